	.target	sm_90a

	.elftype	@"ET_EXEC"


//--------------------- .note.nv.tkinfo           --------------------------
	.section	.note.nv.tkinfo,"",@"SHT_NOTE"
	.sectionflags	@"SHF_NOTE_NV_TKINFO"
	.tkinfo
        /*0018*/ 	.word	0x00000002
        /*0030*/ 	.string	""
        /*0030*/ 	.string	"ptxas"
        /*0030*/ 	.string	"Cuda compilation tools, release 13.0, V13.0.88"
        /*0030*/ 	.string	"Build cuda_13.0.r13.0/compiler.36424714_0"
        /*0030*/ 	.string	"-arch sm_90a -m 64 "



//--------------------- .note.nv.cuinfo           --------------------------
	.section	.note.nv.cuinfo,"",@"SHT_NOTE"
	.sectionflags	@"SHF_NOTE_NV_CUINFO"
        /*0018*/ 	.short	0x0002
        /*001a*/ 	.short	0x005a
        /*001c*/ 	.short	0x0082
	.zero		2


//--------------------- .nv.info                  --------------------------
	.section	.nv.info,"",@"SHT_CUDA_INFO"
	.align	4


	//----- nvinfo : EIATTR_REGCOUNT
	.align		4
        /*0000*/ 	.byte	0x04, 0x2f
        /*0002*/ 	.short	(.L_12 - .L_11)
	.align		4
.L_11:
        /*0004*/ 	.word	index@(_ZN5flash16flash_fwd_kernelI23Flash_fwd_kernel_traitsILi96ELi64ELi64ELi4ELb0ELb0EN7cutlass6half_tE19Flash_kernel_traitsILi96ELi64ELi64ELi4ES3_EELb0ELb1ELb0ELb1ELb0ELb0ELb1ELb0EEEvNS_16Flash_fwd_paramsE)
        /*0008*/ 	.word	0x000000a8


	//----- nvinfo : EIATTR_FRAME_SIZE
	.align		4
.L_12:
        /*000c*/ 	.byte	0x04, 0x11
        /*000e*/ 	.short	(.L_14 - .L_13)
	.align		4
.L_13:
        /*0010*/ 	.word	index@(_ZN5flash16flash_fwd_kernelI23Flash_fwd_kernel_traitsILi96ELi64ELi64ELi4ELb0ELb0EN7cutlass6half_tE19Flash_kernel_traitsILi96ELi64ELi64ELi4ES3_EELb0ELb1ELb0ELb1ELb0ELb0ELb1ELb0EEEvNS_16Flash_fwd_paramsE)
        /*0014*/ 	.word	0x00000000


	//----- nvinfo : EIATTR_REGCOUNT
	.align		4
.L_14:
        /*0018*/ 	.byte	0x04, 0x2f
        /*001a*/ 	.short	(.L_16 - .L_15)
	.align		4
.L_15:
        /*001c*/ 	.word	index@(_ZN5flash16flash_fwd_kernelI23Flash_fwd_kernel_traitsILi96ELi64ELi64ELi4ELb0ELb0EN7cutlass6half_tE19Flash_kernel_traitsILi96ELi64ELi64ELi4ES3_EELb1ELb1ELb0ELb1ELb0ELb0ELb0ELb1EEEvNS_16Flash_fwd_paramsE)
        /*0020*/ 	.word	0x000000ce


	//----- nvinfo : EIATTR_FRAME_SIZE
	.align		4
.L_16:
        /*0024*/ 	.byte	0x04, 0x11
        /*0026*/ 	.short	(.L_18 - .L_17)
	.align		4
.L_17:
        /*0028*/ 	.word	index@(_ZN5flash16flash_fwd_kernelI23Flash_fwd_kernel_traitsILi96ELi64ELi64ELi4ELb0ELb0EN7cutlass6half_tE19Flash_kernel_traitsILi96ELi64ELi64ELi4ES3_EELb1ELb1ELb0ELb1ELb0ELb0ELb0ELb1EEEvNS_16Flash_fwd_paramsE)
        /*002c*/ 	.word	0x00000000


	//----- nvinfo : EIATTR_REGCOUNT
	.align		4
.L_18:
        /*0030*/ 	.byte	0x04, 0x2f
        /*0032*/ 	.short	(.L_20 - .L_19)
	.align		4
.L_19:
        /*0034*/ 	.word	index@(_ZN5flash16flash_fwd_kernelI23Flash_fwd_kernel_traitsILi96ELi64ELi64ELi4ELb0ELb0EN7cutlass6half_tE19Flash_kernel_traitsILi96ELi64ELi64ELi4ES3_EELb0ELb1ELb0ELb0ELb0ELb0ELb1ELb0EEEvNS_16Flash_fwd_paramsE)
        /*0038*/ 	.word	0x000000a8


	//----- nvinfo : EIATTR_FRAME_SIZE
	.align		4
.L_20:
        /*003c*/ 	.byte	0x04, 0x11
        /*003e*/ 	.short	(.L_22 - .L_21)
	.align		4
.L_21:
        /*0040*/ 	.word	index@(_ZN5flash16flash_fwd_kernelI23Flash_fwd_kernel_traitsILi96ELi64ELi64ELi4ELb0ELb0EN7cutlass6half_tE19Flash_kernel_traitsILi96ELi64ELi64ELi4ES3_EELb0ELb1ELb0ELb0ELb0ELb0ELb1ELb0EEEvNS_16Flash_fwd_paramsE)
        /*0044*/ 	.word	0x00000000


	//----- nvinfo : EIATTR_REGCOUNT
	.align		4
.L_22:
        /*0048*/ 	.byte	0x04, 0x2f
        /*004a*/ 	.short	(.L_24 - .L_23)
	.align		4
.L_23:
        /*004c*/ 	.word	index@(_ZN5flash16flash_fwd_kernelI23Flash_fwd_kernel_traitsILi96ELi64ELi64ELi4ELb0ELb0EN7cutlass6half_tE19Flash_kernel_traitsILi96ELi64ELi64ELi4ES3_EELb1ELb1ELb0ELb0ELb0ELb0ELb0ELb1EEEvNS_16Flash_fwd_paramsE)
        /*0050*/ 	.word	0x000000ce


	//----- nvinfo : EIATTR_FRAME_SIZE
	.align		4
.L_24:
        /*0054*/ 	.byte	0x04, 0x11
        /*0056*/ 	.short	(.L_26 - .L_25)
	.align		4
.L_25:
        /*0058*/ 	.word	index@(_ZN5flash16flash_fwd_kernelI23Flash_fwd_kernel_traitsILi96ELi64ELi64ELi4ELb0ELb0EN7cutlass6half_tE19Flash_kernel_traitsILi96ELi64ELi64ELi4ES3_EELb1ELb1ELb0ELb0ELb0ELb0ELb0ELb1EEEvNS_16Flash_fwd_paramsE)
        /*005c*/ 	.word	0x00000000


	//----- nvinfo : EIATTR_REGCOUNT
	.align		4
.L_26:
        /*0060*/ 	.byte	0x04, 0x2f
        /*0062*/ 	.short	(.L_28 - .L_27)
	.align		4
.L_27:
        /*0064*/ 	.word	index@(_ZN5flash16flash_fwd_kernelI23Flash_fwd_kernel_traitsILi96ELi64ELi64ELi4ELb0ELb0EN7cutlass6half_tE19Flash_kernel_traitsILi96ELi64ELi64ELi4ES3_EELb1ELb1ELb0ELb1ELb0ELb0ELb0ELb0EEEvNS_16Flash_fwd_paramsE)
        /*0068*/ 	.word	0x000000a2


	//----- nvinfo : EIATTR_FRAME_SIZE
	.align		4
.L_28:
        /*006c*/ 	.byte	0x04, 0x11
        /*006e*/ 	.short	(.L_30 - .L_29)
	.align		4
.L_29:
        /*0070*/ 	.word	index@(_ZN5flash16flash_fwd_kernelI23Flash_fwd_kernel_traitsILi96ELi64ELi64ELi4ELb0ELb0EN7cutlass6half_tE19Flash_kernel_traitsILi96ELi64ELi64ELi4ES3_EELb1ELb1ELb0ELb1ELb0ELb0ELb0ELb0EEEvNS_16Flash_fwd_paramsE)
        /*0074*/ 	.word	0x00000000


	//----- nvinfo : EIATTR_REGCOUNT
	.align		4
.L_30:
        /*0078*/ 	.byte	0x04, 0x2f
        /*007a*/ 	.short	(.L_32 - .L_31)
	.align		4
.L_31:
        /*007c*/ 	.word	index@(_ZN5flash16flash_fwd_kernelI23Flash_fwd_kernel_traitsILi96ELi64ELi64ELi4ELb0ELb0EN7cutlass6half_tE19Flash_kernel_traitsILi96ELi64ELi64ELi4ES3_EELb0ELb1ELb0ELb0ELb0ELb1ELb1ELb0EEEvNS_16Flash_fwd_paramsE)
        /*0080*/ 	.word	0x000000a8


	//----- nvinfo : EIATTR_FRAME_SIZE
	.align		4
.L_32:
        /*0084*/ 	.byte	0x04, 0x11
        /*0086*/ 	.short	(.L_34 - .L_33)
	.align		4
.L_33:
        /*0088*/ 	.word	index@(_ZN5flash16flash_fwd_kernelI23Flash_fwd_kernel_traitsILi96ELi64ELi64ELi4ELb0ELb0EN7cutlass6half_tE19Flash_kernel_traitsILi96ELi64ELi64ELi4ES3_EELb0ELb1ELb0ELb0ELb0ELb1ELb1ELb0EEEvNS_16Flash_fwd_paramsE)
        /*008c*/ 	.word	0x00000000


	//----- nvinfo : EIATTR_REGCOUNT
	.align		4
.L_34:
        /*0090*/ 	.byte	0x04, 0x2f
        /*0092*/ 	.short	(.L_36 - .L_35)
	.align		4
.L_35:
        /*0094*/ 	.word	index@(_ZN5flash16flash_fwd_kernelI23Flash_fwd_kernel_traitsILi96ELi64ELi64ELi4ELb0ELb0EN7cutlass6half_tE19Flash_kernel_traitsILi96ELi64ELi64ELi4ES3_EELb1ELb1ELb0ELb0ELb0ELb1ELb0ELb0EEEvNS_16Flash_fwd_paramsE)
        /*0098*/ 	.word	0x0000009c


	//----- nvinfo : EIATTR_FRAME_SIZE
	.align		4
.L_36:
        /*009c*/ 	.byte	0x04, 0x11
        /*009e*/ 	.short	(.L_38 - .L_37)
	.align		4
.L_37:
        /*00a0*/ 	.word	index@(_ZN5flash16flash_fwd_kernelI23Flash_fwd_kernel_traitsILi96ELi64ELi64ELi4ELb0ELb0EN7cutlass6half_tE19Flash_kernel_traitsILi96ELi64ELi64ELi4ES3_EELb1ELb1ELb0ELb0ELb0ELb1ELb0ELb0EEEvNS_16Flash_fwd_paramsE)
        /*00a4*/ 	.word	0x00000000


	//----- nvinfo : EIATTR_REGCOUNT
	.align		4
.L_38:
        /*00a8*/ 	.byte	0x04, 0x2f
        /*00aa*/ 	.short	(.L_40 - .L_39)
	.align		4
.L_39:
        /*00ac*/ 	.word	index@(_ZN5flash16flash_fwd_kernelI23Flash_fwd_kernel_traitsILi96ELi64ELi64ELi4ELb0ELb0EN7cutlass6half_tE19Flash_kernel_traitsILi96ELi64ELi64ELi4ES3_EELb0ELb1ELb0ELb0ELb1ELb1ELb1ELb0EEEvNS_16Flash_fwd_paramsE)
        /*00b0*/ 	.word	0x000000a8


	//----- nvinfo : EIATTR_FRAME_SIZE
	.align		4
.L_40:
        /*00b4*/ 	.byte	0x04, 0x11
        /*00b6*/ 	.short	(.L_42 - .L_41)
	.align		4
.L_41:
        /*00b8*/ 	.word	index@(_ZN5flash16flash_fwd_kernelI23Flash_fwd_kernel_traitsILi96ELi64ELi64ELi4ELb0ELb0EN7cutlass6half_tE19Flash_kernel_traitsILi96ELi64ELi64ELi4ES3_EELb0ELb1ELb0ELb0ELb1ELb1ELb1ELb0EEEvNS_16Flash_fwd_paramsE)
        /*00bc*/ 	.word	0x00000000


	//----- nvinfo : EIATTR_REGCOUNT
	.align		4
.L_42:
        /*00c0*/ 	.byte	0x04, 0x2f
        /*00c2*/ 	.short	(.L_44 - .L_43)
	.align		4
.L_43:
        /*00c4*/ 	.word	index@(_ZN5flash16flash_fwd_kernelI23Flash_fwd_kernel_traitsILi96ELi64ELi64ELi4ELb0ELb0EN7cutlass6half_tE19Flash_kernel_traitsILi96ELi64ELi64ELi4ES3_EELb1ELb1ELb0ELb0ELb1ELb1ELb0ELb0EEEvNS_16Flash_fwd_paramsE)
        /*00c8*/ 	.word	0x00000092


	//----- nvinfo : EIATTR_FRAME_SIZE
	.align		4
.L_44:
        /*00cc*/ 	.byte	0x04, 0x11
        /*00ce*/ 	.short	(.L_46 - .L_45)
	.align		4
.L_45:
        /*00d0*/ 	.word	index@(_ZN5flash16flash_fwd_kernelI23Flash_fwd_kernel_traitsILi96ELi64ELi64ELi4ELb0ELb0EN7cutlass6half_tE19Flash_kernel_traitsILi96ELi64ELi64ELi4ES3_EELb1ELb1ELb0ELb0ELb1ELb1ELb0ELb0EEEvNS_16Flash_fwd_paramsE)
        /*00d4*/ 	.word	0x00000000


	//----- nvinfo : EIATTR_REGCOUNT
	.align		4
.L_46:
        /*00d8*/ 	.byte	0x04, 0x2f
        /*00da*/ 	.short	(.L_48 - .L_47)
	.align		4
.L_47:
        /*00dc*/ 	.word	index@(_ZN5flash16flash_fwd_kernelI23Flash_fwd_kernel_traitsILi96ELi64ELi64ELi4ELb0ELb0EN7cutlass6half_tE19Flash_kernel_traitsILi96ELi64ELi64ELi4ES3_EELb1ELb1ELb0ELb0ELb0ELb0ELb0ELb0EEEvNS_16Flash_fwd_paramsE)
        /*00e0*/ 	.word	0x000000a2


	//----- nvinfo : EIATTR_FRAME_SIZE
	.align		4
.L_48:
        /*00e4*/ 	.byte	0x04, 0x11
        /*00e6*/ 	.short	(.L_50 - .L_49)
	.align		4
.L_49:
        /*00e8*/ 	.word	index@(_ZN5flash16flash_fwd_kernelI23Flash_fwd_kernel_traitsILi96ELi64ELi64ELi4ELb0ELb0EN7cutlass6half_tE19Flash_kernel_traitsILi96ELi64ELi64ELi4ES3_EELb1ELb1ELb0ELb0ELb0ELb0ELb0ELb0EEEvNS_16Flash_fwd_paramsE)
        /*00ec*/ 	.word	0x00000000


	//----- nvinfo : EIATTR_REGCOUNT
	.align		4
.L_50:
        /*00f0*/ 	.byte	0x04, 0x2f
        /*00f2*/ 	.short	(.L_52 - .L_51)
	.align		4
.L_51:
        /*00f4*/ 	.word	index@(_ZN5flash16flash_fwd_kernelI23Flash_fwd_kernel_traitsILi96ELi128ELi64ELi4ELb0ELb0EN7cutlass6half_tE19Flash_kernel_traitsILi96ELi128ELi64ELi4ES3_EELb0ELb1ELb0ELb1ELb0ELb0ELb1ELb0EEEvNS_16Flash_fwd_paramsE)
        /*00f8*/ 	.word	0x000000ff


	//----- nvinfo : EIATTR_FRAME_SIZE
	.align		4
.L_52:
        /*00fc*/ 	.byte	0x04, 0x11
        /*00fe*/ 	.short	(.L_54 - .L_53)
	.align		4
.L_53:
        /*0100*/ 	.word	index@(_ZN5flash16flash_fwd_kernelI23Flash_fwd_kernel_traitsILi96ELi128ELi64ELi4ELb0ELb0EN7cutlass6half_tE19Flash_kernel_traitsILi96ELi128ELi64ELi4ES3_EELb0ELb1ELb0ELb1ELb0ELb0ELb1ELb0EEEvNS_16Flash_fwd_paramsE)
        /*0104*/ 	.word	0x00000048


	//----- nvinfo : EIATTR_REGCOUNT
	.align		4
.L_54:
        /*0108*/ 	.byte	0x04, 0x2f
        /*010a*/ 	.short	(.L_56 - .L_55)
	.align		4
.L_55:
        /*010c*/ 	.word	index@(_ZN5flash16flash_fwd_kernelI23Flash_fwd_kernel_traitsILi96ELi128ELi64ELi4ELb0ELb0EN7cutlass6half_tE19Flash_kernel_traitsILi96ELi128ELi64ELi4ES3_EELb1ELb1ELb0ELb1ELb0ELb0ELb0ELb1EEEvNS_16Flash_fwd_paramsE)
        /*0110*/ 	.word	0x000000ff


	//----- nvinfo : EIATTR_FRAME_SIZE
	.align		4
.L_56:
        /*0114*/ 	.byte	0x04, 0x11
        /*0116*/ 	.short	(.L_58 - .L_57)
	.align		4
.L_57:
        /*0118*/ 	.word	index@($_ZN5flash16flash_fwd_kernelI23Flash_fwd_kernel_traitsILi96ELi128ELi64ELi4ELb0ELb0EN7cutlass6half_tE19Flash_kernel_traitsILi96ELi128ELi64ELi4ES3_EELb1ELb1ELb0ELb1ELb0ELb0ELb0ELb1EEEvNS_16Flash_fwd_paramsE$_ZN5flash22compute_attn_1rowblockI23Flash_fwd_kernel_traitsILi96ELi128ELi64ELi4ELb0ELb0EN7cutlass6half_tE19Flash_kernel_traitsILi96ELi128ELi64ELi4ES3_EELb1ELb1ELb0ELb1ELb0ELb0ELb0ELb1ENS_16Flash_fwd_paramsEEEvRKT8_iii)
        /*011c*/ 	.word	0x00000270


	//----- nvinfo : EIATTR_FRAME_SIZE
	.align		4
.L_58:
        /*0120*/ 	.byte	0x04, 0x11
        /*0122*/ 	.short	(.L_60 - .L_59)
	.align		4
.L_59:
        /*0124*/ 	.word	index@(_ZN5flash16flash_fwd_kernelI23Flash_fwd_kernel_traitsILi96ELi128ELi64ELi4ELb0ELb0EN7cutlass6half_tE19Flash_kernel_traitsILi96ELi128ELi64ELi4ES3_EELb1ELb1ELb0ELb1ELb0ELb0ELb0ELb1EEEvNS_16Flash_fwd_paramsE)
        /*0128*/ 	.word	0x00000270


	//----- nvinfo : EIATTR_REGCOUNT
	.align		4
.L_60:
        /*012c*/ 	.byte	0x04, 0x2f
        /*012e*/ 	.short	(.L_62 - .L_61)
	.align		4
.L_61:
        /*0130*/ 	.word	index@(_ZN5flash16flash_fwd_kernelI23Flash_fwd_kernel_traitsILi96ELi128ELi64ELi4ELb0ELb0EN7cutlass6half_tE19Flash_kernel_traitsILi96ELi128ELi64ELi4ES3_EELb0ELb1ELb0ELb0ELb0ELb0ELb1ELb0EEEvNS_16Flash_fwd_paramsE)
        /*0134*/ 	.word	0x000000ff


	//----- nvinfo : EIATTR_FRAME_SIZE
	.align		4
.L_62:
        /*0138*/ 	.byte	0x04, 0x11
        /*013a*/ 	.short	(.L_64 - .L_63)
	.align		4
.L_63:
        /*013c*/ 	.word	index@(_ZN5flash16flash_fwd_kernelI23Flash_fwd_kernel_traitsILi96ELi128ELi64ELi4ELb0ELb0EN7cutlass6half_tE19Flash_kernel_traitsILi96ELi128ELi64ELi4ES3_EELb0ELb1ELb0ELb0ELb0ELb0ELb1ELb0EEEvNS_16Flash_fwd_paramsE)
        /*0140*/ 	.word	0x00000048


	//----- nvinfo : EIATTR_REGCOUNT
	.align		4
.L_64:
        /*0144*/ 	.byte	0x04, 0x2f
        /*0146*/ 	.short	(.L_66 - .L_65)
	.align		4
.L_65:
        /*0148*/ 	.word	index@(_ZN5flash16flash_fwd_kernelI23Flash_fwd_kernel_traitsILi96ELi128ELi64ELi4ELb0ELb0EN7cutlass6half_tE19Flash_kernel_traitsILi96ELi128ELi64ELi4ES3_EELb1ELb1ELb0ELb0ELb0ELb0ELb0ELb1EEEvNS_16Flash_fwd_paramsE)
        /*014c*/ 	.word	0x000000ff


	//----- nvinfo : EIATTR_FRAME_SIZE
	.align		4
.L_66:
        /*0150*/ 	.byte	0x04, 0x11
        /*0152*/ 	.short	(.L_68 - .L_67)
	.align		4
.L_67:
        /*0154*/ 	.word	index@(_ZN5flash16flash_fwd_kernelI23Flash_fwd_kernel_traitsILi96ELi128ELi64ELi4ELb0ELb0EN7cutlass6half_tE19Flash_kernel_traitsILi96ELi128ELi64ELi4ES3_EELb1ELb1ELb0ELb0ELb0ELb0ELb0ELb1EEEvNS_16Flash_fwd_paramsE)
        /*0158*/ 	.word	0x00000268


	//----- nvinfo : EIATTR_REGCOUNT
	.align		4
.L_68:
        /*015c*/ 	.byte	0x04, 0x2f
        /*015e*/ 	.short	(.L_70 - .L_69)
	.align		4
.L_69:
        /*0160*/ 	.word	index@(_ZN5flash16flash_fwd_kernelI23Flash_fwd_kernel_traitsILi96ELi128ELi64ELi4ELb0ELb0EN7cutlass6half_tE19Flash_kernel_traitsILi96ELi128ELi64ELi4ES3_EELb1ELb1ELb0ELb1ELb0ELb0ELb0ELb0EEEvNS_16Flash_fwd_paramsE)
        /*0164*/ 	.word	0x000000ff


	//----- nvinfo : EIATTR_FRAME_SIZE
	.align		4
.L_70:
        /*0168*/ 	.byte	0x04, 0x11
        /*016a*/ 	.short	(.L_72 - .L_71)
	.align		4
.L_71:
        /*016c*/ 	.word	index@(_ZN5flash16flash_fwd_kernelI23Flash_fwd_kernel_traitsILi96ELi128ELi64ELi4ELb0ELb0EN7cutlass6half_tE19Flash_kernel_traitsILi96ELi128ELi64ELi4ES3_EELb1ELb1ELb0ELb1ELb0ELb0ELb0ELb0EEEvNS_16Flash_fwd_paramsE)
        /*0170*/ 	.word	0x00000048


	//----- nvinfo : EIATTR_REGCOUNT
	.align		4
.L_72:
        /*0174*/ 	.byte	0x04, 0x2f
        /*0176*/ 	.short	(.L_74 - .L_73)
	.align		4
.L_73:
        /*0178*/ 	.word	index@(_ZN5flash16flash_fwd_kernelI23Flash_fwd_kernel_traitsILi96ELi128ELi64ELi4ELb0ELb0EN7cutlass6half_tE19Flash_kernel_traitsILi96ELi128ELi64ELi4ES3_EELb0ELb1ELb0ELb0ELb0ELb1ELb1ELb0EEEvNS_16Flash_fwd_paramsE)
        /*017c*/ 	.word	0x000000ff


	//----- nvinfo : EIATTR_FRAME_SIZE
	.align		4
.L_74:
        /*0180*/ 	.byte	0x04, 0x11
        /*0182*/ 	.short	(.L_76 - .L_75)
	.align		4
.L_75:
        /*0184*/ 	.word	index@(_ZN5flash16flash_fwd_kernelI23Flash_fwd_kernel_traitsILi96ELi128ELi64ELi4ELb0ELb0EN7cutlass6half_tE19Flash_kernel_traitsILi96ELi128ELi64ELi4ES3_EELb0ELb1ELb0ELb0ELb0ELb1ELb1ELb0EEEvNS_16Flash_fwd_paramsE)
        /*0188*/ 	.word	0x00000088


	//----- nvinfo : EIATTR_REGCOUNT
	.align		4
.L_76:
        /*018c*/ 	.byte	0x04, 0x2f
        /*018e*/ 	.short	(.L_78 - .L_77)
	.align		4
.L_77:
        /*0190*/ 	.word	index@(_ZN5flash16flash_fwd_kernelI23Flash_fwd_kernel_traitsILi96ELi128ELi64ELi4ELb0ELb0EN7cutlass6half_tE19Flash_kernel_traitsILi96ELi128ELi64ELi4ES3_EELb1ELb1ELb0ELb0ELb0ELb1ELb0ELb0EEEvNS_16Flash_fwd_paramsE)
        /*0194*/ 	.word	0x000000ff


	//----- nvinfo : EIATTR_FRAME_SIZE
	.align		4
.L_78:
        /*0198*/ 	.byte	0x04, 0x11
        /*019a*/ 	.short	(.L_80 - .L_79)
	.align		4
.L_79:
        /*019c*/ 	.word	index@(_ZN5flash16flash_fwd_kernelI23Flash_fwd_kernel_traitsILi96ELi128ELi64ELi4ELb0ELb0EN7cutlass6half_tE19Flash_kernel_traitsILi96ELi128ELi64ELi4ES3_EELb1ELb1ELb0ELb0ELb0ELb1ELb0ELb0EEEvNS_16Flash_fwd_paramsE)
        /*01a0*/ 	.word	0x00000010


	//----- nvinfo : EIATTR_REGCOUNT
	.align		4
.L_80:
        /*01a4*/ 	.byte	0x04, 0x2f
        /*01a6*/ 	.short	(.L_82 - .L_81)
	.align		4
.L_81:
        /*01a8*/ 	.word	index@(_ZN5flash16flash_fwd_kernelI23Flash_fwd_kernel_traitsILi96ELi128ELi64ELi4ELb0ELb0EN7cutlass6half_tE19Flash_kernel_traitsILi96ELi128ELi64ELi4ES3_EELb0ELb1ELb0ELb0ELb1ELb1ELb1ELb0EEEvNS_16Flash_fwd_paramsE)
        /*01ac*/ 	.word	0x000000ff


	//----- nvinfo : EIATTR_FRAME_SIZE
	.align		4
.L_82:
        /*01b0*/ 	.byte	0x04, 0x11
        /*01b2*/ 	.short	(.L_84 - .L_83)
	.align		4
.L_83:
        /*01b4*/ 	.word	index@(_ZN5flash16flash_fwd_kernelI23Flash_fwd_kernel_traitsILi96ELi128ELi64ELi4ELb0ELb0EN7cutlass6half_tE19Flash_kernel_traitsILi96ELi128ELi64ELi4ES3_EELb0ELb1ELb0ELb0ELb1ELb1ELb1ELb0EEEvNS_16Flash_fwd_paramsE)
        /*01b8*/ 	.word	0x00000070


	//----- nvinfo : EIATTR_REGCOUNT
	.align		4
.L_84:
        /*01bc*/ 	.byte	0x04, 0x2f
        /*01be*/ 	.short	(.L_86 - .L_85)
	.align		4
.L_85:
        /*01c0*/ 	.word	index@(_ZN5flash16flash_fwd_kernelI23Flash_fwd_kernel_traitsILi96ELi128ELi64ELi4ELb0ELb0EN7cutlass6half_tE19Flash_kernel_traitsILi96ELi128ELi64ELi4ES3_EELb1ELb1ELb0ELb0ELb1ELb1ELb0ELb0EEEvNS_16Flash_fwd_paramsE)
        /*01c4*/ 	.word	0x000000ff


	//----- nvinfo : EIATTR_FRAME_SIZE
	.align		4
.L_86:
        /*01c8*/ 	.byte	0x04, 0x11
        /*01ca*/ 	.short	(.L_88 - .L_87)
	.align		4
.L_87:
        /*01cc*/ 	.word	index@(_ZN5flash16flash_fwd_kernelI23Flash_fwd_kernel_traitsILi96ELi128ELi64ELi4ELb0ELb0EN7cutlass6half_tE19Flash_kernel_traitsILi96ELi128ELi64ELi4ES3_EELb1ELb1ELb0ELb0ELb1ELb1ELb0ELb0EEEvNS_16Flash_fwd_paramsE)
        /*01d0*/ 	.word	0x00000000


	//----- nvinfo : EIATTR_REGCOUNT
	.align		4
.L_88:
        /*01d4*/ 	.byte	0x04, 0x2f
        /*01d6*/ 	.short	(.L_90 - .L_89)
	.align		4
.L_89:
        /*01d8*/ 	.word	index@(_ZN5flash16flash_fwd_kernelI23Flash_fwd_kernel_traitsILi96ELi128ELi64ELi4ELb0ELb0EN7cutlass6half_tE19Flash_kernel_traitsILi96ELi128ELi64ELi4ES3_EELb1ELb1ELb0ELb0ELb0ELb0ELb0ELb0EEEvNS_16Flash_fwd_paramsE)
        /*01dc*/ 	.word	0x000000ff


	//----- nvinfo : EIATTR_FRAME_SIZE
	.align		4
.L_90:
        /*01e0*/ 	.byte	0x04, 0x11
        /*01e2*/ 	.short	(.L_92 - .L_91)
	.align		4
.L_91:
        /*01e4*/ 	.word	index@(_ZN5flash16flash_fwd_kernelI23Flash_fwd_kernel_traitsILi96ELi128ELi64ELi4ELb0ELb0EN7cutlass6half_tE19Flash_kernel_traitsILi96ELi128ELi64ELi4ES3_EELb1ELb1ELb0ELb0ELb0ELb0ELb0ELb0EEEvNS_16Flash_fwd_paramsE)
        /*01e8*/ 	.word	0x00000038


	//----- nvinfo : EIATTR_REGCOUNT
	.align		4
.L_92:
        /*01ec*/ 	.byte	0x04, 0x2f
        /*01ee*/ 	.short	(.L_94 - .L_93)
	.align		4
.L_93:
        /*01f0*/ 	.word	index@(_ZN5flash16flash_fwd_kernelI23Flash_fwd_kernel_traitsILi96ELi64ELi64ELi4ELb0ELb0EN7cutlass6half_tE19Flash_kernel_traitsILi96ELi64ELi64ELi4ES3_EELb0ELb1ELb0ELb1ELb0ELb0ELb0ELb0EEEvNS_16Flash_fwd_paramsE)
        /*01f4*/ 	.word	0x000000a4


	//----- nvinfo : EIATTR_FRAME_SIZE
	.align		4
.L_94:
        /*01f8*/ 	.byte	0x04, 0x11
        /*01fa*/ 	.short	(.L_96 - .L_95)
	.align		4
.L_95:
        /*01fc*/ 	.word	index@(_ZN5flash16flash_fwd_kernelI23Flash_fwd_kernel_traitsILi96ELi64ELi64ELi4ELb0ELb0EN7cutlass6half_tE19Flash_kernel_traitsILi96ELi64ELi64ELi4ES3_EELb0ELb1ELb0ELb1ELb0ELb0ELb0ELb0EEEvNS_16Flash_fwd_paramsE)
        /*0200*/ 	.word	0x00000000


	//----- nvinfo : EIATTR_REGCOUNT
	.align		4
.L_96:
        /*0204*/ 	.byte	0x04, 0x2f
        /*0206*/ 	.short	(.L_98 - .L_97)
	.align		4
.L_97:
        /*0208*/ 	.word	index@(_ZN5flash16flash_fwd_kernelI23Flash_fwd_kernel_traitsILi96ELi64ELi64ELi4ELb0ELb0EN7cutlass6half_tE19Flash_kernel_traitsILi96ELi64ELi64ELi4ES3_EELb0ELb1ELb0ELb0ELb0ELb0ELb0ELb0EEEvNS_16Flash_fwd_paramsE)
        /*020c*/ 	.word	0x000000a2


	//----- nvinfo : EIATTR_FRAME_SIZE
	.align		4
.L_98:
        /*0210*/ 	.byte	0x04, 0x11
        /*0212*/ 	.short	(.L_100 - .L_99)
	.align		4
.L_99:
        /*0214*/ 	.word	index@(_ZN5flash16flash_fwd_kernelI23Flash_fwd_kernel_traitsILi96ELi64ELi64ELi4ELb0ELb0EN7cutlass6half_tE19Flash_kernel_traitsILi96ELi64ELi64ELi4ES3_EELb0ELb1ELb0ELb0ELb0ELb0ELb0ELb0EEEvNS_16Flash_fwd_paramsE)
        /*0218*/ 	.word	0x00000000


	//----- nvinfo : EIATTR_REGCOUNT
	.align		4
.L_100:
        /*021c*/ 	.byte	0x04, 0x2f
        /*021e*/ 	.short	(.L_102 - .L_101)
	.align		4
.L_101:
        /*0220*/ 	.word	index@(_ZN5flash16flash_fwd_kernelI23Flash_fwd_kernel_traitsILi96ELi64ELi64ELi4ELb0ELb0EN7cutlass6half_tE19Flash_kernel_traitsILi96ELi64ELi64ELi4ES3_EELb0ELb1ELb0ELb0ELb0ELb1ELb0ELb0EEEvNS_16Flash_fwd_paramsE)
        /*0224*/ 	.word	0x00000097


	//----- nvinfo : EIATTR_FRAME_SIZE
	.align		4
.L_102:
        /*0228*/ 	.byte	0x04, 0x11
        /*022a*/ 	.short	(.L_104 - .L_103)
	.align		4
.L_103:
        /*022c*/ 	.word	index@(_ZN5flash16flash_fwd_kernelI23Flash_fwd_kernel_traitsILi96ELi64ELi64ELi4ELb0ELb0EN7cutlass6half_tE19Flash_kernel_traitsILi96ELi64ELi64ELi4ES3_EELb0ELb1ELb0ELb0ELb0ELb1ELb0ELb0EEEvNS_16Flash_fwd_paramsE)
        /*0230*/ 	.word	0x00000000


	//----- nvinfo : EIATTR_REGCOUNT
	.align		4
.L_104:
        /*0234*/ 	.byte	0x04, 0x2f
        /*0236*/ 	.short	(.L_106 - .L_105)
	.align		4
.L_105:
        /*0238*/ 	.word	index@(_ZN5flash16flash_fwd_kernelI23Flash_fwd_kernel_traitsILi96ELi64ELi64ELi4ELb0ELb0EN7cutlass6half_tE19Flash_kernel_traitsILi96ELi64ELi64ELi4ES3_EELb0ELb1ELb0ELb0ELb1ELb1ELb0ELb0EEEvNS_16Flash_fwd_paramsE)
        /*023c*/ 	.word	0x00000096


	//----- nvinfo : EIATTR_FRAME_SIZE
	.align		4
.L_106:
        /*0240*/ 	.byte	0x04, 0x11
        /*0242*/ 	.short	(.L_108 - .L_107)
	.align		4
.L_107:
        /*0244*/ 	.word	index@(_ZN5flash16flash_fwd_kernelI23Flash_fwd_kernel_traitsILi96ELi64ELi64ELi4ELb0ELb0EN7cutlass6half_tE19Flash_kernel_traitsILi96ELi64ELi64ELi4ES3_EELb0ELb1ELb0ELb0ELb1ELb1ELb0ELb0EEEvNS_16Flash_fwd_paramsE)
        /*0248*/ 	.word	0x00000000


	//----- nvinfo : EIATTR_REGCOUNT
	.align		4
.L_108:
        /*024c*/ 	.byte	0x04, 0x2f
        /*024e*/ 	.short	(.L_110 - .L_109)
	.align		4
.L_109:
        /*0250*/ 	.word	index@(_ZN5flash16flash_fwd_kernelI23Flash_fwd_kernel_traitsILi96ELi128ELi64ELi4ELb0ELb0EN7cutlass6half_tE19Flash_kernel_traitsILi96ELi128ELi64ELi4ES3_EELb0ELb1ELb0ELb1ELb0ELb0ELb0ELb0EEEvNS_16Flash_fwd_paramsE)
        /*0254*/ 	.word	0x000000ff


	//----- nvinfo : EIATTR_FRAME_SIZE
	.align		4
.L_110:
        /*0258*/ 	.byte	0x04, 0x11
        /*025a*/ 	.short	(.L_112 - .L_111)
	.align		4
.L_111:
        /*025c*/ 	.word	index@(_ZN5flash16flash_fwd_kernelI23Flash_fwd_kernel_traitsILi96ELi128ELi64ELi4ELb0ELb0EN7cutlass6half_tE19Flash_kernel_traitsILi96ELi128ELi64ELi4ES3_EELb0ELb1ELb0ELb1ELb0ELb0ELb0ELb0EEEvNS_16Flash_fwd_paramsE)
        /*0260*/ 	.word	0x00000000


	//----- nvinfo : EIATTR_REGCOUNT
	.align		4
.L_112:
        /*0264*/ 	.byte	0x04, 0x2f
        /*0266*/ 	.short	(.L_114 - .L_113)
	.align		4
.L_113:
        /*0268*/ 	.word	index@(_ZN5flash16flash_fwd_kernelI23Flash_fwd_kernel_traitsILi96ELi128ELi64ELi4ELb0ELb0EN7cutlass6half_tE19Flash_kernel_traitsILi96ELi128ELi64ELi4ES3_EELb0ELb1ELb0ELb0ELb0ELb0ELb0ELb0EEEvNS_16Flash_fwd_paramsE)
        /*026c*/ 	.word	0x000000ff


	//----- nvinfo : EIATTR_FRAME_SIZE
	.align		4
.L_114:
        /*0270*/ 	.byte	0x04, 0x11
        /*0272*/ 	.short	(.L_116 - .L_115)
	.align		4
.L_115:
        /*0274*/ 	.word	index@(_ZN5flash16flash_fwd_kernelI23Flash_fwd_kernel_traitsILi96ELi128ELi64ELi4ELb0ELb0EN7cutlass6half_tE19Flash_kernel_traitsILi96ELi128ELi64ELi4ES3_EELb0ELb1ELb0ELb0ELb0ELb0ELb0ELb0EEEvNS_16Flash_fwd_paramsE)
        /*0278*/ 	.word	0x00000000


	//----- nvinfo : EIATTR_REGCOUNT
	.align		4
.L_116:
        /*027c*/ 	.byte	0x04, 0x2f
        /*027e*/ 	.short	(.L_118 - .L_117)
	.align		4
.L_117:
        /*0280*/ 	.word	index@(_ZN5flash16flash_fwd_kernelI23Flash_fwd_kernel_traitsILi96ELi128ELi64ELi4ELb0ELb0EN7cutlass6half_tE19Flash_kernel_traitsILi96ELi128ELi64ELi4ES3_EELb0ELb1ELb0ELb0ELb0ELb1ELb0ELb0EEEvNS_16Flash_fwd_paramsE)
        /*0284*/ 	.word	0x000000fe


	//----- nvinfo : EIATTR_FRAME_SIZE
	.align		4
.L_118:
        /*0288*/ 	.byte	0x04, 0x11
        /*028a*/ 	.short	(.L_120 - .L_119)
	.align		4
.L_119:
        /*028c*/ 	.word	index@(_ZN5flash16flash_fwd_kernelI23Flash_fwd_kernel_traitsILi96ELi128ELi64ELi4ELb0ELb0EN7cutlass6half_tE19Flash_kernel_traitsILi96ELi128ELi64ELi4ES3_EELb0ELb1ELb0ELb0ELb0ELb1ELb0ELb0EEEvNS_16Flash_fwd_paramsE)
        /*0290*/ 	.word	0x00000000


	//----- nvinfo : EIATTR_REGCOUNT
	.align		4
.L_120:
        /*0294*/ 	.byte	0x04, 0x2f
        /*0296*/ 	.short	(.L_122 - .L_121)
	.align		4
.L_121:
        /*0298*/ 	.word	index@(_ZN5flash16flash_fwd_kernelI23Flash_fwd_kernel_traitsILi96ELi128ELi64ELi4ELb0ELb0EN7cutlass6half_tE19Flash_kernel_traitsILi96ELi128ELi64ELi4ES3_EELb0ELb1ELb0ELb0ELb1ELb1ELb0ELb0EEEvNS_16Flash_fwd_paramsE)
        /*029c*/ 	.word	0x000000ff


	//----- nvinfo : EIATTR_FRAME_SIZE
	.align		4
.L_122:
        /*02a0*/ 	.byte	0x04, 0x11
        /*02a2*/ 	.short	(.L_124 - .L_123)
	.align		4
.L_123:
        /*02a4*/ 	.word	index@(_ZN5flash16flash_fwd_kernelI23Flash_fwd_kernel_traitsILi96ELi128ELi64ELi4ELb0ELb0EN7cutlass6half_tE19Flash_kernel_traitsILi96ELi128ELi64ELi4ES3_EELb0ELb1ELb0ELb0ELb1ELb1ELb0ELb0EEEvNS_16Flash_fwd_paramsE)
        /*02a8*/ 	.word	0x00000010


	//----- nvinfo : EIATTR_MIN_STACK_SIZE
	.align		4
.L_124:
        /*02ac*/ 	.byte	0x04, 0x12
        /*02ae*/ 	.short	(.L_126 - .L_125)
	.align		4
.L_125:
        /*02b0*/ 	.word	index@(_ZN5flash16flash_fwd_kernelI23Flash_fwd_kernel_traitsILi96ELi128ELi64ELi4ELb0ELb0EN7cutlass6half_tE19Flash_kernel_traitsILi96ELi128ELi64ELi4ES3_EELb0ELb1ELb0ELb0ELb1ELb1ELb0ELb0EEEvNS_16Flash_fwd_paramsE)
        /*02b4*/ 	.word	0x00000010


	//----- nvinfo : EIATTR_MIN_STACK_SIZE
	.align		4
.L_126:
        /*02b8*/ 	.byte	0x04, 0x12
        /*02ba*/ 	.short	(.L_128 - .L_127)
	.align		4
.L_127:
        /*02bc*/ 	.word	index@(_ZN5flash16flash_fwd_kernelI23Flash_fwd_kernel_traitsILi96ELi128ELi64ELi4ELb0ELb0EN7cutlass6half_tE19Flash_kernel_traitsILi96ELi128ELi64ELi4ES3_EELb0ELb1ELb0ELb0ELb0ELb1ELb0ELb0EEEvNS_16Flash_fwd_paramsE)
        /*02c0*/ 	.word	0x00000000


	//----- nvinfo : EIATTR_MIN_STACK_SIZE
	.align		4
.L_128:
        /*02c4*/ 	.byte	0x04, 0x12
        /*02c6*/ 	.short	(.L_130 - .L_129)
	.align		4
.L_129:
        /*02c8*/ 	.word	index@(_ZN5flash16flash_fwd_kernelI23Flash_fwd_kernel_traitsILi96ELi128ELi64ELi4ELb0ELb0EN7cutlass6half_tE19Flash_kernel_traitsILi96ELi128ELi64ELi4ES3_EELb0ELb1ELb0ELb0ELb0ELb0ELb0ELb0EEEvNS_16Flash_fwd_paramsE)
        /*02cc*/ 	.word	0x00000000


	//----- nvinfo : EIATTR_MIN_STACK_SIZE
	.align		4
.L_130:
        /*02d0*/ 	.byte	0x04, 0x12
        /*02d2*/ 	.short	(.L_132 - .L_131)
	.align		4
.L_131:
        /*02d4*/ 	.word	index@(_ZN5flash16flash_fwd_kernelI23Flash_fwd_kernel_traitsILi96ELi128ELi64ELi4ELb0ELb0EN7cutlass6half_tE19Flash_kernel_traitsILi96ELi128ELi64ELi4ES3_EELb0ELb1ELb0ELb1ELb0ELb0ELb0ELb0EEEvNS_16Flash_fwd_paramsE)
        /*02d8*/ 	.word	0x00000000


	//----- nvinfo : EIATTR_MIN_STACK_SIZE
	.align		4
.L_132:
        /*02dc*/ 	.byte	0x04, 0x12
        /*02de*/ 	.short	(.L_134 - .L_133)
	.align		4
.L_133:
        /*02e0*/ 	.word	index@(_ZN5flash16flash_fwd_kernelI23Flash_fwd_kernel_traitsILi96ELi64ELi64ELi4ELb0ELb0EN7cutlass6half_tE19Flash_kernel_traitsILi96ELi64ELi64ELi4ES3_EELb0ELb1ELb0ELb0ELb1ELb1ELb0ELb0EEEvNS_16Flash_fwd_paramsE)
        /*02e4*/ 	.word	0x00000000


	//----- nvinfo : EIATTR_MIN_STACK_SIZE
	.align		4
.L_134:
        /*02e8*/ 	.byte	0x04, 0x12
        /*02ea*/ 	.short	(.L_136 - .L_135)
	.align		4
.L_135:
        /*02ec*/ 	.word	index@(_ZN5flash16flash_fwd_kernelI23Flash_fwd_kernel_traitsILi96ELi64ELi64ELi4ELb0ELb0EN7cutlass6half_tE19Flash_kernel_traitsILi96ELi64ELi64ELi4ES3_EELb0ELb1ELb0ELb0ELb0ELb1ELb0ELb0EEEvNS_16Flash_fwd_paramsE)
        /*02f0*/ 	.word	0x00000000


	//----- nvinfo : EIATTR_MIN_STACK_SIZE
	.align		4
.L_136:
        /*02f4*/ 	.byte	0x04, 0x12
        /*02f6*/ 	.short	(.L_138 - .L_137)
	.align		4
.L_137:
        /*02f8*/ 	.word	index@(_ZN5flash16flash_fwd_kernelI23Flash_fwd_kernel_traitsILi96ELi64ELi64ELi4ELb0ELb0EN7cutlass6half_tE19Flash_kernel_traitsILi96ELi64ELi64ELi4ES3_EELb0ELb1ELb0ELb0ELb0ELb0ELb0ELb0EEEvNS_16Flash_fwd_paramsE)
        /*02fc*/ 	.word	0x00000000


	//----- nvinfo : EIATTR_MIN_STACK_SIZE
	.align		4
.L_138:
        /*0300*/ 	.byte	0x04, 0x12
        /*0302*/ 	.short	(.L_140 - .L_139)
	.align		4
.L_139:
        /*0304*/ 	.word	index@(_ZN5flash16flash_fwd_kernelI23Flash_fwd_kernel_traitsILi96ELi64ELi64ELi4ELb0ELb0EN7cutlass6half_tE19Flash_kernel_traitsILi96ELi64ELi64ELi4ES3_EELb0ELb1ELb0ELb1ELb0ELb0ELb0ELb0EEEvNS_16Flash_fwd_paramsE)
        /*0308*/ 	.word	0x00000000


	//----- nvinfo : EIATTR_MIN_STACK_SIZE
	.align		4
.L_140:
        /*030c*/ 	.byte	0x04, 0x12
        /*030e*/ 	.short	(.L_142 - .L_141)
	.align		4
.L_141:
        /*0310*/ 	.word	index@(_ZN5flash16flash_fwd_kernelI23Flash_fwd_kernel_traitsILi96ELi128ELi64ELi4ELb0ELb0EN7cutlass6half_tE19Flash_kernel_traitsILi96ELi128ELi64ELi4ES3_EELb1ELb1ELb0ELb0ELb0ELb0ELb0ELb0EEEvNS_16Flash_fwd_paramsE)
        /*0314*/ 	.word	0x00000038


	//----- nvinfo : EIATTR_MIN_STACK_SIZE
	.align		4
.L_142:
        /*0318*/ 	.byte	0x04, 0x12
        /*031a*/ 	.short	(.L_144 - .L_143)
	.align		4
.L_143:
        /*031c*/ 	.word	index@(_ZN5flash16flash_fwd_kernelI23Flash_fwd_kernel_traitsILi96ELi128ELi64ELi4ELb0ELb0EN7cutlass6half_tE19Flash_kernel_traitsILi96ELi128ELi64ELi4ES3_EELb1ELb1ELb0ELb0ELb1ELb1ELb0ELb0EEEvNS_16Flash_fwd_paramsE)
        /*0320*/ 	.word	0x00000000


	//----- nvinfo : EIATTR_MIN_STACK_SIZE
	.align		4
.L_144:
        /*0324*/ 	.byte	0x04, 0x12
        /*0326*/ 	.short	(.L_146 - .L_145)
	.align		4
.L_145:
        /*0328*/ 	.word	index@(_ZN5flash16flash_fwd_kernelI23Flash_fwd_kernel_traitsILi96ELi128ELi64ELi4ELb0ELb0EN7cutlass6half_tE19Flash_kernel_traitsILi96ELi128ELi64ELi4ES3_EELb0ELb1ELb0ELb0ELb1ELb1ELb1ELb0EEEvNS_16Flash_fwd_paramsE)
        /*032c*/ 	.word	0x00000070


	//----- nvinfo : EIATTR_MIN_STACK_SIZE
	.align		4
.L_146:
        /*0330*/ 	.byte	0x04, 0x12
        /*0332*/ 	.short	(.L_148 - .L_147)
	.align		4
.L_147:
        /*0334*/ 	.word	index@(_ZN5flash16flash_fwd_kernelI23Flash_fwd_kernel_traitsILi96ELi128ELi64ELi4ELb0ELb0EN7cutlass6half_tE19Flash_kernel_traitsILi96ELi128ELi64ELi4ES3_EELb1ELb1ELb0ELb0ELb0ELb1ELb0ELb0EEEvNS_16Flash_fwd_paramsE)
        /*0338*/ 	.word	0x00000010


	//----- nvinfo : EIATTR_MIN_STACK_SIZE
	.align		4
.L_148:
        /*033c*/ 	.byte	0x04, 0x12
        /*033e*/ 	.short	(.L_150 - .L_149)
	.align		4
.L_149:
        /*0340*/ 	.word	index@(_ZN5flash16flash_fwd_kernelI23Flash_fwd_kernel_traitsILi96ELi128ELi64ELi4ELb0ELb0EN7cutlass6half_tE19Flash_kernel_traitsILi96ELi128ELi64ELi4ES3_EELb0ELb1ELb0ELb0ELb0ELb1ELb1ELb0EEEvNS_16Flash_fwd_paramsE)
        /*0344*/ 	.word	0x00000088


	//----- nvinfo : EIATTR_MIN_STACK_SIZE
	.align		4
.L_150:
        /*0348*/ 	.byte	0x04, 0x12
        /*034a*/ 	.short	(.L_152 - .L_151)
	.align		4
.L_151:
        /*034c*/ 	.word	index@(_ZN5flash16flash_fwd_kernelI23Flash_fwd_kernel_traitsILi96ELi128ELi64ELi4ELb0ELb0EN7cutlass6half_tE19Flash_kernel_traitsILi96ELi128ELi64ELi4ES3_EELb1ELb1ELb0ELb1ELb0ELb0ELb0ELb0EEEvNS_16Flash_fwd_paramsE)
        /*0350*/ 	.word	0x00000048


	//----- nvinfo : EIATTR_MIN_STACK_SIZE
	.align		4
.L_152:
        /*0354*/ 	.byte	0x04, 0x12
        /*0356*/ 	.short	(.L_154 - .L_153)
	.align		4
.L_153:
        /*0358*/ 	.word	index@(_ZN5flash16flash_fwd_kernelI23Flash_fwd_kernel_traitsILi96ELi128ELi64ELi4ELb0ELb0EN7cutlass6half_tE19Flash_kernel_traitsILi96ELi128ELi64ELi4ES3_EELb1ELb1ELb0ELb0ELb0ELb0ELb0ELb1EEEvNS_16Flash_fwd_paramsE)
        /*035c*/ 	.word	0x00000268


	//----- nvinfo : EIATTR_MIN_STACK_SIZE
	.align		4
.L_154:
        /*0360*/ 	.byte	0x04, 0x12
        /*0362*/ 	.short	(.L_156 - .L_155)
	.align		4
.L_155:
        /*0364*/ 	.word	index@(_ZN5flash16flash_fwd_kernelI23Flash_fwd_kernel_traitsILi96ELi128ELi64ELi4ELb0ELb0EN7cutlass6half_tE19Flash_kernel_traitsILi96ELi128ELi64ELi4ES3_EELb0ELb1ELb0ELb0ELb0ELb0ELb1ELb0EEEvNS_16Flash_fwd_paramsE)
        /*0368*/ 	.word	0x00000048


	//----- nvinfo : EIATTR_MIN_STACK_SIZE
	.align		4
.L_156:
        /*036c*/ 	.byte	0x04, 0x12
        /*036e*/ 	.short	(.L_158 - .L_157)
	.align		4
.L_157:
        /*0370*/ 	.word	index@(_ZN5flash16flash_fwd_kernelI23Flash_fwd_kernel_traitsILi96ELi128ELi64ELi4ELb0ELb0EN7cutlass6half_tE19Flash_kernel_traitsILi96ELi128ELi64ELi4ES3_EELb1ELb1ELb0ELb1ELb0ELb0ELb0ELb1EEEvNS_16Flash_fwd_paramsE)
        /*0374*/ 	.word	0x00000270


	//----- nvinfo : EIATTR_MIN_STACK_SIZE
	.align		4
.L_158:
        /*0378*/ 	.byte	0x04, 0x12
        /*037a*/ 	.short	(.L_160 - .L_159)
	.align		4
.L_159:
        /*037c*/ 	.word	index@(_ZN5flash16flash_fwd_kernelI23Flash_fwd_kernel_traitsILi96ELi128ELi64ELi4ELb0ELb0EN7cutlass6half_tE19Flash_kernel_traitsILi96ELi128ELi64ELi4ES3_EELb0ELb1ELb0ELb1ELb0ELb0ELb1ELb0EEEvNS_16Flash_fwd_paramsE)
        /*0380*/ 	.word	0x00000048


	//----- nvinfo : EIATTR_MIN_STACK_SIZE
	.align		4
.L_160:
        /*0384*/ 	.byte	0x04, 0x12
        /*0386*/ 	.short	(.L_162 - .L_161)
	.align		4
.L_161:
        /*0388*/ 	.word	index@(_ZN5flash16flash_fwd_kernelI23Flash_fwd_kernel_traitsILi96ELi64ELi64ELi4ELb0ELb0EN7cutlass6half_tE19Flash_kernel_traitsILi96ELi64ELi64ELi4ES3_EELb1ELb1ELb0ELb0ELb0ELb0ELb0ELb0EEEvNS_16Flash_fwd_paramsE)
        /*038c*/ 	.word	0x00000000


	//----- nvinfo : EIATTR_MIN_STACK_SIZE
	.align		4
.L_162:
        /*0390*/ 	.byte	0x04, 0x12
        /*0392*/ 	.short	(.L_164 - .L_163)
	.align		4
.L_163:
        /*0394*/ 	.word	index@(_ZN5flash16flash_fwd_kernelI23Flash_fwd_kernel_traitsILi96ELi64ELi64ELi4ELb0ELb0EN7cutlass6half_tE19Flash_kernel_traitsILi96ELi64ELi64ELi4ES3_EELb1ELb1ELb0ELb0ELb1ELb1ELb0ELb0EEEvNS_16Flash_fwd_paramsE)
        /*0398*/ 	.word	0x00000000


	//----- nvinfo : EIATTR_MIN_STACK_SIZE
	.align		4
.L_164:
        /*039c*/ 	.byte	0x04, 0x12
        /*039e*/ 	.short	(.L_166 - .L_165)
	.align		4
.L_165:
        /*03a0*/ 	.word	index@(_ZN5flash16flash_fwd_kernelI23Flash_fwd_kernel_traitsILi96ELi64ELi64ELi4ELb0ELb0EN7cutlass6half_tE19Flash_kernel_traitsILi96ELi64ELi64ELi4ES3_EELb0ELb1ELb0ELb0ELb1ELb1ELb1ELb0EEEvNS_16Flash_fwd_paramsE)
        /*03a4*/ 	.word	0x00000000


	//----- nvinfo : EIATTR_MIN_STACK_SIZE
	.align		4
.L_166:
        /*03a8*/ 	.byte	0x04, 0x12
        /*03aa*/ 	.short	(.L_168 - .L_167)
	.align		4
.L_167:
        /*03ac*/ 	.word	index@(_ZN5flash16flash_fwd_kernelI23Flash_fwd_kernel_traitsILi96ELi64ELi64ELi4ELb0ELb0EN7cutlass6half_tE19Flash_kernel_traitsILi96ELi64ELi64ELi4ES3_EELb1ELb1ELb0ELb0ELb0ELb1ELb0ELb0EEEvNS_16Flash_fwd_paramsE)
        /*03b0*/ 	.word	0x00000000


	//----- nvinfo : EIATTR_MIN_STACK_SIZE
	.align		4
.L_168:
        /*03b4*/ 	.byte	0x04, 0x12
        /*03b6*/ 	.short	(.L_170 - .L_169)
	.align		4
.L_169:
        /*03b8*/ 	.word	index@(_ZN5flash16flash_fwd_kernelI23Flash_fwd_kernel_traitsILi96ELi64ELi64ELi4ELb0ELb0EN7cutlass6half_tE19Flash_kernel_traitsILi96ELi64ELi64ELi4ES3_EELb0ELb1ELb0ELb0ELb0ELb1ELb1ELb0EEEvNS_16Flash_fwd_paramsE)
        /*03bc*/ 	.word	0x00000000


	//----- nvinfo : EIATTR_MIN_STACK_SIZE
	.align		4
.L_170:
        /*03c0*/ 	.byte	0x04, 0x12
        /*03c2*/ 	.short	(.L_172 - .L_171)
	.align		4
.L_171:
        /*03c4*/ 	.word	index@(_ZN5flash16flash_fwd_kernelI23Flash_fwd_kernel_traitsILi96ELi64ELi64ELi4ELb0ELb0EN7cutlass6half_tE19Flash_kernel_traitsILi96ELi64ELi64ELi4ES3_EELb1ELb1ELb0ELb1ELb0ELb0ELb0ELb0EEEvNS_16Flash_fwd_paramsE)
        /*03c8*/ 	.word	0x00000000


	//----- nvinfo : EIATTR_MIN_STACK_SIZE
	.align		4
.L_172:
        /*03cc*/ 	.byte	0x04, 0x12
        /*03ce*/ 	.short	(.L_174 - .L_173)
	.align		4
.L_173:
        /*03d0*/ 	.word	index@(_ZN5flash16flash_fwd_kernelI23Flash_fwd_kernel_traitsILi96ELi64ELi64ELi4ELb0ELb0EN7cutlass6half_tE19Flash_kernel_traitsILi96ELi64ELi64ELi4ES3_EELb1ELb1ELb0ELb0ELb0ELb0ELb0ELb1EEEvNS_16Flash_fwd_paramsE)
        /*03d4*/ 	.word	0x00000000


	//----- nvinfo : EIATTR_MIN_STACK_SIZE
	.align		4
.L_174:
        /*03d8*/ 	.byte	0x04, 0x12
        /*03da*/ 	.short	(.L_176 - .L_175)
	.align		4
.L_175:
        /*03dc*/ 	.word	index@(_ZN5flash16flash_fwd_kernelI23Flash_fwd_kernel_traitsILi96ELi64ELi64ELi4ELb0ELb0EN7cutlass6half_tE19Flash_kernel_traitsILi96ELi64ELi64ELi4ES3_EELb0ELb1ELb0ELb0ELb0ELb0ELb1ELb0EEEvNS_16Flash_fwd_paramsE)
        /*03e0*/ 	.word	0x00000000


	//----- nvinfo : EIATTR_MIN_STACK_SIZE
	.align		4
.L_176:
        /*03e4*/ 	.byte	0x04, 0x12
        /*03e6*/ 	.short	(.L_178 - .L_177)
	.align		4
.L_177:
        /*03e8*/ 	.word	index@(_ZN5flash16flash_fwd_kernelI23Flash_fwd_kernel_traitsILi96ELi64ELi64ELi4ELb0ELb0EN7cutlass6half_tE19Flash_kernel_traitsILi96ELi64ELi64ELi4ES3_EELb1ELb1ELb0ELb1ELb0ELb0ELb0ELb1EEEvNS_16Flash_fwd_paramsE)
        /*03ec*/ 	.word	0x00000000


	//----- nvinfo : EIATTR_MIN_STACK_SIZE
	.align		4
.L_178:
        /*03f0*/ 	.byte	0x04, 0x12
        /*03f2*/ 	.short	(.L_180 - .L_179)
	.align		4
.L_179:
        /*03f4*/ 	.word	index@(_ZN5flash16flash_fwd_kernelI23Flash_fwd_kernel_traitsILi96ELi64ELi64ELi4ELb0ELb0EN7cutlass6half_tE19Flash_kernel_traitsILi96ELi64ELi64ELi4ES3_EELb0ELb1ELb0ELb1ELb0ELb0ELb1ELb0EEEvNS_16Flash_fwd_paramsE)
        /*03f8*/ 	.word	0x00000000
.L_180:


//--------------------- .nv.compat                --------------------------
	.section	.nv.compat,"",@"SHT_CUDA_COMPAT_INFO"
	.align	4
        /*0000*/ 	.byte	0x02, 0x09, 0x01, 0x00, 0x02, 0x02, 0x01, 0x00, 0x02, 0x05, 0x05, 0x00, 0x03, 0x07, 0x01, 0x01
        /*0010*/ 	.byte	0x02, 0x03, 0x00, 0x00, 0x02, 0x06, 0x01, 0x00, 0x04, 0x0b, 0x08, 0x00, 0x00, 0x00, 0x00, 0x00
        /*0020*/ 	.byte	0x00, 0x00, 0x00, 0x00


//--------------------- .nv.info._ZN5flash16flash_fwd_kernelI23Flash_fwd_kernel_traitsILi96ELi128ELi64ELi4ELb0ELb0EN7cutlass6half_tE19Flash_kernel_traitsILi96ELi128ELi64ELi4ES3_EELb0ELb1ELb0ELb0ELb1ELb1ELb0ELb0EEEvNS_16Flash_fwd_paramsE --------------------------
	.section	.nv.info._ZN5flash16flash_fwd_kernelI23Flash_fwd_kernel_traitsILi96ELi128ELi64ELi4ELb0ELb0EN7cutlass6half_tE19Flash_kernel_traitsILi96ELi128ELi64ELi4ES3_EELb0ELb1ELb0ELb0ELb1ELb1ELb0ELb0EEEvNS_16Flash_fwd_paramsE,"",@"SHT_CUDA_INFO"
	.sectionflags	@""
	.align	4


	//----- nvinfo : EIATTR_CUDA_API_VERSION
	.align		4
        /*0000*/ 	.byte	0x04, 0x37
        /*0002*/ 	.short	(.L_182 - .L_181)
.L_181:
        /*0004*/ 	.word	0x00000082


	//----- nvinfo : EIATTR_KPARAM_INFO
	.align		4
.L_182:
        /*0008*/ 	.byte	0x04, 0x17
        /*000a*/ 	.short	(.L_184 - .L_183)
.L_183:
        /*000c*/ 	.word	0x00000000
        /*0010*/ 	.short	0x0000
        /*0012*/ 	.short	0x0000
        /*0014*/ 	.byte	0x00, 0xf0, 0x41, 0x07


	//----- nvinfo : EIATTR_SPARSE_MMA_MASK
	.align		4
.L_184:
        /*0018*/ 	.byte	0x03, 0x50
        /*001a*/ 	.short	0x0000


	//----- nvinfo : EIATTR_MAXREG_COUNT
	.align		4
        /*001c*/ 	.byte	0x03, 0x1b
        /*001e*/ 	.short	0x00ff


	//----- nvinfo : EIATTR_NUM_BARRIERS
	.align		4
        /*0020*/ 	.byte	0x02, 0x4c
        /*0022*/ 	.byte	0x01
	.zero		1


	//----- nvinfo : EIATTR_ANNOTATIONS
	.align		4
        /*0024*/ 	.byte	0x04, 0x55
        /*0026*/ 	.short	(.L_186 - .L_185)


	//   ....[0]....
.L_185:
        /*0028*/ 	.word	0x00000001
        /*002c*/ 	.byte	0xe0, 0x0f, 0x00, 0x00, 0x01, 0x00, 0x00, 0x00, 0x20, 0x10, 0x00, 0x00, 0x01, 0x00, 0x00, 0x00
        /*003c*/ 	.byte	0xc0, 0x77, 0x00, 0x00, 0x01, 0x00, 0x00, 0x00, 0x00, 0x78, 0x00, 0x00


	//----- nvinfo : EIATTR_MERCURY_ISA_VERSION
	.align		4
.L_186:
        /*0048*/ 	.byte	0x03, 0x5f
        /*004a*/ 	.short	0x0101


	//----- nvinfo : EIATTR_COOP_GROUP_MASK_REGIDS
	.align		4
        /*004c*/ 	.byte	0x04, 0x29
        /*004e*/ 	.short	(.L_188 - .L_187)


	//   ....[0]....
.L_187:
        /*0050*/ 	.word	0xffffffff


	//   ....[1]....
        /*0054*/ 	.word	0xffffffff


	//   ....[2]....
        /*0058*/ 	.word	0xffffffff


	//   ....[3]....
        /*005c*/ 	.word	0xffffffff


	//   ....[4]....
        /*0060*/ 	.word	0xffffffff


	//   ....[5]....
        /*0064*/ 	.word	0xffffffff


	//   ....[6]....
        /*0068*/ 	.word	0xffffffff


	//   ....[7]....
        /*006c*/ 	.word	0xffffffff


	//   ....[8]....
        /*0070*/ 	.word	0xffffffff


	//   ....[9]....
        /*0074*/ 	.word	0xffffffff


	//   ....[10]....
        /*0078*/ 	.word	0xffffffff


	//   ....[11]....
        /*007c*/ 	.word	0xffffffff


	//   ....[12]....
        /*0080*/ 	.word	0xffffffff


	//   ....[13]....
        /*0084*/ 	.word	0xffffffff


	//   ....[14]....
        /*0088*/ 	.word	0xffffffff


	//   ....[15]....
        /*008c*/ 	.word	0xffffffff


	//   ....[16]....
        /*0090*/ 	.word	0xffffffff


	//   ....[17]....
        /*0094*/ 	.word	0xffffffff


	//   ....[18]....
        /*0098*/ 	.word	0xffffffff


	//   ....[19]....
        /*009c*/ 	.word	0xffffffff


	//   ....[20]....
        /*00a0*/ 	.word	0xffffffff


	//   ....[21]....
        /*00a4*/ 	.word	0xffffffff


	//   ....[22]....
        /*00a8*/ 	.word	0xffffffff


	//   ....[23]....
        /*00ac*/ 	.word	0xffffffff


	//   ....[24]....
        /*00b0*/ 	.word	0xffffffff


	//   ....[25]....
        /*00b4*/ 	.word	0xffffffff


	//   ....[26]....
        /*00b8*/ 	.word	0xffffffff


	//   ....[27]....
        /*00bc*/ 	.word	0xffffffff


	//   ....[28]....
        /*00c0*/ 	.word	0xffffffff


	//   ....[29]....
        /*00c4*/ 	.word	0xffffffff


	//   ....[30]....
        /*00c8*/ 	.word	0xffffffff


	//   ....[31]....
        /*00cc*/ 	.word	0xffffffff


	//----- nvinfo : EIATTR_COOP_GROUP_INSTR_OFFSETS
	.align		4
.L_188:
        /*00d0*/ 	.byte	0x04, 0x28
        /*00d2*/ 	.short	(.L_190 - .L_189)


	//   ....[0]....
.L_189:
        /*00d4*/ 	.word	0x000024a0


	//   ....[1]....
        /*00d8*/ 	.word	0x000024d0


	//   ....[2]....
        /*00dc*/ 	.word	0x00002620


	//   ....[3]....
        /*00e0*/ 	.word	0x00002650


	//   ....[4]....
        /*00e4*/ 	.word	0x00002680


	//   ....[5]....
        /*00e8*/ 	.word	0x00002820


	//   ....[6]....
        /*00ec*/ 	.word	0x00002da0


	//   ....[7]....
        /*00f0*/ 	.word	0x00002f70


	//   ....[8]....
        /*00f4*/ 	.word	0x00005390


	//   ....[9]....
        /*00f8*/ 	.word	0x00005490


	//   ....[10]....
        /*00fc*/ 	.word	0x000058a0


	//   ....[11]....
        /*0100*/ 	.word	0x000058e0


	//   ....[12]....
        /*0104*/ 	.word	0x00005900


	//   ....[13]....
        /*0108*/ 	.word	0x000059c0


	//   ....[14]....
        /*010c*/ 	.word	0x00005a20


	//   ....[15]....
        /*0110*/ 	.word	0x00005a60


	//   ....[16]....
        /*0114*/ 	.word	0x00008780


	//   ....[17]....
        /*0118*/ 	.word	0x00008800


	//   ....[18]....
        /*011c*/ 	.word	0x00008830


	//   ....[19]....
        /*0120*/ 	.word	0x00008840


	//   ....[20]....
        /*0124*/ 	.word	0x00008860


	//   ....[21]....
        /*0128*/ 	.word	0x00008890


	//   ....[22]....
        /*012c*/ 	.word	0x000088b0


	//   ....[23]....
        /*0130*/ 	.word	0x000088c0


	//   ....[24]....
        /*0134*/ 	.word	0x0000a6e0


	//   ....[25]....
        /*0138*/ 	.word	0x0000a720


	//   ....[26]....
        /*013c*/ 	.word	0x0000a760


	//   ....[27]....
        /*0140*/ 	.word	0x0000a790


	//   ....[28]....
        /*0144*/ 	.word	0x0000a810


	//   ....[29]....
        /*0148*/ 	.word	0x0000a840


	//   ....[30]....
        /*014c*/ 	.word	0x0000a860


	//   ....[31]....
        /*0150*/ 	.word	0x0000a870


	//----- nvinfo : EIATTR_EXIT_INSTR_OFFSETS
	.align		4
.L_190:
        /*0154*/ 	.byte	0x04, 0x1c
        /*0156*/ 	.short	(.L_192 - .L_191)


	//   ....[0]....
.L_191:
        /*0158*/ 	.word	0x000001b0


	//   ....[1]....
        /*015c*/ 	.word	0x0000c070


	//   ....[2]....
        /*0160*/ 	.word	0x0000c7e0


	//   ....[3]....
        /*0164*/ 	.word	0x0000c870


	//----- nvinfo : EIATTR_CRS_STACK_SIZE
	.align		4
.L_192:
        /*0168*/ 	.byte	0x04, 0x1e
        /*016a*/ 	.short	(.L_194 - .L_193)
.L_193:
        /*016c*/ 	.word	0x00000000


	//----- nvinfo : EIATTR_CBANK_PARAM_SIZE
	.align		4
.L_194:
        /*0170*/ 	.byte	0x03, 0x19
        /*0172*/ 	.short	0x01d0


	//----- nvinfo : EIATTR_PARAM_CBANK
	.align		4
        /*0174*/ 	.byte	0x04, 0x0a
        /*0176*/ 	.short	(.L_196 - .L_195)
	.align		4
.L_195:
        /*0178*/ 	.word	index@(.nv.constant0._ZN5flash16flash_fwd_kernelI23Flash_fwd_kernel_traitsILi96ELi128ELi64ELi4ELb0ELb0EN7cutlass6half_tE19Flash_kernel_traitsILi96ELi128ELi64ELi4ES3_EELb0ELb1ELb0ELb0ELb1ELb1ELb0ELb0EEEvNS_16Flash_fwd_paramsE)
        /*017c*/ 	.short	0x0210
        /*017e*/ 	.short	0x01d0


	//----- nvinfo : EIATTR_SW_WAR
	.align		4
.L_196:
        /*0180*/ 	.byte	0x04, 0x36
        /*0182*/ 	.short	(.L_198 - .L_197)
.L_197:
        /*0184*/ 	.word	0x00000008
.L_198:


//--------------------- .nv.info._ZN5flash16flash_fwd_kernelI23Flash_fwd_kernel_traitsILi96ELi128ELi64ELi4ELb0ELb0EN7cutlass6half_tE19Flash_kernel_traitsILi96ELi128ELi64ELi4ES3_EELb0ELb1ELb0ELb0ELb0ELb1ELb0ELb0EEEvNS_16Flash_fwd_paramsE --------------------------
	.section	.nv.info._ZN5flash16flash_fwd_kernelI23Flash_fwd_kernel_traitsILi96ELi128ELi64ELi4ELb0ELb0EN7cutlass6half_tE19Flash_kernel_traitsILi96ELi128ELi64ELi4ES3_EELb0ELb1ELb0ELb0ELb0ELb1ELb0ELb0EEEvNS_16Flash_fwd_paramsE,"",@"SHT_CUDA_INFO"
	.sectionflags	@""
	.align	4


	//----- nvinfo : EIATTR_CUDA_API_VERSION
	.align		4
        /*0000*/ 	.byte	0x04, 0x37
        /*0002*/ 	.short	(.L_200 - .L_199)
.L_199:
        /*0004*/ 	.word	0x00000082


	//----- nvinfo : EIATTR_KPARAM_INFO
	.align		4
.L_200:
        /*0008*/ 	.byte	0x04, 0x17
        /*000a*/ 	.short	(.L_202 - .L_201)
.L_201:
        /*000c*/ 	.word	0x00000000
        /*0010*/ 	.short	0x0000
        /*0012*/ 	.short	0x0000
        /*0014*/ 	.byte	0x00, 0xf0, 0x41, 0x07


	//----- nvinfo : EIATTR_SPARSE_MMA_MASK
	.align		4
.L_202:
        /*0018*/ 	.byte	0x03, 0x50
        /*001a*/ 	.short	0x0000


	//----- nvinfo : EIATTR_MAXREG_COUNT
	.align		4
        /*001c*/ 	.byte	0x03, 0x1b
        /*001e*/ 	.short	0x00ff


	//----- nvinfo : EIATTR_NUM_BARRIERS
	.align		4
        /*0020*/ 	.byte	0x02, 0x4c
        /*0022*/ 	.byte	0x01
	.zero		1


	//----- nvinfo : EIATTR_MERCURY_ISA_VERSION
	.align		4
        /*0024*/ 	.byte	0x03, 0x5f
        /*0026*/ 	.short	0x0101


	//----- nvinfo : EIATTR_COOP_GROUP_MASK_REGIDS
	.align		4
        /*0028*/ 	.byte	0x04, 0x29
        /*002a*/ 	.short	(.L_204 - .L_203)


	//   ....[0]....
.L_203:
        /*002c*/ 	.word	0xffffffff


	//   ....[1]....
        /*0030*/ 	.word	0xffffffff


	//   ....[2]....
        /*0034*/ 	.word	0xffffffff


	//   ....[3]....
        /*0038*/ 	.word	0xffffffff


	//   ....[4]....
        /*003c*/ 	.word	0xffffffff


	//   ....[5]....
        /*0040*/ 	.word	0xffffffff


	//   ....[6]....
        /*0044*/ 	.word	0xffffffff


	//   ....[7]....
        /*0048*/ 	.word	0xffffffff


	//   ....[8]....
        /*004c*/ 	.word	0xffffffff


	//   ....[9]....
        /*0050*/ 	.word	0xffffffff


	//   ....[10]....
        /*0054*/ 	.word	0xffffffff


	//   ....[11]....
        /*0058*/ 	.word	0xffffffff


	//   ....[12]....
        /*005c*/ 	.word	0xffffffff


	//   ....[13]....
        /*0060*/ 	.word	0xffffffff


	//   ....[14]....
        /*0064*/ 	.word	0xffffffff


	//   ....[15]....
        /*0068*/ 	.word	0xffffffff


	//   ....[16]....
        /*006c*/ 	.word	0xffffffff


	//   ....[17]....
        /*0070*/ 	.word	0xffffffff


	//   ....[18]....
        /*0074*/ 	.word	0xffffffff


	//   ....[19]....
        /*0078*/ 	.word	0xffffffff


	//   ....[20]....
        /*007c*/ 	.word	0xffffffff


	//   ....[21]....
        /*0080*/ 	.word	0xffffffff


	//   ....[22]....
        /*0084*/ 	.word	0xffffffff


	//   ....[23]....
        /*0088*/ 	.word	0xffffffff


	//   ....[24]....
        /*008c*/ 	.word	0xffffffff


	//   ....[25]....
        /*0090*/ 	.word	0xffffffff


	//   ....[26]....
        /*0094*/ 	.word	0xffffffff


	//   ....[27]....
        /*0098*/ 	.word	0xffffffff


	//   ....[28]....
        /*009c*/ 	.word	0xffffffff


	//   ....[29]....
        /*00a0*/ 	.word	0xffffffff


	//   ....[30]....
        /*00a4*/ 	.word	0xffffffff


	//   ....[31]....
        /*00a8*/ 	.word	0xffffffff


	//   ....[32]....
        /*00ac*/ 	.word	0xffffffff


	//   ....[33]....
        /*00b0*/ 	.word	0xffffffff


	//   ....[34]....
        /*00b4*/ 	.word	0xffffffff


	//   ....[35]....
        /*00b8*/ 	.word	0xffffffff


	//   ....[36]....
        /*00bc*/ 	.word	0xffffffff


	//   ....[37]....
        /*00c0*/ 	.word	0xffffffff


	//   ....[38]....
        /*00c4*/ 	.word	0xffffffff


	//   ....[39]....
        /*00c8*/ 	.word	0xffffffff


	//----- nvinfo : EIATTR_COOP_GROUP_INSTR_OFFSETS
	.align		4
.L_204:
        /*00cc*/ 	.byte	0x04, 0x28
        /*00ce*/ 	.short	(.L_206 - .L_205)


	//   ....[0]....
.L_205:
        /*00d0*/ 	.word	0x00002e10


	//   ....[1]....
        /*00d4*/ 	.word	0x000030c0


	//   ....[2]....
        /*00d8*/ 	.word	0x00003180


	//   ....[3]....
        /*00dc*/ 	.word	0x000033f0


	//   ....[4]....
        /*00e0*/ 	.word	0x000034b0


	//   ....[5]....
        /*00e4*/ 	.word	0x000034f0


	//   ....[6]....
        /*00e8*/ 	.word	0x00003580


	//   ....[7]....
        /*00ec*/ 	.word	0x000036e0


	//   ....[8]....
        /*00f0*/ 	.word	0x00005ef0


	//   ....[9]....
        /*00f4*/ 	.word	0x000061e0


	//   ....[10]....
        /*00f8*/ 	.word	0x000062b0


	//   ....[11]....
        /*00fc*/ 	.word	0x00006450


	//   ....[12]....
        /*0100*/ 	.word	0x000064f0


	//   ....[13]....
        /*0104*/ 	.word	0x00006530


	//   ....[14]....
        /*0108*/ 	.word	0x000065d0


	//   ....[15]....
        /*010c*/ 	.word	0x00006680


	//   ....[16]....
        /*0110*/ 	.word	0x00009680


	//   ....[17]....
        /*0114*/ 	.word	0x00009a80


	//   ....[18]....
        /*0118*/ 	.word	0x00009c10


	//   ....[19]....
        /*011c*/ 	.word	0x00009c50


	//   ....[20]....
        /*0120*/ 	.word	0x00009c60


	//   ....[21]....
        /*0124*/ 	.word	0x00009c70


	//   ....[22]....
        /*0128*/ 	.word	0x00009c90


	//   ....[23]....
        /*012c*/ 	.word	0x00009d00


	//   ....[24]....
        /*0130*/ 	.word	0x0000ca60


	//   ....[25]....
        /*0134*/ 	.word	0x0000caf0


	//   ....[26]....
        /*0138*/ 	.word	0x0000cb10


	//   ....[27]....
        /*013c*/ 	.word	0x0000cb20


	//   ....[28]....
        /*0140*/ 	.word	0x0000cb40


	//   ....[29]....
        /*0144*/ 	.word	0x0000cb70


	//   ....[30]....
        /*0148*/ 	.word	0x0000cb90


	//   ....[31]....
        /*014c*/ 	.word	0x0000cba0


	//   ....[32]....
        /*0150*/ 	.word	0x0000e950


	//   ....[33]....
        /*0154*/ 	.word	0x0000e990


	//   ....[34]....
        /*0158*/ 	.word	0x0000e9d0


	//   ....[35]....
        /*015c*/ 	.word	0x0000ea00


	//   ....[36]....
        /*0160*/ 	.word	0x0000ea60


	//   ....[37]....
        /*0164*/ 	.word	0x0000ea70


	//   ....[38]....
        /*0168*/ 	.word	0x0000eab0


	//   ....[39]....
        /*016c*/ 	.word	0x0000ead0


	//----- nvinfo : EIATTR_EXIT_INSTR_OFFSETS
	.align		4
.L_206:
        /*0170*/ 	.byte	0x04, 0x1c
        /*0172*/ 	.short	(.L_208 - .L_207)


	//   ....[0]....
.L_207:
        /*0174*/ 	.word	0x000004b0


	//   ....[1]....
        /*0178*/ 	.word	0x00010650


	//   ....[2]....
        /*017c*/ 	.word	0x00010750


	//   ....[3]....
        /*0180*/ 	.word	0x00011250


	//   ....[4]....
        /*0184*/ 	.word	0x000112e0


	//----- nvinfo : EIATTR_CRS_STACK_SIZE
	.align		4
.L_208:
        /*0188*/ 	.byte	0x04, 0x1e
        /*018a*/ 	.short	(.L_210 - .L_209)
.L_209:
        /*018c*/ 	.word	0x00000000


	//----- nvinfo : EIATTR_CBANK_PARAM_SIZE
	.align		4
.L_210:
        /*0190*/ 	.byte	0x03, 0x19
        /*0192*/ 	.short	0x01d0


	//----- nvinfo : EIATTR_PARAM_CBANK
	.align		4
        /*0194*/ 	.byte	0x04, 0x0a
        /*0196*/ 	.short	(.L_212 - .L_211)
	.align		4
.L_211:
        /*0198*/ 	.word	index@(.nv.constant0._ZN5flash16flash_fwd_kernelI23Flash_fwd_kernel_traitsILi96ELi128ELi64ELi4ELb0ELb0EN7cutlass6half_tE19Flash_kernel_traitsILi96ELi128ELi64ELi4ES3_EELb0ELb1ELb0ELb0ELb0ELb1ELb0ELb0EEEvNS_16Flash_fwd_paramsE)
        /*019c*/ 	.short	0x0210
        /*019e*/ 	.short	0x01d0


	//----- nvinfo : EIATTR_SW_WAR
	.align		4
.L_212:
        /*01a0*/ 	.byte	0x04, 0x36
        /*01a2*/ 	.short	(.L_214 - .L_213)
.L_213:
        /*01a4*/ 	.word	0x00000008
.L_214:


//--------------------- .nv.info._ZN5flash16flash_fwd_kernelI23Flash_fwd_kernel_traitsILi96ELi128ELi64ELi4ELb0ELb0EN7cutlass6half_tE19Flash_kernel_traitsILi96ELi128ELi64ELi4ES3_EELb0ELb1ELb0ELb0ELb0ELb0ELb0ELb0EEEvNS_16Flash_fwd_paramsE --------------------------
	.section	.nv.info._ZN5flash16flash_fwd_kernelI23Flash_fwd_kernel_traitsILi96ELi128ELi64ELi4ELb0ELb0EN7cutlass6half_tE19Flash_kernel_traitsILi96ELi128ELi64ELi4ES3_EELb0ELb1ELb0ELb0ELb0ELb0ELb0ELb0EEEvNS_16Flash_fwd_paramsE,"",@"SHT_CUDA_INFO"
	.sectionflags	@""
	.align	4


	//----- nvinfo : EIATTR_CUDA_API_VERSION
	.align		4
        /*0000*/ 	.byte	0x04, 0x37
        /*0002*/ 	.short	(.L_216 - .L_215)
.L_215:
        /*0004*/ 	.word	0x00000082


	//----- nvinfo : EIATTR_KPARAM_INFO
	.align		4
.L_216:
        /*0008*/ 	.byte	0x04, 0x17
        /*000a*/ 	.short	(.L_218 - .L_217)
.L_217:
        /*000c*/ 	.word	0x00000000
        /*0010*/ 	.short	0x0000
        /*0012*/ 	.short	0x0000
        /*0014*/ 	.byte	0x00, 0xf0, 0x41, 0x07


	//----- nvinfo : EIATTR_SPARSE_MMA_MASK
	.align		4
.L_218:
        /*0018*/ 	.byte	0x03, 0x50
        /*001a*/ 	.short	0x0000


	//----- nvinfo : EIATTR_MAXREG_COUNT
	.align		4
        /*001c*/ 	.byte	0x03, 0x1b
        /*001e*/ 	.short	0x00ff


	//----- nvinfo : EIATTR_NUM_BARRIERS
	.align		4
        /*0020*/ 	.byte	0x02, 0x4c
        /*0022*/ 	.byte	0x01
	.zero		1


	//----- nvinfo : EIATTR_MERCURY_ISA_VERSION
	.align		4
        /*0024*/ 	.byte	0x03, 0x5f
        /*0026*/ 	.short	0x0101


	//----- nvinfo : EIATTR_COOP_GROUP_MASK_REGIDS
	.align		4
        /*0028*/ 	.byte	0x04, 0x29
        /*002a*/ 	.short	(.L_220 - .L_219)


	//   ....[0]....
.L_219:
        /*002c*/ 	.word	0xffffffff


	//   ....[1]....
        /*0030*/ 	.word	0xffffffff


	//   ....[2]....
        /*0034*/ 	.word	0xffffffff


	//   ....[3]....
        /*0038*/ 	.word	0xffffffff


	//   ....[4]....
        /*003c*/ 	.word	0xffffffff


	//   ....[5]....
        /*0040*/ 	.word	0xffffffff


	//   ....[6]....
        /*0044*/ 	.word	0xffffffff


	//   ....[7]....
        /*0048*/ 	.word	0xffffffff


	//   ....[8]....
        /*004c*/ 	.word	0xffffffff


	//   ....[9]....
        /*0050*/ 	.word	0xffffffff


	//   ....[10]....
        /*0054*/ 	.word	0xffffffff


	//   ....[11]....
        /*0058*/ 	.word	0xffffffff


	//   ....[12]....
        /*005c*/ 	.word	0xffffffff


	//   ....[13]....
        /*0060*/ 	.word	0xffffffff


	//   ....[14]....
        /*0064*/ 	.word	0xffffffff


	//   ....[15]....
        /*0068*/ 	.word	0xffffffff


	//   ....[16]....
        /*006c*/ 	.word	0xffffffff


	//   ....[17]....
        /*0070*/ 	.word	0xffffffff


	//   ....[18]....
        /*0074*/ 	.word	0xffffffff


	//   ....[19]....
        /*0078*/ 	.word	0xffffffff


	//   ....[20]....
        /*007c*/ 	.word	0xffffffff


	//   ....[21]....
        /*0080*/ 	.word	0xffffffff


	//   ....[22]....
        /*0084*/ 	.word	0xffffffff


	//   ....[23]....
        /*0088*/ 	.word	0xffffffff


	//   ....[24]....
        /*008c*/ 	.word	0xffffffff


	//   ....[25]....
        /*0090*/ 	.word	0xffffffff


	//   ....[26]....
        /*0094*/ 	.word	0xffffffff


	//   ....[27]....
        /*0098*/ 	.word	0xffffffff


	//   ....[28]....
        /*009c*/ 	.word	0xffffffff


	//   ....[29]....
        /*00a0*/ 	.word	0xffffffff


	//   ....[30]....
        /*00a4*/ 	.word	0xffffffff


	//   ....[31]....
        /*00a8*/ 	.word	0xffffffff


	//   ....[32]....
        /*00ac*/ 	.word	0xffffffff


	//   ....[33]....
        /*00b0*/ 	.word	0xffffffff


	//   ....[34]....
        /*00b4*/ 	.word	0xffffffff


	//   ....[35]....
        /*00b8*/ 	.word	0xffffffff


	//   ....[36]....
        /*00bc*/ 	.word	0xffffffff


	//   ....[37]....
        /*00c0*/ 	.word	0xffffffff


	//   ....[38]....
        /*00c4*/ 	.word	0xffffffff


	//   ....[39]....
        /*00c8*/ 	.word	0xffffffff


	//----- nvinfo : EIATTR_COOP_GROUP_INSTR_OFFSETS
	.align		4
.L_220:
        /*00cc*/ 	.byte	0x04, 0x28
        /*00ce*/ 	.short	(.L_222 - .L_221)


	//   ....[0]....
.L_221:
        /*00d0*/ 	.word	0x000040a0


	//   ....[1]....
        /*00d4*/ 	.word	0x000040d0


	//   ....[2]....
        /*00d8*/ 	.word	0x000041b0


	//   ....[3]....
        /*00dc*/ 	.word	0x000041d0


	//   ....[4]....
        /*00e0*/ 	.word	0x000041f0


	//   ....[5]....
        /*00e4*/ 	.word	0x00004290


	//   ....[6]....
        /*00e8*/ 	.word	0x00004430


	//   ....[7]....
        /*00ec*/ 	.word	0x00004610


	//   ....[8]....
        /*00f0*/ 	.word	0x00007560


	//   ....[9]....
        /*00f4*/ 	.word	0x00007660


	//   ....[10]....
        /*00f8*/ 	.word	0x00007740


	//   ....[11]....
        /*00fc*/ 	.word	0x000077e0


	//   ....[12]....
        /*0100*/ 	.word	0x00007870


	//   ....[13]....
        /*0104*/ 	.word	0x00007920


	//   ....[14]....
        /*0108*/ 	.word	0x00007930


	//   ....[15]....
        /*010c*/ 	.word	0x00007960


	//   ....[16]....
        /*0110*/ 	.word	0x0000b320


	//   ....[17]....
        /*0114*/ 	.word	0x0000b3a0


	//   ....[18]....
        /*0118*/ 	.word	0x0000b450


	//   ....[19]....
        /*011c*/ 	.word	0x0000b480


	//   ....[20]....
        /*0120*/ 	.word	0x0000b490


	//   ....[21]....
        /*0124*/ 	.word	0x0000b4b0


	//   ....[22]....
        /*0128*/ 	.word	0x0000b4d0


	//   ....[23]....
        /*012c*/ 	.word	0x0000b4f0


	//   ....[24]....
        /*0130*/ 	.word	0x0000e7b0


	//   ....[25]....
        /*0134*/ 	.word	0x0000e800


	//   ....[26]....
        /*0138*/ 	.word	0x0000e850


	//   ....[27]....
        /*013c*/ 	.word	0x0000e870


	//   ....[28]....
        /*0140*/ 	.word	0x0000e8b0


	//   ....[29]....
        /*0144*/ 	.word	0x0000e8d0


	//   ....[30]....
        /*0148*/ 	.word	0x0000e8e0


	//   ....[31]....
        /*014c*/ 	.word	0x0000e8f0


	//   ....[32]....
        /*0150*/ 	.word	0x00010740


	//   ....[33]....
        /*0154*/ 	.word	0x00010780


	//   ....[34]....
        /*0158*/ 	.word	0x000107b0


	//   ....[35]....
        /*015c*/ 	.word	0x000107d0


	//   ....[36]....
        /*0160*/ 	.word	0x00010850


	//   ....[37]....
        /*0164*/ 	.word	0x00010880


	//   ....[38]....
        /*0168*/ 	.word	0x000108c0


	//   ....[39]....
        /*016c*/ 	.word	0x000108e0


	//----- nvinfo : EIATTR_EXIT_INSTR_OFFSETS
	.align		4
.L_222:
        /*0170*/ 	.byte	0x04, 0x1c
        /*0172*/ 	.short	(.L_224 - .L_223)


	//   ....[0]....
.L_223:
        /*0174*/ 	.word	0x000004b0


	//   ....[1]....
        /*0178*/ 	.word	0x000124f0


	//   ....[2]....
        /*017c*/ 	.word	0x00012610


	//   ....[3]....
        /*0180*/ 	.word	0x00012630


	//   ....[4]....
        /*0184*/ 	.word	0x00013250


	//   ....[5]....
        /*0188*/ 	.word	0x000132e0


	//----- nvinfo : EIATTR_CRS_STACK_SIZE
	.align		4
.L_224:
        /*018c*/ 	.byte	0x04, 0x1e
        /*018e*/ 	.short	(.L_226 - .L_225)
.L_225:
        /*0190*/ 	.word	0x00000000


	//----- nvinfo : EIATTR_CBANK_PARAM_SIZE
	.align		4
.L_226:
        /*0194*/ 	.byte	0x03, 0x19
        /*0196*/ 	.short	0x01d0


	//----- nvinfo : EIATTR_PARAM_CBANK
	.align		4
        /*0198*/ 	.byte	0x04, 0x0a
        /*019a*/ 	.short	(.L_228 - .L_227)
	.align		4
.L_227:
        /*019c*/ 	.word	index@(.nv.constant0._ZN5flash16flash_fwd_kernelI23Flash_fwd_kernel_traitsILi96ELi128ELi64ELi4ELb0ELb0EN7cutlass6half_tE19Flash_kernel_traitsILi96ELi128ELi64ELi4ES3_EELb0ELb1ELb0ELb0ELb0ELb0ELb0ELb0EEEvNS_16Flash_fwd_paramsE)
        /*01a0*/ 	.short	0x0210
        /*01a2*/ 	.short	0x01d0


	//----- nvinfo : EIATTR_SW_WAR
	.align		4
.L_228:
        /*01a4*/ 	.byte	0x04, 0x36
        /*01a6*/ 	.short	(.L_230 - .L_229)
.L_229:
        /*01a8*/ 	.word	0x00000008
.L_230:


//--------------------- .nv.info._ZN5flash16flash_fwd_kernelI23Flash_fwd_kernel_traitsILi96ELi128ELi64ELi4ELb0ELb0EN7cutlass6half_tE19Flash_kernel_traitsILi96ELi128ELi64ELi4ES3_EELb0ELb1ELb0ELb1ELb0ELb0ELb0ELb0EEEvNS_16Flash_fwd_paramsE --------------------------
	.section	.nv.info._ZN5flash16flash_fwd_kernelI23Flash_fwd_kernel_traitsILi96ELi128ELi64ELi4ELb0ELb0EN7cutlass6half_tE19Flash_kernel_traitsILi96ELi128ELi64ELi4ES3_EELb0ELb1ELb0ELb1ELb0ELb0ELb0ELb0EEEvNS_16Flash_fwd_paramsE,"",@"SHT_CUDA_INFO"
	.sectionflags	@""
	.align	4


	//----- nvinfo : EIATTR_CUDA_API_VERSION
	.align		4
        /*0000*/ 	.byte	0x04, 0x37
        /*0002*/ 	.short	(.L_232 - .L_231)
.L_231:
        /*0004*/ 	.word	0x00000082


	//----- nvinfo : EIATTR_KPARAM_INFO
	.align		4
.L_232:
        /*0008*/ 	.byte	0x04, 0x17
        /*000a*/ 	.short	(.L_234 - .L_233)
.L_233:
        /*000c*/ 	.word	0x00000000
        /*0010*/ 	.short	0x0000
        /*0012*/ 	.short	0x0000
        /*0014*/ 	.byte	0x00, 0xf0, 0x41, 0x07


	//----- nvinfo : EIATTR_SPARSE_MMA_MASK
	.align		4
.L_234:
        /*0018*/ 	.byte	0x03, 0x50
        /*001a*/ 	.short	0x0000


	//----- nvinfo : EIATTR_MAXREG_COUNT
	.align		4
        /*001c*/ 	.byte	0x03, 0x1b
        /*001e*/ 	.short	0x00ff


	//----- nvinfo : EIATTR_NUM_BARRIERS
	.align		4
        /*0020*/ 	.byte	0x02, 0x4c
        /*0022*/ 	.byte	0x01
	.zero		1


	//----- nvinfo : EIATTR_MERCURY_ISA_VERSION
	.align		4
        /*0024*/ 	.byte	0x03, 0x5f
        /*0026*/ 	.short	0x0101


	//----- nvinfo : EIATTR_COOP_GROUP_MASK_REGIDS
	.align		4
        /*0028*/ 	.byte	0x04, 0x29
        /*002a*/ 	.short	(.L_236 - .L_235)


	//   ....[0]....
.L_235:
        /*002c*/ 	.word	0xffffffff


	//   ....[1]....
        /*0030*/ 	.word	0xffffffff


	//   ....[2]....
        /*0034*/ 	.word	0xffffffff


	//   ....[3]....
        /*0038*/ 	.word	0xffffffff


	//   ....[4]....
        /*003c*/ 	.word	0xffffffff


	//   ....[5]....
        /*0040*/ 	.word	0xffffffff


	//   ....[6]....
        /*0044*/ 	.word	0xffffffff


	//   ....[7]....
        /*0048*/ 	.word	0xffffffff


	//   ....[8]....
        /*004c*/ 	.word	0xffffffff


	//   ....[9]....
        /*0050*/ 	.word	0xffffffff


	//   ....[10]....
        /*0054*/ 	.word	0xffffffff


	//   ....[11]....
        /*0058*/ 	.word	0xffffffff


	//   ....[12]....
        /*005c*/ 	.word	0xffffffff


	//   ....[13]....
        /*0060*/ 	.word	0xffffffff


	//   ....[14]....
        /*0064*/ 	.word	0xffffffff


	//   ....[15]....
        /*0068*/ 	.word	0xffffffff


	//   ....[16]....
        /*006c*/ 	.word	0xffffffff


	//   ....[17]....
        /*0070*/ 	.word	0xffffffff


	//   ....[18]....
        /*0074*/ 	.word	0xffffffff


	//   ....[19]....
        /*0078*/ 	.word	0xffffffff


	//   ....[20]....
        /*007c*/ 	.word	0xffffffff


	//   ....[21]....
        /*0080*/ 	.word	0xffffffff


	//   ....[22]....
        /*0084*/ 	.word	0xffffffff


	//   ....[23]....
        /*0088*/ 	.word	0xffffffff


	//   ....[24]....
        /*008c*/ 	.word	0xffffffff


	//   ....[25]....
        /*0090*/ 	.word	0xffffffff


	//   ....[26]....
        /*0094*/ 	.word	0xffffffff


	//   ....[27]....
        /*0098*/ 	.word	0xffffffff


	//   ....[28]....
        /*009c*/ 	.word	0xffffffff


	//   ....[29]....
        /*00a0*/ 	.word	0xffffffff


	//   ....[30]....
        /*00a4*/ 	.word	0xffffffff


	//   ....[31]....
        /*00a8*/ 	.word	0xffffffff


	//   ....[32]....
        /*00ac*/ 	.word	0xffffffff


	//   ....[33]....
        /*00b0*/ 	.word	0xffffffff


	//   ....[34]....
        /*00b4*/ 	.word	0xffffffff


	//   ....[35]....
        /*00b8*/ 	.word	0xffffffff


	//   ....[36]....
        /*00bc*/ 	.word	0xffffffff


	//   ....[37]....
        /*00c0*/ 	.word	0xffffffff


	//   ....[38]....
        /*00c4*/ 	.word	0xffffffff


	//   ....[39]....
        /*00c8*/ 	.word	0xffffffff


	//----- nvinfo : EIATTR_COOP_GROUP_INSTR_OFFSETS
	.align		4
.L_236:
        /*00cc*/ 	.byte	0x04, 0x28
        /*00ce*/ 	.short	(.L_238 - .L_237)


	//   ....[0]....
.L_237:
        /*00d0*/ 	.word	0x00004720


	//   ....[1]....
        /*00d4*/ 	.word	0x00004750


	//   ....[2]....
        /*00d8*/ 	.word	0x00004820


	//   ....[3]....
        /*00dc*/ 	.word	0x00004850


	//   ....[4]....
        /*00e0*/ 	.word	0x00004860


	//   ....[5]....
        /*00e4*/ 	.word	0x000048e0


	//   ....[6]....
        /*00e8*/ 	.word	0x00004b10


	//   ....[7]....
        /*00ec*/ 	.word	0x00004cf0


	//   ....[8]....
        /*00f0*/ 	.word	0x000080c0


	//   ....[9]....
        /*00f4*/ 	.word	0x000081c0


	//   ....[10]....
        /*00f8*/ 	.word	0x00008200


	//   ....[11]....
        /*00fc*/ 	.word	0x00008360


	//   ....[12]....
        /*0100*/ 	.word	0x000083a0


	//   ....[13]....
        /*0104*/ 	.word	0x000083e0


	//   ....[14]....
        /*0108*/ 	.word	0x000084e0


	//   ....[15]....
        /*010c*/ 	.word	0x00008540


	//   ....[16]....
        /*0110*/ 	.word	0x0000c290


	//   ....[17]....
        /*0114*/ 	.word	0x0000c390


	//   ....[18]....
        /*0118*/ 	.word	0x0000c4a0


	//   ....[19]....
        /*011c*/ 	.word	0x0000c4f0


	//   ....[20]....
        /*0120*/ 	.word	0x0000c510


	//   ....[21]....
        /*0124*/ 	.word	0x0000c620


	//   ....[22]....
        /*0128*/ 	.word	0x0000c660


	//   ....[23]....
        /*012c*/ 	.word	0x0000c670


	//   ....[24]....
        /*0130*/ 	.word	0x0000fe50


	//   ....[25]....
        /*0134*/ 	.word	0x0000fec0


	//   ....[26]....
        /*0138*/ 	.word	0x0000fef0


	//   ....[27]....
        /*013c*/ 	.word	0x0000ff00


	//   ....[28]....
        /*0140*/ 	.word	0x0000ff20


	//   ....[29]....
        /*0144*/ 	.word	0x0000ff40


	//   ....[30]....
        /*0148*/ 	.word	0x0000ff70


	//   ....[31]....
        /*014c*/ 	.word	0x0000ff80


	//   ....[32]....
        /*0150*/ 	.word	0x00011de0


	//   ....[33]....
        /*0154*/ 	.word	0x00011e10


	//   ....[34]....
        /*0158*/ 	.word	0x00011e30


	//   ....[35]....
        /*015c*/ 	.word	0x00011e50


	//   ....[36]....
        /*0160*/ 	.word	0x00011ed0


	//   ....[37]....
        /*0164*/ 	.word	0x00011f00


	//   ....[38]....
        /*0168*/ 	.word	0x00011f30


	//   ....[39]....
        /*016c*/ 	.word	0x00011f60


	//----- nvinfo : EIATTR_EXIT_INSTR_OFFSETS
	.align		4
.L_238:
        /*0170*/ 	.byte	0x04, 0x1c
        /*0172*/ 	.short	(.L_240 - .L_239)


	//   ....[0]....
.L_239:
        /*0174*/ 	.word	0x000004b0


	//   ....[1]....
        /*0178*/ 	.word	0x00013b50


	//   ....[2]....
        /*017c*/ 	.word	0x00013c80


	//   ....[3]....
        /*0180*/ 	.word	0x00013ca0


	//   ....[4]....
        /*0184*/ 	.word	0x000148c0


	//   ....[5]....
        /*0188*/ 	.word	0x00014950


	//----- nvinfo : EIATTR_CRS_STACK_SIZE
	.align		4
.L_240:
        /*018c*/ 	.byte	0x04, 0x1e
        /*018e*/ 	.short	(.L_242 - .L_241)
.L_241:
        /*0190*/ 	.word	0x00000000


	//----- nvinfo : EIATTR_CBANK_PARAM_SIZE
	.align		4
.L_242:
        /*0194*/ 	.byte	0x03, 0x19
        /*0196*/ 	.short	0x01d0


	//----- nvinfo : EIATTR_PARAM_CBANK
	.align		4
        /*0198*/ 	.byte	0x04, 0x0a
        /*019a*/ 	.short	(.L_244 - .L_243)
	.align		4
.L_243:
        /*019c*/ 	.word	index@(.nv.constant0._ZN5flash16flash_fwd_kernelI23Flash_fwd_kernel_traitsILi96ELi128ELi64ELi4ELb0ELb0EN7cutlass6half_tE19Flash_kernel_traitsILi96ELi128ELi64ELi4ES3_EELb0ELb1ELb0ELb1ELb0ELb0ELb0ELb0EEEvNS_16Flash_fwd_paramsE)
        /*01a0*/ 	.short	0x0210
        /*01a2*/ 	.short	0x01d0


	//----- nvinfo : EIATTR_SW_WAR
	.align		4
.L_244:
        /*01a4*/ 	.byte	0x04, 0x36
        /*01a6*/ 	.short	(.L_246 - .L_245)
.L_245:
        /*01a8*/ 	.word	0x00000008
.L_246:


//--------------------- .nv.info._ZN5flash16flash_fwd_kernelI23Flash_fwd_kernel_traitsILi96ELi64ELi64ELi4ELb0ELb0EN7cutlass6half_tE19Flash_kernel_traitsILi96ELi64ELi64ELi4ES3_EELb0ELb1ELb0ELb0ELb1ELb1ELb0ELb0EEEvNS_16Flash_fwd_paramsE --------------------------
	.section	.nv.info._ZN5flash16flash_fwd_kernelI23Flash_fwd_kernel_traitsILi96ELi64ELi64ELi4ELb0ELb0EN7cutlass6half_tE19Flash_kernel_traitsILi96ELi64ELi64ELi4ES3_EELb0ELb1ELb0ELb0ELb1ELb1ELb0ELb0EEEvNS_16Flash_fwd_paramsE,"",@"SHT_CUDA_INFO"
	.sectionflags	@""
	.align	4


	//----- nvinfo : EIATTR_CUDA_API_VERSION
	.align		4
        /*0000*/ 	.byte	0x04, 0x37
        /*0002*/ 	.short	(.L_248 - .L_247)
.L_247:
        /*0004*/ 	.word	0x00000082


	//----- nvinfo : EIATTR_KPARAM_INFO
	.align		4
.L_248:
        /*0008*/ 	.byte	0x04, 0x17
        /*000a*/ 	.short	(.L_250 - .L_249)
.L_249:
        /*000c*/ 	.word	0x00000000
        /*0010*/ 	.short	0x0000
        /*0012*/ 	.short	0x0000
        /*0014*/ 	.byte	0x00, 0xf0, 0x41, 0x07


	//----- nvinfo : EIATTR_SPARSE_MMA_MASK
	.align		4
.L_250:
        /*0018*/ 	.byte	0x03, 0x50
        /*001a*/ 	.short	0x0000


	//----- nvinfo : EIATTR_MAXREG_COUNT
	.align		4
        /*001c*/ 	.byte	0x03, 0x1b
        /*001e*/ 	.short	0x00ff


	//----- nvinfo : EIATTR_NUM_BARRIERS
	.align		4
        /*0020*/ 	.byte	0x02, 0x4c
        /*0022*/ 	.byte	0x01
	.zero		1


	//----- nvinfo : EIATTR_MERCURY_ISA_VERSION
	.align		4
        /*0024*/ 	.byte	0x03, 0x5f
        /*0026*/ 	.short	0x0101


	//----- nvinfo : EIATTR_COOP_GROUP_MASK_REGIDS
	.align		4
        /*0028*/ 	.byte	0x04, 0x29
        /*002a*/ 	.short	(.L_252 - .L_251)


	//   ....[0]....
.L_251:
        /*002c*/ 	.word	0xffffffff


	//   ....[1]....
        /*0030*/ 	.word	0xffffffff


	//   ....[2]....
        /*0034*/ 	.word	0xffffffff


	//   ....[3]....
        /*0038*/ 	.word	0xffffffff


	//   ....[4]....
        /*003c*/ 	.word	0xffffffff


	//   ....[5]....
        /*0040*/ 	.word	0xffffffff


	//   ....[6]....
        /*0044*/ 	.word	0xffffffff


	//   ....[7]....
        /*0048*/ 	.word	0xffffffff


	//   ....[8]....
        /*004c*/ 	.word	0xffffffff


	//   ....[9]....
        /*0050*/ 	.word	0xffffffff


	//   ....[10]....
        /*0054*/ 	.word	0xffffffff


	//   ....[11]....
        /*0058*/ 	.word	0xffffffff


	//----- nvinfo : EIATTR_COOP_GROUP_INSTR_OFFSETS
	.align		4
.L_252:
        /*005c*/ 	.byte	0x04, 0x28
        /*005e*/ 	.short	(.L_254 - .L_253)


	//   ....[0]....
.L_253:
        /*0060*/ 	.word	0x00001cd0


	//   ....[1]....
        /*0064*/ 	.word	0x00001e90


	//   ....[2]....
        /*0068*/ 	.word	0x00001ec0


	//   ....[3]....
        /*006c*/ 	.word	0x00001fc0


	//   ....[4]....
        /*0070*/ 	.word	0x000035b0


	//   ....[5]....
        /*0074*/ 	.word	0x000035f0


	//   ....[6]....
        /*0078*/ 	.word	0x00003620


	//   ....[7]....
        /*007c*/ 	.word	0x00003640


	//   ....[8]....
        /*0080*/ 	.word	0x000045e0


	//   ....[9]....
        /*0084*/ 	.word	0x00004620


	//   ....[10]....
        /*0088*/ 	.word	0x000046e0


	//   ....[11]....
        /*008c*/ 	.word	0x00004710


	//----- nvinfo : EIATTR_EXIT_INSTR_OFFSETS
	.align		4
.L_254:
        /*0090*/ 	.byte	0x04, 0x1c
        /*0092*/ 	.short	(.L_256 - .L_255)


	//   ....[0]....
.L_255:
        /*0094*/ 	.word	0x000001a0


	//   ....[1]....
        /*0098*/ 	.word	0x00005570


	//   ....[2]....
        /*009c*/ 	.word	0x00005a80


	//   ....[3]....
        /*00a0*/ 	.word	0x00005b10


	//----- nvinfo : EIATTR_CRS_STACK_SIZE
	.align		4
.L_256:
        /*00a4*/ 	.byte	0x04, 0x1e
        /*00a6*/ 	.short	(.L_258 - .L_257)
.L_257:
        /*00a8*/ 	.word	0x00000000


	//----- nvinfo : EIATTR_CBANK_PARAM_SIZE
	.align		4
.L_258:
        /*00ac*/ 	.byte	0x03, 0x19
        /*00ae*/ 	.short	0x01d0


	//----- nvinfo : EIATTR_PARAM_CBANK
	.align		4
        /*00b0*/ 	.byte	0x04, 0x0a
        /*00b2*/ 	.short	(.L_260 - .L_259)
	.align		4
.L_259:
        /*00b4*/ 	.word	index@(.nv.constant0._ZN5flash16flash_fwd_kernelI23Flash_fwd_kernel_traitsILi96ELi64ELi64ELi4ELb0ELb0EN7cutlass6half_tE19Flash_kernel_traitsILi96ELi64ELi64ELi4ES3_EELb0ELb1ELb0ELb0ELb1ELb1ELb0ELb0EEEvNS_16Flash_fwd_paramsE)
        /*00b8*/ 	.short	0x0210
        /*00ba*/ 	.short	0x01d0


	//----- nvinfo : EIATTR_SW_WAR
	.align		4
.L_260:
        /*00bc*/ 	.byte	0x04, 0x36
        /*00be*/ 	.short	(.L_262 - .L_261)
.L_261:
        /*00c0*/ 	.word	0x00000008
.L_262:


//--------------------- .nv.info._ZN5flash16flash_fwd_kernelI23Flash_fwd_kernel_traitsILi96ELi64ELi64ELi4ELb0ELb0EN7cutlass6half_tE19Flash_kernel_traitsILi96ELi64ELi64ELi4ES3_EELb0ELb1ELb0ELb0ELb0ELb1ELb0ELb0EEEvNS_16Flash_fwd_paramsE --------------------------
	.section	.nv.info._ZN5flash16flash_fwd_kernelI23Flash_fwd_kernel_traitsILi96ELi64ELi64ELi4ELb0ELb0EN7cutlass6half_tE19Flash_kernel_traitsILi96ELi64ELi64ELi4ES3_EELb0ELb1ELb0ELb0ELb0ELb1ELb0ELb0EEEvNS_16Flash_fwd_paramsE,"",@"SHT_CUDA_INFO"
	.sectionflags	@""
	.align	4


	//----- nvinfo : EIATTR_CUDA_API_VERSION
	.align		4
        /*0000*/ 	.byte	0x04, 0x37
        /*0002*/ 	.short	(.L_264 - .L_263)
.L_263:
        /*0004*/ 	.word	0x00000082


	//----- nvinfo : EIATTR_KPARAM_INFO
	.align		4
.L_264:
        /*0008*/ 	.byte	0x04, 0x17
        /*000a*/ 	.short	(.L_266 - .L_265)
.L_265:
        /*000c*/ 	.word	0x00000000
        /*0010*/ 	.short	0x0000
        /*0012*/ 	.short	0x0000
        /*0014*/ 	.byte	0x00, 0xf0, 0x41, 0x07


	//----- nvinfo : EIATTR_SPARSE_MMA_MASK
	.align		4
.L_266:
        /*0018*/ 	.byte	0x03, 0x50
        /*001a*/ 	.short	0x0000


	//----- nvinfo : EIATTR_MAXREG_COUNT
	.align		4
        /*001c*/ 	.byte	0x03, 0x1b
        /*001e*/ 	.short	0x00ff


	//----- nvinfo : EIATTR_NUM_BARRIERS
	.align		4
        /*0020*/ 	.byte	0x02, 0x4c
        /*0022*/ 	.byte	0x01
	.zero		1


	//----- nvinfo : EIATTR_MERCURY_ISA_VERSION
	.align		4
        /*0024*/ 	.byte	0x03, 0x5f
        /*0026*/ 	.short	0x0101


	//----- nvinfo : EIATTR_COOP_GROUP_MASK_REGIDS
	.align		4
        /*0028*/ 	.byte	0x04, 0x29
        /*002a*/ 	.short	(.L_268 - .L_267)


	//   ....[0]....
.L_267:
        /*002c*/ 	.word	0xffffffff


	//   ....[1]....
        /*0030*/ 	.word	0xffffffff


	//   ....[2]....
        /*0034*/ 	.word	0xffffffff


	//   ....[3]....
        /*0038*/ 	.word	0xffffffff


	//   ....[4]....
        /*003c*/ 	.word	0xffffffff


	//   ....[5]....
        /*0040*/ 	.word	0xffffffff


	//   ....[6]....
        /*0044*/ 	.word	0xffffffff


	//   ....[7]....
        /*0048*/ 	.word	0xffffffff


	//   ....[8]....
        /*004c*/ 	.word	0xffffffff


	//   ....[9]....
        /*0050*/ 	.word	0xffffffff


	//   ....[10]....
        /*0054*/ 	.word	0xffffffff


	//   ....[11]....
        /*0058*/ 	.word	0xffffffff


	//   ....[12]....
        /*005c*/ 	.word	0xffffffff


	//   ....[13]....
        /*0060*/ 	.word	0xffffffff


	//   ....[14]....
        /*0064*/ 	.word	0xffffffff


	//   ....[15]....
        /*0068*/ 	.word	0xffffffff


	//----- nvinfo : EIATTR_COOP_GROUP_INSTR_OFFSETS
	.align		4
.L_268:
        /*006c*/ 	.byte	0x04, 0x28
        /*006e*/ 	.short	(.L_270 - .L_269)


	//   ....[0]....
.L_269:
        /*0070*/ 	.word	0x00002350


	//   ....[1]....
        /*0074*/ 	.word	0x00002550


	//   ....[2]....
        /*0078*/ 	.word	0x00002570


	//   ....[3]....
        /*007c*/ 	.word	0x00002620


	//   ....[4]....
        /*0080*/ 	.word	0x00004190


	//   ....[5]....
        /*0084*/ 	.word	0x000041d0


	//   ....[6]....
        /*0088*/ 	.word	0x000041f0


	//   ....[7]....
        /*008c*/ 	.word	0x00004210


	//   ....[8]....
        /*0090*/ 	.word	0x00005d30


	//   ....[9]....
        /*0094*/ 	.word	0x00005d70


	//   ....[10]....
        /*0098*/ 	.word	0x00005d90


	//   ....[11]....
        /*009c*/ 	.word	0x00005db0


	//   ....[12]....
        /*00a0*/ 	.word	0x00006d60


	//   ....[13]....
        /*00a4*/ 	.word	0x00006da0


	//   ....[14]....
        /*00a8*/ 	.word	0x00006e00


	//   ....[15]....
        /*00ac*/ 	.word	0x00006e10


	//----- nvinfo : EIATTR_EXIT_INSTR_OFFSETS
	.align		4
.L_270:
        /*00b0*/ 	.byte	0x04, 0x1c
        /*00b2*/ 	.short	(.L_272 - .L_271)


	//   ....[0]....
.L_271:
        /*00b4*/ 	.word	0x00000310


	//   ....[1]....
        /*00b8*/ 	.word	0x00007e30


	//   ....[2]....
        /*00bc*/ 	.word	0x00007f30


	//   ....[3]....
        /*00c0*/ 	.word	0x00008600


	//   ....[4]....
        /*00c4*/ 	.word	0x00008690


	//----- nvinfo : EIATTR_CRS_STACK_SIZE
	.align		4
.L_272:
        /*00c8*/ 	.byte	0x04, 0x1e
        /*00ca*/ 	.short	(.L_274 - .L_273)
.L_273:
        /*00cc*/ 	.word	0x00000000


	//----- nvinfo : EIATTR_CBANK_PARAM_SIZE
	.align		4
.L_274:
        /*00d0*/ 	.byte	0x03, 0x19
        /*00d2*/ 	.short	0x01d0


	//----- nvinfo : EIATTR_PARAM_CBANK
	.align		4
        /*00d4*/ 	.byte	0x04, 0x0a
        /*00d6*/ 	.short	(.L_276 - .L_275)
	.align		4
.L_275:
        /*00d8*/ 	.word	index@(.nv.constant0._ZN5flash16flash_fwd_kernelI23Flash_fwd_kernel_traitsILi96ELi64ELi64ELi4ELb0ELb0EN7cutlass6half_tE19Flash_kernel_traitsILi96ELi64ELi64ELi4ES3_EELb0ELb1ELb0ELb0ELb0ELb1ELb0ELb0EEEvNS_16Flash_fwd_paramsE)
        /*00dc*/ 	.short	0x0210
        /*00de*/ 	.short	0x01d0


	//----- nvinfo : EIATTR_SW_WAR
	.align		4
.L_276:
        /*00e0*/ 	.byte	0x04, 0x36
        /*00e2*/ 	.short	(.L_278 - .L_277)
.L_277:
        /*00e4*/ 	.word	0x00000008
.L_278:


//--------------------- .nv.info._ZN5flash16flash_fwd_kernelI23Flash_fwd_kernel_traitsILi96ELi64ELi64ELi4ELb0ELb0EN7cutlass6half_tE19Flash_kernel_traitsILi96ELi64ELi64ELi4ES3_EELb0ELb1ELb0ELb0ELb0ELb0ELb0ELb0EEEvNS_16Flash_fwd_paramsE --------------------------
	.section	.nv.info._ZN5flash16flash_fwd_kernelI23Flash_fwd_kernel_traitsILi96ELi64ELi64ELi4ELb0ELb0EN7cutlass6half_tE19Flash_kernel_traitsILi96ELi64ELi64ELi4ES3_EELb0ELb1ELb0ELb0ELb0ELb0ELb0ELb0EEEvNS_16Flash_fwd_paramsE,"",@"SHT_CUDA_INFO"
	.sectionflags	@""
	.align	4


	//----- nvinfo : EIATTR_CUDA_API_VERSION
	.align		4
        /*0000*/ 	.byte	0x04, 0x37
        /*0002*/ 	.short	(.L_280 - .L_279)
.L_279:
        /*0004*/ 	.word	0x00000082


	//----- nvinfo : EIATTR_KPARAM_INFO
	.align		4
.L_280:
        /*0008*/ 	.byte	0x04, 0x17
        /*000a*/ 	.short	(.L_282 - .L_281)
.L_281:
        /*000c*/ 	.word	0x00000000
        /*0010*/ 	.short	0x0000
        /*0012*/ 	.short	0x0000
        /*0014*/ 	.byte	0x00, 0xf0, 0x41, 0x07


	//----- nvinfo : EIATTR_SPARSE_MMA_MASK
	.align		4
.L_282:
        /*0018*/ 	.byte	0x03, 0x50
        /*001a*/ 	.short	0x0000


	//----- nvinfo : EIATTR_MAXREG_COUNT
	.align		4
        /*001c*/ 	.byte	0x03, 0x1b
        /*001e*/ 	.short	0x00ff


	//----- nvinfo : EIATTR_NUM_BARRIERS
	.align		4
        /*0020*/ 	.byte	0x02, 0x4c
        /*0022*/ 	.byte	0x01
	.zero		1


	//----- nvinfo : EIATTR_MERCURY_ISA_VERSION
	.align		4
        /*0024*/ 	.byte	0x03, 0x5f
        /*0026*/ 	.short	0x0101


	//----- nvinfo : EIATTR_COOP_GROUP_MASK_REGIDS
	.align		4
        /*0028*/ 	.byte	0x04, 0x29
        /*002a*/ 	.short	(.L_284 - .L_283)


	//   ....[0]....
.L_283:
        /*002c*/ 	.word	0xffffffff


	//   ....[1]....
        /*0030*/ 	.word	0xffffffff


	//   ....[2]....
        /*0034*/ 	.word	0xffffffff


	//   ....[3]....
        /*0038*/ 	.word	0xffffffff


	//   ....[4]....
        /*003c*/ 	.word	0xffffffff


	//   ....[5]....
        /*0040*/ 	.word	0xffffffff


	//   ....[6]....
        /*0044*/ 	.word	0xffffffff


	//   ....[7]....
        /*0048*/ 	.word	0xffffffff


	//   ....[8]....
        /*004c*/ 	.word	0xffffffff


	//   ....[9]....
        /*0050*/ 	.word	0xffffffff


	//   ....[10]....
        /*0054*/ 	.word	0xffffffff


	//   ....[11]....
        /*0058*/ 	.word	0xffffffff


	//   ....[12]....
        /*005c*/ 	.word	0xffffffff


	//   ....[13]....
        /*0060*/ 	.word	0xffffffff


	//   ....[14]....
        /*0064*/ 	.word	0xffffffff


	//   ....[15]....
        /*0068*/ 	.word	0xffffffff


	//----- nvinfo : EIATTR_COOP_GROUP_INSTR_OFFSETS
	.align		4
.L_284:
        /*006c*/ 	.byte	0x04, 0x28
        /*006e*/ 	.short	(.L_286 - .L_285)


	//   ....[0]....
.L_285:
        /*0070*/ 	.word	0x000030f0


	//   ....[1]....
        /*0074*/ 	.word	0x00003180


	//   ....[2]....
        /*0078*/ 	.word	0x000031a0


	//   ....[3]....
        /*007c*/ 	.word	0x00003210


	//   ....[4]....
        /*0080*/ 	.word	0x000051e0


	//   ....[5]....
        /*0084*/ 	.word	0x00005230


	//   ....[6]....
        /*0088*/ 	.word	0x00005250


	//   ....[7]....
        /*008c*/ 	.word	0x00005270


	//   ....[8]....
        /*0090*/ 	.word	0x00007250


	//   ....[9]....
        /*0094*/ 	.word	0x00007270


	//   ....[10]....
        /*0098*/ 	.word	0x000072a0


	//   ....[11]....
        /*009c*/ 	.word	0x000072b0


	//   ....[12]....
        /*00a0*/ 	.word	0x00008260


	//   ....[13]....
        /*00a4*/ 	.word	0x000082a0


	//   ....[14]....
        /*00a8*/ 	.word	0x00008310


	//   ....[15]....
        /*00ac*/ 	.word	0x00008320


	//----- nvinfo : EIATTR_EXIT_INSTR_OFFSETS
	.align		4
.L_286:
        /*00b0*/ 	.byte	0x04, 0x1c
        /*00b2*/ 	.short	(.L_288 - .L_287)


	//   ....[0]....
.L_287:
        /*00b4*/ 	.word	0x00000310


	//   ....[1]....
        /*00b8*/ 	.word	0x00009380


	//   ....[2]....
        /*00bc*/ 	.word	0x000094b0


	//   ....[3]....
        /*00c0*/ 	.word	0x000094d0


	//   ....[4]....
        /*00c4*/ 	.word	0x00009c30


	//   ....[5]....
        /*00c8*/ 	.word	0x00009cc0


	//----- nvinfo : EIATTR_CRS_STACK_SIZE
	.align		4
.L_288:
        /*00cc*/ 	.byte	0x04, 0x1e
        /*00ce*/ 	.short	(.L_290 - .L_289)
.L_289:
        /*00d0*/ 	.word	0x00000000


	//----- nvinfo : EIATTR_CBANK_PARAM_SIZE
	.align		4
.L_290:
        /*00d4*/ 	.byte	0x03, 0x19
        /*00d6*/ 	.short	0x01d0


	//----- nvinfo : EIATTR_PARAM_CBANK
	.align		4
        /*00d8*/ 	.byte	0x04, 0x0a
        /*00da*/ 	.short	(.L_292 - .L_291)
	.align		4
.L_291:
        /*00dc*/ 	.word	index@(.nv.constant0._ZN5flash16flash_fwd_kernelI23Flash_fwd_kernel_traitsILi96ELi64ELi64ELi4ELb0ELb0EN7cutlass6half_tE19Flash_kernel_traitsILi96ELi64ELi64ELi4ES3_EELb0ELb1ELb0ELb0ELb0ELb0ELb0ELb0EEEvNS_16Flash_fwd_paramsE)
        /*00e0*/ 	.short	0x0210
        /*00e2*/ 	.short	0x01d0


	//----- nvinfo : EIATTR_SW_WAR
	.align		4
.L_292:
        /*00e4*/ 	.byte	0x04, 0x36
        /*00e6*/ 	.short	(.L_294 - .L_293)
.L_293:
        /*00e8*/ 	.word	0x00000008
.L_294:


//--------------------- .nv.info._ZN5flash16flash_fwd_kernelI23Flash_fwd_kernel_traitsILi96ELi64ELi64ELi4ELb0ELb0EN7cutlass6half_tE19Flash_kernel_traitsILi96ELi64ELi64ELi4ES3_EELb0ELb1ELb0ELb1ELb0ELb0ELb0ELb0EEEvNS_16Flash_fwd_paramsE --------------------------
	.section	.nv.info._ZN5flash16flash_fwd_kernelI23Flash_fwd_kernel_traitsILi96ELi64ELi64ELi4ELb0ELb0EN7cutlass6half_tE19Flash_kernel_traitsILi96ELi64ELi64ELi4ES3_EELb0ELb1ELb0ELb1ELb0ELb0ELb0ELb0EEEvNS_16Flash_fwd_paramsE,"",@"SHT_CUDA_INFO"
	.sectionflags	@""
	.align	4


	//----- nvinfo : EIATTR_CUDA_API_VERSION
	.align		4
        /*0000*/ 	.byte	0x04, 0x37
        /*0002*/ 	.short	(.L_296 - .L_295)
.L_295:
        /*0004*/ 	.word	0x00000082


	//----- nvinfo : EIATTR_KPARAM_INFO
	.align		4
.L_296:
        /*0008*/ 	.byte	0x04, 0x17
        /*000a*/ 	.short	(.L_298 - .L_297)
.L_297:
        /*000c*/ 	.word	0x00000000
        /*0010*/ 	.short	0x0000
        /*0012*/ 	.short	0x0000
        /*0014*/ 	.byte	0x00, 0xf0, 0x41, 0x07


	//----- nvinfo : EIATTR_SPARSE_MMA_MASK
	.align		4
.L_298:
        /*0018*/ 	.byte	0x03, 0x50
        /*001a*/ 	.short	0x0000


	//----- nvinfo : EIATTR_MAXREG_COUNT
	.align		4
        /*001c*/ 	.byte	0x03, 0x1b
        /*001e*/ 	.short	0x00ff


	//----- nvinfo : EIATTR_NUM_BARRIERS
	.align		4
        /*0020*/ 	.byte	0x02, 0x4c
        /*0022*/ 	.byte	0x01
	.zero		1


	//----- nvinfo : EIATTR_MERCURY_ISA_VERSION
	.align		4
        /*0024*/ 	.byte	0x03, 0x5f
        /*0026*/ 	.short	0x0101


	//----- nvinfo : EIATTR_COOP_GROUP_MASK_REGIDS
	.align		4
        /*0028*/ 	.byte	0x04, 0x29
        /*002a*/ 	.short	(.L_300 - .L_299)


	//   ....[0]....
.L_299:
        /*002c*/ 	.word	0xffffffff


	//   ....[1]....
        /*0030*/ 	.word	0xffffffff


	//   ....[2]....
        /*0034*/ 	.word	0xffffffff


	//   ....[3]....
        /*0038*/ 	.word	0xffffffff


	//   ....[4]....
        /*003c*/ 	.word	0xffffffff


	//   ....[5]....
        /*0040*/ 	.word	0xffffffff


	//   ....[6]....
        /*0044*/ 	.word	0xffffffff


	//   ....[7]....
        /*0048*/ 	.word	0xffffffff


	//   ....[8]....
        /*004c*/ 	.word	0xffffffff


	//   ....[9]....
        /*0050*/ 	.word	0xffffffff


	//   ....[10]....
        /*0054*/ 	.word	0xffffffff


	//   ....[11]....
        /*0058*/ 	.word	0xffffffff


	//   ....[12]....
        /*005c*/ 	.word	0xffffffff


	//   ....[13]....
        /*0060*/ 	.word	0xffffffff


	//   ....[14]....
        /*0064*/ 	.word	0xffffffff


	//   ....[15]....
        /*0068*/ 	.word	0xffffffff


	//----- nvinfo : EIATTR_COOP_GROUP_INSTR_OFFSETS
	.align		4
.L_300:
        /*006c*/ 	.byte	0x04, 0x28
        /*006e*/ 	.short	(.L_302 - .L_301)


	//   ....[0]....
.L_301:
        /*0070*/ 	.word	0x00003560


	//   ....[1]....
        /*0074*/ 	.word	0x000035f0


	//   ....[2]....
        /*0078*/ 	.word	0x00003600


	//   ....[3]....
        /*007c*/ 	.word	0x00003630


	//   ....[4]....
        /*0080*/ 	.word	0x00005940


	//   ....[5]....
        /*0084*/ 	.word	0x00005950


	//   ....[6]....
        /*0088*/ 	.word	0x00005980


	//   ....[7]....
        /*008c*/ 	.word	0x00005990


	//   ....[8]....
        /*0090*/ 	.word	0x00007d20


	//   ....[9]....
        /*0094*/ 	.word	0x00007d40


	//   ....[10]....
        /*0098*/ 	.word	0x00007d90


	//   ....[11]....
        /*009c*/ 	.word	0x00007da0


	//   ....[12]....
        /*00a0*/ 	.word	0x00008d40


	//   ....[13]....
        /*00a4*/ 	.word	0x00008d80


	//   ....[14]....
        /*00a8*/ 	.word	0x00008e00


	//   ....[15]....
        /*00ac*/ 	.word	0x00008e10


	//----- nvinfo : EIATTR_EXIT_INSTR_OFFSETS
	.align		4
.L_302:
        /*00b0*/ 	.byte	0x04, 0x1c
        /*00b2*/ 	.short	(.L_304 - .L_303)


	//   ....[0]....
.L_303:
        /*00b4*/ 	.word	0x00000310


	//   ....[1]....
        /*00b8*/ 	.word	0x00009e40


	//   ....[2]....
        /*00bc*/ 	.word	0x00009f60


	//   ....[3]....
        /*00c0*/ 	.word	0x00009f80


	//   ....[4]....
        /*00c4*/ 	.word	0x0000a6e0


	//   ....[5]....
        /*00c8*/ 	.word	0x0000a770


	//----- nvinfo : EIATTR_CRS_STACK_SIZE
	.align		4
.L_304:
        /*00cc*/ 	.byte	0x04, 0x1e
        /*00ce*/ 	.short	(.L_306 - .L_305)
.L_305:
        /*00d0*/ 	.word	0x00000000


	//----- nvinfo : EIATTR_CBANK_PARAM_SIZE
	.align		4
.L_306:
        /*00d4*/ 	.byte	0x03, 0x19
        /*00d6*/ 	.short	0x01d0


	//----- nvinfo : EIATTR_PARAM_CBANK
	.align		4
        /*00d8*/ 	.byte	0x04, 0x0a
        /*00da*/ 	.short	(.L_308 - .L_307)
	.align		4
.L_307:
        /*00dc*/ 	.word	index@(.nv.constant0._ZN5flash16flash_fwd_kernelI23Flash_fwd_kernel_traitsILi96ELi64ELi64ELi4ELb0ELb0EN7cutlass6half_tE19Flash_kernel_traitsILi96ELi64ELi64ELi4ES3_EELb0ELb1ELb0ELb1ELb0ELb0ELb0ELb0EEEvNS_16Flash_fwd_paramsE)
        /*00e0*/ 	.short	0x0210
        /*00e2*/ 	.short	0x01d0


	//----- nvinfo : EIATTR_SW_WAR
	.align		4
.L_308:
        /*00e4*/ 	.byte	0x04, 0x36
        /*00e6*/ 	.short	(.L_310 - .L_309)
.L_309:
        /*00e8*/ 	.word	0x00000008
.L_310:


//--------------------- .nv.info._ZN5flash16flash_fwd_kernelI23Flash_fwd_kernel_traitsILi96ELi128ELi64ELi4ELb0ELb0EN7cutlass6half_tE19Flash_kernel_traitsILi96ELi128ELi64ELi4ES3_EELb1ELb1ELb0ELb0ELb0ELb0ELb0ELb0EEEvNS_16Flash_fwd_paramsE --------------------------
	.section	.nv.info._ZN5flash16flash_fwd_kernelI23Flash_fwd_kernel_traitsILi96ELi128ELi64ELi4ELb0ELb0EN7cutlass6half_tE19Flash_kernel_traitsILi96ELi128ELi64ELi4ES3_EELb1ELb1ELb0ELb0ELb0ELb0ELb0ELb0EEEvNS_16Flash_fwd_paramsE,"",@"SHT_CUDA_INFO"
	.sectionflags	@""
	.align	4


	//----- nvinfo : EIATTR_CUDA_API_VERSION
	.align		4
        /*0000*/ 	.byte	0x04, 0x37
        /*0002*/ 	.short	(.L_312 - .L_311)
.L_311:
        /*0004*/ 	.word	0x00000082


	//----- nvinfo : EIATTR_KPARAM_INFO
	.align		4
.L_312:
        /*0008*/ 	.byte	0x04, 0x17
        /*000a*/ 	.short	(.L_314 - .L_313)
.L_313:
        /*000c*/ 	.word	0x00000000
        /*0010*/ 	.short	0x0000
        /*0012*/ 	.short	0x0000
        /*0014*/ 	.byte	0x00, 0xf0, 0x41, 0x07


	//----- nvinfo : EIATTR_SPARSE_MMA_MASK
	.align		4
.L_314:
        /*0018*/ 	.byte	0x03, 0x50
        /*001a*/ 	.short	0x0000


	//----- nvinfo : EIATTR_MAXREG_COUNT
	.align		4
        /*001c*/ 	.byte	0x03, 0x1b
        /*001e*/ 	.short	0x00ff


	//----- nvinfo : EIATTR_NUM_BARRIERS
	.align		4
        /*0020*/ 	.byte	0x02, 0x4c
        /*0022*/ 	.byte	0x01
	.zero		1


	//----- nvinfo : EIATTR_ANNOTATIONS
	.align		4
        /*0024*/ 	.byte	0x04, 0x55
        /*0026*/ 	.short	(.L_316 - .L_315)


	//   ....[0]....
.L_315:
        /*0028*/ 	.word	0x00000001
        /*002c*/ 	.byte	0x50, 0x40, 0x00, 0x00, 0x01, 0x00, 0x00, 0x00, 0xd0, 0x5f, 0x00, 0x00, 0x01, 0x00, 0x00, 0x00
        /* <DEDUP_REMOVED lines=12> */
        /*00fc*/ 	.byte	0xe0, 0x5b, 0x01, 0x00, 0x01, 0x00, 0x00, 0x00, 0x00, 0x5c, 0x01, 0x00


	//----- nvinfo : EIATTR_MERCURY_ISA_VERSION
	.align		4
.L_316:
        /*0108*/ 	.byte	0x03, 0x5f
        /*010a*/ 	.short	0x0101


	//----- nvinfo : EIATTR_COOP_GROUP_MASK_REGIDS
	.align		4
        /*010c*/ 	.byte	0x04, 0x29
        /*010e*/ 	.short	(.L_318 - .L_317)


	//   ....[0]....
.L_317:
        /*0110*/ 	.word	0xffffffff


	//   ....[1]....
        /*0114*/ 	.word	0xffffffff


	//   ....[2]....
        /*0118*/ 	.word	0xffffffff


	//   ....[3]....
        /*011c*/ 	.word	0xffffffff


	//   ....[4]....
        /*0120*/ 	.word	0xffffffff


	//   ....[5]....
        /*0124*/ 	.word	0xffffffff


	//   ....[6]....
        /*0128*/ 	.word	0xffffffff


	//   ....[7]....
        /*012c*/ 	.word	0xffffffff


	//   ....[8]....
        /*0130*/ 	.word	0xffffffff


	//   ....[9]....
        /*0134*/ 	.word	0xffffffff


	//   ....[10]....
        /*0138*/ 	.word	0xffffffff


	//   ....[11]....
        /*013c*/ 	.word	0xffffffff


	//   ....[12]....
        /*0140*/ 	.word	0xffffffff


	//   ....[13]....
        /*0144*/ 	.word	0xffffffff


	//   ....[14]....
        /*0148*/ 	.word	0xffffffff


	//   ....[15]....
        /*014c*/ 	.word	0xffffffff


	//   ....[16]....
        /*0150*/ 	.word	0xffffffff


	//   ....[17]....
        /*0154*/ 	.word	0xffffffff


	//   ....[18]....
        /*0158*/ 	.word	0xffffffff


	//   ....[19]....
        /*015c*/ 	.word	0xffffffff


	//   ....[20]....
        /*0160*/ 	.word	0xffffffff


	//   ....[21]....
        /*0164*/ 	.word	0xffffffff


	//   ....[22]....
        /*0168*/ 	.word	0xffffffff


	//   ....[23]....
        /*016c*/ 	.word	0xffffffff


	//   ....[24]....
        /*0170*/ 	.word	0xffffffff


	//   ....[25]....
        /*0174*/ 	.word	0xffffffff


	//   ....[26]....
        /*0178*/ 	.word	0xffffffff


	//   ....[27]....
        /*017c*/ 	.word	0xffffffff


	//   ....[28]....
        /*0180*/ 	.word	0xffffffff


	//   ....[29]....
        /*0184*/ 	.word	0xffffffff


	//   ....[30]....
        /*0188*/ 	.word	0xffffffff


	//   ....[31]....
        /*018c*/ 	.word	0xffffffff


	//   ....[32]....
        /*0190*/ 	.word	0xffffffff


	//   ....[33]....
        /*0194*/ 	.word	0xffffffff


	//   ....[34]....
        /*0198*/ 	.word	0xffffffff


	//   ....[35]....
        /*019c*/ 	.word	0xffffffff


	//   ....[36]....
        /*01a0*/ 	.word	0xffffffff


	//   ....[37]....
        /*01a4*/ 	.word	0xffffffff


	//   ....[38]....
        /*01a8*/ 	.word	0xffffffff


	//   ....[39]....
        /*01ac*/ 	.word	0xffffffff


	//----- nvinfo : EIATTR_COOP_GROUP_INSTR_OFFSETS
	.align		4
.L_318:
        /*01b0*/ 	.byte	0x04, 0x28
        /*01b2*/ 	.short	(.L_320 - .L_319)


	//   ....[0]....
.L_319:
        /*01b4*/ 	.word	0x00004300


	//   ....[1]....
        /*01b8*/ 	.word	0x000043d0


	//   ....[2]....
        /*01bc*/ 	.word	0x000044b0


	//   ....[3]....
        /*01c0*/ 	.word	0x000045e0


	//   ....[4]....
        /*01c4*/ 	.word	0x000046d0


	//   ....[5]....
        /*01c8*/ 	.word	0x00004b70


	//   ....[6]....
        /*01cc*/ 	.word	0x00004cb0


	//   ....[7]....
        /*01d0*/ 	.word	0x00004ee0


	//   ....[8]....
        /*01d4*/ 	.word	0x00008fd0


	//   ....[9]....
        /*01d8*/ 	.word	0x000090c0


	//   ....[10]....
        /*01dc*/ 	.word	0x00009120


	//   ....[11]....
        /*01e0*/ 	.word	0x00009190


	//   ....[12]....
        /*01e4*/ 	.word	0x00009200


	//   ....[13]....
        /*01e8*/ 	.word	0x00009230


	//   ....[14]....
        /*01ec*/ 	.word	0x000092d0


	//   ....[15]....
        /*01f0*/ 	.word	0x00009320


	//   ....[16]....
        /*01f4*/ 	.word	0x0000e050


	//   ....[17]....
        /*01f8*/ 	.word	0x0000e1e0


	//   ....[18]....
        /*01fc*/ 	.word	0x0000e210


	//   ....[19]....
        /*0200*/ 	.word	0x0000e260


	//   ....[20]....
        /*0204*/ 	.word	0x0000e370


	//   ....[21]....
        /*0208*/ 	.word	0x0000e3a0


	//   ....[22]....
        /*020c*/ 	.word	0x0000e3e0


	//   ....[23]....
        /*0210*/ 	.word	0x0000e580


	//   ....[24]....
        /*0214*/ 	.word	0x00012590


	//   ....[25]....
        /*0218*/ 	.word	0x000125d0


	//   ....[26]....
        /*021c*/ 	.word	0x00012710


	//   ....[27]....
        /*0220*/ 	.word	0x00012740


	//   ....[28]....
        /*0224*/ 	.word	0x00012960


	//   ....[29]....
        /*0228*/ 	.word	0x00012a10


	//   ....[30]....
        /*022c*/ 	.word	0x00012b60


	//   ....[31]....
        /*0230*/ 	.word	0x00012bb0


	//   ....[32]....
        /*0234*/ 	.word	0x00015c30


	//   ....[33]....
        /*0238*/ 	.word	0x00015c40


	//   ....[34]....
        /*023c*/ 	.word	0x00015c70


	//   ....[35]....
        /*0240*/ 	.word	0x00015f20


	//   ....[36]....
        /*0244*/ 	.word	0x00015f30


	//   ....[37]....
        /*0248*/ 	.word	0x00015f60


	//   ....[38]....
        /*024c*/ 	.word	0x00015f70


	//   ....[39]....
        /*0250*/ 	.word	0x00015f90


	//----- nvinfo : EIATTR_EXIT_INSTR_OFFSETS
	.align		4
.L_320:
        /*0254*/ 	.byte	0x04, 0x1c
        /*0256*/ 	.short	(.L_322 - .L_321)


	//   ....[0]....
.L_321:
        /*0258*/ 	.word	0x00000690


	//   ....[1]....
        /*025c*/ 	.word	0x00017a60


	//   ....[2]....
        /*0260*/ 	.word	0x00017b90


	//   ....[3]....
        /*0264*/ 	.word	0x00017bb0


	//   ....[4]....
        /*0268*/ 	.word	0x000187a0


	//   ....[5]....
        /*026c*/ 	.word	0x00018830


	//----- nvinfo : EIATTR_CRS_STACK_SIZE
	.align		4
.L_322:
        /*0270*/ 	.byte	0x04, 0x1e
        /*0272*/ 	.short	(.L_324 - .L_323)
.L_323:
        /*0274*/ 	.word	0x00000000


	//----- nvinfo : EIATTR_CBANK_PARAM_SIZE
	.align		4
.L_324:
        /*0278*/ 	.byte	0x03, 0x19
        /*027a*/ 	.short	0x01d0


	//----- nvinfo : EIATTR_PARAM_CBANK
	.align		4
        /*027c*/ 	.byte	0x04, 0x0a
        /*027e*/ 	.short	(.L_326 - .L_325)
	.align		4
.L_325:
        /*0280*/ 	.word	index@(.nv.constant0._ZN5flash16flash_fwd_kernelI23Flash_fwd_kernel_traitsILi96ELi128ELi64ELi4ELb0ELb0EN7cutlass6half_tE19Flash_kernel_traitsILi96ELi128ELi64ELi4ES3_EELb1ELb1ELb0ELb0ELb0ELb0ELb0ELb0EEEvNS_16Flash_fwd_paramsE)
        /*0284*/ 	.short	0x0210
        /*0286*/ 	.short	0x01d0


	//----- nvinfo : EIATTR_SW_WAR
	.align		4
.L_326:
        /*0288*/ 	.byte	0x04, 0x36
        /*028a*/ 	.short	(.L_328 - .L_327)
.L_327:
        /*028c*/ 	.word	0x00000008
.L_328:


//--------------------- .nv.info._ZN5flash16flash_fwd_kernelI23Flash_fwd_kernel_traitsILi96ELi128ELi64ELi4ELb0ELb0EN7cutlass6half_tE19Flash_kernel_traitsILi96ELi128ELi64ELi4ES3_EELb1ELb1ELb0ELb0ELb1ELb1ELb0ELb0EEEvNS_16Flash_fwd_paramsE --------------------------
	.section	.nv.info._ZN5flash16flash_fwd_kernelI23Flash_fwd_kernel_traitsILi96ELi128ELi64ELi4ELb0ELb0EN7cutlass6half_tE19Flash_kernel_traitsILi96ELi128ELi64ELi4ES3_EELb1ELb1ELb0ELb0ELb1ELb1ELb0ELb0EEEvNS_16Flash_fwd_paramsE,"",@"SHT_CUDA_INFO"
	.sectionflags	@""
	.align	4


	//----- nvinfo : EIATTR_CUDA_API_VERSION
	.align		4
        /*0000*/ 	.byte	0x04, 0x37
        /*0002*/ 	.short	(.L_330 - .L_329)
.L_329:
        /*0004*/ 	.word	0x00000082


	//----- nvinfo : EIATTR_KPARAM_INFO
	.align		4
.L_330:
        /*0008*/ 	.byte	0x04, 0x17
        /*000a*/ 	.short	(.L_332 - .L_331)
.L_331:
        /*000c*/ 	.word	0x00000000
        /*0010*/ 	.short	0x0000
        /*0012*/ 	.short	0x0000
        /*0014*/ 	.byte	0x00, 0xf0, 0x41, 0x07


	//----- nvinfo : EIATTR_SPARSE_MMA_MASK
	.align		4
.L_332:
        /*0018*/ 	.byte	0x03, 0x50
        /*001a*/ 	.short	0x0000


	//----- nvinfo : EIATTR_MAXREG_COUNT
	.align		4
        /*001c*/ 	.byte	0x03, 0x1b
        /*001e*/ 	.short	0x00ff


	//----- nvinfo : EIATTR_NUM_BARRIERS
	.align		4
        /*0020*/ 	.byte	0x02, 0x4c
        /*0022*/ 	.byte	0x01
	.zero		1


	//----- nvinfo : EIATTR_MERCURY_ISA_VERSION
	.align		4
        /*0024*/ 	.byte	0x03, 0x5f
        /*0026*/ 	.short	0x0101


	//----- nvinfo : EIATTR_COOP_GROUP_MASK_REGIDS
	.align		4
        /*0028*/ 	.byte	0x04, 0x29
        /*002a*/ 	.short	(.L_334 - .L_333)


	//   ....[0]....
.L_333:
        /*002c*/ 	.word	0xffffffff


	//   ....[1]....
        /*0030*/ 	.word	0xffffffff


	//   ....[2]....
        /*0034*/ 	.word	0xffffffff


	//   ....[3]....
        /*0038*/ 	.word	0xffffffff


	//   ....[4]....
        /*003c*/ 	.word	0xffffffff


	//   ....[5]....
        /*0040*/ 	.word	0xffffffff


	//   ....[6]....
        /*0044*/ 	.word	0xffffffff


	//   ....[7]....
        /*0048*/ 	.word	0xffffffff


	//   ....[8]....
        /*004c*/ 	.word	0xffffffff


	//   ....[9]....
        /*0050*/ 	.word	0xffffffff


	//   ....[10]....
        /*0054*/ 	.word	0xffffffff


	//   ....[11]....
        /*0058*/ 	.word	0xffffffff


	//   ....[12]....
        /*005c*/ 	.word	0xffffffff


	//   ....[13]....
        /*0060*/ 	.word	0xffffffff


	//   ....[14]....
        /*0064*/ 	.word	0xffffffff


	//   ....[15]....
        /*0068*/ 	.word	0xffffffff


	//   ....[16]....
        /*006c*/ 	.word	0xffffffff


	//   ....[17]....
        /*0070*/ 	.word	0xffffffff


	//   ....[18]....
        /*0074*/ 	.word	0xffffffff


	//   ....[19]....
        /*0078*/ 	.word	0xffffffff


	//   ....[20]....
        /*007c*/ 	.word	0xffffffff


	//   ....[21]....
        /*0080*/ 	.word	0xffffffff


	//   ....[22]....
        /*0084*/ 	.word	0xffffffff


	//   ....[23]....
        /*0088*/ 	.word	0xffffffff


	//   ....[24]....
        /*008c*/ 	.word	0xffffffff


	//   ....[25]....
        /*0090*/ 	.word	0xffffffff


	//   ....[26]....
        /*0094*/ 	.word	0xffffffff


	//   ....[27]....
        /*0098*/ 	.word	0xffffffff


	//   ....[28]....
        /*009c*/ 	.word	0xffffffff


	//   ....[29]....
        /*00a0*/ 	.word	0xffffffff


	//   ....[30]....
        /*00a4*/ 	.word	0xffffffff


	//   ....[31]....
        /*00a8*/ 	.word	0xffffffff


	//----- nvinfo : EIATTR_COOP_GROUP_INSTR_OFFSETS
	.align		4
.L_334:
        /*00ac*/ 	.byte	0x04, 0x28
        /*00ae*/ 	.short	(.L_336 - .L_335)


	//   ....[0]....
.L_335:
        /*00b0*/ 	.word	0x00002990


	//   ....[1]....
        /*00b4*/ 	.word	0x00002af0


	//   ....[2]....
        /*00b8*/ 	.word	0x00002b30


	//   ....[3]....
        /*00bc*/ 	.word	0x00002c90


	//   ....[4]....
        /*00c0*/ 	.word	0x00002ed0


	//   ....[5]....
        /*00c4*/ 	.word	0x00002f70


	//   ....[6]....
        /*00c8*/ 	.word	0x00003140


	//   ....[7]....
        /*00cc*/ 	.word	0x000032a0


	//   ....[8]....
        /*00d0*/ 	.word	0x00006a40


	//   ....[9]....
        /*00d4*/ 	.word	0x00006d20


	//   ....[10]....
        /*00d8*/ 	.word	0x00006dc0


	//   ....[11]....
        /*00dc*/ 	.word	0x00006f50


	//   ....[12]....
        /*00e0*/ 	.word	0x00007020


	//   ....[13]....
        /*00e4*/ 	.word	0x000071f0


	//   ....[14]....
        /*00e8*/ 	.word	0x00007230


	//   ....[15]....
        /*00ec*/ 	.word	0x000073e0


	//   ....[16]....
        /*00f0*/ 	.word	0x0000afe0


	//   ....[17]....
        /*00f4*/ 	.word	0x0000b020


	//   ....[18]....
        /*00f8*/ 	.word	0x0000b120


	//   ....[19]....
        /*00fc*/ 	.word	0x0000b150


	//   ....[20]....
        /*0100*/ 	.word	0x0000b290


	//   ....[21]....
        /*0104*/ 	.word	0x0000b4b0


	//   ....[22]....
        /*0108*/ 	.word	0x0000b530


	//   ....[23]....
        /*010c*/ 	.word	0x0000b670


	//   ....[24]....
        /*0110*/ 	.word	0x0000e2d0


	//   ....[25]....
        /*0114*/ 	.word	0x0000e310


	//   ....[26]....
        /*0118*/ 	.word	0x0000e350


	//   ....[27]....
        /*011c*/ 	.word	0x0000e390


	//   ....[28]....
        /*0120*/ 	.word	0x0000e420


	//   ....[29]....
        /*0124*/ 	.word	0x0000e440


	//   ....[30]....
        /*0128*/ 	.word	0x0000e450


	//   ....[31]....
        /*012c*/ 	.word	0x0000e460


	//----- nvinfo : EIATTR_EXIT_INSTR_OFFSETS
	.align		4
.L_336:
        /*0130*/ 	.byte	0x04, 0x1c
        /*0132*/ 	.short	(.L_338 - .L_337)


	//   ....[0]....
.L_337:
        /*0134*/ 	.word	0x00000360


	//   ....[1]....
        /*0138*/ 	.word	0x0000fdd0


	//   ....[2]....
        /*013c*/ 	.word	0x00010530


	//   ....[3]....
        /*0140*/ 	.word	0x000105c0


	//----- nvinfo : EIATTR_CRS_STACK_SIZE
	.align		4
.L_338:
        /*0144*/ 	.byte	0x04, 0x1e
        /*0146*/ 	.short	(.L_340 - .L_339)
.L_339:
        /*0148*/ 	.word	0x00000000


	//----- nvinfo : EIATTR_CBANK_PARAM_SIZE
	.align		4
.L_340:
        /*014c*/ 	.byte	0x03, 0x19
        /*014e*/ 	.short	0x01d0


	//----- nvinfo : EIATTR_PARAM_CBANK
	.align		4
        /*0150*/ 	.byte	0x04, 0x0a
        /*0152*/ 	.short	(.L_342 - .L_341)
	.align		4
.L_341:
        /*0154*/ 	.word	index@(.nv.constant0._ZN5flash16flash_fwd_kernelI23Flash_fwd_kernel_traitsILi96ELi128ELi64ELi4ELb0ELb0EN7cutlass6half_tE19Flash_kernel_traitsILi96ELi128ELi64ELi4ES3_EELb1ELb1ELb0ELb0ELb1ELb1ELb0ELb0EEEvNS_16Flash_fwd_paramsE)
        /*0158*/ 	.short	0x0210
        /*015a*/ 	.short	0x01d0


	//----- nvinfo : EIATTR_SW_WAR
	.align		4
.L_342:
        /*015c*/ 	.byte	0x04, 0x36
        /*015e*/ 	.short	(.L_344 - .L_343)
.L_343:
        /*0160*/ 	.word	0x00000008
.L_344:


//--------------------- .nv.info._ZN5flash16flash_fwd_kernelI23Flash_fwd_kernel_traitsILi96ELi128ELi64ELi4ELb0ELb0EN7cutlass6half_tE19Flash_kernel_traitsILi96ELi128ELi64ELi4ES3_EELb0ELb1ELb0ELb0ELb1ELb1ELb1ELb0EEEvNS_16Flash_fwd_paramsE --------------------------
	.section	.nv.info._ZN5flash16flash_fwd_kernelI23Flash_fwd_kernel_traitsILi96ELi128ELi64ELi4ELb0ELb0EN7cutlass6half_tE19Flash_kernel_traitsILi96ELi128ELi64ELi4ES3_EELb0ELb1ELb0ELb0ELb1ELb1ELb1ELb0EEEvNS_16Flash_fwd_paramsE,"",@"SHT_CUDA_INFO"
	.sectionflags	@""
	.align	4


	//----- nvinfo : EIATTR_CUDA_API_VERSION
	.align		4
        /*0000*/ 	.byte	0x04, 0x37
        /*0002*/ 	.short	(.L_346 - .L_345)
.L_345:
        /*0004*/ 	.word	0x00000082


	//----- nvinfo : EIATTR_KPARAM_INFO
	.align		4
.L_346:
        /*0008*/ 	.byte	0x04, 0x17
        /*000a*/ 	.short	(.L_348 - .L_347)
.L_347:
        /*000c*/ 	.word	0x00000000
        /*0010*/ 	.short	0x0000
        /*0012*/ 	.short	0x0000
        /*0014*/ 	.byte	0x00, 0xf0, 0x41, 0x07


	//----- nvinfo : EIATTR_SPARSE_MMA_MASK
	.align		4
.L_348:
        /*0018*/ 	.byte	0x03, 0x50
        /*001a*/ 	.short	0x0000


	//----- nvinfo : EIATTR_MAXREG_COUNT
	.align		4
        /*001c*/ 	.byte	0x03, 0x1b
        /*001e*/ 	.short	0x00ff


	//----- nvinfo : EIATTR_NUM_BARRIERS
	.align		4
        /*0020*/ 	.byte	0x02, 0x4c
        /*0022*/ 	.byte	0x01
	.zero		1


	//----- nvinfo : EIATTR_ANNOTATIONS
	.align		4
        /*0024*/ 	.byte	0x04, 0x55
        /*0026*/ 	.short	(.L_350 - .L_349)


	//   ....[0]....
.L_349:
        /* <DEDUP_REMOVED lines=32> */


	//----- nvinfo : EIATTR_MERCURY_ISA_VERSION
	.align		4
.L_350:
        /*0218*/ 	.byte	0x03, 0x5f
        /*021a*/ 	.short	0x0101


	//----- nvinfo : EIATTR_COOP_GROUP_MASK_REGIDS
	.align		4
        /*021c*/ 	.byte	0x04, 0x29
        /*021e*/ 	.short	(.L_352 - .L_351)


	//   ....[0]....
.L_351:
        /*0220*/ 	.word	0xffffffff


	//   ....[1]....
        /*0224*/ 	.word	0xffffffff


	//   ....[2]....
        /*0228*/ 	.word	0xffffffff


	//   ....[3]....
        /*022c*/ 	.word	0xffffffff


	//   ....[4]....
        /*0230*/ 	.word	0xffffffff


	//   ....[5]....
        /*0234*/ 	.word	0xffffffff


	//   ....[6]....
        /*0238*/ 	.word	0xffffffff


	//   ....[7]....
        /*023c*/ 	.word	0xffffffff


	//   ....[8]....
        /*0240*/ 	.word	0xffffffff


	//   ....[9]....
        /*0244*/ 	.word	0xffffffff


	//   ....[10]....
        /*0248*/ 	.word	0xffffffff


	//   ....[11]....
        /*024c*/ 	.word	0xffffffff


	//   ....[12]....
        /*0250*/ 	.word	0xffffffff


	//   ....[13]....
        /*0254*/ 	.word	0xffffffff


	//   ....[14]....
        /*0258*/ 	.word	0xffffffff


	//   ....[15]....
        /*025c*/ 	.word	0xffffffff


	//   ....[16]....
        /*0260*/ 	.word	0xffffffff


	//   ....[17]....
        /*0264*/ 	.word	0xffffffff


	//   ....[18]....
        /*0268*/ 	.word	0xffffffff


	//   ....[19]....
        /*026c*/ 	.word	0xffffffff


	//   ....[20]....
        /*0270*/ 	.word	0xffffffff


	//   ....[21]....
        /*0274*/ 	.word	0xffffffff


	//   ....[22]....
        /*0278*/ 	.word	0xffffffff


	//   ....[23]....
        /*027c*/ 	.word	0xffffffff


	//   ....[24]....
        /*0280*/ 	.word	0xffffffff


	//   ....[25]....
        /*0284*/ 	.word	0xffffffff


	//   ....[26]....
        /*0288*/ 	.word	0xffffffff


	//   ....[27]....
        /*028c*/ 	.word	0xffffffff


	//   ....[28]....
        /*0290*/ 	.word	0xffffffff


	//   ....[29]....
        /*0294*/ 	.word	0xffffffff


	//   ....[30]....
        /*0298*/ 	.word	0xffffffff


	//   ....[31]....
        /*029c*/ 	.word	0xffffffff


	//----- nvinfo : EIATTR_COOP_GROUP_INSTR_OFFSETS
	.align		4
.L_352:
        /*02a0*/ 	.byte	0x04, 0x28
        /*02a2*/ 	.short	(.L_354 - .L_353)


	//   ....[0]....
.L_353:
        /*02a4*/ 	.word	0x000025f0


	//   ....[1]....
        /*02a8*/ 	.word	0x000027c0


	//   ....[2]....
        /*02ac*/ 	.word	0x00002cf0


	//   ....[3]....
        /*02b0*/ 	.word	0x00002e70


	//   ....[4]....
        /*02b4*/ 	.word	0x00002ea0


	//   ....[5]....
        /*02b8*/ 	.word	0x00002fe0


	//   ....[6]....
        /*02bc*/ 	.word	0x00003640


	//   ....[7]....
        /*02c0*/ 	.word	0x00003750


	//   ....[8]....
        /*02c4*/ 	.word	0x000068f0


	//   ....[9]....
        /*02c8*/ 	.word	0x00006a20


	//   ....[10]....
        /*02cc*/ 	.word	0x00006cf0


	//   ....[11]....
        /*02d0*/ 	.word	0x00006dc0


	//   ....[12]....
        /*02d4*/ 	.word	0x00006e70


	//   ....[13]....
        /*02d8*/ 	.word	0x00006ea0


	//   ....[14]....
        /*02dc*/ 	.word	0x00006ec0


	//   ....[15]....
        /*02e0*/ 	.word	0x00007110


	//   ....[16]....
        /*02e4*/ 	.word	0x0000aaa0


	//   ....[17]....
        /*02e8*/ 	.word	0x0000ab20


	//   ....[18]....
        /*02ec*/ 	.word	0x0000ab50


	//   ....[19]....
        /*02f0*/ 	.word	0x0000ab80


	//   ....[20]....
        /*02f4*/ 	.word	0x0000abc0


	//   ....[21]....
        /*02f8*/ 	.word	0x0000abe0


	//   ....[22]....
        /*02fc*/ 	.word	0x0000abf0


	//   ....[23]....
        /*0300*/ 	.word	0x0000ac10


	//   ....[24]....
        /*0304*/ 	.word	0x0000cd60


	//   ....[25]....
        /*0308*/ 	.word	0x0000cd70


	//   ....[26]....
        /*030c*/ 	.word	0x0000cd80


	//   ....[27]....
        /*0310*/ 	.word	0x0000cda0


	//   ....[28]....
        /*0314*/ 	.word	0x0000cdd0


	//   ....[29]....
        /*0318*/ 	.word	0x0000ce00


	//   ....[30]....
        /*031c*/ 	.word	0x0000ce30


	//   ....[31]....
        /*0320*/ 	.word	0x0000ce60


	//----- nvinfo : EIATTR_EXIT_INSTR_OFFSETS
	.align		4
.L_354:
        /*0324*/ 	.byte	0x04, 0x1c
        /*0326*/ 	.short	(.L_356 - .L_355)


	//   ....[0]....
.L_355:
        /*0328*/ 	.word	0x000001b0


	//   ....[1]....
        /*032c*/ 	.word	0x0000e680


	//   ....[2]....
        /*0330*/ 	.word	0x0000edf0


	//   ....[3]....
        /*0334*/ 	.word	0x0000ee80


	//----- nvinfo : EIATTR_CRS_STACK_SIZE
	.align		4
.L_356:
        /*0338*/ 	.byte	0x04, 0x1e
        /*033a*/ 	.short	(.L_358 - .L_357)
.L_357:
        /*033c*/ 	.word	0x00000000


	//----- nvinfo : EIATTR_CBANK_PARAM_SIZE
	.align		4
.L_358:
        /*0340*/ 	.byte	0x03, 0x19
        /*0342*/ 	.short	0x01d0


	//----- nvinfo : EIATTR_PARAM_CBANK
	.align		4
        /*0344*/ 	.byte	0x04, 0x0a
        /*0346*/ 	.short	(.L_360 - .L_359)
	.align		4
.L_359:
        /*0348*/ 	.word	index@(.nv.constant0._ZN5flash16flash_fwd_kernelI23Flash_fwd_kernel_traitsILi96ELi128ELi64ELi4ELb0ELb0EN7cutlass6half_tE19Flash_kernel_traitsILi96ELi128ELi64ELi4ES3_EELb0ELb1ELb0ELb0ELb1ELb1ELb1ELb0EEEvNS_16Flash_fwd_paramsE)
        /*034c*/ 	.short	0x0210
        /*034e*/ 	.short	0x01d0


	//----- nvinfo : EIATTR_SW_WAR
	.align		4
.L_360:
        /*0350*/ 	.byte	0x04, 0x36
        /*0352*/ 	.short	(.L_362 - .L_361)
.L_361:
        /*0354*/ 	.word	0x00000008
.L_362:


//--------------------- .nv.info._ZN5flash16flash_fwd_kernelI23Flash_fwd_kernel_traitsILi96ELi128ELi64ELi4ELb0ELb0EN7cutlass6half_tE19Flash_kernel_traitsILi96ELi128ELi64ELi4ES3_EELb1ELb1ELb0ELb0ELb0ELb1ELb0ELb0EEEvNS_16Flash_fwd_paramsE --------------------------
	.section	.nv.info._ZN5flash16flash_fwd_kernelI23Flash_fwd_kernel_traitsILi96ELi128ELi64ELi4ELb0ELb0EN7cutlass6half_tE19Flash_kernel_traitsILi96ELi128ELi64ELi4ES3_EELb1ELb1ELb0ELb0ELb0ELb1ELb0ELb0EEEvNS_16Flash_fwd_paramsE,"",@"SHT_CUDA_INFO"
	.sectionflags	@""
	.align	4


	//----- nvinfo : EIATTR_CUDA_API_VERSION
	.align		4
        /*0000*/ 	.byte	0x04, 0x37
        /*0002*/ 	.short	(.L_364 - .L_363)
.L_363:
        /*0004*/ 	.word	0x00000082


	//----- nvinfo : EIATTR_KPARAM_INFO
	.align		4
.L_364:
        /*0008*/ 	.byte	0x04, 0x17
        /*000a*/ 	.short	(.L_366 - .L_365)
.L_365:
        /*000c*/ 	.word	0x00000000
        /*0010*/ 	.short	0x0000
        /*0012*/ 	.short	0x0000
        /*0014*/ 	.byte	0x00, 0xf0, 0x41, 0x07


	//----- nvinfo : EIATTR_SPARSE_MMA_MASK
	.align		4
.L_366:
        /*0018*/ 	.byte	0x03, 0x50
        /*001a*/ 	.short	0x0000


	//----- nvinfo : EIATTR_MAXREG_COUNT
	.align		4
        /*001c*/ 	.byte	0x03, 0x1b
        /*001e*/ 	.short	0x00ff


	//----- nvinfo : EIATTR_NUM_BARRIERS
	.align		4
        /*0020*/ 	.byte	0x02, 0x4c
        /*0022*/ 	.byte	0x01
	.zero		1


	//----- nvinfo : EIATTR_ANNOTATIONS
	.align		4
        /*0024*/ 	.byte	0x04, 0x55
        /*0026*/ 	.short	(.L_368 - .L_367)


	//   ....[0]....
.L_367:
        /*0028*/ 	.word	0x00000001
        /*002c*/ 	.byte	0xf0, 0xc1, 0x00, 0x00, 0x01, 0x00, 0x00, 0x00, 0x60, 0xc2, 0x00, 0x00, 0x01, 0x00, 0x00, 0x00
        /*003c*/ 	.byte	0xe0, 0xda, 0x00, 0x00, 0x01, 0x00, 0x00, 0x00, 0x90, 0xdb, 0x00, 0x00


	//----- nvinfo : EIATTR_MERCURY_ISA_VERSION
	.align		4
.L_368:
        /*0048*/ 	.byte	0x03, 0x5f
        /*004a*/ 	.short	0x0101


	//----- nvinfo : EIATTR_COOP_GROUP_MASK_REGIDS
	.align		4
        /*004c*/ 	.byte	0x04, 0x29
        /*004e*/ 	.short	(.L_370 - .L_369)


	//   ....[0]....
.L_369:
        /*0050*/ 	.word	0xffffffff


	//   ....[1]....
        /*0054*/ 	.word	0xffffffff


	//   ....[2]....
        /*0058*/ 	.word	0xffffffff


	//   ....[3]....
        /*005c*/ 	.word	0xffffffff


	//   ....[4]....
        /*0060*/ 	.word	0xffffffff


	//   ....[5]....
        /*0064*/ 	.word	0xffffffff


	//   ....[6]....
        /*0068*/ 	.word	0xffffffff


	//   ....[7]....
        /*006c*/ 	.word	0xffffffff


	//   ....[8]....
        /*0070*/ 	.word	0xffffffff


	//   ....[9]....
        /*0074*/ 	.word	0xffffffff


	//   ....[10]....
        /*0078*/ 	.word	0xffffffff


	//   ....[11]....
        /*007c*/ 	.word	0xffffffff


	//   ....[12]....
        /*0080*/ 	.word	0xffffffff


	//   ....[13]....
        /*0084*/ 	.word	0xffffffff


	//   ....[14]....
        /*0088*/ 	.word	0xffffffff


	//   ....[15]....
        /*008c*/ 	.word	0xffffffff


	//   ....[16]....
        /*0090*/ 	.word	0xffffffff


	//   ....[17]....
        /*0094*/ 	.word	0xffffffff


	//   ....[18]....
        /*0098*/ 	.word	0xffffffff


	//   ....[19]....
        /*009c*/ 	.word	0xffffffff


	//   ....[20]....
        /*00a0*/ 	.word	0xffffffff


	//   ....[21]....
        /*00a4*/ 	.word	0xffffffff


	//   ....[22]....
        /*00a8*/ 	.word	0xffffffff


	//   ....[23]....
        /*00ac*/ 	.word	0xffffffff


	//   ....[24]....
        /*00b0*/ 	.word	0xffffffff


	//   ....[25]....
        /*00b4*/ 	.word	0xffffffff


	//   ....[26]....
        /*00b8*/ 	.word	0xffffffff


	//   ....[27]....
        /*00bc*/ 	.word	0xffffffff


	//   ....[28]....
        /*00c0*/ 	.word	0xffffffff


	//   ....[29]....
        /*00c4*/ 	.word	0xffffffff


	//   ....[30]....
        /*00c8*/ 	.word	0xffffffff


	//   ....[31]....
        /*00cc*/ 	.word	0xffffffff


	//   ....[32]....
        /*00d0*/ 	.word	0xffffffff


	//   ....[33]....
        /*00d4*/ 	.word	0xffffffff


	//   ....[34]....
        /*00d8*/ 	.word	0xffffffff


	//   ....[35]....
        /*00dc*/ 	.word	0xffffffff


	//   ....[36]....
        /*00e0*/ 	.word	0xffffffff


	//   ....[37]....
        /*00e4*/ 	.word	0xffffffff


	//   ....[38]....
        /*00e8*/ 	.word	0xffffffff


	//   ....[39]....
        /*00ec*/ 	.word	0xffffffff


	//----- nvinfo : EIATTR_COOP_GROUP_INSTR_OFFSETS
	.align		4
.L_370:
        /*00f0*/ 	.byte	0x04, 0x28
        /*00f2*/ 	.short	(.L_372 - .L_371)


	//   ....[0]....
.L_371:
        /*00f4*/ 	.word	0x000034a0


	//   ....[1]....
        /*00f8*/ 	.word	0x000035f0


	//   ....[2]....
        /*00fc*/ 	.word	0x000036f0


	//   ....[3]....
        /*0100*/ 	.word	0x00003740


	//   ....[4]....
        /*0104*/ 	.word	0x00003a70


	//   ....[5]....
        /*0108*/ 	.word	0x00003ae0


	//   ....[6]....
        /*010c*/ 	.word	0x00003e30


	//   ....[7]....
        /*0110*/ 	.word	0x00003e70


	//   ....[8]....
        /*0114*/ 	.word	0x00007740


	//   ....[9]....
        /*0118*/ 	.word	0x000079c0


	//   ....[10]....
        /*011c*/ 	.word	0x00007ad0


	//   ....[11]....
        /*0120*/ 	.word	0x00007c80


	//   ....[12]....
        /*0124*/ 	.word	0x00007d20


	//   ....[13]....
        /*0128*/ 	.word	0x00007d60


	//   ....[14]....
        /*012c*/ 	.word	0x00007df0


	//   ....[15]....
        /*0130*/ 	.word	0x00007f00


	//   ....[16]....
        /*0134*/ 	.word	0x0000c230


	//   ....[17]....
        /*0138*/ 	.word	0x0000c350


	//   ....[18]....
        /*013c*/ 	.word	0x0000c380


	//   ....[19]....
        /*0140*/ 	.word	0x0000c480


	//   ....[20]....
        /*0144*/ 	.word	0x0000c5f0


	//   ....[21]....
        /*0148*/ 	.word	0x0000c680


	//   ....[22]....
        /*014c*/ 	.word	0x0000c840


	//   ....[23]....
        /*0150*/ 	.word	0x0000c880


	//   ....[24]....
        /*0154*/ 	.word	0x00010660


	//   ....[25]....
        /*0158*/ 	.word	0x000106a0


	//   ....[26]....
        /*015c*/ 	.word	0x000106e0


	//   ....[27]....
        /*0160*/ 	.word	0x000107c0


	//   ....[28]....
        /*0164*/ 	.word	0x000107f0


	//   ....[29]....
        /*0168*/ 	.word	0x00010820


	//   ....[30]....
        /*016c*/ 	.word	0x00010b70


	//   ....[31]....
        /*0170*/ 	.word	0x00010d20


	//   ....[32]....
        /*0174*/ 	.word	0x000137f0


	//   ....[33]....
        /*0178*/ 	.word	0x00013830


	//   ....[34]....
        /*017c*/ 	.word	0x00013860


	//   ....[35]....
        /*0180*/ 	.word	0x00013870


	//   ....[36]....
        /*0184*/ 	.word	0x000138b0


	//   ....[37]....
        /*0188*/ 	.word	0x000138d0


	//   ....[38]....
        /*018c*/ 	.word	0x000138f0


	//   ....[39]....
        /*0190*/ 	.word	0x00013900


	//----- nvinfo : EIATTR_EXIT_INSTR_OFFSETS
	.align		4
.L_372:
        /*0194*/ 	.byte	0x04, 0x1c
        /*0196*/ 	.short	(.L_374 - .L_373)


	//   ....[0]....
.L_373:
        /*0198*/ 	.word	0x00000710


	//   ....[1]....
        /*019c*/ 	.word	0x00015500


	//   ....[2]....
        /*01a0*/ 	.word	0x00015600


	//   ....[3]....
        /*01a4*/ 	.word	0x000160e0


	//   ....[4]....
        /*01a8*/ 	.word	0x00016170


	//----- nvinfo : EIATTR_CRS_STACK_SIZE
	.align		4
.L_374:
        /*01ac*/ 	.byte	0x04, 0x1e
        /*01ae*/ 	.short	(.L_376 - .L_375)
.L_375:
        /*01b0*/ 	.word	0x00000000


	//----- nvinfo : EIATTR_CBANK_PARAM_SIZE
	.align		4
.L_376:
        /*01b4*/ 	.byte	0x03, 0x19
        /*01b6*/ 	.short	0x01d0


	//----- nvinfo : EIATTR_PARAM_CBANK
	.align		4
        /*01b8*/ 	.byte	0x04, 0x0a
        /*01ba*/ 	.short	(.L_378 - .L_377)
	.align		4
.L_377:
        /*01bc*/ 	.word	index@(.nv.constant0._ZN5flash16flash_fwd_kernelI23Flash_fwd_kernel_traitsILi96ELi128ELi64ELi4ELb0ELb0EN7cutlass6half_tE19Flash_kernel_traitsILi96ELi128ELi64ELi4ES3_EELb1ELb1ELb0ELb0ELb0ELb1ELb0ELb0EEEvNS_16Flash_fwd_paramsE)
        /*01c0*/ 	.short	0x0210
        /*01c2*/ 	.short	0x01d0


	//----- nvinfo : EIATTR_SW_WAR
	.align		4
.L_378:
        /*01c4*/ 	.byte	0x04, 0x36
        /*01c6*/ 	.short	(.L_380 - .L_379)
.L_379:
        /*01c8*/ 	.word	0x00000008
.L_380:


//--------------------- .nv.info._ZN5flash16flash_fwd_kernelI23Flash_fwd_kernel_traitsILi96ELi128ELi64ELi4ELb0ELb0EN7cutlass6half_tE19Flash_kernel_traitsILi96ELi128ELi64ELi4ES3_EELb0ELb1ELb0ELb0ELb0ELb1ELb1ELb0EEEvNS_16Flash_fwd_paramsE --------------------------
	.section	.nv.info._ZN5flash16flash_fwd_kernelI23Flash_fwd_kernel_traitsILi96ELi128ELi64ELi4ELb0ELb0EN7cutlass6half_tE19Flash_kernel_traitsILi96ELi128ELi64ELi4ES3_EELb0ELb1ELb0ELb0ELb0ELb1ELb1ELb0EEEvNS_16Flash_fwd_paramsE,"",@"SHT_CUDA_INFO"
	.sectionflags	@""
	.align	4


	//----- nvinfo : EIATTR_CUDA_API_VERSION
	.align		4
        /*0000*/ 	.byte	0x04, 0x37
        /*0002*/ 	.short	(.L_382 - .L_381)
.L_381:
        /*0004*/ 	.word	0x00000082


	//----- nvinfo : EIATTR_KPARAM_INFO
	.align		4
.L_382:
        /*0008*/ 	.byte	0x04, 0x17
        /*000a*/ 	.short	(.L_384 - .L_383)
.L_383:
        /*000c*/ 	.word	0x00000000
        /*0010*/ 	.short	0x0000
        /*0012*/ 	.short	0x0000
        /*0014*/ 	.byte	0x00, 0xf0, 0x41, 0x07


	//----- nvinfo : EIATTR_SPARSE_MMA_MASK
	.align		4
.L_384:
        /*0018*/ 	.byte	0x03, 0x50
        /*001a*/ 	.short	0x0000


	//----- nvinfo : EIATTR_MAXREG_COUNT
	.align		4
        /*001c*/ 	.byte	0x03, 0x1b
        /*001e*/ 	.short	0x00ff


	//----- nvinfo : EIATTR_NUM_BARRIERS
	.align		4
        /*0020*/ 	.byte	0x02, 0x4c
        /*0022*/ 	.byte	0x01
	.zero		1


	//----- nvinfo : EIATTR_ANNOTATIONS
	.align		4
        /*0024*/ 	.byte	0x04, 0x55
        /*0026*/ 	.short	(.L_386 - .L_385)


	//   ....[0]....
.L_385:
        /* <DEDUP_REMOVED lines=51> */
        /*034c*/ 	.byte	0xf0, 0x3e, 0x01, 0x00


	//----- nvinfo : EIATTR_MERCURY_ISA_VERSION
	.align		4
.L_386:
        /*0350*/ 	.byte	0x03, 0x5f
        /*0352*/ 	.short	0x0101


	//----- nvinfo : EIATTR_COOP_GROUP_MASK_REGIDS
	.align		4
        /*0354*/ 	.byte	0x04, 0x29
        /*0356*/ 	.short	(.L_388 - .L_387)


	//   ....[0]....
.L_387:
        /*0358*/ 	.word	0xffffffff


	//   ....[1]....
        /*035c*/ 	.word	0xffffffff


	//   ....[2]....
        /*0360*/ 	.word	0xffffffff


	//   ....[3]....
        /*0364*/ 	.word	0xffffffff


	//   ....[4]....
        /*0368*/ 	.word	0xffffffff


	//   ....[5]....
        /*036c*/ 	.word	0xffffffff


	//   ....[6]....
        /*0370*/ 	.word	0xffffffff


	//   ....[7]....
        /*0374*/ 	.word	0xffffffff


	//   ....[8]....
        /*0378*/ 	.word	0xffffffff


	//   ....[9]....
        /*037c*/ 	.word	0xffffffff


	//   ....[10]....
        /*0380*/ 	.word	0xffffffff


	//   ....[11]....
        /*0384*/ 	.word	0xffffffff


	//   ....[12]....
        /*0388*/ 	.word	0xffffffff


	//   ....[13]....
        /*038c*/ 	.word	0xffffffff


	//   ....[14]....
        /*0390*/ 	.word	0xffffffff


	//   ....[15]....
        /*0394*/ 	.word	0xffffffff


	//   ....[16]....
        /*0398*/ 	.word	0xffffffff


	//   ....[17]....
        /*039c*/ 	.word	0xffffffff


	//   ....[18]....
        /*03a0*/ 	.word	0xffffffff


	//   ....[19]....
        /*03a4*/ 	.word	0xffffffff


	//   ....[20]....
        /*03a8*/ 	.word	0xffffffff


	//   ....[21]....
        /*03ac*/ 	.word	0xffffffff


	//   ....[22]....
        /*03b0*/ 	.word	0xffffffff


	//   ....[23]....
        /*03b4*/ 	.word	0xffffffff


	//   ....[24]....
        /*03b8*/ 	.word	0xffffffff


	//   ....[25]....
        /*03bc*/ 	.word	0xffffffff


	//   ....[26]....
        /*03c0*/ 	.word	0xffffffff


	//   ....[27]....
        /*03c4*/ 	.word	0xffffffff


	//   ....[28]....
        /*03c8*/ 	.word	0xffffffff


	//   ....[29]....
        /*03cc*/ 	.word	0xffffffff


	//   ....[30]....
        /*03d0*/ 	.word	0xffffffff


	//   ....[31]....
        /*03d4*/ 	.word	0xffffffff


	//   ....[32]....
        /*03d8*/ 	.word	0xffffffff


	//   ....[33]....
        /*03dc*/ 	.word	0xffffffff


	//   ....[34]....
        /*03e0*/ 	.word	0xffffffff


	//   ....[35]....
        /*03e4*/ 	.word	0xffffffff


	//   ....[36]....
        /*03e8*/ 	.word	0xffffffff


	//   ....[37]....
        /*03ec*/ 	.word	0xffffffff


	//   ....[38]....
        /*03f0*/ 	.word	0xffffffff


	//   ....[39]....
        /*03f4*/ 	.word	0xffffffff


	//----- nvinfo : EIATTR_COOP_GROUP_INSTR_OFFSETS
	.align		4
.L_388:
        /*03f8*/ 	.byte	0x04, 0x28
        /*03fa*/ 	.short	(.L_390 - .L_389)


	//   ....[0]....
.L_389:
        /*03fc*/ 	.word	0x00003680


	//   ....[1]....
        /*0400*/ 	.word	0x00003710


	//   ....[2]....
        /*0404*/ 	.word	0x00003830


	//   ....[3]....
        /*0408*/ 	.word	0x00003890


	//   ....[4]....
        /*040c*/ 	.word	0x000038c0


	//   ....[5]....
        /*0410*/ 	.word	0x00003a00


	//   ....[6]....
        /*0414*/ 	.word	0x00004050


	//   ....[7]....
        /*0418*/ 	.word	0x000040d0


	//   ....[8]....
        /*041c*/ 	.word	0x00007060


	//   ....[9]....
        /*0420*/ 	.word	0x00007320


	//   ....[10]....
        /*0424*/ 	.word	0x00007590


	//   ....[11]....
        /*0428*/ 	.word	0x00007660


	//   ....[12]....
        /*042c*/ 	.word	0x000076f0


	//   ....[13]....
        /*0430*/ 	.word	0x00007750


	//   ....[14]....
        /*0434*/ 	.word	0x00007820


	//   ....[15]....
        /*0438*/ 	.word	0x00007860


	//   ....[16]....
        /*043c*/ 	.word	0x0000b910


	//   ....[17]....
        /*0440*/ 	.word	0x0000bc90


	//   ....[18]....
        /*0444*/ 	.word	0x0000bcd0


	//   ....[19]....
        /*0448*/ 	.word	0x0000bd60


	//   ....[20]....
        /*044c*/ 	.word	0x0000bdd0


	//   ....[21]....
        /*0450*/ 	.word	0x0000be80


	//   ....[22]....
        /*0454*/ 	.word	0x0000bf40


	//   ....[23]....
        /*0458*/ 	.word	0x0000bfc0


	//   ....[24]....
        /*045c*/ 	.word	0x0000fb40


	//   ....[25]....
        /*0460*/ 	.word	0x0000fbc0


	//   ....[26]....
        /*0464*/ 	.word	0x0000fbf0


	//   ....[27]....
        /*0468*/ 	.word	0x0000fc20


	//   ....[28]....
        /*046c*/ 	.word	0x0000fc60


	//   ....[29]....
        /*0470*/ 	.word	0x0000fc80


	//   ....[30]....
        /*0474*/ 	.word	0x0000fc90


	//   ....[31]....
        /*0478*/ 	.word	0x0000fcb0


	//   ....[32]....
        /*047c*/ 	.word	0x00011df0


	//   ....[33]....
        /*0480*/ 	.word	0x00011e00


	//   ....[34]....
        /*0484*/ 	.word	0x00011e10


	//   ....[35]....
        /*0488*/ 	.word	0x00011e20


	//   ....[36]....
        /*048c*/ 	.word	0x00011e60


	//   ....[37]....
        /*0490*/ 	.word	0x00011e90


	//   ....[38]....
        /*0494*/ 	.word	0x00011ec0


	//   ....[39]....
        /*0498*/ 	.word	0x00011ef0


	//----- nvinfo : EIATTR_EXIT_INSTR_OFFSETS
	.align		4
.L_390:
        /*049c*/ 	.byte	0x04, 0x1c
        /*049e*/ 	.short	(.L_392 - .L_391)


	//   ....[0]....
.L_391:
        /*04a0*/ 	.word	0x00000330


	//   ....[1]....
        /*04a4*/ 	.word	0x00013af0


	//   ....[2]....
        /*04a8*/ 	.word	0x00013bf0


	//   ....[3]....
        /*04ac*/ 	.word	0x000146f0


	//   ....[4]....
        /*04b0*/ 	.word	0x00014780


	//----- nvinfo : EIATTR_CRS_STACK_SIZE
	.align		4
.L_392:
        /*04b4*/ 	.byte	0x04, 0x1e
        /*04b6*/ 	.short	(.L_394 - .L_393)
.L_393:
        /*04b8*/ 	.word	0x00000000


	//----- nvinfo : EIATTR_CBANK_PARAM_SIZE
	.align		4
.L_394:
        /*04bc*/ 	.byte	0x03, 0x19
        /*04be*/ 	.short	0x01d0


	//----- nvinfo : EIATTR_PARAM_CBANK
	.align		4
        /*04c0*/ 	.byte	0x04, 0x0a
        /*04c2*/ 	.short	(.L_396 - .L_395)
	.align		4
.L_395:
        /*04c4*/ 	.word	index@(.nv.constant0._ZN5flash16flash_fwd_kernelI23Flash_fwd_kernel_traitsILi96ELi128ELi64ELi4ELb0ELb0EN7cutlass6half_tE19Flash_kernel_traitsILi96ELi128ELi64ELi4ES3_EELb0ELb1ELb0ELb0ELb0ELb1ELb1ELb0EEEvNS_16Flash_fwd_paramsE)
        /*04c8*/ 	.short	0x0210
        /*04ca*/ 	.short	0x01d0


	//----- nvinfo : EIATTR_SW_WAR
	.align		4
.L_396:
        /*04cc*/ 	.byte	0x04, 0x36
        /*04ce*/ 	.short	(.L_398 - .L_397)
.L_397:
        /*04d0*/ 	.word	0x00000008
.L_398:


//--------------------- .nv.info._ZN5flash16flash_fwd_kernelI23Flash_fwd_kernel_traitsILi96ELi128ELi64ELi4ELb0ELb0EN7cutlass6half_tE19Flash_kernel_traitsILi96ELi128ELi64ELi4ES3_EELb1ELb1ELb0ELb1ELb0ELb0ELb0ELb0EEEvNS_16Flash_fwd_paramsE --------------------------
	.section	.nv.info._ZN5flash16flash_fwd_kernelI23Flash_fwd_kernel_traitsILi96ELi128ELi64ELi4ELb0ELb0EN7cutlass6half_tE19Flash_kernel_traitsILi96ELi128ELi64ELi4ES3_EELb1ELb1ELb0ELb1ELb0ELb0ELb0ELb0EEEvNS_16Flash_fwd_paramsE,"",@"SHT_CUDA_INFO"
	.sectionflags	@""
	.align	4


	//----- nvinfo : EIATTR_CUDA_API_VERSION
	.align		4
        /*0000*/ 	.byte	0x04, 0x37
        /*0002*/ 	.short	(.L_400 - .L_399)
.L_399:
        /*0004*/ 	.word	0x00000082


	//----- nvinfo : EIATTR_KPARAM_INFO
	.align		4
.L_400:
        /*0008*/ 	.byte	0x04, 0x17
        /*000a*/ 	.short	(.L_402 - .L_401)
.L_401:
        /*000c*/ 	.word	0x00000000
        /*0010*/ 	.short	0x0000
        /*0012*/ 	.short	0x0000
        /*0014*/ 	.byte	0x00, 0xf0, 0x41, 0x07


	//----- nvinfo : EIATTR_SPARSE_MMA_MASK
	.align		4
.L_402:
        /*0018*/ 	.byte	0x03, 0x50
        /*001a*/ 	.short	0x0000


	//----- nvinfo : EIATTR_MAXREG_COUNT
	.align		4
        /*001c*/ 	.byte	0x03, 0x1b
        /*001e*/ 	.short	0x00ff


	//----- nvinfo : EIATTR_NUM_BARRIERS
	.align		4
        /*0020*/ 	.byte	0x02, 0x4c
        /*0022*/ 	.byte	0x01
	.zero		1


	//----- nvinfo : EIATTR_ANNOTATIONS
	.align		4
        /*0024*/ 	.byte	0x04, 0x55
        /*0026*/ 	.short	(.L_404 - .L_403)


	//   ....[0]....
.L_403:
        /* <DEDUP_REMOVED lines=21> */


	//----- nvinfo : EIATTR_MERCURY_ISA_VERSION
	.align		4
.L_404:
        /*0168*/ 	.byte	0x03, 0x5f
        /*016a*/ 	.short	0x0101


	//----- nvinfo : EIATTR_COOP_GROUP_MASK_REGIDS
	.align		4
        /*016c*/ 	.byte	0x04, 0x29
        /*016e*/ 	.short	(.L_406 - .L_405)


	//   ....[0]....
.L_405:
        /*0170*/ 	.word	0xffffffff


	//   ....[1]....
        /*0174*/ 	.word	0xffffffff


	//   ....[2]....
        /*0178*/ 	.word	0xffffffff


	//   ....[3]....
        /*017c*/ 	.word	0xffffffff


	//   ....[4]....
        /*0180*/ 	.word	0xffffffff


	//   ....[5]....
        /*0184*/ 	.word	0xffffffff


	//   ....[6]....
        /*0188*/ 	.word	0xffffffff


	//   ....[7]....
        /*018c*/ 	.word	0xffffffff


	//   ....[8]....
        /*0190*/ 	.word	0xffffffff


	//   ....[9]....
        /*0194*/ 	.word	0xffffffff


	//   ....[10]....
        /*0198*/ 	.word	0xffffffff


	//   ....[11]....
        /*019c*/ 	.word	0xffffffff


	//   ....[12]....
        /*01a0*/ 	.word	0xffffffff


	//   ....[13]....
        /*01a4*/ 	.word	0xffffffff


	//   ....[14]....
        /*01a8*/ 	.word	0xffffffff


	//   ....[15]....
        /*01ac*/ 	.word	0xffffffff


	//   ....[16]....
        /*01b0*/ 	.word	0xffffffff


	//   ....[17]....
        /*01b4*/ 	.word	0xffffffff


	//   ....[18]....
        /*01b8*/ 	.word	0xffffffff


	//   ....[19]....
        /*01bc*/ 	.word	0xffffffff


	//   ....[20]....
        /*01c0*/ 	.word	0xffffffff


	//   ....[21]....
        /*01c4*/ 	.word	0xffffffff


	//   ....[22]....
        /*01c8*/ 	.word	0xffffffff


	//   ....[23]....
        /*01cc*/ 	.word	0xffffffff


	//   ....[24]....
        /*01d0*/ 	.word	0xffffffff


	//   ....[25]....
        /*01d4*/ 	.word	0xffffffff


	//   ....[26]....
        /*01d8*/ 	.word	0xffffffff


	//   ....[27]....
        /*01dc*/ 	.word	0xffffffff


	//   ....[28]....
        /*01e0*/ 	.word	0xffffffff


	//   ....[29]....
        /*01e4*/ 	.word	0xffffffff


	//   ....[30]....
        /*01e8*/ 	.word	0xffffffff


	//   ....[31]....
        /*01ec*/ 	.word	0xffffffff


	//   ....[32]....
        /*01f0*/ 	.word	0xffffffff


	//   ....[33]....
        /*01f4*/ 	.word	0xffffffff


	//   ....[34]....
        /*01f8*/ 	.word	0xffffffff


	//   ....[35]....
        /*01fc*/ 	.word	0xffffffff


	//   ....[36]....
        /*0200*/ 	.word	0xffffffff


	//   ....[37]....
        /*0204*/ 	.word	0xffffffff


	//   ....[38]....
        /*0208*/ 	.word	0xffffffff


	//   ....[39]....
        /*020c*/ 	.word	0xffffffff


	//----- nvinfo : EIATTR_COOP_GROUP_INSTR_OFFSETS
	.align		4
.L_406:
        /*0210*/ 	.byte	0x04, 0x28
        /*0212*/ 	.short	(.L_408 - .L_407)


	//   ....[0]....
.L_407:
        /*0214*/ 	.word	0x00004930


	//   ....[1]....
        /*0218*/ 	.word	0x00004960


	//   ....[2]....
        /*021c*/ 	.word	0x00004ab0


	//   ....[3]....
        /*0220*/ 	.word	0x00004b40


	//   ....[4]....
        /*0224*/ 	.word	0x00005260


	//   ....[5]....
        /*0228*/ 	.word	0x000053f0


	//   ....[6]....
        /*022c*/ 	.word	0x00005620


	//   ....[7]....
        /*0230*/ 	.word	0x000057f0


	//   ....[8]....
        /*0234*/ 	.word	0x00009a70


	//   ....[9]....
        /*0238*/ 	.word	0x00009b10


	//   ....[10]....
        /*023c*/ 	.word	0x00009be0


	//   ....[11]....
        /*0240*/ 	.word	0x00009c50


	//   ....[12]....
        /*0244*/ 	.word	0x00009c90


	//   ....[13]....
        /*0248*/ 	.word	0x00009d50


	//   ....[14]....
        /*024c*/ 	.word	0x00009e20


	//   ....[15]....
        /*0250*/ 	.word	0x00009ed0


	//   ....[16]....
        /*0254*/ 	.word	0x0000f0a0


	//   ....[17]....
        /*0258*/ 	.word	0x0000f210


	//   ....[18]....
        /*025c*/ 	.word	0x0000f270


	//   ....[19]....
        /*0260*/ 	.word	0x0000f440


	//   ....[20]....
        /*0264*/ 	.word	0x0000f520


	//   ....[21]....
        /*0268*/ 	.word	0x0000f5d0


	//   ....[22]....
        /*026c*/ 	.word	0x0000f670


	//   ....[23]....
        /*0270*/ 	.word	0x0000f700


	//   ....[24]....
        /*0274*/ 	.word	0x00013b90


	//   ....[25]....
        /*0278*/ 	.word	0x00013bd0


	//   ....[26]....
        /*027c*/ 	.word	0x00013d80


	//   ....[27]....
        /*0280*/ 	.word	0x00013dc0


	//   ....[28]....
        /*0284*/ 	.word	0x00014130


	//   ....[29]....
        /*0288*/ 	.word	0x00014170


	//   ....[30]....
        /*028c*/ 	.word	0x00014300


	//   ....[31]....
        /*0290*/ 	.word	0x00014350


	//   ....[32]....
        /*0294*/ 	.word	0x000173c0


	//   ....[33]....
        /*0298*/ 	.word	0x00017450


	//   ....[34]....
        /*029c*/ 	.word	0x00017480


	//   ....[35]....
        /*02a0*/ 	.word	0x00017490


	//   ....[36]....
        /*02a4*/ 	.word	0x000174a0


	//   ....[37]....
        /*02a8*/ 	.word	0x000174c0


	//   ....[38]....
        /*02ac*/ 	.word	0x00017500


	//   ....[39]....
        /*02b0*/ 	.word	0x00017510


	//----- nvinfo : EIATTR_EXIT_INSTR_OFFSETS
	.align		4
.L_408:
        /*02b4*/ 	.byte	0x04, 0x1c
        /*02b6*/ 	.short	(.L_410 - .L_409)


	//   ....[0]....
.L_409:
        /*02b8*/ 	.word	0x00000690


	//   ....[1]....
        /*02bc*/ 	.word	0x00019250


	//   ....[2]....
        /*02c0*/ 	.word	0x00019380


	//   ....[3]....
        /*02c4*/ 	.word	0x000193a0


	//   ....[4]....
        /*02c8*/ 	.word	0x00019f90


	//   ....[5]....
        /*02cc*/ 	.word	0x0001a020


	//----- nvinfo : EIATTR_CRS_STACK_SIZE
	.align		4
.L_410:
        /*02d0*/ 	.byte	0x04, 0x1e
        /*02d2*/ 	.short	(.L_412 - .L_411)
.L_411:
        /*02d4*/ 	.word	0x00000000


	//----- nvinfo : EIATTR_CBANK_PARAM_SIZE
	.align		4
.L_412:
        /*02d8*/ 	.byte	0x03, 0x19
        /*02da*/ 	.short	0x01d0


	//----- nvinfo : EIATTR_PARAM_CBANK
	.align		4
        /*02dc*/ 	.byte	0x04, 0x0a
        /*02de*/ 	.short	(.L_414 - .L_413)
	.align		4
.L_413:
        /*02e0*/ 	.word	index@(.nv.constant0._ZN5flash16flash_fwd_kernelI23Flash_fwd_kernel_traitsILi96ELi128ELi64ELi4ELb0ELb0EN7cutlass6half_tE19Flash_kernel_traitsILi96ELi128ELi64ELi4ES3_EELb1ELb1ELb0ELb1ELb0ELb0ELb0ELb0EEEvNS_16Flash_fwd_paramsE)
        /*02e4*/ 	.short	0x0210
        /*02e6*/ 	.short	0x01d0


	//----- nvinfo : EIATTR_SW_WAR
	.align		4
.L_414:
        /*02e8*/ 	.byte	0x04, 0x36
        /*02ea*/ 	.short	(.L_416 - .L_415)
.L_415:
        /*02ec*/ 	.word	0x00000008
.L_416:


//--------------------- .nv.info._ZN5flash16flash_fwd_kernelI23Flash_fwd_kernel_traitsILi96ELi128ELi64ELi4ELb0ELb0EN7cutlass6half_tE19Flash_kernel_traitsILi96ELi128ELi64ELi4ES3_EELb1ELb1ELb0ELb0ELb0ELb0ELb0ELb1EEEvNS_16Flash_fwd_paramsE --------------------------
	.section	.nv.info._ZN5flash16flash_fwd_kernelI23Flash_fwd_kernel_traitsILi96ELi128ELi64ELi4ELb0ELb0EN7cutlass6half_tE19Flash_kernel_traitsILi96ELi128ELi64ELi4ES3_EELb1ELb1ELb0ELb0ELb0ELb0ELb0ELb1EEEvNS_16Flash_fwd_paramsE,"",@"SHT_CUDA_INFO"
	.sectionflags	@""
	.align	4


	//----- nvinfo : EIATTR_CUDA_API_VERSION
	.align		4
        /*0000*/ 	.byte	0x04, 0x37
        /*0002*/ 	.short	(.L_418 - .L_417)
.L_417:
        /*0004*/ 	.word	0x00000082


	//----- nvinfo : EIATTR_KPARAM_INFO
	.align		4
.L_418:
        /*0008*/ 	.byte	0x04, 0x17
        /*000a*/ 	.short	(.L_420 - .L_419)
.L_419:
        /*000c*/ 	.word	0x00000000
        /*0010*/ 	.short	0x0000
        /*0012*/ 	.short	0x0000
        /*0014*/ 	.byte	0x00, 0xf0, 0x41, 0x07


	//----- nvinfo : EIATTR_SPARSE_MMA_MASK
	.align		4
.L_420:
        /*0018*/ 	.byte	0x03, 0x50
        /*001a*/ 	.short	0x0000


	//----- nvinfo : EIATTR_MAXREG_COUNT
	.align		4
        /*001c*/ 	.byte	0x03, 0x1b
        /*001e*/ 	.short	0x00ff


	//----- nvinfo : EIATTR_NUM_BARRIERS
	.align		4
        /*0020*/ 	.byte	0x02, 0x4c
        /*0022*/ 	.byte	0x01
	.zero		1


	//----- nvinfo : EIATTR_ANNOTATIONS
	.align		4
        /*0024*/ 	.byte	0x04, 0x55
        /*0026*/ 	.short	(.L_422 - .L_421)


	//   ....[0]....
.L_421:
        /* <DEDUP_REMOVED lines=210> */


	//----- nvinfo : EIATTR_MERCURY_ISA_VERSION
	.align		4
.L_422:
        /*0d30*/ 	.byte	0x03, 0x5f
        /*0d32*/ 	.short	0x0101


	//----- nvinfo : EIATTR_COOP_GROUP_MASK_REGIDS
	.align		4
        /*0d34*/ 	.byte	0x04, 0x29
        /*0d36*/ 	.short	(.L_424 - .L_423)


	//   ....[0]....
.L_423:
        /*0d38*/ 	.word	0xffffffff


	//   ....[1]....
        /*0d3c*/ 	.word	0xffffffff


	//   ....[2]....
        /*0d40*/ 	.word	0xffffffff


	//   ....[3]....
        /*0d44*/ 	.word	0xffffffff


	//   ....[4]....
        /*0d48*/ 	.word	0xffffffff


	//   ....[5]....
        /*0d4c*/ 	.word	0xffffffff


	//   ....[6]....
        /*0d50*/ 	.word	0xffffffff


	//   ....[7]....
        /*0d54*/ 	.word	0xffffffff


	//   ....[8]....
        /*0d58*/ 	.word	0xffffffff


	//   ....[9]....
        /*0d5c*/ 	.word	0xffffffff


	//   ....[10]....
        /*0d60*/ 	.word	0xffffffff


	//   ....[11]....
        /*0d64*/ 	.word	0xffffffff


	//   ....[12]....
        /*0d68*/ 	.word	0xffffffff


	//   ....[13]....
        /*0d6c*/ 	.word	0xffffffff


	//   ....[14]....
        /*0d70*/ 	.word	0xffffffff


	//   ....[15]....
        /*0d74*/ 	.word	0xffffffff


	//   ....[16]....
        /*0d78*/ 	.word	0xffffffff


	//   ....[17]....
        /*0d7c*/ 	.word	0xffffffff


	//   ....[18]....
        /*0d80*/ 	.word	0xffffffff


	//   ....[19]....
        /*0d84*/ 	.word	0xffffffff


	//   ....[20]....
        /*0d88*/ 	.word	0xffffffff


	//   ....[21]....
        /*0d8c*/ 	.word	0xffffffff


	//   ....[22]....
        /*0d90*/ 	.word	0xffffffff


	//   ....[23]....
        /*0d94*/ 	.word	0xffffffff


	//   ....[24]....
        /*0d98*/ 	.word	0xffffffff


	//   ....[25]....
        /*0d9c*/ 	.word	0xffffffff


	//   ....[26]....
        /*0da0*/ 	.word	0xffffffff


	//   ....[27]....
        /*0da4*/ 	.word	0xffffffff


	//   ....[28]....
        /*0da8*/ 	.word	0xffffffff


	//   ....[29]....
        /*0dac*/ 	.word	0xffffffff


	//   ....[30]....
        /*0db0*/ 	.word	0xffffffff


	//   ....[31]....
        /*0db4*/ 	.word	0xffffffff


	//   ....[32]....
        /*0db8*/ 	.word	0xffffffff


	//   ....[33]....
        /*0dbc*/ 	.word	0xffffffff


	//   ....[34]....
        /*0dc0*/ 	.word	0xffffffff


	//   ....[35]....
        /*0dc4*/ 	.word	0xffffffff


	//   ....[36]....
        /*0dc8*/ 	.word	0xffffffff


	//   ....[37]....
        /*0dcc*/ 	.word	0xffffffff


	//   ....[38]....
        /*0dd0*/ 	.word	0xffffffff


	//   ....[39]....
        /*0dd4*/ 	.word	0xffffffff


	//----- nvinfo : EIATTR_COOP_GROUP_INSTR_OFFSETS
	.align		4
.L_424:
        /*0dd8*/ 	.byte	0x04, 0x28
        /*0dda*/ 	.short	(.L_426 - .L_425)


	//   ....[0]....
.L_425:
        /*0ddc*/ 	.word	0x00004c20


	//   ....[1]....
        /*0de0*/ 	.word	0x00004d90


	//   ....[2]....
        /*0de4*/ 	.word	0x00005050


	//   ....[3]....
        /*0de8*/ 	.word	0x000050f0


	//   ....[4]....
        /*0dec*/ 	.word	0x00005150


	//   ....[5]....
        /*0df0*/ 	.word	0x00005180


	//   ....[6]....
        /*0df4*/ 	.word	0x00005240


	//   ....[7]....
        /*0df8*/ 	.word	0x000052e0


	//   ....[8]....
        /*0dfc*/ 	.word	0x0000bcf0


	//   ....[9]....
        /*0e00*/ 	.word	0x0000bd10


	//   ....[10]....
        /*0e04*/ 	.word	0x0000c430


	//   ....[11]....
        /*0e08*/ 	.word	0x0000c450


	//   ....[12]....
        /*0e0c*/ 	.word	0x0000d590


	//   ....[13]....
        /*0e10*/ 	.word	0x0000d5b0


	//   ....[14]....
        /*0e14*/ 	.word	0x0000d6e0


	//   ....[15]....
        /*0e18*/ 	.word	0x0000d700


	//   ....[16]....
        /*0e1c*/ 	.word	0x00015f30


	//   ....[17]....
        /*0e20*/ 	.word	0x00015f60


	//   ....[18]....
        /*0e24*/ 	.word	0x000160e0


	//   ....[19]....
        /*0e28*/ 	.word	0x00016150


	//   ....[20]....
        /*0e2c*/ 	.word	0x00016160


	//   ....[21]....
        /*0e30*/ 	.word	0x00016180


	//   ....[22]....
        /*0e34*/ 	.word	0x000161e0


	//   ....[23]....
        /*0e38*/ 	.word	0x00016200


	//   ....[24]....
        /*0e3c*/ 	.word	0x0001f060


	//   ....[25]....
        /*0e40*/ 	.word	0x0001f140


	//   ....[26]....
        /*0e44*/ 	.word	0x0001f180


	//   ....[27]....
        /*0e48*/ 	.word	0x0001f1a0


	//   ....[28]....
        /*0e4c*/ 	.word	0x0001f1c0


	//   ....[29]....
        /*0e50*/ 	.word	0x0001f210


	//   ....[30]....
        /*0e54*/ 	.word	0x0001f2e0


	//   ....[31]....
        /*0e58*/ 	.word	0x0001f310


	//   ....[32]....
        /*0e5c*/ 	.word	0x00024a50


	//   ....[33]....
        /*0e60*/ 	.word	0x00024a70


	//   ....[34]....
        /*0e64*/ 	.word	0x00024aa0


	//   ....[35]....
        /*0e68*/ 	.word	0x00024b30


	//   ....[36]....
        /*0e6c*/ 	.word	0x00024b60


	//   ....[37]....
        /*0e70*/ 	.word	0x00024c60


	//   ....[38]....
        /*0e74*/ 	.word	0x00024c80


	//   ....[39]....
        /*0e78*/ 	.word	0x00024c90


	//----- nvinfo : EIATTR_EXIT_INSTR_OFFSETS
	.align		4
.L_426:
        /*0e7c*/ 	.byte	0x04, 0x1c
        /*0e7e*/ 	.short	(.L_428 - .L_427)


	//   ....[0]....
.L_427:
        /*0e80*/ 	.word	0x000006b0


	//   ....[1]....
        /*0e84*/ 	.word	0x00026920


	//   ....[2]....
        /*0e88*/ 	.word	0x00026a50


	//   ....[3]....
        /*0e8c*/ 	.word	0x00026a70


	//   ....[4]....
        /*0e90*/ 	.word	0x000276a0


	//   ....[5]....
        /*0e94*/ 	.word	0x00027730


	//----- nvinfo : EIATTR_CRS_STACK_SIZE
	.align		4
.L_428:
        /*0e98*/ 	.byte	0x04, 0x1e
        /*0e9a*/ 	.short	(.L_430 - .L_429)
.L_429:
        /*0e9c*/ 	.word	0x00000000


	//----- nvinfo : EIATTR_CBANK_PARAM_SIZE
	.align		4
.L_430:
        /*0ea0*/ 	.byte	0x03, 0x19
        /*0ea2*/ 	.short	0x01d0


	//----- nvinfo : EIATTR_PARAM_CBANK
	.align		4
        /*0ea4*/ 	.byte	0x04, 0x0a
        /*0ea6*/ 	.short	(.L_432 - .L_431)
	.align		4
.L_431:
        /*0ea8*/ 	.word	index@(.nv.constant0._ZN5flash16flash_fwd_kernelI23Flash_fwd_kernel_traitsILi96ELi128ELi64ELi4ELb0ELb0EN7cutlass6half_tE19Flash_kernel_traitsILi96ELi128ELi64ELi4ES3_EELb1ELb1ELb0ELb0ELb0ELb0ELb0ELb1EEEvNS_16Flash_fwd_paramsE)
        /*0eac*/ 	.short	0x0210
        /*0eae*/ 	.short	0x01d0


	//----- nvinfo : EIATTR_SW_WAR
	.align		4
.L_432:
        /*0eb0*/ 	.byte	0x04, 0x36
        /*0eb2*/ 	.short	(.L_434 - .L_433)
.L_433:
        /*0eb4*/ 	.word	0x00000008
.L_434:


//--------------------- .nv.info._ZN5flash16flash_fwd_kernelI23Flash_fwd_kernel_traitsILi96ELi128ELi64ELi4ELb0ELb0EN7cutlass6half_tE19Flash_kernel_traitsILi96ELi128ELi64ELi4ES3_EELb0ELb1ELb0ELb0ELb0ELb0ELb1ELb0EEEvNS_16Flash_fwd_paramsE --------------------------
	.section	.nv.info._ZN5flash16flash_fwd_kernelI23Flash_fwd_kernel_traitsILi96ELi128ELi64ELi4ELb0ELb0EN7cutlass6half_tE19Flash_kernel_traitsILi96ELi128ELi64ELi4ES3_EELb0ELb1ELb0ELb0ELb0ELb0ELb1ELb0EEEvNS_16Flash_fwd_paramsE,"",@"SHT_CUDA_INFO"
	.sectionflags	@""
	.align	4


	//----- nvinfo : EIATTR_CUDA_API_VERSION
	.align		4
        /*0000*/ 	.byte	0x04, 0x37
        /*0002*/ 	.short	(.L_436 - .L_435)
.L_435:
        /*0004*/ 	.word	0x00000082


	//----- nvinfo : EIATTR_KPARAM_INFO
	.align		4
.L_436:
        /*0008*/ 	.byte	0x04, 0x17
        /*000a*/ 	.short	(.L_438 - .L_437)
.L_437:
        /*000c*/ 	.word	0x00000000
        /*0010*/ 	.short	0x0000
        /*0012*/ 	.short	0x0000
        /*0014*/ 	.byte	0x00, 0xf0, 0x41, 0x07


	//----- nvinfo : EIATTR_SPARSE_MMA_MASK
	.align		4
.L_438:
        /*0018*/ 	.byte	0x03, 0x50
        /*001a*/ 	.short	0x0000


	//----- nvinfo : EIATTR_MAXREG_COUNT
	.align		4
        /*001c*/ 	.byte	0x03, 0x1b
        /*001e*/ 	.short	0x00ff


	//----- nvinfo : EIATTR_NUM_BARRIERS
	.align		4
        /*0020*/ 	.byte	0x02, 0x4c
        /*0022*/ 	.byte	0x01
	.zero		1


	//----- nvinfo : EIATTR_ANNOTATIONS
	.align		4
        /*0024*/ 	.byte	0x04, 0x55
        /*0026*/ 	.short	(.L_440 - .L_439)


	//   ....[0]....
.L_439:
        /* <DEDUP_REMOVED lines=28> */


	//----- nvinfo : EIATTR_MERCURY_ISA_VERSION
	.align		4
.L_440:
        /*01d0*/ 	.byte	0x03, 0x5f
        /*01d2*/ 	.short	0x0101


	//----- nvinfo : EIATTR_COOP_GROUP_MASK_REGIDS
	.align		4
        /*01d4*/ 	.byte	0x04, 0x29
        /*01d6*/ 	.short	(.L_442 - .L_441)


	//   ....[0]....
.L_441:
        /*01d8*/ 	.word	0xffffffff


	//   ....[1]....
        /*01dc*/ 	.word	0xffffffff


	//   ....[2]....
        /*01e0*/ 	.word	0xffffffff


	//   ....[3]....
        /*01e4*/ 	.word	0xffffffff


	//   ....[4]....
        /*01e8*/ 	.word	0xffffffff


	//   ....[5]....
        /*01ec*/ 	.word	0xffffffff


	//   ....[6]....
        /*01f0*/ 	.word	0xffffffff


	//   ....[7]....
        /*01f4*/ 	.word	0xffffffff


	//   ....[8]....
        /*01f8*/ 	.word	0xffffffff


	//   ....[9]....
        /*01fc*/ 	.word	0xffffffff


	//   ....[10]....
        /*0200*/ 	.word	0xffffffff


	//   ....[11]....
        /*0204*/ 	.word	0xffffffff


	//   ....[12]....
        /*0208*/ 	.word	0xffffffff


	//   ....[13]....
        /*020c*/ 	.word	0xffffffff


	//   ....[14]....
        /*0210*/ 	.word	0xffffffff


	//   ....[15]....
        /*0214*/ 	.word	0xffffffff


	//   ....[16]....
        /*0218*/ 	.word	0xffffffff


	//   ....[17]....
        /*021c*/ 	.word	0xffffffff


	//   ....[18]....
        /*0220*/ 	.word	0xffffffff


	//   ....[19]....
        /*0224*/ 	.word	0xffffffff


	//   ....[20]....
        /*0228*/ 	.word	0xffffffff


	//   ....[21]....
        /*022c*/ 	.word	0xffffffff


	//   ....[22]....
        /*0230*/ 	.word	0xffffffff


	//   ....[23]....
        /*0234*/ 	.word	0xffffffff


	//   ....[24]....
        /*0238*/ 	.word	0xffffffff


	//   ....[25]....
        /*023c*/ 	.word	0xffffffff


	//   ....[26]....
        /*0240*/ 	.word	0xffffffff


	//   ....[27]....
        /*0244*/ 	.word	0xffffffff


	//   ....[28]....
        /*0248*/ 	.word	0xffffffff


	//   ....[29]....
        /*024c*/ 	.word	0xffffffff


	//   ....[30]....
        /*0250*/ 	.word	0xffffffff


	//   ....[31]....
        /*0254*/ 	.word	0xffffffff


	//   ....[32]....
        /*0258*/ 	.word	0xffffffff


	//   ....[33]....
        /*025c*/ 	.word	0xffffffff


	//   ....[34]....
        /*0260*/ 	.word	0xffffffff


	//   ....[35]....
        /*0264*/ 	.word	0xffffffff


	//   ....[36]....
        /*0268*/ 	.word	0xffffffff


	//   ....[37]....
        /*026c*/ 	.word	0xffffffff


	//   ....[38]....
        /*0270*/ 	.word	0xffffffff


	//   ....[39]....
        /*0274*/ 	.word	0xffffffff


	//----- nvinfo : EIATTR_COOP_GROUP_INSTR_OFFSETS
	.align		4
.L_442:
        /*0278*/ 	.byte	0x04, 0x28
        /*027a*/ 	.short	(.L_444 - .L_443)


	//   ....[0]....
.L_443:
        /*027c*/ 	.word	0x00004990


	//   ....[1]....
        /*0280*/ 	.word	0x000049d0


	//   ....[2]....
        /*0284*/ 	.word	0x00004a50


	//   ....[3]....
        /*0288*/ 	.word	0x00004a90


	//   ....[4]....
        /*028c*/ 	.word	0x00004ab0


	//   ....[5]....
        /*0290*/ 	.word	0x00004b70


	//   ....[6]....
        /*0294*/ 	.word	0x00004c60


	//   ....[7]....
        /*0298*/ 	.word	0x00004db0


	//   ....[8]....
        /*029c*/ 	.word	0x00008a30


	//   ....[9]....
        /*02a0*/ 	.word	0x00008b30


	//   ....[10]....
        /*02a4*/ 	.word	0x00008bf0


	//   ....[11]....
        /*02a8*/ 	.word	0x00008c30


	//   ....[12]....
        /*02ac*/ 	.word	0x00008cf0


	//   ....[13]....
        /*02b0*/ 	.word	0x00008d10


	//   ....[14]....
        /*02b4*/ 	.word	0x00008d20


	//   ....[15]....
        /*02b8*/ 	.word	0x00008ff0


	//   ....[16]....
        /*02bc*/ 	.word	0x0000d270


	//   ....[17]....
        /*02c0*/ 	.word	0x0000d3b0


	//   ....[18]....
        /*02c4*/ 	.word	0x0000d410


	//   ....[19]....
        /*02c8*/ 	.word	0x0000d510


	//   ....[20]....
        /*02cc*/ 	.word	0x0000d550


	//   ....[21]....
        /*02d0*/ 	.word	0x0000d580


	//   ....[22]....
        /*02d4*/ 	.word	0x0000d5d0


	//   ....[23]....
        /*02d8*/ 	.word	0x0000d5f0


	//   ....[24]....
        /*02dc*/ 	.word	0x00011240


	//   ....[25]....
        /*02e0*/ 	.word	0x000112d0


	//   ....[26]....
        /*02e4*/ 	.word	0x000112f0


	//   ....[27]....
        /*02e8*/ 	.word	0x00011300


	//   ....[28]....
        /*02ec*/ 	.word	0x00011350


	//   ....[29]....
        /*02f0*/ 	.word	0x00011370


	//   ....[30]....
        /*02f4*/ 	.word	0x00011390


	//   ....[31]....
        /*02f8*/ 	.word	0x000113a0


	//   ....[32]....
        /*02fc*/ 	.word	0x00013560


	//   ....[33]....
        /*0300*/ 	.word	0x00013570


	//   ....[34]....
        /*0304*/ 	.word	0x00013580


	//   ....[35]....
        /*0308*/ 	.word	0x00013590


	//   ....[36]....
        /*030c*/ 	.word	0x000135c0


	//   ....[37]....
        /*0310*/ 	.word	0x000135e0


	//   ....[38]....
        /*0314*/ 	.word	0x00013600


	//   ....[39]....
        /*0318*/ 	.word	0x00013640


	//----- nvinfo : EIATTR_EXIT_INSTR_OFFSETS
	.align		4
.L_444:
        /*031c*/ 	.byte	0x04, 0x1c
        /*031e*/ 	.short	(.L_446 - .L_445)


	//   ....[0]....
.L_445:
        /*0320*/ 	.word	0x000004c0


	//   ....[1]....
        /*0324*/ 	.word	0x00015290


	//   ....[2]....
        /*0328*/ 	.word	0x000153c0


	//   ....[3]....
        /*032c*/ 	.word	0x000153e0


	//   ....[4]....
        /*0330*/ 	.word	0x00016010


	//   ....[5]....
        /*0334*/ 	.word	0x000160a0


	//----- nvinfo : EIATTR_CRS_STACK_SIZE
	.align		4
.L_446:
        /*0338*/ 	.byte	0x04, 0x1e
        /*033a*/ 	.short	(.L_448 - .L_447)
.L_447:
        /*033c*/ 	.word	0x00000000


	//----- nvinfo : EIATTR_CBANK_PARAM_SIZE
	.align		4
.L_448:
        /*0340*/ 	.byte	0x03, 0x19
        /*0342*/ 	.short	0x01d0


	//----- nvinfo : EIATTR_PARAM_CBANK
	.align		4
        /*0344*/ 	.byte	0x04, 0x0a
        /*0346*/ 	.short	(.L_450 - .L_449)
	.align		4
.L_449:
        /*0348*/ 	.word	index@(.nv.constant0._ZN5flash16flash_fwd_kernelI23Flash_fwd_kernel_traitsILi96ELi128ELi64ELi4ELb0ELb0EN7cutlass6half_tE19Flash_kernel_traitsILi96ELi128ELi64ELi4ES3_EELb0ELb1ELb0ELb0ELb0ELb0ELb1ELb0EEEvNS_16Flash_fwd_paramsE)
        /*034c*/ 	.short	0x0210
        /*034e*/ 	.short	0x01d0


	//----- nvinfo : EIATTR_SW_WAR
	.align		4
.L_450:
        /*0350*/ 	.byte	0x04, 0x36
        /*0352*/ 	.short	(.L_452 - .L_451)
.L_451:
        /*0354*/ 	.word	0x00000008
.L_452:


//--------------------- .nv.info._ZN5flash16flash_fwd_kernelI23Flash_fwd_kernel_traitsILi96ELi128ELi64ELi4ELb0ELb0EN7cutlass6half_tE19Flash_kernel_traitsILi96ELi128ELi64ELi4ES3_EELb1ELb1ELb0ELb1ELb0ELb0ELb0ELb1EEEvNS_16Flash_fwd_paramsE --------------------------
	.section	.nv.info._ZN5flash16flash_fwd_kernelI23Flash_fwd_kernel_traitsILi96ELi128ELi64ELi4ELb0ELb0EN7cutlass6half_tE19Flash_kernel_traitsILi96ELi128ELi64ELi4ES3_EELb1ELb1ELb0ELb1ELb0ELb0ELb0ELb1EEEvNS_16Flash_fwd_paramsE,"",@"SHT_CUDA_INFO"
	.sectionflags	@""
	.align	4


	//----- nvinfo : EIATTR_CUDA_API_VERSION
	.align		4
        /*0000*/ 	.byte	0x04, 0x37
        /*0002*/ 	.short	(.L_454 - .L_453)
.L_453:
        /*0004*/ 	.word	0x00000082


	//----- nvinfo : EIATTR_KPARAM_INFO
	.align		4
.L_454:
        /*0008*/ 	.byte	0x04, 0x17
        /*000a*/ 	.short	(.L_456 - .L_455)
.L_455:
        /*000c*/ 	.word	0x00000000
        /*0010*/ 	.short	0x0000
        /*0012*/ 	.short	0x0000
        /*0014*/ 	.byte	0x00, 0xf0, 0x41, 0x07


	//----- nvinfo : EIATTR_SPARSE_MMA_MASK
	.align		4
.L_456:
        /*0018*/ 	.byte	0x03, 0x50
        /*001a*/ 	.short	0x0000


	//----- nvinfo : EIATTR_MAXREG_COUNT
	.align		4
        /*001c*/ 	.byte	0x03, 0x1b
        /*001e*/ 	.short	0x00ff


	//----- nvinfo : EIATTR_NUM_BARRIERS
	.align		4
        /*0020*/ 	.byte	0x02, 0x4c
        /*0022*/ 	.byte	0x01
	.zero		1


	//----- nvinfo : EIATTR_ANNOTATIONS
	.align		4
        /*0024*/ 	.byte	0x04, 0x55
        /*0026*/ 	.short	(.L_458 - .L_457)


	//   ....[0]....
.L_457:
        /* <DEDUP_REMOVED lines=229> */


	//----- nvinfo : EIATTR_MERCURY_ISA_VERSION
	.align		4
.L_458:
        /*0e60*/ 	.byte	0x03, 0x5f
        /*0e62*/ 	.short	0x0101


	//----- nvinfo : EIATTR_COOP_GROUP_MASK_REGIDS
	.align		4
        /*0e64*/ 	.byte	0x04, 0x29
        /*0e66*/ 	.short	(.L_460 - .L_459)


	//   ....[0]....
.L_459:
        /*0e68*/ 	.word	0xffffffff


	//   ....[1]....
        /*0e6c*/ 	.word	0xffffffff


	//   ....[2]....
        /*0e70*/ 	.word	0xffffffff


	//   ....[3]....
        /*0e74*/ 	.word	0xffffffff


	//   ....[4]....
        /*0e78*/ 	.word	0xffffffff


	//   ....[5]....
        /*0e7c*/ 	.word	0xffffffff


	//   ....[6]....
        /*0e80*/ 	.word	0xffffffff


	//   ....[7]....
        /*0e84*/ 	.word	0xffffffff


	//   ....[8]....
        /*0e88*/ 	.word	0xffffffff


	//   ....[9]....
        /*0e8c*/ 	.word	0xffffffff


	//   ....[10]....
        /*0e90*/ 	.word	0xffffffff


	//   ....[11]....
        /*0e94*/ 	.word	0xffffffff


	//   ....[12]....
        /*0e98*/ 	.word	0xffffffff


	//   ....[13]....
        /*0e9c*/ 	.word	0xffffffff


	//   ....[14]....
        /*0ea0*/ 	.word	0xffffffff


	//   ....[15]....
        /*0ea4*/ 	.word	0xffffffff


	//   ....[16]....
        /*0ea8*/ 	.word	0xffffffff


	//   ....[17]....
        /*0eac*/ 	.word	0xffffffff


	//   ....[18]....
        /*0eb0*/ 	.word	0xffffffff


	//   ....[19]....
        /*0eb4*/ 	.word	0xffffffff


	//   ....[20]....
        /*0eb8*/ 	.word	0xffffffff


	//   ....[21]....
        /*0ebc*/ 	.word	0xffffffff


	//   ....[22]....
        /*0ec0*/ 	.word	0xffffffff


	//   ....[23]....
        /*0ec4*/ 	.word	0xffffffff


	//   ....[24]....
        /*0ec8*/ 	.word	0xffffffff


	//   ....[25]....
        /*0ecc*/ 	.word	0xffffffff


	//   ....[26]....
        /*0ed0*/ 	.word	0xffffffff


	//   ....[27]....
        /*0ed4*/ 	.word	0xffffffff


	//   ....[28]....
        /*0ed8*/ 	.word	0xffffffff


	//   ....[29]....
        /*0edc*/ 	.word	0xffffffff


	//   ....[30]....
        /*0ee0*/ 	.word	0xffffffff


	//   ....[31]....
        /*0ee4*/ 	.word	0xffffffff


	//   ....[32]....
        /*0ee8*/ 	.word	0xffffffff


	//   ....[33]....
        /*0eec*/ 	.word	0xffffffff


	//   ....[34]....
        /*0ef0*/ 	.word	0xffffffff


	//   ....[35]....
        /*0ef4*/ 	.word	0xffffffff


	//   ....[36]....
        /*0ef8*/ 	.word	0xffffffff


	//   ....[37]....
        /*0efc*/ 	.word	0xffffffff


	//   ....[38]....
        /*0f00*/ 	.word	0xffffffff


	//   ....[39]....
        /*0f04*/ 	.word	0xffffffff


	//   ....[40]....
        /*0f08*/ 	.word	0x05000004


	//   ....[41]....
        /*0f0c*/ 	.word	0x05000004


	//   ....[42]....
        /*0f10*/ 	.word	0x05000004


	//   ....[43]....
        /*0f14*/ 	.word	0x05000004


	//   ....[44]....
        /*0f18*/ 	.word	0x05000004


	//   ....[45]....
        /*0f1c*/ 	.word	0x05000004


	//   ....[46]....
        /*0f20*/ 	.word	0x05000004


	//   ....[47]....
        /*0f24*/ 	.word	0x05000004


	//----- nvinfo : EIATTR_COOP_GROUP_INSTR_OFFSETS
	.align		4
.L_460:
        /*0f28*/ 	.byte	0x04, 0x28
        /*0f2a*/ 	.short	(.L_462 - .L_461)


	//   ....[0]....
.L_461:
        /*0f2c*/ 	.word	0x00004a20


	//   ....[1]....
        /*0f30*/ 	.word	0x00004b00


	//   ....[2]....
        /*0f34*/ 	.word	0x00004bd0


	//   ....[3]....
        /*0f38*/ 	.word	0x00004cc0


	//   ....[4]....
        /*0f3c*/ 	.word	0x00005bb0


	//   ....[5]....
        /*0f40*/ 	.word	0x00005c80


	//   ....[6]....
        /*0f44*/ 	.word	0x00005d90


	//   ....[7]....
        /*0f48*/ 	.word	0x00005e00


	//   ....[8]....
        /*0f4c*/ 	.word	0x0000be80


	//   ....[9]....
        /*0f50*/ 	.word	0x0000bef0


	//   ....[10]....
        /*0f54*/ 	.word	0x0000c230


	//   ....[11]....
        /*0f58*/ 	.word	0x0000c250


	//   ....[12]....
        /*0f5c*/ 	.word	0x0000c560


	//   ....[13]....
        /*0f60*/ 	.word	0x0000c580


	//   ....[14]....
        /*0f64*/ 	.word	0x0000c910


	//   ....[15]....
        /*0f68*/ 	.word	0x0000c930


	//   ....[16]....
        /*0f6c*/ 	.word	0x000146e0


	//   ....[17]....
        /*0f70*/ 	.word	0x00014700


	//   ....[18]....
        /*0f74*/ 	.word	0x00014cb0


	//   ....[19]....
        /*0f78*/ 	.word	0x00014cd0


	//   ....[20]....
        /*0f7c*/ 	.word	0x00015210


	//   ....[21]....
        /*0f80*/ 	.word	0x00015230


	//   ....[22]....
        /*0f84*/ 	.word	0x00015510


	//   ....[23]....
        /*0f88*/ 	.word	0x00015530


	//   ....[24]....
        /*0f8c*/ 	.word	0x0001cc40


	//   ....[25]....
        /*0f90*/ 	.word	0x0001cc80


	//   ....[26]....
        /*0f94*/ 	.word	0x0001ccf0


	//   ....[27]....
        /*0f98*/ 	.word	0x0001cd30


	//   ....[28]....
        /*0f9c*/ 	.word	0x0001cd50


	//   ....[29]....
        /*0fa0*/ 	.word	0x0001cd60


	//   ....[30]....
        /*0fa4*/ 	.word	0x0001cd80


	//   ....[31]....
        /*0fa8*/ 	.word	0x0001cdf0


	//   ....[32]....
        /*0fac*/ 	.word	0x00022960


	//   ....[33]....
        /*0fb0*/ 	.word	0x00022970


	//   ....[34]....
        /*0fb4*/ 	.word	0x00022980


	//   ....[35]....
        /*0fb8*/ 	.word	0x00022990


	//   ....[36]....
        /*0fbc*/ 	.word	0x000229c0


	//   ....[37]....
        /*0fc0*/ 	.word	0x000229e0


	//   ....[38]....
        /*0fc4*/ 	.word	0x00022a00


	//   ....[39]....
        /*0fc8*/ 	.word	0x00022a10


	//   ....[40]....
        /*0fcc*/ 	.word	0x000255a0


	//   ....[41]....
        /*0fd0*/ 	.word	0x00025610


	//   ....[42]....
        /*0fd4*/ 	.word	0x00025680


	//   ....[43]....
        /*0fd8*/ 	.word	0x000256f0


	//   ....[44]....
        /*0fdc*/ 	.word	0x00025760


	//   ....[45]....
        /*0fe0*/ 	.word	0x000257d0


	//   ....[46]....
        /*0fe4*/ 	.word	0x00025840


	//   ....[47]....
        /*0fe8*/ 	.word	0x000258a0


	//----- nvinfo : EIATTR_EXIT_INSTR_OFFSETS
	.align		4
.L_462:
        /*0fec*/ 	.byte	0x04, 0x1c
        /*0fee*/ 	.short	(.L_464 - .L_463)


	//   ....[0]....
.L_463:
        /*0ff0*/ 	.word	0x00000060


	//----- nvinfo : EIATTR_CRS_STACK_SIZE
	.align		4
.L_464:
        /*0ff4*/ 	.byte	0x04, 0x1e
        /*0ff6*/ 	.short	(.L_466 - .L_465)
.L_465:
        /*0ff8*/ 	.word	0x00000000


	//----- nvinfo : EIATTR_CBANK_PARAM_SIZE
	.align		4
.L_466:
        /*0ffc*/ 	.byte	0x03, 0x19
        /*0ffe*/ 	.short	0x01d0


	//----- nvinfo : EIATTR_PARAM_CBANK
	.align		4
        /*1000*/ 	.byte	0x04, 0x0a
        /*1002*/ 	.short	(.L_468 - .L_467)
	.align		4
.L_467:
        /*1004*/ 	.word	index@(.nv.constant0._ZN5flash16flash_fwd_kernelI23Flash_fwd_kernel_traitsILi96ELi128ELi64ELi4ELb0ELb0EN7cutlass6half_tE19Flash_kernel_traitsILi96ELi128ELi64ELi4ES3_EELb1ELb1ELb0ELb1ELb0ELb0ELb0ELb1EEEvNS_16Flash_fwd_paramsE)
        /*1008*/ 	.short	0x0210
        /*100a*/ 	.short	0x01d0


	//----- nvinfo : EIATTR_SW_WAR
	.align		4
.L_468:
        /*100c*/ 	.byte	0x04, 0x36
        /*100e*/ 	.short	(.L_470 - .L_469)
.L_469:
        /*1010*/ 	.word	0x00000008
.L_470:


//--------------------- .nv.info._ZN5flash16flash_fwd_kernelI23Flash_fwd_kernel_traitsILi96ELi128ELi64ELi4ELb0ELb0EN7cutlass6half_tE19Flash_kernel_traitsILi96ELi128ELi64ELi4ES3_EELb0ELb1ELb0ELb1ELb0ELb0ELb1ELb0EEEvNS_16Flash_fwd_paramsE --------------------------
	.section	.nv.info._ZN5flash16flash_fwd_kernelI23Flash_fwd_kernel_traitsILi96ELi128ELi64ELi4ELb0ELb0EN7cutlass6half_tE19Flash_kernel_traitsILi96ELi128ELi64ELi4ES3_EELb0ELb1ELb0ELb1ELb0ELb0ELb1ELb0EEEvNS_16Flash_fwd_paramsE,"",@"SHT_CUDA_INFO"
	.sectionflags	@""
	.align	4


	//----- nvinfo : EIATTR_CUDA_API_VERSION
	.align		4
        /*0000*/ 	.byte	0x04, 0x37
        /*0002*/ 	.short	(.L_472 - .L_471)
.L_471:
        /*0004*/ 	.word	0x00000082


	//----- nvinfo : EIATTR_KPARAM_INFO
	.align		4
.L_472:
        /*0008*/ 	.byte	0x04, 0x17
        /*000a*/ 	.short	(.L_474 - .L_473)
.L_473:
        /*000c*/ 	.word	0x00000000
        /*0010*/ 	.short	0x0000
        /*0012*/ 	.short	0x0000
        /*0014*/ 	.byte	0x00, 0xf0, 0x41, 0x07


	//----- nvinfo : EIATTR_SPARSE_MMA_MASK
	.align		4
.L_474:
        /*0018*/ 	.byte	0x03, 0x50
        /*001a*/ 	.short	0x0000


	//----- nvinfo : EIATTR_MAXREG_COUNT
	.align		4
        /*001c*/ 	.byte	0x03, 0x1b
        /*001e*/ 	.short	0x00ff


	//----- nvinfo : EIATTR_NUM_BARRIERS
	.align		4
        /*0020*/ 	.byte	0x02, 0x4c
        /*0022*/ 	.byte	0x01
	.zero		1


	//----- nvinfo : EIATTR_ANNOTATIONS
	.align		4
        /*0024*/ 	.byte	0x04, 0x55
        /*0026*/ 	.short	(.L_476 - .L_475)


	//   ....[0]....
.L_475:
        /* <DEDUP_REMOVED lines=27> */


	//----- nvinfo : EIATTR_MERCURY_ISA_VERSION
	.align		4
.L_476:
        /*01c8*/ 	.byte	0x03, 0x5f
        /*01ca*/ 	.short	0x0101


	//----- nvinfo : EIATTR_COOP_GROUP_MASK_REGIDS
	.align		4
        /*01cc*/ 	.byte	0x04, 0x29
        /*01ce*/ 	.short	(.L_478 - .L_477)


	//   ....[0]....
.L_477:
        /*01d0*/ 	.word	0xffffffff


	//   ....[1]....
        /*01d4*/ 	.word	0xffffffff


	//   ....[2]....
        /*01d8*/ 	.word	0xffffffff


	//   ....[3]....
        /*01dc*/ 	.word	0xffffffff


	//   ....[4]....
        /*01e0*/ 	.word	0xffffffff


	//   ....[5]....
        /*01e4*/ 	.word	0xffffffff


	//   ....[6]....
        /*01e8*/ 	.word	0xffffffff


	//   ....[7]....
        /*01ec*/ 	.word	0xffffffff


	//   ....[8]....
        /*01f0*/ 	.word	0xffffffff


	//   ....[9]....
        /*01f4*/ 	.word	0xffffffff


	//   ....[10]....
        /*01f8*/ 	.word	0xffffffff


	//   ....[11]....
        /*01fc*/ 	.word	0xffffffff


	//   ....[12]....
        /*0200*/ 	.word	0xffffffff


	//   ....[13]....
        /*0204*/ 	.word	0xffffffff


	//   ....[14]....
        /*0208*/ 	.word	0xffffffff


	//   ....[15]....
        /*020c*/ 	.word	0xffffffff


	//   ....[16]....
        /*0210*/ 	.word	0xffffffff


	//   ....[17]....
        /*0214*/ 	.word	0xffffffff


	//   ....[18]....
        /*0218*/ 	.word	0xffffffff


	//   ....[19]....
        /*021c*/ 	.word	0xffffffff


	//   ....[20]....
        /*0220*/ 	.word	0xffffffff


	//   ....[21]....
        /*0224*/ 	.word	0xffffffff


	//   ....[22]....
        /*0228*/ 	.word	0xffffffff


	//   ....[23]....
        /*022c*/ 	.word	0xffffffff


	//   ....[24]....
        /*0230*/ 	.word	0xffffffff


	//   ....[25]....
        /*0234*/ 	.word	0xffffffff


	//   ....[26]....
        /*0238*/ 	.word	0xffffffff


	//   ....[27]....
        /*023c*/ 	.word	0xffffffff


	//   ....[28]....
        /*0240*/ 	.word	0xffffffff


	//   ....[29]....
        /*0244*/ 	.word	0xffffffff


	//   ....[30]....
        /*0248*/ 	.word	0xffffffff


	//   ....[31]....
        /*024c*/ 	.word	0xffffffff


	//   ....[32]....
        /*0250*/ 	.word	0xffffffff


	//   ....[33]....
        /*0254*/ 	.word	0xffffffff


	//   ....[34]....
        /*0258*/ 	.word	0xffffffff


	//   ....[35]....
        /*025c*/ 	.word	0xffffffff


	//   ....[36]....
        /*0260*/ 	.word	0xffffffff


	//   ....[37]....
        /*0264*/ 	.word	0xffffffff


	//   ....[38]....
        /*0268*/ 	.word	0xffffffff


	//   ....[39]....
        /*026c*/ 	.word	0xffffffff


	//----- nvinfo : EIATTR_COOP_GROUP_INSTR_OFFSETS
	.align		4
.L_478:
        /*0270*/ 	.byte	0x04, 0x28
        /*0272*/ 	.short	(.L_480 - .L_479)


	//   ....[0]....
.L_479:
        /*0274*/ 	.word	0x00004fa0


	//   ....[1]....
        /*0278*/ 	.word	0x00004fe0


	//   ....[2]....
        /*027c*/ 	.word	0x00005050


	//   ....[3]....
        /*0280*/ 	.word	0x00005090


	//   ....[4]....
        /*0284*/ 	.word	0x000050b0


	//   ....[5]....
        /*0288*/ 	.word	0x00005170


	//   ....[6]....
        /*028c*/ 	.word	0x00005260


	//   ....[7]....
        /*0290*/ 	.word	0x000053c0


	//   ....[8]....
        /*0294*/ 	.word	0x00009470


	//   ....[9]....
        /*0298*/ 	.word	0x00009570


	//   ....[10]....
        /*029c*/ 	.word	0x00009630


	//   ....[11]....
        /*02a0*/ 	.word	0x00009670


	//   ....[12]....
        /*02a4*/ 	.word	0x00009740


	//   ....[13]....
        /*02a8*/ 	.word	0x00009760


	//   ....[14]....
        /*02ac*/ 	.word	0x00009770


	//   ....[15]....
        /*02b0*/ 	.word	0x00009a20


	//   ....[16]....
        /*02b4*/ 	.word	0x0000e0e0


	//   ....[17]....
        /*02b8*/ 	.word	0x0000e210


	//   ....[18]....
        /*02bc*/ 	.word	0x0000e270


	//   ....[19]....
        /*02c0*/ 	.word	0x0000e370


	//   ....[20]....
        /*02c4*/ 	.word	0x0000e3b0


	//   ....[21]....
        /*02c8*/ 	.word	0x0000e3d0


	//   ....[22]....
        /*02cc*/ 	.word	0x0000e420


	//   ....[23]....
        /*02d0*/ 	.word	0x0000e440


	//   ....[24]....
        /*02d4*/ 	.word	0x00012740


	//   ....[25]....
        /*02d8*/ 	.word	0x000127c0


	//   ....[26]....
        /*02dc*/ 	.word	0x000127d0


	//   ....[27]....
        /*02e0*/ 	.word	0x000127e0


	//   ....[28]....
        /*02e4*/ 	.word	0x00012820


	//   ....[29]....
        /*02e8*/ 	.word	0x00012840


	//   ....[30]....
        /*02ec*/ 	.word	0x00012850


	//   ....[31]....
        /*02f0*/ 	.word	0x00012860


	//   ....[32]....
        /*02f4*/ 	.word	0x00014a20


	//   ....[33]....
        /*02f8*/ 	.word	0x00014a30


	//   ....[34]....
        /*02fc*/ 	.word	0x00014a40


	//   ....[35]....
        /*0300*/ 	.word	0x00014a50


	//   ....[36]....
        /*0304*/ 	.word	0x00014a90


	//   ....[37]....
        /*0308*/ 	.word	0x00014ab0


	//   ....[38]....
        /*030c*/ 	.word	0x00014ae0


	//   ....[39]....
        /*0310*/ 	.word	0x00014b00


	//----- nvinfo : EIATTR_EXIT_INSTR_OFFSETS
	.align		4
.L_480:
        /*0314*/ 	.byte	0x04, 0x1c
        /*0316*/ 	.short	(.L_482 - .L_481)


	//   ....[0]....
.L_481:
        /*0318*/ 	.word	0x000004c0


	//   ....[1]....
        /*031c*/ 	.word	0x00016770


	//   ....[2]....
        /*0320*/ 	.word	0x000168a0


	//   ....[3]....
        /*0324*/ 	.word	0x000168c0


	//   ....[4]....
        /*0328*/ 	.word	0x000174f0


	//   ....[5]....
        /*032c*/ 	.word	0x00017580


	//----- nvinfo : EIATTR_CRS_STACK_SIZE
	.align		4
.L_482:
        /*0330*/ 	.byte	0x04, 0x1e
        /*0332*/ 	.short	(.L_484 - .L_483)
.L_483:
        /*0334*/ 	.word	0x00000000


	//----- nvinfo : EIATTR_CBANK_PARAM_SIZE
	.align		4
.L_484:
        /*0338*/ 	.byte	0x03, 0x19
        /*033a*/ 	.short	0x01d0


	//----- nvinfo : EIATTR_PARAM_CBANK
	.align		4
        /*033c*/ 	.byte	0x04, 0x0a
        /*033e*/ 	.short	(.L_486 - .L_485)
	.align		4
.L_485:
        /*0340*/ 	.word	index@(.nv.constant0._ZN5flash16flash_fwd_kernelI23Flash_fwd_kernel_traitsILi96ELi128ELi64ELi4ELb0ELb0EN7cutlass6half_tE19Flash_kernel_traitsILi96ELi128ELi64ELi4ES3_EELb0ELb1ELb0ELb1ELb0ELb0ELb1ELb0EEEvNS_16Flash_fwd_paramsE)
        /*0344*/ 	.short	0x0210
        /*0346*/ 	.short	0x01d0


	//----- nvinfo : EIATTR_SW_WAR
	.align		4
.L_486:
        /*0348*/ 	.byte	0x04, 0x36
        /*034a*/ 	.short	(.L_488 - .L_487)
.L_487:
        /*034c*/ 	.word	0x00000008
.L_488:


//--------------------- .nv.info._ZN5flash16flash_fwd_kernelI23Flash_fwd_kernel_traitsILi96ELi64ELi64ELi4ELb0ELb0EN7cutlass6half_tE19Flash_kernel_traitsILi96ELi64ELi64ELi4ES3_EELb1ELb1ELb0ELb0ELb0ELb0ELb0ELb0EEEvNS_16Flash_fwd_paramsE --------------------------
	.section	.nv.info._ZN5flash16flash_fwd_kernelI23Flash_fwd_kernel_traitsILi96ELi64ELi64ELi4ELb0ELb0EN7cutlass6half_tE19Flash_kernel_traitsILi96ELi64ELi64ELi4ES3_EELb1ELb1ELb0ELb0ELb0ELb0ELb0ELb0EEEvNS_16Flash_fwd_paramsE,"",@"SHT_CUDA_INFO"
	.sectionflags	@""
	.align	4


	//----- nvinfo : EIATTR_CUDA_API_VERSION
	.align		4
        /*0000*/ 	.byte	0x04, 0x37
        /*0002*/ 	.short	(.L_490 - .L_489)
.L_489:
        /*0004*/ 	.word	0x00000082


	//----- nvinfo : EIATTR_KPARAM_INFO
	.align		4
.L_490:
        /*0008*/ 	.byte	0x04, 0x17
        /*000a*/ 	.short	(.L_492 - .L_491)
.L_491:
        /*000c*/ 	.word	0x00000000
        /*0010*/ 	.short	0x0000
        /*0012*/ 	.short	0x0000
        /*0014*/ 	.byte	0x00, 0xf0, 0x41, 0x07


	//----- nvinfo : EIATTR_SPARSE_MMA_MASK
	.align		4
.L_492:
        /*0018*/ 	.byte	0x03, 0x50
        /*001a*/ 	.short	0x0000


	//----- nvinfo : EIATTR_MAXREG_COUNT
	.align		4
        /*001c*/ 	.byte	0x03, 0x1b
        /*001e*/ 	.short	0x00ff


	//----- nvinfo : EIATTR_NUM_BARRIERS
	.align		4
        /*0020*/ 	.byte	0x02, 0x4c
        /*0022*/ 	.byte	0x01
	.zero		1


	//----- nvinfo : EIATTR_MERCURY_ISA_VERSION
	.align		4
        /*0024*/ 	.byte	0x03, 0x5f
        /*0026*/ 	.short	0x0101


	//----- nvinfo : EIATTR_COOP_GROUP_MASK_REGIDS
	.align		4
        /*0028*/ 	.byte	0x04, 0x29
        /*002a*/ 	.short	(.L_494 - .L_493)


	//   ....[0]....
.L_493:
        /*002c*/ 	.word	0xffffffff


	//   ....[1]....
        /*0030*/ 	.word	0xffffffff


	//   ....[2]....
        /*0034*/ 	.word	0xffffffff


	//   ....[3]....
        /*0038*/ 	.word	0xffffffff


	//   ....[4]....
        /*003c*/ 	.word	0xffffffff


	//   ....[5]....
        /*0040*/ 	.word	0xffffffff


	//   ....[6]....
        /*0044*/ 	.word	0xffffffff


	//   ....[7]....
        /*0048*/ 	.word	0xffffffff


	//   ....[8]....
        /*004c*/ 	.word	0xffffffff


	//   ....[9]....
        /*0050*/ 	.word	0xffffffff


	//   ....[10]....
        /*0054*/ 	.word	0xffffffff


	//   ....[11]....
        /*0058*/ 	.word	0xffffffff


	//   ....[12]....
        /*005c*/ 	.word	0xffffffff


	//   ....[13]....
        /*0060*/ 	.word	0xffffffff


	//   ....[14]....
        /*0064*/ 	.word	0xffffffff


	//   ....[15]....
        /*0068*/ 	.word	0xffffffff


	//----- nvinfo : EIATTR_COOP_GROUP_INSTR_OFFSETS
	.align		4
.L_494:
        /*006c*/ 	.byte	0x04, 0x28
        /*006e*/ 	.short	(.L_496 - .L_495)


	//   ....[0]....
.L_495:
        /*0070*/ 	.word	0x00003500


	//   ....[1]....
        /*0074*/ 	.word	0x00003590


	//   ....[2]....
        /*0078*/ 	.word	0x00003640


	//   ....[3]....
        /*007c*/ 	.word	0x00003830


	//   ....[4]....
        /*0080*/ 	.word	0x00006080


	//   ....[5]....
        /*0084*/ 	.word	0x000060c0


	//   ....[6]....
        /*0088*/ 	.word	0x000060e0


	//   ....[7]....
        /*008c*/ 	.word	0x00006110


	//   ....[8]....
        /*0090*/ 	.word	0x00008b20


	//   ....[9]....
        /*0094*/ 	.word	0x00008b40


	//   ....[10]....
        /*0098*/ 	.word	0x00008b90


	//   ....[11]....
        /*009c*/ 	.word	0x00008bc0


	//   ....[12]....
        /*00a0*/ 	.word	0x0000a490


	//   ....[13]....
        /*00a4*/ 	.word	0x0000a4d0


	//   ....[14]....
        /*00a8*/ 	.word	0x0000a530


	//   ....[15]....
        /*00ac*/ 	.word	0x0000a540


	//----- nvinfo : EIATTR_EXIT_INSTR_OFFSETS
	.align		4
.L_496:
        /*00b0*/ 	.byte	0x04, 0x1c
        /*00b2*/ 	.short	(.L_498 - .L_497)


	//   ....[0]....
.L_497:
        /*00b4*/ 	.word	0x000006a0


	//   ....[1]....
        /*00b8*/ 	.word	0x0000b6c0


	//   ....[2]....
        /*00bc*/ 	.word	0x0000b7f0


	//   ....[3]....
        /*00c0*/ 	.word	0x0000b810


	//   ....[4]....
        /*00c4*/ 	.word	0x0000bf80


	//   ....[5]....
        /*00c8*/ 	.word	0x0000c010


	//----- nvinfo : EIATTR_CRS_STACK_SIZE
	.align		4
.L_498:
        /*00cc*/ 	.byte	0x04, 0x1e
        /*00ce*/ 	.short	(.L_500 - .L_499)
.L_499:
        /*00d0*/ 	.word	0x00000000


	//----- nvinfo : EIATTR_CBANK_PARAM_SIZE
	.align		4
.L_500:
        /*00d4*/ 	.byte	0x03, 0x19
        /*00d6*/ 	.short	0x01d0


	//----- nvinfo : EIATTR_PARAM_CBANK
	.align		4
        /*00d8*/ 	.byte	0x04, 0x0a
        /*00da*/ 	.short	(.L_502 - .L_501)
	.align		4
.L_501:
        /*00dc*/ 	.word	index@(.nv.constant0._ZN5flash16flash_fwd_kernelI23Flash_fwd_kernel_traitsILi96ELi64ELi64ELi4ELb0ELb0EN7cutlass6half_tE19Flash_kernel_traitsILi96ELi64ELi64ELi4ES3_EELb1ELb1ELb0ELb0ELb0ELb0ELb0ELb0EEEvNS_16Flash_fwd_paramsE)
        /*00e0*/ 	.short	0x0210
        /*00e2*/ 	.short	0x01d0


	//----- nvinfo : EIATTR_SW_WAR
	.align		4
.L_502:
        /*00e4*/ 	.byte	0x04, 0x36
        /*00e6*/ 	.short	(.L_504 - .L_503)
.L_503:
        /*00e8*/ 	.word	0x00000008
.L_504:


//--------------------- .nv.info._ZN5flash16flash_fwd_kernelI23Flash_fwd_kernel_traitsILi96ELi64ELi64ELi4ELb0ELb0EN7cutlass6half_tE19Flash_kernel_traitsILi96ELi64ELi64ELi4ES3_EELb1ELb1ELb0ELb0ELb1ELb1ELb0ELb0EEEvNS_16Flash_fwd_paramsE --------------------------
	.section	.nv.info._ZN5flash16flash_fwd_kernelI23Flash_fwd_kernel_traitsILi96ELi64ELi64ELi4ELb0ELb0EN7cutlass6half_tE19Flash_kernel_traitsILi96ELi64ELi64ELi4ES3_EELb1ELb1ELb0ELb0ELb1ELb1ELb0ELb0EEEvNS_16Flash_fwd_paramsE,"",@"SHT_CUDA_INFO"
	.sectionflags	@""
	.align	4


	//----- nvinfo : EIATTR_CUDA_API_VERSION
	.align		4
        /*0000*/ 	.byte	0x04, 0x37
        /*0002*/ 	.short	(.L_506 - .L_505)
.L_505:
        /*0004*/ 	.word	0x00000082


	//----- nvinfo : EIATTR_KPARAM_INFO
	.align		4
.L_506:
        /*0008*/ 	.byte	0x04, 0x17
        /*000a*/ 	.short	(.L_508 - .L_507)
.L_507:
        /*000c*/ 	.word	0x00000000
        /*0010*/ 	.short	0x0000
        /*0012*/ 	.short	0x0000
        /*0014*/ 	.byte	0x00, 0xf0, 0x41, 0x07


	//----- nvinfo : EIATTR_SPARSE_MMA_MASK
	.align		4
.L_508:
        /*0018*/ 	.byte	0x03, 0x50
        /*001a*/ 	.short	0x0000


	//----- nvinfo : EIATTR_MAXREG_COUNT
	.align		4
        /*001c*/ 	.byte	0x03, 0x1b
        /*001e*/ 	.short	0x00ff


	//----- nvinfo : EIATTR_NUM_BARRIERS
	.align		4
        /*0020*/ 	.byte	0x02, 0x4c
        /*0022*/ 	.byte	0x01
	.zero		1


	//----- nvinfo : EIATTR_MERCURY_ISA_VERSION
	.align		4
        /*0024*/ 	.byte	0x03, 0x5f
        /*0026*/ 	.short	0x0101


	//----- nvinfo : EIATTR_COOP_GROUP_MASK_REGIDS
	.align		4
        /*0028*/ 	.byte	0x04, 0x29
        /*002a*/ 	.short	(.L_510 - .L_509)


	//   ....[0]....
.L_509:
        /*002c*/ 	.word	0xffffffff


	//   ....[1]....
        /*0030*/ 	.word	0xffffffff


	//   ....[2]....
        /*0034*/ 	.word	0xffffffff


	//   ....[3]....
        /*0038*/ 	.word	0xffffffff


	//   ....[4]....
        /*003c*/ 	.word	0xffffffff


	//   ....[5]....
        /*0040*/ 	.word	0xffffffff


	//   ....[6]....
        /*0044*/ 	.word	0xffffffff


	//   ....[7]....
        /*0048*/ 	.word	0xffffffff


	//   ....[8]....
        /*004c*/ 	.word	0xffffffff


	//   ....[9]....
        /*0050*/ 	.word	0xffffffff


	//   ....[10]....
        /*0054*/ 	.word	0xffffffff


	//   ....[11]....
        /*0058*/ 	.word	0xffffffff


	//----- nvinfo : EIATTR_COOP_GROUP_INSTR_OFFSETS
	.align		4
.L_510:
        /*005c*/ 	.byte	0x04, 0x28
        /*005e*/ 	.short	(.L_512 - .L_511)


	//   ....[0]....
.L_511:
        /*0060*/ 	.word	0x00001df0


	//   ....[1]....
        /*0064*/ 	.word	0x00002060


	//   ....[2]....
        /*0068*/ 	.word	0x00002200


	//   ....[3]....
        /*006c*/ 	.word	0x000023a0


	//   ....[4]....
        /*0070*/ 	.word	0x00004290


	//   ....[5]....
        /*0074*/ 	.word	0x000042c0


	//   ....[6]....
        /*0078*/ 	.word	0x00004340


	//   ....[7]....
        /*007c*/ 	.word	0x00004350


	//   ....[8]....
        /*0080*/ 	.word	0x00005bd0


	//   ....[9]....
        /*0084*/ 	.word	0x00005c10


	//   ....[10]....
        /*0088*/ 	.word	0x00005ce0


	//   ....[11]....
        /*008c*/ 	.word	0x00005cf0


	//----- nvinfo : EIATTR_EXIT_INSTR_OFFSETS
	.align		4
.L_512:
        /*0090*/ 	.byte	0x04, 0x1c
        /*0092*/ 	.short	(.L_514 - .L_513)


	//   ....[0]....
.L_513:
        /*0094*/ 	.word	0x00000340


	//   ....[1]....
        /*0098*/ 	.word	0x00006b90


	//   ....[2]....
        /*009c*/ 	.word	0x00007080


	//   ....[3]....
        /*00a0*/ 	.word	0x00007110


	//----- nvinfo : EIATTR_CRS_STACK_SIZE
	.align		4
.L_514:
        /*00a4*/ 	.byte	0x04, 0x1e
        /*00a6*/ 	.short	(.L_516 - .L_515)
.L_515:
        /*00a8*/ 	.word	0x00000000


	//----- nvinfo : EIATTR_CBANK_PARAM_SIZE
	.align		4
.L_516:
        /*00ac*/ 	.byte	0x03, 0x19
        /*00ae*/ 	.short	0x01d0


	//----- nvinfo : EIATTR_PARAM_CBANK
	.align		4
        /*00b0*/ 	.byte	0x04, 0x0a
        /*00b2*/ 	.short	(.L_518 - .L_517)
	.align		4
.L_517:
        /*00b4*/ 	.word	index@(.nv.constant0._ZN5flash16flash_fwd_kernelI23Flash_fwd_kernel_traitsILi96ELi64ELi64ELi4ELb0ELb0EN7cutlass6half_tE19Flash_kernel_traitsILi96ELi64ELi64ELi4ES3_EELb1ELb1ELb0ELb0ELb1ELb1ELb0ELb0EEEvNS_16Flash_fwd_paramsE)
        /*00b8*/ 	.short	0x0210
        /*00ba*/ 	.short	0x01d0


	//----- nvinfo : EIATTR_SW_WAR
	.align		4
.L_518:
        /*00bc*/ 	.byte	0x04, 0x36
        /*00be*/ 	.short	(.L_520 - .L_519)
.L_519:
        /*00c0*/ 	.word	0x00000008
.L_520:


//--------------------- .nv.info._ZN5flash16flash_fwd_kernelI23Flash_fwd_kernel_traitsILi96ELi64ELi64ELi4ELb0ELb0EN7cutlass6half_tE19Flash_kernel_traitsILi96ELi64ELi64ELi4ES3_EELb0ELb1ELb0ELb0ELb1ELb1ELb1ELb0EEEvNS_16Flash_fwd_paramsE --------------------------
	.section	.nv.info._ZN5flash16flash_fwd_kernelI23Flash_fwd_kernel_traitsILi96ELi64ELi64ELi4ELb0ELb0EN7cutlass6half_tE19Flash_kernel_traitsILi96ELi64ELi64ELi4ES3_EELb0ELb1ELb0ELb0ELb1ELb1ELb1ELb0EEEvNS_16Flash_fwd_paramsE,"",@"SHT_CUDA_INFO"
	.sectionflags	@""
	.align	4


	//----- nvinfo : EIATTR_CUDA_API_VERSION
	.align		4
        /*0000*/ 	.byte	0x04, 0x37
        /*0002*/ 	.short	(.L_522 - .L_521)
.L_521:
        /*0004*/ 	.word	0x00000082


	//----- nvinfo : EIATTR_KPARAM_INFO
	.align		4
.L_522:
        /*0008*/ 	.byte	0x04, 0x17
        /*000a*/ 	.short	(.L_524 - .L_523)
.L_523:
        /*000c*/ 	.word	0x00000000
        /*0010*/ 	.short	0x0000
        /*0012*/ 	.short	0x0000
        /*0014*/ 	.byte	0x00, 0xf0, 0x41, 0x07


	//----- nvinfo : EIATTR_SPARSE_MMA_MASK
	.align		4
.L_524:
        /*0018*/ 	.byte	0x03, 0x50
        /*001a*/ 	.short	0x0000


	//----- nvinfo : EIATTR_MAXREG_COUNT
	.align		4
        /*001c*/ 	.byte	0x03, 0x1b
        /*001e*/ 	.short	0x00ff


	//----- nvinfo : EIATTR_NUM_BARRIERS
	.align		4
        /*0020*/ 	.byte	0x02, 0x4c
        /*0022*/ 	.byte	0x01
	.zero		1


	//----- nvinfo : EIATTR_MERCURY_ISA_VERSION
	.align		4
        /*0024*/ 	.byte	0x03, 0x5f
        /*0026*/ 	.short	0x0101


	//----- nvinfo : EIATTR_COOP_GROUP_MASK_REGIDS
	.align		4
        /*0028*/ 	.byte	0x04, 0x29
        /*002a*/ 	.short	(.L_526 - .L_525)


	//   ....[0]....
.L_525:
        /*002c*/ 	.word	0xffffffff


	//   ....[1]....
        /*0030*/ 	.word	0xffffffff


	//   ....[2]....
        /*0034*/ 	.word	0xffffffff


	//   ....[3]....
        /*0038*/ 	.word	0xffffffff


	//   ....[4]....
        /*003c*/ 	.word	0xffffffff


	//   ....[5]....
        /*0040*/ 	.word	0xffffffff


	//   ....[6]....
        /*0044*/ 	.word	0xffffffff


	//   ....[7]....
        /*0048*/ 	.word	0xffffffff


	//   ....[8]....
        /*004c*/ 	.word	0xffffffff


	//   ....[9]....
        /*0050*/ 	.word	0xffffffff


	//   ....[10]....
        /*0054*/ 	.word	0xffffffff


	//   ....[11]....
        /*0058*/ 	.word	0xffffffff


	//----- nvinfo : EIATTR_COOP_GROUP_INSTR_OFFSETS
	.align		4
.L_526:
        /*005c*/ 	.byte	0x04, 0x28
        /*005e*/ 	.short	(.L_528 - .L_527)


	//   ....[0]....
.L_527:
        /*0060*/ 	.word	0x000020f0


	//   ....[1]....
        /*0064*/ 	.word	0x000022a0


	//   ....[2]....
        /*0068*/ 	.word	0x000022d0


	//   ....[3]....
        /*006c*/ 	.word	0x000023d0


	//   ....[4]....
        /*0070*/ 	.word	0x00003de0


	//   ....[5]....
        /*0074*/ 	.word	0x00003e20


	//   ....[6]....
        /*0078*/ 	.word	0x00003e60


	//   ....[7]....
        /*007c*/ 	.word	0x00003e80


	//   ....[8]....
        /*0080*/ 	.word	0x00004e00


	//   ....[9]....
        /*0084*/ 	.word	0x00004e40


	//   ....[10]....
        /*0088*/ 	.word	0x00004f00


	//   ....[11]....
        /*008c*/ 	.word	0x00004f30


	//----- nvinfo : EIATTR_EXIT_INSTR_OFFSETS
	.align		4
.L_528:
        /*0090*/ 	.byte	0x04, 0x1c
        /*0092*/ 	.short	(.L_530 - .L_529)


	//   ....[0]....
.L_529:
        /*0094*/ 	.word	0x000001a0


	//   ....[1]....
        /*0098*/ 	.word	0x00005d90


	//   ....[2]....
        /*009c*/ 	.word	0x000062a0


	//   ....[3]....
        /*00a0*/ 	.word	0x00006330


	//----- nvinfo : EIATTR_CRS_STACK_SIZE
	.align		4
.L_530:
        /*00a4*/ 	.byte	0x04, 0x1e
        /*00a6*/ 	.short	(.L_532 - .L_531)
.L_531:
        /*00a8*/ 	.word	0x00000000


	//----- nvinfo : EIATTR_CBANK_PARAM_SIZE
	.align		4
.L_532:
        /*00ac*/ 	.byte	0x03, 0x19
        /*00ae*/ 	.short	0x01d0


	//----- nvinfo : EIATTR_PARAM_CBANK
	.align		4
        /*00b0*/ 	.byte	0x04, 0x0a
        /*00b2*/ 	.short	(.L_534 - .L_533)
	.align		4
.L_533:
        /*00b4*/ 	.word	index@(.nv.constant0._ZN5flash16flash_fwd_kernelI23Flash_fwd_kernel_traitsILi96ELi64ELi64ELi4ELb0ELb0EN7cutlass6half_tE19Flash_kernel_traitsILi96ELi64ELi64ELi4ES3_EELb0ELb1ELb0ELb0ELb1ELb1ELb1ELb0EEEvNS_16Flash_fwd_paramsE)
        /*00b8*/ 	.short	0x0210
        /*00ba*/ 	.short	0x01d0


	//----- nvinfo : EIATTR_SW_WAR
	.align		4
.L_534:
        /*00bc*/ 	.byte	0x04, 0x36
        /*00be*/ 	.short	(.L_536 - .L_535)
.L_535:
        /*00c0*/ 	.word	0x00000008
.L_536:


//--------------------- .nv.info._ZN5flash16flash_fwd_kernelI23Flash_fwd_kernel_traitsILi96ELi64ELi64ELi4ELb0ELb0EN7cutlass6half_tE19Flash_kernel_traitsILi96ELi64ELi64ELi4ES3_EELb1ELb1ELb0ELb0ELb0ELb1ELb0ELb0EEEvNS_16Flash_fwd_paramsE --------------------------
	.section	.nv.info._ZN5flash16flash_fwd_kernelI23Flash_fwd_kernel_traitsILi96ELi64ELi64ELi4ELb0ELb0EN7cutlass6half_tE19Flash_kernel_traitsILi96ELi64ELi64ELi4ES3_EELb1ELb1ELb0ELb0ELb0ELb1ELb0ELb0EEEvNS_16Flash_fwd_paramsE,"",@"SHT_CUDA_INFO"
	.sectionflags	@""
	.align	4


	//----- nvinfo : EIATTR_CUDA_API_VERSION
	.align		4
        /*0000*/ 	.byte	0x04, 0x37
        /*0002*/ 	.short	(.L_538 - .L_537)
.L_537:
        /*0004*/ 	.word	0x00000082


	//----- nvinfo : EIATTR_KPARAM_INFO
	.align		4
.L_538:
        /*0008*/ 	.byte	0x04, 0x17
        /*000a*/ 	.short	(.L_540 - .L_539)
.L_539:
        /*000c*/ 	.word	0x00000000
        /*0010*/ 	.short	0x0000
        /*0012*/ 	.short	0x0000
        /*0014*/ 	.byte	0x00, 0xf0, 0x41, 0x07


	//----- nvinfo : EIATTR_SPARSE_MMA_MASK
	.align		4
.L_540:
        /*0018*/ 	.byte	0x03, 0x50
        /*001a*/ 	.short	0x0000


	//----- nvinfo : EIATTR_MAXREG_COUNT
	.align		4
        /*001c*/ 	.byte	0x03, 0x1b
        /*001e*/ 	.short	0x00ff


	//----- nvinfo : EIATTR_NUM_BARRIERS
	.align		4
        /*0020*/ 	.byte	0x02, 0x4c
        /*0022*/ 	.byte	0x01
	.zero		1


	//----- nvinfo : EIATTR_MERCURY_ISA_VERSION
	.align		4
        /*0024*/ 	.byte	0x03, 0x5f
        /*0026*/ 	.short	0x0101


	//----- nvinfo : EIATTR_COOP_GROUP_MASK_REGIDS
	.align		4
        /*0028*/ 	.byte	0x04, 0x29
        /*002a*/ 	.short	(.L_542 - .L_541)


	//   ....[0]....
.L_541:
        /*002c*/ 	.word	0xffffffff


	//   ....[1]....
        /*0030*/ 	.word	0xffffffff


	//   ....[2]....
        /*0034*/ 	.word	0xffffffff


	//   ....[3]....
        /*0038*/ 	.word	0xffffffff


	//   ....[4]....
        /*003c*/ 	.word	0xffffffff


	//   ....[5]....
        /*0040*/ 	.word	0xffffffff


	//   ....[6]....
        /*0044*/ 	.word	0xffffffff


	//   ....[7]....
        /*0048*/ 	.word	0xffffffff


	//   ....[8]....
        /*004c*/ 	.word	0xffffffff


	//   ....[9]....
        /*0050*/ 	.word	0xffffffff


	//   ....[10]....
        /*0054*/ 	.word	0xffffffff


	//   ....[11]....
        /*0058*/ 	.word	0xffffffff


	//   ....[12]....
        /*005c*/ 	.word	0xffffffff


	//   ....[13]....
        /*0060*/ 	.word	0xffffffff


	//   ....[14]....
        /*0064*/ 	.word	0xffffffff


	//   ....[15]....
        /*0068*/ 	.word	0xffffffff


	//----- nvinfo : EIATTR_COOP_GROUP_INSTR_OFFSETS
	.align		4
.L_542:
        /*006c*/ 	.byte	0x04, 0x28
        /*006e*/ 	.short	(.L_544 - .L_543)


	//   ....[0]....
.L_543:
        /*0070*/ 	.word	0x000026e0


	//   ....[1]....
        /*0074*/ 	.word	0x00002980


	//   ....[2]....
        /*0078*/ 	.word	0x00002b00


	//   ....[3]....
        /*007c*/ 	.word	0x00002ce0


	//   ....[4]....
        /*0080*/ 	.word	0x00005070


	//   ....[5]....
        /*0084*/ 	.word	0x00005120


	//   ....[6]....
        /*0088*/ 	.word	0x000051c0


	//   ....[7]....
        /*008c*/ 	.word	0x00005240


	//   ....[8]....
        /*0090*/ 	.word	0x000075d0


	//   ....[9]....
        /*0094*/ 	.word	0x00007690


	//   ....[10]....
        /*0098*/ 	.word	0x000076f0


	//   ....[11]....
        /*009c*/ 	.word	0x00007700


	//   ....[12]....
        /*00a0*/ 	.word	0x00008f40


	//   ....[13]....
        /*00a4*/ 	.word	0x00008f80


	//   ....[14]....
        /*00a8*/ 	.word	0x00008fe0


	//   ....[15]....
        /*00ac*/ 	.word	0x00008ff0


	//----- nvinfo : EIATTR_EXIT_INSTR_OFFSETS
	.align		4
.L_544:
        /*00b0*/ 	.byte	0x04, 0x1c
        /*00b2*/ 	.short	(.L_546 - .L_545)


	//   ....[0]....
.L_545:
        /*00b4*/ 	.word	0x000006c0


	//   ....[1]....
        /*00b8*/ 	.word	0x0000a0b0


	//   ....[2]....
        /*00bc*/ 	.word	0x0000a1b0


	//   ....[3]....
        /*00c0*/ 	.word	0x0000a880


	//   ....[4]....
        /*00c4*/ 	.word	0x0000a910


	//----- nvinfo : EIATTR_CRS_STACK_SIZE
	.align		4
.L_546:
        /*00c8*/ 	.byte	0x04, 0x1e
        /*00ca*/ 	.short	(.L_548 - .L_547)
.L_547:
        /*00cc*/ 	.word	0x00000000


	//----- nvinfo : EIATTR_CBANK_PARAM_SIZE
	.align		4
.L_548:
        /*00d0*/ 	.byte	0x03, 0x19
        /*00d2*/ 	.short	0x01d0


	//----- nvinfo : EIATTR_PARAM_CBANK
	.align		4
        /*00d4*/ 	.byte	0x04, 0x0a
        /*00d6*/ 	.short	(.L_550 - .L_549)
	.align		4
.L_549:
        /*00d8*/ 	.word	index@(.nv.constant0._ZN5flash16flash_fwd_kernelI23Flash_fwd_kernel_traitsILi96ELi64ELi64ELi4ELb0ELb0EN7cutlass6half_tE19Flash_kernel_traitsILi96ELi64ELi64ELi4ES3_EELb1ELb1ELb0ELb0ELb0ELb1ELb0ELb0EEEvNS_16Flash_fwd_paramsE)
        /*00dc*/ 	.short	0x0210
        /*00de*/ 	.short	0x01d0


	//----- nvinfo : EIATTR_SW_WAR
	.align		4
.L_550:
        /*00e0*/ 	.byte	0x04, 0x36
        /*00e2*/ 	.short	(.L_552 - .L_551)
.L_551:
        /*00e4*/ 	.word	0x00000008
.L_552:


//--------------------- .nv.info._ZN5flash16flash_fwd_kernelI23Flash_fwd_kernel_traitsILi96ELi64ELi64ELi4ELb0ELb0EN7cutlass6half_tE19Flash_kernel_traitsILi96ELi64ELi64ELi4ES3_EELb0ELb1ELb0ELb0ELb0ELb1ELb1ELb0EEEvNS_16Flash_fwd_paramsE --------------------------
	.section	.nv.info._ZN5flash16flash_fwd_kernelI23Flash_fwd_kernel_traitsILi96ELi64ELi64ELi4ELb0ELb0EN7cutlass6half_tE19Flash_kernel_traitsILi96ELi64ELi64ELi4ES3_EELb0ELb1ELb0ELb0ELb0ELb1ELb1ELb0EEEvNS_16Flash_fwd_paramsE,"",@"SHT_CUDA_INFO"
	.sectionflags	@""
	.align	4


	//----- nvinfo : EIATTR_CUDA_API_VERSION
	.align		4
        /*0000*/ 	.byte	0x04, 0x37
        /*0002*/ 	.short	(.L_554 - .L_553)
.L_553:
        /*0004*/ 	.word	0x00000082


	//----- nvinfo : EIATTR_KPARAM_INFO
	.align		4
.L_554:
        /*0008*/ 	.byte	0x04, 0x17
        /*000a*/ 	.short	(.L_556 - .L_555)
.L_555:
        /*000c*/ 	.word	0x00000000
        /*0010*/ 	.short	0x0000
        /*0012*/ 	.short	0x0000
        /*0014*/ 	.byte	0x00, 0xf0, 0x41, 0x07


	//----- nvinfo : EIATTR_SPARSE_MMA_MASK
	.align		4
.L_556:
        /*0018*/ 	.byte	0x03, 0x50
        /*001a*/ 	.short	0x0000


	//----- nvinfo : EIATTR_MAXREG_COUNT
	.align		4
        /*001c*/ 	.byte	0x03, 0x1b
        /*001e*/ 	.short	0x00ff


	//----- nvinfo : EIATTR_NUM_BARRIERS
	.align		4
        /*0020*/ 	.byte	0x02, 0x4c
        /*0022*/ 	.byte	0x01
	.zero		1


	//----- nvinfo : EIATTR_MERCURY_ISA_VERSION
	.align		4
        /*0024*/ 	.byte	0x03, 0x5f
        /*0026*/ 	.short	0x0101


	//----- nvinfo : EIATTR_COOP_GROUP_MASK_REGIDS
	.align		4
        /*0028*/ 	.byte	0x04, 0x29
        /*002a*/ 	.short	(.L_558 - .L_557)


	//   ....[0]....
.L_557:
        /*002c*/ 	.word	0xffffffff


	//   ....[1]....
        /*0030*/ 	.word	0xffffffff


	//   ....[2]....
        /*0034*/ 	.word	0xffffffff


	//   ....[3]....
        /*0038*/ 	.word	0xffffffff


	//   ....[4]....
        /*003c*/ 	.word	0xffffffff


	//   ....[5]....
        /*0040*/ 	.word	0xffffffff


	//   ....[6]....
        /*0044*/ 	.word	0xffffffff


	//   ....[7]....
        /*0048*/ 	.word	0xffffffff


	//   ....[8]....
        /*004c*/ 	.word	0xffffffff


	//   ....[9]....
        /*0050*/ 	.word	0xffffffff


	//   ....[10]....
        /*0054*/ 	.word	0xffffffff


	//   ....[11]....
        /*0058*/ 	.word	0xffffffff


	//   ....[12]....
        /*005c*/ 	.word	0xffffffff


	//   ....[13]....
        /*0060*/ 	.word	0xffffffff


	//   ....[14]....
        /*0064*/ 	.word	0xffffffff


	//   ....[15]....
        /*0068*/ 	.word	0xffffffff


	//----- nvinfo : EIATTR_COOP_GROUP_INSTR_OFFSETS
	.align		4
.L_558:
        /*006c*/ 	.byte	0x04, 0x28
        /*006e*/ 	.short	(.L_560 - .L_559)


	//   ....[0]....
.L_559:
        /*0070*/ 	.word	0x00002770


	//   ....[1]....
        /*0074*/ 	.word	0x00002960


	//   ....[2]....
        /*0078*/ 	.word	0x00002980


	//   ....[3]....
        /*007c*/ 	.word	0x00002a30


	//   ....[4]....
        /*0080*/ 	.word	0x000049f0


	//   ....[5]....
        /*0084*/ 	.word	0x00004a00


	//   ....[6]....
        /*0088*/ 	.word	0x00004a30


	//   ....[7]....
        /*008c*/ 	.word	0x00004a40


	//   ....[8]....
        /*0090*/ 	.word	0x00006950


	//   ....[9]....
        /*0094*/ 	.word	0x00006990


	//   ....[10]....
        /*0098*/ 	.word	0x000069d0


	//   ....[11]....
        /*009c*/ 	.word	0x000069f0


	//   ....[12]....
        /*00a0*/ 	.word	0x00007970


	//   ....[13]....
        /*00a4*/ 	.word	0x000079b0


	//   ....[14]....
        /*00a8*/ 	.word	0x00007a10


	//   ....[15]....
        /*00ac*/ 	.word	0x00007a20


	//----- nvinfo : EIATTR_EXIT_INSTR_OFFSETS
	.align		4
.L_560:
        /*00b0*/ 	.byte	0x04, 0x1c
        /*00b2*/ 	.short	(.L_562 - .L_561)


	//   ....[0]....
.L_561:
        /*00b4*/ 	.word	0x00000310


	//   ....[1]....
        /*00b8*/ 	.word	0x00008a40


	//   ....[2]....
        /*00bc*/ 	.word	0x00008b40


	//   ....[3]....
        /*00c0*/ 	.word	0x00009210


	//   ....[4]....
        /*00c4*/ 	.word	0x000092a0


	//----- nvinfo : EIATTR_CRS_STACK_SIZE
	.align		4
.L_562:
        /*00c8*/ 	.byte	0x04, 0x1e
        /*00ca*/ 	.short	(.L_564 - .L_563)
.L_563:
        /*00cc*/ 	.word	0x00000000


	//----- nvinfo : EIATTR_CBANK_PARAM_SIZE
	.align		4
.L_564:
        /*00d0*/ 	.byte	0x03, 0x19
        /*00d2*/ 	.short	0x01d0


	//----- nvinfo : EIATTR_PARAM_CBANK
	.align		4
        /*00d4*/ 	.byte	0x04, 0x0a
        /*00d6*/ 	.short	(.L_566 - .L_565)
	.align		4
.L_565:
        /*00d8*/ 	.word	index@(.nv.constant0._ZN5flash16flash_fwd_kernelI23Flash_fwd_kernel_traitsILi96ELi64ELi64ELi4ELb0ELb0EN7cutlass6half_tE19Flash_kernel_traitsILi96ELi64ELi64ELi4ES3_EELb0ELb1ELb0ELb0ELb0ELb1ELb1ELb0EEEvNS_16Flash_fwd_paramsE)
        /*00dc*/ 	.short	0x0210
        /*00de*/ 	.short	0x01d0


	//----- nvinfo : EIATTR_SW_WAR
	.align		4
.L_566:
        /*00e0*/ 	.byte	0x04, 0x36
        /*00e2*/ 	.short	(.L_568 - .L_567)
.L_567:
        /*00e4*/ 	.word	0x00000008
.L_568:


//--------------------- .nv.info._ZN5flash16flash_fwd_kernelI23Flash_fwd_kernel_traitsILi96ELi64ELi64ELi4ELb0ELb0EN7cutlass6half_tE19Flash_kernel_traitsILi96ELi64ELi64ELi4ES3_EELb1ELb1ELb0ELb1ELb0ELb0ELb0ELb0EEEvNS_16Flash_fwd_paramsE --------------------------
	.section	.nv.info._ZN5flash16flash_fwd_kernelI23Flash_fwd_kernel_traitsILi96ELi64ELi64ELi4ELb0ELb0EN7cutlass6half_tE19Flash_kernel_traitsILi96ELi64ELi64ELi4ES3_EELb1ELb1ELb0ELb1ELb0ELb0ELb0ELb0EEEvNS_16Flash_fwd_paramsE,"",@"SHT_CUDA_INFO"
	.sectionflags	@""
	.align	4


	//----- nvinfo : EIATTR_CUDA_API_VERSION
	.align		4
        /*0000*/ 	.byte	0x04, 0x37
        /*0002*/ 	.short	(.L_570 - .L_569)
.L_569:
        /*0004*/ 	.word	0x00000082


	//----- nvinfo : EIATTR_KPARAM_INFO
	.align		4
.L_570:
        /*0008*/ 	.byte	0x04, 0x17
        /*000a*/ 	.short	(.L_572 - .L_571)
.L_571:
        /*000c*/ 	.word	0x00000000
        /*0010*/ 	.short	0x0000
        /*0012*/ 	.short	0x0000
        /*0014*/ 	.byte	0x00, 0xf0, 0x41, 0x07


	//----- nvinfo : EIATTR_SPARSE_MMA_MASK
	.align		4
.L_572:
        /*0018*/ 	.byte	0x03, 0x50
        /*001a*/ 	.short	0x0000


	//----- nvinfo : EIATTR_MAXREG_COUNT
	.align		4
        /*001c*/ 	.byte	0x03, 0x1b
        /*001e*/ 	.short	0x00ff


	//----- nvinfo : EIATTR_NUM_BARRIERS
	.align		4
        /*0020*/ 	.byte	0x02, 0x4c
        /*0022*/ 	.byte	0x01
	.zero		1


	//----- nvinfo : EIATTR_MERCURY_ISA_VERSION
	.align		4
        /*0024*/ 	.byte	0x03, 0x5f
        /*0026*/ 	.short	0x0101


	//----- nvinfo : EIATTR_COOP_GROUP_MASK_REGIDS
	.align		4
        /*0028*/ 	.byte	0x04, 0x29
        /*002a*/ 	.short	(.L_574 - .L_573)


	//   ....[0]....
.L_573:
        /*002c*/ 	.word	0xffffffff


	//   ....[1]....
        /*0030*/ 	.word	0xffffffff


	//   ....[2]....
        /*0034*/ 	.word	0xffffffff


	//   ....[3]....
        /*0038*/ 	.word	0xffffffff


	//   ....[4]....
        /*003c*/ 	.word	0xffffffff


	//   ....[5]....
        /*0040*/ 	.word	0xffffffff


	//   ....[6]....
        /*0044*/ 	.word	0xffffffff


	//   ....[7]....
        /*0048*/ 	.word	0xffffffff


	//   ....[8]....
        /*004c*/ 	.word	0xffffffff


	//   ....[9]....
        /*0050*/ 	.word	0xffffffff


	//   ....[10]....
        /*0054*/ 	.word	0xffffffff


	//   ....[11]....
        /*0058*/ 	.word	0xffffffff


	//   ....[12]....
        /*005c*/ 	.word	0xffffffff


	//   ....[13]....
        /*0060*/ 	.word	0xffffffff


	//   ....[14]....
        /*0064*/ 	.word	0xffffffff


	//   ....[15]....
        /*0068*/ 	.word	0xffffffff


	//----- nvinfo : EIATTR_COOP_GROUP_INSTR_OFFSETS
	.align		4
.L_574:
        /*006c*/ 	.byte	0x04, 0x28
        /*006e*/ 	.short	(.L_576 - .L_575)


	//   ....[0]....
.L_575:
        /*0070*/ 	.word	0x000039e0


	//   ....[1]....
        /*0074*/ 	.word	0x00003a70


	//   ....[2]....
        /*0078*/ 	.word	0x00003aa0


	//   ....[3]....
        /*007c*/ 	.word	0x00003b60


	//   ....[4]....
        /*0080*/ 	.word	0x00006860


	//   ....[5]....
        /*0084*/ 	.word	0x000068e0


	//   ....[6]....
        /*0088*/ 	.word	0x00006930


	//   ....[7]....
        /*008c*/ 	.word	0x00006960


	//   ....[8]....
        /*0090*/ 	.word	0x00009720


	//   ....[9]....
        /*0094*/ 	.word	0x00009750


	//   ....[10]....
        /*0098*/ 	.word	0x000097e0


	//   ....[11]....
        /*009c*/ 	.word	0x00009800


	//   ....[12]....
        /*00a0*/ 	.word	0x0000b090


	//   ....[13]....
        /*00a4*/ 	.word	0x0000b0d0


	//   ....[14]....
        /*00a8*/ 	.word	0x0000b130


	//   ....[15]....
        /*00ac*/ 	.word	0x0000b140


	//----- nvinfo : EIATTR_EXIT_INSTR_OFFSETS
	.align		4
.L_576:
        /*00b0*/ 	.byte	0x04, 0x1c
        /*00b2*/ 	.short	(.L_578 - .L_577)


	//   ....[0]....
.L_577:
        /*00b4*/ 	.word	0x00000680


	//   ....[1]....
        /*00b8*/ 	.word	0x0000c2d0


	//   ....[2]....
        /*00bc*/ 	.word	0x0000c400


	//   ....[3]....
        /*00c0*/ 	.word	0x0000c420


	//   ....[4]....
        /*00c4*/ 	.word	0x0000cb90


	//   ....[5]....
        /*00c8*/ 	.word	0x0000cc20


	//----- nvinfo : EIATTR_CRS_STACK_SIZE
	.align		4
.L_578:
        /*00cc*/ 	.byte	0x04, 0x1e
        /*00ce*/ 	.short	(.L_580 - .L_579)
.L_579:
        /*00d0*/ 	.word	0x00000000


	//----- nvinfo : EIATTR_CBANK_PARAM_SIZE
	.align		4
.L_580:
        /*00d4*/ 	.byte	0x03, 0x19
        /*00d6*/ 	.short	0x01d0


	//----- nvinfo : EIATTR_PARAM_CBANK
	.align		4
        /*00d8*/ 	.byte	0x04, 0x0a
        /*00da*/ 	.short	(.L_582 - .L_581)
	.align		4
.L_581:
        /*00dc*/ 	.word	index@(.nv.constant0._ZN5flash16flash_fwd_kernelI23Flash_fwd_kernel_traitsILi96ELi64ELi64ELi4ELb0ELb0EN7cutlass6half_tE19Flash_kernel_traitsILi96ELi64ELi64ELi4ES3_EELb1ELb1ELb0ELb1ELb0ELb0ELb0ELb0EEEvNS_16Flash_fwd_paramsE)
        /*00e0*/ 	.short	0x0210
        /*00e2*/ 	.short	0x01d0


	//----- nvinfo : EIATTR_SW_WAR
	.align		4
.L_582:
        /*00e4*/ 	.byte	0x04, 0x36
        /*00e6*/ 	.short	(.L_584 - .L_583)
.L_583:
        /*00e8*/ 	.word	0x00000008
.L_584:


//--------------------- .nv.info._ZN5flash16flash_fwd_kernelI23Flash_fwd_kernel_traitsILi96ELi64ELi64ELi4ELb0ELb0EN7cutlass6half_tE19Flash_kernel_traitsILi96ELi64ELi64ELi4ES3_EELb1ELb1ELb0ELb0ELb0ELb0ELb0ELb1EEEvNS_16Flash_fwd_paramsE --------------------------
	.section	.nv.info._ZN5flash16flash_fwd_kernelI23Flash_fwd_kernel_traitsILi96ELi64ELi64ELi4ELb0ELb0EN7cutlass6half_tE19Flash_kernel_traitsILi96ELi64ELi64ELi4ES3_EELb1ELb1ELb0ELb0ELb0ELb0ELb0ELb1EEEvNS_16Flash_fwd_paramsE,"",@"SHT_CUDA_INFO"
	.sectionflags	@""
	.align	4


	//----- nvinfo : EIATTR_CUDA_API_VERSION
	.align		4
        /*0000*/ 	.byte	0x04, 0x37
        /*0002*/ 	.short	(.L_586 - .L_585)
.L_585:
        /*0004*/ 	.word	0x00000082


	//----- nvinfo : EIATTR_KPARAM_INFO
	.align		4
.L_586:
        /*0008*/ 	.byte	0x04, 0x17
        /*000a*/ 	.short	(.L_588 - .L_587)
.L_587:
        /*000c*/ 	.word	0x00000000
        /*0010*/ 	.short	0x0000
        /*0012*/ 	.short	0x0000
        /*0014*/ 	.byte	0x00, 0xf0, 0x41, 0x07


	//----- nvinfo : EIATTR_SPARSE_MMA_MASK
	.align		4
.L_588:
        /*0018*/ 	.byte	0x03, 0x50
        /*001a*/ 	.short	0x0000


	//----- nvinfo : EIATTR_MAXREG_COUNT
	.align		4
        /*001c*/ 	.byte	0x03, 0x1b
        /*001e*/ 	.short	0x00ff


	//----- nvinfo : EIATTR_NUM_BARRIERS
	.align		4
        /*0020*/ 	.byte	0x02, 0x4c
        /*0022*/ 	.byte	0x01
	.zero		1


	//----- nvinfo : EIATTR_MERCURY_ISA_VERSION
	.align		4
        /*0024*/ 	.byte	0x03, 0x5f
        /*0026*/ 	.short	0x0101


	//----- nvinfo : EIATTR_COOP_GROUP_MASK_REGIDS
	.align		4
        /*0028*/ 	.byte	0x04, 0x29
        /*002a*/ 	.short	(.L_590 - .L_589)


	//   ....[0]....
.L_589:
        /*002c*/ 	.word	0xffffffff


	//   ....[1]....
        /*0030*/ 	.word	0xffffffff


	//   ....[2]....
        /*0034*/ 	.word	0xffffffff


	//   ....[3]....
        /*0038*/ 	.word	0xffffffff


	//   ....[4]....
        /*003c*/ 	.word	0xffffffff


	//   ....[5]....
        /*0040*/ 	.word	0xffffffff


	//   ....[6]....
        /*0044*/ 	.word	0xffffffff


	//   ....[7]....
        /*0048*/ 	.word	0xffffffff


	//   ....[8]....
        /*004c*/ 	.word	0xffffffff


	//   ....[9]....
        /*0050*/ 	.word	0xffffffff


	//   ....[10]....
        /*0054*/ 	.word	0xffffffff


	//   ....[11]....
        /*0058*/ 	.word	0xffffffff


	//   ....[12]....
        /*005c*/ 	.word	0xffffffff


	//   ....[13]....
        /*0060*/ 	.word	0xffffffff


	//   ....[14]....
        /*0064*/ 	.word	0xffffffff


	//   ....[15]....
        /*0068*/ 	.word	0xffffffff


	//----- nvinfo : EIATTR_COOP_GROUP_INSTR_OFFSETS
	.align		4
.L_590:
        /*006c*/ 	.byte	0x04, 0x28
        /*006e*/ 	.short	(.L_592 - .L_591)


	//   ....[0]....
.L_591:
        /*0070*/ 	.word	0x00003730


	//   ....[1]....
        /*0074*/ 	.word	0x00003760


	//   ....[2]....
        /*0078*/ 	.word	0x000037c0


	//   ....[3]....
        /*007c*/ 	.word	0x000038a0


	//   ....[4]....
        /*0080*/ 	.word	0x000071d0


	//   ....[5]....
        /*0084*/ 	.word	0x00007250


	//   ....[6]....
        /*0088*/ 	.word	0x00007310


	//   ....[7]....
        /*008c*/ 	.word	0x00007360


	//   ....[8]....
        /*0090*/ 	.word	0x0000ac30


	//   ....[9]....
        /*0094*/ 	.word	0x0000ad40


	//   ....[10]....
        /*0098*/ 	.word	0x0000adb0


	//   ....[11]....
        /*009c*/ 	.word	0x0000ae50


	//   ....[12]....
        /*00a0*/ 	.word	0x0000d490


	//   ....[13]....
        /*00a4*/ 	.word	0x0000d4d0


	//   ....[14]....
        /*00a8*/ 	.word	0x0000d550


	//   ....[15]....
        /*00ac*/ 	.word	0x0000d560


	//----- nvinfo : EIATTR_EXIT_INSTR_OFFSETS
	.align		4
.L_592:
        /*00b0*/ 	.byte	0x04, 0x1c
        /*00b2*/ 	.short	(.L_594 - .L_593)


	//   ....[0]....
.L_593:
        /*00b4*/ 	.word	0x00000660


	//   ....[1]....
        /*00b8*/ 	.word	0x0000e700


	//   ....[2]....
        /*00bc*/ 	.word	0x0000e830


	//   ....[3]....
        /*00c0*/ 	.word	0x0000e850


	//   ....[4]....
        /*00c4*/ 	.word	0x0000eff0


	//   ....[5]....
        /*00c8*/ 	.word	0x0000f080


	//----- nvinfo : EIATTR_CRS_STACK_SIZE
	.align		4
.L_594:
        /*00cc*/ 	.byte	0x04, 0x1e
        /*00ce*/ 	.short	(.L_596 - .L_595)
.L_595:
        /*00d0*/ 	.word	0x00000000


	//----- nvinfo : EIATTR_CBANK_PARAM_SIZE
	.align		4
.L_596:
        /*00d4*/ 	.byte	0x03, 0x19
        /*00d6*/ 	.short	0x01d0


	//----- nvinfo : EIATTR_PARAM_CBANK
	.align		4
        /*00d8*/ 	.byte	0x04, 0x0a
        /*00da*/ 	.short	(.L_598 - .L_597)
	.align		4
.L_597:
        /*00dc*/ 	.word	index@(.nv.constant0._ZN5flash16flash_fwd_kernelI23Flash_fwd_kernel_traitsILi96ELi64ELi64ELi4ELb0ELb0EN7cutlass6half_tE19Flash_kernel_traitsILi96ELi64ELi64ELi4ES3_EELb1ELb1ELb0ELb0ELb0ELb0ELb0ELb1EEEvNS_16Flash_fwd_paramsE)
        /*00e0*/ 	.short	0x0210
        /*00e2*/ 	.short	0x01d0


	//----- nvinfo : EIATTR_SW_WAR
	.align		4
.L_598:
        /*00e4*/ 	.byte	0x04, 0x36
        /*00e6*/ 	.short	(.L_600 - .L_599)
.L_599:
        /*00e8*/ 	.word	0x00000008
.L_600:


//--------------------- .nv.info._ZN5flash16flash_fwd_kernelI23Flash_fwd_kernel_traitsILi96ELi64ELi64ELi4ELb0ELb0EN7cutlass6half_tE19Flash_kernel_traitsILi96ELi64ELi64ELi4ES3_EELb0ELb1ELb0ELb0ELb0ELb0ELb1ELb0EEEvNS_16Flash_fwd_paramsE --------------------------
	.section	.nv.info._ZN5flash16flash_fwd_kernelI23Flash_fwd_kernel_traitsILi96ELi64ELi64ELi4ELb0ELb0EN7cutlass6half_tE19Flash_kernel_traitsILi96ELi64ELi64ELi4ES3_EELb0ELb1ELb0ELb0ELb0ELb0ELb1ELb0EEEvNS_16Flash_fwd_paramsE,"",@"SHT_CUDA_INFO"
	.sectionflags	@""
	.align	4


	//----- nvinfo : EIATTR_CUDA_API_VERSION
	.align		4
        /*0000*/ 	.byte	0x04, 0x37
        /*0002*/ 	.short	(.L_602 - .L_601)
.L_601:
        /*0004*/ 	.word	0x00000082


	//----- nvinfo : EIATTR_KPARAM_INFO
	.align		4
.L_602:
        /*0008*/ 	.byte	0x04, 0x17
        /*000a*/ 	.short	(.L_604 - .L_603)
.L_603:
        /*000c*/ 	.word	0x00000000
        /*0010*/ 	.short	0x0000
        /*0012*/ 	.short	0x0000
        /*0014*/ 	.byte	0x00, 0xf0, 0x41, 0x07


	//----- nvinfo : EIATTR_SPARSE_MMA_MASK
	.align		4
.L_604:
        /*0018*/ 	.byte	0x03, 0x50
        /*001a*/ 	.short	0x0000


	//----- nvinfo : EIATTR_MAXREG_COUNT
	.align		4
        /*001c*/ 	.byte	0x03, 0x1b
        /*001e*/ 	.short	0x00ff


	//----- nvinfo : EIATTR_NUM_BARRIERS
	.align		4
        /*0020*/ 	.byte	0x02, 0x4c
        /*0022*/ 	.byte	0x01
	.zero		1


	//----- nvinfo : EIATTR_MERCURY_ISA_VERSION
	.align		4
        /*0024*/ 	.byte	0x03, 0x5f
        /*0026*/ 	.short	0x0101


	//----- nvinfo : EIATTR_COOP_GROUP_MASK_REGIDS
	.align		4
        /*0028*/ 	.byte	0x04, 0x29
        /*002a*/ 	.short	(.L_606 - .L_605)


	//   ....[0]....
.L_605:
        /*002c*/ 	.word	0xffffffff


	//   ....[1]....
        /*0030*/ 	.word	0xffffffff


	//   ....[2]....
        /*0034*/ 	.word	0xffffffff


	//   ....[3]....
        /*0038*/ 	.word	0xffffffff


	//   ....[4]....
        /*003c*/ 	.word	0xffffffff


	//   ....[5]....
        /*0040*/ 	.word	0xffffffff


	//   ....[6]....
        /*0044*/ 	.word	0xffffffff


	//   ....[7]....
        /*0048*/ 	.word	0xffffffff


	//   ....[8]....
        /*004c*/ 	.word	0xffffffff


	//   ....[9]....
        /*0050*/ 	.word	0xffffffff


	//   ....[10]....
        /*0054*/ 	.word	0xffffffff


	//   ....[11]....
        /*0058*/ 	.word	0xffffffff


	//   ....[12]....
        /*005c*/ 	.word	0xffffffff


	//   ....[13]....
        /*0060*/ 	.word	0xffffffff


	//   ....[14]....
        /*0064*/ 	.word	0xffffffff


	//   ....[15]....
        /*0068*/ 	.word	0xffffffff


	//----- nvinfo : EIATTR_COOP_GROUP_INSTR_OFFSETS
	.align		4
.L_606:
        /*006c*/ 	.byte	0x04, 0x28
        /*006e*/ 	.short	(.L_608 - .L_607)


	//   ....[0]....
.L_607:
        /*0070*/ 	.word	0x00003530


	//   ....[1]....
        /*0074*/ 	.word	0x00003590


	//   ....[2]....
        /*0078*/ 	.word	0x000035a0


	//   ....[3]....
        /*007c*/ 	.word	0x000035d0


	//   ....[4]....
        /*0080*/ 	.word	0x00005a50


	//   ....[5]....
        /*0084*/ 	.word	0x00005a90


	//   ....[6]....
        /*0088*/ 	.word	0x00005ab0


	//   ....[7]....
        /*008c*/ 	.word	0x00005ad0


	//   ....[8]....
        /*0090*/ 	.word	0x00007eb0


	//   ....[9]....
        /*0094*/ 	.word	0x00007ed0


	//   ....[10]....
        /*0098*/ 	.word	0x00007f10


	//   ....[11]....
        /*009c*/ 	.word	0x00007f20


	//   ....[12]....
        /*00a0*/ 	.word	0x00008e90


	//   ....[13]....
        /*00a4*/ 	.word	0x00008ed0


	//   ....[14]....
        /*00a8*/ 	.word	0x00008f40


	//   ....[15]....
        /*00ac*/ 	.word	0x00008f50


	//----- nvinfo : EIATTR_EXIT_INSTR_OFFSETS
	.align		4
.L_608:
        /*00b0*/ 	.byte	0x04, 0x1c
        /*00b2*/ 	.short	(.L_610 - .L_609)


	//   ....[0]....
.L_609:
        /*00b4*/ 	.word	0x00000310


	//   ....[1]....
        /*00b8*/ 	.word	0x00009fb0


	//   ....[2]....
        /*00bc*/ 	.word	0x0000a0e0


	//   ....[3]....
        /*00c0*/ 	.word	0x0000a100


	//   ....[4]....
        /*00c4*/ 	.word	0x0000a860


	//   ....[5]....
        /*00c8*/ 	.word	0x0000a8f0


	//----- nvinfo : EIATTR_CRS_STACK_SIZE
	.align		4
.L_610:
        /*00cc*/ 	.byte	0x04, 0x1e
        /*00ce*/ 	.short	(.L_612 - .L_611)
.L_611:
        /*00d0*/ 	.word	0x00000000


	//----- nvinfo : EIATTR_CBANK_PARAM_SIZE
	.align		4
.L_612:
        /*00d4*/ 	.byte	0x03, 0x19
        /*00d6*/ 	.short	0x01d0


	//----- nvinfo : EIATTR_PARAM_CBANK
	.align		4
        /*00d8*/ 	.byte	0x04, 0x0a
        /*00da*/ 	.short	(.L_614 - .L_613)
	.align		4
.L_613:
        /*00dc*/ 	.word	index@(.nv.constant0._ZN5flash16flash_fwd_kernelI23Flash_fwd_kernel_traitsILi96ELi64ELi64ELi4ELb0ELb0EN7cutlass6half_tE19Flash_kernel_traitsILi96ELi64ELi64ELi4ES3_EELb0ELb1ELb0ELb0ELb0ELb0ELb1ELb0EEEvNS_16Flash_fwd_paramsE)
        /*00e0*/ 	.short	0x0210
        /*00e2*/ 	.short	0x01d0


	//----- nvinfo : EIATTR_SW_WAR
	.align		4
.L_614:
        /*00e4*/ 	.byte	0x04, 0x36
        /*00e6*/ 	.short	(.L_616 - .L_615)
.L_615:
        /*00e8*/ 	.word	0x00000008
.L_616:


//--------------------- .nv.info._ZN5flash16flash_fwd_kernelI23Flash_fwd_kernel_traitsILi96ELi64ELi64ELi4ELb0ELb0EN7cutlass6half_tE19Flash_kernel_traitsILi96ELi64ELi64ELi4ES3_EELb1ELb1ELb0ELb1ELb0ELb0ELb0ELb1EEEvNS_16Flash_fwd_paramsE --------------------------
	.section	.nv.info._ZN5flash16flash_fwd_kernelI23Flash_fwd_kernel_traitsILi96ELi64ELi64ELi4ELb0ELb0EN7cutlass6half_tE19Flash_kernel_traitsILi96ELi64ELi64ELi4ES3_EELb1ELb1ELb0ELb1ELb0ELb0ELb0ELb1EEEvNS_16Flash_fwd_paramsE,"",@"SHT_CUDA_INFO"
	.sectionflags	@""
	.align	4


	//----- nvinfo : EIATTR_CUDA_API_VERSION
	.align		4
        /*0000*/ 	.byte	0x04, 0x37
        /*0002*/ 	.short	(.L_618 - .L_617)
.L_617:
        /*0004*/ 	.word	0x00000082


	//----- nvinfo : EIATTR_KPARAM_INFO
	.align		4
.L_618:
        /*0008*/ 	.byte	0x04, 0x17
        /*000a*/ 	.short	(.L_620 - .L_619)
.L_619:
        /*000c*/ 	.word	0x00000000
        /*0010*/ 	.short	0x0000
        /*0012*/ 	.short	0x0000
        /*0014*/ 	.byte	0x00, 0xf0, 0x41, 0x07


	//----- nvinfo : EIATTR_SPARSE_MMA_MASK
	.align		4
.L_620:
        /*0018*/ 	.byte	0x03, 0x50
        /*001a*/ 	.short	0x0000


	//----- nvinfo : EIATTR_MAXREG_COUNT
	.align		4
        /*001c*/ 	.byte	0x03, 0x1b
        /*001e*/ 	.short	0x00ff


	//----- nvinfo : EIATTR_NUM_BARRIERS
	.align		4
        /*0020*/ 	.byte	0x02, 0x4c
        /*0022*/ 	.byte	0x01
	.zero		1


	//----- nvinfo : EIATTR_MERCURY_ISA_VERSION
	.align		4
        /*0024*/ 	.byte	0x03, 0x5f
        /*0026*/ 	.short	0x0101


	//----- nvinfo : EIATTR_COOP_GROUP_MASK_REGIDS
	.align		4
        /*0028*/ 	.byte	0x04, 0x29
        /*002a*/ 	.short	(.L_622 - .L_621)


	//   ....[0]....
.L_621:
        /*002c*/ 	.word	0xffffffff


	//   ....[1]....
        /*0030*/ 	.word	0xffffffff


	//   ....[2]....
        /*0034*/ 	.word	0xffffffff


	//   ....[3]....
        /*0038*/ 	.word	0xffffffff


	//   ....[4]....
        /*003c*/ 	.word	0xffffffff


	//   ....[5]....
        /*0040*/ 	.word	0xffffffff


	//   ....[6]....
        /*0044*/ 	.word	0xffffffff


	//   ....[7]....
        /*0048*/ 	.word	0xffffffff


	//   ....[8]....
        /*004c*/ 	.word	0xffffffff


	//   ....[9]....
        /*0050*/ 	.word	0xffffffff


	//   ....[10]....
        /*0054*/ 	.word	0xffffffff


	//   ....[11]....
        /*0058*/ 	.word	0xffffffff


	//   ....[12]....
        /*005c*/ 	.word	0xffffffff


	//   ....[13]....
        /*0060*/ 	.word	0xffffffff


	//   ....[14]....
        /*0064*/ 	.word	0xffffffff


	//   ....[15]....
        /*0068*/ 	.word	0xffffffff


	//----- nvinfo : EIATTR_COOP_GROUP_INSTR_OFFSETS
	.align		4
.L_622:
        /*006c*/ 	.byte	0x04, 0x28
        /*006e*/ 	.short	(.L_624 - .L_623)


	//   ....[0]....
.L_623:
        /*0070*/ 	.word	0x00003ba0


	//   ....[1]....
        /*0074*/ 	.word	0x00003c90


	//   ....[2]....
        /*0078*/ 	.word	0x00003cb0


	//   ....[3]....
        /*007c*/ 	.word	0x00003d70


	//   ....[4]....
        /*0080*/ 	.word	0x000077e0


	//   ....[5]....
        /*0084*/ 	.word	0x00007810


	//   ....[6]....
        /*0088*/ 	.word	0x000078c0


	//   ....[7]....
        /*008c*/ 	.word	0x00007910


	//   ....[8]....
        /*0090*/ 	.word	0x0000b5f0


	//   ....[9]....
        /*0094*/ 	.word	0x0000b690


	//   ....[10]....
        /*0098*/ 	.word	0x0000b700


	//   ....[11]....
        /*009c*/ 	.word	0x0000b770


	//   ....[12]....
        /*00a0*/ 	.word	0x0000dd70


	//   ....[13]....
        /*00a4*/ 	.word	0x0000ddb0


	//   ....[14]....
        /*00a8*/ 	.word	0x0000de30


	//   ....[15]....
        /*00ac*/ 	.word	0x0000de50


	//----- nvinfo : EIATTR_EXIT_INSTR_OFFSETS
	.align		4
.L_624:
        /*00b0*/ 	.byte	0x04, 0x1c
        /*00b2*/ 	.short	(.L_626 - .L_625)


	//   ....[0]....
.L_625:
        /*00b4*/ 	.word	0x00000660


	//   ....[1]....
        /*00b8*/ 	.word	0x0000eeb0


	//   ....[2]....
        /*00bc*/ 	.word	0x0000efe0


	//   ....[3]....
        /*00c0*/ 	.word	0x0000f000


	//   ....[4]....
        /*00c4*/ 	.word	0x0000f7a0


	//   ....[5]....
        /*00c8*/ 	.word	0x0000f830


	//----- nvinfo : EIATTR_CRS_STACK_SIZE
	.align		4
.L_626:
        /*00cc*/ 	.byte	0x04, 0x1e
        /*00ce*/ 	.short	(.L_628 - .L_627)
.L_627:
        /*00d0*/ 	.word	0x00000000


	//----- nvinfo : EIATTR_CBANK_PARAM_SIZE
	.align		4
.L_628:
        /*00d4*/ 	.byte	0x03, 0x19
        /*00d6*/ 	.short	0x01d0


	//----- nvinfo : EIATTR_PARAM_CBANK
	.align		4
        /*00d8*/ 	.byte	0x04, 0x0a
        /*00da*/ 	.short	(.L_630 - .L_629)
	.align		4
.L_629:
        /*00dc*/ 	.word	index@(.nv.constant0._ZN5flash16flash_fwd_kernelI23Flash_fwd_kernel_traitsILi96ELi64ELi64ELi4ELb0ELb0EN7cutlass6half_tE19Flash_kernel_traitsILi96ELi64ELi64ELi4ES3_EELb1ELb1ELb0ELb1ELb0ELb0ELb0ELb1EEEvNS_16Flash_fwd_paramsE)
        /*00e0*/ 	.short	0x0210
        /*00e2*/ 	.short	0x01d0


	//----- nvinfo : EIATTR_SW_WAR
	.align		4
.L_630:
        /*00e4*/ 	.byte	0x04, 0x36
        /*00e6*/ 	.short	(.L_632 - .L_631)
.L_631:
        /*00e8*/ 	.word	0x00000008
.L_632:


//--------------------- .nv.info._ZN5flash16flash_fwd_kernelI23Flash_fwd_kernel_traitsILi96ELi64ELi64ELi4ELb0ELb0EN7cutlass6half_tE19Flash_kernel_traitsILi96ELi64ELi64ELi4ES3_EELb0ELb1ELb0ELb1ELb0ELb0ELb1ELb0EEEvNS_16Flash_fwd_paramsE --------------------------
	.section	.nv.info._ZN5flash16flash_fwd_kernelI23Flash_fwd_kernel_traitsILi96ELi64ELi64ELi4ELb0ELb0EN7cutlass6half_tE19Flash_kernel_traitsILi96ELi64ELi64ELi4ES3_EELb0ELb1ELb0ELb1ELb0ELb0ELb1ELb0EEEvNS_16Flash_fwd_paramsE,"",@"SHT_CUDA_INFO"
	.sectionflags	@""
	.align	4


	//----- nvinfo : EIATTR_CUDA_API_VERSION
	.align		4
        /*0000*/ 	.byte	0x04, 0x37
        /*0002*/ 	.short	(.L_634 - .L_633)
.L_633:
        /*0004*/ 	.word	0x00000082


	//----- nvinfo : EIATTR_KPARAM_INFO
	.align		4
.L_634:
        /*0008*/ 	.byte	0x04, 0x17
        /*000a*/ 	.short	(.L_636 - .L_635)
.L_635:
        /*000c*/ 	.word	0x00000000
        /*0010*/ 	.short	0x0000
        /*0012*/ 	.short	0x0000
        /*0014*/ 	.byte	0x00, 0xf0, 0x41, 0x07


	//----- nvinfo : EIATTR_SPARSE_MMA_MASK
	.align		4
.L_636:
        /*0018*/ 	.byte	0x03, 0x50
        /*001a*/ 	.short	0x0000


	//----- nvinfo : EIATTR_MAXREG_COUNT
	.align		4
        /*001c*/ 	.byte	0x03, 0x1b
        /*001e*/ 	.short	0x00ff


	//----- nvinfo : EIATTR_NUM_BARRIERS
	.align		4
        /*0020*/ 	.byte	0x02, 0x4c
        /*0022*/ 	.byte	0x01
	.zero		1


	//----- nvinfo : EIATTR_MERCURY_ISA_VERSION
	.align		4
        /*0024*/ 	.byte	0x03, 0x5f
        /*0026*/ 	.short	0x0101


	//----- nvinfo : EIATTR_COOP_GROUP_MASK_REGIDS
	.align		4
        /*0028*/ 	.byte	0x04, 0x29
        /*002a*/ 	.short	(.L_638 - .L_637)


	//   ....[0]....
.L_637:
        /*002c*/ 	.word	0xffffffff


	//   ....[1]....
        /*0030*/ 	.word	0xffffffff


	//   ....[2]....
        /*0034*/ 	.word	0xffffffff


	//   ....[3]....
        /*0038*/ 	.word	0xffffffff


	//   ....[4]....
        /*003c*/ 	.word	0xffffffff


	//   ....[5]....
        /*0040*/ 	.word	0xffffffff


	//   ....[6]....
        /*0044*/ 	.word	0xffffffff


	//   ....[7]....
        /*0048*/ 	.word	0xffffffff


	//   ....[8]....
        /*004c*/ 	.word	0xffffffff


	//   ....[9]....
        /*0050*/ 	.word	0xffffffff


	//   ....[10]....
        /*0054*/ 	.word	0xffffffff


	//   ....[11]....
        /*0058*/ 	.word	0xffffffff


	//   ....[12]....
        /*005c*/ 	.word	0xffffffff


	//   ....[13]....
        /*0060*/ 	.word	0xffffffff


	//   ....[14]....
        /*0064*/ 	.word	0xffffffff


	//   ....[15]....
        /*0068*/ 	.word	0xffffffff


	//----- nvinfo : EIATTR_COOP_GROUP_INSTR_OFFSETS
	.align		4
.L_638:
        /*006c*/ 	.byte	0x04, 0x28
        /*006e*/ 	.short	(.L_640 - .L_639)


	//   ....[0]....
.L_639:
        /*0070*/ 	.word	0x00003920


	//   ....[1]....
        /*0074*/ 	.word	0x00003980


	//   ....[2]....
        /*0078*/ 	.word	0x00003990


	//   ....[3]....
        /*007c*/ 	.word	0x00003a00


	//   ....[4]....
        /*0080*/ 	.word	0x000060f0


	//   ....[5]....
        /*0084*/ 	.word	0x00006130


	//   ....[6]....
        /*0088*/ 	.word	0x00006150


	//   ....[7]....
        /*008c*/ 	.word	0x00006170


	//   ....[8]....
        /*0090*/ 	.word	0x00008960


	//   ....[9]....
        /*0094*/ 	.word	0x00008990


	//   ....[10]....
        /*0098*/ 	.word	0x000089b0


	//   ....[11]....
        /*009c*/ 	.word	0x000089d0


	//   ....[12]....
        /*00a0*/ 	.word	0x00009940


	//   ....[13]....
        /*00a4*/ 	.word	0x00009980


	//   ....[14]....
        /*00a8*/ 	.word	0x000099e0


	//   ....[15]....
        /*00ac*/ 	.word	0x000099f0


	//----- nvinfo : EIATTR_EXIT_INSTR_OFFSETS
	.align		4
.L_640:
        /*00b0*/ 	.byte	0x04, 0x1c
        /*00b2*/ 	.short	(.L_642 - .L_641)


	//   ....[0]....
.L_641:
        /*00b4*/ 	.word	0x00000310


	//   ....[1]....
        /*00b8*/ 	.word	0x0000ab40


	//   ....[2]....
        /*00bc*/ 	.word	0x0000ac70


	//   ....[3]....
        /*00c0*/ 	.word	0x0000ac90


	//   ....[4]....
        /*00c4*/ 	.word	0x0000b3f0


	//   ....[5]....
        /*00c8*/ 	.word	0x0000b480


	//----- nvinfo : EIATTR_CRS_STACK_SIZE
	.align		4
.L_642:
        /*00cc*/ 	.byte	0x04, 0x1e
        /*00ce*/ 	.short	(.L_644 - .L_643)
.L_643:
        /*00d0*/ 	.word	0x00000000


	//----- nvinfo : EIATTR_CBANK_PARAM_SIZE
	.align		4
.L_644:
        /*00d4*/ 	.byte	0x03, 0x19
        /*00d6*/ 	.short	0x01d0


	//----- nvinfo : EIATTR_PARAM_CBANK
	.align		4
        /*00d8*/ 	.byte	0x04, 0x0a
        /*00da*/ 	.short	(.L_646 - .L_645)
	.align		4
.L_645:
        /*00dc*/ 	.word	index@(.nv.constant0._ZN5flash16flash_fwd_kernelI23Flash_fwd_kernel_traitsILi96ELi64ELi64ELi4ELb0ELb0EN7cutlass6half_tE19Flash_kernel_traitsILi96ELi64ELi64ELi4ES3_EELb0ELb1ELb0ELb1ELb0ELb0ELb1ELb0EEEvNS_16Flash_fwd_paramsE)
        /*00e0*/ 	.short	0x0210
        /*00e2*/ 	.short	0x01d0


	//----- nvinfo : EIATTR_SW_WAR
	.align		4
.L_646:
        /*00e4*/ 	.byte	0x04, 0x36
        /*00e6*/ 	.short	(.L_648 - .L_647)
.L_647:
        /*00e8*/ 	.word	0x00000008
.L_648:


//--------------------- .nv.callgraph             --------------------------
	.section	.nv.callgraph,"",@"SHT_CUDA_CALLGRAPH"
	.align	4
	.sectionentsize	8
	.align		4
        /*0000*/ 	.word	0x00000000
	.align		4
        /*0004*/ 	.word	0xffffffff
	.align		4
        /*0008*/ 	.word	0x00000000
	.align		4
        /*000c*/ 	.word	0xfffffffe
	.align		4
        /*0010*/ 	.word	0x00000000
	.align		4
        /*0014*/ 	.word	0xfffffffd
	.align		4
        /*0018*/ 	.word	0x00000000
	.align		4
        /*001c*/ 	.word	0xfffffffc


//--------------------- .nv.constant4             --------------------------
	.section	.nv.constant4,"a",@progbits
	.align	8
	.align		8
.nv.constant4:
        /*0000*/ 	.dword	_ZN72_INTERNAL_9204a569_36_flash_fwd_hdim96_fp16_causal_sm80_cu_e763cb1e_28804cuda3std3__45__cpo5beginE
	.align		8
        /*0008*/ 	.dword	_ZN72_INTERNAL_9204a569_36_flash_fwd_hdim96_fp16_causal_sm80_cu_e763cb1e_28804cuda3std3__45__cpo3endE
	.align		8
        /*0010*/ 	.dword	_ZN72_INTERNAL_9204a569_36_flash_fwd_hdim96_fp16_causal_sm80_cu_e763cb1e_28804cuda3std3__45__cpo6cbeginE
	.align		8
        /*0018*/ 	.dword	_ZN72_INTERNAL_9204a569_36_flash_fwd_hdim96_fp16_causal_sm80_cu_e763cb1e_28804cuda3std3__45__cpo4cendE
	.align		8
        /*0020*/ 	.dword	_ZN72_INTERNAL_9204a569_36_flash_fwd_hdim96_fp16_causal_sm80_cu_e763cb1e_28804cuda3std3__474_GLOBAL__N__9204a569_36_flash_fwd_hdim96_fp16_causal_sm80_cu_e763cb1e_28806ignoreE
	.align		8
        /*0028*/ 	.dword	_ZN72_INTERNAL_9204a569_36_flash_fwd_hdim96_fp16_causal_sm80_cu_e763cb1e_28804cuda3std3__419piecewise_constructE
	.align		8
        /*0030*/ 	.dword	_ZN72_INTERNAL_9204a569_36_flash_fwd_hdim96_fp16_causal_sm80_cu_e763cb1e_28804cuda3std3__48in_placeE
	.align		8
        /*0038*/ 	.dword	_ZN72_INTERNAL_9204a569_36_flash_fwd_hdim96_fp16_causal_sm80_cu_e763cb1e_28804cuda3std6ranges3__45__cpo4swapE
	.align		8
        /*0040*/ 	.dword	_ZN72_INTERNAL_9204a569_36_flash_fwd_hdim96_fp16_causal_sm80_cu_e763cb1e_28804cuda3std6ranges3__45__cpo9iter_moveE
	.align		8
        /*0048*/ 	.dword	_ZN72_INTERNAL_9204a569_36_flash_fwd_hdim96_fp16_causal_sm80_cu_e763cb1e_28804cute7productE
	.align		8
        /*0050*/ 	.dword	_ZN72_INTERNAL_9204a569_36_flash_fwd_hdim96_fp16_causal_sm80_cu_e763cb1e_28804cute1_E


//--------------------- .text._ZN5flash16flash_fwd_kernelI23Flash_fwd_kernel_traitsILi96ELi128ELi64ELi4ELb0ELb0EN7cutlass6half_tE19Flash_kernel_traitsILi96ELi128ELi64ELi4ES3_EELb0ELb1ELb0ELb0ELb1ELb1ELb0ELb0EEEvNS_16Flash_fwd_paramsE --------------------------
	.section	.text._ZN5flash16flash_fwd_kernelI23Flash_fwd_kernel_traitsILi96ELi128ELi64ELi4ELb0ELb0EN7cutlass6half_tE19Flash_kernel_traitsILi96ELi128ELi64ELi4ES3_EELb0ELb1ELb0ELb0ELb1ELb1ELb0ELb0EEEvNS_16Flash_fwd_paramsE,"ax",@progbits
	.align	128
        .global         _ZN5flash16flash_fwd_kernelI23Flash_fwd_kernel_traitsILi96ELi128ELi64ELi4ELb0ELb0EN7cutlass6half_tE19Flash_kernel_traitsILi96ELi128ELi64ELi4ES3_EELb0ELb1ELb0ELb0ELb1ELb1ELb0ELb0EEEvNS_16Flash_fwd_paramsE
        .type           _ZN5flash16flash_fwd_kernelI23Flash_fwd_kernel_traitsILi96ELi128ELi64ELi4ELb0ELb0EN7cutlass6half_tE19Flash_kernel_traitsILi96ELi128ELi64ELi4ES3_EELb0ELb1ELb0ELb0ELb1ELb1ELb0ELb0EEEvNS_16Flash_fwd_paramsE,@function
        .size           _ZN5flash16flash_fwd_kernelI23Flash_fwd_kernel_traitsILi96ELi128ELi64ELi4ELb0ELb0EN7cutlass6half_tE19Flash_kernel_traitsILi96ELi128ELi64ELi4ES3_EELb0ELb1ELb0ELb0ELb1ELb1ELb0ELb0EEEvNS_16Flash_fwd_paramsE,(.L_x_1141 - _ZN5flash16flash_fwd_kernelI23Flash_fwd_kernel_traitsILi96ELi128ELi64ELi4ELb0ELb0EN7cutlass6half_tE19Flash_kernel_traitsILi96ELi128ELi64ELi4ES3_EELb0ELb1ELb0ELb0ELb1ELb1ELb0ELb0EEEvNS_16Flash_fwd_paramsE)
        .other          _ZN5flash16flash_fwd_kernelI23Flash_fwd_kernel_traitsILi96ELi128ELi64ELi4ELb0ELb0EN7cutlass6half_tE19Flash_kernel_traitsILi96ELi128ELi64ELi4ES3_EELb0ELb1ELb0ELb0ELb1ELb1ELb0ELb0EEEvNS_16Flash_fwd_paramsE,@"STO_CUDA_ENTRY STV_DEFAULT"
_ZN5flash16flash_fwd_kernelI23Flash_fwd_kernel_traitsILi96ELi128ELi64ELi4ELb0ELb0EN7cutlass6half_tE19Flash_kernel_traitsILi96ELi128ELi64ELi4ES3_EELb0ELb1ELb0ELb0ELb1ELb1ELb0ELb0EEEvNS_16Flash_fwd_paramsE:
.text._ZN5flash16flash_fwd_kernelI23Flash_fwd_kernel_traitsILi96ELi128ELi64ELi4ELb0ELb0EN7cutlass6half_tE19Flash_kernel_traitsILi96ELi128ELi64ELi4ES3_EELb0ELb1ELb0ELb0ELb1ELb1ELb0ELb0EEEvNS_16Flash_fwd_paramsE:
[----:B------:R-:W1:Y:S08]  /*0000*/  LDC R1, c[0x0][0x28] ;  /* 0x00000a00ff017b82 */ /* 0x000e700000000800 */
[----:B------:R-:W2:Y:S01]  /*0010*/  LDC.64 R4, c[0x0][0x300] ;  /* 0x0000c000ff047b82 */ /* 0x000ea20000000a00 */
[----:B------:R-:W3:Y:S01]  /*0020*/  S2R R13, SR_CTAID.Y ;  /* 0x00000000000d7919 */ /* 0x000ee20000002600 */
[----:B------:R-:W-:Y:S01]  /*0030*/  IMAD.MOV.U32 R15, RZ, RZ, RZ ;  /* 0x000000ffff0f7224 */ /* 0x000fe200078e00ff */
[----:B------:R-:W-:Y:S01]  /*0040*/  ULDC.64 UR12, c[0x0][0x208] ;  /* 0x00008200000c7ab9 */ /* 0x000fe20000000a00 */
[----:B------:R-:W-:Y:S01]  /*0050*/  ULDC UR15, c[0x0][0x2c4] ;  /* 0x0000b100000f7ab9 */ /* 0x000fe20000000800 */
[----:B-1----:R-:W-:-:S03]  /*0060*/  VIADD R1, R1, 0xfffffff0 ;  /* 0xfffffff001017836 */ /* 0x002fc60000000000 */
[----:B------:R-:W1:Y:S01]  /*0070*/  LDC.64 R2, c[0x0][0x308] ;  /* 0x0000c200ff027b82 */ /* 0x000e620000000a00 */
[----:B--2---:R-:W-:-:S04]  /*0080*/  ISETP.NE.U32.AND P0, PT, R4, RZ, PT ;  /* 0x000000ff0400720c */ /* 0x004fc80003f05070 */
[----:B------:R-:W-:Y:S02]  /*0090*/  ISETP.NE.AND.EX P0, PT, R5, RZ, PT, P0 ;  /* 0x000000ff0500720c */ /* 0x000fe40003f05300 */
[----:B-1----:R-:W-:-:S04]  /*00a0*/  ISETP.NE.U32.AND P2, PT, R2, RZ, PT ;  /* 0x000000ff0200720c */ /* 0x002fc80003f45070 */
[----:B------:R-:W-:-:S07]  /*00b0*/  ISETP.NE.AND.EX P2, PT, R3, RZ, PT, P2 ;  /* 0x000000ff0300720c */ /* 0x000fce0003f45320 */
[----:B------:R-:W3:Y:S08]  /*00c0*/  @P0 LDC.64 R4, c[0x0][0x300] ;  /* 0x0000c000ff040b82 */ /* 0x000ef00000000a00 */
[----:B------:R-:W1:Y:S01]  /*00d0*/  @P2 LDC.64 R2, c[0x0][0x308] ;  /* 0x0000c200ff022b82 */ /* 0x000e620000000a00 */
[C---:B---3--:R-:W-:Y:S01]  /*00e0*/  @P0 IMAD.WIDE R6, R13.reuse, 0x4, R4 ;  /* 0x000000040d060825 */ /* 0x048fe200078e0204 */
[----:B------:R-:W2:Y:S06]  /*00f0*/  S2R R238, SR_CTAID.X ;  /* 0x0000000000ee7919 */ /* 0x000eac0000002500 */
[----:B------:R-:W3:Y:S01]  /*0100*/  @!P2 LDC.64 R4, c[0x0][0x318] ;  /* 0x0000c600ff04ab82 */ /* 0x000ee20000000a00 */
[----:B------:R-:W4:Y:S01]  /*0110*/  @P0 LDG.E R15, desc[UR12][R6.64] ;  /* 0x0000000c060f0981 */ /* 0x000f22000c1e1900 */
[----:B-1----:R-:W-:-:S06]  /*0120*/  @P2 IMAD.WIDE R8, R13, 0x4, R2 ;  /* 0x000000040d082825 */ /* 0x002fcc00078e0202 */
[----:B------:R-:W1:Y:S01]  /*0130*/  @!P2 LDC.64 R2, c[0x0][0x2c8] ;  /* 0x0000b200ff02ab82 */ /* 0x000e620000000a00 */
[----:B------:R-:W4:Y:S01]  /*0140*/  @P2 LDG.E R0, desc[UR12][R8.64] ;  /* 0x0000000c08002981 */ /* 0x000f22000c1e1900 */
[----:B--2---:R-:W-:-:S05]  /*0150*/  IMAD.SHL.U32 R133, R238, 0x80, RZ ;  /* 0x00000080ee857824 */ /* 0x004fca00078e00ff */
[----:B------:R-:W-:Y:S02]  /*0160*/  ISETP.GE.AND P1, PT, R133, UR15, PT ;  /* 0x0000000f85007c0c */ /* 0x000fe4000bf26270 */
[----:B---3--:R-:W-:-:S04]  /*0170*/  @!P2 ISETP.NE.U32.AND P0, PT, R4, RZ, PT ;  /* 0x000000ff0400a20c */ /* 0x008fc80003f05070 */
[----:B------:R-:W-:-:S04]  /*0180*/  @!P2 ISETP.NE.AND.EX P0, PT, R5, RZ, PT, P0 ;  /* 0x000000ff0500a20c */ /* 0x000fc80003f05300 */
[----:B-1----:R-:W-:Y:S01]  /*0190*/  @!P2 SEL R3, R3, RZ, P0 ;  /* 0x000000ff0303a207 */ /* 0x002fe20000000000 */
[----:B----4-:R-:W-:Y:S02]  /*01a0*/  @P2 IMAD.IADD R129, R0, 0x1, -R15 ;  /* 0x0000000100812824 */ /* 0x010fe400078e0a0f */
[----:B------:R-:W-:Y:S06]  /*01b0*/  @P1 EXIT ;  /* 0x000000000000194d */ /* 0x000fec0003800000 */
[----:B------:R-:W-:Y:S01]  /*01c0*/  VIADD R0, R133, 0xbf ;  /* 0x000000bf85007836 */ /* 0x000fe20000000000 */
[----:B------:R-:W-:Y:S01]  /*01d0*/  @!P2 IADD3 R129, R3, R2, -R15 ;  /* 0x000000020381a210 */ /* 0x000fe20007ffe80f */
[----:B------:R-:W-:Y:S01]  /*01e0*/  ULDC UR14, c[0x0][0x398] ;  /* 0x0000e600000e7ab9 */ /* 0x000fe20000000800 */
[----:B------:R-:W1:Y:S02]  /*01f0*/  S2R R23, SR_CTAID.Z ;  /* 0x0000000000177919 */ /* 0x000e640000002700 */
[C---:B------:R-:W-:Y:S01]  /*0200*/  IADD3 R3, R129.reuse, -UR15, R0 ;  /* 0x8000000f81037c10 */ /* 0x040fe2000fffe000 */
[----:B------:R-:W-:Y:S01]  /*0210*/  VIADD R5, R129, 0x3f ;  /* 0x0000003f81057836 */ /* 0x000fe20000000000 */
[----:B------:R-:W2:Y:S03]  /*0220*/  S2R R130, SR_TID.X ;  /* 0x0000000000827919 */ /* 0x000ea60000002100 */
[----:B------:R-:W-:Y:S01]  /*0230*/  VIADD R3, R3, UR14 ;  /* 0x0000000e03037c36 */ /* 0x000fe20008000000 */
[----:B------:R-:W-:-:S04]  /*0240*/  SHF.R.S32.HI R2, RZ, 0x1f, R5 ;  /* 0x0000001fff027819 */ /* 0x000fc80000011405 */
[----:B------:R-:W-:Y:S02]  /*0250*/  SHF.R.S32.HI R0, RZ, 0x1f, R3 ;  /* 0x0000001fff007819 */ /* 0x000fe40000011403 */
[----:B------:R-:W-:Y:S02]  /*0260*/  LEA.HI R2, R2, R5, RZ, 0x6 ;  /* 0x0000000502027211 */ /* 0x000fe400078f30ff */
[----:B------:R-:W-:Y:S02]  /*0270*/  LEA.HI R0, R0, R3, RZ, 0x6 ;  /* 0x0000000300007211 */ /* 0x000fe400078f30ff */
[----:B------:R-:W-:Y:S02]  /*0280*/  SHF.R.S32.HI R2, RZ, 0x6, R2 ;  /* 0x00000006ff027819 */ /* 0x000fe40000011402 */
[----:B------:R-:W-:-:S04]  /*0290*/  SHF.R.S32.HI R3, RZ, 0x6, R0 ;  /* 0x00000006ff037819 */ /* 0x000fc80000011400 */
[----:B------:R-:W-:-:S04]  /*02a0*/  VIMNMX R2, R2, R3, PT ;  /* 0x0000000302027248 */ /* 0x000fc80003fe0100 */
[----:B------:R-:W-:-:S13]  /*02b0*/  ISETP.GE.AND P0, PT, R2, 0x1, PT ;  /* 0x000000010200780c */ /* 0x000fda0003f06270 */
[----:B-12---:R-:W-:Y:S05]  /*02c0*/  @!P0 BRA `(.L_x_0) ;  /* 0x000000bc006c8947 */ /* 0x006fea0003800000 */
[----:B------:R-:W1:Y:S01]  /*02d0*/  LDC R0, c[0x0][0x278] ;  /* 0x00009e00ff007b82 */ /* 0x000e620000000800 */
[----:B------:R-:W-:Y:S01]  /*02e0*/  SHF.R.S32.HI R131, RZ, 0x1f, R130 ;  /* 0x0000001fff837819 */ /* 0x000fe20000011482 */
[----:B------:R-:W-:Y:S01]  /*02f0*/  ULDC.64 UR4, c[0x0][0x228] ;  /* 0x00008a0000047ab9 */ /* 0x000fe20000000a00 */
[----:B------:R-:W-:Y:S01]  /*0300*/  SHF.R.S32.HI R12, RZ, 0x1f, R13 ;  /* 0x0000001fff0c7819 */ /* 0x000fe2000001140d */
[----:B------:R-:W-:Y:S01]  /*0310*/  ULDC.64 UR10, c[0x0][0x240] ;  /* 0x00009000000a7ab9 */ /* 0x000fe20000000a00 */
[CC--:B------:R-:W-:Y:S01]  /*0320*/  LEA.HI R21, R131.reuse, R130.reuse, RZ, 0x2 ;  /* 0x0000008283157211 */ /* 0x0c0fe200078f10ff */
[----:B------:R-:W-:Y:S01]  /*0330*/  ULDC.64 UR6, c[0x0][0x230] ;  /* 0x00008c0000067ab9 */ /* 0x000fe20000000a00 */
[----:B------:R-:W-:Y:S01]  /*0340*/  LEA.HI R11, R131, R130, RZ, 0x3 ;  /* 0x00000082830b7211 */ /* 0x000fe200078f18ff */
[----:B------:R-:W2:Y:S01]  /*0350*/  LDC.64 R170, c[0x0][0x248] ;  /* 0x00009200ffaa7b82 */ /* 0x000ea20000000a00 */
[C---:B------:R-:W-:Y:S01]  /*0360*/  LOP3.LUT R5, R21.reuse, 0xfffffffc, RZ, 0xc0, !PT ;  /* 0xfffffffc15057812 */ /* 0x040fe200078ec0ff */
[----:B------:R-:W-:Y:S01]  /*0370*/  ULDC.64 UR8, c[0x0][0x210] ;  /* 0x0000840000087ab9 */ /* 0x000fe20000000a00 */
[----:B------:R-:W-:Y:S01]  /*0380*/  SHF.R.S32.HI R4, RZ, 0x2, R21 ;  /* 0x00000002ff047819 */ /* 0x000fe20000011415 */
[----:B------:R-:W-:Y:S01]  /*0390*/  VIADD R164, R2, 0xffffffff ;  /* 0xffffffff02a47836 */ /* 0x000fe20000000000 */
[----:B------:R-:W-:Y:S01]  /*03a0*/  SHF.R.S32.HI R19, RZ, 0x3, R11 ;  /* 0x00000003ff137819 */ /* 0x000fe2000001140b */
[----:B------:R-:W-:Y:S01]  /*03b0*/  IMAD.IADD R236, R130, 0x1, -R5 ;  /* 0x0000000182ec7824 */ /* 0x000fe200078e0a05 */
[----:B------:R-:W-:Y:S01]  /*03c0*/  LEA.HI R21, R21, R4, RZ, 0x1 ;  /* 0x0000000415157211 */ /* 0x000fe200078f08ff */
[----:B------:R-:W3:Y:S01]  /*03d0*/  S2UR UR16, SR_CgaCtaId ;  /* 0x00000000001079c3 */ /* 0x000ee20000008800 */
[--C-:B------:R-:W-:Y:S01]  /*03e0*/  SHF.R.S32.HI R5, RZ, 0x1f, R4.reuse ;  /* 0x0000001fff057819 */ /* 0x100fe20000011404 */
[----:B------:R-:W-:Y:S01]  /*03f0*/  IMAD.SHL.U32 R19, R19, 0x40, RZ ;  /* 0x0000004013137824 */ /* 0x000fe200078e00ff */
[----:B------:R-:W-:Y:S01]  /*0400*/  LOP3.LUT R21, R21, 0x7fffffe, RZ, 0xc0, !PT ;  /* 0x07fffffe15157812 */ /* 0x000fe200078ec0ff */
[----:B------:R-:W-:Y:S01]  /*0410*/  IMAD.SHL.U32 R236, R236, 0x8, RZ ;  /* 0x00000008ecec7824 */ /* 0x000fe200078e00ff */
[----:B------:R-:W-:Y:S01]  /*0420*/  IADD3 R17, P0, R4, R15, RZ ;  /* 0x0000000f04117210 */ /* 0x000fe20007f1e0ff */
[----:B------:R-:W-:Y:S01]  /*0430*/  IMAD.WIDE R238, R238, 0x80, R4 ;  /* 0x00000080eeee7825 */ /* 0x000fe200078e0204 */
[----:B------:R-:W-:Y:S01]  /*0440*/  LOP3.LUT R19, R19, 0xc0, RZ, 0xc0, !PT ;  /* 0x000000c013137812 */ /* 0x000fe200078ec0ff */
[----:B------:R-:W4:Y:S01]  /*0450*/  LDC.64 R40, c[0x0][0x250] ;  /* 0x00009400ff287b82 */ /* 0x000f220000000a00 */
[----:B-1----:R-:W-:Y:S01]  /*0460*/  IABS R3, R0 ;  /* 0x0000000000037213 */ /* 0x002fe20000000000 */
[----:B------:R-:W-:Y:S01]  /*0470*/  IMAD.IADD R21, R4, 0x1, -R21 ;  /* 0x0000000104157824 */ /* 0x000fe200078e0a15 */
[----:B------:R-:W-:Y:S01]  /*0480*/  LEA.HI.X.SX32 R15, R15, R5, 0x1, P0 ;  /* 0x000000050f0f7211 */ /* 0x000fe200000f0eff */
[----:B------:R-:W-:Y:S01]  /*0490*/  IMAD.SHL.U32 R246, R130, 0x2, RZ ;  /* 0x0000000282f67824 */ /* 0x000fe200078e00ff */
[----:B------:R-:W1:Y:S01]  /*04a0*/  I2F.RP R7, R3 ;  /* 0x0000000300077306 */ /* 0x000e620000209400 */
[----:B------:R-:W-:-:S02]  /*04b0*/  LOP3.LUT R4, R19, 0x18, R236, 0xf8, !PT ;  /* 0x0000001813047812 */ /* 0x000fc400078ef8ec */
[----:B------:R-:W-:Y:S01]  /*04c0*/  SHF.R.U32.HI R19, RZ, 0x3, R19 ;  /* 0x00000003ff137819 */ /* 0x000fe20000011613 */
[----:B--2---:R-:W-:Y:S01]  /*04d0*/  IMAD R20, R15, R170, RZ ;  /* 0x000000aa0f147224 */ /* 0x004fe200078e02ff */
[----:B------:R-:W-:Y:S01]  /*04e0*/  LEA.HI R29, R131, R130, RZ, 0x4 ;  /* 0x00000082831d7211 */ /* 0x000fe200078f20ff */
[----:B------:R-:W-:Y:S01]  /*04f0*/  IMAD.SHL.U32 R227, R170, 0x40, RZ ;  /* 0x00000040aae37824 */ /* 0x000fe200078e00ff */
[----:B------:R-:W-:Y:S01]  /*0500*/  LOP3.LUT R19, R4, R19, RZ, 0x3c, !PT ;  /* 0x0000001304137212 */ /* 0x000fe200078e3cff */
[----:B------:R-:W-:Y:S01]  /*0510*/  IMAD R20, R17, R171, R20 ;  /* 0x000000ab11147224 */ /* 0x000fe200078e0214 */
[----:B------:R-:W-:Y:S02]  /*0520*/  IABS R4, R23 ;  /* 0x0000001700047213 */ /* 0x000fe40000000000 */
[----:B------:R-:W-:Y:S02]  /*0530*/  SHF.R.S32.HI R6, RZ, 0x4, R29 ;  /* 0x00000004ff067819 */ /* 0x000fe4000001141d */
[----:B------:R-:W-:Y:S01]  /*0540*/  LOP3.LUT R27, R11, 0xfffffff8, RZ, 0xc0, !PT ;  /* 0xfffffff80b1b7812 */ /* 0x000fe200078ec0ff */
[----:B-1----:R-:W1:Y:S01]  /*0550*/  MUFU.RCP R24, R7 ;  /* 0x0000000700187308 */ /* 0x002e620000001000 */
[----:B------:R-:W-:-:S02]  /*0560*/  LEA.HI R9, R29, R6, RZ, 0x1 ;  /* 0x000000061d097211 */ /* 0x000fc400078f08ff */
[----:B------:R-:W-:Y:S01]  /*0570*/  LOP3.LUT R29, R29, 0xfffffff0, RZ, 0xc0, !PT ;  /* 0xfffffff01d1d7812 */ /* 0x000fe200078ec0ff */
[----:B------:R-:W-:Y:S01]  /*0580*/  IMAD.IADD R27, R130, 0x1, -R27 ;  /* 0x00000001821b7824 */ /* 0x000fe200078e0a1b */
[----:B------:R-:W-:Y:S01]  /*0590*/  LOP3.LUT R9, R9, 0xfffffffe, RZ, 0xc0, !PT ;  /* 0xfffffffe09097812 */ /* 0x000fe200078ec0ff */
[----:B----4-:R-:W-:Y:S01]  /*05a0*/  IMAD.SHL.U32 R229, R40, 0x40, RZ ;  /* 0x0000004028e57824 */ /* 0x010fe200078e00ff */
[----:B------:R-:W-:Y:S01]  /*05b0*/  SHF.R.S32.HI R237, RZ, 0x1f, R236 ;  /* 0x0000001fffed7819 */ /* 0x000fe200000114ec */
[----:B------:R-:W-:Y:S01]  /*05c0*/  IMAD.IADD R29, R130, 0x1, -R29 ;  /* 0x00000001821d7824 */ /* 0x000fe200078e0a1d */
[----:B------:R-:W-:Y:S01]  /*05d0*/  SHF.R.S32.HI R22, RZ, 0x1f, R23 ;  /* 0x0000001fff167819 */ /* 0x000fe20000011417 */
[----:B------:R-:W-:Y:S01]  /*05e0*/  IMAD.IADD R9, R6, 0x1, -R9 ;  /* 0x0000000106097824 */ /* 0x000fe200078e0a09 */
[----:B------:R-:W-:Y:S01]  /*05f0*/  LEA.HI R131, R131, R130, RZ, 0x5 ;  /* 0x0000008283837211 */ /* 0x000fe200078f28ff */
[----:B------:R-:W-:Y:S01]  /*0600*/  IMAD R6, R12, UR4, RZ ;  /* 0x000000040c067c24 */ /* 0x000fe2000f8e02ff */
[----:B------:R-:W-:-:S02]  /*0610*/  LEA.HI R14, R29, R29, RZ, 0x1 ;  /* 0x0000001d1d0e7211 */ /* 0x000fc400078f08ff */
[----:B------:R-:W-:Y:S01]  /*0620*/  SHF.R.S32.HI R132, RZ, 0x5, R131 ;  /* 0x00000005ff847819 */ /* 0x000fe20000011483 */
[----:B-1----:R-:W-:Y:S01]  /*0630*/  VIADD R24, R24, 0xffffffe ;  /* 0x0ffffffe18187836 */ /* 0x002fe20000000000 */
[----:B------:R-:W-:Y:S01]  /*0640*/  LOP3.LUT R128, R14, 0x7fffffe, RZ, 0xc0, !PT ;  /* 0x07fffffe0e807812 */ /* 0x000fe200078ec0ff */
[----:B------:R-:W-:Y:S01]  /*0650*/  IMAD R7, R13, UR5, R6 ;  /* 0x000000050d077c24 */ /* 0x000fe2000f8e0206 */
[----:B------:R-:W-:Y:S01]  /*0660*/  SHF.R.S32.HI R6, RZ, 0x1f, R29 ;  /* 0x0000001fff067819 */ /* 0x000fe2000001141d */
[----:B------:R-:W1:Y:S01]  /*0670*/  F2I.FTZ.U32.TRUNC.NTZ R25, R24 ;  /* 0x0000001800197305 */ /* 0x000e62000021f000 */
[----:B------:R-:W-:Y:S01]  /*0680*/  IMAD R230, R132, 0x8, R21 ;  /* 0x0000000884e67824 */ /* 0x000fe200078e0215 */
[----:B------:R-:W-:Y:S01]  /*0690*/  SHF.L.U64.HI R226, R170, 0x6, R171 ;  /* 0x00000006aae27819 */ /* 0x000fe200000102ab */
[----:B------:R-:W-:Y:S01]  /*06a0*/  IMAD.IADD R128, R29, 0x1, -R128 ;  /* 0x000000011d807824 */ /* 0x000fe200078e0a80 */
[----:B------:R-:W-:Y:S01]  /*06b0*/  SHF.L.U64.HI R228, R40, 0x6, R41 ;  /* 0x0000000628e47819 */ /* 0x000fe20000010229 */
[----:B------:R-:W-:Y:S01]  /*06c0*/  IMAD.U32 R230, R230, 0x20, R19 ;  /* 0x00000020e6e67824 */ /* 0x000fe200078e0013 */
[----:B------:R-:W-:Y:S01]  /*06d0*/  LOP3.LUT R246, R246, 0x6, RZ, 0xc0, !PT ;  /* 0x00000006f6f67812 */ /* 0x000fe200078ec0ff */
[----:B------:R-:W-:Y:S01]  /*06e0*/  IMAD R19, R239, UR10, RZ ;  /* 0x0000000aef137c24 */ /* 0x000fe2000f8e02ff */
[----:B------:R-:W-:Y:S01]  /*06f0*/  ISETP.NE.AND P4, PT, R2, 0x1, PT ;  /* 0x000000010200780c */ /* 0x000fe20003f85270 */
[----:B-1----:R-:W-:-:S02]  /*0700*/  IMAD.MOV R8, RZ, RZ, -R25 ;  /* 0x000000ffff087224 */ /* 0x002fc400078e0a19 */
[----:B------:R-:W-:Y:S02]  /*0710*/  IMAD.MOV.U32 R24, RZ, RZ, RZ ;  /* 0x000000ffff187224 */ /* 0x000fe400078e00ff */
[----:B------:R-:W-:-:S04]  /*0720*/  IMAD R5, R8, R3, RZ ;  /* 0x0000000308057224 */ /* 0x000fc800078e02ff */
[----:B------:R-:W-:-:S04]  /*0730*/  IMAD.HI.U32 R5, R25, R5, R24 ;  /* 0x0000000519057227 */ /* 0x000fc800078e0018 */
[----:B------:R-:W-:Y:S01]  /*0740*/  IMAD.WIDE.U32 R24, R13, UR4, R236 ;  /* 0x000000040d187c25 */ /* 0x000fe2000f8e00ec */
[----:B------:R-:W-:-:S03]  /*0750*/  ULDC.64 UR4, c[0x0][0x258] ;  /* 0x0000960000047ab9 */ /* 0x000fc60000000a00 */
[----:B------:R-:W-:-:S04]  /*0760*/  IMAD.HI.U32 R5, R5, R4, RZ ;  /* 0x0000000405057227 */ /* 0x000fc800078e00ff */
[----:B------:R-:W-:Y:S02]  /*0770*/  IMAD.MOV R10, RZ, RZ, -R5 ;  /* 0x000000ffff0a7224 */ /* 0x000fe400078e0a05 */
[----:B------:R-:W-:Y:S01]  /*0780*/  IMAD.IADD R25, R25, 0x1, R7 ;  /* 0x0000000119197824 */ /* 0x000fe200078e0207 */
[----:B------:R-:W-:Y:S01]  /*0790*/  LEA.HI R7, R6, R29, RZ, 0x3 ;  /* 0x0000001d06077211 */ /* 0x000fe200078f18ff */
[----:B------:R-:W-:Y:S01]  /*07a0*/  IMAD R10, R3, R10, R4 ;  /* 0x0000000a030a7224 */ /* 0x000fe200078e0204 */
[----:B------:R-:W-:Y:S01]  /*07b0*/  LEA.HI R4, R27, R27, RZ, 0x1 ;  /* 0x0000001b1b047211 */ /* 0x000fe200078f08ff */
[----:B------:R-:W-:Y:S01]  /*07c0*/  IMAD R22, R22, UR4, RZ ;  /* 0x0000000416167c24 */ /* 0x000fe2000f8e02ff */
[C---:B------:R-:W-:Y:S01]  /*07d0*/  LOP3.LUT R6, R23.reuse, R0, RZ, 0x3c, !PT ;  /* 0x0000000017067212 */ /* 0x040fe200078e3cff */
[----:B------:R-:W-:Y:S01]  /*07e0*/  IMAD.WIDE.U32 R24, R23, UR4, R24 ;  /* 0x0000000417187c25 */ /* 0x000fe2000f8e0018 */
[----:B------:R-:W-:Y:S01]  /*07f0*/  ISETP.GT.U32.AND P2, PT, R3, R10, PT ;  /* 0x0000000a0300720c */ /* 0x000fe20003f44070 */
[----:B------:R-:W-:Y:S01]  /*0800*/  USHF.L.U32 UR4, UR10, 0x6, URZ ;  /* 0x000000060a047899 */ /* 0x000fe2000800063f */
[----:B------:R-:W-:Y:S01]  /*0810*/  LOP3.LUT R8, R4, 0x3fffffe, RZ, 0xc0, !PT ;  /* 0x03fffffe04087812 */ /* 0x000fe200078ec0ff */
[----:B------:R-:W-:Y:S01]  /*0820*/  IMAD R22, R23, UR5, R22 ;  /* 0x0000000517167c24 */ /* 0x000fe2000f8e0216 */
[----:B------:R-:W-:Y:S01]  /*0830*/  ISETP.GE.AND P1, PT, R6, RZ, PT ;  /* 0x000000ff0600720c */ /* 0x000fe20003f26270 */
[----:B------:R-:W-:Y:S01]  /*0840*/  IMAD R6, R12, UR6, RZ ;  /* 0x000000060c067c24 */ /* 0x000fe2000f8e02ff */
[----:B------:R-:W-:Y:S01]  /*0850*/  UMOV UR5, 0x400 ;  /* 0x0000040000057882 */ /* 0x000fe20000000000 */
[----:B------:R-:W-:Y:S01]  /*0860*/  IMAD.IADD R8, R27, 0x1, -R8 ;  /* 0x000000011b087824 */ /* 0x000fe200078e0a08 */
[----:B---3--:R-:W-:Y:S01]  /*0870*/  ULEA UR5, UR16, UR5, 0x18 ;  /* 0x0000000510057291 */ /* 0x008fe2000f8ec03f */
[----:B------:R-:W-:Y:S01]  /*0880*/  IMAD.WIDE.U32 R26, R17, R170, R236 ;  /* 0x000000aa111a7225 */ /* 0x000fe200078e00ec */
[----:B------:R-:W-:-:S03]  /*0890*/  SHF.R.S32.HI R4, RZ, 0x1, R4 ;  /* 0x00000001ff047819 */ /* 0x000fc60000011404 */
[----:B------:R-:W-:Y:S01]  /*08a0*/  @!P2 IMAD.IADD R10, R10, 0x1, -R3 ;  /* 0x000000010a0aa824 */ /* 0x000fe200078e0a03 */
[----:B------:R-:W-:Y:S01]  /*08b0*/  LEA R230, R230, UR5, 0x1 ;  /* 0x00000005e6e67c11 */ /* 0x000fe2000f8e08ff */
[----:B------:R-:W-:Y:S01]  /*08c0*/  @!P2 VIADD R5, R5, 0x1 ;  /* 0x000000010505a836 */ /* 0x000fe20000000000 */
[----:B------:R-:W-:Y:S01]  /*08d0*/  ISETP.NE.AND P2, PT, R0, RZ, PT ;  /* 0x000000ff0000720c */ /* 0x000fe20003f45270 */
[----:B------:R-:W-:Y:S01]  /*08e0*/  IMAD.IADD R23, R25, 0x1, R22 ;  /* 0x0000000119177824 */ /* 0x000fe200078e0216 */
[----:B------:R-:W-:Y:S01]  /*08f0*/  ISETP.GE.U32.AND P0, PT, R10, R3, PT ;  /* 0x000000030a00720c */ /* 0x000fe20003f06070 */
[----:B------:R-:W-:Y:S01]  /*0900*/  IMAD.IADD R21, R27, 0x1, R20 ;  /* 0x000000011b157824 */ /* 0x000fe200078e0214 */
[----:B------:R-:W-:Y:S01]  /*0910*/  SHF.R.S32.HI R3, RZ, 0x1, R14 ;  /* 0x00000001ff037819 */ /* 0x000fe2000001140e */
[----:B------:R-:W-:Y:S01]  /*0920*/  IMAD.MOV.U32 R22, RZ, RZ, R24 ;  /* 0x000000ffff167224 */ /* 0x000fe200078e0018 */
[----:B------:R-:W-:Y:S01]  /*0930*/  SHF.R.S32.HI R14, RZ, 0x1f, R14 ;  /* 0x0000001fff0e7819 */ /* 0x000fe2000001140e */
[----:B------:R-:W-:-:S02]  /*0940*/  IMAD.MOV.U32 R20, RZ, RZ, R26 ;  /* 0x000000ffff147224 */ /* 0x000fc400078e001a */
[----:B------:R-:W-:Y:S01]  /*0950*/  IMAD R10, R238, UR11, R19 ;  /* 0x0000000bee0a7c24 */ /* 0x000fe2000f8e0213 */
[----:B------:R-:W-:Y:S01]  /*0960*/  LEA.HI R14, R14, R3, RZ, 0x2 ;  /* 0x000000030e0e7211 */ /* 0x000fe200078f10ff */
[----:B------:R-:W-:Y:S01]  /*0970*/  IMAD.WIDE.U32 R22, R238, UR10, R22 ;  /* 0x0000000aee167c25 */ /* 0x000fe2000f8e0016 */
[----:B------:R-:W-:Y:S02]  /*0980*/  USHF.L.U64.HI UR10, UR10, 0x6, UR11 ;  /* 0x000000060a0a7899 */ /* 0x000fe4000801020b */
[----:B------:R-:W-:Y:S01]  /*0990*/  LOP3.LUT R14, R14, 0xfffffffc, RZ, 0xc0, !PT ;  /* 0xfffffffc0e0e7812 */ /* 0x000fe200078ec0ff */
[----:B------:R-:W-:Y:S01]  /*09a0*/  @P0 VIADD R5, R5, 0x1 ;  /* 0x0000000105050836 */ /* 0x000fe20000000000 */
[----:B------:R-:W-:Y:S01]  /*09b0*/  LEA R18, P0, R22, UR8, 0x1 ;  /* 0x0000000816127c11 */ /* 0x000fe2000f8008ff */
[C---:B------:R-:W-:Y:S02]  /*09c0*/  IMAD R6, R13.reuse, UR7, R6 ;  /* 0x000000070d067c24 */ /* 0x040fe4000f8e0206 */
[----:B------:R-:W-:Y:S01]  /*09d0*/  IMAD.WIDE.U32 R232, R13, UR6, R20 ;  /* 0x000000060de87c25 */ /* 0x000fe2000f8e0014 */
[----:B------:R-:W-:-:S03]  /*09e0*/  ULDC.64 UR6, c[0x0][0x260] ;  /* 0x0000980000067ab9 */ /* 0x000fc60000000a00 */
[----:B------:R-:W-:Y:S01]  /*09f0*/  @!P1 IMAD.MOV R5, RZ, RZ, -R5 ;  /* 0x000000ffff059224 */ /* 0x000fe200078e0a05 */
[----:B------:R-:W-:Y:S01]  /*0a00*/  @!P2 LOP3.LUT R5, RZ, R0, RZ, 0x33, !PT ;  /* 0x00000000ff05a212 */ /* 0x000fe200078e33ff */
[----:B------:R-:W-:Y:S02]  /*0a10*/  IMAD.IADD R10, R23, 0x1, R10 ;  /* 0x00000001170a7824 */ /* 0x000fe400078e020a */
[----:B------:R-:W-:Y:S01]  /*0a20*/  IMAD.IADD R233, R233, 0x1, R6 ;  /* 0x00000001e9e97824 */ /* 0x000fe200078e0206 */
[----:B------:R-:W-:Y:S01]  /*0a30*/  SHF.R.S32.HI R6, RZ, 0x1f, R5 ;  /* 0x0000001fff067819 */ /* 0x000fe20000011405 */
[----:B------:R-:W-:Y:S01]  /*0a40*/  IMAD.IADD R3, R3, 0x1, -R14 ;  /* 0x0000000103037824 */ /* 0x000fe200078e0a0e */
[----:B------:R-:W-:Y:S01]  /*0a50*/  LEA.HI.X R19, R22, UR9, R10, 0x1, P0 ;  /* 0x0000000916137c11 */ /* 0x000fe200080f0c0a */
[----:B------:R-:W-:Y:S01]  /*0a60*/  IMAD.WIDE.U32 R232, R5, UR6, R232 ;  /* 0x0000000605e87c25 */ /* 0x000fe2000f8e00e8 */
[----:B------:R-:W-:Y:S01]  /*0a70*/  IADD3 R26, P0, R18, UR4, RZ ;  /* 0x00000004121a7c10 */ /* 0x000fe2000ff1e0ff */
[----:B------:R-:W-:Y:S01]  /*0a80*/  ULDC.64 UR8, c[0x0][0x218] ;  /* 0x0000860000087ab9 */ /* 0x000fe20000000a00 */
[----:B------:R-:W-:Y:S01]  /*0a90*/  LOP3.LUT P1, RZ, R3, 0x2, RZ, 0xc0, !PT ;  /* 0x0000000203ff7812 */ /* 0x000fe2000782c0ff */
[----:B------:R-:W-:Y:S01]  /*0aa0*/  IMAD R0, R6, UR6, RZ ;  /* 0x0000000606007c24 */ /* 0x000fe2000f8e02ff */
[----:B------:R-:W-:Y:S01]  /*0ab0*/  @!PT LDS RZ, [RZ] ;  /* 0x00000000fffff984 */ /* 0x000fe20000000800 */
[----:B------:R-:W-:Y:S01]  /*0ac0*/  @!PT LDS RZ, [RZ] ;  /* 0x00000000fffff984 */ /* 0x000fe20000000800 */
[----:B------:R-:W-:Y:S01]  /*0ad0*/  @!PT LDS RZ, [RZ] ;  /* 0x00000000fffff984 */ /* 0x000fe20000000800 */
[----:B------:R-:W-:Y:S01]  /*0ae0*/  LDGSTS.E.BYPASS.LTC128B.128 [R230], desc[UR12][R18.64] ;  /* 0x0000000012e67fae */ /* 0x000fe2000b901d4c */
[----:B------:R-:W-:Y:S01]  /*0af0*/  IADD3.X R27, R19, UR10, RZ, P0, !PT ;  /* 0x0000000a131b7c10 */ /* 0x000fe200087fe4ff */
[----:B------:R-:W-:-:S02]  /*0b00*/  IMAD R10, R226, R164, RZ ;  /* 0x000000a4e20a7224 */ /* 0x000fc400078e02ff */
[----:B------:R-:W-:Y:S01]  /*0b10*/  IMAD R235, R5, UR7, R0 ;  /* 0x0000000705eb7c24 */ /* 0x000fe2000f8e0200 */
[----:B------:R-:W-:Y:S01]  /*0b20*/  LDGSTS.E.BYPASS.LTC128B.128 [R230+0x2000], desc[UR12][R18.64+0x40] ;  /* 0x0200004012e67fae */ /* 0x000fe2000b901d4c */
[----:B------:R-:W-:Y:S01]  /*0b30*/  SHF.R.S32.HI R0, RZ, 0x1f, R164 ;  /* 0x0000001fff007819 */ /* 0x000fe200000114a4 */
[----:B------:R-:W-:Y:S01]  /*0b40*/  IMAD.MOV.U32 R234, RZ, RZ, R232 ;  /* 0x000000ffffea7224 */ /* 0x000fe200078e00e8 */
[----:B------:R-:W-:Y:S01]  /*0b50*/  ULDC.64 UR6, c[0x0][0x238] ;  /* 0x00008e0000067ab9 */ /* 0x000fe20000000a00 */
[----:B------:R1:W-:Y:S01]  /*0b60*/  LDGSTS.E.BYPASS.LTC128B.128 [R230+0x4000], desc[UR12][R18.64+0x80] ;  /* 0x0400008012e67fae */ /* 0x0003e2000b901d4c */
[----:B------:R-:W-:Y:S02]  /*0b70*/  IMAD.IADD R235, R233, 0x1, R235 ;  /* 0x00000001e9eb7824 */ /* 0x000fe400078e02eb */
[----:B------:R-:W-:Y:S01]  /*0b80*/  IMAD R14, R15, R40, RZ ;  /* 0x000000280f0e7224 */ /* 0x000fe200078e02ff */
[----:B------:R-:W-:Y:S01]  /*0b90*/  LDGSTS.E.BYPASS.LTC128B.128 [R230+0x800], desc[UR12][R26.64] ;  /* 0x008000001ae67fae */ /* 0x000fe2000b901d4c */
[----:B------:R-:W-:-:S02]  /*0ba0*/  IMAD R10, R0, R227, R10 ;  /* 0x000000e3000a7224 */ /* 0x000fc400078e020a */
[----:B------:R-:W-:Y:S01]  /*0bb0*/  IMAD.WIDE.U32 R20, R164, R227, R234 ;  /* 0x000000e3a4147225 */ /* 0x000fe200078e00ea */
[----:B------:R-:W-:Y:S03]  /*0bc0*/  LDGSTS.E.BYPASS.LTC128B.128 [R230+0x2800], desc[UR12][R26.64+0x40] ;  /* 0x028000401ae67fae */ /* 0x000fe6000b901d4c */
[----:B------:R-:W-:Y:S01]  /*0bd0*/  IMAD R14, R17, R41, R14 ;  /* 0x00000029110e7224 */ /* 0x000fe200078e020e */
[----:B------:R-:W-:Y:S01]  /*0be0*/  LDGSTS.E.BYPASS.LTC128B.128 [R230+0x4800], desc[UR12][R26.64+0x80] ;  /* 0x048000801ae67fae */ /* 0x000fe2000b901d4c */
[----:B------:R-:W-:Y:S02]  /*0bf0*/  IMAD.IADD R10, R21, 0x1, R10 ;  /* 0x00000001150a7824 */ /* 0x000fe400078e020a */
[----:B------:R-:W-:-:S04]  /*0c00*/  IMAD.WIDE.U32 R16, R17, R40, R236 ;  /* 0x0000002811107225 */ /* 0x000fc800078e00ec */
[----:B------:R-:W-:Y:S02]  /*0c10*/  IMAD.IADD R15, R17, 0x1, R14 ;  /* 0x00000001110f7824 */ /* 0x000fe400078e020e */
[----:B------:R-:W-:Y:S02]  /*0c20*/  IMAD.MOV.U32 R14, RZ, RZ, R16 ;  /* 0x000000ffff0e7224 */ /* 0x000fe400078e0010 */
[----:B------:R-:W-:Y:S02]  /*0c30*/  IMAD.SHL.U32 R43, R7, 0x20, RZ ;  /* 0x00000020072b7824 */ /* 0x000fe400078e00ff */
[----:B------:R-:W-:Y:S01]  /*0c40*/  IMAD.WIDE.U32 R14, R13, UR6, R14 ;  /* 0x000000060d0e7c25 */ /* 0x000fe2000f8e000e */
[----:B-1----:R-:W-:-:S03]  /*0c50*/  IADD3 R18, P0, R26, UR4, RZ ;  /* 0x000000041a127c10 */ /* 0x002fc6000ff1e0ff */
[----:B------:R-:W-:Y:S01]  /*0c60*/  IMAD.SHL.U32 R7, R4, 0x40, RZ ;  /* 0x0000004004077824 */ /* 0x000fe200078e00ff */
[----:B------:R-:W-:Y:S01]  /*0c70*/  LOP3.LUT R43, R43, 0xffffff00, RZ, 0xc0, !PT ;  /* 0xffffff002b2b7812 */ /* 0x000fe200078ec0ff */
[----:B------:R-:W-:Y:S01]  /*0c80*/  IMAD.SHL.U32 R42, R3, 0x40, RZ ;  /* 0x00000040032a7824 */ /* 0x000fe200078e00ff */
[----:B------:R-:W-:Y:S02]  /*0c90*/  IADD3.X R19, R27, UR10, RZ, P0, !PT ;  /* 0x0000000a1b137c10 */ /* 0x000fe400087fe4ff */
[----:B------:R-:W-:Y:S01]  /*0ca0*/  IADD3 R22, P0, R18, UR4, RZ ;  /* 0x0000000412167c10 */ /* 0x000fe2000ff1e0ff */
[----:B------:R-:W-:Y:S01]  /*0cb0*/  UIADD3 UR4, UR5, 0x6000, URZ ;  /* 0x0000600005047890 */ /* 0x000fe2000fffe03f */
[----:B------:R-:W-:Y:S01]  /*0cc0*/  LOP3.LUT R42, R42, 0xc0, RZ, 0xc0, !PT ;  /* 0x000000c02a2a7812 */ /* 0x000fe200078ec0ff */
[----:B------:R-:W-:Y:S01]  /*0cd0*/  LDGSTS.E.BYPASS.LTC128B.128 [R230+0x1000], desc[UR12][R18.64] ;  /* 0x0100000012e67fae */ /* 0x000fe2000b901d4c */
[----:B------:R-:W-:Y:S02]  /*0ce0*/  IADD3.X R23, R19, UR10, RZ, P0, !PT ;  /* 0x0000000a13177c10 */ /* 0x000fe400087fe4ff */
[C---:B------:R-:W-:Y:S01]  /*0cf0*/  LEA R24, P0, R20.reuse, UR8, 0x1 ;  /* 0x0000000814187c11 */ /* 0x040fe2000f8008ff */
[----:B------:R-:W-:Y:S03]  /*0d00*/  LDGSTS.E.BYPASS.LTC128B.128 [R230+0x3000], desc[UR12][R18.64+0x40] ;  /* 0x0300004012e67fae */ /* 0x000fe6000b901d4c */
[----:B------:R-:W-:Y:S01]  /*0d10*/  LEA.HI.X R25, R20, UR9, R10, 0x1, P0 ;  /* 0x0000000914197c11 */ /* 0x000fe200080f0c0a */
[----:B------:R-:W-:Y:S01]  /*0d20*/  LDGSTS.E.BYPASS.LTC128B.128 [R230+0x5000], desc[UR12][R18.64+0x80] ;  /* 0x0500008012e67fae */ /* 0x000fe2000b901d4c */
[----:B------:R-:W-:Y:S01]  /*0d30*/  IADD3 R16, P0, R227, R24, RZ ;  /* 0x00000018e3107210 */ /* 0x000fe20007f1e0ff */
[----:B------:R-:W-:-:S02]  /*0d40*/  IMAD R10, R12, UR6, RZ ;  /* 0x000000060c0a7c24 */ /* 0x000fc4000f8e02ff */
[----:B------:R-:W-:Y:S01]  /*0d50*/  LDGSTS.E.BYPASS.LTC128B.128 [R230+0x1800], desc[UR12][R22.64] ;  /* 0x0180000016e67fae */ /* 0x000fe2000b901d4c */
[----:B------:R-:W-:Y:S02]  /*0d60*/  IMAD R12, R228, R164, RZ ;  /* 0x000000a4e40c7224 */ /* 0x000fe400078e02ff */
[----:B------:R-:W-:Y:S01]  /*0d70*/  IMAD.X R17, R226, 0x1, R25, P0 ;  /* 0x00000001e2117824 */ /* 0x000fe200000e0619 */
[----:B------:R-:W-:Y:S01]  /*0d80*/  LDGSTS.E.BYPASS.LTC128B.128 [R230+0x3800], desc[UR12][R22.64+0x40] ;  /* 0x0380004016e67fae */ /* 0x000fe2000b901d4c */
[----:B------:R-:W-:Y:S01]  /*0d90*/  IMAD R10, R13, UR7, R10 ;  /* 0x000000070d0a7c24 */ /* 0x000fe2000f8e020a */
[----:B------:R-:W-:Y:S01]  /*0da0*/  ULDC.64 UR6, c[0x0][0x268] ;  /* 0x00009a0000067ab9 */ /* 0x000fe20000000a00 */
[----:B------:R-:W-:Y:S01]  /*0db0*/  IMAD R0, R0, R229, R12 ;  /* 0x000000e500007224 */ /* 0x000fe200078e020c */
[----:B------:R1:W-:Y:S01]  /*0dc0*/  LDGSTS.E.BYPASS.LTC128B.128 [R230+0x5800], desc[UR12][R22.64+0x80] ;  /* 0x0580008016e67fae */ /* 0x0003e2000b901d4c */
[----:B------:R-:W-:Y:S02]  /*0dd0*/  IMAD.IADD R15, R15, 0x1, R10 ;  /* 0x000000010f0f7824 */ /* 0x000fe400078e020a */
[----:B------:R-:W-:Y:S01]  /*0de0*/  IMAD R6, R6, UR6, RZ ;  /* 0x0000000606067c24 */ /* 0x000fe2000f8e02ff */
[----:B------:R-:W-:Y:S01]  /*0df0*/  LDGSTS.E.BYPASS.LTC128B.128 [R230+0x6000], desc[UR12][R24.64] ;  /* 0x0600000018e67fae */ /* 0x000fe2000b901d4c */
[----:B------:R-:W-:-:S03]  /*0e00*/  IMAD.WIDE.U32 R30, R5, UR6, R14 ;  /* 0x00000006051e7c25 */ /* 0x000fc6000f8e000e */
[----:B------:R-:W-:Y:S01]  /*0e10*/  LDGSTS.E.BYPASS.LTC128B.128 [R230+0x7000], desc[UR12][R24.64+0x40] ;  /* 0x0700004018e67fae */ /* 0x000fe2000b901d4c */
[----:B------:R-:W-:Y:S01]  /*0e20*/  IMAD R6, R5, UR7, R6 ;  /* 0x0000000705067c24 */ /* 0x000fe2000f8e0206 */
[----:B------:R-:W-:Y:S01]  /*0e30*/  ULDC.64 UR6, c[0x0][0x220] ;  /* 0x0000880000067ab9 */ /* 0x000fe20000000a00 */
[----:B------:R-:W-:Y:S01]  /*0e40*/  IMAD.MOV.U32 R216, RZ, RZ, R30 ;  /* 0x000000ffffd87224 */ /* 0x000fe200078e001e */
[----:B------:R-:W-:Y:S01]  /*0e50*/  LDGSTS.E.BYPASS.LTC128B.128 [R230+0x8000], desc[UR12][R24.64+0x80] ;  /* 0x0800008018e67fae */ /* 0x000fe2000b901d4c */
[----:B------:R-:W-:Y:S01]  /*0e60*/  IMAD.IADD R217, R31, 0x1, R6 ;  /* 0x000000011fd97824 */ /* 0x000fe200078e0206 */
[----:B------:R-:W-:Y:S01]  /*0e70*/  LOP3.LUT R6, R7, 0xc0, RZ, 0xc0, !PT ;  /* 0x000000c007067812 */ /* 0x000fe200078ec0ff */
[C---:B------:R-:W-:Y:S01]  /*0e80*/  IMAD R5, R9.reuse, 0x8, R8 ;  /* 0x0000000809057824 */ /* 0x040fe200078e0208 */
[----:B------:R-:W-:Y:S01]  /*0e90*/  LDGSTS.E.BYPASS.LTC128B.128 [R230+0x6800], desc[UR12][R16.64] ;  /* 0x0680000010e67fae */ /* 0x000fe2000b901d4c */
[----:B------:R-:W-:Y:S01]  /*0ea0*/  IMAD.SHL.U32 R9, R9, 0x8, RZ ;  /* 0x0000000809097824 */ /* 0x000fe200078e00ff */
[----:B------:R-:W-:Y:S01]  /*0eb0*/  LOP3.LUT R11, R6, 0x8, R11, 0xf8, !PT ;  /* 0x00000008060b7812 */ /* 0x000fe200078ef80b */
[----:B------:R-:W-:Y:S01]  /*0ec0*/  IMAD.WIDE.U32 R12, R164, R229, R216 ;  /* 0x000000e5a40c7225 */ /* 0x000fe200078e00d8 */
[----:B------:R-:W-:Y:S01]  /*0ed0*/  LDGSTS.E.BYPASS.LTC128B.128 [R230+0x7800], desc[UR12][R16.64+0x40] ;  /* 0x0780004010e67fae */ /* 0x000fe2000b901d4c */
[----:B------:R-:W-:-:S02]  /*0ee0*/  SHF.R.U32.HI R6, RZ, 0x3, R6 ;  /* 0x00000003ff067819 */ /* 0x000fc40000011606 */
[----:B------:R-:W-:Y:S01]  /*0ef0*/  LOP3.LUT R9, R42, 0x8, R9, 0xf8, !PT ;  /* 0x000000082a097812 */ /* 0x000fe200078ef809 */
[----:B------:R2:W-:Y:S01]  /*0f00*/  LDGSTS.E.BYPASS.LTC128B.128 [R230+0x8800], desc[UR12][R16.64+0x80] ;  /* 0x0880008010e67fae */ /* 0x0005e2000b901d4c */
[----:B------:R-:W-:Y:S01]  /*0f10*/  SHF.R.U32.HI R42, RZ, 0x3, R42 ;  /* 0x00000003ff2a7819 */ /* 0x000fe2000001162a */
[----:B------:R-:W-:Y:S01]  /*0f20*/  IMAD.IADD R0, R13, 0x1, R0 ;  /* 0x000000010d007824 */ /* 0x000fe200078e0200 */
[----:B------:R-:W-:Y:S01]  /*0f30*/  LEA R8, P0, R12, UR6, 0x1 ;  /* 0x000000060c087c11 */ /* 0x000fe2000f8008ff */
[----:B------:R-:W0:Y:S01]  /*0f40*/  LDGDEPBAR ;  /* 0x00000000000079af */ /* 0x000e220000000000 */
[C---:B------:R-:W-:Y:S01]  /*0f50*/  IMAD R7, R132.reuse, 0x200, R43 ;  /* 0x0000020084077824 */ /* 0x040fe200078e022b */
[----:B------:R-:W-:Y:S01]  /*0f60*/  LOP3.LUT R6, R11, R6, RZ, 0x3c, !PT ;  /* 0x000000060b067212 */ /* 0x000fe200078e3cff */
[----:B------:R-:W-:Y:S01]  /*0f70*/  IMAD R132, R132, 0x10, R133 ;  /* 0x0000001084847824 */ /* 0x000fe200078e0285 */
[----:B------:R-:W-:Y:S01]  /*0f80*/  LOP3.LUT R42, R9, R42, RZ, 0x3c, !PT ;  /* 0x0000002a092a7212 */ /* 0x000fe200078e3cff */
[----:B------:R-:W-:Y:S01]  /*0f90*/  IMAD R7, R128, 0x20, R7 ;  /* 0x0000002080077824 */ /* 0x000fe200078e0207 */
[----:B------:R-:W-:Y:S01]  /*0fa0*/  LEA.HI.X R9, R12, UR7, R0, 0x1, P0 ;  /* 0x000000070c097c11 */ /* 0x000fe200080f0c00 */
[----:B------:R-:W-:Y:S01]  /*0fb0*/  IMAD.U32 R0, R5, 0x20, R6 ;  /* 0x0000002005007824 */ /* 0x000fe200078e0006 */
[----:B------:R-:W-:Y:S01]  /*0fc0*/  IADD3 R10, P0, R229, R8, RZ ;  /* 0x00000008e50a7210 */ /* 0x000fe20007f1e0ff */
[----:B------:R-:W-:Y:S01]  /*0fd0*/  IMAD.IADD R225, R42, 0x1, R7 ;  /* 0x000000012ae17824 */ /* 0x000fe200078e0207 */
[----:B------:R-:W-:Y:S02]  /*0fe0*/  STL.64 [R1], R30 ;  /* 0x0000001e01007387 */ /* 0x000fe40000100a00 */
[----:B------:R-:W-:Y:S01]  /*0ff0*/  LEA R134, R0, UR5, 0x1 ;  /* 0x0000000500867c11 */ /* 0x000fe2000f8e08ff */
[----:B------:R-:W-:Y:S01]  /*1000*/  IMAD.X R11, R228, 0x1, R9, P0 ;  /* 0x00000001e40b7824 */ /* 0x000fe200000e0609 */
[----:B------:R-:W-:Y:S01]  /*1010*/  LEA R225, R225, UR5, 0x1 ;  /* 0x00000005e1e17c11 */ /* 0x000fe2000f8e08ff */
[----:B------:R-:W-:Y:S01]  /*1020*/  STL.64 [R1+0x8], R216 ;  /* 0x000008d801007387 */ /* 0x000fe20000100a00 */
[----:B------:R-:W-:Y:S01]  /*1030*/  LOP3.LUT P0, RZ, R4, 0x2, RZ, 0xc0, !PT ;  /* 0x0000000204ff7812 */ /* 0x000fe2000780c0ff */
[----:B------:R-:W-:Y:S01]  /*1040*/  IMAD.MOV.U32 R4, RZ, RZ, 0x20 ;  /* 0x00000020ff047424 */ /* 0x000fe200078e00ff */
[----:B------:R-:W-:-:S04]  /*1050*/  LEA R224, R0, UR4, 0x1 ;  /* 0x0000000400e07c11 */ /* 0x000fc8000f8e08ff */
[----:B------:R-:W-:Y:S01]  /*1060*/  SEL R3, R4, 0xffffffe0, !P0 ;  /* 0xffffffe004037807 */ /* 0x000fe20004000000 */
[----:B------:R-:W-:-:S04]  /*1070*/  DEPBAR.LE SB0, 0x0 ;  /* 0x000080000000791a */ /* 0x000fc80000000000 */
[----:B------:R-:W-:Y:S01]  /*1080*/  BAR.SYNC.DEFER_BLOCKING 0x0 ;  /* 0x0000000000007b1d */ /* 0x000fe20000010000 */
[----:B------:R-:W-:Y:S01]  /*1090*/  SEL R0, R4, 0xffffffe0, !P1 ;  /* 0xffffffe004007807 */ /* 0x000fe20004800000 */
[----:B------:R-:W-:Y:S01]  /*10a0*/  IMAD.IADD R222, R224, 0x1, R3 ;  /* 0x00000001e0de7824 */ /* 0x000fe200078e0203 */
[----:B------:R-:W-:-:S03]  /*10b0*/  LOP3.LUT R3, R131, 0xffffffe0, RZ, 0xc0, !PT ;  /* 0xffffffe083037812 */ /* 0x000fc600078ec0ff */
[----:B------:R-:W-:Y:S02]  /*10c0*/  IMAD.IADD R223, R225, 0x1, R0 ;  /* 0x00000001e1df7824 */ /* 0x000fe400078e0200 */
[----:B------:R-:W-:Y:S01]  /*10d0*/  IMAD.IADD R3, R130, 0x1, -R3 ;  /* 0x0000000182037824 */ /* 0x000fe200078e0a03 */
[----:B------:R-:W-:Y:S01]  /*10e0*/  @!PT LDS RZ, [RZ] ;  /* 0x00000000fffff984 */ /* 0x000fe20000000800 */
[----:B------:R-:W-:Y:S01]  /*10f0*/  @!PT LDS RZ, [RZ] ;  /* 0x00000000fffff984 */ /* 0x000fe20000000800 */
[----:B------:R-:W-:Y:S01]  /*1100*/  @!PT LDS RZ, [RZ] ;  /* 0x00000000fffff984 */ /* 0x000fe20000000800 */
[----:B------:R-:W-:Y:S04]  /*1110*/  LDGSTS.E.BYPASS.LTC128B.128 [R230+0x9000], desc[UR12][R8.64] ;  /* 0x0900000008e67fae */ /* 0x000fe8000b901d4c */
[----:B------:R-:W-:Y:S04]  /*1120*/  LDGSTS.E.BYPASS.LTC128B.128 [R230+0xa000], desc[UR12][R8.64+0x40] ;  /* 0x0a00004008e67fae */ /* 0x000fe8000b901d4c */
[----:B------:R-:W-:Y:S04]  /*1130*/  LDGSTS.E.BYPASS.LTC128B.128 [R230+0xb000], desc[UR12][R8.64+0x80] ;  /* 0x0b00008008e67fae */ /* 0x000fe8000b901d4c */
[----:B------:R-:W-:Y:S04]  /*1140*/  LDGSTS.E.BYPASS.LTC128B.128 [R230+0x9800], desc[UR12][R10.64] ;  /* 0x098000000ae67fae */ /* 0x000fe8000b901d4c */
[----:B------:R-:W-:Y:S04]  /*1150*/  LDGSTS.E.BYPASS.LTC128B.128 [R230+0xa800], desc[UR12][R10.64+0x40] ;  /* 0x0a8000400ae67fae */ /* 0x000fe8000b901d4c */
[----:B------:R3:W-:Y:S04]  /*1160*/  LDGSTS.E.BYPASS.LTC128B.128 [R230+0xb800], desc[UR12][R10.64+0x80] ;  /* 0x0b8000800ae67fae */ /* 0x0007e8000b901d4c */
[----:B------:R-:W-:Y:S04]  /*1170*/  LDSM.16.M88.4 R112, [R225] ;  /* 0x00000000e170783b */ /* 0x000fe80000000200 */
[----:B------:R-:W4:Y:S04]  /*1180*/  LDSM.16.M88.4 R72, [R134+0x6000] ;  /* 0x006000008648783b */ /* 0x000f280000000200 */
[----:B------:R-:W5:Y:S04]  /*1190*/  LDSM.16.M88.4 R28, [R225+0x1000] ;  /* 0x00100000e11c783b */ /* 0x000f680000000200 */
[----:B------:R-:W5:Y:S04]  /*11a0*/  LDSM.16.M88.4 R56, [R134+0x6400] ;  /* 0x006400008638783b */ /* 0x000f680000000200 */
[----:B------:R-:W5:Y:S04]  /*11b0*/  LDSM.16.M88.4 R36, [R134+0x6800] ;  /* 0x006800008624783b */ /* 0x000f680000000200 */
[----:B-1----:R-:W1:Y:S04]  /*11c0*/  LDSM.16.M88.4 R20, [R134+0x6c00] ;  /* 0x006c00008614783b */ /* 0x002e680000000200 */
[----:B------:R-:W-:Y:S04]  /*11d0*/  LDSM.16.M88.4 R12, [R222] ;  /* 0x00000000de0c783b */ /* 0x000fe80000000200 */
[----:B--2---:R-:W2:Y:S04]  /*11e0*/  LDSM.16.M88.4 R16, [R223+0x1000] ;  /* 0x00100000df10783b */ /* 0x004ea80000000200 */
[----:B------:R-:W2:Y:S04]  /*11f0*/  LDSM.16.M88.4 R4, [R223] ;  /* 0x00000000df04783b */ /* 0x000ea80000000200 */
[----:B------:R-:W2:Y:S04]  /*1200*/  LDSM.16.M88.4 R108, [R222+0x400] ;  /* 0x00040000de6c783b */ /* 0x000ea80000000200 */
[----:B------:R-:W2:Y:S04]  /*1210*/  LDSM.16.M88.4 R104, [R222+0x800] ;  /* 0x00080000de68783b */ /* 0x000ea80000000200 */
[----:B---3--:R-:W3:Y:S01]  /*1220*/  LDSM.16.M88.4 R8, [R222+0xc00] ;  /* 0x000c0000de08783b */ /* 0x008ee20000000200 */
[-C--:B----4-:R-:W-:Y:S03]  /*1230*/  HMMA.16816.F32 R84, R112, R72.reuse, RZ ;  /* 0x000000487054723c */ /* 0x090fe600000018ff */
[----:B------:R-:W-:Y:S03]  /*1240*/  LDSM.16.M88.4 R100, [R225+0x3000] ;  /* 0x00300000e164783b */ /* 0x000fe60000000200 */
[C---:B-----5:R-:W-:Y:S01]  /*1250*/  HMMA.16816.F32 R80, R28.reuse, R72, RZ ;  /* 0x000000481c50723c */ /* 0x060fe200000018ff */
[----:B------:R-:W4:Y:S04]  /*1260*/  LDSM.16.M88.4 R96, [R134+0x7000] ;  /* 0x007000008660783b */ /* 0x000f280000000200 */
[----:B------:R-:W-:Y:S01]  /*1270*/  LDSM.16.M88.4 R92, [R134+0x7400] ;  /* 0x00740000865c783b */ /* 0x000fe20000000200 */
[C---:B------:R-:W-:Y:S03]  /*1280*/  HMMA.16816.F32 R76, R28.reuse, R74, RZ ;  /* 0x0000004a1c4c723c */ /* 0x040fe600000018ff */
[----:B------:R-:W-:Y:S03]  /*1290*/  LDSM.16.M88.4 R88, [R134+0x7800] ;  /* 0x007800008658783b */ /* 0x000fe60000000200 */
[C---:B------:R-:W-:Y:S01]  /*12a0*/  HMMA.16816.F32 R64, R28.reuse, R56, RZ ;  /* 0x000000381c40723c */ /* 0x040fe200000018ff */
[----:B------:R-:W-:Y:S04]  /*12b0*/  LDSM.16.M88.4 R24, [R134+0x7c00] ;  /* 0x007c00008618783b */ /* 0x000fe80000000200 */
[----:B------:R-:W-:Y:S01]  /*12c0*/  LDSM.16.M88.4 R124, [R223+0x2000] ;  /* 0x00200000df7c783b */ /* 0x000fe20000000200 */
[C---:B------:R-:W-:Y:S03]  /*12d0*/  HMMA.16816.F32 R48, R28.reuse, R36, RZ ;  /* 0x000000241c30723c */ /* 0x040fe600000018ff */
[----:B------:R-:W-:Y:S03]  /*12e0*/  LDSM.16.M88.4 R120, [R222+0x1c00] ;  /* 0x001c0000de78783b */ /* 0x000fe60000000200 */
[C---:B------:R-:W-:Y:S01]  /*12f0*/  HMMA.16816.F32 R60, R28.reuse, R58, RZ ;  /* 0x0000003a1c3c723c */ /* 0x040fe200000018ff */
[----:B------:R-:W0:Y:S05]  /*1300*/  LDGDEPBAR ;  /* 0x00000000000079af */ /* 0x000e2a0000000000 */
[----:B------:R-:W-:Y:S06]  /*1310*/  HMMA.16816.F32 R44, R28, R38, RZ ;  /* 0x000000261c2c723c */ /* 0x000fec00000018ff */
[C---:B------:R-:W-:Y:S06]  /*1320*/  HMMA.16816.F32 R68, R112.reuse, R56, RZ ;  /* 0x000000387044723c */ /* 0x040fec00000018ff */
[C---:B------:R-:W-:Y:S06]  /*1330*/  HMMA.16816.F32 R52, R112.reuse, R36, RZ ;  /* 0x000000247034723c */ /* 0x040fec00000018ff */
[----:B------:R-:W-:Y:S06]  /*1340*/  HMMA.16816.F32 R72, R112, R74, RZ ;  /* 0x0000004a7048723c */ /* 0x000fec00000018ff */
[----:B-1----:R-:W-:Y:S06]  /*1350*/  HMMA.16816.F32 R32, R28, R20, RZ ;  /* 0x000000141c20723c */ /* 0x002fec00000018ff */
[C---:B------:R-:W-:Y:S06]  /*1360*/  HMMA.16816.F32 R56, R112.reuse, R58, RZ ;  /* 0x0000003a7038723c */ /* 0x040fec00000018ff */
[C---:B------:R-:W-:Y:S06]  /*1370*/  HMMA.16816.F32 R36, R112.reuse, R38, RZ ;  /* 0x000000267024723c */ /* 0x040fec00000018ff */
[----:B------:R-:W-:Y:S06]  /*1380*/  HMMA.16816.F32 R116, R112, R20, RZ ;  /* 0x000000147074723c */ /* 0x000fec00000018ff */
[-C--:B------:R-:W-:Y:S06]  /*1390*/  HMMA.16816.F32 R28, R28, R22.reuse, RZ ;  /* 0x000000161c1c723c */ /* 0x080fec00000018ff */
[----:B------:R-:W-:Y:S01]  /*13a0*/  HMMA.16816.F32 R112, R112, R22, RZ ;  /* 0x000000167070723c */ /* 0x000fe200000018ff */
[----:B------:R-:W1:Y:S05]  /*13b0*/  LDSM.16.M88.4 R20, [R225+0x2000] ;  /* 0x00200000e114783b */ /* 0x000e6a0000000200 */
[-C--:B--2---:R-:W-:Y:S06]  /*13c0*/  HMMA.16816.F32 R80, R16, R12.reuse, R80 ;  /* 0x0000000c1050723c */ /* 0x084fec0000001850 */
[----:B------:R-:W-:Y:S06]  /*13d0*/  HMMA.16816.F32 R84, R4, R12, R84 ;  /* 0x0000000c0454723c */ /* 0x000fec0000001854 */
[C---:B------:R-:W-:Y:S06]  /*13e0*/  HMMA.16816.F32 R64, R16.reuse, R108, R64 ;  /* 0x0000006c1040723c */ /* 0x040fec0000001840 */
[C---:B------:R-:W-:Y:S06]  /*13f0*/  HMMA.16816.F32 R48, R16.reuse, R104, R48 ;  /* 0x000000681030723c */ /* 0x040fec0000001830 */
[C---:B---3--:R-:W-:Y:S06]  /*1400*/  HMMA.16816.F32 R32, R16.reuse, R8, R32 ;  /* 0x000000081020723c */ /* 0x048fec0000001820 */
[C---:B------:R-:W-:Y:S06]  /*1410*/  HMMA.16816.F32 R76, R16.reuse, R14, R76 ;  /* 0x0000000e104c723c */ /* 0x040fec000000184c */
[C---:B------:R-:W-:Y:S06]  /*1420*/  HMMA.16816.F32 R60, R16.reuse, R110, R60 ;  /* 0x0000006e103c723c */ /* 0x040fec000000183c */
[C---:B------:R-:W-:Y:S06]  /*1430*/  HMMA.16816.F32 R44, R16.reuse, R106, R44 ;  /* 0x0000006a102c723c */ /* 0x040fec000000182c */
[----:B------:R-:W-:Y:S01]  /*1440*/  HMMA.16816.F32 R28, R16, R10, R28 ;  /* 0x0000000a101c723c */ /* 0x000fe2000000181c */
[----:B------:R-:W-:Y:S05]  /*1450*/  LDSM.16.M88.4 R16, [R223+0x3000] ;  /* 0x00300000df10783b */ /* 0x000fea0000000200 */
[C---:B------:R-:W-:Y:S06]  /*1460*/  HMMA.16816.F32 R52, R4.reuse, R104, R52 ;  /* 0x000000680434723c */ /* 0x040fec0000001834 */
[C---:B------:R-:W-:Y:S01]  /*1470*/  HMMA.16816.F32 R72, R4.reuse, R14, R72 ;  /* 0x0000000e0448723c */ /* 0x040fe20000001848 */
[----:B------:R-:W2:Y:S05]  /*1480*/  LDSM.16.M88.4 R12, [R222+0x1000] ;  /* 0x00100000de0c783b */ /* 0x000eaa0000000200 */
[C---:B------:R-:W-:Y:S01]  /*1490*/  HMMA.16816.F32 R36, R4.reuse, R106, R36 ;  /* 0x0000006a0424723c */ /* 0x040fe20000001824 */
[----:B------:R-:W-:Y:S05]  /*14a0*/  LDSM.16.M88.4 R104, [R225+0x5000] ;  /* 0x00500000e168783b */ /* 0x000fea0000000200 */
[C---:B------:R-:W-:Y:S06]  /*14b0*/  HMMA.16816.F32 R68, R4.reuse, R108, R68 ;  /* 0x0000006c0444723c */ /* 0x040fec0000001844 */
[C---:B------:R-:W-:Y:S06]  /*14c0*/  HMMA.16816.F32 R116, R4.reuse, R8, R116 ;  /* 0x000000080474723c */ /* 0x040fec0000001874 */
[C---:B------:R-:W-:Y:S01]  /*14d0*/  HMMA.16816.F32 R56, R4.reuse, R110, R56 ;  /* 0x0000006e0438723c */ /* 0x040fe20000001838 */
[----:B------:R-:W-:Y:S05]  /*14e0*/  LDSM.16.M88.4 R108, [R225+0x4000] ;  /* 0x00400000e16c783b */ /* 0x000fea0000000200 */
[----:B------:R-:W-:Y:S01]  /*14f0*/  HMMA.16816.F32 R112, R4, R10, R112 ;  /* 0x0000000a0470723c */ /* 0x000fe20000001870 */
[----:B------:R-:W3:Y:S04]  /*1500*/  LDSM.16.M88.4 R4, [R222+0x1800] ;  /* 0x00180000de04783b */ /* 0x000ee80000000200 */
[----:B------:R-:W-:Y:S01]  /*1510*/  LDSM.16.M88.4 R8, [R222+0x1400] ;  /* 0x00140000de08783b */ /* 0x000fe20000000200 */
[-C--:B----4-:R-:W-:Y:S06]  /*1520*/  HMMA.16816.F32 R80, R100, R96.reuse, R80 ;  /* 0x000000606450723c */ /* 0x090fec0000001850 */
[----:B-1----:R-:W-:Y:S06]  /*1530*/  HMMA.16816.F32 R84, R20, R96, R84 ;  /* 0x000000601454723c */ /* 0x002fec0000001854 */
[C---:B------:R-:W-:Y:S06]  /*1540*/  HMMA.16816.F32 R64, R100.reuse, R92, R64 ;  /* 0x0000005c6440723c */ /* 0x040fec0000001840 */
[C---:B------:R-:W-:Y:S06]  /*1550*/  HMMA.16816.F32 R48, R100.reuse, R88, R48 ;  /* 0x000000586430723c */ /* 0x040fec0000001830 */
[C---:B------:R-:W-:Y:S06]  /*1560*/  HMMA.16816.F32 R32, R100.reuse, R24, R32 ;  /* 0x000000186420723c */ /* 0x040fec0000001820 */
[C---:B------:R-:W-:Y:S06]  /*1570*/  HMMA.16816.F32 R76, R100.reuse, R98, R76 ;  /* 0x00000062644c723c */ /* 0x040fec000000184c */
[C---:B------:R-:W-:Y:S06]  /*1580*/  HMMA.16816.F32 R60, R100.reuse, R94, R60 ;  /* 0x0000005e643c723c */ /* 0x040fec000000183c */
[C---:B------:R-:W-:Y:S06]  /*1590*/  HMMA.16816.F32 R44, R100.reuse, R90, R44 ;  /* 0x0000005a642c723c */ /* 0x040fec000000182c */
[----:B------:R-:W-:Y:S01]  /*15a0*/  HMMA.16816.F32 R28, R100, R26, R28 ;  /* 0x0000001a641c723c */ /* 0x000fe2000000181c */
[----:B------:R-:W1:Y:S05]  /*15b0*/  LDSM.16.M88.4 R100, [R134+0x8000] ;  /* 0x008000008664783b */ /* 0x000e6a0000000200 */
[C---:B------:R-:W-:Y:S06]  /*15c0*/  HMMA.16816.F32 R52, R20.reuse, R88, R52 ;  /* 0x000000581434723c */ /* 0x040fec0000001834 */
[----:B------:R-:W-:Y:S01]  /*15d0*/  HMMA.16816.F32 R36, R20, R90, R36 ;  /* 0x0000005a1424723c */ /* 0x000fe20000001824 */
[----:B------:R-:W-:Y:S05]  /*15e0*/  LDSM.16.M88.4 R88, [R134+0x8c00] ;  /* 0x008c00008658783b */ /* 0x000fea0000000200 */
[-C--:B--2---:R-:W-:Y:S06]  /*15f0*/  HMMA.16816.F32 R80, R16, R12.reuse, R80 ;  /* 0x0000000c1050723c */ /* 0x084fec0000001850 */
[----:B------:R-:W-:Y:S06]  /*1600*/  HMMA.16816.F32 R84, R124, R12, R84 ;  /* 0x0000000c7c54723c */ /* 0x000fec0000001854 */
[C---:B------:R-:W-:Y:S01]  /*1610*/  HMMA.16816.F32 R72, R20.reuse, R98, R72 ;  /* 0x000000621448723c */ /* 0x040fe20000001848 */
[----:B------:R-:W-:Y:S05]  /*1620*/  LDSM.16.M88.4 R96, [R134+0x8400] ;  /* 0x008400008660783b */ /* 0x000fea0000000200 */
[C---:B------:R-:W-:Y:S06]  /*1630*/  HMMA.16816.F32 R68, R20.reuse, R92, R68 ;  /* 0x0000005c1444723c */ /* 0x040fec0000001844 */
[C---:B------:R-:W-:Y:S01]  /*1640*/  HMMA.16816.F32 R56, R20.reuse, R94, R56 ;  /* 0x0000005e1438723c */ /* 0x040fe20000001838 */
[----:B------:R-:W2:Y:S05]  /*1650*/  LDSM.16.M88.4 R92, [R134+0x8800] ;  /* 0x00880000865c783b */ /* 0x000eaa0000000200 */
[C---:B------:R-:W-:Y:S06]  /*1660*/  HMMA.16816.F32 R116, R20.reuse, R24, R116 ;  /* 0x000000181474723c */ /* 0x040fec0000001874 */
[----:B------:R-:W-:Y:S01]  /*1670*/  HMMA.16816.F32 R112, R20, R26, R112 ;  /* 0x0000001a1470723c */ /* 0x000fe20000001870 */
[----:B------:R-:W-:Y:S04]  /*1680*/  LDSM.16.M88.4 R24, [R223+0x5000] ;  /* 0x00500000df18783b */ /* 0x000fe80000000200 */
[----:B------:R-:W4:Y:S01]  /*1690*/  LDSM.16.M88.4 R20, [R222+0x2000] ;  /* 0x00200000de14783b */ /* 0x000f220000000200 */
[C---:B---3--:R-:W-:Y:S06]  /*16a0*/  HMMA.16816.F32 R48, R16.reuse, R4, R48 ;  /* 0x000000041030723c */ /* 0x048fec0000001830 */
[----:B------:R-:W-:Y:S06]  /*16b0*/  HMMA.16816.F32 R44, R16, R6, R44 ;  /* 0x00000006102c723c */ /* 0x000fec000000182c */
[C---:B------:R-:W-:Y:S06]  /*16c0*/  HMMA.16816.F32 R52, R124.reuse, R4, R52 ;  /* 0x000000047c34723c */ /* 0x040fec0000001834 */
[----:B------:R-:W-:Y:S01]  /*16d0*/  HMMA.16816.F32 R36, R124, R6, R36 ;  /* 0x000000067c24723c */ /* 0x000fe20000001824 */
[----:B------:R-:W3:Y:S05]  /*16e0*/  LDSM.16.M88.4 R4, [R223+0x4000] ;  /* 0x00400000df04783b */ /* 0x000eea0000000200 */
[----:B------:R-:W-:Y:S06]  /*16f0*/  HMMA.16816.F32 R76, R16, R14, R76 ;  /* 0x0000000e104c723c */ /* 0x000fec000000184c */
[-C--:B-1----:R-:W-:Y:S06]  /*1700*/  HMMA.16816.F32 R80, R104, R100.reuse, R80 ;  /* 0x000000646850723c */ /* 0x082fec0000001850 */
[----:B------:R-:W-:Y:S06]  /*1710*/  HMMA.16816.F32 R84, R108, R100, R84 ;  /* 0x000000646c54723c */ /* 0x000fec0000001854 */
[C---:B------:R-:W-:Y:S06]  /*1720*/  HMMA.16816.F32 R64, R16.reuse, R8, R64 ;  /* 0x000000081040723c */ /* 0x040fec0000001840 */
[C---:B------:R-:W-:Y:S06]  /*1730*/  HMMA.16816.F32 R60, R16.reuse, R10, R60 ;  /* 0x0000000a103c723c */ /* 0x040fec000000183c */
[C---:B------:R-:W-:Y:S06]  /*1740*/  HMMA.16816.F32 R32, R16.reuse, R120, R32 ;  /* 0x000000781020723c */ /* 0x040fec0000001820 */
[----:B------:R-:W-:Y:S01]  /*1750*/  HMMA.16816.F32 R28, R16, R122, R28 ;  /* 0x0000007a101c723c */ /* 0x000fe2000000181c */
[----:B------:R-:W-:Y:S05]  /*1760*/  LDSM.16.M88.4 R16, [R222+0x2400] ;  /* 0x00240000de10783b */ /* 0x000fea0000000200 */
[C---:B------:R-:W-:Y:S01]  /*1770*/  HMMA.16816.F32 R72, R124.reuse, R14, R72 ;  /* 0x0000000e7c48723c */ /* 0x040fe20000001848 */
[----:B------:R-:W1:Y:S05]  /*1780*/  LDSM.16.M88.4 R12, [R222+0x2800] ;  /* 0x00280000de0c783b */ /* 0x000e6a0000000200 */
[C---:B------:R-:W-:Y:S06]  /*1790*/  HMMA.16816.F32 R68, R124.reuse, R8, R68 ;  /* 0x000000087c44723c */ /* 0x040fec0000001844 */
[----:B------:R-:W-:Y:S01]  /*17a0*/  HMMA.16816.F32 R56, R124, R10, R56 ;  /* 0x0000000a7c38723c */ /* 0x000fe20000001838 */
[----:B------:R-:W5:Y:S01]  /*17b0*/  LDSM.16.M88.4 R8, [R222+0x2c00] ;  /* 0x002c0000de08783b */ /* 0x000f620000000200 */
[----:B------:R-:W-:-:S04]  /*17c0*/  DEPBAR.LE SB0, 0x0 ;  /* 0x000080000000791a */ /* 0x000fc80000000000 */
[----:B------:R-:W-:Y:S06]  /*17d0*/  HMMA.16816.F32 R76, R104, R102, R76 ;  /* 0x00000066684c723c */ /* 0x000fec000000184c */
[----:B------:R-:W-:Y:S06]  /*17e0*/  HMMA.16816.F32 R112, R124, R122, R112 ;  /* 0x0000007a7c70723c */ /* 0x000fec0000001870 */
[-C--:B--2---:R-:W-:Y:S06]  /*17f0*/  HMMA.16816.F32 R48, R104, R92.reuse, R48 ;  /* 0x0000005c6830723c */ /* 0x084fec0000001830 */
[----:B------:R-:W-:Y:S06]  /*1800*/  HMMA.16816.F32 R52, R108, R92, R52 ;  /* 0x0000005c6c34723c */ /* 0x000fec0000001834 */
[-C--:B----4-:R-:W-:Y:S06]  /*1810*/  HMMA.16816.F32 R80, R24, R20.reuse, R80 ;  /* 0x000000141850723c */ /* 0x090fec0000001850 */
[----:B---3--:R-:W-:Y:S06]  /*1820*/  HMMA.16816.F32 R84, R4, R20, R84 ;  /* 0x000000140454723c */ /* 0x008fec0000001854 */
[----:B------:R-:W-:Y:S01]  /*1830*/  HMMA.16816.F32 R64, R104, R96, R64 ;  /* 0x000000606840723c */ /* 0x000fe20000001840 */
[----:B------:R-:W-:-:S04]  /*1840*/  SHF.R.S32.HI R20, RZ, 0x1f, R3 ;  /* 0x0000001fff147819 */ /* 0x000fc80000011403 */
[----:B------:R-:W-:Y:S01]  /*1850*/  LEA.HI R20, R20, R3, RZ, 0x2 ;  /* 0x0000000314147211 */ /* 0x000fe200078f10ff */
[----:B------:R-:W-:Y:S03]  /*1860*/  HMMA.16816.F32 R60, R104, R98, R60 ;  /* 0x00000062683c723c */ /* 0x000fe6000000183c */
[----:B------:R-:W-:-:S03]  /*1870*/  SHF.R.S32.HI R231, RZ, 0x2, R20 ;  /* 0x00000002ffe77819 */ /* 0x000fc60000011414 */
[----:B------:R-:W-:Y:S01]  /*1880*/  HMMA.16816.F32 R44, R104, R94, R44 ;  /* 0x0000005e682c723c */ /* 0x000fe2000000182c */
[----:B------:R-:W-:-:S04]  /*1890*/  IADD3 R132, R132, 0x1, R231 ;  /* 0x0000000184847810 */ /* 0x000fc80007ffe0e7 */
[----:B------:R-:W-:Y:S01]  /*18a0*/  IADD3 R20, R129, -UR15, R132 ;  /* 0x8000000f81147c10 */ /* 0x000fe2000fffe084 */
[C---:B------:R-:W-:Y:S04]  /*18b0*/  HMMA.16816.F32 R32, R104.reuse, R88, R32 ;  /* 0x000000586820723c */ /* 0x040fe80000001820 */
[----:B------:R-:W-:Y:S02]  /*18c0*/  VIADD R20, R20, UR14 ;  /* 0x0000000e14147c36 */ /* 0x000fe40008000000 */
[----:B------:R-:W-:Y:S03]  /*18d0*/  HMMA.16816.F32 R28, R104, R90, R28 ;  /* 0x0000005a681c723c */ /* 0x000fe6000000181c */
[----:B------:R-:W-:-:S02]  /*18e0*/  VIADDMNMX R240, R20, 0x40, R129, PT ;  /* 0x0000004014f07846 */ /* 0x000fc40003800181 */
[----:B------:R-:W-:Y:S01]  /*18f0*/  VIADDMNMX R169, R20, 0x48, R129, PT ;  /* 0x0000004814a97846 */ /* 0x000fe20003800181 */
[----:B------:R-:W-:Y:S06]  /*1900*/  HMMA.16816.F32 R116, R124, R120, R116 ;  /* 0x000000787c74723c */ /* 0x000fec0000001874 */
[----:B------:R-:W-:Y:S06]  /*1910*/  HMMA.16816.F32 R72, R108, R102, R72 ;  /* 0x000000666c48723c */ /* 0x000fec0000001848 */
[----:B------:R-:W-:Y:S06]  /*1920*/  HMMA.16816.F32 R76, R24, R22, R76 ;  /* 0x00000016184c723c */ /* 0x000fec000000184c */
[----:B------:R-:W-:Y:S06]  /*1930*/  HMMA.16816.F32 R112, R108, R90, R112 ;  /* 0x0000005a6c70723c */ /* 0x000fec0000001870 */
[-C--:B-1----:R-:W-:Y:S06]  /*1940*/  HMMA.16816.F32 R48, R24, R12.reuse, R48 ;  /* 0x0000000c1830723c */ /* 0x082fec0000001830 */
[----:B------:R-:W-:Y:S06]  /*1950*/  HMMA.16816.F32 R52, R4, R12, R52 ;  /* 0x0000000c0434723c */ /* 0x000fec0000001834 */
[----:B------:R-:W-:Y:S01]  /*1960*/  HMMA.16816.F32 R68, R108, R96, R68 ;  /* 0x000000606c44723c */ /* 0x000fe20000001844 */
[----:B------:R-:W-:-:S05]  /*1970*/  IMAD R13, R164, 0x40, R246 ;  /* 0x00000040a40d7824 */ /* 0x000fca00078e02f6 */
[C---:B------:R-:W-:Y:S01]  /*1980*/  HMMA.16816.F32 R64, R24.reuse, R16, R64 ;  /* 0x000000101840723c */ /* 0x040fe20000001840 */
[C---:B------:R-:W-:Y:S02]  /*1990*/  ISETP.GE.AND P1, PT, R13.reuse, R169, PT ;  /* 0x000000a90d00720c */ /* 0x040fe40003f26270 */
[----:B------:R-:W-:Y:S02]  /*19a0*/  ISETP.GE.AND P3, PT, R13, R240, PT ;  /* 0x000000f00d00720c */ /* 0x000fe40003f66270 */
[----:B------:R-:W-:Y:S01]  /*19b0*/  FSEL R21, R82, -INF , !P1 ;  /* 0xff80000052157808 */ /* 0x000fe20004800000 */
[----:B------:R-:W-:Y:S01]  /*19c0*/  HMMA.16816.F32 R60, R24, R18, R60 ;  /* 0x00000012183c723c */ /* 0x000fe2000000183c */
[----:B------:R-:W-:-:S05]  /*19d0*/  FSEL R80, R80, -INF , !P3 ;  /* 0xff80000050507808 */ /* 0x000fca0005800000 */
[C---:B------:R-:W-:Y:S06]  /*19e0*/  HMMA.16816.F32 R44, R24.reuse, R14, R44 ;  /* 0x0000000e182c723c */ /* 0x040fec000000182c */
[C---:B-----5:R-:W-:Y:S06]  /*19f0*/  HMMA.16816.F32 R32, R24.reuse, R8, R32 ;  /* 0x000000081820723c */ /* 0x060fec0000001820 */
[----:B------:R-:W-:Y:S06]  /*1a00*/  HMMA.16816.F32 R28, R24, R10, R28 ;  /* 0x0000000a181c723c */ /* 0x000fec000000181c */
[----:B------:R-:W-:Y:S01]  /*1a10*/  HMMA.16816.F32 R56, R108, R98, R56 ;  /* 0x000000626c38723c */ /* 0x000fe20000001838 */
[----:B------:R-:W-:-:S02]  /*1a20*/  VIADD R27, R13, 0x1 ;  /* 0x000000010d1b7836 */ /* 0x000fc40000000000 */
[----:B------:R-:W-:-:S03]  /*1a30*/  VIADD R25, R13, 0x8 ;  /* 0x000000080d197836 */ /* 0x000fc60000000000 */
[C---:B------:R-:W-:Y:S01]  /*1a40*/  HMMA.16816.F32 R36, R108.reuse, R94, R36 ;  /* 0x0000005e6c24723c */ /* 0x040fe20000001824 */
[CC--:B------:R-:W-:Y:S02]  /*1a50*/  ISETP.GE.AND P2, PT, R27.reuse, R240.reuse, PT ;  /* 0x000000f01b00720c */ /* 0x0c0fe40003f46270 */
[-C--:B------:R-:W-:Y:S02]  /*1a60*/  ISETP.GE.AND P0, PT, R27, R169.reuse, PT ;  /* 0x000000a91b00720c */ /* 0x080fe40003f06270 */
[----:B------:R-:W-:Y:S01]  /*1a70*/  FSEL R26, R81, -INF , !P2 ;  /* 0xff800000511a7808 */ /* 0x000fe20005000000 */
[----:B------:R-:W-:Y:S01]  /*1a80*/  HMMA.16816.F32 R116, R108, R88, R116 ;  /* 0x000000586c74723c */ /* 0x000fe20000001874 */
[----:B------:R-:W-:Y:S02]  /*1a90*/  ISETP.GE.AND P1, PT, R25, R169, PT ;  /* 0x000000a91900720c */ /* 0x000fe40003f26270 */
[----:B------:R-:W-:Y:S01]  /*1aa0*/  FSEL R83, R83, -INF , !P0 ;  /* 0xff80000053537808 */ /* 0x000fe20004000000 */
[----:B------:R-:W-:Y:S01]  /*1ab0*/  BAR.SYNC.DEFER_BLOCKING 0x0 ;  /* 0x0000000000007b1d */ /* 0x000fe20000010000 */
[----:B------:R-:W-:Y:S01]  /*1ac0*/  ISETP.GE.AND P3, PT, R25, R240, PT ;  /* 0x000000f01900720c */ /* 0x000fe20003f66270 */
[----:B------:R-:W-:Y:S03]  /*1ad0*/  HMMA.16816.F32 R72, R4, R22, R72 ;  /* 0x000000160448723c */ /* 0x000fe60000001848 */
[----:B------:R-:W-:-:S03]  /*1ae0*/  FSEL R76, R76, -INF , !P3 ;  /* 0xff8000004c4c7808 */ /* 0x000fc60005800000 */
[----:B------:R-:W-:Y:S01]  /*1af0*/  HMMA.16816.F32 R112, R4, R10, R112 ;  /* 0x0000000a0470723c */ /* 0x000fe20000001870 */
[----:B------:R-:W-:-:S05]  /*1b00*/  VIADD R23, R13, 0x9 ;  /* 0x000000090d177836 */ /* 0x000fca0000000000 */
[-C--:B------:R-:W-:Y:S01]  /*1b10*/  ISETP.GE.AND P2, PT, R23, R240.reuse, PT ;  /* 0x000000f01700720c */ /* 0x080fe20003f46270 */
[C---:B------:R-:W-:Y:S01]  /*1b20*/  HMMA.16816.F32 R68, R4.reuse, R16, R68 ;  /* 0x000000100444723c */ /* 0x040fe20000001844 */
[----:B------:R-:W-:Y:S01]  /*1b30*/  FSEL R11, R78, -INF , !P1 ;  /* 0xff8000004e0b7808 */ /* 0x000fe20004800000 */
[----:B------:R-:W-:Y:S01]  /*1b40*/  VIADD R78, R13, 0x10 ;  /* 0x000000100d4e7836 */ /* 0x000fe20000000000 */
[----:B------:R-:W-:Y:S01]  /*1b50*/  FSEL R24, R77, -INF , !P2 ;  /* 0xff8000004d187808 */ /* 0x000fe20005000000 */
[----:B------:R-:W-:Y:S01]  /*1b60*/  VIADD R77, R13, 0x11 ;  /* 0x000000110d4d7836 */ /* 0x000fe20000000000 */
[----:B------:R-:W-:Y:S01]  /*1b70*/  ISETP.GE.AND P0, PT, R23, R169, PT ;  /* 0x000000a91700720c */ /* 0x000fe20003f06270 */
[----:B------:R-:W-:Y:S01]  /*1b80*/  HMMA.16816.F32 R16, R4, R18, R56 ;  /* 0x000000120410723c */ /* 0x000fe20000001838 */
[-C--:B------:R-:W-:Y:S02]  /*1b90*/  ISETP.GE.AND P3, PT, R78, R240.reuse, PT ;  /* 0x000000f04e00720c */ /* 0x080fe40003f66270 */
[----:B------:R-:W-:-:S02]  /*1ba0*/  ISETP.GE.AND P2, PT, R77, R240, PT ;  /* 0x000000f04d00720c */ /* 0x000fc40003f46270 */
[----:B------:R-:W-:Y:S01]  /*1bb0*/  FSEL R79, R79, -INF , !P0 ;  /* 0xff8000004f4f7808 */ /* 0x000fe20004000000 */
[C---:B------:R-:W-:Y:S01]  /*1bc0*/  HMMA.16816.F32 R36, R4.reuse, R14, R36 ;  /* 0x0000000e0424723c */ /* 0x040fe20000001824 */
[----:B------:R-:W-:Y:S01]  /*1bd0*/  FSEL R12, R65, -INF , !P2 ;  /* 0xff800000410c7808 */ /* 0x000fe20005000000 */
[C---:B------:R-:W-:Y:S01]  /*1be0*/  VIADD R57, R13.reuse, 0x18 ;  /* 0x000000180d397836 */ /* 0x040fe20000000000 */
[-C--:B------:R-:W-:Y:S01]  /*1bf0*/  ISETP.GE.AND P1, PT, R78, R169.reuse, PT ;  /* 0x000000a94e00720c */ /* 0x080fe20003f26270 */
[----:B------:R-:W-:Y:S01]  /*1c00*/  VIADD R65, R13, 0x19 ;  /* 0x000000190d417836 */ /* 0x000fe20000000000 */
[----:B------:R-:W-:Y:S01]  /*1c10*/  ISETP.GE.AND P0, PT, R77, R169, PT ;  /* 0x000000a94d00720c */ /* 0x000fe20003f06270 */
[----:B------:R-:W-:Y:S01]  /*1c20*/  HMMA.16816.F32 R116, R4, R8, R116 ;  /* 0x000000080474723c */ /* 0x000fe20000001874 */
[----:B------:R-:W-:Y:S02]  /*1c30*/  FSEL R14, R64, -INF , !P3 ;  /* 0xff800000400e7808 */ /* 0x000fe40005800000 */
[----:B------:R-:W-:-:S02]  /*1c40*/  ISETP.GE.AND P3, PT, R57, R240, PT ;  /* 0x000000f03900720c */ /* 0x000fc40003f66270 */
[----:B------:R-:W-:Y:S02]  /*1c50*/  ISETP.GE.AND P2, PT, R65, R240, PT ;  /* 0x000000f04100720c */ /* 0x000fe40003f46270 */
[----:B------:R-:W-:Y:S02]  /*1c60*/  FSEL R9, R66, -INF , !P1 ;  /* 0xff80000042097808 */ /* 0x000fe40004800000 */
[----:B------:R-:W-:Y:S02]  /*1c70*/  FSEL R7, R67, -INF , !P0 ;  /* 0xff80000043077808 */ /* 0x000fe40004000000 */
[-C--:B------:R-:W-:Y:S02]  /*1c80*/  ISETP.GE.AND P1, PT, R57, R169.reuse, PT ;  /* 0x000000a93900720c */ /* 0x080fe40003f26270 */
[----:B------:R-:W-:Y:S02]  /*1c90*/  ISETP.GE.AND P0, PT, R65, R169, PT ;  /* 0x000000a94100720c */ /* 0x000fe40003f06270 */
[----:B------:R-:W-:-:S02]  /*1ca0*/  FSEL R10, R60, -INF , !P3 ;  /* 0xff8000003c0a7808 */ /* 0x000fc40005800000 */
[----:B------:R-:W-:Y:S02]  /*1cb0*/  FSEL R3, R62, -INF , !P1 ;  /* 0xff8000003e037808 */ /* 0x000fe40004800000 */
[----:B------:R-:W-:Y:S02]  /*1cc0*/  FSEL R8, R61, -INF , !P2 ;  /* 0xff8000003d087808 */ /* 0x000fe40005000000 */
[----:B------:R-:W-:Y:S01]  /*1cd0*/  FSEL R5, R63, -INF , !P0 ;  /* 0xff8000003f057808 */ /* 0x000fe20004000000 */
[----:B------:R-:W-:Y:S06]  /*1ce0*/  @!P4 BRA `(.L_x_1) ;  /* 0x000000000058c947 */ /* 0x000fec0003800000 */
[----:B------:R-:W-:-:S04]  /*1cf0*/  VIADD R15, R2, 0xfffffffe ;  /* 0xfffffffe020f7836 */ /* 0x000fc80000000000 */
[----:B------:R-:W-:Y:S01]  /*1d00*/  IMAD R4, R226, R15, RZ ;  /* 0x0000000fe2047224 */ /* 0x000fe200078e02ff */
[----:B------:R-:W-:Y:S01]  /*1d10*/  SHF.R.S32.HI R6, RZ, 0x1f, R15 ;  /* 0x0000001fff067819 */ /* 0x000fe2000001140f */
[----:B------:R-:W-:-:S04]  /*1d20*/  IMAD.WIDE.U32 R58, R15, R227, R234 ;  /* 0x000000e30f3a7225 */ /* 0x000fc800078e00ea */
[----:B------:R-:W-:Y:S01]  /*1d30*/  IMAD R6, R6, R227, R4 ;  /* 0x000000e306067224 */ /* 0x000fe200078e0204 */
[----:B------:R-:W-:Y:S01]  /*1d40*/  LEA R60, P1, R58, UR8, 0x1 ;  /* 0x000000083a3c7c11 */ /* 0x000fe2000f8208ff */
[C---:B------:R-:W-:Y:S01]  /*1d50*/  IMAD.SHL.U32 R15, R170.reuse, 0x20, RZ ;  /* 0x00000020aa0f7824 */ /* 0x040fe200078e00ff */
[----:B------:R-:W-:Y:S01]  /*1d60*/  SHF.L.U64.HI R4, R170, 0x5, R171 ;  /* 0x00000005aa047819 */ /* 0x000fe200000102ab */
[----:B------:R-:W-:-:S03]  /*1d70*/  IMAD.IADD R6, R59, 0x1, R6 ;  /* 0x000000013b067824 */ /* 0x000fc600078e0206 */
[----:B------:R-:W-:Y:S02]  /*1d80*/  LEA R62, P0, R15, R60, 0x1 ;  /* 0x0000003c0f3e7211 */ /* 0x000fe400078008ff */
[----:B------:R-:W-:-:S04]  /*1d90*/  LEA.HI.X R61, R58, UR9, R6, 0x1, P1 ;  /* 0x000000093a3d7c11 */ /* 0x000fc800088f0c06 */
[----:B------:R-:W-:Y:S01]  /*1da0*/  LEA.HI.X R63, R15, R61, R4, 0x1, P0 ;  /* 0x0000003d0f3f7211 */ /* 0x000fe200000f0c04 */
[----:B------:R-:W-:Y:S01]  /*1db0*/  @!PT LDS RZ, [RZ] ;  /* 0x00000000fffff984 */ /* 0x000fe20000000800 */
[----:B------:R-:W-:Y:S01]  /*1dc0*/  @!PT LDS RZ, [RZ] ;  /* 0x00000000fffff984 */ /* 0x000fe20000000800 */
[----:B------:R-:W-:Y:S01]  /*1dd0*/  @!PT LDS RZ, [RZ] ;  /* 0x00000000fffff984 */ /* 0x000fe20000000800 */
[----:B------:R1:W-:Y:S04]  /*1de0*/  LDGSTS.E.BYPASS.LTC128B.128 [R230+0x6000], desc[UR12][R60.64] ;  /* 0x060000003ce67fae */ /* 0x0003e8000b901d4c */
[----:B------:R1:W-:Y:S04]  /*1df0*/  LDGSTS.E.BYPASS.LTC128B.128 [R230+0x7000], desc[UR12][R60.64+0x40] ;  /* 0x070000403ce67fae */ /* 0x0003e8000b901d4c */
[----:B------:R1:W-:Y:S04]  /*1e00*/  LDGSTS.E.BYPASS.LTC128B.128 [R230+0x8000], desc[UR12][R60.64+0x80] ;  /* 0x080000803ce67fae */ /* 0x0003e8000b901d4c */
[----:B------:R1:W-:Y:S04]  /*1e10*/  LDGSTS.E.BYPASS.LTC128B.128 [R230+0x6800], desc[UR12][R62.64] ;  /* 0x068000003ee67fae */ /* 0x0003e8000b901d4c */
[----:B------:R1:W-:Y:S04]  /*1e20*/  LDGSTS.E.BYPASS.LTC128B.128 [R230+0x7800], desc[UR12][R62.64+0x40] ;  /* 0x078000403ee67fae */ /* 0x0003e8000b901d4c */
[----:B------:R1:W-:Y:S04]  /*1e30*/  LDGSTS.E.BYPASS.LTC128B.128 [R230+0x8800], desc[UR12][R62.64+0x80] ;  /* 0x088000803ee67fae */ /* 0x0003e8000b901d4c */
[----:B------:R-:W0:Y:S02]  /*1e40*/  LDGDEPBAR ;  /* 0x00000000000079af */ /* 0x000e240000000000 */
.L_x_1:
[----:B------:R-:W-:Y:S01]  /*1e50*/  VIMNMX R242, R20, R129, PT ;  /* 0x0000008114f27248 */ /* 0x000fe20003fe0100 */
[C---:B------:R-:W-:Y:S01]  /*1e60*/  VIADD R67, R13.reuse, 0x21 ;  /* 0x000000210d437836 */ /* 0x040fe20000000000 */
[----:B------:R-:W-:Y:S01]  /*1e70*/  ULDC UR4, c[0x0][0x2ec] ;  /* 0x0000bb0000047ab9 */ /* 0x000fe20000000800 */
[C---:B------:R-:W-:Y:S01]  /*1e80*/  VIADD R81, R13.reuse, 0x20 ;  /* 0x000000200d517836 */ /* 0x040fe20000000000 */
[-C--:B------:R-:W-:Y:S01]  /*1e90*/  ISETP.GE.AND P2, PT, R78, R242.reuse, PT ;  /* 0x000000f24e00720c */ /* 0x080fe20003f46270 */
[----:B-1----:R-:W-:Y:S01]  /*1ea0*/  VIADD R60, R13, 0x29 ;  /* 0x000000290d3c7836 */ /* 0x002fe20000000000 */
[-C--:B------:R-:W-:Y:S01]  /*1eb0*/  ISETP.GE.AND P0, PT, R27, R242.reuse, PT ;  /* 0x000000f21b00720c */ /* 0x080fe20003f06270 */
[C---:B------:R-:W-:Y:S01]  /*1ec0*/  VIADD R61, R13.reuse, 0x28 ;  /* 0x000000280d3d7836 */ /* 0x040fe20000000000 */
[CC--:B------:R-:W-:Y:S01]  /*1ed0*/  ISETP.GE.AND P3, PT, R13.reuse, R242.reuse, PT ;  /* 0x000000f20d00720c */ /* 0x0c0fe20003f66270 */
[C---:B------:R-:W-:Y:S01]  /*1ee0*/  VIADD R56, R13.reuse, 0x30 ;  /* 0x000000300d387836 */ /* 0x040fe20000000000 */
[----:B------:R-:W-:Y:S01]  /*1ef0*/  FSEL R68, R68, -INF , !P2 ;  /* 0xff80000044447808 */ /* 0x000fe20005000000 */
[----:B------:R-:W-:Y:S01]  /*1f00*/  VIADD R59, R13, 0x31 ;  /* 0x000000310d3b7836 */ /* 0x000fe20000000000 */
[-C--:B------:R-:W-:Y:S01]  /*1f10*/  ISETP.GE.AND P2, PT, R67, R242.reuse, PT ;  /* 0x000000f24300720c */ /* 0x080fe20003f46270 */
[----:B------:R-:W-:Y:S01]  /*1f20*/  VIADD R22, R13, 0x38 ;  /* 0x000000380d167836 */ /* 0x000fe20000000000 */
[----:B------:R-:W-:Y:S01]  /*1f30*/  ISETP.GE.AND P5, PT, R25, R242, PT ;  /* 0x000000f21900720c */ /* 0x000fe20003fa6270 */
[----:B------:R-:W-:Y:S01]  /*1f40*/  VIADD R15, R13, 0x39 ;  /* 0x000000390d0f7836 */ /* 0x000fe20000000000 */
[----:B------:R-:W-:Y:S01]  /*1f50*/  FSEL R58, R85, -INF , !P0 ;  /* 0xff800000553a7808 */ /* 0x000fe20004000000 */
[----:B------:R-:W-:Y:S01]  /*1f60*/  IMAD R221, R128, 0x20, R43 ;  /* 0x0000002080dd7824 */ /* 0x000fe200078e022b */
[----:B------:R-:W-:-:S02]  /*1f70*/  FSEL R84, R84, -INF , !P3 ;  /* 0xff80000054547808 */ /* 0x000fc40005800000 */
[----:B------:R-:W-:Y:S01]  /*1f80*/  ISETP.GE.AND P1, PT, R77, R242, PT ;  /* 0x000000f24d00720c */ /* 0x000fe20003f26270 */
[----:B------:R-:W-:Y:S01]  /*1f90*/  IMAD.IADD R221, R42, 0x1, R221 ;  /* 0x000000012add7824 */ /* 0x000fe200078e02dd */
[----:B------:R-:W-:Y:S02]  /*1fa0*/  FSEL R202, R53, -INF , !P2 ;  /* 0xff80000035ca7808 */ /* 0x000fe40005000000 */
[----:B------:R-:W-:Y:S02]  /*1fb0*/  FMNMX.FTZ R53, R80, R26, !PT ;  /* 0x0000001a50357209 */ /* 0x000fe40007810000 */
[----:B------:R-:W-:Y:S02]  /*1fc0*/  ISETP.GE.AND P4, PT, R23, R242, PT ;  /* 0x000000f21700720c */ /* 0x000fe40003f86270 */
[----:B------:R-:W-:Y:S02]  /*1fd0*/  FSEL R72, R72, -INF , !P5 ;  /* 0xff80000048487808 */ /* 0x000fe40006800000 */
[----:B------:R-:W-:-:S02]  /*1fe0*/  FMNMX.FTZ R63, R84, R58, !PT ;  /* 0x0000003a543f7209 */ /* 0x000fc40007810000 */
[----:B------:R-:W-:Y:S02]  /*1ff0*/  FSEL R4, R69, -INF , !P1 ;  /* 0xff80000045047808 */ /* 0x000fe40004800000 */
[----:B------:R-:W-:Y:S02]  /*2000*/  ISETP.GE.AND P1, PT, R67, R240, PT ;  /* 0x000000f04300720c */ /* 0x000fe40003f26270 */
[----:B------:R-:W-:Y:S02]  /*2010*/  ISETP.GE.AND P3, PT, R65, R242, PT ;  /* 0x000000f24100720c */ /* 0x000fe40003f66270 */
[----:B------:R-:W-:Y:S02]  /*2020*/  FMNMX.FTZ R53, R76, R53, !PT ;  /* 0x000000354c357209 */ /* 0x000fe40007810000 */
[----:B------:R-:W-:Y:S02]  /*2030*/  FSEL R6, R73, -INF , !P4 ;  /* 0xff80000049067808 */ /* 0x000fe40006000000 */
[----:B------:R-:W-:-:S02]  /*2040*/  FMNMX.FTZ R63, R72, R63, !PT ;  /* 0x0000003f483f7209 */ /* 0x000fc40007810000 */
[----:B------:R-:W-:Y:S02]  /*2050*/  FSEL R180, R49, -INF , !P1 ;  /* 0xff80000031b47808 */ /* 0x000fe40004800000 */
[----:B------:R-:W-:Y:S02]  /*2060*/  FSEL R64, R17, -INF , !P3 ;  /* 0xff80000011407808 */ /* 0x000fe40005800000 */
[----:B------:R-:W-:Y:S02]  /*2070*/  FMNMX.FTZ R49, R24, R53, !PT ;  /* 0x0000003518317209 */ /* 0x000fe40007810000 */
[----:B------:R-:W-:Y:S02]  /*2080*/  FMNMX.FTZ R17, R6, R63, !PT ;  /* 0x0000003f06117209 */ /* 0x000fe40007810000 */
[----:B------:R-:W-:Y:S02]  /*2090*/  ISETP.GE.AND P5, PT, R81, R242, PT ;  /* 0x000000f25100720c */ /* 0x000fe40003fa6270 */
[----:B------:R-:W-:-:S02]  /*20a0*/  FMNMX.FTZ R49, R14, R49, !PT ;  /* 0x000000310e317209 */ /* 0x000fc40007810000 */
[-C--:B------:R-:W-:Y:S02]  /*20b0*/  ISETP.GE.AND P0, PT, R57, R242.reuse, PT ;  /* 0x000000f23900720c */ /* 0x080fe40003f06270 */
[----:B------:R-:W-:Y:S02]  /*20c0*/  FMNMX.FTZ R17, R68, R17, !PT ;  /* 0x0000001144117209 */ /* 0x000fe40007810000 */
[----:B------:R-:W-:Y:S02]  /*20d0*/  FSEL R176, R52, -INF , !P5 ;  /* 0xff80000034b07808 */ /* 0x000fe40006800000 */
[----:B------:R-:W-:Y:S02]  /*20e0*/  ISETP.GE.AND P5, PT, R60, R242, PT ;  /* 0x000000f23c00720c */ /* 0x000fe40003fa6270 */
[----:B------:R-:W-:Y:S02]  /*20f0*/  FMNMX.FTZ R49, R12, R49, !PT ;  /* 0x000000310c317209 */ /* 0x000fe40007810000 */
[----:B------:R-:W-:-:S02]  /*2100*/  FSEL R66, R16, -INF , !P0 ;  /* 0xff80000010427808 */ /* 0x000fc40004000000 */
[----:B------:R-:W-:Y:S02]  /*2110*/  FMNMX.FTZ R17, R4, R17, !PT ;  /* 0x0000001104117209 */ /* 0x000fe40007810000 */
[----:B------:R-:W-:Y:S02]  /*2120*/  FSEL R210, R37, -INF , !P5 ;  /* 0xff80000025d27808 */ /* 0x000fe40006800000 */
[----:B------:R-:W-:Y:S02]  /*2130*/  ISETP.GE.AND P4, PT, R81, R240, PT ;  /* 0x000000f05100720c */ /* 0x000fe40003f86270 */
[----:B------:R-:W-:Y:S02]  /*2140*/  FMNMX.FTZ R37, R10, R49, !PT ;  /* 0x000000310a257209 */ /* 0x000fe40007810000 */
[----:B------:R-:W-:Y:S02]  /*2150*/  FMNMX.FTZ R17, R66, R17, !PT ;  /* 0x0000001142117209 */ /* 0x000fe40007810000 */
[----:B------:R-:W-:-:S02]  /*2160*/  FSEL R190, R48, -INF , !P4 ;  /* 0xff80000030be7808 */ /* 0x000fc40006000000 */
[----:B------:R-:W-:Y:S02]  /*2170*/  FMNMX.FTZ R37, R8, R37, !PT ;  /* 0x0000002508257209 */ /* 0x000fe40007810000 */
[----:B------:R-:W-:Y:S02]  /*2180*/  FMNMX.FTZ R17, R64, R17, !PT ;  /* 0x0000001140117209 */ /* 0x000fe40007810000 */
[C---:B------:R-:W-:Y:S02]  /*2190*/  ISETP.GE.AND P3, PT, R61.reuse, R240, PT ;  /* 0x000000f03d00720c */ /* 0x040fe40003f66270 */
[----:B------:R-:W-:Y:S02]  /*21a0*/  FMNMX.FTZ R37, R190, R37, !PT ;  /* 0x00000025be257209 */ /* 0x000fe40007810000 */
[----:B------:R-:W-:Y:S02]  /*21b0*/  ISETP.GE.AND P0, PT, R61, R242, PT ;  /* 0x000000f23d00720c */ /* 0x000fe40003f06270 */
[----:B------:R-:W-:-:S02]  /*21c0*/  FMNMX.FTZ R17, R176, R17, !PT ;  /* 0x00000011b0117209 */ /* 0x000fc40007810000 */
[----:B------:R-:W-:Y:S02]  /*21d0*/  FMNMX.FTZ R16, R21, R83, !PT ;  /* 0x0000005315107209 */ /* 0x000fe40007810000 */
[----:B------:R-:W-:Y:S02]  /*21e0*/  ISETP.GE.AND P2, PT, R60, R240, PT ;  /* 0x000000f03c00720c */ /* 0x000fe40003f46270 */
[----:B------:R-:W-:Y:S02]  /*21f0*/  FSEL R186, R44, -INF , !P3 ;  /* 0xff8000002cba7808 */ /* 0x000fe40005800000 */
[----:B------:R-:W-:Y:S02]  /*2200*/  FMNMX.FTZ R37, R180, R37, !PT ;  /* 0x00000025b4257209 */ /* 0x000fe40007810000 */
[----:B------:R-:W-:Y:S02]  /*2210*/  FSEL R36, R36, -INF , !P0 ;  /* 0xff80000024247808 */ /* 0x000fe40004000000 */
[----:B------:R-:W-:-:S02]  /*2220*/  FMNMX.FTZ R17, R202, R17, !PT ;  /* 0x00000011ca117209 */ /* 0x000fc40007810000 */
[----:B------:R-:W-:Y:S02]  /*2230*/  FMNMX.FTZ R16, R11, R16, !PT ;  /* 0x000000100b107209 */ /* 0x000fe40007810000 */
[----:B------:R-:W-:Y:S02]  /*2240*/  ISETP.GE.AND P1, PT, R56, R240, PT ;  /* 0x000000f03800720c */ /* 0x000fe40003f26270 */
[----:B------:R-:W-:Y:S02]  /*2250*/  FSEL R184, R45, -INF , !P2 ;  /* 0xff8000002db87808 */ /* 0x000fe40005000000 */
[----:B------:R-:W-:Y:S02]  /*2260*/  FMNMX.FTZ R37, R186, R37, !PT ;  /* 0x00000025ba257209 */ /* 0x000fe40007810000 */
[----:B------:R-:W-:Y:S02]  /*2270*/  ISETP.GE.AND P4, PT, R56, R242, PT ;  /* 0x000000f23800720c */ /* 0x000fe40003f86270 */
[----:B------:R-:W-:-:S02]  /*2280*/  FMNMX.FTZ R17, R36, R17, !PT ;  /* 0x0000001124117209 */ /* 0x000fc40007810000 */
[----:B------:R-:W-:Y:S02]  /*2290*/  FMNMX.FTZ R16, R79, R16, !PT ;  /* 0x000000104f107209 */ /* 0x000fe40007810000 */
[C---:B------:R-:W-:Y:S02]  /*22a0*/  ISETP.GE.AND P0, PT, R59.reuse, R240, PT ;  /* 0x000000f03b00720c */ /* 0x040fe40003f06270 */
[----:B------:R-:W-:Y:S02]  /*22b0*/  FSEL R198, R32, -INF , !P1 ;  /* 0xff80000020c67808 */ /* 0x000fe40004800000 */
[----:B------:R-:W-:Y:S02]  /*22c0*/  FMNMX.FTZ R37, R184, R37, !PT ;  /* 0x00000025b8257209 */ /* 0x000fe40007810000 */
[----:B------:R-:W-:Y:S02]  /*22d0*/  ISETP.GE.AND P3, PT, R59, R242, PT ;  /* 0x000000f23b00720c */ /* 0x000fe40003f66270 */
[----:B------:R-:W-:-:S02]  /*22e0*/  FSEL R208, R116, -INF , !P4 ;  /* 0xff80000074d07808 */ /* 0x000fc40006000000 */
[----:B------:R-:W-:Y:S02]  /*22f0*/  FMNMX.FTZ R17, R210, R17, !PT ;  /* 0x00000011d2117209 */ /* 0x000fe40007810000 */
[----:B------:R-:W-:Y:S02]  /*2300*/  ISETP.GE.AND P1, PT, R22, R240, PT ;  /* 0x000000f01600720c */ /* 0x000fe40003f26270 */
[----:B------:R-:W-:Y:S02]  /*2310*/  FMNMX.FTZ R16, R9, R16, !PT ;  /* 0x0000001009107209 */ /* 0x000fe40007810000 */
[----:B------:R-:W-:Y:S02]  /*2320*/  FSEL R196, R33, -INF , !P0 ;  /* 0xff80000021c47808 */ /* 0x000fe40004000000 */
[----:B------:R-:W-:Y:S02]  /*2330*/  FMNMX.FTZ R33, R198, R37, !PT ;  /* 0x00000025c6217209 */ /* 0x000fe40007810000 */
[----:B------:R-:W-:-:S02]  /*2340*/  ISETP.GE.AND P5, PT, R22, R242, PT ;  /* 0x000000f21600720c */ /* 0x000fc40003fa6270 */
[----:B------:R-:W-:Y:S02]  /*2350*/  FSEL R204, R117, -INF , !P3 ;  /* 0xff80000075cc7808 */ /* 0x000fe40005800000 */
[----:B------:R-:W-:Y:S02]  /*2360*/  FMNMX.FTZ R17, R208, R17, !PT ;  /* 0x00000011d0117209 */ /* 0x000fe40007810000 */
[----:B------:R-:W-:Y:S02]  /*2370*/  FSEL R194, R28, -INF , !P1 ;  /* 0xff8000001cc27808 */ /* 0x000fe40004800000 */
[----:B------:R-:W-:Y:S02]  /*2380*/  FMNMX.FTZ R28, R7, R16, !PT ;  /* 0x00000010071c7209 */ /* 0x000fe40007810000 */
[----:B------:R-:W-:Y:S02]  /*2390*/  ISETP.GE.AND P0, PT, R15, R240, PT ;  /* 0x000000f00f00720c */ /* 0x000fe40003f06270 */
[----:B------:R-:W-:-:S02]  /*23a0*/  FMNMX.FTZ R33, R196, R33, !PT ;  /* 0x00000021c4217209 */ /* 0x000fc40007810000 */
[----:B------:R-:W-:Y:S02]  /*23b0*/  ISETP.GE.AND P4, PT, R15, R242, PT ;  /* 0x000000f20f00720c */ /* 0x000fe40003f86270 */
[----:B------:R-:W-:Y:S02]  /*23c0*/  FSEL R206, R112, -INF , !P5 ;  /* 0xff80000070ce7808 */ /* 0x000fe40006800000 */
[----:B------:R-:W-:Y:S02]  /*23d0*/  FMNMX.FTZ R17, R204, R17, !PT ;  /* 0x00000011cc117209 */ /* 0x000fe40007810000 */
[----:B------:R-:W-:Y:S02]  /*23e0*/  ISETP.GE.AND P1, PT, R81, R169, PT ;  /* 0x000000a95100720c */ /* 0x000fe40003f26270 */
[----:B------:R-:W-:Y:S02]  /*23f0*/  FMNMX.FTZ R28, R3, R28, !PT ;  /* 0x0000001c031c7209 */ /* 0x000fe40007810000 */
[----:B------:R-:W-:-:S02]  /*2400*/  FSEL R192, R29, -INF , !P0 ;  /* 0xff8000001dc07808 */ /* 0x000fc40004000000 */
[----:B------:R-:W-:Y:S02]  /*2410*/  FMNMX.FTZ R29, R194, R33, !PT ;  /* 0x00000021c21d7209 */ /* 0x000fe40007810000 */
[----:B------:R-:W-:Y:S02]  /*2420*/  FSEL R200, R113, -INF , !P4 ;  /* 0xff80000071c87808 */ /* 0x000fe40006000000 */
[----:B------:R-:W-:Y:S02]  /*2430*/  FMNMX.FTZ R17, R206, R17, !PT ;  /* 0x00000011ce117209 */ /* 0x000fe40007810000 */
[----:B------:R-:W-:Y:S02]  /*2440*/  ISETP.GE.AND P0, PT, R67, R169, PT ;  /* 0x000000a94300720c */ /* 0x000fe40003f06270 */
[----:B------:R-:W-:Y:S02]  /*2450*/  FSEL R199, R50, -INF , !P1 ;  /* 0xff80000032c77808 */ /* 0x000fe40004800000 */
[----:B------:R-:W-:-:S02]  /*2460*/  FMNMX.FTZ R28, R5, R28, !PT ;  /* 0x0000001c051c7209 */ /* 0x000fc40007810000 */
[----:B------:R-:W-:Y:S02]  /*2470*/  FMNMX.FTZ R16, R192, R29, !PT ;  /* 0x0000001dc0107209 */ /* 0x000fe40007810000 */
[----:B------:R-:W-:Y:S02]  /*2480*/  FMNMX.FTZ R17, R200, R17, !PT ;  /* 0x00000011c8117209 */ /* 0x000fe40007810000 */
[----:B------:R-:W-:Y:S01]  /*2490*/  FSEL R189, R51, -INF , !P0 ;  /* 0xff80000033bd7808 */ /* 0x000fe20004000000 */
[----:B------:R-:W1:Y:S01]  /*24a0*/  SHFL.BFLY PT, R29, R16, 0x2, 0x1f ;  /* 0x0c401f00101d7f89 */ /* 0x000e6200000e0000 */
[-C--:B------:R-:W-:Y:S02]  /*24b0*/  ISETP.GE.AND P1, PT, R61, R169.reuse, PT ;  /* 0x000000a93d00720c */ /* 0x080fe40003f26270 */
[----:B------:R-:W-:Y:S01]  /*24c0*/  FMNMX.FTZ R28, R199, R28, !PT ;  /* 0x0000001cc71c7209 */ /* 0x000fe20007810000 */
[----:B------:R-:W2:Y:S01]  /*24d0*/  SHFL.BFLY PT, R32, R17, 0x2, 0x1f ;  /* 0x0c401f0011207f89 */ /* 0x000ea200000e0000 */
[----:B------:R-:W-:-:S02]  /*24e0*/  ISETP.GE.AND P0, PT, R60, R169, PT ;  /* 0x000000a93c00720c */ /* 0x000fc40003f06270 */
[----:B------:R-:W-:Y:S02]  /*24f0*/  FSEL R195, R46, -INF , !P1 ;  /* 0xff8000002ec37808 */ /* 0x000fe40004800000 */
[----:B------:R-:W-:Y:S02]  /*2500*/  FMNMX.FTZ R28, R189, R28, !PT ;  /* 0x0000001cbd1c7209 */ /* 0x000fe40007810000 */
[----:B------:R-:W-:Y:S02]  /*2510*/  FSEL R37, R47, -INF , !P0 ;  /* 0xff8000002f257808 */ /* 0x000fe40004000000 */
[-C--:B------:R-:W-:Y:S02]  /*2520*/  ISETP.GE.AND P1, PT, R56, R169.reuse, PT ;  /* 0x000000a93800720c */ /* 0x080fe40003f26270 */
[----:B------:R-:W-:Y:S02]  /*2530*/  FMNMX.FTZ R28, R195, R28, !PT ;  /* 0x0000001cc31c7209 */ /* 0x000fe40007810000 */
        /* <DEDUP_REMOVED lines=10> */
[----:B------:R-:W-:Y:S02]  /*25e0*/  FMNMX.FTZ R28, R187, R28, !PT ;  /* 0x0000001cbb1c7209 */ /* 0x000fe40007810000 */
[----:B-1----:R-:W-:Y:S02]  /*25f0*/  FMNMX.FTZ R31, R16, R29, !PT ;  /* 0x0000001d101f7209 */ /* 0x002fe40007810000 */
[----:B--2---:R-:W-:-:S02]  /*2600*/  FMNMX.FTZ R32, R17, R32, !PT ;  /* 0x0000002011207209 */ /* 0x004fc40007810000 */
[----:B------:R-:W-:Y:S01]  /*2610*/  FMNMX.FTZ R29, R183, R28, !PT ;  /* 0x0000001cb71d7209 */ /* 0x000fe20007810000 */
[----:B------:R-:W1:Y:S01]  /*2620*/  SHFL.BFLY PT, R166, R31, 0x1, 0x1f ;  /* 0x0c201f001fa67f89 */ /* 0x000e6200000e0000 */
[----:B------:R-:W-:Y:S02]  /*2630*/  VIADDMNMX R241, R20, 0x8, R129, PT ;  /* 0x0000000814f17846 */ /* 0x000fe40003800181 */
[----:B------:R-:W-:Y:S01]  /*2640*/  LEA R221, R221, UR5, 0x1 ;  /* 0x00000005dddd7c11 */ /* 0x000fe2000f8e08ff */
[----:B------:R-:W2:Y:S01]  /*2650*/  SHFL.BFLY PT, R17, R32, 0x1, 0x1f ;  /* 0x0c201f0020117f89 */ /* 0x000ea200000e0000 */
[-C--:B------:R-:W-:Y:S02]  /*2660*/  ISETP.GE.AND P5, PT, R23, R241.reuse, PT ;  /* 0x000000f11700720c */ /* 0x080fe40003fa6270 */
[-C--:B------:R-:W-:Y:S01]  /*2670*/  ISETP.GE.AND P1, PT, R65, R241.reuse, PT ;  /* 0x000000f14100720c */ /* 0x080fe20003f26270 */
[----:B------:R-:W3:Y:S01]  /*2680*/  SHFL.BFLY PT, R16, R29, 0x2, 0x1f ;  /* 0x0c401f001d107f89 */ /* 0x000ee200000e0000 */
[-C--:B------:R-:W-:Y:S01]  /*2690*/  ISETP.GE.AND P6, PT, R25, R241.reuse, PT ;  /* 0x000000f11900720c */ /* 0x080fe20003fc6270 */
[----:B------:R-:W-:Y:S01]  /*26a0*/  IMAD.IADD R220, R0, 0x1, R221 ;  /* 0x0000000100dc7824 */ /* 0x000fe200078e02dd */
[----:B------:R-:W-:Y:S01]  /*26b0*/  ISETP.GE.AND P3, PT, R78, R241, PT ;  /* 0x000000f14e00720c */ /* 0x000fe20003f66270 */
[----:B------:R-:W-:Y:S01]  /*26c0*/  LDSM.16.MT88.4 R148, [R221+0x9000] ;  /* 0x00900000dd94783b */ /* 0x000fe20000004200 */
[----:B------:R-:W-:-:S02]  /*26d0*/  FSEL R129, R74, -INF , !P6 ;  /* 0xff8000004a817808 */ /* 0x000fc40007000000 */
[-C--:B------:R-:W-:Y:S01]  /*26e0*/  ISETP.GE.AND P6, PT, R67, R241.reuse, PT ;  /* 0x000000f14300720c */ /* 0x080fe20003fc6270 */
[----:B------:R-:W-:Y:S01]  /*26f0*/  LDSM.16.MT88.4 R96, [R221+0xa000] ;  /* 0x00a00000dd60783b */ /* 0x000fe20000004200 */
[-C--:B------:R-:W-:Y:S02]  /*2700*/  ISETP.GE.AND P4, PT, R77, R241.reuse, PT ;  /* 0x000000f14d00720c */ /* 0x080fe40003f86270 */
[----:B------:R-:W-:Y:S01]  /*2710*/  FSEL R67, R70, -INF , !P3 ;  /* 0xff80000046437808 */ /* 0x000fe20005800000 */
[----:B------:R-:W-:Y:S01]  /*2720*/  LDSM.16.MT88.4 R108, [R220+0xa000] ;  /* 0x00a00000dc6c783b */ /* 0x000fe20000004200 */
[----:B------:R-:W-:Y:S02]  /*2730*/  ISETP.GE.AND P2, PT, R57, R241, PT ;  /* 0x000000f13900720c */ /* 0x000fe40003f46270 */
[----:B------:R-:W-:Y:S01]  /*2740*/  FSEL R85, R71, -INF , !P4 ;  /* 0xff80000047557808 */ /* 0x000fe20006000000 */
[----:B------:R-:W-:Y:S01]  /*2750*/  LDSM.16.MT88.4 R120, [R221+0xb000] ;  /* 0x00b00000dd78783b */ /* 0x000fe20000004200 */
[----:B-1----:R-:W-:-:S02]  /*2760*/  FMNMX.FTZ R166, R31, R166, !PT ;  /* 0x000000a61fa67209 */ /* 0x002fc40007810000 */
[----:B------:R-:W-:Y:S02]  /*2770*/  FSEL R71, R18, -INF , !P2 ;  /* 0xff80000012477808 */ /* 0x000fe40005000000 */
[----:B--2---:R-:W-:Y:S01]  /*2780*/  FMNMX.FTZ R168, R32, R17, !PT ;  /* 0x0000001120a87209 */ /* 0x004fe20007810000 */
[----:B------:R-:W-:Y:S01]  /*2790*/  FMUL.FTZ R197, R166, UR4 ;  /* 0x00000004a6c57c20 */ /* 0x000fe20008410000 */
[----:B------:R-:W-:Y:S01]  /*27a0*/  FSEL R69, R19, -INF , !P1 ;  /* 0xff80000013457808 */ /* 0x000fe20004800000 */
[----:B------:R-:W-:Y:S01]  /*27b0*/  LDSM.16.MT88.4 R32, [R220+0xb000] ;  /* 0x00b00000dc20783b */ /* 0x000fe20000004200 */
[----:B---3--:R-:W-:Y:S01]  /*27c0*/  FMNMX.FTZ R16, R29, R16, !PT ;  /* 0x000000101d107209 */ /* 0x008fe20007810000 */
[C---:B------:R-:W-:Y:S01]  /*27d0*/  FMUL.FTZ R205, R168.reuse, UR4 ;  /* 0x00000004a8cd7c20 */ /* 0x040fe20008410000 */
[----:B------:R-:W-:Y:S01]  /*27e0*/  FSETP.NEU.FTZ.AND P0, PT, R168, -INF , PT ;  /* 0xff800000a800780b */ /* 0x000fe20003f1d000 */
[----:B------:R-:W-:Y:S01]  /*27f0*/  LDSM.16.MT88.4 R28, [R220+0xb400] ;  /* 0x00b40000dc1c783b */ /* 0x000fe20000004200 */
[----:B------:R-:W-:-:S02]  /*2800*/  FSEL R215, R55, -INF , !P6 ;  /* 0xff80000037d77808 */ /* 0x000fc40007000000 */
[----:B------:R-:W-:Y:S01]  /*2810*/  FSEL R205, R205, RZ, P0 ;  /* 0x000000ffcdcd7208 */ /* 0x000fe20000000000 */
[----:B------:R-:W1:Y:S01]  /*2820*/  SHFL.BFLY PT, R165, R16, 0x1, 0x1f ;  /* 0x0c201f0010a57f89 */ /* 0x000e6200000e0000 */
[----:B------:R-:W-:Y:S02]  /*2830*/  FSETP.NEU.FTZ.AND P0, PT, R166, -INF , PT ;  /* 0xff800000a600780b */ /* 0x000fe40003f1d000 */
[-C--:B------:R-:W-:Y:S01]  /*2840*/  ISETP.GE.AND P4, PT, R60, R241.reuse, PT ;  /* 0x000000f13c00720c */ /* 0x080fe20003f86270 */
[--C-:B------:R-:W-:Y:S01]  /*2850*/  FFMA.FTZ R62, R58, UR4, -R205.reuse ;  /* 0x000000043a3e7c23 */ /* 0x100fe200080108cd */
[----:B------:R-:W-:Y:S01]  /*2860*/  FSEL R197, R197, RZ, P0 ;  /* 0x000000ffc5c57208 */ /* 0x000fe20000000000 */
[--C-:B------:R-:W-:Y:S01]  /*2870*/  FFMA.FTZ R63, R84, UR4, -R205.reuse ;  /* 0x00000004543f7c23 */ /* 0x100fe200080108cd */
[-C--:B------:R-:W-:Y:S01]  /*2880*/  ISETP.GE.AND P0, PT, R27, R241.reuse, PT ;  /* 0x000000f11b00720c */ /* 0x080fe20003f06270 */
[----:B------:R-:W-:Y:S01]  /*2890*/  FFMA.FTZ R60, R72, UR4, -R205 ;  /* 0x00000004483c7c23 */ /* 0x000fe200080108cd */
[----:B------:R-:W-:Y:S01]  /*28a0*/  FSEL R213, R39, -INF , !P4 ;  /* 0xff80000027d57808 */ /* 0x000fe20006000000 */
[--C-:B------:R-:W-:Y:S01]  /*28b0*/  FFMA.FTZ R58, R80, UR4, -R197.reuse ;  /* 0x00000004503a7c23 */ /* 0x100fe200080108c5 */
[----:B------:R-:W-:Y:S01]  /*28c0*/  FSEL R65, R87, -INF , !P0 ;  /* 0xff80000057417808 */ /* 0x000fe20004000000 */
[--C-:B------:R-:W-:Y:S01]  /*28d0*/  FFMA.FTZ R52, R76, UR4, -R197.reuse ;  /* 0x000000044c347c23 */ /* 0x100fe200080108c5 */
[----:B------:R-:W-:Y:S01]  /*28e0*/  FSEL R87, R75, -INF , !P5 ;  /* 0xff8000004b577808 */ /* 0x000fe20006800000 */
[--C-:B------:R-:W-:Y:S01]  /*28f0*/  FFMA.FTZ R51, R24, UR4, -R197.reuse ;  /* 0x0000000418337c23 */ /* 0x100fe200080108c5 */
[-C--:B------:R-:W-:Y:S01]  /*2900*/  ISETP.GE.AND P5, PT, R13, R241.reuse, PT ;  /* 0x000000f10d00720c */ /* 0x080fe20003fa6270 */
[----:B------:R-:W-:Y:S01]  /*2910*/  FFMA.FTZ R26, R26, UR4, -R197 ;  /* 0x000000041a1a7c23 */ /* 0x000fe200080108c5 */
[-C--:B------:R-:W-:Y:S01]  /*2920*/  ISETP.GE.AND P0, PT, R81, R241.reuse, PT ;  /* 0x000000f15100720c */ /* 0x080fe20003f06270 */
[----:B------:R-:W-:Y:S01]  /*2930*/  MUFU.EX2 R58, R58 ;  /* 0x0000003a003a7308 */ /* 0x000fe20000000800 */
[----:B------:R-:W-:Y:S01]  /*2940*/  FSEL R131, R86, -INF , !P5 ;  /* 0xff80000056837808 */ /* 0x000fe20006800000 */
[----:B------:R-:W-:Y:S01]  /*2950*/  FFMA.FTZ R55, R6, UR4, -R205 ;  /* 0x0000000406377c23 */ /* 0x000fe200080108cd */
[----:B------:R-:W-:Y:S01]  /*2960*/  FSEL R207, R54, -INF , !P0 ;  /* 0xff80000036cf7808 */ /* 0x000fe20004000000 */
[----:B------:R-:W-:Y:S01]  /*2970*/  FFMA.FTZ R50, R14, UR4, -R197 ;  /* 0x000000040e327c23 */ /* 0x000fe200080108c5 */
[----:B------:R-:W-:Y:S01]  /*2980*/  ISETP.GE.AND P5, PT, R61, R241, PT ;  /* 0x000000f13d00720c */ /* 0x000fe20003fa6270 */
[----:B------:R-:W-:Y:S01]  /*2990*/  FFMA.FTZ R61, R64, UR4, -R205 ;  /* 0x00000004403d7c23 */ /* 0x000fe200080108cd */
[----:B-1----:R-:W-:Y:S01]  /*29a0*/  FMNMX.FTZ R165, R16, R165, !PT ;  /* 0x000000a510a57209 */ /* 0x002fe20007810000 */
[----:B------:R1:W2:Y:S01]  /*29b0*/  MUFU.EX2 R57, R26 ;  /* 0x0000001a00397308 */ /* 0x0002a20000000800 */
[----:B------:R-:W-:Y:S01]  /*29c0*/  FMNMX.FTZ R16, R131, R65, !PT ;  /* 0x0000004183107209 */ /* 0x000fe20007810000 */
[--C-:B------:R-:W-:Y:S01]  /*29d0*/  FFMA.FTZ R45, R12, UR4, -R197.reuse ;  /* 0x000000040c2d7c23 */ /* 0x100fe200080108c5 */
[C---:B------:R-:W-:Y:S01]  /*29e0*/  FSETP.NEU.FTZ.AND P3, PT, R165.reuse, -INF , PT ;  /* 0xff800000a500780b */ /* 0x040fe20003f7d000 */
[----:B------:R-:W-:Y:S01]  /*29f0*/  FMUL.FTZ R188, R165, UR4 ;  /* 0x00000004a5bc7c20 */ /* 0x000fe20008410000 */
[----:B------:R-:W-:Y:S01]  /*2a00*/  FMNMX.FTZ R16, R129, R16, !PT ;  /* 0x0000001081107209 */ /* 0x000fe20007810000 */
[--C-:B------:R-:W-:Y:S01]  /*2a10*/  FFMA.FTZ R44, R10, UR4, -R197.reuse ;  /* 0x000000040a2c7c23 */ /* 0x100fe200080108c5 */
[----:B------:R-:W-:Y:S01]  /*2a20*/  FSEL R209, R38, -INF , !P5 ;  /* 0xff80000026d17808 */ /* 0x000fe20006800000 */
[----:B------:R-:W-:Y:S01]  /*2a30*/  MUFU.EX2 R52, R52 ;  /* 0x0000003400347308 */ /* 0x000fe20000000800 */
[----:B------:R-:W-:Y:S01]  /*2a40*/  FMNMX.FTZ R16, R87, R16, !PT ;  /* 0x0000001057107209 */ /* 0x000fe20007810000 */
[----:B------:R-:W-:Y:S01]  /*2a50*/  FFMA.FTZ R43, R8, UR4, -R197 ;  /* 0x00000004082b7c23 */ /* 0x000fe200080108c5 */
[----:B------:R-:W-:Y:S01]  /*2a60*/  FSEL R188, R188, RZ, P3 ;  /* 0x000000ffbcbc7208 */ /* 0x000fe20001800000 */
[--C-:B------:R-:W-:Y:S01]  /*2a70*/  FFMA.FTZ R54, R66, UR4, -R205.reuse ;  /* 0x0000000442367c23 */ /* 0x100fe200080108cd */
[----:B------:R-:W-:Y:S01]  /*2a80*/  FMNMX.FTZ R16, R67, R16, !PT ;  /* 0x0000001043107209 */ /* 0x000fe20007810000 */
[--C-:B------:R-:W-:Y:S01]  /*2a90*/  FFMA.FTZ R49, R68, UR4, -R205.reuse ;  /* 0x0000000444317c23 */ /* 0x100fe200080108cd */
[-C--:B------:R-:W-:Y:S01]  /*2aa0*/  ISETP.GE.AND P3, PT, R56, R241.reuse, PT ;  /* 0x000000f13800720c */ /* 0x080fe20003f66270 */
[--C-:B------:R-:W-:Y:S01]  /*2ab0*/  FFMA.FTZ R53, R11, UR4, -R188.reuse ;  /* 0x000000040b357c23 */ /* 0x100fe200080108bc */
[----:B------:R-:W-:Y:S01]  /*2ac0*/  FMNMX.FTZ R0, R85, R16, !PT ;  /* 0x0000001055007209 */ /* 0x000fe20007810000 */
[--C-:B------:R-:W-:Y:S01]  /*2ad0*/  FFMA.FTZ R48, R79, UR4, -R188.reuse ;  /* 0x000000044f307c23 */ /* 0x100fe200080108bc */
[-C--:B------:R-:W-:Y:S01]  /*2ae0*/  ISETP.GE.AND P2, PT, R59, R241.reuse, PT ;  /* 0x000000f13b00720c */ /* 0x080fe20003f46270 */
[--C-:B------:R-:W-:Y:S01]  /*2af0*/  FFMA.FTZ R59, R83, UR4, -R188.reuse ;  /* 0x00000004533b7c23 */ /* 0x100fe200080108bc */
[----:B------:R-:W-:Y:S01]  /*2b00*/  FMNMX.FTZ R0, R71, R0, !PT ;  /* 0x0000000047007209 */ /* 0x000fe20007810000 */
[----:B------:R-:W-:Y:S01]  /*2b10*/  LDSM.16.MT88.4 R80, [R220+0x9000] ;  /* 0x00900000dc50783b */ /* 0x000fe20000004200 */
[----:B------:R-:W-:Y:S01]  /*2b20*/  FSEL R211, R118, -INF , !P3 ;  /* 0xff80000076d37808 */ /* 0x000fe20005800000 */
[--C-:B------:R-:W-:Y:S01]  /*2b30*/  FFMA.FTZ R21, R21, UR4, -R188.reuse ;  /* 0x0000000415157c23 */ /* 0x100fe200080108bc */
[----:B------:R-:W-:Y:S01]  /*2b40*/  FMNMX.FTZ R0, R69, R0, !PT ;  /* 0x0000000045007209 */ /* 0x000fe20007810000 */
[----:B------:R-:W3:Y:S01]  /*2b50*/  MUFU.EX2 R51, R51 ;  /* 0x0000003300337308 */ /* 0x000ee20000000800 */
[-C--:B------:R-:W-:Y:S01]  /*2b60*/  ISETP.GE.AND P1, PT, R22, R241.reuse, PT ;  /* 0x000000f11600720c */ /* 0x080fe20003f26270 */
[--C-:B------:R-:W-:Y:S01]  /*2b70*/  FFMA.FTZ R47, R9, UR4, -R188.reuse ;  /* 0x00000004092f7c23 */ /* 0x100fe200080108bc */
[----:B------:R-:W-:Y:S01]  /*2b80*/  FMNMX.FTZ R0, R207, R0, !PT ;  /* 0x00000000cf007209 */ /* 0x000fe20007810000 */
[----:B-1----:R-:W-:Y:S01]  /*2b90*/  LDSM.16.MT88.4 R24, [R221+0x9400] ;  /* 0x00940000dd18783b */ /* 0x002fe20000004200 */
[----:B------:R-:W-:Y:S01]  /*2ba0*/  FSEL R185, R119, -INF , !P2 ;  /* 0xff80000077b97808 */ /* 0x000fe20005000000 */
[--C-:B------:R-:W-:Y:S01]  /*2bb0*/  FFMA.FTZ R42, R7, UR4, -R188.reuse ;  /* 0x00000004072a7c23 */ /* 0x100fe200080108bc */
[----:B------:R-:W-:Y:S01]  /*2bc0*/  FMNMX.FTZ R0, R215, R0, !PT ;  /* 0x00000000d7007209 */ /* 0x000fe20007810000 */
[----:B------:R1:W-:Y:S01]  /*2bd0*/  MUFU.EX2 R56, R21 ;  /* 0x0000001500387308 */ /* 0x0003e20000000800 */
[----:B------:R-:W-:Y:S01]  /*2be0*/  ISETP.GE.AND P0, PT, R15, R241, PT ;  /* 0x000000f10f00720c */ /* 0x000fe20003f06270 */
[----:B------:R-:W-:Y:S01]  /*2bf0*/  LDSM.16.MT88.4 R16, [R221+0xa400] ;  /* 0x00a40000dd10783b */ /* 0x000fe20000004200 */
[----:B------:R-:W-:Y:S01]  /*2c00*/  FMNMX.FTZ R0, R209, R0, !PT ;  /* 0x00000000d1007209 */ /* 0x000fe20007810000 */
[--C-:B------:R-:W-:Y:S01]  /*2c10*/  FFMA.FTZ R3, R3, UR4, -R188.reuse ;  /* 0x0000000403037c23 */ /* 0x100fe200080108bc */
[----:B------:R-:W-:Y:S01]  /*2c20*/  FSEL R181, R114, -INF , !P1 ;  /* 0xff80000072b57808 */ /* 0x000fe20004800000 */
[----:B------:R-:W-:Y:S01]  /*2c30*/  LDSM.16.MT88.4 R12, [R220+0xa400] ;  /* 0x00a40000dc0c783b */ /* 0x000fe20000004200 */
[----:B------:R-:W-:Y:S01]  /*2c40*/  FMNMX.FTZ R0, R213, R0, !PT ;  /* 0x00000000d5007209 */ /* 0x000fe20007810000 */
[----:B------:R-:W4:Y:S01]  /*2c50*/  MUFU.EX2 R59, R59 ;  /* 0x0000003b003b7308 */ /* 0x000f220000000800 */
[----:B------:R-:W-:Y:S01]  /*2c60*/  FSEL R178, R115, -INF , !P0 ;  /* 0xff80000073b27808 */ /* 0x000fe20004000000 */
[----:B------:R-:W-:Y:S01]  /*2c70*/  LDSM.16.MT88.4 R8, [R221+0xb400] ;  /* 0x00b40000dd08783b */ /* 0x000fe20000004200 */
[----:B------:R-:W-:Y:S01]  /*2c80*/  FMNMX.FTZ R0, R211, R0, !PT ;  /* 0x00000000d3007209 */ /* 0x000fe20007810000 */
[----:B------:R-:W-:Y:S01]  /*2c90*/  FFMA.FTZ R46, R4, UR4, -R205 ;  /* 0x00000004042e7c23 */ /* 0x000fe200080108cd */
[----:B--2---:R-:W-:Y:S01]  /*2ca0*/  F2FP.F16.F32.PACK_AB R132, R57, R58 ;  /* 0x0000003a3984723e */ /* 0x004fe200000000ff */
[--C-:B------:R-:W-:Y:S01]  /*2cb0*/  FFMA.FTZ R179, R186, UR4, -R197.reuse ;  /* 0x00000004bab37c23 */ /* 0x100fe200080108c5 */
[----:B------:R-:W-:Y:S01]  /*2cc0*/  FMNMX.FTZ R0, R185, R0, !PT ;  /* 0x00000000b9007209 */ /* 0x000fe20007810000 */
[----:B------:R-:W-:Y:S01]  /*2cd0*/  MUFU.EX2 R53, R53 ;  /* 0x0000003500357308 */ /* 0x000fe20000000800 */
[----:B-1----:R-:W-:Y:S01]  /*2ce0*/  LDSM.16.MT88.4 R20, [R220+0x9400] ;  /* 0x00940000dc14783b */ /* 0x002fe20000004200 */
[----:B---3--:R-:W-:Y:S01]  /*2cf0*/  F2FP.F16.F32.PACK_AB R134, R51, R52 ;  /* 0x000000343386723e */ /* 0x008fe200000000ff */
[----:B------:R-:W-:Y:S01]  /*2d00*/  FFMA.FTZ R177, R190, UR4, -R197 ;  /* 0x00000004beb17c23 */ /* 0x000fe200080108c5 */
[----:B------:R-:W-:Y:S01]  /*2d10*/  FMNMX.FTZ R167, R181, R0, !PT ;  /* 0x00000000b5a77209 */ /* 0x000fe20007810000 */
[--C-:B------:R-:W-:Y:S01]  /*2d20*/  FFMA.FTZ R186, R199, UR4, -R188.reuse ;  /* 0x00000004c7ba7c23 */ /* 0x100fe200080108bc */
[--C-:B------:R-:W-:Y:S01]  /*2d30*/  FFMA.FTZ R190, R195, UR4, -R188.reuse ;  /* 0x00000004c3be7c23 */ /* 0x100fe200080108bc */
[--C-:B------:R-:W-:Y:S01]  /*2d40*/  FFMA.FTZ R199, R202, UR4, -R205.reuse ;  /* 0x00000004cac77c23 */ /* 0x100fe200080108cd */
[----:B------:R-:W-:Y:S01]  /*2d50*/  FMNMX.FTZ R167, R178, R167, !PT ;  /* 0x000000a7b2a77209 */ /* 0x000fe20007810000 */
[----:B------:R-:W1:Y:S01]  /*2d60*/  MUFU.EX2 R48, R48 ;  /* 0x0000003000307308 */ /* 0x000e620000000800 */
[----:B----4-:R-:W-:Y:S01]  /*2d70*/  F2FP.F16.F32.PACK_AB R133, R59, R56 ;  /* 0x000000383b85723e */ /* 0x010fe200000000ff */
[--C-:B------:R-:W-:Y:S01]  /*2d80*/  FFMA.FTZ R195, R37, UR4, -R188.reuse ;  /* 0x0000000425c37c23 */ /* 0x100fe200080108bc */
[--C-:B------:R-:W-:Y:S01]  /*2d90*/  FFMA.FTZ R202, R36, UR4, -R205.reuse ;  /* 0x0000000424ca7c23 */ /* 0x100fe200080108cd */
[----:B------:R-:W2:Y:S01]  /*2da0*/  SHFL.BFLY PT, R0, R167, 0x2, 0x1f ;  /* 0x0c401f00a7007f89 */ /* 0x000ea200000e0000 */
[--C-:B------:R-:W-:Y:S01]  /*2db0*/  FFMA.FTZ R201, R210, UR4, -R205.reuse ;  /* 0x00000004d2c97c23 */ /* 0x100fe200080108cd */
[--C-:B------:R-:W-:Y:S01]  /*2dc0*/  FFMA.FTZ R203, R208, UR4, -R205.reuse ;  /* 0x00000004d0cb7c23 */ /* 0x100fe200080108cd */
[----:B------:R-:W-:Y:S01]  /*2dd0*/  FFMA.FTZ R176, R176, UR4, -R205 ;  /* 0x00000004b0b07c23 */ /* 0x000fe200080108cd */
[----:B------:R-:W-:Y:S01]  /*2de0*/  MUFU.EX2 R63, R63 ;  /* 0x0000003f003f7308 */ /* 0x000fe20000000800 */
[--C-:B------:R-:W-:Y:S01]  /*2df0*/  FFMA.FTZ R180, R180, UR4, -R197.reuse ;  /* 0x00000004b4b47c23 */ /* 0x100fe200080108c5 */
[----:B------:R-:W-:Y:S01]  /*2e00*/  FFMA.FTZ R184, R184, UR4, -R197 ;  /* 0x00000004b8b87c23 */ /* 0x000fe200080108c5 */
[--C-:B------:R-:W-:Y:S01]  /*2e10*/  FFMA.FTZ R189, R189, UR4, -R188.reuse ;  /* 0x00000004bdbd7c23 */ /* 0x100fe200080108bc */
[----:B------:R-:W-:Y:S01]  /*2e20*/  FADD.FTZ R57, R58, R57 ;  /* 0x000000393a397221 */ /* 0x000fe20000010000 */
[----:B------:R-:W-:Y:S01]  /*2e30*/  FADD.FTZ R56, R56, R59 ;  /* 0x0000003b38387221 */ /* 0x000fe20000010000 */
[----:B------:R-:W-:Y:S01]  /*2e40*/  FFMA.FTZ R245, R192, UR4, -R197 ;  /* 0x00000004c0f57c23 */ /* 0x000fe200080108c5 */
[----:B------:R-:W-:Y:S01]  /*2e50*/  FFMA.FTZ R192, R193, UR4, -R188 ;  /* 0x00000004c1c07c23 */ /* 0x000fe200080108bc */
[----:B------:R-:W3:Y:S01]  /*2e60*/  MUFU.EX2 R62, R62 ;  /* 0x0000003e003e7308 */ /* 0x000ee20000000800 */
[----:B-1----:R-:W-:Y:S01]  /*2e70*/  F2FP.F16.F32.PACK_AB R135, R48, R53 ;  /* 0x000000353087723e */ /* 0x002fe200000000ff */
[----:B------:R-:W-:Y:S01]  /*2e80*/  FADD.FTZ R52, R52, R57 ;  /* 0x0000003934347221 */ /* 0x000fe20000010000 */
[----:B------:R-:W-:Y:S01]  /*2e90*/  FADD.FTZ R53, R53, R56 ;  /* 0x0000003835357221 */ /* 0x000fe20000010000 */
[--C-:B------:R-:W-:Y:S01]  /*2ea0*/  FFMA.FTZ R191, R191, UR4, -R188.reuse ;  /* 0x00000004bfbf7c23 */ /* 0x100fe200080108bc */
[----:B------:R-:W-:Y:S01]  /*2eb0*/  FFMA.FTZ R187, R187, UR4, -R188 ;  /* 0x00000004bbbb7c23 */ /* 0x000fe200080108bc */
[----:B------:R-:W-:Y:S01]  /*2ec0*/  FADD.FTZ R51, R51, R52 ;  /* 0x0000003433337221 */ /* 0x000fe20000010000 */
[----:B------:R-:W-:Y:S01]  /*2ed0*/  FADD.FTZ R48, R48, R53 ;  /* 0x0000003530307221 */ /* 0x000fe20000010000 */
[----:B------:R-:W-:Y:S01]  /*2ee0*/  MUFU.EX2 R60, R60 ;  /* 0x0000003c003c7308 */ /* 0x000fe20000000800 */
[C---:B------:R-:W-:Y:S01]  /*2ef0*/  HMMA.16816.F32 R156, R132.reuse, R148, RZ ;  /* 0x00000094849c723c */ /* 0x040fe200000018ff */
[--C-:B------:R-:W-:Y:S01]  /*2f00*/  FFMA.FTZ R204, R204, UR4, -R205.reuse ;  /* 0x00000004cccc7c23 */ /* 0x100fe200080108cd */
[--C-:B------:R-:W-:Y:S01]  /*2f10*/  FFMA.FTZ R206, R206, UR4, -R205.reuse ;  /* 0x00000004cece7c23 */ /* 0x100fe200080108cd */
[----:B--2---:R-:W-:Y:S01]  /*2f20*/  FMNMX.FTZ R167, R167, R0, !PT ;  /* 0x00000000a7a77209 */ /* 0x004fe20007810000 */
[----:B------:R-:W-:Y:S01]  /*2f30*/  FFMA.FTZ R0, R5, UR4, -R188 ;  /* 0x0000000405007c23 */ /* 0x000fe200080108bc */
[----:B------:R-:W-:Y:S01]  /*2f40*/  FFMA.FTZ R247, R200, UR4, -R205 ;  /* 0x00000004c8f77c23 */ /* 0x000fe200080108cd */
[C---:B------:R-:W-:Y:S01]  /*2f50*/  HMMA.16816.F32 R72, R132.reuse, R80, RZ ;  /* 0x000000508448723c */ /* 0x040fe200000018ff */
[----:B------:R-:W1:Y:S01]  /*2f60*/  MUFU.EX2 R55, R55 ;  /* 0x0000003700377308 */ /* 0x000e620000000800 */
[----:B------:R-:W2:Y:S01]  /*2f70*/  SHFL.BFLY PT, R38, R167, 0x1, 0x1f ;  /* 0x0c201f00a7267f89 */ /* 0x000ea200000e0000 */
[----:B---3--:R-:W-:Y:S01]  /*2f80*/  F2FP.F16.F32.PACK_AB R128, R62, R63 ;  /* 0x0000003f3e80723e */ /* 0x008fe200000000ff */
[----:B------:R-:W-:Y:S01]  /*2f90*/  FADD.FTZ R63, R63, R62 ;  /* 0x0000003e3f3f7221 */ /* 0x000fe20000010000 */
[----:B------:R-:W-:Y:S01]  /*2fa0*/  FFMA.FTZ R188, R183, UR4, -R188 ;  /* 0x00000004b7bc7c23 */ /* 0x000fe200080108bc */
[----:B------:R-:W-:Y:S01]  /*2fb0*/  HMMA.16816.F32 R88, R132, R96, RZ ;  /* 0x000000608458723c */ /* 0x000fe200000018ff */
[--C-:B------:R-:W-:Y:S01]  /*2fc0*/  FFMA.FTZ R198, R198, UR4, -R197.reuse ;  /* 0x00000004c6c67c23 */ /* 0x100fe200080108c5 */
[--C-:B------:R-:W-:Y:S01]  /*2fd0*/  FFMA.FTZ R205, R196, UR4, -R197.reuse ;  /* 0x00000004c4cd7c23 */ /* 0x100fe200080108c5 */
[----:B------:R-:W-:Y:S01]  /*2fe0*/  MUFU.EX2 R50, R50 ;  /* 0x0000003200327308 */ /* 0x000fe20000000800 */
[----:B------:R-:W-:-:S02]  /*2ff0*/  FFMA.FTZ R194, R194, UR4, -R197 ;  /* 0x00000004c2c27c23 */ /* 0x000fc400080108c5 */
[C---:B------:R-:W-:Y:S05]  /*3000*/  HMMA.16816.F32 R100, R132.reuse, R108, RZ ;  /* 0x0000006c8464723c */ /* 0x040fea00000018ff */
[----:B------:R-:W3:Y:S01]  /*3010*/  MUFU.EX2 R45, R45 ;  /* 0x0000002d002d7308 */ /* 0x000ee20000000800 */
[----:B------:R-:W-:Y:S01]  /*3020*/  HMMA.16816.F32 R112, R132, R120, RZ ;  /* 0x000000788470723c */ /* 0x000fe200000018ff */
[----:B-1----:R-:W-:Y:S01]  /*3030*/  F2FP.F16.F32.PACK_AB R130, R55, R60 ;  /* 0x0000003c3782723e */ /* 0x002fe200000000ff */
[----:B------:R-:W-:-:S04]  /*3040*/  FADD.FTZ R60, R60, R63 ;  /* 0x0000003f3c3c7221 */ /* 0x000fc80000010000 */
[C---:B------:R-:W-:Y:S01]  /*3050*/  HMMA.16816.F32 R124, R132.reuse, R32, RZ ;  /* 0x00000020847c723c */ /* 0x040fe200000018ff */
[----:B------:R-:W-:Y:S01]  /*3060*/  MUFU.EX2 R44, R44 ;  /* 0x0000002c002c7308 */ /* 0x000fe20000000800 */
[----:B--2---:R-:W-:Y:S01]  /*3070*/  FMNMX.FTZ R167, R167, R38, !PT ;  /* 0x00000026a7a77209 */ /* 0x004fe20007810000 */
[----:B------:R-:W-:Y:S01]  /*3080*/  FADD.FTZ R60, R55, R60 ;  /* 0x0000003c373c7221 */ /* 0x000fe20000010000 */
[----:B------:R-:W-:Y:S02]  /*3090*/  LDSM.16.MT88.4 R36, [R220+0xb800] ;  /* 0x00b80000dc24783b */ /* 0x000fe40000004200 */
[C---:B------:R-:W-:Y:S01]  /*30a0*/  FSETP.NEU.FTZ.AND P0, PT, R167.reuse, -INF , PT ;  /* 0xff800000a700780b */ /* 0x040fe20003f1d000 */
[----:B------:R-:W-:Y:S01]  /*30b0*/  FMUL.FTZ R182, R167, UR4 ;  /* 0x00000004a7b67c20 */ /* 0x000fe20008410000 */
[----:B------:R-:W-:Y:S01]  /*30c0*/  HMMA.16816.F32 R152, R132, R150, RZ ;  /* 0x000000968498723c */ /* 0x000fe200000018ff */
[----:B------:R-:W1:Y:S01]  /*30d0*/  MUFU.EX2 R43, R43 ;  /* 0x0000002b002b7308 */ /* 0x000e620000000800 */
[----:B---3--:R-:W-:Y:S01]  /*30e0*/  F2FP.F16.F32.PACK_AB R4, R45, R50 ;  /* 0x000000322d04723e */ /* 0x008fe200000000ff */
[----:B------:R-:W-:Y:S01]  /*30f0*/  FADD.FTZ R50, R50, R51 ;  /* 0x0000003332327221 */ /* 0x000fe20000010000 */
[----:B------:R-:W-:-:S02]  /*3100*/  FSEL R182, R182, RZ, P0 ;  /* 0x000000ffb6b67208 */ /* 0x000fc40000000000 */
[C---:B------:R-:W-:Y:S01]  /*3110*/  HMMA.16816.F32 R76, R132.reuse, R82, RZ ;  /* 0x00000052844c723c */ /* 0x040fe200000018ff */
[----:B------:R-:W-:Y:S01]  /*3120*/  FADD.FTZ R45, R45, R50 ;  /* 0x000000322d2d7221 */ /* 0x000fe20000010000 */
[----:B------:R-:W-:Y:S01]  /*3130*/  ISETP.GE.AND P0, PT, R2, 0x2, PT ;  /* 0x000000020200780c */ /* 0x000fe20003f06270 */
[--C-:B------:R-:W-:Y:S01]  /*3140*/  FFMA.FTZ R64, R131, UR4, -R182.reuse ;  /* 0x0000000483407c23 */ /* 0x100fe200080108b6 */
[--C-:B------:R-:W-:Y:S01]  /*3150*/  FFMA.FTZ R65, R65, UR4, -R182.reuse ;  /* 0x0000000441417c23 */ /* 0x100fe200080108b6 */
[--C-:B------:R-:W-:Y:S01]  /*3160*/  FFMA.FTZ R173, R129, UR4, -R182.reuse ;  /* 0x0000000481ad7c23 */ /* 0x100fe200080108b6 */
[--C-:B------:R-:W-:Y:S01]  /*3170*/  FFMA.FTZ R172, R87, UR4, -R182.reuse ;  /* 0x0000000457ac7c23 */ /* 0x100fe200080108b6 */
[C---:B------:R-:W-:Y:S01]  /*3180*/  HMMA.16816.F32 R92, R132.reuse, R98, RZ ;  /* 0x00000062845c723c */ /* 0x040fe200000018ff */
[----:B------:R-:W-:Y:S01]  /*3190*/  MUFU.EX2 R47, R47 ;  /* 0x0000002f002f7308 */ /* 0x000fe20000000800 */
[--C-:B------:R-:W-:Y:S01]  /*31a0*/  FFMA.FTZ R67, R67, UR4, -R182.reuse ;  /* 0x0000000443437c23 */ /* 0x100fe200080108b6 */
[--C-:B------:R-:W-:Y:S01]  /*31b0*/  FFMA.FTZ R66, R85, UR4, -R182.reuse ;  /* 0x0000000455427c23 */ /* 0x100fe200080108b6 */
[--C-:B------:R-:W-:Y:S01]  /*31c0*/  FFMA.FTZ R174, R71, UR4, -R182.reuse ;  /* 0x0000000447ae7c23 */ /* 0x100fe200080108b6 */
[--C-:B------:R-:W-:Y:S01]  /*31d0*/  FFMA.FTZ R175, R69, UR4, -R182.reuse ;  /* 0x0000000445af7c23 */ /* 0x100fe200080108b6 */
[C---:B------:R-:W-:Y:S01]  /*31e0*/  HMMA.16816.F32 R104, R132.reuse, R110, RZ ;  /* 0x0000006e8468723c */ /* 0x040fe200000018ff */
[----:B-1----:R-:W-:Y:S01]  /*31f0*/  F2FP.F16.F32.PACK_AB R6, R43, R44 ;  /* 0x0000002c2b06723e */ /* 0x002fe200000000ff */
[--C-:B------:R-:W-:Y:S01]  /*3200*/  FFMA.FTZ R207, R207, UR4, -R182.reuse ;  /* 0x00000004cfcf7c23 */ /* 0x100fe200080108b6 */
[----:B------:R-:W-:Y:S01]  /*3210*/  MUFU.EX2 R64, R64 ;  /* 0x0000004000407308 */ /* 0x000fe20000000800 */
[--C-:B------:R-:W-:Y:S01]  /*3220*/  FFMA.FTZ R208, R215, UR4, -R182.reuse ;  /* 0x00000004d7d07c23 */ /* 0x100fe200080108b6 */
[--C-:B------:R-:W-:Y:S01]  /*3230*/  FFMA.FTZ R209, R209, UR4, -R182.reuse ;  /* 0x00000004d1d17c23 */ /* 0x100fe200080108b6 */
[C---:B------:R-:W-:Y:S01]  /*3240*/  HMMA.16816.F32 R116, R132.reuse, R122, RZ ;  /* 0x0000007a8474723c */ /* 0x040fe200000018ff */
[--C-:B------:R-:W-:Y:S01]  /*3250*/  FFMA.FTZ R210, R213, UR4, -R182.reuse ;  /* 0x00000004d5d27c23 */ /* 0x100fe200080108b6 */
[--C-:B------:R-:W-:Y:S01]  /*3260*/  FFMA.FTZ R200, R211, UR4, -R182.reuse ;  /* 0x00000004d3c87c23 */ /* 0x100fe200080108b6 */
[--C-:B------:R-:W-:Y:S01]  /*3270*/  FFMA.FTZ R183, R185, UR4, -R182.reuse ;  /* 0x00000004b9b77c23 */ /* 0x100fe200080108b6 */
[----:B------:R-:W-:Y:S01]  /*3280*/  FADD.FTZ R44, R44, R45 ;  /* 0x0000002d2c2c7221 */ /* 0x000fe20000010000 */
[----:B------:R-:W1:Y:S01]  /*3290*/  MUFU.EX2 R65, R65 ;  /* 0x0000004100417308 */ /* 0x000e620000000800 */
[----:B------:R-:W-:Y:S01]  /*32a0*/  HMMA.16816.F32 R132, R132, R34, RZ ;  /* 0x000000228484723c */ /* 0x000fe200000018ff */
[----:B------:R-:W-:Y:S01]  /*32b0*/  FFMA.FTZ R181, R181, UR4, -R182 ;  /* 0x00000004b5b57c23 */ /* 0x000fe200080108b6 */
[----:B------:R-:W-:-:S05]  /*32c0*/  FADD.FTZ R44, R43, R44 ;  /* 0x0000002c2b2c7221 */ /* 0x000fca0000010000 */
[----:B------:R-:W-:Y:S08]  /*32d0*/  MUFU.EX2 R173, R173 ;  /* 0x000000ad00ad7308 */ /* 0x000ff00000000800 */
[----:B------:R-:W2:Y:S01]  /*32e0*/  MUFU.EX2 R172, R172 ;  /* 0x000000ac00ac7308 */ /* 0x000ea20000000800 */
[----:B-1----:R-:W-:Y:S01]  /*32f0*/  F2FP.F16.F32.PACK_AB R129, R65, R64 ;  /* 0x000000404181723e */ /* 0x002fe200000000ff */
[----:B------:R-:W-:-:S06]  /*3300*/  FADD.FTZ R64, R64, R65 ;  /* 0x0000004140407221 */ /* 0x000fcc0000010000 */
[----:B------:R-:W1:Y:S08]  /*3310*/  MUFU.EX2 R42, R42 ;  /* 0x0000002a002a7308 */ /* 0x000e700000000800 */
[----:B------:R-:W-:Y:S01]  /*3320*/  MUFU.EX2 R3, R3 ;  /* 0x0000000300037308 */ /* 0x000fe20000000800 */
[----:B--2---:R-:W-:Y:S01]  /*3330*/  F2FP.F16.F32.PACK_AB R131, R172, R173 ;  /* 0x000000adac83723e */ /* 0x004fe200000000ff */
[----:B------:R-:W-:-:S04]  /*3340*/  FADD.FTZ R173, R173, R64 ;  /* 0x00000040adad7221 */ /* 0x000fc80000010000 */
[----:B------:R-:W-:Y:S02]  /*3350*/  FADD.FTZ R172, R172, R173 ;  /* 0x000000adacac7221 */ /* 0x000fe40000010000 */
[----:B------:R-:W2:Y:S01]  /*3360*/  MUFU.EX2 R0, R0 ;  /* 0x0000000000007308 */ /* 0x000ea20000000800 */
[----:B------:R-:W-:Y:S01]  /*3370*/  HMMA.16816.F32 R160, R128, R148, RZ ;  /* 0x0000009480a0723c */ /* 0x000fe200000018ff */
[----:B-1----:R-:W-:Y:S01]  /*3380*/  F2FP.F16.F32.PACK_AB R5, R42, R47 ;  /* 0x0000002f2a05723e */ /* 0x002fe200000000ff */
[----:B------:R-:W-:-:S04]  /*3390*/  FADD.FTZ R47, R47, R48 ;  /* 0x000000302f2f7221 */ /* 0x000fc80000010000 */
[----:B------:R-:W-:Y:S01]  /*33a0*/  HMMA.16816.F32 R68, R128, R80, RZ ;  /* 0x000000508044723c */ /* 0x000fe200000018ff */
[----:B------:R-:W-:Y:S01]  /*33b0*/  MUFU.EX2 R49, R49 ;  /* 0x0000003100317308 */ /* 0x000fe20000000800 */
[----:B------:R-:W-:-:S04]  /*33c0*/  FADD.FTZ R42, R42, R47 ;  /* 0x0000002f2a2a7221 */ /* 0x000fc80000010000 */
[C---:B------:R-:W-:Y:S03]  /*33d0*/  HMMA.16816.F32 R84, R128.reuse, R96, RZ ;  /* 0x000000608054723c */ /* 0x040fe600000018ff */
[----:B------:R-:W1:Y:S01]  /*33e0*/  MUFU.EX2 R46, R46 ;  /* 0x0000002e002e7308 */ /* 0x000e620000000800 */
[C---:B--2---:R-:W-:Y:S01]  /*33f0*/  F2FP.F16.F32.PACK_AB R7, R0.reuse, R3 ;  /* 0x000000030007723e */ /* 0x044fe200000000ff */
[----:B------:R-:W-:Y:S01]  /*3400*/  FADD.FTZ R3, R3, R42 ;  /* 0x0000002a03037221 */ /* 0x000fe20000010000 */
[C---:B------:R-:W-:Y:S03]  /*3410*/  HMMA.16816.F32 R144, R128.reuse, R108, RZ ;  /* 0x0000006c8090723c */ /* 0x040fe600000018ff */
[----:B------:R-:W-:Y:S01]  /*3420*/  FADD.FTZ R3, R0, R3 ;  /* 0x0000000300037221 */ /* 0x000fe20000010000 */
[----:B------:R-:W-:Y:S01]  /*3430*/  IMAD.SHL.U32 R0, R40, 0x20, RZ ;  /* 0x0000002028007824 */ /* 0x000fe200078e00ff */
[----:B------:R-:W-:Y:S01]  /*3440*/  MUFU.EX2 R54, R54 ;  /* 0x0000003600367308 */ /* 0x000fe20000000800 */
[C---:B------:R-:W-:Y:S06]  /*3450*/  HMMA.16816.F32 R140, R128.reuse, R120, RZ ;  /* 0x00000078808c723c */ /* 0x040fec00000018ff */
[C---:B------:R-:W-:Y:S01]  /*3460*/  HMMA.16816.F32 R148, R128.reuse, R150, RZ ;  /* 0x000000968094723c */ /* 0x040fe200000018ff */
[----:B------:R-:W-:Y:S05]  /*3470*/  MUFU.EX2 R61, R61 ;  /* 0x0000003d003d7308 */ /* 0x000fea0000000800 */
[C---:B------:R-:W-:Y:S03]  /*3480*/  HMMA.16816.F32 R80, R128.reuse, R82, RZ ;  /* 0x000000528050723c */ /* 0x040fe600000018ff */
[----:B------:R-:W-:Y:S03]  /*3490*/  MUFU.EX2 R67, R67 ;  /* 0x0000004300437308 */ /* 0x000fe60000000800 */
[C---:B------:R-:W-:Y:S05]  /*34a0*/  HMMA.16816.F32 R96, R128.reuse, R98, RZ ;  /* 0x000000628060723c */ /* 0x040fea00000018ff */
[----:B------:R-:W2:Y:S01]  /*34b0*/  MUFU.EX2 R66, R66 ;  /* 0x0000004200427308 */ /* 0x000ea20000000800 */
[C---:B------:R-:W-:Y:S06]  /*34c0*/  HMMA.16816.F32 R108, R128.reuse, R110, RZ ;  /* 0x0000006e806c723c */ /* 0x040fec00000018ff */
[----:B------:R-:W-:Y:S01]  /*34d0*/  HMMA.16816.F32 R120, R128, R122, RZ ;  /* 0x0000007a8078723c */ /* 0x000fe200000018ff */
[----:B------:R-:W-:Y:S05]  /*34e0*/  MUFU.EX2 R174, R174 ;  /* 0x000000ae00ae7308 */ /* 0x000fea0000000800 */
[C---:B------:R-:W-:Y:S03]  /*34f0*/  HMMA.16816.F32 R156, R4.reuse, R24, R156 ;  /* 0x00000018049c723c */ /* 0x040fe6000000189c */
[----:B------:R-:W3:Y:S03]  /*3500*/  MUFU.EX2 R175, R175 ;  /* 0x000000af00af7308 */ /* 0x000ee60000000800 */
[C---:B------:R-:W-:Y:S05]  /*3510*/  HMMA.16816.F32 R72, R4.reuse, R20, R72 ;  /* 0x000000140448723c */ /* 0x040fea0000001848 */
[----:B------:R-:W-:Y:S01]  /*3520*/  MUFU.EX2 R176, R176 ;  /* 0x000000b000b07308 */ /* 0x000fe20000000800 */
[C---:B------:R-:W-:Y:S06]  /*3530*/  HMMA.16816.F32 R88, R4.reuse, R16, R88 ;  /* 0x000000100458723c */ /* 0x040fec0000001858 */
[C---:B------:R-:W-:Y:S01]  /*3540*/  HMMA.16816.F32 R100, R4.reuse, R12, R100 ;  /* 0x0000000c0464723c */ /* 0x040fe20000001864 */
[----:B------:R-:W-:Y:S05]  /*3550*/  MUFU.EX2 R177, R177 ;  /* 0x000000b100b17308 */ /* 0x000fea0000000800 */
[C---:B------:R-:W-:Y:S03]  /*3560*/  HMMA.16816.F32 R112, R4.reuse, R8, R112 ;  /* 0x000000080470723c */ /* 0x040fe60000001870 */
[----:B------:R-:W4:Y:S03]  /*3570*/  MUFU.EX2 R180, R180 ;  /* 0x000000b400b47308 */ /* 0x000f260000000800 */
[C---:B------:R-:W-:Y:S05]  /*3580*/  HMMA.16816.F32 R124, R4.reuse, R28, R124 ;  /* 0x0000001c047c723c */ /* 0x040fea000000187c */
[----:B------:R-:W-:Y:S01]  /*3590*/  MUFU.EX2 R179, R179 ;  /* 0x000000b300b37308 */ /* 0x000fe20000000800 */
[C---:B------:R-:W-:Y:S06]  /*35a0*/  HMMA.16816.F32 R152, R4.reuse, R26, R152 ;  /* 0x0000001a0498723c */ /* 0x040fec0000001898 */
[C---:B------:R-:W-:Y:S01]  /*35b0*/  HMMA.16816.F32 R76, R4.reuse, R22, R76 ;  /* 0x00000016044c723c */ /* 0x040fe2000000184c */
[----:B------:R-:W-:Y:S05]  /*35c0*/  MUFU.EX2 R184, R184 ;  /* 0x000000b800b87308 */ /* 0x000fea0000000800 */
[C---:B------:R-:W-:Y:S03]  /*35d0*/  HMMA.16816.F32 R92, R4.reuse, R18, R92 ;  /* 0x00000012045c723c */ /* 0x040fe6000000185c */
[----:B------:R-:W-:Y:S03]  /*35e0*/  MUFU.EX2 R186, R186 ;  /* 0x000000ba00ba7308 */ /* 0x000fe60000000800 */
[C---:B------:R-:W-:Y:S05]  /*35f0*/  HMMA.16816.F32 R104, R4.reuse, R14, R104 ;  /* 0x0000000e0468723c */ /* 0x040fea0000001868 */
[----:B------:R-:W5:Y:S01]  /*3600*/  MUFU.EX2 R189, R189 ;  /* 0x000000bd00bd7308 */ /* 0x000f620000000800 */
[C---:B------:R-:W-:Y:S06]  /*3610*/  HMMA.16816.F32 R116, R4.reuse, R10, R116 ;  /* 0x0000000a0474723c */ /* 0x040fec0000001874 */
[----:B------:R-:W-:Y:S01]  /*3620*/  HMMA.16816.F32 R132, R4, R30, R132 ;  /* 0x0000001e0484723c */ /* 0x000fe20000001884 */
[----:B------:R-:W-:Y:S05]  /*3630*/  MUFU.EX2 R190, R190 ;  /* 0x000000be00be7308 */ /* 0x000fea0000000800 */
[C---:B------:R-:W-:Y:S01]  /*3640*/  HMMA.16816.F32 R136, R128.reuse, R32, RZ ;  /* 0x000000208088723c */ /* 0x040fe200000018ff */
[----:B-1----:R-:W-:Y:S01]  /*3650*/  F2FP.F16.F32.PACK_AB R4, R46, R49 ;  /* 0x000000312e04723e */ /* 0x002fe200000000ff */
[----:B------:R-:W-:Y:S01]  /*3660*/  FADD.FTZ R49, R49, R60 ;  /* 0x0000003c31317221 */ /* 0x000fe20000010000 */
[----:B--2---:R-:W-:Y:S01]  /*3670*/  F2FP.F16.F32.PACK_AB R5, R66, R67 ;  /* 0x000000434205723e */ /* 0x004fe200000000ff */
[----:B------:R-:W1:Y:S01]  /*3680*/  MUFU.EX2 R195, R195 ;  /* 0x000000c300c37308 */ /* 0x000e620000000800 */
[----:B------:R-:W-:Y:S01]  /*3690*/  F2FP.F16.F32.PACK_AB R6, R61, R54 ;  /* 0x000000363d06723e */ /* 0x000fe200000000ff */
[----:B------:R-:W-:Y:S01]  /*36a0*/  HMMA.16816.F32 R128, R128, R34, RZ ;  /* 0x000000228080723c */ /* 0x000fe200000018ff */
[----:B---3--:R-:W-:Y:S01]  /*36b0*/  F2FP.F16.F32.PACK_AB R7, R175, R174 ;  /* 0x000000aeaf07723e */ /* 0x008fe200000000ff */
[----:B------:R-:W-:Y:S01]  /*36c0*/  FADD.FTZ R67, R67, R172 ;  /* 0x000000ac43437221 */ /* 0x000fe20000010000 */
[----:B------:R-:W-:-:S03]  /*36d0*/  FADD.FTZ R49, R46, R49 ;  /* 0x000000312e317221 */ /* 0x000fc60000010000 */
[----:B------:R-:W2:Y:S01]  /*36e0*/  MUFU.EX2 R199, R199 ;  /* 0x000000c700c77308 */ /* 0x000ea20000000800 */
[----:B------:R-:W-:Y:S01]  /*36f0*/  FADD.FTZ R67, R66, R67 ;  /* 0x0000004342437221 */ /* 0x000fe20000010000 */
[C---:B------:R-:W-:Y:S01]  /*3700*/  HMMA.16816.F32 R160, R4.reuse, R24, R160 ;  /* 0x0000001804a0723c */ /* 0x040fe200000018a0 */
[----:B------:R-:W-:Y:S02]  /*3710*/  FADD.FTZ R54, R54, R49 ;  /* 0x0000003136367221 */ /* 0x000fe40000010000 */
[----:B------:R-:W-:Y:S02]  /*3720*/  FADD.FTZ R174, R174, R67 ;  /* 0x00000043aeae7221 */ /* 0x000fe40000010000 */
[----:B------:R-:W-:Y:S01]  /*3730*/  FADD.FTZ R61, R61, R54 ;  /* 0x000000363d3d7221 */ /* 0x000fe20000010000 */
[----:B------:R-:W-:Y:S01]  /*3740*/  HMMA.16816.F32 R68, R4, R20, R68 ;  /* 0x000000140444723c */ /* 0x000fe20000001844 */
[----:B------:R-:W-:Y:S01]  /*3750*/  MUFU.EX2 R202, R202 ;  /* 0x000000ca00ca7308 */ /* 0x000fe20000000800 */
[----:B------:R-:W-:-:S04]  /*3760*/  FADD.FTZ R174, R175, R174 ;  /* 0x000000aeafae7221 */ /* 0x000fc80000010000 */
[C---:B------:R-:W-:Y:S03]  /*3770*/  HMMA.16816.F32 R84, R4.reuse, R16, R84 ;  /* 0x000000100454723c */ /* 0x040fe60000001854 */
[----:B------:R-:W-:Y:S03]  /*3780*/  MUFU.EX2 R201, R201 ;  /* 0x000000c900c97308 */ /* 0x000fe60000000800 */
[C---:B------:R-:W-:Y:S05]  /*3790*/  HMMA.16816.F32 R144, R4.reuse, R12, R144 ;  /* 0x0000000c0490723c */ /* 0x040fea0000001890 */
[----:B------:R-:W-:Y:S01]  /*37a0*/  MUFU.EX2 R207, R207 ;  /* 0x000000cf00cf7308 */ /* 0x000fe20000000800 */
[C---:B------:R-:W-:Y:S06]  /*37b0*/  HMMA.16816.F32 R140, R4.reuse, R8, R140 ;  /* 0x00000008048c723c */ /* 0x040fec000000188c */
[C---:B------:R-:W-:Y:S01]  /*37c0*/  HMMA.16816.F32 R148, R4.reuse, R26, R148 ;  /* 0x0000001a0494723c */ /* 0x040fe20000001894 */
[----:B------:R-:W3:Y:S01]  /*37d0*/  LDSM.16.MT88.4 R24, [R221+0x9800] ;  /* 0x00980000dd18783b */ /* 0x000ee20000004200 */
[----:B------:R-:W2:Y:S04]  /*37e0*/  MUFU.EX2 R208, R208 ;  /* 0x000000d000d07308 */ /* 0x000ea80000000800 */
[C---:B------:R-:W-:Y:S01]  /*37f0*/  HMMA.16816.F32 R80, R4.reuse, R22, R80 ;  /* 0x000000160450723c */ /* 0x040fe20000001850 */
[----:B------:R-:W3:Y:S03]  /*3800*/  LDSM.16.MT88.4 R20, [R220+0x9800] ;  /* 0x00980000dc14783b */ /* 0x000ee60000004200 */
[----:B------:R-:W-:Y:S02]  /*3810*/  MUFU.EX2 R209, R209 ;  /* 0x000000d100d17308 */ /* 0x000fe40000000800 */
[C---:B------:R-:W-:Y:S01]  /*3820*/  HMMA.16816.F32 R96, R4.reuse, R18, R96 ;  /* 0x000000120460723c */ /* 0x040fe20000001860 */
[----:B------:R-:W3:Y:S05]  /*3830*/  LDSM.16.MT88.4 R16, [R221+0xa800] ;  /* 0x00a80000dd10783b */ /* 0x000eea0000004200 */
[C---:B------:R-:W-:Y:S01]  /*3840*/  HMMA.16816.F32 R108, R4.reuse, R14, R108 ;  /* 0x0000000e046c723c */ /* 0x040fe2000000186c */
[----:B------:R-:W3:Y:S01]  /*3850*/  LDSM.16.MT88.4 R12, [R220+0xa800] ;  /* 0x00a80000dc0c783b */ /* 0x000ee20000004200 */
[----:B------:R-:W3:Y:S04]  /*3860*/  MUFU.EX2 R210, R210 ;  /* 0x000000d200d27308 */ /* 0x000ee80000000800 */
[C---:B------:R-:W-:Y:S01]  /*3870*/  HMMA.16816.F32 R120, R4.reuse, R10, R120 ;  /* 0x0000000a0478723c */ /* 0x040fe20000001878 */
[----:B------:R-:W3:Y:S03]  /*3880*/  LDSM.16.MT88.4 R8, [R221+0xb800] ;  /* 0x00b80000dd08783b */ /* 0x000ee60000004200 */
[----:B------:R-:W-:Y:S02]  /*3890*/  MUFU.EX2 R203, R203 ;  /* 0x000000cb00cb7308 */ /* 0x000fe40000000800 */
[C---:B------:R-:W-:Y:S06]  /*38a0*/  HMMA.16816.F32 R136, R4.reuse, R28, R136 ;  /* 0x0000001c0488723c */ /* 0x040fec0000001888 */
[----:B------:R-:W-:Y:S01]  /*38b0*/  HMMA.16816.F32 R128, R4, R30, R128 ;  /* 0x0000001e0480723c */ /* 0x000fe20000001880 */
[----:B----4-:R-:W-:Y:S01]  /*38c0*/  F2FP.F16.F32.PACK_AB R28, R180, R177 ;  /* 0x000000b1b41c723e */ /* 0x010fe200000000ff */
[----:B------:R-:W-:Y:S01]  /*38d0*/  MUFU.EX2 R204, R204 ;  /* 0x000000cc00cc7308 */ /* 0x000fe20000000800 */
[----:B-----5:R-:W-:Y:S01]  /*38e0*/  F2FP.F16.F32.PACK_AB R29, R189, R186 ;  /* 0x000000babd1d723e */ /* 0x020fe200000000ff */
[----:B------:R-:W-:Y:S01]  /*38f0*/  FADD.FTZ R177, R177, R44 ;  /* 0x0000002cb1b17221 */ /* 0x000fe20000010000 */
[----:B------:R-:W-:Y:S01]  /*3900*/  FADD.FTZ R186, R186, R3 ;  /* 0x00000003baba7221 */ /* 0x000fe20000010000 */
[----:B------:R-:W-:-:S02]  /*3910*/  SHF.L.U64.HI R3, R40, 0x5, R41 ;  /* 0x0000000528037819 */ /* 0x000fc40000010229 */
[----:B------:R-:W-:Y:S01]  /*3920*/  F2FP.F16.F32.PACK_AB R30, R184, R179 ;  /* 0x000000b3b81e723e */ /* 0x000fe200000000ff */
[----:B------:R-:W-:Y:S01]  /*3930*/  FADD.FTZ R180, R180, R177 ;  /* 0x000000b1b4b47221 */ /* 0x000fe20000010000 */
[----:B-1----:R-:W-:Y:S01]  /*3940*/  F2FP.F16.F32.PACK_AB R31, R195, R190 ;  /* 0x000000bec31f723e */ /* 0x002fe200000000ff */
[----:B------:R-:W-:Y:S01]  /*3950*/  MUFU.EX2 R200, R200 ;  /* 0x000000c800c87308 */ /* 0x000fe20000000800 */
[----:B--2---:R-:W-:Y:S01]  /*3960*/  F2FP.F16.F32.PACK_AB R4, R199, R176 ;  /* 0x000000b0c704723e */ /* 0x004fe200000000ff */
[----:B------:R-:W-:Y:S01]  /*3970*/  FADD.FTZ R176, R176, R61 ;  /* 0x0000003db0b07221 */ /* 0x000fe20000010000 */
[----:B------:R-:W-:Y:S01]  /*3980*/  F2FP.F16.F32.PACK_AB R5, R208, R207 ;  /* 0x000000cfd005723e */ /* 0x000fe200000000ff */
[----:B------:R-:W-:Y:S01]  /*3990*/  FADD.FTZ R207, R207, R174 ;  /* 0x000000aecfcf7221 */ /* 0x000fe20000010000 */
[----:B------:R-:W-:Y:S01]  /*39a0*/  F2FP.F16.F32.PACK_AB R6, R201, R202 ;  /* 0x000000cac906723e */ /* 0x000fe200000000ff */
[C---:B---3--:R-:W-:Y:S01]  /*39b0*/  HMMA.16816.F32 R156, R28.reuse, R24, R156 ;  /* 0x000000181c9c723c */ /* 0x048fe2000000189c */
[----:B------:R-:W-:Y:S01]  /*39c0*/  F2FP.F16.F32.PACK_AB R7, R210, R209 ;  /* 0x000000d1d207723e */ /* 0x000fe200000000ff */
[----:B------:R-:W-:Y:S01]  /*39d0*/  MUFU.EX2 R198, R198 ;  /* 0x000000c600c67308 */ /* 0x000fe20000000800 */
[----:B------:R-:W-:Y:S01]  /*39e0*/  FADD.FTZ R199, R199, R176 ;  /* 0x000000b0c7c77221 */ /* 0x000fe20000010000 */
[----:B------:R-:W-:Y:S01]  /*39f0*/  FADD.FTZ R208, R208, R207 ;  /* 0x000000cfd0d07221 */ /* 0x000fe20000010000 */
[----:B------:R-:W-:Y:S01]  /*3a00*/  FADD.FTZ R189, R189, R186 ;  /* 0x000000babdbd7221 */ /* 0x000fe20000010000 */
[C---:B------:R-:W-:Y:S01]  /*3a10*/  HMMA.16816.F32 R72, R28.reuse, R20, R72 ;  /* 0x000000141c48723c */ /* 0x040fe20000001848 */
[----:B------:R-:W-:Y:S01]  /*3a20*/  FADD.FTZ R202, R202, R199 ;  /* 0x000000c7caca7221 */ /* 0x000fe20000010000 */
[----:B------:R-:W-:Y:S01]  /*3a30*/  FADD.FTZ R209, R209, R208 ;  /* 0x000000d0d1d17221 */ /* 0x000fe20000010000 */
[----:B------:R-:W-:Y:S01]  /*3a40*/  FADD.FTZ R179, R179, R180 ;  /* 0x000000b4b3b37221 */ /* 0x000fe20000010000 */
[----:B------:R-:W1:Y:S01]  /*3a50*/  MUFU.EX2 R205, R205 ;  /* 0x000000cd00cd7308 */ /* 0x000e620000000800 */
[----:B------:R-:W-:Y:S01]  /*3a60*/  FADD.FTZ R190, R190, R189 ;  /* 0x000000bdbebe7221 */ /* 0x000fe20000010000 */
[----:B------:R-:W-:Y:S01]  /*3a70*/  HMMA.16816.F32 R88, R28, R16, R88 ;  /* 0x000000101c58723c */ /* 0x000fe20000001858 */
[----:B------:R-:W-:Y:S01]  /*3a80*/  FADD.FTZ R202, R201, R202 ;  /* 0x000000cac9ca7221 */ /* 0x000fe20000010000 */
[----:B------:R-:W-:Y:S01]  /*3a90*/  FADD.FTZ R209, R210, R209 ;  /* 0x000000d1d2d17221 */ /* 0x000fe20000010000 */
[----:B------:R-:W-:Y:S01]  /*3aa0*/  FADD.FTZ R179, R184, R179 ;  /* 0x000000b3b8b37221 */ /* 0x000fe20000010000 */
[----:B------:R-:W-:-:S02]  /*3ab0*/  FADD.FTZ R195, R195, R190 ;  /* 0x000000bec3c37221 */ /* 0x000fc40000010000 */
[C---:B------:R-:W-:Y:S01]  /*3ac0*/  HMMA.16816.F32 R100, R28.reuse, R12, R100 ;  /* 0x0000000c1c64723c */ /* 0x040fe20000001864 */
[----:B------:R-:W-:Y:S05]  /*3ad0*/  MUFU.EX2 R192, R192 ;  /* 0x000000c000c07308 */ /* 0x000fea0000000800 */
[C---:B------:R-:W-:Y:S03]  /*3ae0*/  HMMA.16816.F32 R112, R28.reuse, R8, R112 ;  /* 0x000000081c70723c */ /* 0x040fe60000001870 */
[----:B------:R-:W2:Y:S01]  /*3af0*/  MUFU.EX2 R191, R191 ;  /* 0x000000bf00bf7308 */ /* 0x000ea20000000800 */
[C---:B-1----:R-:W-:Y:S01]  /*3b00*/  F2FP.F16.F32.PACK_AB R32, R205.reuse, R198 ;  /* 0x000000c6cd20723e */ /* 0x042fe200000000ff */
[----:B------:R-:W-:Y:S01]  /*3b10*/  FADD.FTZ R198, R198, R179 ;  /* 0x000000b3c6c67221 */ /* 0x000fe20000010000 */
[----:B------:R-:W-:Y:S03]  /*3b20*/  HMMA.16816.F32 R124, R28, R36, R124 ;  /* 0x000000241c7c723c */ /* 0x000fe6000000187c */
[----:B------:R-:W-:-:S02]  /*3b30*/  FADD.FTZ R205, R205, R198 ;  /* 0x000000c6cdcd7221 */ /* 0x000fc40000010000 */
[----:B------:R-:W-:Y:S01]  /*3b40*/  MUFU.EX2 R183, R183 ;  /* 0x000000b700b77308 */ /* 0x000fe20000000800 */
[C---:B------:R-:W-:Y:S06]  /*3b50*/  HMMA.16816.F32 R152, R28.reuse, R26, R152 ;  /* 0x0000001a1c98723c */ /* 0x040fec0000001898 */
[----:B------:R-:W-:Y:S01]  /*3b60*/  HMMA.16816.F32 R76, R28, R22, R76 ;  /* 0x000000161c4c723c */ /* 0x000fe2000000184c */
[----:B------:R-:W-:Y:S01]  /*3b70*/  MUFU.EX2 R206, R206 ;  /* 0x000000ce00ce7308 */ /* 0x000fe20000000800 */
[----:B--2---:R-:W-:Y:S01]  /*3b80*/  F2FP.F16.F32.PACK_AB R33, R191, R192 ;  /* 0x000000c0bf21723e */ /* 0x004fe200000000ff */
[----:B------:R-:W-:-:S03]  /*3b90*/  FADD.FTZ R192, R192, R195 ;  /* 0x000000c3c0c07221 */ /* 0x000fc60000010000 */
[C---:B------:R-:W-:Y:S01]  /*3ba0*/  HMMA.16816.F32 R92, R28.reuse, R18, R92 ;  /* 0x000000121c5c723c */ /* 0x040fe2000000185c */
[----:B------:R-:W-:Y:S02]  /*3bb0*/  FADD.FTZ R192, R191, R192 ;  /* 0x000000c0bfc07221 */ /* 0x000fe40000010000 */
[----:B------:R-:W-:Y:S03]  /*3bc0*/  MUFU.EX2 R247, R247 ;  /* 0x000000f700f77308 */ /* 0x000fe60000000800 */
[C---:B------:R-:W-:Y:S05]  /*3bd0*/  HMMA.16816.F32 R104, R28.reuse, R14, R104 ;  /* 0x0000000e1c68723c */ /* 0x040fea0000001868 */
[----:B------:R-:W-:Y:S01]  /*3be0*/  MUFU.EX2 R194, R194 ;  /* 0x000000c200c27308 */ /* 0x000fe20000000800 */
[C---:B------:R-:W-:Y:S06]  /*3bf0*/  HMMA.16816.F32 R116, R28.reuse, R10, R116 ;  /* 0x0000000a1c74723c */ /* 0x040fec0000001874 */
[----:B------:R-:W-:Y:S01]  /*3c00*/  HMMA.16816.F32 R132, R28, R38, R132 ;  /* 0x000000261c84723c */ /* 0x000fe20000001884 */
[----:B------:R-:W1:Y:S01]  /*3c10*/  LDSM.16.MT88.4 R28, [R221+0x9c00] ;  /* 0x009c0000dd1c783b */ /* 0x000e620000004200 */
[----:B------:R-:W2:Y:S04]  /*3c20*/  MUFU.EX2 R245, R245 ;  /* 0x000000f500f57308 */ /* 0x000ea80000000800 */
[C---:B------:R-:W-:Y:S04]  /*3c30*/  HMMA.16816.F32 R160, R4.reuse, R24, R160 ;  /* 0x0000001804a0723c */ /* 0x040fe800000018a0 */
[----:B------:R-:W-:Y:S02]  /*3c40*/  MUFU.EX2 R187, R187 ;  /* 0x000000bb00bb7308 */ /* 0x000fe40000000800 */
[C---:B------:R-:W-:Y:S01]  /*3c50*/  HMMA.16816.F32 R148, R4.reuse, R26, R148 ;  /* 0x0000001a0494723c */ /* 0x040fe20000001894 */
[----:B------:R-:W3:Y:S05]  /*3c60*/  LDSM.16.MT88.4 R24, [R220+0x9c00] ;  /* 0x009c0000dc18783b */ /* 0x000eea0000004200 */
[----:B------:R-:W-:Y:S01]  /*3c70*/  HMMA.16816.F32 R68, R4, R20, R68 ;  /* 0x000000140444723c */ /* 0x000fe20000001844 */
[----:B------:R-:W4:Y:S01]  /*3c80*/  MUFU.EX2 R188, R188 ;  /* 0x000000bc00bc7308 */ /* 0x000f220000000800 */
[----:B--2---:R-:W-:Y:S01]  /*3c90*/  F2FP.F16.F32.PACK_AB R34, R245, R194 ;  /* 0x000000c2f522723e */ /* 0x004fe200000000ff */
[----:B------:R-:W-:-:S03]  /*3ca0*/  FADD.FTZ R194, R194, R205 ;  /* 0x000000cdc2c27221 */ /* 0x000fc60000010000 */
[----:B------:R-:W-:Y:S01]  /*3cb0*/  HMMA.16816.F32 R80, R4, R22, R80 ;  /* 0x000000160450723c */ /* 0x000fe20000001850 */
[----:B------:R-:W2:Y:S01]  /*3cc0*/  LDSM.16.MT88.4 R20, [R221+0xac00] ;  /* 0x00ac0000dd14783b */ /* 0x000ea20000004200 */
[----:B------:R-:W-:-:S04]  /*3cd0*/  FADD.FTZ R245, R245, R194 ;  /* 0x000000c2f5f57221 */ /* 0x000fc80000010000 */
[C---:B------:R-:W-:Y:S06]  /*3ce0*/  HMMA.16816.F32 R84, R4.reuse, R16, R84 ;  /* 0x000000100454723c */ /* 0x040fec0000001854 */
[----:B------:R-:W-:Y:S01]  /*3cf0*/  HMMA.16816.F32 R96, R4, R18, R96 ;  /* 0x000000120460723c */ /* 0x000fe20000001860 */
[----:B------:R-:W5:Y:S01]  /*3d00*/  LDSM.16.MT88.4 R16, [R220+0xac00] ;  /* 0x00ac0000dc10783b */ /* 0x000f620000004200 */
[----:B----4-:R-:W-:Y:S01]  /*3d10*/  F2FP.F16.F32.PACK_AB R35, R188, R187 ;  /* 0x000000bbbc23723e */ /* 0x010fe200000000ff */
[----:B------:R-:W-:-:S03]  /*3d20*/  FADD.FTZ R187, R187, R192 ;  /* 0x000000c0bbbb7221 */ /* 0x000fc60000010000 */
[----:B------:R-:W-:Y:S01]  /*3d30*/  HMMA.16816.F32 R144, R4, R12, R144 ;  /* 0x0000000c0490723c */ /* 0x000fe20000001890 */
[----:B------:R-:W-:-:S05]  /*3d40*/  FADD.FTZ R243, R188, R187 ;  /* 0x000000bbbcf37221 */ /* 0x000fca0000010000 */
[C---:B------:R-:W-:Y:S01]  /*3d50*/  HMMA.16816.F32 R108, R4.reuse, R14, R108 ;  /* 0x0000000e046c723c */ /* 0x040fe2000000186c */
[----:B------:R-:W4:Y:S05]  /*3d60*/  LDSM.16.MT88.4 R12, [R221+0xbc00] ;  /* 0x00bc0000dd0c783b */ /* 0x000f2a0000004200 */
[C---:B------:R-:W-:Y:S06]  /*3d70*/  HMMA.16816.F32 R140, R4.reuse, R8, R140 ;  /* 0x00000008048c723c */ /* 0x040fec000000188c */
[C---:B------:R-:W-:Y:S01]  /*3d80*/  HMMA.16816.F32 R120, R4.reuse, R10, R120 ;  /* 0x0000000a0478723c */ /* 0x040fe20000001878 */
[----:B------:R-:W4:Y:S05]  /*3d90*/  LDSM.16.MT88.4 R8, [R220+0xbc00] ;  /* 0x00bc0000dc08783b */ /* 0x000f2a0000004200 */
[C---:B------:R-:W-:Y:S01]  /*3da0*/  HMMA.16816.F32 R136, R4.reuse, R36, R136 ;  /* 0x000000240488723c */ /* 0x040fe20000001888 */
[----:B------:R-:W-:Y:S05]  /*3db0*/  MUFU.EX2 R36, R181 ;  /* 0x000000b500247308 */ /* 0x000fea0000000800 */
[----:B------:R-:W-:Y:S01]  /*3dc0*/  HMMA.16816.F32 R128, R4, R38, R128 ;  /* 0x000000260480723c */ /* 0x000fe20000001880 */
[----:B------:R-:W-:-:S05]  /*3dd0*/  FFMA.FTZ R37, R178, UR4, -R182 ;  /* 0x00000004b2257c23 */ /* 0x000fca00080108b6 */
[C---:B-1----:R-:W-:Y:S01]  /*3de0*/  HMMA.16816.F32 R156, R32.reuse, R28, R156 ;  /* 0x0000001c209c723c */ /* 0x042fe2000000189c */
[----:B------:R-:W1:Y:S01]  /*3df0*/  MUFU.EX2 R37, R37 ;  /* 0x0000002500257308 */ /* 0x000e620000000800 */
[----:B------:R-:W-:Y:S01]  /*3e00*/  F2FP.F16.F32.PACK_AB R4, R204, R203 ;  /* 0x000000cbcc04723e */ /* 0x000fe200000000ff */
[----:B------:R-:W-:Y:S01]  /*3e10*/  FADD.FTZ R203, R203, R202 ;  /* 0x000000cacbcb7221 */ /* 0x000fe20000010000 */
[----:B------:R-:W-:Y:S01]  /*3e20*/  F2FP.F16.F32.PACK_AB R5, R183, R200 ;  /* 0x000000c8b705723e */ /* 0x000fe200000000ff */
[----:B------:R-:W-:Y:S01]  /*3e30*/  FADD.FTZ R200, R200, R209 ;  /* 0x000000d1c8c87221 */ /* 0x000fe20000010000 */
[----:B------:R-:W-:Y:S01]  /*3e40*/  F2FP.F16.F32.PACK_AB R6, R247, R206 ;  /* 0x000000cef706723e */ /* 0x000fe200000000ff */
[----:B------:R-:W-:Y:S01]  /*3e50*/  FADD.FTZ R203, R204, R203 ;  /* 0x000000cbcccb7221 */ /* 0x000fe20000010000 */
[----:B------:R-:W-:Y:S01]  /*3e60*/  HMMA.16816.F32 R152, R32, R30, R152 ;  /* 0x0000001e2098723c */ /* 0x000fe20000001898 */
[----:B------:R-:W-:Y:S02]  /*3e70*/  FADD.FTZ R183, R183, R200 ;  /* 0x000000c8b7b77221 */ /* 0x000fe40000010000 */
[----:B------:R-:W-:-:S03]  /*3e80*/  FADD.FTZ R206, R206, R203 ;  /* 0x000000cbcece7221 */ /* 0x000fc60000010000 */
[----:B---3--:R-:W-:Y:S01]  /*3e90*/  HMMA.16816.F32 R72, R32, R24, R72 ;  /* 0x000000182048723c */ /* 0x008fe20000001848 */
[----:B------:R-:W-:Y:S01]  /*3ea0*/  FADD.FTZ R247, R247, R206 ;  /* 0x000000cef7f77221 */ /* 0x000fe20000010000 */
[----:B-1----:R-:W-:Y:S01]  /*3eb0*/  F2FP.F16.F32.PACK_AB R7, R37, R36 ;  /* 0x000000242507723e */ /* 0x002fe200000000ff */
[----:B------:R-:W-:-:S03]  /*3ec0*/  FADD.FTZ R36, R36, R183 ;  /* 0x000000b724247221 */ /* 0x000fc60000010000 */
[----:B------:R-:W-:Y:S01]  /*3ed0*/  HMMA.16816.F32 R76, R32, R26, R76 ;  /* 0x0000001a204c723c */ /* 0x000fe2000000184c */
[----:B------:R-:W-:-:S05]  /*3ee0*/  FADD.FTZ R244, R37, R36 ;  /* 0x0000002425f47221 */ /* 0x000fca0000010000 */
[C---:B--2---:R-:W-:Y:S06]  /*3ef0*/  HMMA.16816.F32 R88, R32.reuse, R20, R88 ;  /* 0x000000142058723c */ /* 0x044fec0000001858 */
[C---:B------:R-:W-:Y:S06]  /*3f00*/  HMMA.16816.F32 R92, R32.reuse, R22, R92 ;  /* 0x00000016205c723c */ /* 0x040fec000000185c */
[C---:B-----5:R-:W-:Y:S06]  /*3f10*/  HMMA.16816.F32 R100, R32.reuse, R16, R100 ;  /* 0x000000102064723c */ /* 0x060fec0000001864 */
[C---:B------:R-:W-:Y:S06]  /*3f20*/  HMMA.16816.F32 R104, R32.reuse, R18, R104 ;  /* 0x000000122068723c */ /* 0x040fec0000001868 */
[C---:B----4-:R-:W-:Y:S06]  /*3f30*/  HMMA.16816.F32 R112, R32.reuse, R12, R112 ;  /* 0x0000000c2070723c */ /* 0x050fec0000001870 */
[C---:B------:R-:W-:Y:S06]  /*3f40*/  HMMA.16816.F32 R116, R32.reuse, R14, R116 ;  /* 0x0000000e2074723c */ /* 0x040fec0000001874 */
[C---:B------:R-:W-:Y:S06]  /*3f50*/  HMMA.16816.F32 R124, R32.reuse, R8, R124 ;  /* 0x00000008207c723c */ /* 0x040fec000000187c */
[----:B------:R-:W-:Y:S06]  /*3f60*/  HMMA.16816.F32 R132, R32, R10, R132 ;  /* 0x0000000a2084723c */ /* 0x000fec0000001884 */
[C---:B------:R-:W-:Y:S06]  /*3f70*/  HMMA.16816.F32 R160, R4.reuse, R28, R160 ;  /* 0x0000001c04a0723c */ /* 0x040fec00000018a0 */
        /* <DEDUP_REMOVED lines=10> */
[----:B------:R-:W-:Y:S01]  /*4020*/  HMMA.16816.F32 R128, R4, R10, R128 ;  /* 0x0000000a0480723c */ /* 0x000fe20000001880 */
[----:B------:R-:W-:-:S08]  /*4030*/  NOP ;  /* 0x0000000000007918 */ /* 0x000fd00000000000 */
[----:B------:R-:W-:-:S15]  /*4040*/  @!P0 BRA `(.L_x_2) ;  /* 0x0000003400d08947 */ /* 0x000fde0003800000 */
[----:B------:R-:W-:Y:S01]  /*4050*/  VIADD R164, R2, 0xfffffffe ;  /* 0xfffffffe02a47836 */ /* 0x000fe20000000000 */
[----:B------:R-:W-:-:S04]  /*4060*/  DEPBAR.LE SB0, 0x0 ;  /* 0x000080000000791a */ /* 0x000fc80000000000 */
[----:B------:R-:W-:Y:S01]  /*4070*/  SHF.R.S32.HI R4, RZ, 0x1f, R164 ;  /* 0x0000001fff047819 */ /* 0x000fe200000114a4 */
[----:B------:R-:W-:Y:S02]  /*4080*/  IMAD R5, R228, R164, RZ ;  /* 0x000000a4e4057224 */ /* 0x000fe400078e02ff */
[----:B------:R-:W-:-:S04]  /*4090*/  IMAD.WIDE.U32 R6, R164, R229, R216 ;  /* 0x000000e5a4067225 */ /* 0x000fc800078e00d8 */
[----:B------:R-:W-:Y:S01]  /*40a0*/  IMAD R4, R4, R229, R5 ;  /* 0x000000e504047224 */ /* 0x000fe200078e0205 */
[----:B------:R-:W-:Y:S01]  /*40b0*/  BAR.SYNC.DEFER_BLOCKING 0x0 ;  /* 0x0000000000007b1d */ /* 0x000fe20000010000 */
[----:B------:R-:W-:Y:S02]  /*40c0*/  LEA R8, P1, R6, UR6, 0x1 ;  /* 0x0000000606087c11 */ /* 0x000fe4000f8208ff */
[----:B------:R-:W-:Y:S02]  /*40d0*/  IMAD.IADD R4, R7, 0x1, R4 ;  /* 0x0000000107047824 */ /* 0x000fe400078e0204 */
[----:B------:R-:W-:-:S03]  /*40e0*/  LEA R10, P0, R0, R8, 0x1 ;  /* 0x00000008000a7211 */ /* 0x000fc600078008ff */
[----:B------:R-:W-:-:S04]  /*40f0*/  LEA.HI.X R9, R6, UR7, R4, 0x1, P1 ;  /* 0x0000000706097c11 */ /* 0x000fc800088f0c04 */
[----:B------:R-:W-:Y:S01]  /*4100*/  LEA.HI.X R11, R0, R9, R3, 0x1, P0 ;  /* 0x00000009000b7211 */ /* 0x000fe200000f0c03 */
        /* <DEDUP_REMOVED lines=10> */
[----:B------:R-:W2:Y:S04]  /*41b0*/  LDSM.16.M88.4 R12, [R224] ;  /* 0x00000000e00c783b */ /* 0x000ea80000000200 */
[----:B------:R-:W3:Y:S04]  /*41c0*/  LDSM.16.M88.4 R184, [R225+0x1000] ;  /* 0x00100000e1b8783b */ /* 0x000ee80000000200 */
[----:B------:R-:W-:Y:S04]  /*41d0*/  LDSM.16.M88.4 R212, [R223] ;  /* 0x00000000dfd4783b */ /* 0x000fe80000000200 */
[----:B------:R-:W4:Y:S04]  /*41e0*/  LDSM.16.M88.4 R28, [R222] ;  /* 0x00000000de1c783b */ /* 0x000f280000000200 */
[----:B------:R-:W5:Y:S04]  /*41f0*/  LDSM.16.M88.4 R208, [R223+0x1000] ;  /* 0x00100000dfd0783b */ /* 0x000f680000000200 */
[----:B------:R-:W1:Y:S04]  /*4200*/  LDSM.16.M88.4 R40, [R224+0x400] ;  /* 0x00040000e028783b */ /* 0x000e680000000200 */
[----:B------:R-:W1:Y:S04]  /*4210*/  LDSM.16.M88.4 R44, [R222+0x400] ;  /* 0x00040000de2c783b */ /* 0x000e680000000200 */
[----:B------:R-:W-:Y:S04]  /*4220*/  LDSM.16.M88.4 R172, [R225+0x3000] ;  /* 0x00300000e1ac783b */ /* 0x000fe80000000200 */
[----:B------:R-:W1:Y:S04]  /*4230*/  LDSM.16.M88.4 R36, [R224+0x1000] ;  /* 0x00100000e024783b */ /* 0x000e680000000200 */
[----:B------:R-:W1:Y:S01]  /*4240*/  LDSM.16.M88.4 R176, [R225+0x2000] ;  /* 0x00200000e1b0783b */ /* 0x000e620000000200 */
[-C--:B--2---:R-:W-:Y:S03]  /*4250*/  HMMA.16816.F32 R24, R180, R12.reuse, RZ ;  /* 0x0000000cb418723c */ /* 0x084fe600000018ff */
[----:B------:R-:W2:Y:S04]  /*4260*/  LDSM.16.M88.4 R64, [R224+0x1400] ;  /* 0x00140000e040783b */ /* 0x000ea80000000200 */
[----:B------:R-:W-:Y:S01]  /*4270*/  LDSM.16.M88.4 R52, [R223+0x3000] ;  /* 0x00300000df34783b */ /* 0x000fe20000000200 */
[C---:B---3--:R-:W-:Y:S03]  /*4280*/  HMMA.16816.F32 R20, R184.reuse, R12, RZ ;  /* 0x0000000cb814723c */ /* 0x048fe600000018ff */
[----:B------:R-:W3:Y:S03]  /*4290*/  LDSM.16.M88.4 R60, [R222+0x1000] ;  /* 0x00100000de3c783b */ /* 0x000ee60000000200 */
[-C--:B------:R-:W-:Y:S01]  /*42a0*/  HMMA.16816.F32 R16, R184, R14.reuse, RZ ;  /* 0x0000000eb810723c */ /* 0x080fe200000018ff */
[----:B------:R-:W3:Y:S04]  /*42b0*/  LDSM.16.M88.4 R56, [R223+0x2000] ;  /* 0x00200000df38783b */ /* 0x000ee80000000200 */
[----:B------:R-:W-:Y:S01]  /*42c0*/  LDSM.16.M88.4 R48, [R225+0x4000] ;  /* 0x00400000e130783b */ /* 0x000fe20000000200 */
[----:B------:R-:W-:Y:S03]  /*42d0*/  HMMA.16816.F32 R12, R180, R14, RZ ;  /* 0x0000000eb40c723c */ /* 0x000fe600000018ff */
[----:B------:R-:W-:Y:S03]  /*42e0*/  LDSM.16.M88.4 R196, [R224+0x2400] ;  /* 0x00240000e0c4783b */ /* 0x000fe60000000200 */
[-C--:B----4-:R-:W-:Y:S01]  /*42f0*/  HMMA.16816.F32 R24, R212, R28.reuse, R24 ;  /* 0x0000001cd418723c */ /* 0x090fe20000001818 */
[----:B------:R-:W-:Y:S04]  /*4300*/  LDSM.16.M88.4 R192, [R222+0x2000] ;  /* 0x00200000dec0783b */ /* 0x000fe80000000200 */
[----:B------:R-:W-:Y:S01]  /*4310*/  LDSM.16.M88.4 R188, [R224+0x800] ;  /* 0x00080000e0bc783b */ /* 0x000fe20000000200 */
[C---:B-----5:R-:W-:Y:S03]  /*4320*/  HMMA.16816.F32 R20, R208.reuse, R28, R20 ;  /* 0x0000001cd014723c */ /* 0x060fe60000001814 */
[----:B------:R-:W-:Y:S03]  /*4330*/  LDSM.16.M88.4 R204, [R224+0xc00] ;  /* 0x000c0000e0cc783b */ /* 0x000fe60000000200 */
[-C--:B------:R-:W-:Y:S01]  /*4340*/  HMMA.16816.F32 R16, R208, R30.reuse, R16 ;  /* 0x0000001ed010723c */ /* 0x080fe20000001810 */
[----:B------:R-:W-:Y:S04]  /*4350*/  LDSM.16.M88.4 R248, [R222+0xc00] ;  /* 0x000c0000def8783b */ /* 0x000fe80000000200 */
[----:B------:R-:W-:Y:S01]  /*4360*/  LDSM.16.M88.4 R216, [R222+0x2400] ;  /* 0x00240000ded8783b */ /* 0x000fe20000000200 */
[----:B------:R-:W-:Y:S03]  /*4370*/  HMMA.16816.F32 R12, R212, R30, R12 ;  /* 0x0000001ed40c723c */ /* 0x000fe6000000180c */
[----:B------:R-:W0:Y:S03]  /*4380*/  LDGDEPBAR ;  /* 0x00000000000079af */ /* 0x000e260000000000 */
[-C--:B-1----:R-:W-:Y:S06]  /*4390*/  HMMA.16816.F32 R8, R180, R40.reuse, RZ ;  /* 0x00000028b408723c */ /* 0x082fec00000018ff */
[C---:B------:R-:W-:Y:S06]  /*43a0*/  HMMA.16816.F32 R4, R184.reuse, R40, RZ ;  /* 0x00000028b804723c */ /* 0x040fec00000018ff */
[-C--:B------:R-:W-:Y:S06]  /*43b0*/  HMMA.16816.F32 R32, R184, R42.reuse, RZ ;  /* 0x0000002ab820723c */ /* 0x080fec00000018ff */
[----:B------:R-:W-:Y:S01]  /*43c0*/  HMMA.16816.F32 R28, R180, R42, RZ ;  /* 0x0000002ab41c723c */ /* 0x000fe200000018ff */
[----:B------:R-:W1:Y:S05]  /*43d0*/  LDSM.16.M88.4 R40, [R222+0x1400] ;  /* 0x00140000de28783b */ /* 0x000e6a0000000200 */
[-C--:B------:R-:W-:Y:S06]  /*43e0*/  HMMA.16816.F32 R8, R212, R44.reuse, R8 ;  /* 0x0000002cd408723c */ /* 0x080fec0000001808 */
[C---:B------:R-:W-:Y:S06]  /*43f0*/  HMMA.16816.F32 R4, R208.reuse, R44, R4 ;  /* 0x0000002cd004723c */ /* 0x040fec0000001804 */
[-C--:B------:R-:W-:Y:S06]  /*4400*/  HMMA.16816.F32 R32, R208, R46.reuse, R32 ;  /* 0x0000002ed020723c */ /* 0x080fec0000001820 */
[----:B------:R-:W-:Y:S01]  /*4410*/  HMMA.16816.F32 R28, R212, R46, R28 ;  /* 0x0000002ed41c723c */ /* 0x000fe2000000181c */
[----:B------:R-:W-:Y:S05]  /*4420*/  LDSM.16.M88.4 R44, [R225+0x5000] ;  /* 0x00500000e12c783b */ /* 0x000fea0000000200 */
[-C--:B------:R-:W-:Y:S06]  /*4430*/  HMMA.16816.F32 R20, R172, R36.reuse, R20 ;  /* 0x00000024ac14723c */ /* 0x080fec0000001814 */
[----:B------:R-:W-:Y:S06]  /*4440*/  HMMA.16816.F32 R24, R176, R36, R24 ;  /* 0x00000024b018723c */ /* 0x000fec0000001818 */
[-C--:B------:R-:W-:Y:S06]  /*4450*/  HMMA.16816.F32 R16, R172, R38.reuse, R16 ;  /* 0x00000026ac10723c */ /* 0x080fec0000001810 */
[C---:B------:R-:W-:Y:S01]  /*4460*/  HMMA.16816.F32 R12, R176.reuse, R38, R12 ;  /* 0x00000026b00c723c */ /* 0x040fe2000000180c */
[----:B------:R-:W4:Y:S05]  /*4470*/  LDSM.16.M88.4 R36, [R224+0x2000] ;  /* 0x00200000e024783b */ /* 0x000f2a0000000200 */
[-C--:B--2---:R-:W-:Y:S06]  /*4480*/  HMMA.16816.F32 R8, R176, R64.reuse, R8 ;  /* 0x00000040b008723c */ /* 0x084fec0000001808 */
[C---:B------:R-:W-:Y:S06]  /*4490*/  HMMA.16816.F32 R4, R172.reuse, R64, R4 ;  /* 0x00000040ac04723c */ /* 0x040fec0000001804 */
[-C--:B------:R-:W-:Y:S06]  /*44a0*/  HMMA.16816.F32 R32, R172, R66.reuse, R32 ;  /* 0x00000042ac20723c */ /* 0x080fec0000001820 */
[----:B------:R-:W-:Y:S06]  /*44b0*/  HMMA.16816.F32 R28, R176, R66, R28 ;  /* 0x00000042b01c723c */ /* 0x000fec000000181c */
[-C--:B---3--:R-:W-:Y:S06]  /*44c0*/  HMMA.16816.F32 R20, R52, R60.reuse, R20 ;  /* 0x0000003c3414723c */ /* 0x088fec0000001814 */
[----:B------:R-:W-:Y:S06]  /*44d0*/  HMMA.16816.F32 R24, R56, R60, R24 ;  /* 0x0000003c3818723c */ /* 0x000fec0000001818 */
[-C--:B------:R-:W-:Y:S06]  /*44e0*/  HMMA.16816.F32 R16, R52, R62.reuse, R16 ;  /* 0x0000003e3410723c */ /* 0x080fec0000001810 */
[C---:B------:R-:W-:Y:S06]  /*44f0*/  HMMA.16816.F32 R12, R56.reuse, R62, R12 ;  /* 0x0000003e380c723c */ /* 0x040fec000000180c */
[-C--:B-1----:R-:W-:Y:S06]  /*4500*/  HMMA.16816.F32 R8, R56, R40.reuse, R8 ;  /* 0x000000283808723c */ /* 0x082fec0000001808 */
[C---:B------:R-:W-:Y:S06]  /*4510*/  HMMA.16816.F32 R4, R52.reuse, R40, R4 ;  /* 0x000000283404723c */ /* 0x040fec0000001804 */
[-C--:B------:R-:W-:Y:S06]  /*4520*/  HMMA.16816.F32 R32, R52, R42.reuse, R32 ;  /* 0x0000002a3420723c */ /* 0x080fec0000001820 */
[----:B------:R-:W-:Y:S01]  /*4530*/  HMMA.16816.F32 R28, R56, R42, R28 ;  /* 0x0000002a381c723c */ /* 0x000fe2000000181c */
[----:B------:R-:W1:Y:S05]  /*4540*/  LDSM.16.M88.4 R40, [R223+0x4000] ;  /* 0x00400000df28783b */ /* 0x000e6a0000000200 */
[-C--:B----4-:R-:W-:Y:S06]  /*4550*/  HMMA.16816.F32 R20, R44, R36.reuse, R20 ;  /* 0x000000242c14723c */ /* 0x090fec0000001814 */
[----:B------:R-:W-:Y:S06]  /*4560*/  HMMA.16816.F32 R24, R48, R36, R24 ;  /* 0x000000243018723c */ /* 0x000fec0000001818 */
[-C--:B------:R-:W-:Y:S06]  /*4570*/  HMMA.16816.F32 R16, R44, R38.reuse, R16 ;  /* 0x000000262c10723c */ /* 0x080fec0000001810 */
[C---:B------:R-:W-:Y:S01]  /*4580*/  HMMA.16816.F32 R12, R48.reuse, R38, R12 ;  /* 0x00000026300c723c */ /* 0x040fe2000000180c */
[----:B------:R-:W2:Y:S05]  /*4590*/  LDSM.16.M88.4 R36, [R223+0x5000] ;  /* 0x00500000df24783b */ /* 0x000eaa0000000200 */
[-C--:B------:R-:W-:Y:S06]  /*45a0*/  HMMA.16816.F32 R8, R48, R196.reuse, R8 ;  /* 0x000000c43008723c */ /* 0x080fec0000001808 */
[C---:B------:R-:W-:Y:S06]  /*45b0*/  HMMA.16816.F32 R4, R44.reuse, R196, R4 ;  /* 0x000000c42c04723c */ /* 0x040fec0000001804 */
[-C--:B------:R-:W-:Y:S06]  /*45c0*/  HMMA.16816.F32 R32, R44, R198.reuse, R32 ;  /* 0x000000c62c20723c */ /* 0x080fec0000001820 */
[----:B------:R-:W-:Y:S06]  /*45d0*/  HMMA.16816.F32 R28, R48, R198, R28 ;  /* 0x000000c6301c723c */ /* 0x000fec000000181c */
[C---:B-1----:R-:W-:Y:S06]  /*45e0*/  HMMA.16816.F32 R24, R40.reuse, R192, R24 ;  /* 0x000000c02818723c */ /* 0x042fec0000001818 */
[----:B------:R-:W-:Y:S06]  /*45f0*/  HMMA.16816.F32 R12, R40, R194, R12 ;  /* 0x000000c2280c723c */ /* 0x000fec000000180c */
[C---:B--2---:R-:W-:Y:S06]  /*4600*/  HMMA.16816.F32 R20, R36.reuse, R192, R20 ;  /* 0x000000c02414723c */ /* 0x044fec0000001814 */
[----:B------:R-:W-:Y:S06]  /*4610*/  HMMA.16816.F32 R16, R36, R194, R16 ;  /* 0x000000c22410723c */ /* 0x000fec0000001810 */
[C---:B------:R-:W-:Y:S06]  /*4620*/  HMMA.16816.F32 R196, R184.reuse, R188, RZ ;  /* 0x000000bcb8c4723c */ /* 0x040fec00000018ff */
[----:B------:R-:W-:Y:S06]  /*4630*/  HMMA.16816.F32 R192, R184, R190, RZ ;  /* 0x000000beb8c0723c */ /* 0x000fec00000018ff */
[C---:B------:R-:W-:Y:S06]  /*4640*/  HMMA.16816.F32 R200, R180.reuse, R188, RZ ;  /* 0x000000bcb4c8723c */ /* 0x040fec00000018ff */
[-C--:B------:R-:W-:Y:S06]  /*4650*/  HMMA.16816.F32 R64, R180, R204.reuse, RZ ;  /* 0x000000ccb440723c */ /* 0x080fec00000018ff */
[----:B------:R-:W-:Y:S06]  /*4660*/  HMMA.16816.F32 R60, R184, R204, RZ ;  /* 0x000000ccb83c723c */ /* 0x000fec00000018ff */
[----:B------:R-:W-:Y:S06]  /*4670*/  HMMA.16816.F32 R188, R180, R190, RZ ;  /* 0x000000beb4bc723c */ /* 0x000fec00000018ff */
[-C--:B------:R-:W-:Y:S06]  /*4680*/  HMMA.16816.F32 R184, R184, R206.reuse, RZ ;  /* 0x000000ceb8b8723c */ /* 0x080fec00000018ff */
[----:B------:R-:W-:Y:S01]  /*4690*/  HMMA.16816.F32 R180, R180, R206, RZ ;  /* 0x000000ceb4b4723c */ /* 0x000fe200000018ff */
[----:B------:R-:W1:Y:S05]  /*46a0*/  LDSM.16.M88.4 R204, [R222+0x800] ;  /* 0x00080000decc783b */ /* 0x000e6a0000000200 */
[-C--:B------:R-:W-:Y:S06]  /*46b0*/  HMMA.16816.F32 R60, R208, R248.reuse, R60 ;  /* 0x000000f8d03c723c */ /* 0x080fec000000183c */
[----:B------:R-:W-:Y:S06]  /*46c0*/  HMMA.16816.F32 R64, R212, R248, R64 ;  /* 0x000000f8d440723c */ /* 0x000fec0000001840 */
[-C--:B------:R-:W-:Y:S06]  /*46d0*/  HMMA.16816.F32 R184, R208, R250.reuse, R184 ;  /* 0x000000fad0b8723c */ /* 0x080fec00000018b8 */
[----:B------:R-:W-:Y:S06]  /*46e0*/  HMMA.16816.F32 R180, R212, R250, R180 ;  /* 0x000000fad4b4723c */ /* 0x000fec00000018b4 */
[-C--:B------:R-:W-:Y:S06]  /*46f0*/  HMMA.16816.F32 R8, R40, R216.reuse, R8 ;  /* 0x000000d82808723c */ /* 0x080fec0000001808 */
[----:B------:R-:W-:Y:S06]  /*4700*/  HMMA.16816.F32 R4, R36, R216, R4 ;  /* 0x000000d82404723c */ /* 0x000fec0000001804 */
[C---:B-1----:R-:W-:Y:S06]  /*4710*/  HMMA.16816.F32 R196, R208.reuse, R204, R196 ;  /* 0x000000ccd0c4723c */ /* 0x042fec00000018c4 */
[----:B------:R-:W-:Y:S01]  /*4720*/  HMMA.16816.F32 R192, R208, R206, R192 ;  /* 0x000000ced0c0723c */ /* 0x000fe200000018c0 */
[----:B------:R-:W1:Y:S05]  /*4730*/  LDSM.16.M88.4 R208, [R224+0x1800] ;  /* 0x00180000e0d0783b */ /* 0x000e6a0000000200 */
[C---:B------:R-:W-:Y:S06]  /*4740*/  HMMA.16816.F32 R200, R212.reuse, R204, R200 ;  /* 0x000000ccd4c8723c */ /* 0x040fec00000018c8 */
[----:B------:R-:W-:Y:S01]  /*4750*/  HMMA.16816.F32 R188, R212, R206, R188 ;  /* 0x000000ced4bc723c */ /* 0x000fe200000018bc */
[----:B------:R-:W2:Y:S05]  /*4760*/  LDSM.16.M88.4 R204, [R224+0x1c00] ;  /* 0x001c0000e0cc783b */ /* 0x000eaa0000000200 */
[-C--:B------:R-:W-:Y:S06]  /*4770*/  HMMA.16816.F32 R32, R36, R218.reuse, R32 ;  /* 0x000000da2420723c */ /* 0x080fec0000001820 */
[----:B------:R-:W-:Y:S06]  /*4780*/  HMMA.16816.F32 R28, R40, R218, R28 ;  /* 0x000000da281c723c */ /* 0x000fec000000181c */
[C---:B-1----:R-:W-:Y:S06]  /*4790*/  HMMA.16816.F32 R196, R172.reuse, R208, R196 ;  /* 0x000000d0acc4723c */ /* 0x042fec00000018c4 */
[C---:B------:R-:W-:Y:S06]  /*47a0*/  HMMA.16816.F32 R192, R172.reuse, R210, R192 ;  /* 0x000000d2acc0723c */ /* 0x040fec00000018c0 */
[C---:B--2---:R-:W-:Y:S06]  /*47b0*/  HMMA.16816.F32 R60, R172.reuse, R204, R60 ;  /* 0x000000ccac3c723c */ /* 0x044fec000000183c */
[----:B------:R-:W-:Y:S01]  /*47c0*/  HMMA.16816.F32 R184, R172, R206, R184 ;  /* 0x000000ceacb8723c */ /* 0x000fe200000018b8 */
[----:B------:R-:W1:Y:S05]  /*47d0*/  LDSM.16.M88.4 R172, [R222+0x1800] ;  /* 0x00180000deac783b */ /* 0x000e6a0000000200 */
[C---:B------:R-:W-:Y:S06]  /*47e0*/  HMMA.16816.F32 R200, R176.reuse, R208, R200 ;  /* 0x000000d0b0c8723c */ /* 0x040fec00000018c8 */
[C---:B------:R-:W-:Y:S01]  /*47f0*/  HMMA.16816.F32 R188, R176.reuse, R210, R188 ;  /* 0x000000d2b0bc723c */ /* 0x040fe200000018bc */
[----:B------:R-:W-:Y:S05]  /*4800*/  LDSM.16.M88.4 R208, [R224+0x2800] ;  /* 0x00280000e0d0783b */ /* 0x000fea0000000200 */
[C---:B------:R-:W-:Y:S06]  /*4810*/  HMMA.16816.F32 R64, R176.reuse, R204, R64 ;  /* 0x000000ccb040723c */ /* 0x040fec0000001840 */
[----:B------:R-:W-:Y:S01]  /*4820*/  HMMA.16816.F32 R180, R176, R206, R180 ;  /* 0x000000ceb0b4723c */ /* 0x000fe200000018b4 */
[----:B------:R-:W2:Y:S04]  /*4830*/  LDSM.16.M88.4 R176, [R222+0x1c00] ;  /* 0x001c0000deb0783b */ /* 0x000ea80000000200 */
[----:B------:R-:W3:Y:S01]  /*4840*/  LDSM.16.M88.4 R204, [R224+0x2c00] ;  /* 0x002c0000e0cc783b */ /* 0x000ee20000000200 */
[C---:B-1----:R-:W-:Y:S06]  /*4850*/  HMMA.16816.F32 R196, R52.reuse, R172, R196 ;  /* 0x000000ac34c4723c */ /* 0x042fec00000018c4 */
[----:B------:R-:W-:Y:S06]  /*4860*/  HMMA.16816.F32 R192, R52, R174, R192 ;  /* 0x000000ae34c0723c */ /* 0x000fec00000018c0 */
[C---:B------:R-:W-:Y:S06]  /*4870*/  HMMA.16816.F32 R200, R56.reuse, R172, R200 ;  /* 0x000000ac38c8723c */ /* 0x040fec00000018c8 */
[----:B------:R-:W-:Y:S06]  /*4880*/  HMMA.16816.F32 R188, R56, R174, R188 ;  /* 0x000000ae38bc723c */ /* 0x000fec00000018bc */
[C---:B--2---:R-:W-:Y:S06]  /*4890*/  HMMA.16816.F32 R60, R52.reuse, R176, R60 ;  /* 0x000000b0343c723c */ /* 0x044fec000000183c */
[----:B------:R-:W-:Y:S06]  /*48a0*/  HMMA.16816.F32 R184, R52, R178, R184 ;  /* 0x000000b234b8723c */ /* 0x000fec00000018b8 */
[----:B------:R-:W-:Y:S01]  /*48b0*/  HMMA.16816.F32 R196, R44, R208, R196 ;  /* 0x000000d02cc4723c */ /* 0x000fe200000018c4 */
[----:B------:R-:W-:-:S04]  /*48c0*/  IMAD R54, R164, 0x40, R246 ;  /* 0x00000040a4367824 */ /* 0x000fc800078e02f6 */
[C---:B------:R-:W-:Y:S01]  /*48d0*/  VIADD R52, R54.reuse, 0x1 ;  /* 0x0000000136347836 */ /* 0x040fe20000000000 */
[C---:B------:R-:W-:Y:S01]  /*48e0*/  HMMA.16816.F32 R192, R44.reuse, R210, R192 ;  /* 0x000000d22cc0723c */ /* 0x040fe200000018c0 */
[CC--:B------:R-:W-:Y:S02]  /*48f0*/  ISETP.GE.AND P6, PT, R54.reuse, R242.reuse, PT ;  /* 0x000000f23600720c */ /* 0x0c0fe40003fc6270 */
[-C--:B------:R-:W-:Y:S02]  /*4900*/  ISETP.GE.AND P0, PT, R54, R241.reuse, PT ;  /* 0x000000f13600720c */ /* 0x080fe40003f06270 */
[----:B------:R-:W-:Y:S01]  /*4910*/  ISETP.GE.AND P3, PT, R52, R242, PT ;  /* 0x000000f23400720c */ /* 0x000fe20003f66270 */
[----:B---3--:R-:W-:Y:S01]  /*4920*/  HMMA.16816.F32 R60, R44, R204, R60 ;  /* 0x000000cc2c3c723c */ /* 0x008fe2000000183c */
[----:B------:R-:W-:Y:S02]  /*4930*/  FSEL R53, R26, -INF , !P0 ;  /* 0xff8000001a357808 */ /* 0x000fe40004000000 */
[----:B------:R-:W-:-:S02]  /*4940*/  ISETP.GE.AND P4, PT, R52, R241, PT ;  /* 0x000000f13400720c */ /* 0x000fc40003f86270 */
[-C--:B------:R-:W-:Y:S01]  /*4950*/  ISETP.GE.AND P1, PT, R52, R240.reuse, PT ;  /* 0x000000f03400720c */ /* 0x080fe20003f26270 */
[----:B------:R-:W-:Y:S01]  /*4960*/  HMMA.16816.F32 R184, R44, R206, R184 ;  /* 0x000000ce2cb8723c */ /* 0x000fe200000018b8 */
[----:B------:R-:W-:Y:S02]  /*4970*/  FSEL R55, R27, -INF , !P4 ;  /* 0xff8000001b377808 */ /* 0x000fe40006000000 */
[----:B------:R-:W-:Y:S02]  /*4980*/  ISETP.GE.AND P4, PT, R54, R240, PT ;  /* 0x000000f03600720c */ /* 0x000fe40003f86270 */
[----:B------:R-:W-:Y:S01]  /*4990*/  ISETP.GE.AND P2, PT, R52, R169, PT ;  /* 0x000000a93400720c */ /* 0x000fe20003f46270 */
[----:B------:R-:W-:Y:S01]  /*49a0*/  HMMA.16816.F32 R64, R56, R176, R64 ;  /* 0x000000b03840723c */ /* 0x000fe20000001840 */
[----:B------:R-:W-:Y:S01]  /*49b0*/  VIADD R44, R54, 0x8 ;  /* 0x00000008362c7836 */ /* 0x000fe20000000000 */
[----:B------:R-:W-:Y:S02]  /*49c0*/  FSEL R52, R20, -INF , !P4 ;  /* 0xff80000014347808 */ /* 0x000fe40006000000 */
[----:B------:R-:W-:-:S02]  /*49d0*/  FSEL R246, R21, -INF , !P1 ;  /* 0xff80000015f67808 */ /* 0x000fc40004800000 */
[----:B------:R-:W-:Y:S01]  /*49e0*/  HMMA.16816.F32 R180, R56, R178, R180 ;  /* 0x000000b238b4723c */ /* 0x000fe200000018b4 */
[C---:B------:R-:W-:Y:S02]  /*49f0*/  ISETP.GE.AND P5, PT, R44.reuse, R242, PT ;  /* 0x000000f22c00720c */ /* 0x040fe40003fa6270 */
[-C--:B------:R-:W-:Y:S02]  /*4a00*/  ISETP.GE.AND P0, PT, R44, R169.reuse, PT ;  /* 0x000000a92c00720c */ /* 0x080fe40003f06270 */
[----:B------:R-:W-:Y:S01]  /*4a10*/  ISETP.GE.AND P1, PT, R54, R169, PT ;  /* 0x000000a93600720c */ /* 0x000fe20003f26270 */
[C---:B------:R-:W-:Y:S01]  /*4a20*/  HMMA.16816.F32 R200, R48.reuse, R208, R200 ;  /* 0x000000d030c8723c */ /* 0x040fe200000018c8 */
[----:B------:R-:W-:Y:S01]  /*4a30*/  FSEL R59, R24, -INF , !P6 ;  /* 0xff800000183b7808 */ /* 0x000fe20007000000 */
[----:B------:R-:W-:Y:S01]  /*4a40*/  VIADD R56, R54, 0x9 ;  /* 0x0000000936387836 */ /* 0x000fe20000000000 */
[----:B------:R-:W-:Y:S02]  /*4a50*/  FSEL R57, R25, -INF , !P3 ;  /* 0xff80000019397808 */ /* 0x000fe40005800000 */
[C---:B------:R-:W-:Y:S01]  /*4a60*/  ISETP.GE.AND P6, PT, R44.reuse, R241, PT ;  /* 0x000000f12c00720c */ /* 0x040fe20003fc6270 */
[----:B------:R-:W-:Y:S01]  /*4a70*/  HMMA.16816.F32 R188, R48, R210, R188 ;  /* 0x000000d230bc723c */ /* 0x000fe200000018bc */
[-C--:B------:R-:W-:Y:S01]  /*4a80*/  ISETP.GE.AND P3, PT, R44, R240.reuse, PT ;  /* 0x000000f02c00720c */ /* 0x080fe20003f66270 */
[----:B------:R-:W1:Y:S01]  /*4a90*/  LDSM.16.M88.4 R24, [R222+0x2c00] ;  /* 0x002c0000de18783b */ /* 0x000e620000000200 */
[----:B------:R-:W-:-:S02]  /*4aa0*/  ISETP.GE.AND P4, PT, R56, R240, PT ;  /* 0x000000f03800720c */ /* 0x000fc40003f86270 */
[----:B------:R-:W-:Y:S01]  /*4ab0*/  FSEL R20, R16, -INF , !P3 ;  /* 0xff80000010147808 */ /* 0x000fe20005800000 */
[----:B------:R-:W2:Y:S01]  /*4ac0*/  LDSM.16.M88.4 R44, [R222+0x2800] ;  /* 0x00280000de2c783b */ /* 0x000ea20000000200 */
[----:B------:R-:W-:Y:S01]  /*4ad0*/  FSEL R16, R17, -INF , !P4 ;  /* 0xff80000011107808 */ /* 0x000fe20006000000 */
[C---:B------:R-:W-:Y:S01]  /*4ae0*/  HMMA.16816.F32 R64, R48.reuse, R204, R64 ;  /* 0x000000cc3040723c */ /* 0x040fe20000001840 */
[----:B------:R-:W-:Y:S01]  /*4af0*/  FSEL R17, R22, -INF , !P1 ;  /* 0xff80000016117808 */ /* 0x000fe20004800000 */
[----:B------:R-:W-:Y:S01]  /*4b00*/  VIADD R22, R54, 0x10 ;  /* 0x0000001036167836 */ /* 0x000fe20000000000 */
[----:B------:R-:W-:Y:S01]  /*4b10*/  FSEL R21, R12, -INF , !P5 ;  /* 0xff8000000c157808 */ /* 0x000fe20006800000 */
[----:B------:R-:W-:Y:S01]  /*4b20*/  VIADD R12, R54, 0x11 ;  /* 0x00000011360c7836 */ /* 0x000fe20000000000 */
[C---:B------:R-:W-:Y:S01]  /*4b30*/  ISETP.GE.AND P3, PT, R56.reuse, R242, PT ;  /* 0x000000f23800720c */ /* 0x040fe20003f66270 */
[----:B------:R-:W-:Y:S01]  /*4b40*/  HMMA.16816.F32 R180, R48, R206, R180 ;  /* 0x000000ce30b4723c */ /* 0x000fe200000018b4 */
[----:B------:R-:W-:Y:S01]  /*4b50*/  ISETP.GE.AND P1, PT, R56, R169, PT ;  /* 0x000000a93800720c */ /* 0x000fe20003f26270 */
[----:B------:R-:W-:-:S04]  /*4b60*/  DEPBAR.LE SB0, 0x0 ;  /* 0x000080000000791a */ /* 0x000fc80000000000 */
[----:B------:R-:W-:Y:S02]  /*4b70*/  FSEL R23, R23, -INF , !P2 ;  /* 0xff80000017177808 */ /* 0x000fe40005000000 */
[----:B------:R-:W-:Y:S02]  /*4b80*/  ISETP.GE.AND P4, PT, R56, R241, PT ;  /* 0x000000f13800720c */ /* 0x000fe40003f86270 */
[-C--:B------:R-:W-:Y:S02]  /*4b90*/  ISETP.GE.AND P2, PT, R22, R242.reuse, PT ;  /* 0x000000f21600720c */ /* 0x080fe40003f46270 */
[----:B------:R-:W-:Y:S01]  /*4ba0*/  FSEL R49, R14, -INF , !P6 ;  /* 0xff8000000e317808 */ /* 0x000fe20007000000 */
[----:B------:R-:W-:Y:S01]  /*4bb0*/  VIADD R14, R54, 0x18 ;  /* 0x00000018360e7836 */ /* 0x000fe20000000000 */
[----:B------:R-:W-:Y:S02]  /*4bc0*/  ISETP.GE.AND P6, PT, R12, R242, PT ;  /* 0x000000f20c00720c */ /* 0x000fe40003fc6270 */
[----:B------:R-:W-:-:S02]  /*4bd0*/  FSEL R51, R13, -INF , !P3 ;  /* 0xff8000000d337808 */ /* 0x000fc40005800000 */
[CC--:B------:R-:W-:Y:S02]  /*4be0*/  ISETP.GE.AND P5, PT, R22.reuse, R241.reuse, PT ;  /* 0x000000f11600720c */ /* 0x0c0fe40003fa6270 */
[----:B------:R-:W-:Y:S02]  /*4bf0*/  FSEL R19, R19, -INF , !P1 ;  /* 0xff80000013137808 */ /* 0x000fe40004800000 */
[-C--:B------:R-:W-:Y:S02]  /*4c00*/  ISETP.GE.AND P3, PT, R22, R240.reuse, PT ;  /* 0x000000f01600720c */ /* 0x080fe40003f66270 */
[----:B------:R-:W-:Y:S02]  /*4c10*/  FSEL R15, R15, -INF , !P4 ;  /* 0xff8000000f0f7808 */ /* 0x000fe40006000000 */
[----:B------:R-:W-:Y:S02]  /*4c20*/  ISETP.GE.AND P1, PT, R12, R241, PT ;  /* 0x000000f10c00720c */ /* 0x000fe40003f26270 */
[----:B------:R-:W-:Y:S01]  /*4c30*/  FSEL R8, R8, -INF , !P2 ;  /* 0xff80000008087808 */ /* 0x000fe20005000000 */
[----:B-1----:R-:W-:Y:S01]  /*4c40*/  HMMA.16816.F32 R64, R40, R24, R64 ;  /* 0x000000182840723c */ /* 0x002fe20000001840 */
[----:B------:R-:W-:-:S02]  /*4c50*/  ISETP.GE.AND P4, PT, R12, R240, PT ;  /* 0x000000f00c00720c */ /* 0x000fc40003f86270 */
[----:B------:R-:W-:Y:S02]  /*4c60*/  ISETP.GE.AND P2, PT, R12, R169, PT ;  /* 0x000000a90c00720c */ /* 0x000fe40003f46270 */
[----:B------:R-:W-:Y:S01]  /*4c70*/  FSEL R12, R9, -INF , !P6 ;  /* 0xff800000090c7808 */ /* 0x000fe20007000000 */
[C---:B--2---:R-:W-:Y:S01]  /*4c80*/  HMMA.16816.F32 R200, R40.reuse, R44, R200 ;  /* 0x0000002c28c8723c */ /* 0x044fe200000018c8 */
[----:B------:R-:W-:Y:S01]  /*4c90*/  FSEL R9, R10, -INF , !P5 ;  /* 0xff8000000a097808 */ /* 0x000fe20006800000 */
[C---:B------:R-:W-:Y:S01]  /*4ca0*/  VIADD R10, R54.reuse, 0x19 ;  /* 0x00000019360a7836 */ /* 0x040fe20000000000 */
[----:B------:R-:W-:Y:S01]  /*4cb0*/  FSEL R211, R11, -INF , !P1 ;  /* 0xff8000000bd37808 */ /* 0x000fe20004800000 */
[----:B------:R-:W-:Y:S01]  /*4cc0*/  VIADD R11, R54, 0x30 ;  /* 0x00000030360b7836 */ /* 0x000fe20000000000 */
[----:B------:R-:W-:Y:S01]  /*4cd0*/  FSEL R172, R4, -INF , !P3 ;  /* 0xff80000004ac7808 */ /* 0x000fe20005800000 */
[----:B------:R-:W-:Y:S01]  /*4ce0*/  HMMA.16816.F32 R188, R40, R46, R188 ;  /* 0x0000002e28bc723c */ /* 0x000fe200000018bc */
[----:B------:R-:W-:Y:S01]  /*4cf0*/  ISETP.GE.AND P6, PT, R14, R242, PT ;  /* 0x000000f20e00720c */ /* 0x000fe20003fc6270 */
[----:B------:R-:W-:Y:S01]  /*4d00*/  VIADD R4, R54, 0x20 ;  /* 0x0000002036047836 */ /* 0x000fe20000000000 */
[----:B------:R-:W-:-:S02]  /*4d10*/  ISETP.GE.AND P5, PT, R14, R241, PT ;  /* 0x000000f10e00720c */ /* 0x000fc40003fa6270 */
[C---:B------:R-:W-:Y:S01]  /*4d20*/  ISETP.GE.AND P1, PT, R14.reuse, R240, PT ;  /* 0x000000f00e00720c */ /* 0x040fe20003f26270 */
[----:B------:R-:W-:Y:S01]  /*4d30*/  HMMA.16816.F32 R180, R40, R26, R180 ;  /* 0x0000001a28b4723c */ /* 0x000fe200000018b4 */
[----:B------:R-:W-:Y:S02]  /*4d40*/  ISETP.GE.AND P3, PT, R14, R169, PT ;  /* 0x000000a90e00720c */ /* 0x000fe40003f66270 */
[----:B------:R-:W-:Y:S02]  /*4d50*/  FMNMX.FTZ R14, R168, R59, !PT ;  /* 0x0000003ba80e7209 */ /* 0x000fe40007810000 */
[----:B------:R-:W-:Y:S01]  /*4d60*/  FSEL R13, R18, -INF , !P0 ;  /* 0xff800000120d7808 */ /* 0x000fe20004000000 */
[----:B------:R-:W-:Y:S01]  /*4d70*/  HMMA.16816.F32 R60, R36, R24, R60 ;  /* 0x00000018243c723c */ /* 0x000fe2000000183c */
[----:B------:R-:W-:Y:S02]  /*4d80*/  FSEL R174, R5, -INF , !P4 ;  /* 0xff80000005ae7808 */ /* 0x000fe40006000000 */
[----:B------:R-:W-:-:S02]  /*4d90*/  ISETP.GE.AND P0, PT, R22, R169, PT ;  /* 0x000000a91600720c */ /* 0x000fc40003f06270 */
[----:B------:R-:W-:Y:S01]  /*4da0*/  ISETP.GE.AND P4, PT, R10, R240, PT ;  /* 0x000000f00a00720c */ /* 0x000fe20003f86270 */
[C---:B------:R-:W-:Y:S01]  /*4db0*/  HMMA.16816.F32 R196, R36.reuse, R44, R196 ;  /* 0x0000002c24c4723c */ /* 0x040fe200000018c4 */
[----:B------:R-:W-:Y:S02]  /*4dc0*/  FMNMX.FTZ R14, R57, R14, !PT ;  /* 0x0000000e390e7209 */ /* 0x000fe40007810000 */
[----:B------:R-:W-:Y:S02]  /*4dd0*/  FSEL R178, R32, -INF , !P1 ;  /* 0xff80000020b27808 */ /* 0x000fe40004800000 */
[----:B------:R-:W-:Y:S01]  /*4de0*/  FSEL R216, R33, -INF , !P4 ;  /* 0xff80000021d87808 */ /* 0x000fe20006000000 */
[----:B------:R-:W-:Y:S01]  /*4df0*/  HMMA.16816.F32 R192, R36, R46, R192 ;  /* 0x0000002e24c0723c */ /* 0x000fe200000018c0 */
[----:B------:R-:W-:Y:S01]  /*4e00*/  FSEL R214, R6, -INF , !P0 ;  /* 0xff80000006d67808 */ /* 0x000fe20004000000 */
[----:B------:R-:W-:Y:S01]  /*4e10*/  VIADD R6, R54, 0x29 ;  /* 0x0000002936067836 */ /* 0x000fe20000000000 */
[----:B------:R-:W-:-:S02]  /*4e20*/  ISETP.GE.AND P1, PT, R10, R242, PT ;  /* 0x000000f20a00720c */ /* 0x000fc40003f26270 */
[C---:B------:R-:W-:Y:S01]  /*4e30*/  ISETP.GE.AND P4, PT, R10.reuse, R241, PT ;  /* 0x000000f10a00720c */ /* 0x040fe20003f86270 */
[----:B------:R-:W-:Y:S01]  /*4e40*/  HMMA.16816.F32 R184, R36, R26, R184 ;  /* 0x0000001a24b8723c */ /* 0x000fe200000018b8 */
[----:B------:R-:W-:Y:S01]  /*4e50*/  ISETP.GE.AND P0, PT, R10, R169, PT ;  /* 0x000000a90a00720c */ /* 0x000fe20003f06270 */
[----:B------:R-:W-:Y:S01]  /*4e60*/  VIADD R10, R54, 0x28 ;  /* 0x00000028360a7836 */ /* 0x000fe20000000000 */
[----:B------:R-:W-:Y:S02]  /*4e70*/  FSEL R212, R7, -INF , !P2 ;  /* 0xff80000007d47808 */ /* 0x000fe40005000000 */
[----:B------:R-:W-:Y:S02]  /*4e80*/  FMNMX.FTZ R14, R21, R14, !PT ;  /* 0x0000000e150e7209 */ /* 0x000fe40007810000 */
[----:B------:R-:W-:Y:S02]  /*4e90*/  ISETP.GE.AND P2, PT, R4, R242, PT ;  /* 0x000000f20400720c */ /* 0x000fe40003f46270 */
[----:B------:R-:W-:-:S02]  /*4ea0*/  FSEL R5, R28, -INF , !P6 ;  /* 0xff8000001c057808 */ /* 0x000fc40007000000 */
[----:B------:R-:W-:Y:S02]  /*4eb0*/  FSEL R29, R29, -INF , !P1 ;  /* 0xff8000001d1d7808 */ /* 0x000fe40004800000 */
[----:B------:R-:W-:Y:S02]  /*4ec0*/  FSEL R210, R34, -INF , !P3 ;  /* 0xff80000022d27808 */ /* 0x000fe40005800000 */
[----:B------:R-:W-:Y:S02]  /*4ed0*/  FMNMX.FTZ R7, R51, R14, !PT ;  /* 0x0000000e33077209 */ /* 0x000fe40007810000 */
[C---:B------:R-:W-:Y:S01]  /*4ee0*/  ISETP.GE.AND P1, PT, R4.reuse, R241, PT ;  /* 0x000000f10400720c */ /* 0x040fe20003f26270 */
[----:B------:R-:W-:Y:S01]  /*4ef0*/  BAR.SYNC.DEFER_BLOCKING 0x0 ;  /* 0x0000000000007b1d */ /* 0x000fe20000010000 */
[C---:B------:R-:W-:Y:S02]  /*4f00*/  ISETP.GE.AND P6, PT, R4.reuse, R240, PT ;  /* 0x000000f00400720c */ /* 0x040fe40003fc6270 */
[----:B------:R-:W-:Y:S01]  /*4f10*/  ISETP.GE.AND P3, PT, R4, R169, PT ;  /* 0x000000a90400720c */ /* 0x000fe20003f66270 */
[----:B------:R-:W-:Y:S01]  /*4f20*/  VIADD R4, R54, 0x21 ;  /* 0x0000002136047836 */ /* 0x000fe20000000000 */
[----:B------:R-:W-:-:S02]  /*4f30*/  FSEL R215, R200, -INF , !P2 ;  /* 0xff800000c8d77808 */ /* 0x000fc40005000000 */
[----:B------:R-:W-:Y:S02]  /*4f40*/  ISETP.GE.AND P2, PT, R10, R242, PT ;  /* 0x000000f20a00720c */ /* 0x000fe40003f46270 */
[----:B------:R-:W-:Y:S02]  /*4f50*/  FMNMX.FTZ R7, R8, R7, !PT ;  /* 0x0000000708077209 */ /* 0x000fe40007810000 */
[----:B------:R-:W-:Y:S02]  /*4f60*/  FSEL R208, R35, -INF , !P0 ;  /* 0xff80000023d07808 */ /* 0x000fe40004000000 */
[----:B------:R-:W-:Y:S02]  /*4f70*/  FSEL R206, R30, -INF , !P5 ;  /* 0xff8000001ece7808 */ /* 0x000fe40006800000 */
[----:B------:R-:W-:Y:S02]  /*4f80*/  FSEL R251, R31, -INF , !P4 ;  /* 0xff8000001ffb7808 */ /* 0x000fe40006000000 */
[----:B------:R-:W-:-:S02]  /*4f90*/  FSEL R205, R188, -INF , !P2 ;  /* 0xff800000bccd7808 */ /* 0x000fc40005000000 */
[C---:B------:R-:W-:Y:S02]  /*4fa0*/  ISETP.GE.AND P4, PT, R4.reuse, R242, PT ;  /* 0x000000f20400720c */ /* 0x040fe40003f86270 */
[C---:B------:R-:W-:Y:S02]  /*4fb0*/  ISETP.GE.AND P0, PT, R4.reuse, R241, PT ;  /* 0x000000f10400720c */ /* 0x040fe40003f06270 */
[C---:B------:R-:W-:Y:S02]  /*4fc0*/  ISETP.GE.AND P5, PT, R4.reuse, R240, PT ;  /* 0x000000f00400720c */ /* 0x040fe40003fa6270 */
[----:B------:R-:W-:Y:S02]  /*4fd0*/  ISETP.GE.AND P2, PT, R4, R169, PT ;  /* 0x000000a90400720c */ /* 0x000fe40003f46270 */
[----:B------:R-:W-:Y:S01]  /*4fe0*/  FMNMX.FTZ R4, R12, R7, !PT ;  /* 0x000000070c047209 */ /* 0x000fe20007810000 */
[----:B------:R-:W-:Y:S01]  /*4ff0*/  VIADD R7, R54, 0x31 ;  /* 0x0000003136077836 */ /* 0x000fe20000000000 */
[----:B------:R-:W-:-:S02]  /*5000*/  FSEL R213, R201, -INF , !P4 ;  /* 0xff800000c9d57808 */ /* 0x000fc40006000000 */
[----:B------:R-:W-:Y:S02]  /*5010*/  FMNMX.FTZ R4, R5, R4, !PT ;  /* 0x0000000405047209 */ /* 0x000fe40007810000 */
[----:B------:R-:W-:Y:S02]  /*5020*/  FSEL R203, R203, -INF , !P0 ;  /* 0xff800000cbcb7808 */ /* 0x000fe40004000000 */
[----:B------:R-:W-:Y:S02]  /*5030*/  FMNMX.FTZ R4, R29, R4, !PT ;  /* 0x000000041d047209 */ /* 0x000fe40007810000 */
[----:B------:R-:W-:Y:S02]  /*5040*/  ISETP.GE.AND P4, PT, R6, R242, PT ;  /* 0x000000f20600720c */ /* 0x000fe40003f86270 */
[----:B------:R-:W-:Y:S01]  /*5050*/  FMNMX.FTZ R14, R215, R4, !PT ;  /* 0x00000004d70e7209 */ /* 0x000fe20007810000 */
[C---:B------:R-:W-:Y:S01]  /*5060*/  VIADD R4, R54.reuse, 0x38 ;  /* 0x0000003836047836 */ /* 0x040fe20000000000 */
[----:B------:R-:W-:Y:S01]  /*5070*/  ISETP.GE.AND P0, PT, R11, R242, PT ;  /* 0x000000f20b00720c */ /* 0x000fe20003f06270 */
[----:B------:R-:W-:Y:S01]  /*5080*/  VIADD R54, R54, 0x39 ;  /* 0x0000003936367836 */ /* 0x000fe20000000000 */
[----:B------:R-:W-:-:S02]  /*5090*/  FSEL R209, R189, -INF , !P4 ;  /* 0xff800000bdd17808 */ /* 0x000fc40006000000 */
[----:B------:R-:W-:Y:S02]  /*50a0*/  FSEL R207, R64, -INF , !P0 ;  /* 0xff80000040cf7808 */ /* 0x000fe40004000000 */
[----:B------:R-:W-:Y:S02]  /*50b0*/  FSEL R189, R202, -INF , !P1 ;  /* 0xff800000cabd7808 */ /* 0x000fe40004800000 */
[----:B------:R-:W-:Y:S02]  /*50c0*/  FMNMX.FTZ R14, R213, R14, !PT ;  /* 0x0000000ed50e7209 */ /* 0x000fe40007810000 */
[----:B------:R-:W-:Y:S02]  /*50d0*/  ISETP.GE.AND P0, PT, R54, R242, PT ;  /* 0x000000f23600720c */ /* 0x000fe40003f06270 */
[-C--:B------:R-:W-:Y:S02]  /*50e0*/  ISETP.GE.AND P4, PT, R10, R241.reuse, PT ;  /* 0x000000f10a00720c */ /* 0x080fe40003f86270 */
[----:B------:R-:W-:-:S02]  /*50f0*/  ISETP.GE.AND P1, PT, R6, R241, PT ;  /* 0x000000f10600720c */ /* 0x000fc40003f26270 */
[----:B------:R-:W-:Y:S02]  /*5100*/  FMNMX.FTZ R14, R205, R14, !PT ;  /* 0x0000000ecd0e7209 */ /* 0x000fe40007810000 */
[----:B------:R-:W-:Y:S02]  /*5110*/  FSEL R181, R181, -INF , !P0 ;  /* 0xff800000b5b57808 */ /* 0x000fe40004000000 */
[----:B------:R-:W-:Y:S02]  /*5120*/  FSEL R179, R190, -INF , !P4 ;  /* 0xff800000beb37808 */ /* 0x000fe40006000000 */
[----:B------:R-:W-:Y:S02]  /*5130*/  FSEL R191, R191, -INF , !P1 ;  /* 0xff800000bfbf7808 */ /* 0x000fe40004800000 */
[----:B------:R-:W-:Y:S02]  /*5140*/  ISETP.NE.AND P0, PT, R2, 0x2, PT ;  /* 0x000000020200780c */ /* 0x000fe40003f05270 */
[----:B------:R-:W-:-:S02]  /*5150*/  ISETP.GE.AND P4, PT, R7, R242, PT ;  /* 0x000000f20700720c */ /* 0x000fc40003f86270 */
[----:B------:R-:W-:Y:S02]  /*5160*/  ISETP.GE.AND P1, PT, R4, R242, PT ;  /* 0x000000f20400720c */ /* 0x000fe40003f26270 */
[----:B------:R-:W-:Y:S02]  /*5170*/  FMNMX.FTZ R14, R209, R14, !PT ;  /* 0x0000000ed10e7209 */ /* 0x000fe40007810000 */
[----:B------:R-:W-:Y:S02]  /*5180*/  FSEL R201, R65, -INF , !P4 ;  /* 0xff80000041c97808 */ /* 0x000fe40006000000 */
[----:B------:R-:W-:Y:S02]  /*5190*/  FSEL R180, R180, -INF , !P1 ;  /* 0xff800000b4b47808 */ /* 0x000fe40004800000 */
[C---:B------:R-:W-:Y:S02]  /*51a0*/  ISETP.GE.AND P4, PT, R10.reuse, R240, PT ;  /* 0x000000f00a00720c */ /* 0x040fe40003f86270 */
[----:B------:R-:W-:-:S02]  /*51b0*/  ISETP.GE.AND P1, PT, R10, R169, PT ;  /* 0x000000a90a00720c */ /* 0x000fc40003f26270 */
[----:B------:R-:W-:-:S04]  /*51c0*/  FMNMX.FTZ R10, R207, R14, !PT ;  /* 0x0000000ecf0a7209 */ /* 0x000fc80007810000 */
[----:B------:R-:W-:-:S04]  /*51d0*/  FMNMX.FTZ R25, R201, R10, !PT ;  /* 0x0000000ac9197209 */ /* 0x000fc80007810000 */
[----:B------:R-:W-:Y:S01]  /*51e0*/  FMNMX.FTZ R14, R180, R25, !PT ;  /* 0x00000019b40e7209 */ /* 0x000fe20007810000 */
[----:B------:R-:W-:Y:S06]  /*51f0*/  @!P0 BRA `(.L_x_3) ;  /* 0x0000000000588947 */ /* 0x000fec0003800000 */
[----:B------:R-:W-:-:S05]  /*5200*/  VIADD R25, R2, 0xfffffffd ;  /* 0xfffffffd02197836 */ /* 0x000fca0000000000 */
[----:B------:R-:W-:-:S05]  /*5210*/  SHF.R.S32.HI R27, RZ, 0x1f, R25 ;  /* 0x0000001fff1b7819 */ /* 0x000fca0000011419 */
[-C--:B------:R-:W-:Y:S02]  /*5220*/  IMAD R10, R27, R170.reuse, RZ ;  /* 0x000000aa1b0a7224 */ /* 0x080fe400078e02ff */
[----:B------:R-:W-:-:S04]  /*5230*/  IMAD.WIDE.U32 R26, R25, R170, RZ ;  /* 0x000000aa191a7225 */ /* 0x000fc800078e00ff */
[----:B------:R-:W-:Y:S01]  /*5240*/  IMAD R10, R25, R171, R10 ;  /* 0x000000ab190a7224 */ /* 0x000fe200078e020a */
[----:B------:R-:W-:-:S03]  /*5250*/  LEA R18, P0, R26, R232, 0x6 ;  /* 0x000000e81a127211 */ /* 0x000fc600078030ff */
[----:B------:R-:W-:-:S05]  /*5260*/  IMAD.IADD R25, R27, 0x1, R10 ;  /* 0x000000011b197824 */ /* 0x000fca00078e020a */
[----:B------:R-:W-:Y:S02]  /*5270*/  LEA.HI.X R25, R26, R235, R25, 0x6, P0 ;  /* 0x000000eb1a197211 */ /* 0x000fe400000f3419 */
[----:B------:R-:W-:-:S04]  /*5280*/  LEA R24, P0, R18, UR8, 0x1 ;  /* 0x0000000812187c11 */ /* 0x000fc8000f8008ff */
[----:B------:R-:W-:Y:S02]  /*5290*/  LEA.HI.X R25, R18, UR9, R25, 0x1, P0 ;  /* 0x0000000912197c11 */ /* 0x000fe400080f0c19 */
[----:B------:R-:W-:-:S03]  /*52a0*/  IADD3 R26, P0, R227, R24, RZ ;  /* 0x00000018e31a7210 */ /* 0x000fc60007f1e0ff */
[----:B------:R-:W-:Y:S01]  /*52b0*/  @!PT LDS RZ, [RZ] ;  /* 0x00000000fffff984 */ /* 0x000fe20000000800 */
[----:B------:R-:W-:Y:S01]  /*52c0*/  @!PT LDS RZ, [RZ] ;  /* 0x00000000fffff984 */ /* 0x000fe20000000800 */
[----:B------:R-:W-:Y:S01]  /*52d0*/  @!PT LDS RZ, [RZ] ;  /* 0x00000000fffff984 */ /* 0x000fe20000000800 */
[----:B------:R1:W-:Y:S02]  /*52e0*/  LDGSTS.E.BYPASS.LTC128B.128 [R230+0x6000], desc[UR12][R24.64] ;  /* 0x0600000018e67fae */ /* 0x0003e4000b901d4c */
[----:B------:R-:W-:Y:S02]  /*52f0*/  IMAD.X R27, R226, 0x1, R25, P0 ;  /* 0x00000001e21b7824 */ /* 0x000fe400000e0619 */
[----:B------:R1:W-:Y:S04]  /*5300*/  LDGSTS.E.BYPASS.LTC128B.128 [R230+0x7000], desc[UR12][R24.64+0x40] ;  /* 0x0700004018e67fae */ /* 0x0003e8000b901d4c */
[----:B------:R1:W-:Y:S04]  /*5310*/  LDGSTS.E.BYPASS.LTC128B.128 [R230+0x8000], desc[UR12][R24.64+0x80] ;  /* 0x0800008018e67fae */ /* 0x0003e8000b901d4c */
[----:B------:R1:W-:Y:S04]  /*5320*/  LDGSTS.E.BYPASS.LTC128B.128 [R230+0x6800], desc[UR12][R26.64] ;  /* 0x068000001ae67fae */ /* 0x0003e8000b901d4c */
[----:B------:R1:W-:Y:S04]  /*5330*/  LDGSTS.E.BYPASS.LTC128B.128 [R230+0x7800], desc[UR12][R26.64+0x40] ;  /* 0x078000401ae67fae */ /* 0x0003e8000b901d4c */
[----:B------:R1:W-:Y:S04]  /*5340*/  LDGSTS.E.BYPASS.LTC128B.128 [R230+0x8800], desc[UR12][R26.64+0x80] ;  /* 0x088000801ae67fae */ /* 0x0003e8000b901d4c */
[----:B------:R-:W0:Y:S02]  /*5350*/  LDGDEPBAR ;  /* 0x00000000000079af */ /* 0x000e240000000000 */
.L_x_3:
[----:B------:R-:W-:Y:S02]  /*5360*/  FMNMX.FTZ R10, R181, R14, !PT ;  /* 0x0000000eb50a7209 */ /* 0x000fe40007810000 */
[----:B------:R-:W-:Y:S02]  /*5370*/  ISETP.GE.AND P0, PT, R6, R240, PT ;  /* 0x000000f00600720c */ /* 0x000fe40003f06270 */
[----:B------:R-:W-:Y:S01]  /*5380*/  FSEL R204, R196, -INF , !P6 ;  /* 0xff800000c4cc7808 */ /* 0x000fe20007000000 */
[----:B-1----:R-:W1:Y:S01]  /*5390*/  SHFL.BFLY PT, R25, R10, 0x2, 0x1f ;  /* 0x0c401f000a197f89 */ /* 0x002e6200000e0000 */
[----:B------:R-:W-:Y:S02]  /*53a0*/  FSEL R200, R192, -INF , !P4 ;  /* 0xff800000c0c87808 */ /* 0x000fe40006000000 */
[----:B------:R-:W-:Y:S02]  /*53b0*/  FSEL R196, R193, -INF , !P0 ;  /* 0xff800000c1c47808 */ /* 0x000fe40004000000 */
[----:B------:R-:W-:-:S02]  /*53c0*/  FMNMX.FTZ R18, R167, R53, !PT ;  /* 0x00000035a7127209 */ /* 0x000fc40007810000 */
[-C--:B------:R-:W-:Y:S02]  /*53d0*/  ISETP.GE.AND P4, PT, R7, R241.reuse, PT ;  /* 0x000000f10700720c */ /* 0x080fe40003f86270 */
[----:B------:R-:W-:Y:S02]  /*53e0*/  ISETP.GE.AND P0, PT, R4, R241, PT ;  /* 0x000000f10400720c */ /* 0x000fe40003f06270 */
[----:B------:R-:W-:Y:S02]  /*53f0*/  FMNMX.FTZ R27, R166, R52, !PT ;  /* 0x00000034a61b7209 */ /* 0x000fe40007810000 */
[----:B------:R-:W-:Y:S02]  /*5400*/  FMNMX.FTZ R14, R55, R18, !PT ;  /* 0x00000012370e7209 */ /* 0x000fe40007810000 */
[----:B------:R-:W-:Y:S02]  /*5410*/  FSEL R39, R67, -INF , !P4 ;  /* 0xff80000043277808 */ /* 0x000fe40006000000 */
[----:B------:R-:W-:-:S02]  /*5420*/  FSEL R37, R182, -INF , !P0 ;  /* 0xff800000b6257808 */ /* 0x000fc40004000000 */
[----:B------:R-:W-:Y:S02]  /*5430*/  FMNMX.FTZ R27, R246, R27, !PT ;  /* 0x0000001bf61b7209 */ /* 0x000fe40007810000 */
[C---:B------:R-:W-:Y:S02]  /*5440*/  ISETP.GE.AND P4, PT, R7.reuse, R240, PT ;  /* 0x000000f00700720c */ /* 0x040fe40003f86270 */
[----:B------:R-:W-:Y:S02]  /*5450*/  ISETP.GE.AND P0, PT, R7, R169, PT ;  /* 0x000000a90700720c */ /* 0x000fe40003f06270 */
[----:B-1----:R-:W-:Y:S02]  /*5460*/  FMNMX.FTZ R25, R10, R25, !PT ;  /* 0x000000190a197209 */ /* 0x002fe40007810000 */
[----:B------:R-:W-:Y:S02]  /*5470*/  FMNMX.FTZ R10, R165, R17, !PT ;  /* 0x00000011a50a7209 */ /* 0x000fe40007810000 */
[----:B------:R-:W-:Y:S01]  /*5480*/  ISETP.GE.AND P6, PT, R6, R169, PT ;  /* 0x000000a90600720c */ /* 0x000fe20003fc6270 */
[----:B------:R-:W1:Y:S01]  /*5490*/  SHFL.BFLY PT, R40, R25, 0x1, 0x1f ;  /* 0x0c201f0019287f89 */ /* 0x000e6200000e0000 */
[----:B------:R-:W-:-:S02]  /*54a0*/  FMNMX.FTZ R10, R23, R10, !PT ;  /* 0x0000000a170a7209 */ /* 0x000fc40007810000 */
[----:B------:R-:W-:Y:S02]  /*54b0*/  FMNMX.FTZ R6, R49, R14, !PT ;  /* 0x0000000e31067209 */ /* 0x000fe40007810000 */
[----:B------:R-:W-:Y:S02]  /*54c0*/  FMNMX.FTZ R10, R13, R10, !PT ;  /* 0x0000000a0d0a7209 */ /* 0x000fe40007810000 */
[----:B------:R-:W-:Y:S02]  /*54d0*/  FMNMX.FTZ R27, R20, R27, !PT ;  /* 0x0000001b141b7209 */ /* 0x000fe40007810000 */
[----:B------:R-:W-:Y:S02]  /*54e0*/  FMNMX.FTZ R7, R19, R10, !PT ;  /* 0x0000000a13077209 */ /* 0x000fe40007810000 */
[----:B------:R-:W-:Y:S02]  /*54f0*/  FSEL R202, R197, -INF , !P5 ;  /* 0xff800000c5ca7808 */ /* 0x000fe40006800000 */
[----:B------:R-:W-:-:S02]  /*5500*/  FMNMX.FTZ R7, R214, R7, !PT ;  /* 0x00000007d6077209 */ /* 0x000fc40007810000 */
[----:B------:R-:W-:Y:S02]  /*5510*/  ISETP.GE.AND P5, PT, R11, R241, PT ;  /* 0x000000f10b00720c */ /* 0x000fe40003fa6270 */
[----:B------:R-:W-:Y:S02]  /*5520*/  FMNMX.FTZ R6, R15, R6, !PT ;  /* 0x000000060f067209 */ /* 0x000fe40007810000 */
[----:B------:R-:W-:Y:S02]  /*5530*/  FMNMX.FTZ R27, R16, R27, !PT ;  /* 0x0000001b101b7209 */ /* 0x000fe40007810000 */
[----:B------:R-:W-:Y:S02]  /*5540*/  FMNMX.FTZ R7, R212, R7, !PT ;  /* 0x00000007d4077209 */ /* 0x000fe40007810000 */
[----:B------:R-:W-:Y:S02]  /*5550*/  FSEL R219, R199, -INF , !P2 ;  /* 0xff800000c7db7808 */ /* 0x000fe40005000000 */
[----:B------:R-:W-:-:S02]  /*5560*/  FSEL R193, R66, -INF , !P5 ;  /* 0xff80000042c17808 */ /* 0x000fc40006800000 */
[----:B------:R-:W-:Y:S02]  /*5570*/  FMNMX.FTZ R6, R9, R6, !PT ;  /* 0x0000000609067209 */ /* 0x000fe40007810000 */
[C---:B------:R-:W-:Y:S02]  /*5580*/  ISETP.GE.AND P2, PT, R11.reuse, R240, PT ;  /* 0x000000f00b00720c */ /* 0x040fe40003f46270 */
[----:B------:R-:W-:Y:S02]  /*5590*/  ISETP.GE.AND P5, PT, R11, R169, PT ;  /* 0x000000a90b00720c */ /* 0x000fe40003fa6270 */
[----:B------:R-:W-:Y:S02]  /*55a0*/  FMNMX.FTZ R11, R172, R27, !PT ;  /* 0x0000001bac0b7209 */ /* 0x000fe40007810000 */
[----:B------:R-:W-:Y:S02]  /*55b0*/  FMNMX.FTZ R7, R210, R7, !PT ;  /* 0x00000007d2077209 */ /* 0x000fe40007810000 */
[----:B------:R-:W-:-:S02]  /*55c0*/  FMNMX.FTZ R31, R211, R6, !PT ;  /* 0x00000006d31f7209 */ /* 0x000fc40007810000 */
[----:B------:R-:W-:Y:S02]  /*55d0*/  FMNMX.FTZ R11, R174, R11, !PT ;  /* 0x0000000bae0b7209 */ /* 0x000fe40007810000 */
[----:B------:R-:W-:Y:S02]  /*55e0*/  FSEL R249, R198, -INF , !P3 ;  /* 0xff800000c6f97808 */ /* 0x000fe40005800000 */
[----:B------:R-:W-:Y:S02]  /*55f0*/  FMNMX.FTZ R10, R208, R7, !PT ;  /* 0x00000007d00a7209 */ /* 0x000fe40007810000 */
[----:B------:R-:W-:Y:S02]  /*5600*/  FMNMX.FTZ R6, R206, R31, !PT ;  /* 0x0000001fce067209 */ /* 0x000fe40007810000 */
[----:B------:R-:W-:Y:S02]  /*5610*/  FMNMX.FTZ R11, R178, R11, !PT ;  /* 0x0000000bb20b7209 */ /* 0x000fe40007810000 */
[----:B------:R-:W-:-:S02]  /*5620*/  FMNMX.FTZ R10, R249, R10, !PT ;  /* 0x0000000af90a7209 */ /* 0x000fc40007810000 */
[----:B------:R-:W-:Y:S02]  /*5630*/  FMNMX.FTZ R6, R251, R6, !PT ;  /* 0x00000006fb067209 */ /* 0x000fe40007810000 */
[----:B------:R-:W-:Y:S02]  /*5640*/  ISETP.GE.AND P3, PT, R54, R241, PT ;  /* 0x000000f13600720c */ /* 0x000fe40003f66270 */
[----:B------:R-:W-:Y:S02]  /*5650*/  FMNMX.FTZ R11, R216, R11, !PT ;  /* 0x0000000bd80b7209 */ /* 0x000fe40007810000 */
[----:B------:R-:W-:Y:S02]  /*5660*/  FSEL R241, R194, -INF , !P1 ;  /* 0xff800000c2f17808 */ /* 0x000fe40004800000 */
[----:B------:R-:W-:Y:S02]  /*5670*/  FMNMX.FTZ R14, R219, R10, !PT ;  /* 0x0000000adb0e7209 */ /* 0x000fe40007810000 */
[----:B------:R-:W-:-:S02]  /*5680*/  FMNMX.FTZ R6, R189, R6, !PT ;  /* 0x00000006bd067209 */ /* 0x000fc40007810000 */
[----:B------:R-:W-:Y:S02]  /*5690*/  FMNMX.FTZ R11, R204, R11, !PT ;  /* 0x0000000bcc0b7209 */ /* 0x000fe40007810000 */
[----:B------:R-:W-:Y:S02]  /*56a0*/  FSEL R217, R195, -INF , !P6 ;  /* 0xff800000c3d97808 */ /* 0x000fe40007000000 */
[----:B------:R-:W-:Y:S02]  /*56b0*/  FMNMX.FTZ R14, R241, R14, !PT ;  /* 0x0000000ef10e7209 */ /* 0x000fe40007810000 */
[----:B------:R-:W-:Y:S02]  /*56c0*/  FMNMX.FTZ R6, R203, R6, !PT ;  /* 0x00000006cb067209 */ /* 0x000fe40007810000 */
[----:B------:R-:W-:Y:S02]  /*56d0*/  FSEL R176, R60, -INF , !P2 ;  /* 0xff8000003cb07808 */ /* 0x000fe40005000000 */
[----:B------:R-:W-:-:S02]  /*56e0*/  FMNMX.FTZ R11, R202, R11, !PT ;  /* 0x0000000bca0b7209 */ /* 0x000fc40007810000 */
[----:B------:R-:W-:Y:S02]  /*56f0*/  ISETP.GE.AND P2, PT, R54, R240, PT ;  /* 0x000000f03600720c */ /* 0x000fe40003f46270 */
[----:B------:R-:W-:Y:S02]  /*5700*/  FSEL R177, R62, -INF , !P5 ;  /* 0xff8000003eb17808 */ /* 0x000fe40006800000 */
[----:B------:R-:W-:Y:S02]  /*5710*/  FMNMX.FTZ R14, R217, R14, !PT ;  /* 0x0000000ed90e7209 */ /* 0x000fe40007810000 */
[----:B------:R-:W-:Y:S02]  /*5720*/  FMNMX.FTZ R6, R179, R6, !PT ;  /* 0x00000006b3067209 */ /* 0x000fe40007810000 */
[----:B------:R-:W-:Y:S02]  /*5730*/  FSEL R67, R183, -INF , !P3 ;  /* 0xff800000b7437808 */ /* 0x000fe40005800000 */
[----:B------:R-:W-:-:S02]  /*5740*/  ISETP.GE.AND P3, PT, R4, R240, PT ;  /* 0x000000f00400720c */ /* 0x000fc40003f66270 */
[----:B------:R-:W-:Y:S02]  /*5750*/  FMNMX.FTZ R11, R200, R11, !PT ;  /* 0x0000000bc80b7209 */ /* 0x000fe40007810000 */
[----:B------:R-:W-:Y:S02]  /*5760*/  FSEL R185, R185, -INF , !P2 ;  /* 0xff800000b9b97808 */ /* 0x000fe40005000000 */
[----:B------:R-:W-:Y:S02]  /*5770*/  ISETP.GE.AND P2, PT, R4, R169, PT ;  /* 0x000000a90400720c */ /* 0x000fe40003f46270 */
[----:B------:R-:W-:Y:S02]  /*5780*/  FSEL R175, R63, -INF , !P0 ;  /* 0xff8000003faf7808 */ /* 0x000fe40004000000 */
[----:B------:R-:W-:Y:S02]  /*5790*/  FMNMX.FTZ R14, R177, R14, !PT ;  /* 0x0000000eb10e7209 */ /* 0x000fe40007810000 */
[----:B------:R-:W-:-:S02]  /*57a0*/  FMNMX.FTZ R6, R191, R6, !PT ;  /* 0x00000006bf067209 */ /* 0x000fc40007810000 */
[----:B------:R-:W-:Y:S02]  /*57b0*/  FMNMX.FTZ R11, R196, R11, !PT ;  /* 0x0000000bc40b7209 */ /* 0x000fe40007810000 */
[----:B------:R-:W-:Y:S02]  /*57c0*/  FSEL R184, R184, -INF , !P3 ;  /* 0xff800000b8b87808 */ /* 0x000fe40005800000 */
[----:B------:R-:W-:Y:S02]  /*57d0*/  ISETP.GE.AND P3, PT, R54, R169, PT ;  /* 0x000000a93600720c */ /* 0x000fe40003f66270 */
[----:B------:R-:W-:Y:S02]  /*57e0*/  FSEL R173, R186, -INF , !P2 ;  /* 0xff800000baad7808 */ /* 0x000fe40005000000 */
[----:B------:R-:W-:Y:S02]  /*57f0*/  FMNMX.FTZ R4, R175, R14, !PT ;  /* 0x0000000eaf047209 */ /* 0x000fe40007810000 */
[----:B------:R-:W-:-:S02]  /*5800*/  FMNMX.FTZ R6, R193, R6, !PT ;  /* 0x00000006c1067209 */ /* 0x000fc40007810000 */
[----:B------:R-:W-:Y:S02]  /*5810*/  FSEL R38, R61, -INF , !P4 ;  /* 0xff8000003d267808 */ /* 0x000fe40006000000 */
[----:B------:R-:W-:Y:S02]  /*5820*/  FMNMX.FTZ R11, R176, R11, !PT ;  /* 0x0000000bb00b7209 */ /* 0x000fe40007810000 */
[----:B------:R-:W-:Y:S02]  /*5830*/  FSEL R187, R187, -INF , !P3 ;  /* 0xff800000bbbb7808 */ /* 0x000fe40005800000 */
[----:B------:R-:W-:Y:S02]  /*5840*/  FMNMX.FTZ R4, R173, R4, !PT ;  /* 0x00000004ad047209 */ /* 0x000fe40007810000 */
[----:B------:R-:W-:Y:S02]  /*5850*/  FMNMX.FTZ R6, R39, R6, !PT ;  /* 0x0000000627067209 */ /* 0x000fe40007810000 */
[----:B------:R-:W-:-:S02]  /*5860*/  FMNMX.FTZ R11, R38, R11, !PT ;  /* 0x0000000b260b7209 */ /* 0x000fc40007810000 */
[----:B------:R-:W-:Y:S02]  /*5870*/  FMNMX.FTZ R41, R187, R4, !PT ;  /* 0x00000004bb297209 */ /* 0x000fe40007810000 */
[----:B------:R-:W-:Y:S02]  /*5880*/  FMNMX.FTZ R6, R37, R6, !PT ;  /* 0x0000000625067209 */ /* 0x000fe40007810000 */
[----:B------:R-:W-:Y:S01]  /*5890*/  FMNMX.FTZ R10, R184, R11, !PT ;  /* 0x0000000bb80a7209 */ /* 0x000fe20007810000 */
[----:B------:R-:W2:Y:S01]  /*58a0*/  SHFL.BFLY PT, R4, R41, 0x2, 0x1f ;  /* 0x0c401f0029047f89 */ /* 0x000ea200000e0000 */
[----:B------:R-:W-:Y:S02]  /*58b0*/  FMNMX.FTZ R6, R67, R6, !PT ;  /* 0x0000000643067209 */ /* 0x000fe40007810000 */
[----:B------:R-:W-:Y:S02]  /*58c0*/  FMNMX.FTZ R10, R185, R10, !PT ;  /* 0x0000000ab90a7209 */ /* 0x000fe40007810000 */
[----:B-1----:R-:W-:Y:S01]  /*58d0*/  FMNMX.FTZ R40, R25, R40, !PT ;  /* 0x0000002819287209 */ /* 0x002fe20007810000 */
[----:B------:R-:W1:Y:S03]  /*58e0*/  SHFL.BFLY PT, R7, R6, 0x2, 0x1f ;  /* 0x0c401f0006077f89 */ /* 0x000e6600000e0000 */
[C---:B------:R-:W-:Y:S01]  /*58f0*/  FSETP.NEU.FTZ.AND P1, PT, R40.reuse, -INF , PT ;  /* 0xff8000002800780b */ /* 0x040fe20003f3d000 */
[----:B------:R-:W3:Y:S01]  /*5900*/  SHFL.BFLY PT, R11, R10, 0x2, 0x1f ;  /* 0x0c401f000a0b7f89 */ /* 0x000ee200000e0000 */
[----:B------:R-:W-:-:S03]  /*5910*/  FMUL.FTZ R182, R40, UR4 ;  /* 0x0000000428b67c20 */ /* 0x000fc60008410000 */
[----:B------:R-:W-:Y:S02]  /*5920*/  LDSM.16.MT88.4 R24, [R221+0x9000] ;  /* 0x00900000dd18783b */ /* 0x000fe40000004200 */
[----:B------:R-:W-:-:S05]  /*5930*/  FSEL R182, R182, RZ, P1 ;  /* 0x000000ffb6b67208 */ /* 0x000fca0000800000 */
[--C-:B------:R-:W-:Y:S01]  /*5940*/  FFMA.FTZ R64, R59, UR4, -R182.reuse ;  /* 0x000000043b407c23 */ /* 0x100fe200080108b6 */
[--C-:B------:R-:W-:Y:S01]  /*5950*/  FFMA.FTZ R59, R5, UR4, -R182.reuse ;  /* 0x00000004053b7c23 */ /* 0x100fe200080108b6 */
[--C-:B------:R-:W-:Y:S01]  /*5960*/  FFMA.FTZ R62, R57, UR4, -R182.reuse ;  /* 0x00000004393e7c23 */ /* 0x100fe200080108b6 */
[----:B--2---:R-:W-:Y:S01]  /*5970*/  FMNMX.FTZ R41, R41, R4, !PT ;  /* 0x0000000429297209 */ /* 0x004fe20007810000 */
[--C-:B------:R-:W-:Y:S01]  /*5980*/  FFMA.FTZ R60, R51, UR4, -R182.reuse ;  /* 0x00000004333c7c23 */ /* 0x100fe200080108b6 */
[--C-:B------:R-:W-:Y:S01]  /*5990*/  FFMA.FTZ R63, R21, UR4, -R182.reuse ;  /* 0x00000004153f7c23 */ /* 0x100fe200080108b6 */
[--C-:B------:R-:W-:Y:S01]  /*59a0*/  FFMA.FTZ R61, R8, UR4, -R182.reuse ;  /* 0x00000004083d7c23 */ /* 0x100fe200080108b6 */
[--C-:B------:R-:W-:Y:S01]  /*59b0*/  FFMA.FTZ R58, R12, UR4, -R182.reuse ;  /* 0x000000040c3a7c23 */ /* 0x100fe200080108b6 */
[----:B------:R-:W2:Y:S01]  /*59c0*/  SHFL.BFLY PT, R4, R41, 0x1, 0x1f ;  /* 0x0c201f0029047f89 */ /* 0x000ea200000e0000 */
[----:B-1----:R-:W-:Y:S01]  /*59d0*/  FMNMX.FTZ R7, R6, R7, !PT ;  /* 0x0000000706077209 */ /* 0x002fe20007810000 */
[--C-:B------:R-:W-:Y:S01]  /*59e0*/  FFMA.FTZ R56, R29, UR4, -R182.reuse ;  /* 0x000000041d387c23 */ /* 0x100fe200080108b6 */
[----:B------:R-:W-:Y:S01]  /*59f0*/  FSEL R29, R40, RZ, P1 ;  /* 0x000000ff281d7208 */ /* 0x000fe20000800000 */
[----:B------:R-:W-:Y:S01]  /*5a00*/  MUFU.EX2 R64, R64 ;  /* 0x0000004000407308 */ /* 0x000fe20000000800 */
[----:B---3--:R-:W-:Y:S01]  /*5a10*/  FMNMX.FTZ R11, R10, R11, !PT ;  /* 0x0000000b0a0b7209 */ /* 0x008fe20007810000 */
[----:B------:R-:W1:Y:S01]  /*5a20*/  SHFL.BFLY PT, R6, R7, 0x1, 0x1f ;  /* 0x0c201f0007067f89 */ /* 0x000e6200000e0000 */
[--C-:B------:R-:W-:Y:S01]  /*5a30*/  FFMA.FTZ R194, R215, UR4, -R182.reuse ;  /* 0x00000004d7c27c23 */ /* 0x100fe200080108b6 */
[----:B------:R-:W-:Y:S01]  /*5a40*/  FADD.FTZ R29, R168, -R29 ;  /* 0x8000001da81d7221 */ /* 0x000fe20000010000 */
[--C-:B------:R-:W-:Y:S01]  /*5a50*/  FFMA.FTZ R213, R213, UR4, -R182.reuse ;  /* 0x00000004d5d57c23 */ /* 0x100fe200080108b6 */
[----:B------:R-:W3:Y:S01]  /*5a60*/  SHFL.BFLY PT, R42, R11, 0x1, 0x1f ;  /* 0x0c201f000b2a7f89 */ /* 0x000ee200000e0000 */
[--C-:B------:R-:W-:Y:S01]  /*5a70*/  FFMA.FTZ R201, R201, UR4, -R182.reuse ;  /* 0x00000004c9c97c23 */ /* 0x100fe200080108b6 */
[----:B------:R-:W-:Y:S01]  /*5a80*/  FMUL.FTZ R29, R29, UR4 ;  /* 0x000000041d1d7c20 */ /* 0x000fe20008410000 */
[----:B------:R-:W-:Y:S01]  /*5a90*/  MUFU.EX2 R62, R62 ;  /* 0x0000003e003e7308 */ /* 0x000fe20000000800 */
[--C-:B------:R-:W-:Y:S01]  /*5aa0*/  FFMA.FTZ R180, R180, UR4, -R182.reuse ;  /* 0x00000004b4b47c23 */ /* 0x100fe200080108b6 */
[----:B------:R-:W-:Y:S01]  /*5ab0*/  FFMA.FTZ R181, R181, UR4, -R182 ;  /* 0x00000004b5b57c23 */ /* 0x000fe200080108b6 */
[----:B------:R-:W-:-:S05]  /*5ac0*/  MOV R168, R40 ;  /* 0x0000002800a87202 */ /* 0x000fca0000000f00 */
[----:B------:R-:W-:Y:S01]  /*5ad0*/  MUFU.EX2 R63, R63 ;  /* 0x0000003f003f7308 */ /* 0x000fe20000000800 */
[----:B--2---:R-:W-:-:S04]  /*5ae0*/  FMNMX.FTZ R41, R41, R4, !PT ;  /* 0x0000000429297209 */ /* 0x004fc80007810000 */
[C---:B------:R-:W-:Y:S01]  /*5af0*/  FSETP.NEU.FTZ.AND P0, PT, R41.reuse, -INF , PT ;  /* 0xff8000002900780b */ /* 0x040fe20003f1d000 */
[----:B------:R-:W-:Y:S01]  /*5b00*/  FMUL.FTZ R36, R41, UR4 ;  /* 0x0000000429247c20 */ /* 0x000fe20008410000 */
[----:B-1----:R-:W-:Y:S01]  /*5b10*/  FMNMX.FTZ R43, R7, R6, !PT ;  /* 0x00000006072b7209 */ /* 0x002fe20007810000 */
[----:B------:R-:W-:Y:S01]  /*5b20*/  MUFU.EX2 R60, R60 ;  /* 0x0000003c003c7308 */ /* 0x000fe20000000800 */
[----:B------:R-:W-:Y:S02]  /*5b30*/  FSEL R4, R41, RZ, P0 ;  /* 0x000000ff29047208 */ /* 0x000fe40000000000 */
[----:B---3--:R-:W-:Y:S01]  /*5b40*/  FMNMX.FTZ R42, R11, R42, !PT ;  /* 0x0000002a0b2a7209 */ /* 0x008fe20007810000 */
[C---:B------:R-:W-:Y:S01]  /*5b50*/  FMUL.FTZ R170, R43.reuse, UR4 ;  /* 0x000000042baa7c20 */ /* 0x040fe20008410000 */
[----:B------:R-:W-:Y:S01]  /*5b60*/  FSETP.NEU.FTZ.AND P3, PT, R43, -INF , PT ;  /* 0xff8000002b00780b */ /* 0x000fe20003f7d000 */
[----:B------:R-:W-:Y:S01]  /*5b70*/  FADD.FTZ R4, R165, -R4 ;  /* 0x80000004a5047221 */ /* 0x000fe20000010000 */
[C---:B------:R-:W-:Y:S01]  /*5b80*/  FSETP.NEU.FTZ.AND P2, PT, R42.reuse, -INF , PT ;  /* 0xff8000002a00780b */ /* 0x040fe20003f5d000 */
[----:B------:R-:W-:Y:S01]  /*5b90*/  FMUL.FTZ R183, R42, UR4 ;  /* 0x000000042ab77c20 */ /* 0x000fe20008410000 */
[----:B------:R-:W-:Y:S01]  /*5ba0*/  FSEL R170, R170, RZ, P3 ;  /* 0x000000ffaaaa7208 */ /* 0x000fe20001800000 */
[----:B------:R-:W-:Y:S01]  /*5bb0*/  FMUL.FTZ R4, R4, UR4 ;  /* 0x0000000404047c20 */ /* 0x000fe20008410000 */
[----:B------:R-:W-:Y:S01]  /*5bc0*/  FSEL R36, R36, RZ, P0 ;  /* 0x000000ff24247208 */ /* 0x000fe20000000000 */
[----:B------:R-:W-:Y:S01]  /*5bd0*/  MUFU.EX2 R171, R29 ;  /* 0x0000001d00ab7308 */ /* 0x000fe20000000800 */
[----:B------:R-:W-:Y:S01]  /*5be0*/  FSEL R183, R183, RZ, P2 ;  /* 0x000000ffb7b77208 */ /* 0x000fe20001000000 */
[----:B------:R-:W-:Y:S01]  /*5bf0*/  FFMA.FTZ R57, R53, UR4, -R170 ;  /* 0x0000000435397c23 */ /* 0x000fe200080108aa */
[----:B------:R-:W-:Y:S01]  /*5c00*/  FSEL R5, R42, RZ, P2 ;  /* 0x000000ff2a057208 */ /* 0x000fe20001000000 */
[--C-:B------:R-:W-:Y:S01]  /*5c10*/  FFMA.FTZ R48, R17, UR4, -R36.reuse ;  /* 0x0000000411307c23 */ /* 0x100fe20008010824 */
[--C-:B------:R-:W-:Y:S01]  /*5c20*/  FFMA.FTZ R46, R23, UR4, -R36.reuse ;  /* 0x00000004172e7c23 */ /* 0x100fe20008010824 */
[--C-:B------:R-:W-:Y:S01]  /*5c30*/  FFMA.FTZ R50, R20, UR4, -R183.reuse ;  /* 0x0000000414327c23 */ /* 0x100fe200080108b7 */
[----:B------:R-:W-:Y:S01]  /*5c40*/  FFMA.FTZ R47, R16, UR4, -R183 ;  /* 0x00000004102f7c23 */ /* 0x000fe200080108b7 */
[--C-:B------:R-:W-:Y:S01]  /*5c50*/  FFMA.FTZ R45, R13, UR4, -R36.reuse ;  /* 0x000000040d2d7c23 */ /* 0x100fe20008010824 */
[----:B------:R-:W-:Y:S01]  /*5c60*/  FFMA.FTZ R44, R19, UR4, -R36 ;  /* 0x00000004132c7c23 */ /* 0x000fe20008010824 */
[----:B------:R-:W-:Y:S01]  /*5c70*/  FADD.FTZ R66, R166, -R5 ;  /* 0x80000005a6427221 */ /* 0x000fe20000010000 */
[----:B------:R-:W1:Y:S01]  /*5c80*/  MUFU.EX2 R65, R4 ;  /* 0x0000000400417308 */ /* 0x000e620000000800 */
[--C-:B------:R-:W-:Y:S01]  /*5c90*/  FFMA.FTZ R53, R15, UR4, -R170.reuse ;  /* 0x000000040f357c23 */ /* 0x100fe200080108aa */
[--C-:B------:R-:W-:Y:S01]  /*5ca0*/  FFMA.FTZ R51, R9, UR4, -R170.reuse ;  /* 0x0000000409337c23 */ /* 0x100fe200080108aa */
[----:B------:R-:W2:Y:S01]  /*5cb0*/  LDSM.16.MT88.4 R20, [R220+0x9000] ;  /* 0x00900000dc14783b */ /* 0x000ea20000004200 */
[----:B------:R-:W-:Y:S01]  /*5cc0*/  FSEL R28, R43, RZ, P3 ;  /* 0x000000ff2b1c7208 */ /* 0x000fe20001800000 */
[--C-:B------:R-:W-:Y:S01]  /*5cd0*/  FFMA.FTZ R54, R49, UR4, -R170.reuse ;  /* 0x0000000431367c23 */ /* 0x100fe200080108aa */
[--C-:B------:R-:W-:Y:S01]  /*5ce0*/  FFMA.FTZ R169, R172, UR4, -R183.reuse ;  /* 0x00000004aca97c23 */ /* 0x100fe200080108b7 */
[----:B------:R-:W3:Y:S01]  /*5cf0*/  LDSM.16.MT88.4 R16, [R221+0xa000] ;  /* 0x00a00000dd10783b */ /* 0x000ee20000004200 */
[----:B------:R-:W-:Y:S01]  /*5d00*/  FFMA.FTZ R55, R55, UR4, -R170 ;  /* 0x0000000437377c23 */ /* 0x000fe200080108aa */
[----:B------:R-:W-:Y:S01]  /*5d10*/  FADD.FTZ R28, R167, -R28 ;  /* 0x8000001ca71c7221 */ /* 0x000fe20000010000 */
[--C-:B------:R-:W-:Y:S01]  /*5d20*/  FFMA.FTZ R52, R52, UR4, -R183.reuse ;  /* 0x0000000434347c23 */ /* 0x100fe200080108b7 */
[----:B------:R-:W4:Y:S01]  /*5d30*/  LDSM.16.MT88.4 R8, [R220+0xa000] ;  /* 0x00a00000dc08783b */ /* 0x000f220000004200 */
[--C-:B------:R-:W-:Y:S01]  /*5d40*/  FFMA.FTZ R49, R246, UR4, -R183.reuse ;  /* 0x00000004f6317c23 */ /* 0x100fe200080108b7 */
[----:B------:R-:W-:Y:S01]  /*5d50*/  FMUL.FTZ R66, R66, UR4 ;  /* 0x0000000442427c20 */ /* 0x000fe20008410000 */
[----:B------:R-:W-:Y:S01]  /*5d60*/  FMUL.FTZ R172, R28, UR4 ;  /* 0x000000041cac7c20 */ /* 0x000fe20008410000 */
[----:B------:R-:W-:Y:S01]  /*5d70*/  LDSM.16.MT88.4 R12, [R220+0xb000] ;  /* 0x00b00000dc0c783b */ /* 0x000fe20000004200 */
[----:B------:R-:W-:Y:S01]  /*5d80*/  MUFU.EX2 R57, R57 ;  /* 0x0000003900397308 */ /* 0x000fe20000000800 */
[-C--:B-1----:R-:W-:Y:S01]  /*5d90*/  FMUL.FTZ R158, R158, R65.reuse ;  /* 0x000000419e9e7220 */ /* 0x082fe20000410000 */
[-C--:B------:R-:W-:Y:S01]  /*5da0*/  FMUL.FTZ R159, R159, R65.reuse ;  /* 0x000000419f9f7220 */ /* 0x080fe20000410000 */
[----:B------:R-:W1:Y:S01]  /*5db0*/  LDSM.16.MT88.4 R4, [R221+0xb000] ;  /* 0x00b00000dd04783b */ /* 0x000e620000004200 */
[-C--:B------:R-:W-:Y:S01]  /*5dc0*/  FMUL.FTZ R154, R154, R65.reuse ;  /* 0x000000419a9a7220 */ /* 0x080fe20000410000 */
[-C--:B------:R-:W-:Y:S01]  /*5dd0*/  FMUL.FTZ R155, R155, R65.reuse ;  /* 0x000000419b9b7220 */ /* 0x080fe20000410000 */
[-C--:B------:R-:W-:Y:S01]  /*5de0*/  FMUL.FTZ R74, R74, R65.reuse ;  /* 0x000000414a4a7220 */ /* 0x080fe20000410000 */
[-C--:B------:R-:W-:Y:S01]  /*5df0*/  FMUL.FTZ R75, R75, R65.reuse ;  /* 0x000000414b4b7220 */ /* 0x080fe20000410000 */
[----:B------:R-:W5:Y:S01]  /*5e00*/  MUFU.EX2 R55, R55 ;  /* 0x0000003700377308 */ /* 0x000f620000000800 */
[-C--:B------:R-:W-:Y:S01]  /*5e10*/  FMUL.FTZ R78, R78, R65.reuse ;  /* 0x000000414e4e7220 */ /* 0x080fe20000410000 */
[-C--:B------:R-:W-:Y:S01]  /*5e20*/  FMUL.FTZ R79, R79, R65.reuse ;  /* 0x000000414f4f7220 */ /* 0x080fe20000410000 */
[-C--:B------:R-:W-:Y:S01]  /*5e30*/  FMUL.FTZ R90, R90, R65.reuse ;  /* 0x000000415a5a7220 */ /* 0x080fe20000410000 */
[-C--:B------:R-:W-:Y:S01]  /*5e40*/  FMUL.FTZ R91, R91, R65.reuse ;  /* 0x000000415b5b7220 */ /* 0x080fe20000410000 */
[-C--:B------:R-:W-:Y:S01]  /*5e50*/  FMUL.FTZ R94, R94, R65.reuse ;  /* 0x000000415e5e7220 */ /* 0x080fe20000410000 */
[-C--:B------:R-:W-:Y:S01]  /*5e60*/  FMUL.FTZ R95, R95, R65.reuse ;  /* 0x000000415f5f7220 */ /* 0x080fe20000410000 */
[-C--:B------:R-:W-:Y:S01]  /*5e70*/  FMUL.FTZ R102, R102, R65.reuse ;  /* 0x0000004166667220 */ /* 0x080fe20000410000 */
[----:B------:R-:W-:Y:S01]  /*5e80*/  MUFU.EX2 R54, R54 ;  /* 0x0000003600367308 */ /* 0x000fe20000000800 */
[-C--:B------:R-:W-:Y:S01]  /*5e90*/  FMUL.FTZ R103, R103, R65.reuse ;  /* 0x0000004167677220 */ /* 0x080fe20000410000 */
[----:B------:R-:W-:Y:S01]  /*5ea0*/  F2FP.F16.F32.PACK_AB R28, R62, R64 ;  /* 0x000000403e1c723e */ /* 0x000fe200000000ff */
[-C--:B------:R-:W-:Y:S01]  /*5eb0*/  FMUL.FTZ R106, R106, R65.reuse ;  /* 0x000000416a6a7220 */ /* 0x080fe20000410000 */
[-C--:B------:R-:W-:Y:S01]  /*5ec0*/  FMUL.FTZ R107, R107, R65.reuse ;  /* 0x000000416b6b7220 */ /* 0x080fe20000410000 */
[-C--:B------:R-:W-:Y:S01]  /*5ed0*/  FMUL.FTZ R114, R114, R65.reuse ;  /* 0x0000004172727220 */ /* 0x080fe20000410000 */
[----:B------:R-:W-:Y:S01]  /*5ee0*/  FMUL.FTZ R115, R115, R65 ;  /* 0x0000004173737220 */ /* 0x000fe20000410000 */
[----:B------:R-:W-:Y:S01]  /*5ef0*/  F2FP.F16.F32.PACK_AB R30, R60, R63 ;  /* 0x0000003f3c1e723e */ /* 0x000fe200000000ff */
[----:B------:R-:W-:Y:S01]  /*5f00*/  MUFU.EX2 R52, R52 ;  /* 0x0000003400347308 */ /* 0x000fe20000000800 */
[----:B-----5:R-:W-:Y:S01]  /*5f10*/  F2FP.F16.F32.PACK_AB R29, R55, R57 ;  /* 0x00000039371d723e */ /* 0x020fe200000000ff */
[-C--:B------:R-:W-:Y:S01]  /*5f20*/  FMUL.FTZ R118, R118, R65.reuse ;  /* 0x0000004176767220 */ /* 0x080fe20000410000 */
[-C--:B------:R-:W-:Y:S01]  /*5f30*/  FMUL.FTZ R119, R119, R65.reuse ;  /* 0x0000004177777220 */ /* 0x080fe20000410000 */
[-C--:B------:R-:W-:Y:S01]  /*5f40*/  FMUL.FTZ R126, R126, R65.reuse ;  /* 0x000000417e7e7220 */ /* 0x080fe20000410000 */
[----:B------:R-:W-:Y:S01]  /*5f50*/  FMUL.FTZ R127, R127, R65 ;  /* 0x000000417f7f7220 */ /* 0x000fe20000410000 */
[----:B------:R-:W-:Y:S01]  /*5f60*/  FMUL.FTZ R160, R160, R171 ;  /* 0x000000aba0a07220 */ /* 0x000fe20000410000 */
[-C--:B------:R-:W-:Y:S01]  /*5f70*/  FMUL.FTZ R134, R134, R65.reuse ;  /* 0x0000004186867220 */ /* 0x080fe20000410000 */
[----:B------:R-:W5:Y:S01]  /*5f80*/  MUFU.EX2 R49, R49 ;  /* 0x0000003100317308 */ /* 0x000f620000000800 */
[----:B------:R-:W-:Y:S01]  /*5f90*/  FMUL.FTZ R135, R135, R65 ;  /* 0x0000004187877220 */ /* 0x000fe20000410000 */
        /* <DEDUP_REMOVED lines=8> */
[-C--:B------:R-:W-:Y:S01]  /*6020*/  FMUL.FTZ R84, R84, R171.reuse ;  /* 0x000000ab54547220 */ /* 0x080fe20000410000 */
[-C--:B------:R-:W-:Y:S01]  /*6030*/  FMUL.FTZ R85, R85, R171.reuse ;  /* 0x000000ab55557220 */ /* 0x080fe20000410000 */
[-C--:B------:R-:W-:Y:S01]  /*6040*/  FMUL.FTZ R96, R96, R171.reuse ;  /* 0x000000ab60607220 */ /* 0x080fe20000410000 */
[-C--:B------:R-:W-:Y:S01]  /*6050*/  FMUL.FTZ R97, R97, R171.reuse ;  /* 0x000000ab61617220 */ /* 0x080fe20000410000 */
[-C--:B------:R-:W-:Y:S01]  /*6060*/  FMUL.FTZ R144, R144, R171.reuse ;  /* 0x000000ab90907220 */ /* 0x080fe20000410000 */
[-C--:B------:R-:W-:Y:S01]  /*6070*/  FMUL.FTZ R145, R145, R171.reuse ;  /* 0x000000ab91917220 */ /* 0x080fe20000410000 */
[----:B------:R-:W2:Y:S01]  /*6080*/  MUFU.EX2 R47, R47 ;  /* 0x0000002f002f7308 */ /* 0x000ea20000000800 */
[----:B-----5:R-:W-:Y:S01]  /*6090*/  F2FP.F16.F32.PACK_AB R32, R49, R52 ;  /* 0x000000343120723e */ /* 0x020fe200000000ff */
        /* <DEDUP_REMOVED lines=11> */
[----:B------:R-:W-:Y:S01]  /*6150*/  FFMA.FTZ R192, R211, UR4, -R170 ;  /* 0x00000004d3c07c23 */ /* 0x000fe200080108aa */
[--C-:B------:R-:W-:Y:S01]  /*6160*/  FFMA.FTZ R174, R174, UR4, -R183.reuse ;  /* 0x00000004aeae7c23 */ /* 0x100fe200080108b7 */
[--C-:B------:R-:W-:Y:S01]  /*6170*/  FFMA.FTZ R178, R178, UR4, -R183.reuse ;  /* 0x00000004b2b27c23 */ /* 0x100fe200080108b7 */
[----:B------:R-:W5:Y:S01]  /*6180*/  MUFU.EX2 R46, R46 ;  /* 0x0000002e002e7308 */ /* 0x000f620000000800 */
[----:B--2---:R-:W-:Y:S01]  /*6190*/  F2FP.F16.F32.PACK_AB R34, R47, R50 ;  /* 0x000000322f22723e */ /* 0x004fe200000000ff */
[--C-:B------:R-:W-:Y:S01]  /*61a0*/  FFMA.FTZ R195, R216, UR4, -R183.reuse ;  /* 0x00000004d8c37c23 */ /* 0x100fe200080108b7 */
[--C-:B------:R-:W-:Y:S01]  /*61b0*/  FFMA.FTZ R186, R214, UR4, -R36.reuse ;  /* 0x00000004d6ba7c23 */ /* 0x100fe20008010824 */
[--C-:B------:R-:W-:Y:S01]  /*61c0*/  FFMA.FTZ R197, R212, UR4, -R36.reuse ;  /* 0x00000004d4c57c23 */ /* 0x100fe20008010824 */
[--C-:B------:R-:W-:Y:S01]  /*61d0*/  FFMA.FTZ R188, R210, UR4, -R36.reuse ;  /* 0x00000004d2bc7c23 */ /* 0x100fe20008010824 */
[----:B------:R-:W-:Y:S01]  /*61e0*/  FFMA.FTZ R199, R208, UR4, -R36 ;  /* 0x00000004d0c77c23 */ /* 0x000fe20008010824 */
[--C-:B------:R-:W-:Y:S01]  /*61f0*/  FFMA.FTZ R190, R206, UR4, -R170.reuse ;  /* 0x00000004cebe7c23 */ /* 0x100fe200080108aa */
[----:B------:R-:W-:Y:S01]  /*6200*/  MUFU.EX2 R45, R45 ;  /* 0x0000002d002d7308 */ /* 0x000fe20000000800 */
[----:B------:R-:W-:Y:S01]  /*6210*/  FFMA.FTZ R211, R251, UR4, -R170 ;  /* 0x00000004fbd37c23 */ /* 0x000fe200080108aa */
[--C-:B------:R-:W-:Y:S01]  /*6220*/  FFMA.FTZ R198, R204, UR4, -R183.reuse ;  /* 0x00000004ccc67c23 */ /* 0x100fe200080108b7 */
[--C-:B------:R-:W-:Y:S01]  /*6230*/  FFMA.FTZ R215, R202, UR4, -R183.reuse ;  /* 0x00000004cad77c23 */ /* 0x100fe200080108b7 */
[--C-:B------:R-:W-:Y:S01]  /*6240*/  FFMA.FTZ R251, R196, UR4, -R183.reuse ;  /* 0x00000004c4fb7c23 */ /* 0x100fe200080108b7 */
[----:B------:R-:W-:Y:S01]  /*6250*/  FFMA.FTZ R204, R205, UR4, -R182 ;  /* 0x00000004cdcc7c23 */ /* 0x000fe200080108b6 */
[----:B------:R-:W-:Y:S01]  /*6260*/  FFMA.FTZ R200, R200, UR4, -R183 ;  /* 0x00000004c8c87c23 */ /* 0x000fe200080108b7 */
[--C-:B------:R-:W-:Y:S01]  /*6270*/  FFMA.FTZ R196, R249, UR4, -R36.reuse ;  /* 0x00000004f9c47c23 */ /* 0x100fe20008010824 */
[----:B------:R-:W2:Y:S01]  /*6280*/  MUFU.EX2 R44, R44 ;  /* 0x0000002c002c7308 */ /* 0x000ea20000000800 */
[----:B-----5:R-:W-:Y:S01]  /*6290*/  F2FP.F16.F32.PACK_AB R33, R46, R48 ;  /* 0x000000302e21723e */ /* 0x020fe200000000ff */
[--C-:B------:R-:W-:Y:S01]  /*62a0*/  FFMA.FTZ R219, R219, UR4, -R36.reuse ;  /* 0x00000004dbdb7c23 */ /* 0x100fe20008010824 */
[--C-:B------:R-:W-:Y:S01]  /*62b0*/  FFMA.FTZ R202, R241, UR4, -R36.reuse ;  /* 0x00000004f1ca7c23 */ /* 0x100fe20008010824 */
[----:B------:R-:W-:Y:S01]  /*62c0*/  FFMA.FTZ R217, R217, UR4, -R36 ;  /* 0x00000004d9d97c23 */ /* 0x000fe20008010824 */
[----:B------:R-:W-:Y:S01]  /*62d0*/  FFMA.FTZ R205, R209, UR4, -R182 ;  /* 0x00000004d1cd7c23 */ /* 0x000fe200080108b6 */
[--C-:B------:R-:W-:Y:S01]  /*62e0*/  FFMA.FTZ R189, R189, UR4, -R170.reuse ;  /* 0x00000004bdbd7c23 */ /* 0x100fe200080108aa */
[--C-:B------:R-:W-:Y:S01]  /*62f0*/  FFMA.FTZ R208, R203, UR4, -R170.reuse ;  /* 0x00000004cbd07c23 */ /* 0x100fe200080108aa */
[----:B------:R-:W5:Y:S01]  /*6300*/  MUFU.EX2 R66, R66 ;  /* 0x0000004200427308 */ /* 0x000f620000000800 */
[--C-:B------:R-:W-:Y:S01]  /*6310*/  FFMA.FTZ R179, R179, UR4, -R170.reuse ;  /* 0x00000004b3b37c23 */ /* 0x100fe200080108aa */
[----:B------:R-:W-:Y:S01]  /*6320*/  FFMA.FTZ R210, R191, UR4, -R170 ;  /* 0x00000004bfd27c23 */ /* 0x000fe200080108aa */
[----:B------:R-:W-:Y:S01]  /*6330*/  FFMA.FTZ R171, R247, R171, R64 ;  /* 0x000000abf7ab7223 */ /* 0x000fe20000010040 */
[----:B------:R-:W-:Y:S01]  /*6340*/  FFMA.FTZ R65, R243, R65, R48 ;  /* 0x00000041f3417223 */ /* 0x000fe20000010030 */
[----:B------:R-:W-:Y:S01]  /*6350*/  FFMA.FTZ R206, R207, UR4, -R182 ;  /* 0x00000004cfce7c23 */ /* 0x000fe200080108b6 */
[----:B------:R-:W-:Y:S01]  /*6360*/  FFMA.FTZ R212, R175, UR4, -R36 ;  /* 0x00000004afd47c23 */ /* 0x000fe20008010824 */
[----:B------:R-:W-:Y:S01]  /*6370*/  FADD.FTZ R62, R62, R171 ;  /* 0x000000ab3e3e7221 */ /* 0x000fe20000010000 */
[----:B------:R-:W3:Y:S01]  /*6380*/  MUFU.EX2 R53, R53 ;  /* 0x0000003500357308 */ /* 0x000ee20000000800 */
[----:B--2---:R-:W-:Y:S01]  /*6390*/  F2FP.F16.F32.PACK_AB R35, R44, R45 ;  /* 0x0000002d2c23723e */ /* 0x004fe200000000ff */
[----:B------:R-:W-:Y:S01]  /*63a0*/  FADD.FTZ R46, R46, R65 ;  /* 0x000000412e2e7221 */ /* 0x000fe20000010000 */
[----:B------:R-:W-:Y:S01]  /*63b0*/  FADD.FTZ R63, R63, R62 ;  /* 0x0000003e3f3f7221 */ /* 0x000fe20000010000 */
[----:B------:R-:W-:Y:S01]  /*63c0*/  FFMA.FTZ R182, R193, UR4, -R170 ;  /* 0x00000004c1b67c23 */ /* 0x000fe200080108aa */
[----:B------:R-:W-:Y:S01]  /*63d0*/  FFMA.FTZ R176, R176, UR4, -R183 ;  /* 0x00000004b0b07c23 */ /* 0x000fe200080108b7 */
[----:B------:R-:W-:Y:S01]  /*63e0*/  FADD.FTZ R45, R45, R46 ;  /* 0x0000002e2d2d7221 */ /* 0x000fe20000010000 */
[----:B------:R-:W-:Y:S01]  /*63f0*/  FADD.FTZ R60, R60, R63 ;  /* 0x0000003f3c3c7221 */ /* 0x000fe20000010000 */
[----:B------:R-:W2:Y:S01]  /*6400*/  MUFU.EX2 R172, R172 ;  /* 0x000000ac00ac7308 */ /* 0x000ea20000000800 */
[-C--:B-----5:R-:W-:Y:S01]  /*6410*/  FMUL.FTZ R156, R156, R66.reuse ;  /* 0x000000429c9c7220 */ /* 0x0a0fe20000410000 */
[-C--:B------:R-:W-:Y:S01]  /*6420*/  FMUL.FTZ R157, R157, R66.reuse ;  /* 0x000000429d9d7220 */ /* 0x080fe20000410000 */
        /* <DEDUP_REMOVED lines=17> */
[----:B------:R-:W-:Y:S01]  /*6540*/  FMUL.FTZ R117, R117, R66 ;  /* 0x0000004275757220 */ /* 0x000fe20000410000 */
[----:B---3--:R-:W-:Y:S01]  /*6550*/  F2FP.F16.F32.PACK_AB R31, R53, R54 ;  /* 0x00000036351f723e */ /* 0x008fe200000000ff */
[-C--:B------:R-:W-:Y:S01]  /*6560*/  FMUL.FTZ R124, R124, R66.reuse ;  /* 0x000000427c7c7220 */ /* 0x080fe20000410000 */
[-C--:B------:R-:W-:Y:S01]  /*6570*/  FMUL.FTZ R125, R125, R66.reuse ;  /* 0x000000427d7d7220 */ /* 0x080fe20000410000 */
[-C--:B------:R-:W-:Y:S01]  /*6580*/  FMUL.FTZ R132, R132, R66.reuse ;  /* 0x0000004284847220 */ /* 0x080fe20000410000 */
[----:B------:R-:W-:Y:S01]  /*6590*/  FMUL.FTZ R133, R133, R66 ;  /* 0x0000004285857220 */ /* 0x000fe20000410000 */
[-C--:B--2---:R-:W-:Y:S01]  /*65a0*/  FMUL.FTZ R162, R162, R172.reuse ;  /* 0x000000aca2a27220 */ /* 0x084fe20000410000 */
        /* <DEDUP_REMOVED lines=19> */
[C---:B------:R-:W-:Y:S01]  /*66e0*/  HMMA.16816.F32 R156, R32.reuse, R24, R156 ;  /* 0x00000018209c723c */ /* 0x040fe2000000189c */
[-C--:B------:R-:W-:Y:S01]  /*66f0*/  FMUL.FTZ R138, R138, R172.reuse ;  /* 0x000000ac8a8a7220 */ /* 0x080fe20000410000 */
[-C--:B------:R-:W-:Y:S01]  /*6700*/  FMUL.FTZ R139, R139, R172.reuse ;  /* 0x000000ac8b8b7220 */ /* 0x080fe20000410000 */
[-C--:B------:R-:W-:Y:S01]  /*6710*/  FMUL.FTZ R130, R130, R172.reuse ;  /* 0x000000ac82827220 */ /* 0x080fe20000410000 */
[-C--:B------:R-:W-:Y:S01]  /*6720*/  FMUL.FTZ R131, R131, R172.reuse ;  /* 0x000000ac83837220 */ /* 0x080fe20000410000 */
[----:B------:R-:W-:Y:S01]  /*6730*/  MUFU.EX2 R61, R61 ;  /* 0x0000003d003d7308 */ /* 0x000fe20000000800 */
[C---:B------:R-:W-:Y:S01]  /*6740*/  HMMA.16816.F32 R152, R32.reuse, R26, R152 ;  /* 0x0000001a2098723c */ /* 0x040fe20000001898 */
[----:B------:R-:W-:Y:S01]  /*6750*/  FFMA.FTZ R172, R244, R172, R57 ;  /* 0x000000acf4ac7223 */ /* 0x000fe20000010039 */
[----:B------:R-:W-:Y:S01]  /*6760*/  FFMA.FTZ R52, R245, R66, R52 ;  /* 0x00000042f5347223 */ /* 0x000fe20000010034 */
[----:B------:R-:W-:Y:S01]  /*6770*/  FADD.FTZ R45, R44, R45 ;  /* 0x0000002d2c2d7221 */ /* 0x000fe20000010000 */
[----:B------:R-:W-:Y:S01]  /*6780*/  FFMA.FTZ R191, R38, UR4, -R183 ;  /* 0x0000000426bf7c23 */ /* 0x000fe200080108b7 */
[----:B------:R-:W-:Y:S01]  /*6790*/  FADD.FTZ R55, R55, R172 ;  /* 0x000000ac37377221 */ /* 0x000fe20000010000 */
[C---:B------:R-:W-:Y:S01]  /*67a0*/  HMMA.16816.F32 R72, R32.reuse, R20, R72 ;  /* 0x000000142048723c */ /* 0x040fe20000001848 */
[----:B------:R-:W-:Y:S01]  /*67b0*/  MUFU.EX2 R58, R58 ;  /* 0x0000003a003a7308 */ /* 0x000fe20000000800 */
[----:B------:R-:W-:Y:S01]  /*67c0*/  FADD.FTZ R49, R49, R52 ;  /* 0x0000003431317221 */ /* 0x000fe20000010000 */
[----:B------:R-:W-:Y:S01]  /*67d0*/  FADD.FTZ R54, R54, R55 ;  /* 0x0000003736367221 */ /* 0x000fe20000010000 */
[----:B------:R-:W-:Y:S01]  /*67e0*/  FFMA.FTZ R177, R177, UR4, -R36 ;  /* 0x00000004b1b17c23 */ /* 0x000fe20008010824 */
[----:B------:R-:W-:Y:S01]  /*67f0*/  FFMA.FTZ R175, R39, UR4, -R170 ;  /* 0x0000000427af7c23 */ /* 0x000fe200080108aa */
[C---:B------:R-:W-:Y:S01]  /*6800*/  HMMA.16816.F32 R76, R32.reuse, R22, R76 ;  /* 0x00000016204c723c */ /* 0x040fe2000000184c */
[----:B------:R-:W-:Y:S01]  /*6810*/  FADD.FTZ R50, R50, R49 ;  /* 0x0000003132327221 */ /* 0x000fe20000010000 */
[----:B------:R-:W-:Y:S01]  /*6820*/  FADD.FTZ R54, R53, R54 ;  /* 0x0000003635367221 */ /* 0x000fe20000010000 */
[----:B------:R-:W-:Y:S01]  /*6830*/  MUFU.EX2 R59, R59 ;  /* 0x0000003b003b7308 */ /* 0x000fe20000000800 */
[--C-:B------:R-:W-:Y:S01]  /*6840*/  FFMA.FTZ R184, R184, UR4, -R183.reuse ;  /* 0x00000004b8b87c23 */ /* 0x100fe200080108b7 */
[----:B------:R-:W-:Y:S01]  /*6850*/  FADD.FTZ R50, R47, R50 ;  /* 0x000000322f327221 */ /* 0x000fe20000010000 */
[C---:B------:R-:W-:Y:S01]  /*6860*/  HMMA.16816.F32 R88, R32.reuse, R16, R88 ;  /* 0x000000102058723c */ /* 0x040fe20000001858 */
[----:B------:R-:W-:Y:S01]  /*6870*/  FFMA.FTZ R183, R185, UR4, -R183 ;  /* 0x00000004b9b77c23 */ /* 0x000fe200080108b7 */
[--C-:B------:R-:W-:Y:S01]  /*6880*/  FFMA.FTZ R173, R173, UR4, -R36.reuse ;  /* 0x00000004adad7c23 */ /* 0x100fe20008010824 */
[----:B------:R-:W-:Y:S01]  /*6890*/  FFMA.FTZ R214, R187, UR4, -R36 ;  /* 0x00000004bbd67c23 */ /* 0x000fe20008010824 */
[----:B------:R-:W-:Y:S01]  /*68a0*/  FFMA.FTZ R185, R37, UR4, -R170 ;  /* 0x0000000425b97c23 */ /* 0x000fe200080108aa */
[----:B------:R-:W-:Y:S01]  /*68b0*/  MUFU.EX2 R56, R56 ;  /* 0x0000003800387308 */ /* 0x000fe20000000800 */
[----:B------:R-:W-:Y:S01]  /*68c0*/  HMMA.16816.F32 R92, R32, R18, R92 ;  /* 0x00000012205c723c */ /* 0x000fe2000000185c */
[----:B------:R-:W-:-:S02]  /*68d0*/  ISETP.GE.AND P0, PT, R2, 0x3, PT ;  /* 0x000000030200780c */ /* 0x000fc40003f06270 */
[----:B------:R-:W-:Y:S02]  /*68e0*/  MOV R167, R43 ;  /* 0x0000002b00a77202 */ /* 0x000fe40000000f00 */
[----:B------:R-:W-:Y:S01]  /*68f0*/  MOV R165, R41 ;  /* 0x0000002900a57202 */ /* 0x000fe20000000f00 */
[----:B----4-:R-:W-:Y:S01]  /*6900*/  HMMA.16816.F32 R100, R32, R8, R100 ;  /* 0x000000082064723c */ /* 0x010fe20000001864 */
[----:B------:R-:W-:Y:S01]  /*6910*/  MUFU.EX2 R51, R51 ;  /* 0x0000003300337308 */ /* 0x000fe20000000800 */
[----:B------:R-:W-:-:S04]  /*6920*/  MOV R166, R42 ;  /* 0x0000002a00a67202 */ /* 0x000fc80000000f00 */
[C---:B------:R-:W-:Y:S02]  /*6930*/  HMMA.16816.F32 R104, R32.reuse, R10, R104 ;  /* 0x0000000a2068723c */ /* 0x040fe40000001868 */
[----:B------:R-:W-:Y:S01]  /*6940*/  @P0 MOV R167, R43 ;  /* 0x0000002b00a70202 */ /* 0x000fe20000000f00 */
[----:B------:R-:W-:Y:S01]  /*6950*/  MUFU.EX2 R169, R169 ;  /* 0x000000a900a97308 */ /* 0x000fe20000000800 */
[----:B------:R-:W-:Y:S02]  /*6960*/  @P0 MOV R168, R40 ;  /* 0x0000002800a80202 */ /* 0x000fe40000000f00 */
[C---:B-1----:R-:W-:Y:S01]  /*6970*/  HMMA.16816.F32 R112, R32.reuse, R4, R112 ;  /* 0x000000042070723c */ /* 0x042fe20000001870 */
[----:B------:R-:W-:Y:S02]  /*6980*/  @P0 MOV R165, R41 ;  /* 0x0000002900a50202 */ /* 0x000fe40000000f00 */
[----:B------:R-:W-:Y:S02]  /*6990*/  @P0 MOV R166, R42 ;  /* 0x0000002a00a60202 */ /* 0x000fe40000000f00 */
[----:B------:R-:W1:Y:S01]  /*69a0*/  MUFU.EX2 R174, R174 ;  /* 0x000000ae00ae7308 */ /* 0x000e620000000800 */
[----:B------:R-:W-:Y:S01]  /*69b0*/  HMMA.16816.F32 R116, R32, R6, R116 ;  /* 0x000000062074723c */ /* 0x000fe20000001874 */
[----:B------:R-:W-:-:S05]  /*69c0*/  @P0 IADD3 R242, R2, -0x3, RZ ;  /* 0xfffffffd02f20810 */ /* 0x000fca0007ffe0ff */
[C---:B------:R-:W-:Y:S01]  /*69d0*/  HMMA.16816.F32 R124, R32.reuse, R12, R124 ;  /* 0x0000000c207c723c */ /* 0x040fe2000000187c */
[----:B------:R-:W-:Y:S05]  /*69e0*/  MUFU.EX2 R178, R178 ;  /* 0x000000b200b27308 */ /* 0x000fea0000000800 */
[----:B------:R-:W-:Y:S01]  /*69f0*/  HMMA.16816.F32 R132, R32, R14, R132 ;  /* 0x0000000e2084723c */ /* 0x000fe20000001884 */
[----:B------:R-:W2:Y:S02]  /*6a00*/  LDSM.16.MT88.4 R32, [R221+0x9400] ;  /* 0x00940000dd20783b */ /* 0x000ea40000004200 */
[----:B------:R-:W-:Y:S03]  /*6a10*/  MUFU.EX2 R195, R195 ;  /* 0x000000c300c37308 */ /* 0x000fe60000000800 */
[C---:B------:R-:W-:Y:S05]  /*6a20*/  HMMA.16816.F32 R160, R28.reuse, R24, R160 ;  /* 0x000000181ca0723c */ /* 0x040fea00000018a0 */
[----:B------:R-:W-:Y:S01]  /*6a30*/  MUFU.EX2 R186, R186 ;  /* 0x000000ba00ba7308 */ /* 0x000fe20000000800 */
[C---:B------:R-:W-:Y:S01]  /*6a40*/  HMMA.16816.F32 R148, R28.reuse, R26, R148 ;  /* 0x0000001a1c94723c */ /* 0x040fe20000001894 */
[----:B------:R-:W3:Y:S05]  /*6a50*/  LDSM.16.MT88.4 R24, [R220+0x9400] ;  /* 0x00940000dc18783b */ /* 0x000eea0000004200 */
[C---:B------:R-:W-:Y:S01]  /*6a60*/  HMMA.16816.F32 R68, R28.reuse, R20, R68 ;  /* 0x000000141c44723c */ /* 0x040fe20000001844 */
[----:B------:R-:W4:Y:S05]  /*6a70*/  MUFU.EX2 R197, R197 ;  /* 0x000000c500c57308 */ /* 0x000f2a0000000800 */
[C---:B------:R-:W-:Y:S01]  /*6a80*/  HMMA.16816.F32 R80, R28.reuse, R22, R80 ;  /* 0x000000161c50723c */ /* 0x040fe20000001850 */
[----:B------:R-:W5:Y:S02]  /*6a90*/  LDSM.16.MT88.4 R20, [R221+0xa400] ;  /* 0x00a40000dd14783b */ /* 0x000f640000004200 */
[----:B------:R-:W-:Y:S03]  /*6aa0*/  MUFU.EX2 R188, R188 ;  /* 0x000000bc00bc7308 */ /* 0x000fe60000000800 */
[C---:B------:R-:W-:Y:S05]  /*6ab0*/  HMMA.16816.F32 R84, R28.reuse, R16, R84 ;  /* 0x000000101c54723c */ /* 0x040fea0000001854 */
[----:B------:R-:W2:Y:S01]  /*6ac0*/  MUFU.EX2 R199, R199 ;  /* 0x000000c700c77308 */ /* 0x000ea20000000800 */
[C---:B------:R-:W-:Y:S01]  /*6ad0*/  HMMA.16816.F32 R96, R28.reuse, R18, R96 ;  /* 0x000000121c60723c */ /* 0x040fe20000001860 */
[----:B------:R-:W5:Y:S05]  /*6ae0*/  LDSM.16.MT88.4 R16, [R220+0xa400] ;  /* 0x00a40000dc10783b */ /* 0x000f6a0000004200 */
[C---:B------:R-:W-:Y:S01]  /*6af0*/  HMMA.16816.F32 R144, R28.reuse, R8, R144 ;  /* 0x000000081c90723c */ /* 0x040fe20000001890 */
[----:B------:R-:W3:Y:S05]  /*6b00*/  MUFU.EX2 R192, R192 ;  /* 0x000000c000c07308 */ /* 0x000eea0000000800 */
[C---:B------:R-:W-:Y:S01]  /*6b10*/  HMMA.16816.F32 R108, R28.reuse, R10, R108 ;  /* 0x0000000a1c6c723c */ /* 0x040fe2000000186c */
[----:B------:R-:W5:Y:S02]  /*6b20*/  LDSM.16.MT88.4 R8, [R221+0xb400] ;  /* 0x00b40000dd08783b */ /* 0x000f640000004200 */
[----:B------:R-:W-:Y:S03]  /*6b30*/  MUFU.EX2 R190, R190 ;  /* 0x000000be00be7308 */ /* 0x000fe60000000800 */
[C---:B------:R-:W-:Y:S05]  /*6b40*/  HMMA.16816.F32 R140, R28.reuse, R4, R140 ;  /* 0x000000041c8c723c */ /* 0x040fea000000188c */
[----:B------:R-:W3:Y:S01]  /*6b50*/  MUFU.EX2 R211, R211 ;  /* 0x000000d300d37308 */ /* 0x000ee20000000800 */
[C---:B------:R-:W-:Y:S01]  /*6b60*/  HMMA.16816.F32 R120, R28.reuse, R6, R120 ;  /* 0x000000061c78723c */ /* 0x040fe20000001878 */
[----:B------:R-:W5:Y:S05]  /*6b70*/  LDSM.16.MT88.4 R4, [R220+0xb400] ;  /* 0x00b40000dc04783b */ /* 0x000f6a0000004200 */
[C---:B------:R-:W-:Y:S01]  /*6b80*/  HMMA.16816.F32 R136, R28.reuse, R12, R136 ;  /* 0x0000000c1c88723c */ /* 0x040fe20000001888 */
[----:B------:R-:W-:Y:S05]  /*6b90*/  MUFU.EX2 R194, R194 ;  /* 0x000000c200c27308 */ /* 0x000fea0000000800 */
[----:B------:R-:W-:Y:S01]  /*6ba0*/  HMMA.16816.F32 R128, R28, R14, R128 ;  /* 0x0000000e1c80723c */ /* 0x000fe20000001880 */
[----:B-1----:R-:W-:Y:S01]  /*6bb0*/  F2FP.F16.F32.PACK_AB R12, R174, R169 ;  /* 0x000000a9ae0c723e */ /* 0x002fe200000000ff */
[----:B------:R-:W-:Y:S01]  /*6bc0*/  FADD.FTZ R169, R169, R50 ;  /* 0x00000032a9a97221 */ /* 0x000fe20000010000 */
[----:B----4-:R-:W-:Y:S01]  /*6bd0*/  F2FP.F16.F32.PACK_AB R13, R197, R186 ;  /* 0x000000bac50d723e */ /* 0x010fe200000000ff */
[----:B------:R-:W1:Y:S01]  /*6be0*/  MUFU.EX2 R213, R213 ;  /* 0x000000d500d57308 */ /* 0x000e620000000800 */
[----:B------:R-:W-:Y:S01]  /*6bf0*/  FADD.FTZ R186, R186, R45 ;  /* 0x0000002dbaba7221 */ /* 0x000fe20000010000 */
[----:B------:R-:W-:Y:S01]  /*6c00*/  FADD.FTZ R169, R174, R169 ;  /* 0x000000a9aea97221 */ /* 0x000fe20000010000 */
[----:B------:R-:W-:-:S02]  /*6c10*/  F2FP.F16.F32.PACK_AB R14, R195, R178 ;  /* 0x000000b2c30e723e */ /* 0x000fc400000000ff */
[----:B--2---:R-:W-:Y:S01]  /*6c20*/  F2FP.F16.F32.PACK_AB R15, R199, R188 ;  /* 0x000000bcc70f723e */ /* 0x004fe200000000ff */
[----:B------:R-:W-:Y:S01]  /*6c30*/  FADD.FTZ R197, R197, R186 ;  /* 0x000000bac5c57221 */ /* 0x000fe20000010000 */
[----:B------:R-:W-:Y:S01]  /*6c40*/  F2FP.F16.F32.PACK_AB R28, R58, R61 ;  /* 0x0000003d3a1c723e */ /* 0x000fe200000000ff */
[----:B------:R-:W-:Y:S01]  /*6c50*/  MUFU.EX2 R198, R198 ;  /* 0x000000c600c67308 */ /* 0x000fe20000000800 */
[----:B---3--:R-:W-:Y:S01]  /*6c60*/  F2FP.F16.F32.PACK_AB R29, R192, R51 ;  /* 0x00000033c01d723e */ /* 0x008fe200000000ff */
[----:B------:R-:W-:Y:S01]  /*6c70*/  FADD.FTZ R61, R61, R60 ;  /* 0x0000003c3d3d7221 */ /* 0x000fe20000010000 */
[----:B------:R-:W-:Y:S01]  /*6c80*/  F2FP.F16.F32.PACK_AB R30, R56, R59 ;  /* 0x0000003b381e723e */ /* 0x000fe200000000ff */
[C---:B------:R-:W-:Y:S01]  /*6c90*/  HMMA.16816.F32 R156, R12.reuse, R32, R156 ;  /* 0x000000200c9c723c */ /* 0x040fe2000000189c */
[----:B------:R-:W-:Y:S01]  /*6ca0*/  F2FP.F16.F32.PACK_AB R31, R211, R190 ;  /* 0x000000bed31f723e */ /* 0x000fe200000000ff */
[----:B------:R-:W-:Y:S01]  /*6cb0*/  FADD.FTZ R51, R51, R54 ;  /* 0x0000003633337221 */ /* 0x000fe20000010000 */
[----:B------:R-:W-:Y:S01]  /*6cc0*/  FADD.FTZ R58, R58, R61 ;  /* 0x0000003d3a3a7221 */ /* 0x000fe20000010000 */
[----:B------:R-:W-:Y:S01]  /*6cd0*/  MUFU.EX2 R215, R215 ;  /* 0x000000d700d77308 */ /* 0x000fe20000000800 */
[----:B------:R-:W-:Y:S01]  /*6ce0*/  FADD.FTZ R178, R178, R169 ;  /* 0x000000a9b2b27221 */ /* 0x000fe20000010000 */
[C---:B------:R-:W-:Y:S01]  /*6cf0*/  HMMA.16816.F32 R152, R12.reuse, R34, R152 ;  /* 0x000000220c98723c */ /* 0x040fe20000001898 */
[----:B------:R-:W-:Y:S01]  /*6d00*/  FADD.FTZ R51, R192, R51 ;  /* 0x00000033c0337221 */ /* 0x000fe20000010000 */
[----:B------:R-:W-:Y:S01]  /*6d10*/  FADD.FTZ R59, R59, R58 ;  /* 0x0000003a3b3b7221 */ /* 0x000fe20000010000 */
[----:B------:R-:W-:Y:S01]  /*6d20*/  FADD.FTZ R188, R188, R197 ;  /* 0x000000c5bcbc7221 */ /* 0x000fe20000010000 */
[----:B------:R-:W-:Y:S01]  /*6d30*/  FADD.FTZ R195, R195, R178 ;  /* 0x000000b2c3c37221 */ /* 0x000fe20000010000 */
[----:B------:R-:W-:Y:S01]  /*6d40*/  FADD.FTZ R190, R190, R51 ;  /* 0x00000033bebe7221 */ /* 0x000fe20000010000 */
[----:B------:R-:W-:Y:S01]  /*6d50*/  HMMA.16816.F32 R72, R12, R24, R72 ;  /* 0x000000180c48723c */ /* 0x000fe20000001848 */
[----:B------:R-:W-:Y:S01]  /*6d60*/  MUFU.EX2 R200, R200 ;  /* 0x000000c800c87308 */ /* 0x000fe20000000800 */
[----:B------:R-:W-:Y:S01]  /*6d70*/  FADD.FTZ R59, R56, R59 ;  /* 0x0000003b383b7221 */ /* 0x000fe20000010000 */
[----:B------:R-:W-:Y:S01]  /*6d80*/  FADD.FTZ R190, R211, R190 ;  /* 0x000000bed3be7221 */ /* 0x000fe20000010000 */
[----:B------:R-:W-:-:S02]  /*6d90*/  FADD.FTZ R199, R199, R188 ;  /* 0x000000bcc7c77221 */ /* 0x000fc40000010000 */
[C---:B------:R-:W-:Y:S03]  /*6da0*/  HMMA.16816.F32 R76, R12.reuse, R26, R76 ;  /* 0x0000001a0c4c723c */ /* 0x040fe6000000184c */
[----:B------:R-:W-:Y:S03]  /*6db0*/  MUFU.EX2 R251, R251 ;  /* 0x000000fb00fb7308 */ /* 0x000fe60000000800 */
[C---:B-----5:R-:W-:Y:S05]  /*6dc0*/  HMMA.16816.F32 R88, R12.reuse, R20, R88 ;  /* 0x000000140c58723c */ /* 0x060fea0000001858 */
[----:B------:R-:W-:Y:S01]  /*6dd0*/  MUFU.EX2 R196, R196 ;  /* 0x000000c400c47308 */ /* 0x000fe20000000800 */
[C---:B------:R-:W-:Y:S06]  /*6de0*/  HMMA.16816.F32 R92, R12.reuse, R22, R92 ;  /* 0x000000160c5c723c */ /* 0x040fec000000185c */
[C---:B------:R-:W-:Y:S01]  /*6df0*/  HMMA.16816.F32 R100, R12.reuse, R16, R100 ;  /* 0x000000100c64723c */ /* 0x040fe20000001864 */
[----:B------:R-:W-:Y:S05]  /*6e00*/  MUFU.EX2 R219, R219 ;  /* 0x000000db00db7308 */ /* 0x000fea0000000800 */
[C---:B------:R-:W-:Y:S03]  /*6e10*/  HMMA.16816.F32 R104, R12.reuse, R18, R104 ;  /* 0x000000120c68723c */ /* 0x040fe60000001868 */
[----:B------:R-:W-:Y:S03]  /*6e20*/  MUFU.EX2 R202, R202 ;  /* 0x000000ca00ca7308 */ /* 0x000fe60000000800 */
[C---:B------:R-:W-:Y:S05]  /*6e30*/  HMMA.16816.F32 R112, R12.reuse, R8, R112 ;  /* 0x000000080c70723c */ /* 0x040fea0000001870 */
[----:B------:R-:W-:Y:S01]  /*6e40*/  MUFU.EX2 R217, R217 ;  /* 0x000000d900d97308 */ /* 0x000fe20000000800 */
[C---:B------:R-:W-:Y:S06]  /*6e50*/  HMMA.16816.F32 R116, R12.reuse, R10, R116 ;  /* 0x0000000a0c74723c */ /* 0x040fec0000001874 */
[C---:B------:R-:W-:Y:S01]  /*6e60*/  HMMA.16816.F32 R124, R12.reuse, R4, R124 ;  /* 0x000000040c7c723c */ /* 0x040fe2000000187c */
[----:B------:R-:W-:Y:S05]  /*6e70*/  MUFU.EX2 R204, R204 ;  /* 0x000000cc00cc7308 */ /* 0x000fea0000000800 */
[----:B------:R-:W-:Y:S01]  /*6e80*/  HMMA.16816.F32 R132, R12, R6, R132 ;  /* 0x000000060c84723c */ /* 0x000fe20000001884 */
[----:B------:R-:W-:Y:S02]  /*6e90*/  LDSM.16.MT88.4 R12, [R221+0xa800] ;  /* 0x00a80000dd0c783b */ /* 0x000fe40000004200 */
[----:B------:R-:W2:Y:S03]  /*6ea0*/  MUFU.EX2 R205, R205 ;  /* 0x000000cd00cd7308 */ /* 0x000ea60000000800 */
[C---:B------:R-:W-:Y:S05]  /*6eb0*/  HMMA.16816.F32 R160, R28.reuse, R32, R160 ;  /* 0x000000201ca0723c */ /* 0x040fea00000018a0 */
[----:B------:R-:W-:Y:S01]  /*6ec0*/  MUFU.EX2 R189, R189 ;  /* 0x000000bd00bd7308 */ /* 0x000fe20000000800 */
[----:B------:R-:W-:Y:S01]  /*6ed0*/  HMMA.16816.F32 R148, R28, R34, R148 ;  /* 0x000000221c94723c */ /* 0x000fe20000001894 */
[----:B-1----:R-:W-:Y:S01]  /*6ee0*/  F2FP.F16.F32.PACK_AB R32, R213, R194 ;  /* 0x000000c2d520723e */ /* 0x002fe200000000ff */
[----:B------:R-:W-:-:S04]  /*6ef0*/  FADD.FTZ R194, R194, R59 ;  /* 0x0000003bc2c27221 */ /* 0x000fc80000010000 */
[----:B------:R-:W-:Y:S01]  /*6f00*/  HMMA.16816.F32 R68, R28, R24, R68 ;  /* 0x000000181c44723c */ /* 0x000fe20000001844 */
[----:B------:R-:W1:Y:S01]  /*6f10*/  MUFU.EX2 R208, R208 ;  /* 0x000000d000d07308 */ /* 0x000e620000000800 */
[----:B--2---:R-:W-:Y:S01]  /*6f20*/  F2FP.F16.F32.PACK_AB R34, R205, R204 ;  /* 0x000000cccd22723e */ /* 0x004fe200000000ff */
[----:B------:R-:W-:-:S03]  /*6f30*/  FADD.FTZ R213, R213, R194 ;  /* 0x000000c2d5d57221 */ /* 0x000fc60000010000 */
[C---:B------:R-:W-:Y:S01]  /*6f40*/  HMMA.16816.F32 R80, R28.reuse, R26, R80 ;  /* 0x0000001a1c50723c */ /* 0x040fe20000001850 */
[----:B------:R-:W-:Y:S01]  /*6f50*/  F2FP.F16.F32.PACK_AB R24, R215, R198 ;  /* 0x000000c6d718723e */ /* 0x000fe200000000ff */
[----:B------:R-:W-:Y:S01]  /*6f60*/  FADD.FTZ R198, R198, R195 ;  /* 0x000000c3c6c67221 */ /* 0x000fe20000010000 */
[----:B------:R-:W-:Y:S01]  /*6f70*/  MUFU.EX2 R179, R179 ;  /* 0x000000b300b37308 */ /* 0x000fe20000000800 */
[----:B------:R-:W-:Y:S01]  /*6f80*/  F2FP.F16.F32.PACK_AB R25, R219, R196 ;  /* 0x000000c4db19723e */ /* 0x000fe200000000ff */
[----:B------:R-:W-:Y:S01]  /*6f90*/  FADD.FTZ R196, R196, R199 ;  /* 0x000000c7c4c47221 */ /* 0x000fe20000010000 */
[C---:B------:R-:W-:Y:S01]  /*6fa0*/  HMMA.16816.F32 R84, R28.reuse, R20, R84 ;  /* 0x000000141c54723c */ /* 0x040fe20000001854 */
[----:B------:R-:W-:Y:S01]  /*6fb0*/  F2FP.F16.F32.PACK_AB R26, R251, R200 ;  /* 0x000000c8fb1a723e */ /* 0x000fe200000000ff */
[----:B------:R-:W-:Y:S01]  /*6fc0*/  FADD.FTZ R215, R215, R198 ;  /* 0x000000c6d7d77221 */ /* 0x000fe20000010000 */
[----:B------:R-:W-:Y:S01]  /*6fd0*/  F2FP.F16.F32.PACK_AB R27, R217, R202 ;  /* 0x000000cad91b723e */ /* 0x000fe200000000ff */
[----:B------:R-:W-:Y:S01]  /*6fe0*/  FADD.FTZ R219, R219, R196 ;  /* 0x000000c4dbdb7221 */ /* 0x000fe20000010000 */
[----:B------:R-:W2:Y:S01]  /*6ff0*/  MUFU.EX2 R210, R210 ;  /* 0x000000d200d27308 */ /* 0x000ea20000000800 */
[C---:B------:R-:W-:Y:S01]  /*7000*/  HMMA.16816.F32 R96, R28.reuse, R22, R96 ;  /* 0x000000161c60723c */ /* 0x040fe20000001860 */
[----:B------:R-:W3:Y:S01]  /*7010*/  LDSM.16.MT88.4 R20, [R221+0x9800] ;  /* 0x00980000dd14783b */ /* 0x000ee20000004200 */
[----:B-1----:R-:W-:Y:S01]  /*7020*/  F2FP.F16.F32.PACK_AB R33, R208, R189 ;  /* 0x000000bdd021723e */ /* 0x002fe200000000ff */
[----:B------:R-:W-:Y:S01]  /*7030*/  FADD.FTZ R189, R189, R190 ;  /* 0x000000bebdbd7221 */ /* 0x000fe20000010000 */
[----:B------:R-:W-:Y:S01]  /*7040*/  FADD.FTZ R204, R204, R213 ;  /* 0x000000d5cccc7221 */ /* 0x000fe20000010000 */
[----:B------:R-:W-:Y:S01]  /*7050*/  FADD.FTZ R200, R200, R215 ;  /* 0x000000d7c8c87221 */ /* 0x000fe20000010000 */
[C---:B------:R-:W-:Y:S01]  /*7060*/  HMMA.16816.F32 R144, R28.reuse, R16, R144 ;  /* 0x000000101c90723c */ /* 0x040fe20000001890 */
[----:B------:R-:W-:Y:S01]  /*7070*/  MUFU.EX2 R206, R206 ;  /* 0x000000ce00ce7308 */ /* 0x000fe20000000800 */
[----:B------:R-:W-:Y:S01]  /*7080*/  FADD.FTZ R208, R208, R189 ;  /* 0x000000bdd0d07221 */ /* 0x000fe20000010000 */
[----:B------:R-:W-:Y:S01]  /*7090*/  FADD.FTZ R202, R202, R219 ;  /* 0x000000dbcaca7221 */ /* 0x000fe20000010000 */
[----:B------:R-:W-:Y:S01]  /*70a0*/  FADD.FTZ R205, R205, R204 ;  /* 0x000000cccdcd7221 */ /* 0x000fe20000010000 */
[----:B------:R-:W-:Y:S01]  /*70b0*/  FADD.FTZ R251, R251, R200 ;  /* 0x000000c8fbfb7221 */ /* 0x000fe20000010000 */
[C---:B------:R-:W-:Y:S01]  /*70c0*/  HMMA.16816.F32 R108, R28.reuse, R18, R108 ;  /* 0x000000121c6c723c */ /* 0x040fe2000000186c */
[----:B------:R-:W1:Y:S01]  /*70d0*/  LDSM.16.MT88.4 R16, [R220+0x9800] ;  /* 0x00980000dc10783b */ /* 0x000e620000004200 */
[----:B------:R-:W-:Y:S01]  /*70e0*/  FADD.FTZ R202, R217, R202 ;  /* 0x000000cad9ca7221 */ /* 0x000fe20000010000 */
[----:B------:R-:W-:Y:S01]  /*70f0*/  MUFU.EX2 R201, R201 ;  /* 0x000000c900c97308 */ /* 0x000fe20000000800 */
[C---:B--2---:R-:W-:Y:S01]  /*7100*/  F2FP.F16.F32.PACK_AB R35, R210.reuse, R179 ;  /* 0x000000b3d223723e */ /* 0x044fe200000000ff */
[----:B------:R-:W-:Y:S01]  /*7110*/  FADD.FTZ R179, R179, R208 ;  /* 0x000000d0b3b37221 */ /* 0x000fe20000010000 */
[----:B------:R-:W-:Y:S03]  /*7120*/  HMMA.16816.F32 R140, R28, R8, R140 ;  /* 0x000000081c8c723c */ /* 0x000fe6000000188c */
[----:B------:R-:W-:-:S02]  /*7130*/  FADD.FTZ R179, R210, R179 ;  /* 0x000000b3d2b37221 */ /* 0x000fc40000010000 */
[----:B------:R-:W-:Y:S01]  /*7140*/  MUFU.EX2 R182, R182 ;  /* 0x000000b600b67308 */ /* 0x000fe20000000800 */
[C---:B------:R-:W-:Y:S01]  /*7150*/  HMMA.16816.F32 R120, R28.reuse, R10, R120 ;  /* 0x0000000a1c78723c */ /* 0x040fe20000001878 */
[----:B------:R-:W2:Y:S05]  /*7160*/  LDSM.16.MT88.4 R8, [R220+0xa800] ;  /* 0x00a80000dc08783b */ /* 0x000eaa0000004200 */
[C---:B------:R-:W-:Y:S01]  /*7170*/  HMMA.16816.F32 R136, R28.reuse, R4, R136 ;  /* 0x000000041c88723c */ /* 0x040fe20000001888 */
[----:B------:R-:W-:Y:S05]  /*7180*/  MUFU.EX2 R176, R176 ;  /* 0x000000b000b07308 */ /* 0x000fea0000000800 */
[----:B------:R-:W-:Y:S01]  /*7190*/  HMMA.16816.F32 R128, R28, R6, R128 ;  /* 0x000000061c80723c */ /* 0x000fe20000001880 */
[----:B------:R-:W4:Y:S02]  /*71a0*/  LDSM.16.MT88.4 R4, [R221+0xb800] ;  /* 0x00b80000dd04783b */ /* 0x000f240000004200 */
[----:B------:R-:W5:Y:S02]  /*71b0*/  MUFU.EX2 R191, R191 ;  /* 0x000000bf00bf7308 */ /* 0x000f640000000800 */
[----:B------:R-:W4:Y:S01]  /*71c0*/  LDSM.16.MT88.4 R28, [R220+0xb800] ;  /* 0x00b80000dc1c783b */ /* 0x000f220000004200 */
[C---:B---3--:R-:W-:Y:S05]  /*71d0*/  HMMA.16816.F32 R156, R24.reuse, R20, R156 ;  /* 0x00000014189c723c */ /* 0x048fea000000189c */
[----:B------:R-:W-:Y:S01]  /*71e0*/  MUFU.EX2 R177, R177 ;  /* 0x000000b100b17308 */ /* 0x000fe20000000800 */
[C---:B------:R-:W-:Y:S06]  /*71f0*/  HMMA.16816.F32 R152, R24.reuse, R22, R152 ;  /* 0x000000161898723c */ /* 0x040fec0000001898 */
[----:B-1----:R-:W-:Y:S01]  /*7200*/  HMMA.16816.F32 R72, R24, R16, R72 ;  /* 0x000000101848723c */ /* 0x002fe20000001848 */
[----:B------:R-:W1:Y:S01]  /*7210*/  MUFU.EX2 R212, R212 ;  /* 0x000000d400d47308 */ /* 0x000e620000000800 */
[----:B-----5:R-:W-:Y:S01]  /*7220*/  F2FP.F16.F32.PACK_AB R36, R191, R176 ;  /* 0x000000b0bf24723e */ /* 0x020fe200000000ff */
[----:B------:R-:W-:-:S03]  /*7230*/  FADD.FTZ R176, R176, R251 ;  /* 0x000000fbb0b07221 */ /* 0x000fc60000010000 */
[C---:B------:R-:W-:Y:S01]  /*7240*/  HMMA.16816.F32 R76, R24.reuse, R18, R76 ;  /* 0x00000012184c723c */ /* 0x040fe2000000184c */
[----:B------:R-:W-:Y:S02]  /*7250*/  FADD.FTZ R191, R191, R176 ;  /* 0x000000b0bfbf7221 */ /* 0x000fe40000010000 */
[----:B------:R-:W-:Y:S03]  /*7260*/  MUFU.EX2 R175, R175 ;  /* 0x000000af00af7308 */ /* 0x000fe60000000800 */
[C---:B------:R-:W-:Y:S05]  /*7270*/  HMMA.16816.F32 R88, R24.reuse, R12, R88 ;  /* 0x0000000c1858723c */ /* 0x040fea0000001858 */
[----:B------:R-:W-:Y:S01]  /*7280*/  MUFU.EX2 R180, R180 ;  /* 0x000000b400b47308 */ /* 0x000fe20000000800 */
[----:B------:R-:W-:Y:S01]  /*7290*/  HMMA.16816.F32 R92, R24, R14, R92 ;  /* 0x0000000e185c723c */ /* 0x000fe2000000185c */
[----:B-1----:R-:W-:Y:S01]  /*72a0*/  F2FP.F16.F32.PACK_AB R37, R212, R177 ;  /* 0x000000b1d425723e */ /* 0x002fe200000000ff */
[----:B------:R-:W-:-:S04]  /*72b0*/  FADD.FTZ R177, R177, R202 ;  /* 0x000000cab1b17221 */ /* 0x000fc80000010000 */
[----:B--2---:R-:W-:Y:S01]  /*72c0*/  HMMA.16816.F32 R100, R24, R8, R100 ;  /* 0x000000081864723c */ /* 0x004fe20000001864 */
[----:B------:R-:W-:Y:S01]  /*72d0*/  MUFU.EX2 R181, R181 ;  /* 0x000000b500b57308 */ /* 0x000fe20000000800 */
[----:B------:R-:W-:-:S04]  /*72e0*/  FADD.FTZ R212, R212, R177 ;  /* 0x000000b1d4d47221 */ /* 0x000fc80000010000 */
[C---:B------:R-:W-:Y:S03]  /*72f0*/  HMMA.16816.F32 R104, R24.reuse, R10, R104 ;  /* 0x0000000a1868723c */ /* 0x040fe60000001868 */
[----:B------:R-:W-:Y:S03]  /*7300*/  MUFU.EX2 R184, R184 ;  /* 0x000000b800b87308 */ /* 0x000fe60000000800 */
[C---:B----4-:R-:W-:Y:S05]  /*7310*/  HMMA.16816.F32 R112, R24.reuse, R4, R112 ;  /* 0x000000041870723c */ /* 0x050fea0000001870 */
[----:B------:R-:W1:Y:S01]  /*7320*/  MUFU.EX2 R183, R183 ;  /* 0x000000b700b77308 */ /* 0x000e620000000800 */
[C---:B------:R-:W-:Y:S06]  /*7330*/  HMMA.16816.F32 R116, R24.reuse, R6, R116 ;  /* 0x000000061874723c */ /* 0x040fec0000001874 */
[C---:B------:R-:W-:Y:S01]  /*7340*/  HMMA.16816.F32 R124, R24.reuse, R28, R124 ;  /* 0x0000001c187c723c */ /* 0x040fe2000000187c */
[----:B------:R-:W-:Y:S05]  /*7350*/  MUFU.EX2 R173, R173 ;  /* 0x000000ad00ad7308 */ /* 0x000fea0000000800 */
[----:B------:R-:W-:Y:S01]  /*7360*/  HMMA.16816.F32 R132, R24, R30, R132 ;  /* 0x0000001e1884723c */ /* 0x000fe20000001884 */
[----:B------:R-:W2:Y:S02]  /*7370*/  LDSM.16.MT88.4 R24, [R221+0x9c00] ;  /* 0x009c0000dd18783b */ /* 0x000ea40000004200 */
[----:B------:R-:W3:Y:S01]  /*7380*/  MUFU.EX2 R214, R214 ;  /* 0x000000d600d67308 */ /* 0x000ee20000000800 */
[C---:B-1----:R-:W-:Y:S01]  /*7390*/  F2FP.F16.F32.PACK_AB R38, R183.reuse, R184 ;  /* 0x000000b8b726723e */ /* 0x042fe200000000ff */
[----:B------:R-:W-:Y:S01]  /*73a0*/  FADD.FTZ R184, R184, R191 ;  /* 0x000000bfb8b87221 */ /* 0x000fe20000010000 */
[----:B------:R-:W-:Y:S03]  /*73b0*/  HMMA.16816.F32 R160, R32, R20, R160 ;  /* 0x0000001420a0723c */ /* 0x000fe600000018a0 */
[----:B------:R-:W-:-:S02]  /*73c0*/  FADD.FTZ R245, R183, R184 ;  /* 0x000000b8b7f57221 */ /* 0x000fc40000010000 */
[----:B------:R-:W-:Y:S01]  /*73d0*/  MUFU.EX2 R185, R185 ;  /* 0x000000b900b97308 */ /* 0x000fe20000000800 */
[C---:B------:R-:W-:Y:S01]  /*73e0*/  HMMA.16816.F32 R148, R32.reuse, R22, R148 ;  /* 0x000000162094723c */ /* 0x040fe20000001894 */
[----:B------:R-:W1:Y:S05]  /*73f0*/  LDSM.16.MT88.4 R20, [R220+0x9c00] ;  /* 0x009c0000dc14783b */ /* 0x000e6a0000004200 */
[----:B------:R-:W-:Y:S01]  /*7400*/  HMMA.16816.F32 R68, R32, R16, R68 ;  /* 0x000000102044723c */ /* 0x000fe20000001844 */
[----:B---3--:R-:W-:Y:S01]  /*7410*/  F2FP.F16.F32.PACK_AB R39, R214, R173 ;  /* 0x000000add627723e */ /* 0x008fe200000000ff */
[----:B------:R-:W-:-:S04]  /*7420*/  FADD.FTZ R173, R173, R212 ;  /* 0x000000d4adad7221 */ /* 0x000fc80000010000 */
[----:B------:R-:W-:Y:S01]  /*7430*/  HMMA.16816.F32 R80, R32, R18, R80 ;  /* 0x000000122050723c */ /* 0x000fe20000001850 */
[----:B------:R-:W3:Y:S01]  /*7440*/  LDSM.16.MT88.4 R16, [R221+0xac00] ;  /* 0x00ac0000dd10783b */ /* 0x000ee20000004200 */
[----:B------:R-:W-:-:S04]  /*7450*/  FADD.FTZ R243, R214, R173 ;  /* 0x000000add6f37221 */ /* 0x000fc80000010000 */
[C---:B------:R-:W-:Y:S06]  /*7460*/  HMMA.16816.F32 R84, R32.reuse, R12, R84 ;  /* 0x0000000c2054723c */ /* 0x040fec0000001854 */
[C---:B------:R-:W-:Y:S01]  /*7470*/  HMMA.16816.F32 R96, R32.reuse, R14, R96 ;  /* 0x0000000e2060723c */ /* 0x040fe20000001860 */
[----:B------:R-:W4:Y:S05]  /*7480*/  LDSM.16.MT88.4 R12, [R220+0xac00] ;  /* 0x00ac0000dc0c783b */ /* 0x000f2a0000004200 */
[C---:B------:R-:W-:Y:S06]  /*7490*/  HMMA.16816.F32 R144, R32.reuse, R8, R144 ;  /* 0x000000082090723c */ /* 0x040fec0000001890 */
[C---:B------:R-:W-:Y:S01]  /*74a0*/  HMMA.16816.F32 R108, R32.reuse, R10, R108 ;  /* 0x0000000a206c723c */ /* 0x040fe2000000186c */
[----:B------:R-:W5:Y:S05]  /*74b0*/  LDSM.16.MT88.4 R8, [R221+0xbc00] ;  /* 0x00bc0000dd08783b */ /* 0x000f6a0000004200 */
[C---:B------:R-:W-:Y:S06]  /*74c0*/  HMMA.16816.F32 R140, R32.reuse, R4, R140 ;  /* 0x00000004208c723c */ /* 0x040fec000000188c */
[C---:B------:R-:W-:Y:S01]  /*74d0*/  HMMA.16816.F32 R120, R32.reuse, R6, R120 ;  /* 0x000000062078723c */ /* 0x040fe20000001878 */
[----:B------:R-:W5:Y:S05]  /*74e0*/  LDSM.16.MT88.4 R4, [R220+0xbc00] ;  /* 0x00bc0000dc04783b */ /* 0x000f6a0000004200 */
[C---:B------:R-:W-:Y:S06]  /*74f0*/  HMMA.16816.F32 R136, R32.reuse, R28, R136 ;  /* 0x0000001c2088723c */ /* 0x040fec0000001888 */
[----:B------:R-:W-:Y:S01]  /*7500*/  HMMA.16816.F32 R128, R32, R30, R128 ;  /* 0x0000001e2080723c */ /* 0x000fe20000001880 */
[----:B------:R-:W-:Y:S01]  /*7510*/  F2FP.F16.F32.PACK_AB R28, R201, R206 ;  /* 0x000000cec91c723e */ /* 0x000fe200000000ff */
[----:B------:R-:W-:Y:S01]  /*7520*/  FADD.FTZ R206, R206, R205 ;  /* 0x000000cdcece7221 */ /* 0x000fe20000010000 */
[----:B------:R-:W-:Y:S01]  /*7530*/  F2FP.F16.F32.PACK_AB R29, R175, R182 ;  /* 0x000000b6af1d723e */ /* 0x000fe200000000ff */
[----:B------:R-:W-:-:S02]  /*7540*/  FADD.FTZ R182, R182, R179 ;  /* 0x000000b3b6b67221 */ /* 0x000fc40000010000 */
[----:B------:R-:W-:Y:S01]  /*7550*/  FADD.FTZ R201, R201, R206 ;  /* 0x000000cec9c97221 */ /* 0x000fe20000010000 */
[----:B------:R-:W-:Y:S01]  /*7560*/  FFMA.FTZ R32, R67, UR4, -R170 ;  /* 0x0000000443207c23 */ /* 0x000fe200080108aa */
[----:B------:R-:W-:Y:S01]  /*7570*/  F2FP.F16.F32.PACK_AB R30, R181, R180 ;  /* 0x000000b4b51e723e */ /* 0x000fe200000000ff */
[----:B------:R-:W-:Y:S01]  /*7580*/  FADD.FTZ R182, R175, R182 ;  /* 0x000000b6afb67221 */ /* 0x000fe20000010000 */
[----:B------:R-:W-:Y:S01]  /*7590*/  FADD.FTZ R180, R180, R201 ;  /* 0x000000c9b4b47221 */ /* 0x000fe20000010000 */
[----:B--2---:R-:W-:Y:S02]  /*75a0*/  HMMA.16816.F32 R156, R36, R24, R156 ;  /* 0x00000018249c723c */ /* 0x004fe4000000189c */
[----:B------:R-:W2:Y:S01]  /*75b0*/  MUFU.EX2 R32, R32 ;  /* 0x0000002000207308 */ /* 0x000ea20000000800 */
[----:B------:R-:W-:-:S03]  /*75c0*/  FADD.FTZ R247, R181, R180 ;  /* 0x000000b4b5f77221 */ /* 0x000fc60000010000 */
[C---:B------:R-:W-:Y:S06]  /*75d0*/  HMMA.16816.F32 R152, R36.reuse, R26, R152 ;  /* 0x0000001a2498723c */ /* 0x040fec0000001898 */
[C---:B-1----:R-:W-:Y:S06]  /*75e0*/  HMMA.16816.F32 R72, R36.reuse, R20, R72 ;  /* 0x000000142448723c */ /* 0x042fec0000001848 */
[----:B------:R-:W-:Y:S01]  /*75f0*/  HMMA.16816.F32 R76, R36, R22, R76 ;  /* 0x00000016244c723c */ /* 0x000fe2000000184c */
[----:B--2---:R-:W-:Y:S01]  /*7600*/  F2FP.F16.F32.PACK_AB R31, R32, R185 ;  /* 0x000000b9201f723e */ /* 0x004fe200000000ff */
[----:B------:R-:W-:-:S04]  /*7610*/  FADD.FTZ R185, R185, R182 ;  /* 0x000000b6b9b97221 */ /* 0x000fc80000010000 */
[----:B---3--:R-:W-:Y:S01]  /*7620*/  HMMA.16816.F32 R88, R36, R16, R88 ;  /* 0x000000102458723c */ /* 0x008fe20000001858 */
[----:B------:R-:W-:-:S05]  /*7630*/  FADD.FTZ R244, R32, R185 ;  /* 0x000000b920f47221 */ /* 0x000fca0000010000 */
[C---:B------:R-:W-:Y:S06]  /*7640*/  HMMA.16816.F32 R92, R36.reuse, R18, R92 ;  /* 0x00000012245c723c */ /* 0x040fec000000185c */
[C---:B----4-:R-:W-:Y:S06]  /*7650*/  HMMA.16816.F32 R100, R36.reuse, R12, R100 ;  /* 0x0000000c2464723c */ /* 0x050fec0000001864 */
[C---:B------:R-:W-:Y:S06]  /*7660*/  HMMA.16816.F32 R104, R36.reuse, R14, R104 ;  /* 0x0000000e2468723c */ /* 0x040fec0000001868 */
[C---:B-----5:R-:W-:Y:S06]  /*7670*/  HMMA.16816.F32 R112, R36.reuse, R8, R112 ;  /* 0x000000082470723c */ /* 0x060fec0000001870 */
        /* <DEDUP_REMOVED lines=16> */
[----:B------:R-:W-:-:S15]  /*7780*/  @P0 BRA `(.L_x_4) ;  /* 0x0000000000040947 */ /* 0x000fde0003800000 */
.L_x_2:
[----:B------:R-:W-:-:S07]  /*7790*/  IADD3 R242, R164, -0x1, RZ ;  /* 0xffffffffa4f27810 */ /* 0x000fce0007ffe0ff */
.L_x_4:
[----:B------:R-:W-:-:S13]  /*77a0*/  ISETP.GE.AND P0, PT, R242, RZ, PT ;  /* 0x000000fff200720c */ /* 0x000fda0003f06270 */
[----:B------:R-:W-:Y:S05]  /*77b0*/  @!P0 BRA `(.L_x_5) ;  /* 0x0000002c00c88947 */ /* 0x000fea0003800000 */
[----:B------:R-:W2:Y:S01]  /*77c0*/  LDL.LU.64 R6, [R1+0x8] ;  /* 0x0000080001067983 */ /* 0x000ea20000300a00 */
[C---:B------:R-:W-:Y:S01]  /*77d0*/  SHF.L.U64.HI R240, R0.reuse, 0x1, R3 ;  /* 0x0000000100f07819 */ /* 0x040fe20000010203 */
[----:B------:R-:W-:Y:S01]  /*77e0*/  IMAD.SHL.U32 R241, R0, 0x2, RZ ;  /* 0x0000000200f17824 */ /* 0x000fe200078e00ff */
[----:B------:R-:W-:Y:S01]  /*77f0*/  MOV R2, R167 ;  /* 0x000000a700027202 */ /* 0x000fe20000000f00 */
[----:B------:R-:W3:Y:S01]  /*7800*/  LDL.LU.64 R4, [R1] ;  /* 0x0000000001047983 */ /* 0x000ee20000300a00 */
[----:B------:R-:W-:Y:S01]  /*7810*/  IMAD.MOV.U32 R169, RZ, RZ, R168 ;  /* 0x000000ffffa97224 */ /* 0x000fe200078e00a8 */
[----:B------:R-:W-:Y:S01]  /*7820*/  MOV R0, R165 ;  /* 0x000000a500007202 */ /* 0x000fe20000000f00 */
[----:B------:R-:W-:Y:S01]  /*7830*/  IMAD.MOV.U32 R3, RZ, RZ, R166 ;  /* 0x000000ffff037224 */ /* 0x000fe200078e00a6 */
[----:B------:R-:W-:Y:S01]  /*7840*/  ULDC UR4, c[0x0][0x2ec] ;  /* 0x0000bb0000047ab9 */ /* 0x000fe20000000800 */
[----:B------:R-:W-:Y:S01]  /*7850*/  ULDC.64 UR10, c[0x0][0x220] ;  /* 0x00008800000a7ab9 */ /* 0x000fe20000000a00 */
[----:B------:R-:W-:Y:S01]  /*7860*/  ULDC.64 UR6, c[0x0][0x218] ;  /* 0x0000860000067ab9 */ /* 0x000fe20000000a00 */
[----:B------:R-:W-:Y:S01]  /*7870*/  ULDC.64 UR8, c[0x0][0x248] ;  /* 0x0000920000087ab9 */ /* 0x000fe20000000a00 */
[----:B--2---:R-:W-:Y:S01]  /*7880*/  IMAD.MOV.U32 R249, RZ, RZ, R7 ;  /* 0x000000fffff97224 */ /* 0x004fe200078e0007 */
[----:B---3--:R-:W-:Y:S01]  /*7890*/  MOV R248, R4 ;  /* 0x0000000400f87202 */ /* 0x008fe20000000f00 */
[----:B------:R-:W-:Y:S06]  /*78a0*/  BRA `(.L_x_6) ;  /* 0x00000000005c7947 */ /* 0x000fec0003800000 */
.L_x_8:
[----:B------:R-:W-:Y:S04]  /*78b0*/  VIADD R165, R242, 0xffffffff ;  /* 0xfffffffff2a57836 */ /* 0x000fe80000000000 */
[C---:B------:R-:W-:Y:S01]  /*78c0*/  IMAD.WIDE.U32 R166, R165.reuse, UR8, RZ ;  /* 0x00000008a5a67c25 */ /* 0x040fe2000f8e00ff */
[----:B------:R-:W-:Y:S05]  /*78d0*/  SHF.R.S32.HI R164, RZ, 0x1f, R165 ;  /* 0x0000001fffa47819 */ /* 0x000fea00000114a5 */
[----:B------:R-:W-:Y:S04]  /*78e0*/  IMAD R164, R164, UR8, RZ ;  /* 0x00000008a4a47c24 */ /* 0x000fe8000f8e02ff */
[----:B------:R-:W-:Y:S01]  /*78f0*/  IMAD R164, R165, UR9, R164 ;  /* 0x00000009a5a47c24 */ /* 0x000fe2000f8e02a4 */
[C---:B------:R-:W-:Y:S03]  /*7900*/  LEA R165, P1, R166.reuse, R232, 0x6 ;  /* 0x000000e8a6a57211 */ /* 0x040fe600078230ff */
[----:B------:R-:W-:Y:S01]  /*7910*/  IMAD.IADD R167, R167, 0x1, R164 ;  /* 0x00000001a7a77824 */ /* 0x000fe200078e02a4 */
[----:B------:R-:W-:Y:S04]  /*7920*/  LEA R172, P2, R165, UR6, 0x1 ;  /* 0x00000006a5ac7c11 */ /* 0x000fe8000f8408ff */
[----:B------:R-:W-:Y:S02]  /*7930*/  LEA.HI.X R164, R166, R235, R167, 0x6, P1 ;  /* 0x000000eba6a47211 */ /* 0x000fe400008f34a7 */
[----:B------:R-:W-:Y:S02]  /*7940*/  IADD3 R174, P1, R227, R172, RZ ;  /* 0x000000ace3ae7210 */ /* 0x000fe40007f3e0ff */
[----:B------:R-:W-:Y:S05]  /*7950*/  LEA.HI.X R173, R165, UR7, R164, 0x1, P2 ;  /* 0x00000007a5ad7c11 */ /* 0x000fea00090f0ca4 */
[----:B------:R-:W-:Y:S01]  /*7960*/  @!PT LDS RZ, [RZ] ;  /* 0x00000000fffff984 */ /* 0x000fe20000000800 */
[----:B------:R-:W-:Y:S01]  /*7970*/  @!PT LDS RZ, [RZ] ;  /* 0x00000000fffff984 */ /* 0x000fe20000000800 */
[----:B------:R-:W-:Y:S01]  /*7980*/  @!PT LDS RZ, [RZ] ;  /* 0x00000000fffff984 */ /* 0x000fe20000000800 */
[----:B------:R1:W-:Y:S01]  /*7990*/  LDGSTS.E.BYPASS.LTC128B.128 [R230+0x6000], desc[UR12][R172.64] ;  /* 0x06000000ace67fae */ /* 0x0003e2000b901d4c */
[----:B------:R-:W-:Y:S03]  /*79a0*/  IMAD.X R175, R226, 0x1, R173, P1 ;  /* 0x00000001e2af7824 */ /* 0x000fe600008e06ad */
[----:B------:R1:W-:Y:S04]  /*79b0*/  LDGSTS.E.BYPASS.LTC128B.128 [R230+0x7000], desc[UR12][R172.64+0x40] ;  /* 0x07000040ace67fae */ /* 0x0003e8000b901d4c */
[----:B------:R1:W-:Y:S04]  /*79c0*/  LDGSTS.E.BYPASS.LTC128B.128 [R230+0x8000], desc[UR12][R172.64+0x80] ;  /* 0x08000080ace67fae */ /* 0x0003e8000b901d4c */
[----:B------:R1:W-:Y:S04]  /*79d0*/  LDGSTS.E.BYPASS.LTC128B.128 [R230+0x6800], desc[UR12][R174.64] ;  /* 0x06800000aee67fae */ /* 0x0003e8000b901d4c */
[----:B------:R1:W-:Y:S04]  /*79e0*/  LDGSTS.E.BYPASS.LTC128B.128 [R230+0x7800], desc[UR12][R174.64+0x40] ;  /* 0x07800040aee67fae */ /* 0x0003e8000b901d4c */
[----:B------:R1:W-:Y:S04]  /*79f0*/  LDGSTS.E.BYPASS.LTC128B.128 [R230+0x8800], desc[UR12][R174.64+0x80] ;  /* 0x08800080aee67fae */ /* 0x0003e8000b901d4c */
[----:B------:R-:W0:Y:S01]  /*7a00*/  LDGDEPBAR ;  /* 0x00000000000079af */ /* 0x000e220000000000 */
[----:B------:R-:W-:Y:S05]  /*7a10*/  BRA `(.L_x_7) ;  /* 0x0000000c00547947 */ /* 0x000fea0003800000 */
.L_x_6:
[----:B------:R-:W-:Y:S04]  /*7a20*/  DEPBAR.LE SB0, 0x0 ;  /* 0x000080000000791a */ /* 0x000fe80000000000 */
[----:B------:R-:W-:Y:S01]  /*7a30*/  BAR.SYNC.DEFER_BLOCKING 0x0 ;  /* 0x0000000000007b1d */ /* 0x000fe20000010000 */
[----:B------:R-:W-:Y:S01]  /*7a40*/  SHF.R.S32.HI R170, RZ, 0x1f, R242 ;  /* 0x0000001fffaa7819 */ /* 0x000fe200000114f2 */
[----:B------:R-:W-:Y:S02]  /*7a50*/  IMAD R168, R228, R242, RZ ;  /* 0x000000f2e4a87224 */ /* 0x000fe400078e02ff */
[-C--:B------:R-:W-:Y:S04]  /*7a60*/  IMAD.WIDE.U32 R250, R242, R229.reuse, R248 ;  /* 0x000000e5f2fa7225 */ /* 0x080fe800078e00f8 */
[----:B------:R-:W-:Y:S01]  /*7a70*/  IMAD R168, R170, R229, R168 ;  /* 0x000000e5aaa87224 */ /* 0x000fe200078e02a8 */
[C---:B------:R-:W-:Y:S03]  /*7a80*/  LEA R170, P1, R250.reuse, UR10, 0x1 ;  /* 0x0000000afaaa7c11 */ /* 0x040fe6000f8208ff */
[----:B------:R-:W-:Y:S01]  /*7a90*/  IMAD.IADD R168, R251, 0x1, R168 ;  /* 0x00000001fba87824 */ /* 0x000fe200078e02a8 */
[----:B------:R-:W-:Y:S04]  /*7aa0*/  IADD3 R34, P0, R241, R170, RZ ;  /* 0x000000aaf1227210 */ /* 0x000fe80007f1e0ff */
[----:B------:R-:W-:Y:S05]  /*7ab0*/  LEA.HI.X R171, R250, UR11, R168, 0x1, P1 ;  /* 0x0000000bfaab7c11 */ /* 0x000fea00088f0ca8 */
[----:B------:R-:W-:Y:S01]  /*7ac0*/  IMAD.X R35, R240, 0x1, R171, P0 ;  /* 0x00000001f0237824 */ /* 0x000fe200000e06ab */
[----:B------:R-:W-:Y:S01]  /*7ad0*/  ISETP.GT.AND P0, PT, R242, RZ, PT ;  /* 0x000000fff200720c */ /* 0x000fe20003f04270 */
[----:B------:R-:W-:Y:S01]  /*7ae0*/  @!PT LDS RZ, [RZ] ;  /* 0x00000000fffff984 */ /* 0x000fe20000000800 */
[----:B------:R-:W-:Y:S01]  /*7af0*/  @!PT LDS RZ, [RZ] ;  /* 0x00000000fffff984 */ /* 0x000fe20000000800 */
[----:B------:R-:W-:Y:S01]  /*7b00*/  @!PT LDS RZ, [RZ] ;  /* 0x00000000fffff984 */ /* 0x000fe20000000800 */
[----:B------:R-:W-:Y:S06]  /*7b10*/  LDGSTS.E.BYPASS.LTC128B.128 [R230+0x9000], desc[UR12][R170.64] ;  /* 0x09000000aae67fae */ /* 0x000fec000b901d4c */
[----:B------:R-:W-:Y:S06]  /*7b20*/  LDGSTS.E.BYPASS.LTC128B.128 [R230+0xa000], desc[UR12][R170.64+0x40] ;  /* 0x0a000040aae67fae */ /* 0x000fec000b901d4c */
[----:B------:R-:W-:Y:S06]  /*7b30*/  LDGSTS.E.BYPASS.LTC128B.128 [R230+0xb000], desc[UR12][R170.64+0x80] ;  /* 0x0b000080aae67fae */ /* 0x000fec000b901d4c */
[----:B------:R-:W-:Y:S06]  /*7b40*/  LDGSTS.E.BYPASS.LTC128B.128 [R230+0x9800], desc[UR12][R34.64] ;  /* 0x0980000022e67fae */ /* 0x000fec000b901d4c */
[----:B------:R-:W-:Y:S06]  /*7b50*/  LDGSTS.E.BYPASS.LTC128B.128 [R230+0xa800], desc[UR12][R34.64+0x40] ;  /* 0x0a80004022e67fae */ /* 0x000fec000b901d4c */
[----:B------:R1:W-:Y:S06]  /*7b60*/  LDGSTS.E.BYPASS.LTC128B.128 [R230+0xb800], desc[UR12][R34.64+0x80] ;  /* 0x0b80008022e67fae */ /* 0x0003ec000b901d4c */
[----:B------:R-:W-:Y:S06]  /*7b70*/  LDSM.16.M88.4 R164, [R225] ;  /* 0x00000000e1a4783b */ /* 0x000fec0000000200 */
[----:B------:R-:W2:Y:S06]  /*7b80*/  LDSM.16.M88.4 R172, [R224] ;  /* 0x00000000e0ac783b */ /* 0x000eac0000000200 */
[----:B------:R-:W3:Y:S06]  /*7b90*/  LDSM.16.M88.4 R176, [R225+0x1000] ;  /* 0x00100000e1b0783b */ /* 0x000eec0000000200 */
[----:B------:R-:W4:Y:S06]  /*7ba0*/  LDSM.16.M88.4 R180, [R224+0x400] ;  /* 0x00040000e0b4783b */ /* 0x000f2c0000000200 */
[----:B------:R-:W0:Y:S06]  /*7bb0*/  LDGDEPBAR ;  /* 0x00000000000079af */ /* 0x000e2c0000000000 */
[----:B------:R-:W5:Y:S06]  /*7bc0*/  LDSM.16.M88.4 R184, [R224+0x800] ;  /* 0x00080000e0b8783b */ /* 0x000f6c0000000200 */
[----:B------:R-:W5:Y:S06]  /*7bd0*/  LDSM.16.M88.4 R188, [R224+0xc00] ;  /* 0x000c0000e0bc783b */ /* 0x000f6c0000000200 */
[----:B------:R-:W-:Y:S01]  /*7be0*/  LDSM.16.M88.4 R192, [R223] ;  /* 0x00000000dfc0783b */ /* 0x000fe20000000200 */
[-C--:B--2---:R-:W-:Y:S05]  /*7bf0*/  HMMA.16816.F32 R4, R164, R172.reuse, RZ ;  /* 0x000000aca404723c */ /* 0x084fea00000018ff */
[----:B------:R-:W2:Y:S01]  /*7c00*/  LDSM.16.M88.4 R196, [R222] ;  /* 0x00000000dec4783b */ /* 0x000ea20000000200 */
[C---:B---3--:R-:W-:Y:S05]  /*7c10*/  HMMA.16816.F32 R8, R176.reuse, R172, RZ ;  /* 0x000000acb008723c */ /* 0x048fea00000018ff */
[----:B------:R-:W3:Y:S01]  /*7c20*/  LDSM.16.M88.4 R200, [R223+0x1000] ;  /* 0x00100000dfc8783b */ /* 0x000ee20000000200 */
[-C--:B------:R-:W-:Y:S05]  /*7c30*/  HMMA.16816.F32 R12, R176, R174.reuse, RZ ;  /* 0x000000aeb00c723c */ /* 0x080fea00000018ff */
[----:B------:R-:W3:Y:S01]  /*7c40*/  LDSM.16.M88.4 R204, [R222+0x400] ;  /* 0x00040000decc783b */ /* 0x000ee20000000200 */
[C---:B------:R-:W-:Y:S05]  /*7c50*/  HMMA.16816.F32 R16, R164.reuse, R174, RZ ;  /* 0x000000aea410723c */ /* 0x040fea00000018ff */
[----:B------:R-:W3:Y:S01]  /*7c60*/  LDSM.16.M88.4 R208, [R222+0x800] ;  /* 0x00080000ded0783b */ /* 0x000ee20000000200 */
[-C--:B----4-:R-:W-:Y:S05]  /*7c70*/  HMMA.16816.F32 R20, R164, R180.reuse, RZ ;  /* 0x000000b4a414723c */ /* 0x090fea00000018ff */
[----:B------:R-:W4:Y:S01]  /*7c80*/  LDSM.16.M88.4 R172, [R222+0xc00] ;  /* 0x000c0000deac783b */ /* 0x000f220000000200 */
[C---:B------:R-:W-:Y:S05]  /*7c90*/  HMMA.16816.F32 R24, R176.reuse, R180, RZ ;  /* 0x000000b4b018723c */ /* 0x040fea00000018ff */
[----:B------:R-:W-:Y:S01]  /*7ca0*/  LDSM.16.M88.4 R212, [R224+0x1000] ;  /* 0x00100000e0d4783b */ /* 0x000fe20000000200 */
[-C--:B------:R-:W-:Y:S05]  /*7cb0*/  HMMA.16816.F32 R28, R176, R182.reuse, RZ ;  /* 0x000000b6b01c723c */ /* 0x080fea00000018ff */
[----:B------:R-:W-:Y:S01]  /*7cc0*/  LDSM.16.M88.4 R216, [R225+0x3000] ;  /* 0x00300000e1d8783b */ /* 0x000fe20000000200 */
[C---:B-1----:R-:W-:Y:S05]  /*7cd0*/  HMMA.16816.F32 R32, R164.reuse, R182, RZ ;  /* 0x000000b6a420723c */ /* 0x042fea00000018ff */
[----:B------:R-:W1:Y:S01]  /*7ce0*/  LDSM.16.M88.4 R180, [R225+0x2000] ;  /* 0x00200000e1b4783b */ /* 0x000e620000000200 */
[-C--:B-----5:R-:W-:Y:S06]  /*7cf0*/  HMMA.16816.F32 R36, R164, R184.reuse, RZ ;  /* 0x000000b8a424723c */ /* 0x0a0fec00000018ff */
[C---:B------:R-:W-:Y:S06]  /*7d00*/  HMMA.16816.F32 R40, R176.reuse, R184, RZ ;  /* 0x000000b8b028723c */ /* 0x040fec00000018ff */
[-C--:B------:R-:W-:Y:S06]  /*7d10*/  HMMA.16816.F32 R44, R176, R186.reuse, RZ ;  /* 0x000000bab02c723c */ /* 0x080fec00000018ff */
[C---:B------:R-:W-:Y:S01]  /*7d20*/  HMMA.16816.F32 R48, R164.reuse, R186, RZ ;  /* 0x000000baa430723c */ /* 0x040fe200000018ff */
[----:B------:R-:W-:Y:S05]  /*7d30*/  LDSM.16.M88.4 R184, [R224+0x1c00] ;  /* 0x001c0000e0b8783b */ /* 0x000fea0000000200 */
[-C--:B------:R-:W-:Y:S06]  /*7d40*/  HMMA.16816.F32 R52, R164, R188.reuse, RZ ;  /* 0x000000bca434723c */ /* 0x080fec00000018ff */
[C---:B------:R-:W-:Y:S06]  /*7d50*/  HMMA.16816.F32 R56, R176.reuse, R188, RZ ;  /* 0x000000bcb038723c */ /* 0x040fec00000018ff */
[-C--:B------:R-:W-:Y:S01]  /*7d60*/  HMMA.16816.F32 R60, R176, R190.reuse, RZ ;  /* 0x000000beb03c723c */ /* 0x080fe200000018ff */
[----:B------:R-:W-:Y:S05]  /*7d70*/  LDSM.16.M88.4 R176, [R224+0x1800] ;  /* 0x00180000e0b0783b */ /* 0x000fea0000000200 */
[----:B------:R-:W-:Y:S01]  /*7d80*/  HMMA.16816.F32 R64, R164, R190, RZ ;  /* 0x000000bea440723c */ /* 0x000fe200000018ff */
[----:B------:R-:W5:Y:S05]  /*7d90*/  LDSM.16.M88.4 R164, [R224+0x1400] ;  /* 0x00140000e0a4783b */ /* 0x000f6a0000000200 */
[-C--:B--2---:R-:W-:Y:S01]  /*7da0*/  HMMA.16816.F32 R4, R192, R196.reuse, R4 ;  /* 0x000000c4c004723c */ /* 0x084fe20000001804 */
[----:B------:R-:W-:Y:S05]  /*7db0*/  LDSM.16.M88.4 R188, [R222+0x1000] ;  /* 0x00100000debc783b */ /* 0x000fea0000000200 */
[C---:B---3--:R-:W-:Y:S06]  /*7dc0*/  HMMA.16816.F32 R8, R200.reuse, R196, R8 ;  /* 0x000000c4c808723c */ /* 0x048fec0000001808 */
[-C--:B------:R-:W-:Y:S06]  /*7dd0*/  HMMA.16816.F32 R12, R200, R198.reuse, R12 ;  /* 0x000000c6c80c723c */ /* 0x080fec000000180c */
[C---:B------:R-:W-:Y:S01]  /*7de0*/  HMMA.16816.F32 R16, R192.reuse, R198, R16 ;  /* 0x000000c6c010723c */ /* 0x040fe20000001810 */
[----:B------:R-:W-:Y:S05]  /*7df0*/  LDSM.16.M88.4 R196, [R222+0x1400] ;  /* 0x00140000dec4783b */ /* 0x000fea0000000200 */
[-C--:B------:R-:W-:Y:S06]  /*7e00*/  HMMA.16816.F32 R20, R192, R204.reuse, R20 ;  /* 0x000000ccc014723c */ /* 0x080fec0000001814 */
[C---:B------:R-:W-:Y:S06]  /*7e10*/  HMMA.16816.F32 R24, R200.reuse, R204, R24 ;  /* 0x000000ccc818723c */ /* 0x040fec0000001818 */
        /* <DEDUP_REMOVED lines=8> */
[-C--:B----4-:R-:W-:Y:S06]  /*7ea0*/  HMMA.16816.F32 R52, R192, R172.reuse, R52 ;  /* 0x000000acc034723c */ /* 0x090fec0000001834 */
[C---:B------:R-:W-:Y:S06]  /*7eb0*/  HMMA.16816.F32 R56, R200.reuse, R172, R56 ;  /* 0x000000acc838723c */ /* 0x040fec0000001838 */
[-C--:B------:R-:W-:Y:S01]  /*7ec0*/  HMMA.16816.F32 R60, R200, R174.reuse, R60 ;  /* 0x000000aec83c723c */ /* 0x080fe2000000183c */
[----:B------:R-:W-:Y:S05]  /*7ed0*/  LDSM.16.M88.4 R200, [R222+0x1800] ;  /* 0x00180000dec8783b */ /* 0x000fea0000000200 */
[----:B------:R-:W-:Y:S01]  /*7ee0*/  HMMA.16816.F32 R64, R192, R174, R64 ;  /* 0x000000aec040723c */ /* 0x000fe20000001840 */
[----:B------:R-:W2:Y:S05]  /*7ef0*/  LDSM.16.M88.4 R172, [R223+0x2000] ;  /* 0x00200000dfac783b */ /* 0x000eaa0000000200 */
[-C--:B-1----:R-:W-:Y:S01]  /*7f00*/  HMMA.16816.F32 R4, R180, R212.reuse, R4 ;  /* 0x000000d4b404723c */ /* 0x082fe20000001804 */
[----:B------:R-:W1:Y:S05]  /*7f10*/  LDSM.16.M88.4 R192, [R223+0x3000] ;  /* 0x00300000dfc0783b */ /* 0x000e6a0000000200 */
[C---:B------:R-:W-:Y:S06]  /*7f20*/  HMMA.16816.F32 R8, R216.reuse, R212, R8 ;  /* 0x000000d4d808723c */ /* 0x040fec0000001808 */
[-C--:B------:R-:W-:Y:S06]  /*7f30*/  HMMA.16816.F32 R12, R216, R214.reuse, R12 ;  /* 0x000000d6d80c723c */ /* 0x080fec000000180c */
[C---:B------:R-:W-:Y:S06]  /*7f40*/  HMMA.16816.F32 R16, R180.reuse, R214, R16 ;  /* 0x000000d6b410723c */ /* 0x040fec0000001810 */
[-C--:B-----5:R-:W-:Y:S06]  /*7f50*/  HMMA.16816.F32 R20, R180, R164.reuse, R20 ;  /* 0x000000a4b414723c */ /* 0x0a0fec0000001814 */
        /* <DEDUP_REMOVED lines=8> */
[----:B------:R-:W3:Y:S05]  /*7fe0*/  LDSM.16.M88.4 R176, [R224+0x2000] ;  /* 0x00200000e0b0783b */ /* 0x000eea0000000200 */
[-C--:B------:R-:W-:Y:S06]  /*7ff0*/  HMMA.16816.F32 R52, R180, R184.reuse, R52 ;  /* 0x000000b8b434723c */ /* 0x080fec0000001834 */
[C---:B------:R-:W-:Y:S06]  /*8000*/  HMMA.16816.F32 R56, R216.reuse, R184, R56 ;  /* 0x000000b8d838723c */ /* 0x040fec0000001838 */
[-C--:B------:R-:W-:Y:S06]  /*8010*/  HMMA.16816.F32 R60, R216, R186.reuse, R60 ;  /* 0x000000bad83c723c */ /* 0x080fec000000183c */
[----:B------:R-:W-:Y:S01]  /*8020*/  HMMA.16816.F32 R64, R180, R186, R64 ;  /* 0x000000bab440723c */ /* 0x000fe20000001840 */
[----:B------:R-:W4:Y:S05]  /*8030*/  LDSM.16.M88.4 R180, [R225+0x5000] ;  /* 0x00500000e1b4783b */ /* 0x000f2a0000000200 */
[-C--:B--2---:R-:W-:Y:S01]  /*8040*/  HMMA.16816.F32 R4, R172, R188.reuse, R4 ;  /* 0x000000bcac04723c */ /* 0x084fe20000001804 */
[----:B------:R-:W2:Y:S05]  /*8050*/  LDSM.16.M88.4 R184, [R224+0x2400] ;  /* 0x00240000e0b8783b */ /* 0x000eaa0000000200 */
[C---:B-1----:R-:W-:Y:S06]  /*8060*/  HMMA.16816.F32 R8, R192.reuse, R188, R8 ;  /* 0x000000bcc008723c */ /* 0x042fec0000001808 */
[-C--:B------:R-:W-:Y:S06]  /*8070*/  HMMA.16816.F32 R12, R192, R190.reuse, R12 ;  /* 0x000000bec00c723c */ /* 0x080fec000000180c */
[C---:B------:R-:W-:Y:S01]  /*8080*/  HMMA.16816.F32 R16, R172.reuse, R190, R16 ;  /* 0x000000beac10723c */ /* 0x040fe20000001810 */
[----:B------:R-:W1:Y:S05]  /*8090*/  LDSM.16.M88.4 R188, [R224+0x2800] ;  /* 0x00280000e0bc783b */ /* 0x000e6a0000000200 */
        /* <DEDUP_REMOVED lines=12> */
[-C--:B------:R-:W-:Y:S01]  /*8160*/  HMMA.16816.F32 R60, R192, R206.reuse, R60 ;  /* 0x000000cec03c723c */ /* 0x080fe2000000183c */
[----:B------:R-:W5:Y:S05]  /*8170*/  LDSM.16.M88.4 R192, [R224+0x2c00] ;  /* 0x002c0000e0c0783b */ /* 0x000f6a0000000200 */
[----:B------:R-:W-:Y:S01]  /*8180*/  HMMA.16816.F32 R64, R172, R206, R64 ;  /* 0x000000ceac40723c */ /* 0x000fe20000001840 */
[----:B------:R-:W5:Y:S05]  /*8190*/  LDSM.16.M88.4 R172, [R223+0x4000] ;  /* 0x00400000dfac783b */ /* 0x000f6a0000000200 */
[-C--:B---3--:R-:W-:Y:S01]  /*81a0*/  HMMA.16816.F32 R4, R164, R176.reuse, R4 ;  /* 0x000000b0a404723c */ /* 0x088fe20000001804 */
[----:B------:R-:W3:Y:S05]  /*81b0*/  LDSM.16.M88.4 R204, [R222+0x2400] ;  /* 0x00240000decc783b */ /* 0x000eea0000000200 */
[C---:B----4-:R-:W-:Y:S06]  /*81c0*/  HMMA.16816.F32 R8, R180.reuse, R176, R8 ;  /* 0x000000b0b408723c */ /* 0x050fec0000001808 */
[-C--:B------:R-:W-:Y:S06]  /*81d0*/  HMMA.16816.F32 R12, R180, R178.reuse, R12 ;  /* 0x000000b2b40c723c */ /* 0x080fec000000180c */
[C---:B------:R-:W-:Y:S01]  /*81e0*/  HMMA.16816.F32 R16, R164.reuse, R178, R16 ;  /* 0x000000b2a410723c */ /* 0x040fe20000001810 */
[----:B------:R-:W4:Y:S01]  /*81f0*/  LDSM.16.M88.4 R176, [R222+0x2800] ;  /* 0x00280000deb0783b */ /* 0x000f220000000200 */
[----:B------:R-:W-:Y:S04]  /*8200*/  DEPBAR.LE SB0, 0x0 ;  /* 0x000080000000791a */ /* 0x000fe80000000000 */
[-C--:B--2---:R-:W-:Y:S01]  /*8210*/  HMMA.16816.F32 R20, R164, R184.reuse, R20 ;  /* 0x000000b8a414723c */ /* 0x084fe20000001814 */
[----:B------:R-:W-:Y:S05]  /*8220*/  BAR.SYNC.DEFER_BLOCKING 0x0 ;  /* 0x0000000000007b1d */ /* 0x000fea0000010000 */
[C---:B------:R-:W-:Y:S06]  /*8230*/  HMMA.16816.F32 R24, R180.reuse, R184, R24 ;  /* 0x000000b8b418723c */ /* 0x040fec0000001818 */
[-C--:B------:R-:W-:Y:S06]  /*8240*/  HMMA.16816.F32 R28, R180, R186.reuse, R28 ;  /* 0x000000bab41c723c */ /* 0x080fec000000181c */
[C---:B------:R-:W-:Y:S06]  /*8250*/  HMMA.16816.F32 R32, R164.reuse, R186, R32 ;  /* 0x000000baa420723c */ /* 0x040fec0000001820 */
[-C--:B-1----:R-:W-:Y:S06]  /*8260*/  HMMA.16816.F32 R36, R164, R188.reuse, R36 ;  /* 0x000000bca424723c */ /* 0x082fec0000001824 */
[C---:B------:R-:W-:Y:S06]  /*8270*/  HMMA.16816.F32 R40, R180.reuse, R188, R40 ;  /* 0x000000bcb428723c */ /* 0x040fec0000001828 */
[-C--:B------:R-:W-:Y:S06]  /*8280*/  HMMA.16816.F32 R44, R180, R190.reuse, R44 ;  /* 0x000000beb42c723c */ /* 0x080fec000000182c */
[C---:B------:R-:W-:Y:S06]  /*8290*/  HMMA.16816.F32 R48, R164.reuse, R190, R48 ;  /* 0x000000bea430723c */ /* 0x040fec0000001830 */
[-C--:B-----5:R-:W-:Y:S06]  /*82a0*/  HMMA.16816.F32 R52, R164, R192.reuse, R52 ;  /* 0x000000c0a434723c */ /* 0x0a0fec0000001834 */
[C---:B------:R-:W-:Y:S06]  /*82b0*/  HMMA.16816.F32 R56, R180.reuse, R192, R56 ;  /* 0x000000c0b438723c */ /* 0x040fec0000001838 */
[-C--:B------:R-:W-:Y:S06]  /*82c0*/  HMMA.16816.F32 R60, R180, R194.reuse, R60 ;  /* 0x000000c2b43c723c */ /* 0x080fec000000183c */
[----:B------:R-:W-:Y:S06]  /*82d0*/  HMMA.16816.F32 R64, R164, R194, R64 ;  /* 0x000000c2a440723c */ /* 0x000fec0000001840 */
[-C--:B------:R-:W-:Y:S06]  /*82e0*/  HMMA.16816.F32 R4, R172, R196.reuse, R4 ;  /* 0x000000c4ac04723c */ /* 0x080fec0000001804 */
[C---:B------:R-:W-:Y:S06]  /*82f0*/  HMMA.16816.F32 R8, R200.reuse, R196, R8 ;  /* 0x000000c4c808723c */ /* 0x040fec0000001808 */
[-C--:B------:R-:W-:Y:S06]  /*8300*/  HMMA.16816.F32 R12, R200, R198.reuse, R12 ;  /* 0x000000c6c80c723c */ /* 0x080fec000000180c */
[C---:B------:R-:W-:Y:S06]  /*8310*/  HMMA.16816.F32 R16, R172.reuse, R198, R16 ;  /* 0x000000c6ac10723c */ /* 0x040fec0000001810 */
[----:B------:R-:W-:Y:S01]  /*8320*/  FMNMX.FTZ R170, R4, R169, !PT ;  /* 0x000000a904aa7209 */ /* 0x000fe20007810000 */
[-C--:B---3--:R-:W-:Y:S04]  /*8330*/  HMMA.16816.F32 R20, R172, R204.reuse, R20 ;  /* 0x000000ccac14723c */ /* 0x088fe80000001814 */
[----:B------:R-:W-:Y:S02]  /*8340*/  FMNMX.FTZ R168, R6, R2, !PT ;  /* 0x0000000206a87209 */ /* 0x000fe40007810000 */
[----:B------:R-:W-:Y:S01]  /*8350*/  FMNMX.FTZ R171, R5, R170, !PT ;  /* 0x000000aa05ab7209 */ /* 0x000fe20007810000 */
[C---:B------:R-:W-:Y:S04]  /*8360*/  HMMA.16816.F32 R24, R200.reuse, R204, R24 ;  /* 0x000000ccc818723c */ /* 0x040fe80000001818 */
[----:B------:R-:W-:Y:S02]  /*8370*/  FMNMX.FTZ R251, R7, R168, !PT ;  /* 0x000000a807fb7209 */ /* 0x000fe40007810000 */
[----:B------:R-:W-:Y:S01]  /*8380*/  FMNMX.FTZ R246, R8, R3, !PT ;  /* 0x0000000308f67209 */ /* 0x000fe20007810000 */
[-C--:B------:R-:W-:Y:S04]  /*8390*/  HMMA.16816.F32 R28, R200, R206.reuse, R28 ;  /* 0x000000cec81c723c */ /* 0x080fe8000000181c */
[----:B------:R-:W-:Y:S02]  /*83a0*/  FMNMX.FTZ R168, R16, R171, !PT ;  /* 0x000000ab10a87209 */ /* 0x000fe40007810000 */
[----:B------:R-:W-:Y:S01]  /*83b0*/  FMNMX.FTZ R170, R18, R251, !PT ;  /* 0x000000fb12aa7209 */ /* 0x000fe20007810000 */
[C---:B------:R-:W-:Y:S04]  /*83c0*/  HMMA.16816.F32 R32, R172.reuse, R206, R32 ;  /* 0x000000ceac20723c */ /* 0x040fe80000001820 */
[----:B------:R-:W-:Y:S02]  /*83d0*/  FMNMX.FTZ R171, R17, R168, !PT ;  /* 0x000000a811ab7209 */ /* 0x000fe40007810000 */
[----:B------:R-:W-:Y:S01]  /*83e0*/  FMNMX.FTZ R168, R10, R0, !PT ;  /* 0x000000000aa87209 */ /* 0x000fe20007810000 */
[-C--:B----4-:R-:W-:Y:S04]  /*83f0*/  HMMA.16816.F32 R36, R172, R176.reuse, R36 ;  /* 0x000000b0ac24723c */ /* 0x090fe80000001824 */
        /* <DEDUP_REMOVED lines=20> */
[----:B------:R-:W-:Y:S04]  /*8540*/  HMMA.16816.F32 R64, R172, R210, R64 ;  /* 0x000000d2ac40723c */ /* 0x000fe80000001840 */
[----:B------:R-:W-:Y:S02]  /*8550*/  FMNMX.FTZ R171, R33, R168, !PT ;  /* 0x000000a821ab7209 */ /* 0x000fe40007810000 */
[----:B------:R-:W-:Y:S02]  /*8560*/  FMNMX.FTZ R168, R26, R251, !PT ;  /* 0x000000fb1aa87209 */ /* 0x000fe40007810000 */
[----:B------:R-:W-:Y:S03]  /*8570*/  FMNMX.FTZ R251, R35, R170, !PT ;  /* 0x000000aa23fb7209 */ /* 0x000fe60007810000 */
[----:B------:R-:W-:Y:S02]  /*8580*/  FMNMX.FTZ R246, R25, R246, !PT ;  /* 0x000000f619f67209 */ /* 0x000fe40007810000 */
        /* <DEDUP_REMOVED lines=28> */
[----:B------:R-:W-:Y:S01]  /*8750*/  FMNMX.FTZ R168, R65, R168, !PT ;  /* 0x000000a841a87209 */ /* 0x000fe20007810000 */
[----:B------:R-:W-:Y:S06]  /*8760*/  @P0 BRA `(.L_x_8) ;  /* 0xfffffff000500947 */ /* 0x000fec000383ffff */
.L_x_7:
[----:B------:R-:W-:Y:S01]  /*8770*/  FMNMX.FTZ R165, R57, R246, !PT ;  /* 0x000000f639a57209 */ /* 0x000fe20007810000 */
[----:B-1----:R-:W1:Y:S01]  /*8780*/  SHFL.BFLY PT, R175, R168, 0x2, 0x1f ;  /* 0x0c401f00a8af7f89 */ /* 0x002e6200000e0000 */
[----:B------:R-:W-:Y:S02]  /*8790*/  FMNMX.FTZ R172, R58, R251, !PT ;  /* 0x000000fb3aac7209 */ /* 0x000fe40007810000 */
[----:B------:R-:W-:Y:S05]  /*87a0*/  FMNMX.FTZ R164, R60, R165, !PT ;  /* 0x000000a53ca47209 */ /* 0x000fea0007810000 */
[----:B------:R-:W-:Y:S01]  /*87b0*/  LDSM.16.MT88.4 R176, [R220+0x9000] ;  /* 0x00900000dcb0783b */ /* 0x000fe20000004200 */
[----:B------:R-:W-:Y:S02]  /*87c0*/  FMNMX.FTZ R165, R59, R172, !PT ;  /* 0x000000ac3ba57209 */ /* 0x000fe40007810000 */
[----:B------:R-:W-:Y:S02]  /*87d0*/  FMNMX.FTZ R171, R67, R170, !PT ;  /* 0x000000aa43ab7209 */ /* 0x000fe40007810000 */
[----:B------:R-:W-:Y:S02]  /*87e0*/  FMNMX.FTZ R166, R61, R164, !PT ;  /* 0x000000a43da67209 */ /* 0x000fe40007810000 */
[----:B------:R-:W-:Y:S01]  /*87f0*/  FMNMX.FTZ R164, R62, R165, !PT ;  /* 0x000000a53ea47209 */ /* 0x000fe20007810000 */
[----:B------:R-:W2:Y:S01]  /*8800*/  SHFL.BFLY PT, R170, R171, 0x2, 0x1f ;  /* 0x0c401f00abaa7f89 */ /* 0x000ea200000e0000 */
[----:B------:R-:W-:Y:S02]  /*8810*/  IADD3 R242, R242, -0x1, RZ ;  /* 0xfffffffff2f27810 */ /* 0x000fe40007ffe0ff */
[----:B------:R-:W-:Y:S05]  /*8820*/  FMNMX.FTZ R167, R63, R164, !PT ;  /* 0x000000a43fa77209 */ /* 0x000fea0007810000 */
[----:B------:R-:W3:Y:S08]  /*8830*/  SHFL.BFLY PT, R165, R166, 0x2, 0x1f ;  /* 0x0c401f00a6a57f89 */ /* 0x000ef000000e0000 */
[----:B------:R-:W4:Y:S01]  /*8840*/  SHFL.BFLY PT, R164, R167, 0x2, 0x1f ;  /* 0x0c401f00a7a47f89 */ /* 0x000f2200000e0000 */
[----:B-1----:R-:W-:Y:S07]  /*8850*/  FMNMX.FTZ R175, R168, R175, !PT ;  /* 0x000000afa8af7209 */ /* 0x002fee0007810000 */
[----:B------:R-:W1:Y:S01]  /*8860*/  SHFL.BFLY PT, R168, R175, 0x1, 0x1f ;  /* 0x0c201f00afa87f89 */ /* 0x000e6200000e0000 */
[----:B--2---:R-:W-:Y:S02]  /*8870*/  FMNMX.FTZ R174, R171, R170, !PT ;  /* 0x000000aaabae7209 */ /* 0x004fe40007810000 */
[----:B---3--:R-:W-:Y:S05]  /*8880*/  FMNMX.FTZ R172, R166, R165, !PT ;  /* 0x000000a5a6ac7209 */ /* 0x008fea0007810000 */
[----:B------:R-:W2:Y:S01]  /*8890*/  SHFL.BFLY PT, R173, R174, 0x1, 0x1f ;  /* 0x0c201f00aead7f89 */ /* 0x000ea200000e0000 */
[----:B----4-:R-:W-:Y:S07]  /*88a0*/  FMNMX.FTZ R170, R167, R164, !PT ;  /* 0x000000a4a7aa7209 */ /* 0x010fee0007810000 */
[----:B------:R-:W3:Y:S08]  /*88b0*/  SHFL.BFLY PT, R171, R172, 0x1, 0x1f ;  /* 0x0c201f00acab7f89 */ /* 0x000ef000000e0000 */
[----:B------:R-:W4:Y:S01]  /*88c0*/  SHFL.BFLY PT, R165, R170, 0x1, 0x1f ;  /* 0x0c201f00aaa57f89 */ /* 0x000f2200000e0000 */
[----:B-1----:R-:W-:Y:S04]  /*88d0*/  FMNMX.FTZ R168, R175, R168, !PT ;  /* 0x000000a8afa87209 */ /* 0x002fe80007810000 */
[C---:B------:R-:W-:Y:S01]  /*88e0*/  FSETP.NEU.FTZ.AND P1, PT, R168.reuse, -INF , PT ;  /* 0xff800000a800780b */ /* 0x040fe20003f3d000 */
[C---:B------:R-:W-:Y:S01]  /*88f0*/  FADD.FTZ R166, -R168.reuse, R169 ;  /* 0x000000a9a8a67221 */ /* 0x040fe20000010100 */
[----:B------:R-:W-:Y:S03]  /*8900*/  FMUL.FTZ R196, R168, UR4 ;  /* 0x00000004a8c47c20 */ /* 0x000fe60008410000 */
[----:B------:R-:W-:Y:S02]  /*8910*/  FMUL.FTZ R164, R166, UR4 ;  /* 0x00000004a6a47c20 */ /* 0x000fe40008410000 */
[----:B------:R-:W-:Y:S02]  /*8920*/  FSEL R196, R196, RZ, P1 ;  /* 0x000000ffc4c47208 */ /* 0x000fe40000800000 */
[----:B--2---:R-:W-:Y:S02]  /*8930*/  FMNMX.FTZ R167, R174, R173, !PT ;  /* 0x000000adaea77209 */ /* 0x004fe40007810000 */
[----:B------:R-:W-:Y:S01]  /*8940*/  MUFU.EX2 R164, R164 ;  /* 0x000000a400a47308 */ /* 0x000fe20000000800 */
[----:B---3--:R-:W-:Y:S01]  /*8950*/  FMNMX.FTZ R166, R172, R171, !PT ;  /* 0x000000abaca67209 */ /* 0x008fe20007810000 */
[----:B------:R-:W-:Y:S01]  /*8960*/  FFMA.FTZ R181, R4, UR4, -R196 ;  /* 0x0000000404b57c23 */ /* 0x000fe200080108c4 */
[C---:B------:R-:W-:Y:S01]  /*8970*/  FADD.FTZ R2, -R167.reuse, R2 ;  /* 0x00000002a7027221 */ /* 0x040fe20000010100 */
[C---:B------:R-:W-:Y:S01]  /*8980*/  FMUL.FTZ R195, R167.reuse, UR4 ;  /* 0x00000004a7c37c20 */ /* 0x040fe20008410000 */
[----:B----4-:R-:W-:Y:S01]  /*8990*/  FMNMX.FTZ R165, R170, R165, !PT ;  /* 0x000000a5aaa57209 */ /* 0x010fe20007810000 */
[----:B------:R-:W1:Y:S01]  /*89a0*/  LDSM.16.MT88.4 R172, [R221+0x9000] ;  /* 0x00900000ddac783b */ /* 0x000e620000004200 */
[----:B------:R-:W-:Y:S01]  /*89b0*/  FMUL.FTZ R169, R2, UR4 ;  /* 0x0000000402a97c20 */ /* 0x000fe20008410000 */
[----:B------:R-:W-:Y:S01]  /*89c0*/  FADD.FTZ R2, -R166, R3 ;  /* 0x00000003a6027221 */ /* 0x000fe20000010100 */
[----:B------:R-:W-:Y:S01]  /*89d0*/  FSETP.NEU.FTZ.AND P1, PT, R167, -INF , PT ;  /* 0xff800000a700780b */ /* 0x000fe20003f3d000 */
[----:B------:R-:W-:Y:S01]  /*89e0*/  FADD.FTZ R0, -R165, R0 ;  /* 0x00000000a5007221 */ /* 0x000fe20000010100 */
[----:B------:R2:W-:Y:S01]  /*89f0*/  MUFU.EX2 R3, R169 ;  /* 0x000000a900037308 */ /* 0x0005e20000000800 */
[----:B------:R-:W-:Y:S01]  /*8a00*/  FMUL.FTZ R170, R2, UR4 ;  /* 0x0000000402aa7c20 */ /* 0x000fe20008410000 */
[----:B------:R-:W-:Y:S01]  /*8a10*/  FSEL R195, R195, RZ, P1 ;  /* 0x000000ffc3c37208 */ /* 0x000fe20000800000 */
[----:B------:R-:W-:Y:S01]  /*8a20*/  FMUL.FTZ R171, R0, UR4 ;  /* 0x0000000400ab7c20 */ /* 0x000fe20008410000 */
[C---:B------:R-:W-:Y:S01]  /*8a30*/  FMUL.FTZ R194, R166.reuse, UR4 ;  /* 0x00000004a6c27c20 */ /* 0x040fe20008410000 */
[----:B------:R-:W-:Y:S01]  /*8a40*/  FSETP.NEU.FTZ.AND P1, PT, R166, -INF , PT ;  /* 0xff800000a600780b */ /* 0x000fe20003f3d000 */
[----:B------:R-:W-:Y:S01]  /*8a50*/  FMUL.FTZ R192, R165, UR4 ;  /* 0x00000004a5c07c20 */ /* 0x000fe20008410000 */
[----:B------:R-:W-:Y:S03]  /*8a60*/  FFMA.FTZ R180, R5, UR4, -R196 ;  /* 0x0000000405b47c23 */ /* 0x000fe600080108c4 */
[----:B------:R3:W4:Y:S01]  /*8a70*/  MUFU.EX2 R2, R170 ;  /* 0x000000aa00027308 */ /* 0x0007220000000800 */
[----:B------:R-:W-:Y:S01]  /*8a80*/  FSEL R194, R194, RZ, P1 ;  /* 0x000000ffc2c27208 */ /* 0x000fe20000800000 */
[--C-:B------:R-:W-:Y:S01]  /*8a90*/  FFMA.FTZ R184, R6, UR4, -R195.reuse ;  /* 0x0000000406b87c23 */ /* 0x100fe200080108c3 */
[----:B------:R-:W-:Y:S01]  /*8aa0*/  FSETP.NEU.FTZ.AND P1, PT, R165, -INF , PT ;  /* 0xff800000a500780b */ /* 0x000fe20003f3d000 */
[--C-:B------:R-:W-:Y:S01]  /*8ab0*/  FFMA.FTZ R182, R18, UR4, -R195.reuse ;  /* 0x0000000412b67c23 */ /* 0x100fe200080108c3 */
[--C-:B------:R-:W-:Y:S01]  /*8ac0*/  FFMA.FTZ R183, R19, UR4, -R195.reuse ;  /* 0x0000000413b77c23 */ /* 0x100fe200080108c3 */
[--C-:B------:R-:W-:Y:S01]  /*8ad0*/  FFMA.FTZ R187, R12, UR4, -R194.reuse ;  /* 0x000000040cbb7c23 */ /* 0x100fe200080108c2 */
[----:B------:R-:W-:Y:S03]  /*8ae0*/  FSEL R192, R192, RZ, P1 ;  /* 0x000000ffc0c07208 */ /* 0x000fe60000800000 */
[----:B------:R5:W1:Y:S01]  /*8af0*/  MUFU.EX2 R0, R171 ;  /* 0x000000ab00007308 */ /* 0x000a620000000800 */
[--C-:B--2---:R-:W-:Y:S01]  /*8b00*/  FFMA.FTZ R169, R7, UR4, -R195.reuse ;  /* 0x0000000407a97c23 */ /* 0x104fe200080108c3 */
[--C-:B------:R-:W-:Y:S01]  /*8b10*/  FFMA.FTZ R188, R13, UR4, -R194.reuse ;  /* 0x000000040dbc7c23 */ /* 0x100fe200080108c2 */
[----:B------:R-:W-:Y:S01]  /*8b20*/  FFMA.FTZ R189, R8, UR4, -R194 ;  /* 0x0000000408bd7c23 */ /* 0x000fe200080108c2 */
[--C-:B------:R-:W-:Y:S01]  /*8b30*/  FFMA.FTZ R190, R14, UR4, -R192.reuse ;  /* 0x000000040ebe7c23 */ /* 0x100fe200080108c0 */
[----:B------:R-:W-:Y:S01]  /*8b40*/  FFMA.FTZ R193, R15, UR4, -R192 ;  /* 0x000000040fc17c23 */ /* 0x000fe200080108c0 */
[----:B------:R-:W-:Y:S01]  /*8b50*/  FFMA.FTZ R185, R9, UR4, -R194 ;  /* 0x0000000409b97c23 */ /* 0x000fe200080108c2 */
[----:B------:R-:W-:Y:S03]  /*8b60*/  FFMA.FTZ R191, R10, UR4, -R192 ;  /* 0x000000040abf7c23 */ /* 0x000fe600080108c0 */
[----:B------:R-:W-:Y:S01]  /*8b70*/  MUFU.EX2 R181, R181 ;  /* 0x000000b500b57308 */ /* 0x000fe20000000800 */
[----:B---3--:R-:W-:Y:S01]  /*8b80*/  FFMA.FTZ R170, R16, UR4, -R196 ;  /* 0x0000000410aa7c23 */ /* 0x008fe200080108c4 */
[----:B------:R-:W-:Y:S01]  /*8b90*/  FFMA.FTZ R186, R11, UR4, -R192 ;  /* 0x000000040bba7c23 */ /* 0x000fe200080108c0 */
[C---:B----4-:R-:W-:Y:S01]  /*8ba0*/  FMUL.FTZ R8, R2.reuse, R156 ;  /* 0x0000009c02087220 */ /* 0x050fe20000410000 */
[----:B------:R-:W-:Y:S01]  /*8bb0*/  FMUL.FTZ R9, R2, R157 ;  /* 0x0000009d02097220 */ /* 0x000fe20000410000 */
[C---:B------:R-:W-:Y:S01]  /*8bc0*/  FMUL.FTZ R4, R164.reuse, R160 ;  /* 0x000000a0a4047220 */ /* 0x040fe20000410000 */
[----:B------:R-:W-:Y:S01]  /*8bd0*/  FMUL.FTZ R5, R164, R161 ;  /* 0x000000a1a4057220 */ /* 0x000fe20000410000 */
[----:B------:R-:W-:Y:S03]  /*8be0*/  FMUL.FTZ R6, R3, R162 ;  /* 0x000000a203067220 */ /* 0x000fe60000410000 */
[----:B------:R-:W2:Y:S01]  /*8bf0*/  MUFU.EX2 R180, R180 ;  /* 0x000000b400b47308 */ /* 0x000ea20000000800 */
[--C-:B-----5:R-:W-:Y:S01]  /*8c00*/  FFMA.FTZ R171, R17, UR4, -R196.reuse ;  /* 0x0000000411ab7c23 */ /* 0x120fe200080108c4 */
[C---:B-1----:R-:W-:Y:S01]  /*8c10*/  FMUL.FTZ R10, R0.reuse, R158 ;  /* 0x0000009e000a7220 */ /* 0x042fe20000410000 */
[----:B------:R-:W-:Y:S01]  /*8c20*/  FMUL.FTZ R11, R0, R159 ;  /* 0x0000009f000b7220 */ /* 0x000fe20000410000 */
[C---:B------:R-:W-:Y:S01]  /*8c30*/  FMUL.FTZ R7, R3.reuse, R163 ;  /* 0x000000a303077220 */ /* 0x040fe20000410000 */
[C---:B------:R-:W-:Y:S01]  /*8c40*/  FMUL.FTZ R12, R2.reuse, R152 ;  /* 0x00000098020c7220 */ /* 0x040fe20000410000 */
[----:B------:R-:W-:Y:S01]  /*8c50*/  FMUL.FTZ R13, R2, R153 ;  /* 0x00000099020d7220 */ /* 0x000fe20000410000 */
[C---:B------:R-:W-:Y:S03]  /*8c60*/  FMUL.FTZ R14, R0.reuse, R154 ;  /* 0x0000009a000e7220 */ /* 0x040fe60000410000 */
[----:B------:R-:W-:Y:S01]  /*8c70*/  MUFU.EX2 R184, R184 ;  /* 0x000000b800b87308 */ /* 0x000fe20000000800 */
[----:B------:R-:W-:Y:S01]  /*8c80*/  FMUL.FTZ R15, R0, R155 ;  /* 0x0000009b000f7220 */ /* 0x000fe20000410000 */
[C---:B------:R-:W-:Y:S01]  /*8c90*/  FMUL.FTZ R16, R164.reuse, R148 ;  /* 0x00000094a4107220 */ /* 0x040fe20000410000 */
[C---:B------:R-:W-:Y:S01]  /*8ca0*/  FMUL.FTZ R17, R164.reuse, R149 ;  /* 0x00000095a4117220 */ /* 0x040fe20000410000 */
[C---:B------:R-:W-:Y:S01]  /*8cb0*/  FMUL.FTZ R18, R3.reuse, R150 ;  /* 0x0000009603127220 */ /* 0x040fe20000410000 */
[C---:B------:R-:W-:Y:S01]  /*8cc0*/  FMUL.FTZ R19, R3.reuse, R151 ;  /* 0x0000009703137220 */ /* 0x040fe20000410000 */
[----:B------:R-:W-:Y:S01]  /*8cd0*/  FMUL.FTZ R68, R164, R68 ;  /* 0x00000044a4447220 */ /* 0x000fe20000410000 */
[----:B------:R-:W1:Y:S03]  /*8ce0*/  LDSM.16.MT88.4 R148, [R221+0xa000] ;  /* 0x00a00000dd94783b */ /* 0x000e660000004200 */
[----:B------:R-:W3:Y:S01]  /*8cf0*/  MUFU.EX2 R169, R169 ;  /* 0x000000a900a97308 */ /* 0x000ee20000000800 */
[----:B--2---:R-:W-:Y:S01]  /*8d00*/  F2FP.F16.F32.PACK_AB R156, R180, R181 ;  /* 0x000000b5b49c723e */ /* 0x004fe200000000ff */
[----:B------:R-:W-:Y:S01]  /*8d10*/  FMUL.FTZ R69, R164, R69 ;  /* 0x00000045a4457220 */ /* 0x000fe20000410000 */
[C---:B------:R-:W-:Y:S01]  /*8d20*/  FMUL.FTZ R70, R3.reuse, R70 ;  /* 0x0000004603467220 */ /* 0x040fe20000410000 */
[----:B------:R-:W-:Y:S01]  /*8d30*/  FMUL.FTZ R71, R3, R71 ;  /* 0x0000004703477220 */ /* 0x000fe20000410000 */
[C---:B------:R-:W-:Y:S01]  /*8d40*/  FMUL.FTZ R72, R2.reuse, R72 ;  /* 0x0000004802487220 */ /* 0x040fe20000410000 */
[----:B------:R-:W-:Y:S01]  /*8d50*/  FMUL.FTZ R73, R2, R73 ;  /* 0x0000004902497220 */ /* 0x000fe20000410000 */
[C---:B------:R-:W-:Y:S03]  /*8d60*/  FMUL.FTZ R74, R0.reuse, R74 ;  /* 0x0000004a004a7220 */ /* 0x040fe60000410000 */
[----:B------:R-:W-:Y:S01]  /*8d70*/  MUFU.EX2 R170, R170 ;  /* 0x000000aa00aa7308 */ /* 0x000fe20000000800 */
[----:B------:R-:W-:Y:S01]  /*8d80*/  FMUL.FTZ R75, R0, R75 ;  /* 0x0000004b004b7220 */ /* 0x000fe20000410000 */
[C---:B------:R-:W-:Y:S01]  /*8d90*/  FMUL.FTZ R76, R2.reuse, R76 ;  /* 0x0000004c024c7220 */ /* 0x040fe20000410000 */
[----:B------:R-:W-:Y:S01]  /*8da0*/  FMUL.FTZ R77, R2, R77 ;  /* 0x0000004d024d7220 */ /* 0x000fe20000410000 */
[C---:B------:R-:W-:Y:S01]  /*8db0*/  FMUL.FTZ R78, R0.reuse, R78 ;  /* 0x0000004e004e7220 */ /* 0x040fe20000410000 */
[----:B------:R-:W-:Y:S01]  /*8dc0*/  FMUL.FTZ R79, R0, R79 ;  /* 0x0000004f004f7220 */ /* 0x000fe20000410000 */
[----:B------:R-:W2:Y:S01]  /*8dd0*/  LDSM.16.MT88.4 R152, [R220+0xa000] ;  /* 0x00a00000dc98783b */ /* 0x000ea20000004200 */
[--C-:B------:R-:W-:Y:S03]  /*8de0*/  FFMA.FTZ R205, R36, UR4, -R196.reuse ;  /* 0x0000000424cd7c23 */ /* 0x100fe600080108c4 */
[----:B------:R-:W4:Y:S01]  /*8df0*/  MUFU.EX2 R171, R171 ;  /* 0x000000ab00ab7308 */ /* 0x000f220000000800 */
[----:B---3--:R-:W-:Y:S01]  /*8e00*/  F2FP.F16.F32.PACK_AB R157, R169, R184 ;  /* 0x000000b8a99d723e */ /* 0x008fe200000000ff */
[--C-:B------:R-:W-:Y:S01]  /*8e10*/  FFMA.FTZ R206, R37, UR4, -R196.reuse ;  /* 0x0000000425ce7c23 */ /* 0x100fe200080108c4 */
[--C-:B------:R-:W-:Y:S01]  /*8e20*/  FFMA.FTZ R207, R38, UR4, -R195.reuse ;  /* 0x0000000426cf7c23 */ /* 0x100fe200080108c3 */
[--C-:B------:R-:W-:Y:S01]  /*8e30*/  FFMA.FTZ R208, R39, UR4, -R195.reuse ;  /* 0x0000000427d07c23 */ /* 0x100fe200080108c3 */
[--C-:B------:R-:W-:Y:S01]  /*8e40*/  FFMA.FTZ R209, R48, UR4, -R196.reuse ;  /* 0x0000000430d17c23 */ /* 0x100fe200080108c4 */
[----:B------:R-:W-:Y:S01]  /*8e50*/  LDSM.16.MT88.4 R36, [R221+0xb400] ;  /* 0x00b40000dd24783b */ /* 0x000fe20000004200 */
[----:B------:R-:W-:Y:S03]  /*8e60*/  FFMA.FTZ R210, R49, UR4, -R196 ;  /* 0x0000000431d27c23 */ /* 0x000fe600080108c4 */
[----:B------:R-:W-:Y:S01]  /*8e70*/  MUFU.EX2 R182, R182 ;  /* 0x000000b600b67308 */ /* 0x000fe20000000800 */
[--C-:B------:R-:W-:Y:S01]  /*8e80*/  FFMA.FTZ R211, R50, UR4, -R195.reuse ;  /* 0x0000000432d37c23 */ /* 0x100fe200080108c3 */
[--C-:B------:R-:W-:Y:S01]  /*8e90*/  FFMA.FTZ R212, R51, UR4, -R195.reuse ;  /* 0x0000000433d47c23 */ /* 0x100fe200080108c3 */
[--C-:B------:R-:W-:Y:S01]  /*8ea0*/  FFMA.FTZ R213, R40, UR4, -R194.reuse ;  /* 0x0000000428d57c23 */ /* 0x100fe200080108c2 */
[----:B------:R-:W-:Y:S01]  /*8eb0*/  FFMA.FTZ R214, R41, UR4, -R194 ;  /* 0x0000000429d67c23 */ /* 0x000fe200080108c2 */
[--C-:B------:R-:W-:Y:S01]  /*8ec0*/  FFMA.FTZ R215, R42, UR4, -R192.reuse ;  /* 0x000000042ad77c23 */ /* 0x100fe200080108c0 */
[----:B------:R-:W-:Y:S01]  /*8ed0*/  LDSM.16.MT88.4 R48, [R220+0xb400] ;  /* 0x00b40000dc30783b */ /* 0x000fe20000004200 */
[----:B------:R-:W-:Y:S03]  /*8ee0*/  FFMA.FTZ R216, R43, UR4, -R192 ;  /* 0x000000042bd87c23 */ /* 0x000fe600080108c0 */
[----:B------:R-:W3:Y:S01]  /*8ef0*/  MUFU.EX2 R183, R183 ;  /* 0x000000b700b77308 */ /* 0x000ee20000000800 */
[----:B----4-:R-:W-:Y:S01]  /*8f00*/  F2FP.F16.F32.PACK_AB R158, R171, R170 ;  /* 0x000000aaab9e723e */ /* 0x010fe200000000ff */
[--C-:B------:R-:W-:Y:S01]  /*8f10*/  FFMA.FTZ R250, R52, UR4, -R196.reuse ;  /* 0x0000000434fa7c23 */ /* 0x100fe200080108c4 */
[----:B------:R-:W-:Y:S01]  /*8f20*/  FFMA.FTZ R251, R53, UR4, -R196 ;  /* 0x0000000435fb7c23 */ /* 0x000fe200080108c4 */
[--C-:B------:R-:W-:Y:S01]  /*8f30*/  FFMA.FTZ R252, R54, UR4, -R195.reuse ;  /* 0x0000000436fc7c23 */ /* 0x100fe200080108c3 */
[--C-:B------:R-:W-:Y:S01]  /*8f40*/  FFMA.FTZ R56, R56, UR4, -R194.reuse ;  /* 0x0000000438387c23 */ /* 0x100fe200080108c2 */
[----:B------:R-:W-:Y:S01]  /*8f50*/  LDSM.16.MT88.4 R40, [R221+0x9800] ;  /* 0x00980000dd28783b */ /* 0x000fe20000004200 */
[----:B------:R-:W-:Y:S03]  /*8f60*/  FFMA.FTZ R57, R57, UR4, -R194 ;  /* 0x0000000439397c23 */ /* 0x000fe600080108c2 */
[----:B------:R-:W-:Y:S01]  /*8f70*/  MUFU.EX2 R189, R189 ;  /* 0x000000bd00bd7308 */ /* 0x000fe20000000800 */
[----:B------:R-:W-:Y:S01]  /*8f80*/  FFMA.FTZ R64, R64, UR4, -R196 ;  /* 0x0000000440407c23 */ /* 0x000fe200080108c4 */
[--C-:B------:R-:W-:Y:S01]  /*8f90*/  FFMA.FTZ R66, R66, UR4, -R195.reuse ;  /* 0x0000000442427c23 */ /* 0x100fe200080108c3 */
[--C-:B------:R-:W-:Y:S01]  /*8fa0*/  FFMA.FTZ R58, R58, UR4, -R192.reuse ;  /* 0x000000043a3a7c23 */ /* 0x100fe200080108c0 */
[----:B------:R-:W-:Y:S01]  /*8fb0*/  FFMA.FTZ R59, R59, UR4, -R192 ;  /* 0x000000043b3b7c23 */ /* 0x000fe200080108c0 */
[C---:B------:R-:W-:Y:S01]  /*8fc0*/  FMUL.FTZ R84, R164.reuse, R84 ;  /* 0x00000054a4547220 */ /* 0x040fe20000410000 */
[----:B------:R-:W-:Y:S01]  /*8fd0*/  FMUL.FTZ R85, R164, R85 ;  /* 0x00000055a4557220 */ /* 0x000fe20000410000 */
[----:B------:R-:W-:Y:S03]  /*8fe0*/  FMUL.FTZ R86, R3, R86 ;  /* 0x0000005603567220 */ /* 0x000fe60000410000 */
[----:B------:R-:W4:Y:S01]  /*8ff0*/  MUFU.EX2 R185, R185 ;  /* 0x000000b900b97308 */ /* 0x000f220000000800 */
[----:B---3--:R-:W-:Y:S01]  /*9000*/  F2FP.F16.F32.PACK_AB R159, R183, R182 ;  /* 0x000000b6b79f723e */ /* 0x008fe200000000ff */
[C---:B------:R-:W-:Y:S01]  /*9010*/  FMUL.FTZ R87, R3.reuse, R87 ;  /* 0x0000005703577220 */ /* 0x040fe20000410000 */
[C---:B------:R-:W-:Y:S01]  /*9020*/  FMUL.FTZ R88, R2.reuse, R88 ;  /* 0x0000005802587220 */ /* 0x040fe20000410000 */
[----:B------:R-:W-:Y:S01]  /*9030*/  FMUL.FTZ R89, R2, R89 ;  /* 0x0000005902597220 */ /* 0x000fe20000410000 */
[C---:B------:R-:W-:Y:S01]  /*9040*/  FMUL.FTZ R90, R0.reuse, R90 ;  /* 0x0000005a005a7220 */ /* 0x040fe20000410000 */
[----:B------:R-:W-:Y:S01]  /*9050*/  FMUL.FTZ R91, R0, R91 ;  /* 0x0000005b005b7220 */ /* 0x000fe20000410000 */
[----:B------:R-:W-:Y:S01]  /*9060*/  FMUL.FTZ R92, R2, R92 ;  /* 0x0000005c025c7220 */ /* 0x000fe20000410000 */
[-C--:B------:R-:W-:Y:S02]  /*9070*/  HMMA.16816.F32 R4, R156, R172.reuse, R4 ;  /* 0x000000ac9c04723c */ /* 0x080fe40000001804 */
[----:B------:R-:W-:Y:S03]  /*9080*/  MUFU.EX2 R191, R191 ;  /* 0x000000bf00bf7308 */ /* 0x000fe60000000800 */
[C---:B------:R-:W-:Y:S01]  /*9090*/  FMUL.FTZ R80, R164.reuse, R80 ;  /* 0x00000050a4507220 */ /* 0x040fe20000410000 */
[----:B------:R-:W-:Y:S01]  /*90a0*/  FMUL.FTZ R81, R164, R81 ;  /* 0x00000051a4517220 */ /* 0x000fe20000410000 */
[C---:B------:R-:W-:Y:S01]  /*90b0*/  FMUL.FTZ R82, R3.reuse, R82 ;  /* 0x0000005203527220 */ /* 0x040fe20000410000 */
[----:B------:R-:W-:Y:S04]  /*90c0*/  FMUL.FTZ R83, R3, R83 ;  /* 0x0000005303537220 */ /* 0x000fe80000410000 */
[----:B------:R-:W3:Y:S01]  /*90d0*/  MUFU.EX2 R186, R186 ;  /* 0x000000ba00ba7308 */ /* 0x000ee20000000800 */
[----:B----4-:R-:W-:Y:S01]  /*90e0*/  F2FP.F16.F32.PACK_AB R160, R185, R189 ;  /* 0x000000bdb9a0723e */ /* 0x010fe200000000ff */
[----:B------:R-:W-:Y:S01]  /*90f0*/  FMUL.FTZ R93, R2, R93 ;  /* 0x0000005d025d7220 */ /* 0x000fe20000410000 */
[C---:B------:R-:W-:Y:S01]  /*9100*/  FMUL.FTZ R94, R0.reuse, R94 ;  /* 0x0000005e005e7220 */ /* 0x040fe20000410000 */
[----:B------:R-:W-:Y:S01]  /*9110*/  FMUL.FTZ R95, R0, R95 ;  /* 0x0000005f005f7220 */ /* 0x000fe20000410000 */
[C---:B------:R-:W-:Y:S01]  /*9120*/  FMUL.FTZ R96, R164.reuse, R96 ;  /* 0x00000060a4607220 */ /* 0x040fe20000410000 */
[----:B------:R-:W-:Y:S04]  /*9130*/  FMUL.FTZ R97, R164, R97 ;  /* 0x00000061a4617220 */ /* 0x000fe80000410000 */
[----:B------:R-:W-:Y:S01]  /*9140*/  MUFU.EX2 R187, R187 ;  /* 0x000000bb00bb7308 */ /* 0x000fe20000000800 */
[C---:B------:R-:W-:Y:S01]  /*9150*/  FMUL.FTZ R98, R3.reuse, R98 ;  /* 0x0000006203627220 */ /* 0x040fe20000410000 */
[C---:B------:R-:W-:Y:S01]  /*9160*/  FMUL.FTZ R99, R3.reuse, R99 ;  /* 0x0000006303637220 */ /* 0x040fe20000410000 */
[C---:B------:R-:W-:Y:S01]  /*9170*/  FMUL.FTZ R112, R2.reuse, R112 ;  /* 0x0000007002707220 */ /* 0x040fe20000410000 */
[----:B------:R-:W-:Y:S01]  /*9180*/  FMUL.FTZ R113, R2, R113 ;  /* 0x0000007102717220 */ /* 0x000fe20000410000 */
[C---:B------:R-:W-:Y:S01]  /*9190*/  FMUL.FTZ R114, R0.reuse, R114 ;  /* 0x0000007200727220 */ /* 0x040fe20000410000 */
[----:B------:R-:W-:Y:S01]  /*91a0*/  FMUL.FTZ R115, R0, R115 ;  /* 0x0000007300737220 */ /* 0x000fe20000410000 */
[----:B------:R-:W-:Y:S03]  /*91b0*/  FMUL.FTZ R116, R2, R116 ;  /* 0x0000007402747220 */ /* 0x000fe60000410000 */
[----:B------:R-:W4:Y:S01]  /*91c0*/  MUFU.EX2 R188, R188 ;  /* 0x000000bc00bc7308 */ /* 0x000f220000000800 */
[----:B---3--:R-:W-:Y:S01]  /*91d0*/  F2FP.F16.F32.PACK_AB R161, R186, R191 ;  /* 0x000000bfbaa1723e */ /* 0x008fe200000000ff */
[----:B------:R-:W-:Y:S01]  /*91e0*/  FMUL.FTZ R117, R2, R117 ;  /* 0x0000007502757220 */ /* 0x000fe20000410000 */
[C---:B------:R-:W-:Y:S01]  /*91f0*/  FMUL.FTZ R118, R0.reuse, R118 ;  /* 0x0000007600767220 */ /* 0x040fe20000410000 */
[----:B------:R-:W-:Y:S01]  /*9200*/  FMUL.FTZ R119, R0, R119 ;  /* 0x0000007700777220 */ /* 0x000fe20000410000 */
[C---:B------:R-:W-:Y:S01]  /*9210*/  FMUL.FTZ R120, R164.reuse, R120 ;  /* 0x00000078a4787220 */ /* 0x040fe20000410000 */
[----:B------:R-:W-:Y:S01]  /*9220*/  FMUL.FTZ R121, R164, R121 ;  /* 0x00000079a4797220 */ /* 0x000fe20000410000 */
[C---:B------:R-:W-:Y:S03]  /*9230*/  FMUL.FTZ R122, R3.reuse, R122 ;  /* 0x0000007a037a7220 */ /* 0x040fe60000410000 */
[----:B------:R-:W-:Y:S01]  /*9240*/  MUFU.EX2 R190, R190 ;  /* 0x000000be00be7308 */ /* 0x000fe20000000800 */
[C---:B------:R-:W-:Y:S01]  /*9250*/  FMUL.FTZ R123, R3.reuse, R123 ;  /* 0x0000007b037b7220 */ /* 0x040fe20000410000 */
[C---:B------:R-:W-:Y:S01]  /*9260*/  FMUL.FTZ R124, R2.reuse, R124 ;  /* 0x0000007c027c7220 */ /* 0x040fe20000410000 */
[----:B------:R-:W-:Y:S01]  /*9270*/  FMUL.FTZ R125, R2, R125 ;  /* 0x0000007d027d7220 */ /* 0x000fe20000410000 */
[C---:B------:R-:W-:Y:S01]  /*9280*/  FMUL.FTZ R126, R0.reuse, R126 ;  /* 0x0000007e007e7220 */ /* 0x040fe20000410000 */
[----:B------:R-:W-:Y:S01]  /*9290*/  FMUL.FTZ R127, R0, R127 ;  /* 0x0000007f007f7220 */ /* 0x000fe20000410000 */
[C---:B------:R-:W-:Y:S01]  /*92a0*/  FMUL.FTZ R128, R164.reuse, R128 ;  /* 0x00000080a4807220 */ /* 0x040fe20000410000 */
[----:B------:R-:W-:Y:S03]  /*92b0*/  FMUL.FTZ R129, R164, R129 ;  /* 0x00000081a4817220 */ /* 0x000fe60000410000 */
[----:B------:R-:W3:Y:S01]  /*92c0*/  MUFU.EX2 R193, R193 ;  /* 0x000000c100c17308 */ /* 0x000ee20000000800 */
[----:B----4-:R-:W-:Y:S01]  /*92d0*/  F2FP.F16.F32.PACK_AB R162, R188, R187 ;  /* 0x000000bbbca2723e */ /* 0x010fe200000000ff */
[C---:B------:R-:W-:Y:S01]  /*92e0*/  FMUL.FTZ R130, R3.reuse, R130 ;  /* 0x0000008203827220 */ /* 0x040fe20000410000 */
[----:B------:R-:W-:Y:S01]  /*92f0*/  FMUL.FTZ R131, R3, R131 ;  /* 0x0000008303837220 */ /* 0x000fe20000410000 */
[--C-:B------:R-:W-:Y:S01]  /*9300*/  FFMA.FTZ R217, R44, UR4, -R194.reuse ;  /* 0x000000042cd97c23 */ /* 0x100fe200080108c2 */
[----:B------:R-:W-:Y:S01]  /*9310*/  FFMA.FTZ R218, R45, UR4, -R194 ;  /* 0x000000042dda7c23 */ /* 0x000fe200080108c2 */
[--C-:B------:R-:W-:Y:S01]  /*9320*/  FFMA.FTZ R219, R46, UR4, -R192.reuse ;  /* 0x000000042edb7c23 */ /* 0x100fe200080108c0 */
[----:B------:R-:W-:Y:S03]  /*9330*/  FFMA.FTZ R246, R47, UR4, -R192 ;  /* 0x000000042ff67c23 */ /* 0x000fe600080108c0 */
[----:B------:R-:W-:Y:S01]  /*9340*/  MUFU.EX2 R213, R213 ;  /* 0x000000d500d57308 */ /* 0x000fe20000000800 */
[C---:B------:R-:W-:Y:S01]  /*9350*/  FMUL.FTZ R100, R2.reuse, R100 ;  /* 0x0000006402647220 */ /* 0x040fe20000410000 */
[----:B------:R-:W-:Y:S01]  /*9360*/  FMUL.FTZ R101, R2, R101 ;  /* 0x0000006502657220 */ /* 0x000fe20000410000 */
[C---:B------:R-:W-:Y:S01]  /*9370*/  FMUL.FTZ R102, R0.reuse, R102 ;  /* 0x0000006600667220 */ /* 0x040fe20000410000 */
[----:B------:R-:W-:Y:S01]  /*9380*/  FMUL.FTZ R103, R0, R103 ;  /* 0x0000006700677220 */ /* 0x000fe20000410000 */
[C---:B------:R-:W-:Y:S01]  /*9390*/  FMUL.FTZ R104, R2.reuse, R104 ;  /* 0x0000006802687220 */ /* 0x040fe20000410000 */
[----:B------:R-:W-:Y:S01]  /*93a0*/  FMUL.FTZ R105, R2, R105 ;  /* 0x0000006902697220 */ /* 0x000fe20000410000 */
[C---:B------:R-:W-:Y:S03]  /*93b0*/  FMUL.FTZ R106, R0.reuse, R106 ;  /* 0x0000006a006a7220 */ /* 0x040fe60000410000 */
[----:B------:R-:W4:Y:S01]  /*93c0*/  MUFU.EX2 R214, R214 ;  /* 0x000000d600d67308 */ /* 0x000f220000000800 */
[----:B---3--:R-:W-:Y:S01]  /*93d0*/  F2FP.F16.F32.PACK_AB R163, R193, R190 ;  /* 0x000000bec1a3723e */ /* 0x008fe200000000ff */
[----:B------:R-:W-:Y:S01]  /*93e0*/  FMUL.FTZ R107, R0, R107 ;  /* 0x0000006b006b7220 */ /* 0x000fe20000410000 */
[C---:B------:R-:W-:Y:S01]  /*93f0*/  FMUL.FTZ R108, R164.reuse, R108 ;  /* 0x0000006ca46c7220 */ /* 0x040fe20000410000 */
[----:B------:R-:W-:Y:S01]  /*9400*/  FMUL.FTZ R109, R164, R109 ;  /* 0x0000006da46d7220 */ /* 0x000fe20000410000 */
[C---:B------:R-:W-:Y:S01]  /*9410*/  FMUL.FTZ R110, R3.reuse, R110 ;  /* 0x0000006e036e7220 */ /* 0x040fe20000410000 */
[----:B------:R-:W-:Y:S01]  /*9420*/  FMUL.FTZ R111, R3, R111 ;  /* 0x0000006f036f7220 */ /* 0x000fe20000410000 */
[--C-:B------:R-:W-:Y:S01]  /*9430*/  FFMA.FTZ R197, R24, UR4, -R194.reuse ;  /* 0x0000000418c57c23 */ /* 0x100fe200080108c2 */
[C---:B------:R-:W-:Y:S02]  /*9440*/  HMMA.16816.F32 R8, R160.reuse, R172, R8 ;  /* 0x000000aca008723c */ /* 0x040fe40000001808 */
[----:B------:R-:W-:Y:S02]  /*9450*/  MUFU.EX2 R215, R215 ;  /* 0x000000d700d77308 */ /* 0x000fe40000000800 */
[----:B------:R-:W-:Y:S01]  /*9460*/  FMUL.FTZ R24, R164, R136 ;  /* 0x00000088a4187220 */ /* 0x000fe20000410000 */
[----:B------:R-:W-:Y:S01]  /*9470*/  FFMA.FTZ R198, R25, UR4, -R194 ;  /* 0x0000000419c67c23 */ /* 0x000fe200080108c2 */
[-C--:B------:R-:W-:Y:S06]  /*9480*/  HMMA.16816.F32 R12, R160, R174.reuse, R12 ;  /* 0x000000aea00c723c */ /* 0x080fec000000180c */
[----:B------:R-:W3:Y:S01]  /*9490*/  MUFU.EX2 R216, R216 ;  /* 0x000000d800d87308 */ /* 0x000ee20000000800 */
[----:B----4-:R-:W-:Y:S01]  /*94a0*/  F2FP.F16.F32.PACK_AB R44, R214, R213 ;  /* 0x000000d5d62c723e */ /* 0x010fe200000000ff */
[C---:B------:R-:W-:Y:S04]  /*94b0*/  HMMA.16816.F32 R16, R156.reuse, R174, R16 ;  /* 0x000000ae9c10723c */ /* 0x040fe80000001810 */
[--C-:B------:R-:W-:Y:S02]  /*94c0*/  FFMA.FTZ R172, R20, UR4, -R196.reuse ;  /* 0x0000000414ac7c23 */ /* 0x100fe400080108c4 */
[-C--:B------:R-:W-:Y:S02]  /*94d0*/  HMMA.16816.F32 R68, R156, R176.reuse, R68 ;  /* 0x000000b09c44723c */ /* 0x080fe40000001844 */
[----:B------:R-:W-:Y:S03]  /*94e0*/  MUFU.EX2 R217, R217 ;  /* 0x000000d900d97308 */ /* 0x000fe60000000800 */
[----:B------:R-:W-:Y:S01]  /*94f0*/  FMUL.FTZ R20, R164, R144 ;  /* 0x00000090a4147220 */ /* 0x000fe20000410000 */
[C---:B------:R-:W-:Y:S06]  /*9500*/  HMMA.16816.F32 R72, R160.reuse, R176, R72 ;  /* 0x000000b0a048723c */ /* 0x040fec0000001848 */
[----:B------:R-:W4:Y:S01]  /*9510*/  MUFU.EX2 R218, R218 ;  /* 0x000000da00da7308 */ /* 0x000f220000000800 */
[----:B---3--:R-:W-:Y:S01]  /*9520*/  F2FP.F16.F32.PACK_AB R45, R216, R215 ;  /* 0x000000d7d82d723e */ /* 0x008fe200000000ff */
[-C--:B------:R-:W-:Y:S03]  /*9530*/  HMMA.16816.F32 R76, R160, R178.reuse, R76 ;  /* 0x000000b2a04c723c */ /* 0x080fe6000000184c */
[--C-:B------:R-:W-:Y:S03]  /*9540*/  FFMA.FTZ R173, R21, UR4, -R196.reuse ;  /* 0x0000000415ad7c23 */ /* 0x100fe600080108c4 */
[C---:B------:R-:W-:Y:S02]  /*9550*/  HMMA.16816.F32 R80, R156.reuse, R178, R80 ;  /* 0x000000b29c50723c */ /* 0x040fe40000001850 */
[----:B------:R-:W-:Y:S03]  /*9560*/  MUFU.EX2 R219, R219 ;  /* 0x000000db00db7308 */ /* 0x000fe60000000800 */
[----:B------:R-:W-:Y:S01]  /*9570*/  FMUL.FTZ R21, R164, R145 ;  /* 0x00000091a4157220 */ /* 0x000fe20000410000 */
[-C--:B-1----:R-:W-:Y:S06]  /*9580*/  HMMA.16816.F32 R84, R156, R148.reuse, R84 ;  /* 0x000000949c54723c */ /* 0x082fec0000001854 */
[----:B------:R-:W1:Y:S01]  /*9590*/  MUFU.EX2 R246, R246 ;  /* 0x000000f600f67308 */ /* 0x000e620000000800 */
[----:B----4-:R-:W-:Y:S01]  /*95a0*/  F2FP.F16.F32.PACK_AB R46, R218, R217 ;  /* 0x000000d9da2e723e */ /* 0x010fe200000000ff */
[C---:B------:R-:W-:Y:S04]  /*95b0*/  HMMA.16816.F32 R88, R160.reuse, R148, R88 ;  /* 0x00000094a058723c */ /* 0x040fe80000001858 */
[--C-:B------:R-:W-:Y:S02]  /*95c0*/  FFMA.FTZ R174, R22, UR4, -R195.reuse ;  /* 0x0000000416ae7c23 */ /* 0x100fe400080108c3 */
[-C--:B------:R-:W-:Y:S02]  /*95d0*/  HMMA.16816.F32 R92, R160, R150.reuse, R92 ;  /* 0x00000096a05c723c */ /* 0x080fe4000000185c */
[----:B------:R-:W-:Y:S03]  /*95e0*/  MUFU.EX2 R172, R172 ;  /* 0x000000ac00ac7308 */ /* 0x000fe60000000800 */
[----:B------:R-:W-:Y:S01]  /*95f0*/  FMUL.FTZ R22, R3, R146 ;  /* 0x0000009203167220 */ /* 0x000fe20000410000 */
[C---:B------:R-:W-:Y:S01]  /*9600*/  HMMA.16816.F32 R96, R156.reuse, R150, R96 ;  /* 0x000000969c60723c */ /* 0x040fe20000001860 */
[----:B------:R-:W3:Y:S05]  /*9610*/  LDSM.16.MT88.4 R148, [R221+0xb000] ;  /* 0x00b00000dd94783b */ /* 0x000eea0000004200 */
[----:B------:R-:W4:Y:S01]  /*9620*/  MUFU.EX2 R173, R173 ;  /* 0x000000ad00ad7308 */ /* 0x000f220000000800 */
[--C-:B------:R-:W-:Y:S01]  /*9630*/  FFMA.FTZ R175, R23, UR4, -R195.reuse ;  /* 0x0000000417af7c23 */ /* 0x100fe200080108c3 */
[----:B------:R-:W-:Y:S03]  /*9640*/  FMUL.FTZ R23, R3, R147 ;  /* 0x0000009303177220 */ /* 0x000fe60000410000 */
[----:B-1----:R-:W-:Y:S01]  /*9650*/  F2FP.F16.F32.PACK_AB R47, R246, R219 ;  /* 0x000000dbf62f723e */ /* 0x002fe200000000ff */
[--C-:B------:R-:W-:Y:S01]  /*9660*/  FFMA.FTZ R176, R32, UR4, -R196.reuse ;  /* 0x0000000420b07c23 */ /* 0x100fe200080108c4 */
[----:B------:R-:W1:Y:S01]  /*9670*/  LDSM.16.MT88.4 R144, [R220+0xb000] ;  /* 0x00b00000dc90783b */ /* 0x000e620000004200 */
[C---:B------:R-:W-:Y:S01]  /*9680*/  FMUL.FTZ R32, R164.reuse, R140 ;  /* 0x0000008ca4207220 */ /* 0x040fe20000410000 */
[--C-:B------:R-:W-:Y:S01]  /*9690*/  FFMA.FTZ R177, R33, UR4, -R196.reuse ;  /* 0x0000000421b17c23 */ /* 0x100fe200080108c4 */
[-C--:B--2---:R-:W-:Y:S01]  /*96a0*/  HMMA.16816.F32 R20, R156, R152.reuse, R20 ;  /* 0x000000989c14723c */ /* 0x084fe20000001814 */
[----:B------:R-:W-:Y:S02]  /*96b0*/  MUFU.EX2 R174, R174 ;  /* 0x000000ae00ae7308 */ /* 0x000fe40000000800 */
[----:B------:R-:W-:Y:S01]  /*96c0*/  FMUL.FTZ R33, R164, R141 ;  /* 0x0000008da4217220 */ /* 0x000fe20000410000 */
[----:B------:R-:W-:Y:S01]  /*96d0*/  FFMA.FTZ R196, R65, UR4, -R196 ;  /* 0x0000000441c47c23 */ /* 0x000fe200080108c4 */
[--C-:B------:R-:W-:Y:S01]  /*96e0*/  FFMA.FTZ R178, R34, UR4, -R195.reuse ;  /* 0x0000000422b27c23 */ /* 0x100fe200080108c3 */
[C---:B------:R-:W-:Y:S05]  /*96f0*/  HMMA.16816.F32 R100, R160.reuse, R152, R100 ;  /* 0x00000098a064723c */ /* 0x040fea0000001864 */
[----:B------:R-:W-:Y:S01]  /*9700*/  MUFU.EX2 R153, R56 ;  /* 0x0000003800997308 */ /* 0x000fe20000000800 */
[----:B------:R-:W-:Y:S01]  /*9710*/  FMUL.FTZ R34, R3, R142 ;  /* 0x0000008e03227220 */ /* 0x000fe20000410000 */
[-C--:B------:R-:W-:Y:S04]  /*9720*/  HMMA.16816.F32 R104, R160, R154.reuse, R104 ;  /* 0x0000009aa068723c */ /* 0x080fe80000001868 */
[----:B------:R-:W-:Y:S02]  /*9730*/  FFMA.FTZ R179, R35, UR4, -R195 ;  /* 0x0000000423b37c23 */ /* 0x000fe400080108c3 */
[C---:B------:R-:W-:Y:S02]  /*9740*/  HMMA.16816.F32 R108, R156.reuse, R154, R108 ;  /* 0x0000009a9c6c723c */ /* 0x040fe4000000186c */
[----:B------:R-:W-:Y:S03]  /*9750*/  MUFU.EX2 R155, R57 ;  /* 0x00000039009b7308 */ /* 0x000fe60000000800 */
[C---:B------:R-:W-:Y:S01]  /*9760*/  FMUL.FTZ R35, R3.reuse, R143 ;  /* 0x0000008f03237220 */ /* 0x040fe20000410000 */
[----:B------:R-:W-:Y:S01]  /*9770*/  FMUL.FTZ R25, R164, R137 ;  /* 0x00000089a4197220 */ /* 0x000fe20000410000 */
[----:B------:R-:W2:Y:S01]  /*9780*/  LDSM.16.MT88.4 R140, [R221+0x9400] ;  /* 0x00940000dd8c783b */ /* 0x000ea20000004200 */
[--C-:B------:R-:W-:Y:S04]  /*9790*/  FFMA.FTZ R199, R26, UR4, -R192.reuse ;  /* 0x000000041ac77c23 */ /* 0x100fe800080108c0 */
[----:B------:R-:W-:Y:S01]  /*97a0*/  MUFU.EX2 R152, R58 ;  /* 0x0000003a00987308 */ /* 0x000fe20000000800 */
[----:B------:R-:W-:Y:S01]  /*97b0*/  FMUL.FTZ R26, R3, R138 ;  /* 0x0000008a031a7220 */ /* 0x000fe20000410000 */
[-C--:B---3--:R-:W-:Y:S03]  /*97c0*/  HMMA.16816.F32 R32, R156, R148.reuse, R32 ;  /* 0x000000949c20723c */ /* 0x088fe60000001820 */
[----:B------:R-:W-:Y:S01]  /*97d0*/  FFMA.FTZ R200, R27, UR4, -R192 ;  /* 0x000000041bc87c23 */ /* 0x000fe200080108c0 */
[----:B------:R-:W-:Y:S04]  /*97e0*/  FMUL.FTZ R27, R3, R139 ;  /* 0x0000008b031b7220 */ /* 0x000fe80000410000 */
[----:B------:R-:W3:Y:S01]  /*97f0*/  MUFU.EX2 R175, R175 ;  /* 0x000000af00af7308 */ /* 0x000ee20000000800 */
[C---:B------:R-:W-:Y:S04]  /*9800*/  HMMA.16816.F32 R112, R160.reuse, R148, R112 ;  /* 0x00000094a070723c */ /* 0x040fe80000001870 */
[--C-:B------:R-:W-:Y:S02]  /*9810*/  FFMA.FTZ R201, R28, UR4, -R194.reuse ;  /* 0x000000041cc97c23 */ /* 0x100fe400080108c2 */
[-C--:B------:R-:W-:Y:S03]  /*9820*/  HMMA.16816.F32 R116, R160, R150.reuse, R116 ;  /* 0x00000096a074723c */ /* 0x080fe60000001874 */
[----:B------:R-:W-:Y:S02]  /*9830*/  MUFU.EX2 R176, R176 ;  /* 0x000000b000b07308 */ /* 0x000fe40000000800 */
[----:B------:R-:W-:Y:S01]  /*9840*/  FMUL.FTZ R28, R2, R132 ;  /* 0x00000084021c7220 */ /* 0x000fe20000410000 */
[C---:B------:R-:W-:Y:S01]  /*9850*/  HMMA.16816.F32 R120, R156.reuse, R150, R120 ;  /* 0x000000969c78723c */ /* 0x040fe20000001878 */
[----:B------:R-:W5:Y:S06]  /*9860*/  LDSM.16.MT88.4 R148, [R220+0x9400] ;  /* 0x00940000dc94783b */ /* 0x000f6c0000004200 */
[----:B------:R-:W2:Y:S01]  /*9870*/  MUFU.EX2 R177, R177 ;  /* 0x000000b100b17308 */ /* 0x000ea20000000800 */
[----:B----4-:R-:W-:Y:S01]  /*9880*/  F2FP.F16.F32.PACK_AB R132, R173, R172 ;  /* 0x000000acad84723e */ /* 0x010fe200000000ff */
[-C--:B-1----:R-:W-:Y:S08]  /*9890*/  HMMA.16816.F32 R24, R156, R144.reuse, R24 ;  /* 0x000000909c18723c */ /* 0x082ff00000001818 */
[----:B------:R-:W-:Y:S01]  /*98a0*/  MUFU.EX2 R178, R178 ;  /* 0x000000b200b27308 */ /* 0x000fe20000000800 */
[C---:B------:R-:W-:Y:S04]  /*98b0*/  HMMA.16816.F32 R124, R160.reuse, R144, R124 ;  /* 0x00000090a07c723c */ /* 0x040fe8000000187c */
[----:B------:R-:W-:Y:S01]  /*98c0*/  FFMA.FTZ R202, R29, UR4, -R194 ;  /* 0x000000041dca7c23 */ /* 0x000fe200080108c2 */
[--C-:B------:R-:W-:Y:S04]  /*98d0*/  FFMA.FTZ R203, R30, UR4, -R192.reuse ;  /* 0x000000041ecb7c23 */ /* 0x100fe800080108c0 */
[----:B------:R-:W1:Y:S02]  /*98e0*/  MUFU.EX2 R179, R179 ;  /* 0x000000b300b37308 */ /* 0x000e640000000800 */
[----:B------:R-:W-:Y:S01]  /*98f0*/  FFMA.FTZ R204, R31, UR4, -R192 ;  /* 0x000000041fcc7c23 */ /* 0x000fe200080108c0 */
[----:B------:R-:W-:Y:S01]  /*9900*/  FMUL.FTZ R29, R2, R133 ;  /* 0x00000085021d7220 */ /* 0x000fe20000410000 */
[C---:B------:R-:W-:Y:S01]  /*9910*/  FMUL.FTZ R30, R0.reuse, R134 ;  /* 0x00000086001e7220 */ /* 0x040fe20000410000 */
[----:B------:R-:W-:Y:S01]  /*9920*/  FMUL.FTZ R31, R0, R135 ;  /* 0x00000087001f7220 */ /* 0x000fe20000410000 */
[----:B---3--:R-:W-:Y:S04]  /*9930*/  F2FP.F16.F32.PACK_AB R133, R175, R174 ;  /* 0x000000aeaf85723e */ /* 0x008fe800000000ff */
[----:B------:R-:W-:Y:S01]  /*9940*/  MUFU.EX2 R197, R197 ;  /* 0x000000c500c57308 */ /* 0x000fe20000000800 */
[----:B--2---:R-:W-:Y:S01]  /*9950*/  F2FP.F16.F32.PACK_AB R134, R177, R176 ;  /* 0x000000b0b186723e */ /* 0x004fe200000000ff */
[--C-:B------:R-:W-:Y:S01]  /*9960*/  FFMA.FTZ R60, R60, UR4, -R194.reuse ;  /* 0x000000043c3c7c23 */ /* 0x100fe200080108c2 */
[----:B------:R-:W-:Y:S01]  /*9970*/  FFMA.FTZ R194, R61, UR4, -R194 ;  /* 0x000000043dc27c23 */ /* 0x000fe200080108c2 */
[----:B------:R-:W-:Y:S01]  /*9980*/  FFMA.FTZ R181, R164, R247, R181 ;  /* 0x000000f7a4b57223 */ /* 0x000fe200000100b5 */
[-C--:B------:R-:W-:Y:S05]  /*9990*/  HMMA.16816.F32 R28, R160, R146.reuse, R28 ;  /* 0x00000092a01c723c */ /* 0x080fea000000181c */
[----:B------:R-:W2:Y:S01]  /*99a0*/  MUFU.EX2 R198, R198 ;  /* 0x000000c600c67308 */ /* 0x000ea20000000800 */
[----:B-1----:R-:W-:Y:S01]  /*99b0*/  F2FP.F16.F32.PACK_AB R135, R179, R178 ;  /* 0x000000b2b387723e */ /* 0x002fe200000000ff */
[----:B------:R-:W-:Y:S01]  /*99c0*/  FFMA.FTZ R184, R3, R244, R184 ;  /* 0x000000f403b87223 */ /* 0x000fe200000100b8 */
[----:B------:R-:W-:Y:S01]  /*99d0*/  HMMA.16816.F32 R128, R156, R146, R128 ;  /* 0x000000929c80723c */ /* 0x000fe20000001880 */
[----:B------:R-:W1:Y:S06]  /*99e0*/  LDSM.16.MT88.4 R144, [R221+0xa400] ;  /* 0x00a40000dd90783b */ /* 0x000e6c0000004200 */
[----:B------:R-:W-:Y:S01]  /*99f0*/  MUFU.EX2 R199, R199 ;  /* 0x000000c700c77308 */ /* 0x000fe20000000800 */
[-C--:B------:R-:W-:Y:S05]  /*9a00*/  HMMA.16816.F32 R4, R132, R140.reuse, R4 ;  /* 0x0000008c8404723c */ /* 0x080fea0000001804 */
[----:B------:R-:W-:Y:S01]  /*9a10*/  MOV R3, R166 ;  /* 0x000000a600037202 */ /* 0x000fe20000000f00 */
[----:B------:R-:W-:Y:S03]  /*9a20*/  FFMA.FTZ R189, R2, R245, R189 ;  /* 0x000000f502bd7223 */ /* 0x000fe600000100bd */
[----:B------:R-:W3:Y:S02]  /*9a30*/  MUFU.EX2 R200, R200 ;  /* 0x000000c800c87308 */ /* 0x000ee40000000800 */
[----:B--2---:R-:W-:Y:S02]  /*9a40*/  F2FP.F16.F32.PACK_AB R136, R198, R197 ;  /* 0x000000c5c688723e */ /* 0x004fe400000000ff */
[----:B------:R-:W-:Y:S01]  /*9a50*/  MOV R2, R167 ;  /* 0x000000a700027202 */ /* 0x000fe20000000f00 */
[----:B------:R-:W-:Y:S01]  /*9a60*/  FFMA.FTZ R191, R0, R243, R191 ;  /* 0x000000f300bf7223 */ /* 0x000fe200000100bf */
[----:B------:R-:W-:Y:S01]  /*9a70*/  FADD.FTZ R181, R180, R181 ;  /* 0x000000b5b4b57221 */ /* 0x000fe20000010000 */
[----:B------:R-:W-:Y:S03]  /*9a80*/  FADD.FTZ R169, R169, R184 ;  /* 0x000000b8a9a97221 */ /* 0x000fe60000010000 */
[----:B------:R-:W-:Y:S01]  /*9a90*/  MUFU.EX2 R201, R201 ;  /* 0x000000c900c97308 */ /* 0x000fe20000000800 */
[----:B------:R-:W-:Y:S01]  /*9aa0*/  FADD.FTZ R0, R185, R189 ;  /* 0x000000bdb9007221 */ /* 0x000fe20000010000 */
[----:B------:R-:W-:Y:S01]  /*9ab0*/  FADD.FTZ R191, R186, R191 ;  /* 0x000000bfbabf7221 */ /* 0x000fe20000010000 */
[----:B------:R-:W-:Y:S01]  /*9ac0*/  FADD.FTZ R170, R170, R181 ;  /* 0x000000b5aaaa7221 */ /* 0x000fe20000010000 */
[----:B------:R-:W-:Y:S01]  /*9ad0*/  FADD.FTZ R182, R182, R169 ;  /* 0x000000a9b6b67221 */ /* 0x000fe20000010000 */
[----:B------:R-:W-:Y:S01]  /*9ae0*/  FADD.FTZ R187, R187, R0 ;  /* 0x00000000bbbb7221 */ /* 0x000fe20000010000 */
[----:B------:R-:W-:Y:S01]  /*9af0*/  FADD.FTZ R190, R190, R191 ;  /* 0x000000bfbebe7221 */ /* 0x000fe20000010000 */
[----:B------:R-:W-:Y:S03]  /*9b00*/  FADD.FTZ R171, R171, R170 ;  /* 0x000000aaabab7221 */ /* 0x000fe60000010000 */
[----:B------:R-:W2:Y:S01]  /*9b10*/  MUFU.EX2 R202, R202 ;  /* 0x000000ca00ca7308 */ /* 0x000ea20000000800 */
[----:B---3--:R-:W-:Y:S01]  /*9b20*/  F2FP.F16.F32.PACK_AB R137, R200, R199 ;  /* 0x000000c7c889723e */ /* 0x008fe200000000ff */
[----:B------:R-:W-:Y:S01]  /*9b30*/  FADD.FTZ R183, R183, R182 ;  /* 0x000000b6b7b77221 */ /* 0x000fe20000010000 */
[----:B------:R-:W-:Y:S01]  /*9b40*/  MOV R0, R165 ;  /* 0x000000a500007202 */ /* 0x000fe20000000f00 */
[----:B------:R-:W-:Y:S01]  /*9b50*/  FADD.FTZ R188, R188, R187 ;  /* 0x000000bbbcbc7221 */ /* 0x000fe20000010000 */
[----:B------:R-:W-:Y:S01]  /*9b60*/  FADD.FTZ R190, R193, R190 ;  /* 0x000000bec1be7221 */ /* 0x000fe20000010000 */
        /* <DEDUP_REMOVED lines=10> */
[----:B------:R-:W3:Y:S01]  /*9c10*/  MUFU.EX2 R204, R204 ;  /* 0x000000cc00cc7308 */ /* 0x000ee20000000800 */
[----:B--2---:R-:W-:Y:S01]  /*9c20*/  F2FP.F16.F32.PACK_AB R138, R202, R201 ;  /* 0x000000c9ca8a723e */ /* 0x004fe200000000ff */
[----:B------:R-:W-:Y:S01]  /*9c30*/  FADD.FTZ R178, R178, R175 ;  /* 0x000000afb2b27221 */ /* 0x000fe20000010000 */
[----:B------:R-:W-:Y:S01]  /*9c40*/  MOV R169, R168 ;  /* 0x000000a800a97202 */ /* 0x000fe20000000f00 */
[----:B------:R-:W-:Y:S01]  /*9c50*/  FADD.FTZ R201, R201, R198 ;  /* 0x000000c6c9c97221 */ /* 0x000fe20000010000 */
[----:B------:R-:W-:Y:S01]  /*9c60*/  FADD.FTZ R176, R177, R176 ;  /* 0x000000b0b1b07221 */ /* 0x000fe20000010000 */
[----:B------:R-:W-:Y:S04]  /*9c70*/  FADD.FTZ R178, R179, R178 ;  /* 0x000000b2b3b27221 */ /* 0x000fe80000010000 */
[----:B------:R-:W-:Y:S01]  /*9c80*/  MUFU.EX2 R162, R64 ;  /* 0x0000004000a27308 */ /* 0x000fe20000000800 */
[----:B------:R-:W-:Y:S04]  /*9c90*/  FADD.FTZ R202, R202, R201 ;  /* 0x000000c9caca7221 */ /* 0x000fe80000010000 */
[----:B------:R-:W-:Y:S05]  /*9ca0*/  FADD.FTZ R213, R213, R202 ;  /* 0x000000cad5d57221 */ /* 0x000fea0000010000 */
[----:B------:R-:W2:Y:S01]  /*9cb0*/  MUFU.EX2 R161, R66 ;  /* 0x0000004200a17308 */ /* 0x000ea20000000800 */
[----:B---3--:R-:W-:Y:S01]  /*9cc0*/  F2FP.F16.F32.PACK_AB R139, R204, R203 ;  /* 0x000000cbcc8b723e */ /* 0x008fe200000000ff */
[----:B------:R-:W-:Y:S01]  /*9cd0*/  FADD.FTZ R203, R203, R200 ;  /* 0x000000c8cbcb7221 */ /* 0x000fe20000010000 */
[----:B------:R-:W-:Y:S03]  /*9ce0*/  FADD.FTZ R214, R214, R213 ;  /* 0x000000d5d6d67221 */ /* 0x000fe60000010000 */
[----:B------:R-:W-:Y:S01]  /*9cf0*/  FADD.FTZ R204, R204, R203 ;  /* 0x000000cbcccc7221 */ /* 0x000fe20000010000 */
[----:B------:R-:W-:Y:S01]  /*9d00*/  FADD.FTZ R217, R217, R214 ;  /* 0x000000d6d9d97221 */ /* 0x000fe20000010000 */
[C---:B------:R-:W-:Y:S02]  /*9d10*/  HMMA.16816.F32 R8, R136.reuse, R140, R8 ;  /* 0x0000008c8808723c */ /* 0x040fe40000001808 */
[----:B------:R3:W-:Y:S02]  /*9d20*/  MUFU.EX2 R163, R59 ;  /* 0x0000003b00a37308 */ /* 0x0007e40000000800 */
[----:B------:R-:W-:Y:S01]  /*9d30*/  FADD.FTZ R215, R215, R204 ;  /* 0x000000ccd7d77221 */ /* 0x000fe20000010000 */
[----:B------:R-:W-:Y:S01]  /*9d40*/  FADD.FTZ R217, R218, R217 ;  /* 0x000000d9dad97221 */ /* 0x000fe20000010000 */
[-C--:B------:R-:W-:Y:S06]  /*9d50*/  HMMA.16816.F32 R12, R136, R142.reuse, R12 ;  /* 0x0000008e880c723c */ /* 0x080fec000000180c */
[----:B------:R-:W-:Y:S01]  /*9d60*/  MUFU.EX2 R205, R205 ;  /* 0x000000cd00cd7308 */ /* 0x000fe20000000800 */
[----:B------:R-:W-:Y:S01]  /*9d70*/  FADD.FTZ R216, R216, R215 ;  /* 0x000000d7d8d87221 */ /* 0x000fe20000010000 */
[C---:B------:R-:W-:Y:S01]  /*9d80*/  HMMA.16816.F32 R16, R132.reuse, R142, R16 ;  /* 0x0000008e8410723c */ /* 0x040fe20000001810 */
[----:B------:R-:W4:Y:S07]  /*9d90*/  LDSM.16.MT88.4 R140, [R220+0xa400] ;  /* 0x00a40000dc8c783b */ /* 0x000f2e0000004200 */
[----:B------:R-:W2:Y:S01]  /*9da0*/  MUFU.EX2 R206, R206 ;  /* 0x000000ce00ce7308 */ /* 0x000ea20000000800 */
[-C--:B-----5:R-:W-:Y:S01]  /*9db0*/  HMMA.16816.F32 R68, R132, R148.reuse, R68 ;  /* 0x000000948444723c */ /* 0x0a0fe20000001844 */
[----:B---3--:R-:W-:Y:S02]  /*9dc0*/  LDSM.16.MT88.4 R56, [R221+0xac00] ;  /* 0x00ac0000dd38783b */ /* 0x008fe40000004200 */
[----:B------:R-:W-:Y:S03]  /*9dd0*/  FADD.FTZ R219, R219, R216 ;  /* 0x000000d8dbdb7221 */ /* 0x000fe60000010000 */
[C---:B------:R-:W-:Y:S03]  /*9de0*/  HMMA.16816.F32 R72, R136.reuse, R148, R72 ;  /* 0x000000948848723c */ /* 0x040fe60000001848 */
[----:B------:R-:W-:Y:S02]  /*9df0*/  MUFU.EX2 R207, R207 ;  /* 0x000000cf00cf7308 */ /* 0x000fe40000000800 */
[----:B------:R-:W-:Y:S01]  /*9e00*/  FADD.FTZ R219, R246, R219 ;  /* 0x000000dbf6db7221 */ /* 0x000fe20000010000 */
[-C--:B------:R-:W-:Y:S07]  /*9e10*/  HMMA.16816.F32 R76, R136, R150.reuse, R76 ;  /* 0x00000096884c723c */ /* 0x080fee000000184c */
[----:B------:R-:W3:Y:S01]  /*9e20*/  MUFU.EX2 R208, R208 ;  /* 0x000000d000d07308 */ /* 0x000ee20000000800 */
[C---:B------:R-:W-:Y:S01]  /*9e30*/  HMMA.16816.F32 R80, R132.reuse, R150, R80 ;  /* 0x000000968450723c */ /* 0x040fe20000001850 */
[----:B------:R-:W-:Y:S08]  /*9e40*/  LDSM.16.MT88.4 R148, [R221+0x9c00] ;  /* 0x009c0000dd94783b */ /* 0x000ff00000004200 */
[----:B------:R-:W-:Y:S01]  /*9e50*/  MUFU.EX2 R209, R209 ;  /* 0x000000d100d17308 */ /* 0x000fe20000000800 */
[-C--:B-1----:R-:W-:Y:S06]  /*9e60*/  HMMA.16816.F32 R84, R132, R144.reuse, R84 ;  /* 0x000000908454723c */ /* 0x082fec0000001854 */
[C---:B------:R-:W-:Y:S03]  /*9e70*/  HMMA.16816.F32 R88, R136.reuse, R144, R88 ;  /* 0x000000908858723c */ /* 0x040fe60000001858 */
[----:B------:R-:W1:Y:S03]  /*9e80*/  MUFU.EX2 R210, R210 ;  /* 0x000000d200d27308 */ /* 0x000e660000000800 */
[-C--:B------:R-:W-:Y:S07]  /*9e90*/  HMMA.16816.F32 R92, R136, R146.reuse, R92 ;  /* 0x00000092885c723c */ /* 0x080fee000000185c */
[----:B------:R-:W-:Y:S01]  /*9ea0*/  MUFU.EX2 R211, R211 ;  /* 0x000000d300d37308 */ /* 0x000fe20000000800 */
[C---:B------:R-:W-:Y:S09]  /*9eb0*/  HMMA.16816.F32 R96, R132.reuse, R146, R96 ;  /* 0x000000928460723c */ /* 0x040ff20000001860 */
[----:B------:R-:W5:Y:S01]  /*9ec0*/  MUFU.EX2 R212, R212 ;  /* 0x000000d400d47308 */ /* 0x000f620000000800 */
[-C--:B----4-:R-:W-:Y:S06]  /*9ed0*/  HMMA.16816.F32 R20, R132, R140.reuse, R20 ;  /* 0x0000008c8414723c */ /* 0x090fec0000001814 */
[C---:B------:R-:W-:Y:S03]  /*9ee0*/  HMMA.16816.F32 R100, R136.reuse, R140, R100 ;  /* 0x0000008c8864723c */ /* 0x040fe60000001864 */
[----:B------:R2:W-:Y:S03]  /*9ef0*/  MUFU.EX2 R61, R194 ;  /* 0x000000c2003d7308 */ /* 0x0005e60000000800 */
[-C--:B------:R-:W-:Y:S07]  /*9f00*/  HMMA.16816.F32 R104, R136, R142.reuse, R104 ;  /* 0x0000008e8868723c */ /* 0x080fee0000001868 */
[----:B------:R-:W-:Y:S01]  /*9f10*/  MUFU.EX2 R250, R250 ;  /* 0x000000fa00fa7308 */ /* 0x000fe20000000800 */
[C---:B------:R-:W-:Y:S01]  /*9f20*/  HMMA.16816.F32 R108, R132.reuse, R142, R108 ;  /* 0x0000008e846c723c */ /* 0x040fe2000000186c */
[----:B------:R-:W4:Y:S08]  /*9f30*/  LDSM.16.MT88.4 R140, [R220+0x9800] ;  /* 0x00980000dc8c783b */ /* 0x000f300000004200 */
[----:B------:R-:W-:Y:S01]  /*9f40*/  MUFU.EX2 R251, R251 ;  /* 0x000000fb00fb7308 */ /* 0x000fe20000000800 */
[-C--:B------:R-:W-:Y:S03]  /*9f50*/  HMMA.16816.F32 R32, R132, R36.reuse, R32 ;  /* 0x000000248420723c */ /* 0x080fe60000001820 */
[----:B--2---:R-:W-:Y:S03]  /*9f60*/  MOV R194, R161 ;  /* 0x000000a100c27202 */ /* 0x004fe60000000f00 */
[C---:B------:R-:W-:Y:S03]  /*9f70*/  HMMA.16816.F32 R112, R136.reuse, R36, R112 ;  /* 0x000000248870723c */ /* 0x040fe60000001870 */
[----:B------:R-:W-:Y:S03]  /*9f80*/  MUFU.EX2 R252, R252 ;  /* 0x000000fc00fc7308 */ /* 0x000fe60000000800 */
[-C--:B------:R-:W-:Y:S07]  /*9f90*/  HMMA.16816.F32 R116, R136, R38.reuse, R116 ;  /* 0x000000268874723c */ /* 0x080fee0000001874 */
[----:B------:R-:W-:Y:S01]  /*9fa0*/  MUFU.EX2 R196, R196 ;  /* 0x000000c400c47308 */ /* 0x000fe20000000800 */
[----:B------:R-:W-:Y:S01]  /*9fb0*/  F2FP.F16.F32.PACK_AB R36, R206, R205 ;  /* 0x000000cdce24723e */ /* 0x000fe200000000ff */
[C---:B------:R-:W-:Y:S04]  /*9fc0*/  HMMA.16816.F32 R120, R132.reuse, R38, R120 ;  /* 0x000000268478723c */ /* 0x040fe80000001878 */
[----:B---3--:R-:W-:Y:S02]  /*9fd0*/  F2FP.F16.F32.PACK_AB R37, R208, R207 ;  /* 0x000000cfd025723e */ /* 0x008fe400000000ff */
[-C--:B------:R-:W-:Y:S02]  /*9fe0*/  HMMA.16816.F32 R24, R132, R48.reuse, R24 ;  /* 0x000000308418723c */ /* 0x080fe40000001818 */
[----:B------:R-:W2:Y:S03]  /*9ff0*/  MUFU.EX2 R60, R60 ;  /* 0x0000003c003c7308 */ /* 0x000ea60000000800 */
[----:B-1----:R-:W-:Y:S01]  /*a000*/  F2FP.F16.F32.PACK_AB R38, R210, R209 ;  /* 0x000000d1d226723e */ /* 0x002fe200000000ff */
[C---:B------:R-:W-:Y:S05]  /*a010*/  HMMA.16816.F32 R124, R136.reuse, R48, R124 ;  /* 0x00000030887c723c */ /* 0x040fea000000187c */
[----:B-----5:R-:W-:Y:S01]  /*a020*/  F2FP.F16.F32.PACK_AB R39, R212, R211 ;  /* 0x000000d3d427723e */ /* 0x020fe200000000ff */
[-C--:B------:R-:W-:Y:S05]  /*a030*/  HMMA.16816.F32 R28, R136, R50.reuse, R28 ;  /* 0x00000032881c723c */ /* 0x080fea000000181c */
[----:B------:R-:W-:Y:S01]  /*a040*/  FADD.FTZ R205, R205, R176 ;  /* 0x000000b0cdcd7221 */ /* 0x000fe20000010000 */
[----:B------:R-:W-:Y:S01]  /*a050*/  HMMA.16816.F32 R128, R132, R50, R128 ;  /* 0x000000328480723c */ /* 0x000fe20000001880 */
[----:B------:R-:W1:Y:S04]  /*a060*/  LDSM.16.MT88.4 R48, [R221+0xa800] ;  /* 0x00a80000dd30783b */ /* 0x000e680000004200 */
[----:B------:R-:W-:Y:S01]  /*a070*/  FADD.FTZ R207, R207, R178 ;  /* 0x000000b2cfcf7221 */ /* 0x000fe20000010000 */
[-C--:B------:R-:W-:Y:S05]  /*a080*/  HMMA.16816.F32 R4, R36, R40.reuse, R4 ;  /* 0x000000282404723c */ /* 0x080fea0000001804 */
[--C-:B------:R-:W-:Y:S01]  /*a090*/  FFMA.FTZ R132, R55, UR4, -R195.reuse ;  /* 0x0000000437847c23 */ /* 0x100fe200080108c3 */
[C---:B------:R-:W-:Y:S01]  /*a0a0*/  HMMA.16816.F32 R8, R44.reuse, R40, R8 ;  /* 0x000000282c08723c */ /* 0x040fe20000001808 */
[----:B------:R-:W-:Y:S02]  /*a0b0*/  LDSM.16.MT88.4 R52, [R221+0xb800] ;  /* 0x00b80000dd34783b */ /* 0x000fe40000004200 */
[----:B------:R-:W3:Y:S02]  /*a0c0*/  MUFU.EX2 R154, R132 ;  /* 0x00000084009a7308 */ /* 0x000ee40000000800 */
[----:B------:R-:W-:Y:S01]  /*a0d0*/  FFMA.FTZ R195, R67, UR4, -R195 ;  /* 0x0000000443c37c23 */ /* 0x000fe200080108c3 */
[-C--:B------:R-:W-:Y:S03]  /*a0e0*/  HMMA.16816.F32 R12, R44, R42.reuse, R12 ;  /* 0x0000002a2c0c723c */ /* 0x080fe6000000180c */
[----:B------:R-:W-:Y:S04]  /*a0f0*/  LDSM.16.MT88.4 R64, [R220+0xac00] ;  /* 0x00ac0000dc40783b */ /* 0x000fe80000004200 */
[----:B------:R-:W5:Y:S01]  /*a100*/  MUFU.EX2 R195, R195 ;  /* 0x000000c300c37308 */ /* 0x000f620000000800 */
[C---:B------:R-:W-:Y:S03]  /*a110*/  HMMA.16816.F32 R16, R36.reuse, R42, R16 ;  /* 0x0000002a2410723c */ /* 0x040fe60000001810 */
[----:B------:R-:W3:Y:S03]  /*a120*/  LDSM.16.MT88.4 R40, [R220+0xa800] ;  /* 0x00a80000dc28783b */ /* 0x000ee60000004200 */
[-C--:B----4-:R-:W-:Y:S05]  /*a130*/  HMMA.16816.F32 R68, R36, R140.reuse, R68 ;  /* 0x0000008c2444723c */ /* 0x090fea0000001844 */
[----:B--2---:R-:W-:Y:S01]  /*a140*/  F2FP.F16.F32.PACK_AB R134, R61, R60 ;  /* 0x0000003c3d86723e */ /* 0x004fe200000000ff */
[C---:B------:R-:W-:Y:S05]  /*a150*/  HMMA.16816.F32 R72, R44.reuse, R140, R72 ;  /* 0x0000008c2c48723c */ /* 0x040fea0000001848 */
[----:B------:R-:W-:Y:S01]  /*a160*/  FADD.FTZ R206, R206, R205 ;  /* 0x000000cdcece7221 */ /* 0x000fe20000010000 */
[-C--:B------:R-:W-:Y:S05]  /*a170*/  HMMA.16816.F32 R76, R44, R142.reuse, R76 ;  /* 0x0000008e2c4c723c */ /* 0x080fea000000184c */
[----:B------:R-:W-:Y:S01]  /*a180*/  FADD.FTZ R208, R208, R207 ;  /* 0x000000cfd0d07221 */ /* 0x000fe20000010000 */
[C---:B------:R-:W-:Y:S05]  /*a190*/  HMMA.16816.F32 R80, R36.reuse, R142, R80 ;  /* 0x0000008e2450723c */ /* 0x040fea0000001850 */
[----:B------:R-:W-:Y:S01]  /*a1a0*/  FADD.FTZ R209, R209, R206 ;  /* 0x000000ced1d17221 */ /* 0x000fe20000010000 */
[-C--:B-1----:R-:W-:Y:S05]  /*a1b0*/  HMMA.16816.F32 R84, R36, R48.reuse, R84 ;  /* 0x000000302454723c */ /* 0x082fea0000001854 */
[----:B------:R-:W-:Y:S01]  /*a1c0*/  FADD.FTZ R211, R211, R208 ;  /* 0x000000d0d3d37221 */ /* 0x000fe20000010000 */
[C---:B------:R-:W-:Y:S05]  /*a1d0*/  HMMA.16816.F32 R88, R44.reuse, R48, R88 ;  /* 0x000000302c58723c */ /* 0x040fea0000001858 */
[----:B------:R-:W-:Y:S01]  /*a1e0*/  FADD.FTZ R209, R210, R209 ;  /* 0x000000d1d2d17221 */ /* 0x000fe20000010000 */
[-C--:B------:R-:W-:Y:S05]  /*a1f0*/  HMMA.16816.F32 R92, R44, R50.reuse, R92 ;  /* 0x000000322c5c723c */ /* 0x080fea000000185c */
[----:B------:R-:W-:Y:S01]  /*a200*/  FADD.FTZ R211, R212, R211 ;  /* 0x000000d3d4d37221 */ /* 0x000fe20000010000 */
[C---:B------:R-:W-:Y:S01]  /*a210*/  HMMA.16816.F32 R96, R36.reuse, R50, R96 ;  /* 0x000000322460723c */ /* 0x040fe20000001860 */
[----:B------:R-:W1:Y:S04]  /*a220*/  LDSM.16.MT88.4 R48, [R220+0xb800] ;  /* 0x00b80000dc30783b */ /* 0x000e680000004200 */
[----:B------:R-:W-:Y:S01]  /*a230*/  FADD.FTZ R211, R252, R211 ;  /* 0x000000d3fcd37221 */ /* 0x000fe20000010000 */
[-C--:B---3--:R-:W-:Y:S06]  /*a240*/  HMMA.16816.F32 R20, R36, R40.reuse, R20 ;  /* 0x000000282414723c */ /* 0x088fec0000001814 */
[C---:B------:R-:W-:Y:S06]  /*a250*/  HMMA.16816.F32 R100, R44.reuse, R40, R100 ;  /* 0x000000282c64723c */ /* 0x040fec0000001864 */
[-C--:B------:R-:W-:Y:S06]  /*a260*/  HMMA.16816.F32 R104, R44, R42.reuse, R104 ;  /* 0x0000002a2c68723c */ /* 0x080fec0000001868 */
[C---:B------:R-:W-:Y:S01]  /*a270*/  HMMA.16816.F32 R108, R36.reuse, R42, R108 ;  /* 0x0000002a246c723c */ /* 0x040fe2000000186c */
[----:B------:R-:W2:Y:S05]  /*a280*/  LDSM.16.MT88.4 R40, [R220+0x9c00] ;  /* 0x009c0000dc28783b */ /* 0x000eaa0000004200 */
[-C--:B------:R-:W-:Y:S06]  /*a290*/  HMMA.16816.F32 R32, R36, R52.reuse, R32 ;  /* 0x000000342420723c */ /* 0x080fec0000001820 */
[C---:B------:R-:W-:Y:S06]  /*a2a0*/  HMMA.16816.F32 R112, R44.reuse, R52, R112 ;  /* 0x000000342c70723c */ /* 0x040fec0000001870 */
[-C--:B------:R-:W-:Y:S05]  /*a2b0*/  HMMA.16816.F32 R116, R44, R54.reuse, R116 ;  /* 0x000000362c74723c */ /* 0x080fea0000001874 */
[--C-:B------:R-:W-:Y:S01]  /*a2c0*/  FFMA.FTZ R52, R62, UR4, -R192.reuse ;  /* 0x000000043e347c23 */ /* 0x100fe200080108c0 */
[C---:B------:R-:W-:Y:S05]  /*a2d0*/  HMMA.16816.F32 R120, R36.reuse, R54, R120 ;  /* 0x000000362478723c */ /* 0x040fea0000001878 */
[----:B------:R-:W-:Y:S01]  /*a2e0*/  MOV R62, R162 ;  /* 0x000000a2003e7202 */ /* 0x000fe20000000f00 */
[-C--:B-1----:R-:W-:Y:S01]  /*a2f0*/  HMMA.16816.F32 R24, R36, R48.reuse, R24 ;  /* 0x000000302418723c */ /* 0x082fe20000001818 */
[----:B------:R-:W-:Y:S04]  /*a300*/  MUFU.EX2 R52, R52 ;  /* 0x0000003400347308 */ /* 0x000fe80000000800 */
[----:B------:R-:W-:Y:S01]  /*a310*/  FFMA.FTZ R192, R63, UR4, -R192 ;  /* 0x000000043fc07c23 */ /* 0x000fe200080108c0 */
[C---:B------:R-:W-:Y:S05]  /*a320*/  HMMA.16816.F32 R124, R44.reuse, R48, R124 ;  /* 0x000000302c7c723c */ /* 0x040fea000000187c */
[----:B------:R1:W3:Y:S01]  /*a330*/  MUFU.EX2 R53, R192 ;  /* 0x000000c000357308 */ /* 0x0002e20000000800 */
[----:B------:R-:W-:Y:S01]  /*a340*/  MOV R63, R163 ;  /* 0x000000a3003f7202 */ /* 0x000fe20000000f00 */
[-C--:B------:R-:W-:Y:S01]  /*a350*/  HMMA.16816.F32 R28, R44, R50.reuse, R28 ;  /* 0x000000322c1c723c */ /* 0x080fe2000000181c */
[----:B------:R-:W4:Y:S03]  /*a360*/  LDSM.16.MT88.4 R44, [R221+0xbc00] ;  /* 0x00bc0000dd2c783b */ /* 0x000f260000004200 */
[----:B------:R-:W-:Y:S02]  /*a370*/  MOV R54, R154 ;  /* 0x0000009a00367202 */ /* 0x000fe40000000f00 */
[----:B------:R-:W-:Y:S05]  /*a380*/  HMMA.16816.F32 R128, R36, R50, R128 ;  /* 0x000000322480723c */ /* 0x000fea0000001880 */
[----:B------:R-:W-:Y:S01]  /*a390*/  MOV R55, R155 ;  /* 0x0000009b00377202 */ /* 0x000fe20000000f00 */
[----:B------:R-:W-:Y:S01]  /*a3a0*/  FADD.FTZ R211, R54, R211 ;  /* 0x000000d336d37221 */ /* 0x000fe20000010000 */
[C---:B------:R-:W-:Y:S01]  /*a3b0*/  F2FP.F16.F32.PACK_AB R36, R251.reuse, R250 ;  /* 0x000000fafb24723e */ /* 0x040fe200000000ff */
[----:B------:R-:W-:Y:S03]  /*a3c0*/  FADD.FTZ R250, R250, R209 ;  /* 0x000000d1fafa7221 */ /* 0x000fe60000010000 */
[----:B------:R-:W-:Y:S01]  /*a3d0*/  F2FP.F16.F32.PACK_AB R37, R54, R252 ;  /* 0x000000fc3625723e */ /* 0x000fe200000000ff */
[----:B------:R-:W-:Y:S01]  /*a3e0*/  FADD.FTZ R250, R251, R250 ;  /* 0x000000fafbfa7221 */ /* 0x000fe20000010000 */
[----:B------:R-:W-:Y:S01]  /*a3f0*/  F2FP.F16.F32.PACK_AB R38, R196, R62 ;  /* 0x0000003ec426723e */ /* 0x000fe200000000ff */
[----:B------:R-:W-:Y:S01]  /*a400*/  FADD.FTZ R244, R194, R211 ;  /* 0x000000d3c2f47221 */ /* 0x000fe20000010000 */
[C---:B-----5:R-:W-:Y:S01]  /*a410*/  F2FP.F16.F32.PACK_AB R39, R195.reuse, R194 ;  /* 0x000000c2c327723e */ /* 0x060fe200000000ff */
[----:B------:R-:W-:Y:S01]  /*a420*/  FADD.FTZ R247, R62, R250 ;  /* 0x000000fa3ef77221 */ /* 0x000fe20000010000 */
[----:B-1----:R-:W-:Y:S01]  /*a430*/  MOV R192, R152 ;  /* 0x0000009800c07202 */ /* 0x002fe20000000f00 */
[----:B------:R-:W-:Y:S01]  /*a440*/  FADD.FTZ R244, R195, R244 ;  /* 0x000000f4c3f47221 */ /* 0x000fe20000010000 */
[----:B------:R-:W-:Y:S01]  /*a450*/  MOV R49, R153 ;  /* 0x0000009900317202 */ /* 0x000fe20000000f00 */
[----:B------:R-:W-:Y:S01]  /*a460*/  FADD.FTZ R247, R196, R247 ;  /* 0x000000f7c4f77221 */ /* 0x000fe20000010000 */
[----:B------:R-:W-:Y:S01]  /*a470*/  F2FP.F16.F32.PACK_AB R133, R63, R192 ;  /* 0x000000c03f85723e */ /* 0x000fe200000000ff */
[-C--:B------:R-:W-:Y:S01]  /*a480*/  HMMA.16816.F32 R160, R36, R148.reuse, R4 ;  /* 0x0000009424a0723c */ /* 0x080fe20000001804 */
[----:B------:R-:W1:Y:S02]  /*a490*/  LDSM.16.MT88.4 R4, [R220+0xbc00] ;  /* 0x00bc0000dc04783b */ /* 0x000e640000004200 */
[----:B------:R-:W-:Y:S01]  /*a4a0*/  F2FP.F16.F32.PACK_AB R132, R55, R49 ;  /* 0x000000313784723e */ /* 0x000fe200000000ff */
[----:B------:R-:W-:Y:S01]  /*a4b0*/  FADD.FTZ R217, R49, R217 ;  /* 0x000000d931d97221 */ /* 0x000fe20000010000 */
[----:B---3--:R-:W-:Y:S01]  /*a4c0*/  F2FP.F16.F32.PACK_AB R135, R53, R52 ;  /* 0x000000343587723e */ /* 0x008fe200000000ff */
[----:B------:R-:W-:Y:S02]  /*a4d0*/  FADD.FTZ R219, R192, R219 ;  /* 0x000000dbc0db7221 */ /* 0x000fe40000010000 */
[----:B------:R-:W-:Y:S03]  /*a4e0*/  FADD.FTZ R217, R55, R217 ;  /* 0x000000d937d97221 */ /* 0x000fe60000010000 */
[----:B------:R-:W-:Y:S01]  /*a4f0*/  FADD.FTZ R219, R63, R219 ;  /* 0x000000db3fdb7221 */ /* 0x000fe20000010000 */
[C---:B------:R-:W-:Y:S04]  /*a500*/  HMMA.16816.F32 R156, R132.reuse, R148, R8 ;  /* 0x00000094849c723c */ /* 0x040fe80000001808 */
[----:B------:R-:W-:Y:S01]  /*a510*/  FADD.FTZ R60, R60, R217 ;  /* 0x000000d93c3c7221 */ /* 0x000fe20000010000 */
[----:B------:R-:W-:Y:S01]  /*a520*/  FADD.FTZ R52, R52, R219 ;  /* 0x000000db34347221 */ /* 0x000fe20000010000 */
[-C--:B------:R-:W-:Y:S05]  /*a530*/  HMMA.16816.F32 R152, R132, R150.reuse, R12 ;  /* 0x000000968498723c */ /* 0x080fea000000180c */
[----:B------:R-:W-:Y:S01]  /*a540*/  FADD.FTZ R245, R61, R60 ;  /* 0x0000003c3df57221 */ /* 0x000fe20000010000 */
[C---:B------:R-:W-:Y:S05]  /*a550*/  HMMA.16816.F32 R148, R36.reuse, R150, R16 ;  /* 0x000000962494723c */ /* 0x040fea0000001810 */
[----:B------:R-:W-:Y:S01]  /*a560*/  FADD.FTZ R243, R53, R52 ;  /* 0x0000003435f37221 */ /* 0x000fe20000010000 */
[-C--:B--2---:R-:W-:Y:S06]  /*a570*/  HMMA.16816.F32 R68, R36, R40.reuse, R68 ;  /* 0x000000282444723c */ /* 0x084fec0000001844 */
[C---:B------:R-:W-:Y:S06]  /*a580*/  HMMA.16816.F32 R72, R132.reuse, R40, R72 ;  /* 0x000000288448723c */ /* 0x040fec0000001848 */
[-C--:B------:R-:W-:Y:S06]  /*a590*/  HMMA.16816.F32 R76, R132, R42.reuse, R76 ;  /* 0x0000002a844c723c */ /* 0x080fec000000184c */
        /* <DEDUP_REMOVED lines=9> */
[-C--:B----4-:R-:W-:Y:S06]  /*a630*/  HMMA.16816.F32 R140, R36, R44.reuse, R32 ;  /* 0x0000002c248c723c */ /* 0x090fec0000001820 */
[C---:B------:R-:W-:Y:S06]  /*a640*/  HMMA.16816.F32 R112, R132.reuse, R44, R112 ;  /* 0x0000002c8470723c */ /* 0x040fec0000001870 */
[-C--:B------:R-:W-:Y:S06]  /*a650*/  HMMA.16816.F32 R116, R132, R46.reuse, R116 ;  /* 0x0000002e8474723c */ /* 0x080fec0000001874 */
[C---:B------:R-:W-:Y:S06]  /*a660*/  HMMA.16816.F32 R120, R36.reuse, R46, R120 ;  /* 0x0000002e2478723c */ /* 0x040fec0000001878 */
[-C--:B-1----:R-:W-:Y:S06]  /*a670*/  HMMA.16816.F32 R136, R36, R4.reuse, R24 ;  /* 0x000000042488723c */ /* 0x082fec0000001818 */
[C---:B------:R-:W-:Y:S06]  /*a680*/  HMMA.16816.F32 R124, R132.reuse, R4, R124 ;  /* 0x00000004847c723c */ /* 0x040fec000000187c */
[-C--:B------:R-:W-:Y:S06]  /*a690*/  HMMA.16816.F32 R132, R132, R6.reuse, R28 ;  /* 0x000000068484723c */ /* 0x080fec000000181c */
[----:B------:R-:W-:Y:S01]  /*a6a0*/  HMMA.16816.F32 R128, R36, R6, R128 ;  /* 0x000000062480723c */ /* 0x000fe20000001880 */
[----:B------:R-:W-:Y:S11]  /*a6b0*/  @!UPT UIADD3 URZ, URZ, URZ, URZ ;  /* 0x0000003f3f3ff290 */ /* 0x000ff6000fffe03f */
[----:B------:R-:W-:Y:S01]  /*a6c0*/  @!UPT UIADD3 URZ, URZ, URZ, URZ ;  /* 0x0000003f3f3ff290 */ /* 0x000fe2000fffe03f */
[----:B------:R-:W-:Y:S11]  /*a6d0*/  @P0 BRA `(.L_x_6) ;  /* 0xffffffd000d00947 */ /* 0x000ff6000383ffff */
.L_x_5:
[----:B------:R-:W1:Y:S01]  /*a6e0*/  SHFL.BFLY PT, R0, R247, 0x2, 0x1f ;  /* 0x0c401f00f7007f89 */ /* 0x000e6200000e0000 */
[----:B------:R-:W2:Y:S01]  /*a6f0*/  S2UR UR4, SR_CgaCtaId ;  /* 0x00000000000479c3 */ /* 0x000ea20000008800 */
[----:B------:R-:W-:Y:S01]  /*a700*/  MOV R9, 0x3f800000 ;  /* 0x3f80000000097802 */ /* 0x000fe20000000f00 */
[----:B------:R-:W-:Y:S01]  /*a710*/  UMOV UR5, 0x400 ;  /* 0x0000040000057882 */ /* 0x000fe20000000000 */
[----:B------:R-:W3:Y:S01]  /*a720*/  SHFL.BFLY PT, R6, R245, 0x2, 0x1f ;  /* 0x0c401f00f5067f89 */ /* 0x000ee200000e0000 */
[----:B------:R-:W-:Y:S01]  /*a730*/  UMOV UR16, URZ ;  /* 0x0000003f00107c82 */ /* 0x000fe20008000000 */
[----:B------:R-:W-:Y:S01]  /*a740*/  UMOV UR17, URZ ;  /* 0x0000003f00117c82 */ /* 0x000fe20008000000 */
[----:B------:R-:W-:Y:S01]  /*a750*/  BSSY B0, `(.L_x_9) ;  /* 0x000015e000007945 */ /* 0x000fe20003800000 */
[----:B------:R-:W4:Y:S01]  /*a760*/  SHFL.BFLY PT, R5, R244, 0x2, 0x1f ;  /* 0x0c401f00f4057f89 */ /* 0x000f2200000e0000 */
[----:B------:R-:W5:Y:S01]  /*a770*/  S2UR UR11, SR_CTAID.Y ;  /* 0x00000000000b79c3 */ /* 0x000f620000002600 */
[----:B------:R-:W-:-:S02]  /*a780*/  MOV R16, 0x7f800000 ;  /* 0x7f80000000107802 */ /* 0x000fc40000000f00 */
[----:B------:R-:W5:Y:S01]  /*a790*/  SHFL.BFLY PT, R4, R243, 0x2, 0x1f ;  /* 0x0c401f00f3047f89 */ /* 0x000f6200000e0000 */
[----:B------:R-:W-:-:S04]  /*a7a0*/  MOV R14, 0x7f800000 ;  /* 0x7f800000000e7802 */ /* 0x000fc80000000f00 */
[----:B------:R-:W5:Y:S01]  /*a7b0*/  S2UR UR10, SR_CTAID.X ;  /* 0x00000000000a79c3 */ /* 0x000f620000002500 */
[----:B-1----:R-:W-:Y:S01]  /*a7c0*/  FADD.FTZ R3, R0, R247 ;  /* 0x000000f700037221 */ /* 0x002fe20000010000 */
[----:B--2---:R-:W-:Y:S01]  /*a7d0*/  ULEA UR4, UR4, UR5, 0x18 ;  /* 0x0000000504047291 */ /* 0x004fe2000f8ec03f */
[----:B------:R-:W1:Y:S01]  /*a7e0*/  S2R R0, SR_TID.X ;  /* 0x0000000000007919 */ /* 0x000e620000002100 */
[----:B---3--:R-:W-:Y:S01]  /*a7f0*/  FADD.FTZ R6, R6, R245 ;  /* 0x000000f506067221 */ /* 0x008fe20000010000 */
[----:B------:R-:W-:Y:S01]  /*a800*/  ULDC.U8 UR5, c[0x0][0x3d8] ;  /* 0x0000f60000057ab9 */ /* 0x000fe20000000000 */
[----:B------:R-:W2:Y:S01]  /*a810*/  SHFL.BFLY PT, R8, R3, 0x1, 0x1f ;  /* 0x0c201f0003087f89 */ /* 0x000ea200000e0000 */
[----:B------:R-:W-:Y:S01]  /*a820*/  UISETP.NE.AND UP1, UPT, UR5, URZ, UPT ;  /* 0x0000003f0500728c */ /* 0x000fe2000bf25270 */
[----:B----4-:R-:W-:Y:S02]  /*a830*/  FADD.FTZ R2, R5, R244 ;  /* 0x000000f405027221 */ /* 0x010fe40000010000 */
[----:B------:R-:W3:Y:S01]  /*a840*/  SHFL.BFLY PT, R5, R6, 0x1, 0x1f ;  /* 0x0c201f0006057f89 */ /* 0x000ee200000e0000 */
[----:B-----5:R-:W-:-:S03]  /*a850*/  FADD.FTZ R11, R4, R243 ;  /* 0x000000f3040b7221 */ /* 0x020fc60000010000 */
[----:B------:R-:W4:Y:S04]  /*a860*/  SHFL.BFLY PT, R7, R2, 0x1, 0x1f ;  /* 0x0c201f0002077f89 */ /* 0x000f2800000e0000 */
[----:B------:R-:W5:Y:S01]  /*a870*/  SHFL.BFLY PT, R10, R11, 0x1, 0x1f ;  /* 0x0c201f000b0a7f89 */ /* 0x000f6200000e0000 */
[----:B--2---:R-:W-:Y:S01]  /*a880*/  FADD.FTZ R8, R3, R8 ;  /* 0x0000000803087221 */ /* 0x004fe20000010000 */
[----:B-1----:R-:W-:Y:S01]  /*a890*/  SHF.R.S32.HI R13, RZ, 0x1f, R0 ;  /* 0x0000001fff0d7819 */ /* 0x002fe20000011400 */
[----:B---3--:R-:W-:-:S03]  /*a8a0*/  FADD.FTZ R6, R6, R5 ;  /* 0x0000000506067221 */ /* 0x008fc60000010000 */
[----:B------:R-:W-:Y:S02]  /*a8b0*/  FSETP.NE.FTZ.AND P5, PT, R8, RZ, PT ;  /* 0x000000ff0800720b */ /* 0x000fe40003fb5000 */
[CC--:B------:R-:W-:Y:S01]  /*a8c0*/  LEA.HI R3, R13.reuse, R0.reuse, RZ, 0x5 ;  /* 0x000000000d037211 */ /* 0x0c0fe200078f28ff */
[----:B----4-:R-:W-:Y:S01]  /*a8d0*/  FADD.FTZ R7, R2, R7 ;  /* 0x0000000702077221 */ /* 0x010fe20000010000 */
[----:B------:R-:W-:Y:S02]  /*a8e0*/  LEA.HI R4, R13, R0, RZ, 0x2 ;  /* 0x000000000d047211 */ /* 0x000fe400078f10ff */
[----:B------:R-:W-:Y:S01]  /*a8f0*/  FSETP.NE.FTZ.AND P3, PT, R6, RZ, PT ;  /* 0x000000ff0600720b */ /* 0x000fe20003f75000 */
[----:B-----5:R-:W-:Y:S01]  /*a900*/  FADD.FTZ R10, R11, R10 ;  /* 0x0000000a0b0a7221 */ /* 0x020fe20000010000 */
[----:B------:R-:W-:Y:S02]  /*a910*/  LOP3.LUT R13, R3, 0xffffffe0, RZ, 0xc0, !PT ;  /* 0xffffffe0030d7812 */ /* 0x000fe400078ec0ff */
[----:B------:R-:W-:-:S02]  /*a920*/  LOP3.LUT R5, R4, 0xfffffffc, RZ, 0xc0, !PT ;  /* 0xfffffffc04057812 */ /* 0x000fc400078ec0ff */
[-C--:B------:R-:W-:Y:S01]  /*a930*/  IADD3 R2, -R13, R0.reuse, RZ ;  /* 0x000000000d027210 */ /* 0x080fe20007ffe1ff */
[----:B------:R-:W1:Y:S01]  /*a940*/  @P5 MUFU.RCP R9, R8 ;  /* 0x0000000800095308 */ /* 0x000e620000001000 */
[----:B------:R-:W-:Y:S02]  /*a950*/  IADD3 R5, -R5, R0, RZ ;  /* 0x0000000005057210 */ /* 0x000fe40007ffe1ff */
[----:B------:R-:W-:Y:S02]  /*a960*/  MOV R0, 0x3f800000 ;  /* 0x3f80000000007802 */ /* 0x000fe40000000f00 */
[----:B------:R-:W-:Y:S02]  /*a970*/  SHF.R.S32.HI R4, RZ, 0x2, R4 ;  /* 0x00000002ff047819 */ /* 0x000fe40000011404 */
[----:B------:R-:W-:Y:S01]  /*a980*/  FSETP.NE.FTZ.AND P4, PT, R7, RZ, PT ;  /* 0x000000ff0700720b */ /* 0x000fe20003f95000 */
[----:B------:R-:W-:Y:S01]  /*a990*/  @P5 MUFU.LG2 R8, R8 ;  /* 0x0000000800085308 */ /* 0x000fe20000000c00 */
[----:B------:R-:W-:-:S02]  /*a9a0*/  SHF.R.S32.HI R13, RZ, 0x1f, R4 ;  /* 0x0000001fff0d7819 */ /* 0x000fc40000011404 */
[----:B------:R-:W-:Y:S02]  /*a9b0*/  FSETP.NE.FTZ.AND P2, PT, R10, RZ, PT ;  /* 0x000000ff0a00720b */ /* 0x000fe40003f55000 */
[----:B------:R-:W-:Y:S02]  /*a9c0*/  LEA.HI R13, R13, R4, RZ, 0x3 ;  /* 0x000000040d0d7211 */ /* 0x000fe400078f18ff */
[----:B------:R-:W-:Y:S01]  /*a9d0*/  MOV R11, 0x3f800000 ;  /* 0x3f800000000b7802 */ /* 0x000fe20000000f00 */
[----:B------:R-:W2:Y:S01]  /*a9e0*/  @P3 MUFU.RCP R0, R6 ;  /* 0x0000000600003308 */ /* 0x000ea20000001000 */
[----:B------:R-:W-:Y:S01]  /*a9f0*/  LOP3.LUT R13, R13, 0xfffffff8, RZ, 0xc0, !PT ;  /* 0xfffffff80d0d7812 */ /* 0x000fe200078ec0ff */
[C---:B-1----:R-:W-:Y:S01]  /*aa00*/  FMUL.FTZ R160, R9.reuse, R160 ;  /* 0x000000a009a07220 */ /* 0x042fe20000410000 */
[----:B------:R-:W-:Y:S01]  /*aa10*/  LOP3.LUT P6, RZ, R2, 0x3, RZ, 0xc0, !PT ;  /* 0x0000000302ff7812 */ /* 0x000fe200078cc0ff */
[C---:B------:R-:W-:Y:S01]  /*aa20*/  FMUL.FTZ R161, R9.reuse, R161 ;  /* 0x000000a109a17220 */ /* 0x040fe20000410000 */
[----:B------:R-:W-:Y:S01]  /*aa30*/  IADD3 R13, R4, -R13, RZ ;  /* 0x8000000d040d7210 */ /* 0x000fe20007ffe0ff */
[C---:B------:R-:W-:Y:S01]  /*aa40*/  FMUL.FTZ R148, R9.reuse, R148 ;  /* 0x0000009409947220 */ /* 0x040fe20000410000 */
[----:B------:R-:W-:Y:S01]  /*aa50*/  MOV R2, 0x3f800000 ;  /* 0x3f80000000027802 */ /* 0x000fe20000000f00 */
[----:B------:R-:W1:Y:S01]  /*aa60*/  @P4 MUFU.RCP R11, R7 ;  /* 0x00000007000b4308 */ /* 0x000e620000001000 */
[----:B------:R-:W-:Y:S01]  /*aa70*/  SHF.R.S32.HI R12, RZ, 0x5, R3 ;  /* 0x00000005ff0c7819 */ /* 0x000fe20000011403 */
[C---:B------:R-:W-:Y:S01]  /*aa80*/  FMUL.FTZ R149, R9.reuse, R149 ;  /* 0x0000009509957220 */ /* 0x040fe20000410000 */
[C---:B------:R-:W-:Y:S01]  /*aa90*/  FMUL.FTZ R68, R9.reuse, R68 ;  /* 0x0000004409447220 */ /* 0x040fe20000410000 */
[C---:B------:R-:W-:Y:S01]  /*aaa0*/  FMUL.FTZ R69, R9.reuse, R69 ;  /* 0x0000004509457220 */ /* 0x040fe20000410000 */
[----:B------:R-:W-:Y:S01]  /*aab0*/  LEA R5, R12, R5, 0x8 ;  /* 0x000000050c057211 */ /* 0x000fe200078e40ff */
[C---:B------:R-:W-:Y:S01]  /*aac0*/  FMUL.FTZ R80, R9.reuse, R80 ;  /* 0x0000005009507220 */ /* 0x040fe20000410000 */
[----:B------:R-:W-:Y:S01]  /*aad0*/  FMUL.FTZ R81, R9, R81 ;  /* 0x0000005109517220 */ /* 0x000fe20000410000 */
[----:B------:R-:W3:Y:S01]  /*aae0*/  @P2 MUFU.RCP R2, R10 ;  /* 0x0000000a00022308 */ /* 0x000ee20000001000 */
[C---:B--2---:R-:W-:Y:S01]  /*aaf0*/  FMUL.FTZ R156, R0.reuse, R156 ;  /* 0x0000009c009c7220 */ /* 0x044fe20000410000 */
[C---:B------:R-:W-:Y:S01]  /*ab00*/  FMUL.FTZ R157, R0.reuse, R157 ;  /* 0x0000009d009d7220 */ /* 0x040fe20000410000 */
        /* <DEDUP_REMOVED lines=21> */
[----:B------:R-:W-:Y:S01]  /*ac60*/  FMUL.FTZ R133, R0, R133 ;  /* 0x0000008500857220 */ /* 0x000fe20000410000 */
[----:B------:R-:W-:Y:S01]  /*ac70*/  LEA.HI R0, R13, R13, RZ, 0x1 ;  /* 0x0000000d0d007211 */ /* 0x000fe200078f08ff */
[C---:B-1----:R-:W-:Y:S01]  /*ac80*/  FMUL.FTZ R162, R11.reuse, R162 ;  /* 0x000000a20ba27220 */ /* 0x042fe20000410000 */
[C---:B------:R-:W-:Y:S01]  /*ac90*/  FMUL.FTZ R163, R11.reuse, R163 ;  /* 0x000000a30ba37220 */ /* 0x040fe20000410000 */
[C---:B------:R-:W-:Y:S01]  /*aca0*/  FMUL.FTZ R150, R11.reuse, R150 ;  /* 0x000000960b967220 */ /* 0x040fe20000410000 */
[----:B------:R-:W-:Y:S01]  /*acb0*/  LOP3.LUT R4, R0, 0x3fffffe, RZ, 0xc0, !PT ;  /* 0x03fffffe00047812 */ /* 0x000fe200078ec0ff */
[----:B------:R-:W-:Y:S01]  /*acc0*/  FMUL.FTZ R151, R11, R151 ;  /* 0x000000970b977220 */ /* 0x000fe20000410000 */
[----:B------:R-:W-:Y:S01]  /*acd0*/  SHF.R.S32.HI R0, RZ, 0x1, R0 ;  /* 0x00000001ff007819 */ /* 0x000fe20000011400 */
[C---:B---3--:R-:W-:Y:S01]  /*ace0*/  FMUL.FTZ R159, R2.reuse, R159 ;  /* 0x0000009f029f7220 */ /* 0x048fe20000410000 */
[----:B------:R-:W-:Y:S01]  /*acf0*/  IADD3 R4, R13, -R4, RZ ;  /* 0x800000040d047210 */ /* 0x000fe20007ffe0ff */
[----:B------:R-:W-:Y:S01]  /*ad00*/  FMUL.FTZ R158, R2, R158 ;  /* 0x0000009e029e7220 */ /* 0x000fe20000410000 */
[----:B------:R-:W-:Y:S01]  /*ad10*/  SHF.L.U32 R3, R0, 0x6, RZ ;  /* 0x0000000600037819 */ /* 0x000fe200000006ff */
[----:B------:R-:W-:Y:S01]  /*ad20*/  FMUL.FTZ R155, R2, R155 ;  /* 0x0000009b029b7220 */ /* 0x000fe20000410000 */
[----:B------:R-:W-:Y:S01]  /*ad30*/  LEA R4, R4, R5, 0x4 ;  /* 0x0000000504047211 */ /* 0x000fe200078e20ff */
[----:B------:R-:W-:Y:S01]  /*ad40*/  FMUL.FTZ R154, R2, R154 ;  /* 0x0000009a029a7220 */ /* 0x000fe20000410000 */
[----:B------:R-:W-:Y:S01]  /*ad50*/  LOP3.LUT R3, R3, 0xc0, RZ, 0xc0, !PT ;  /* 0x000000c003037812 */ /* 0x000fe200078ec0ff */
[C---:B------:R-:W-:Y:S01]  /*ad60*/  FMUL.FTZ R70, R11.reuse, R70 ;  /* 0x000000460b467220 */ /* 0x040fe20000410000 */
[----:B------:R-:W-:Y:S01]  /*ad70*/  LOP3.LUT R5, R0, 0x1, RZ, 0xc0, !PT ;  /* 0x0000000100057812 */ /* 0x000fe200078ec0ff */
[----:B------:R-:W-:Y:S01]  /*ad80*/  FMUL.FTZ R71, R11, R71 ;  /* 0x000000470b477220 */ /* 0x000fe20000410000 */
[----:B------:R-:W-:Y:S01]  /*ad90*/  LEA.HI R3, R3, R3, RZ, 0x1d ;  /* 0x0000000303037211 */ /* 0x000fe200078fe8ff */
[----:B------:R-:W-:Y:S01]  /*ada0*/  FMUL.FTZ R82, R11, R82 ;  /* 0x000000520b527220 */ /* 0x000fe20000410000 */
[----:B------:R-:W-:Y:S01]  /*adb0*/  ISETP.NE.U32.AND P1, PT, R5, 0x1, PT ;  /* 0x000000010500780c */ /* 0x000fe20003f25070 */
[----:B------:R-:W-:Y:S01]  /*adc0*/  FMUL.FTZ R83, R11, R83 ;  /* 0x000000530b537220 */ /* 0x000fe20000410000 */
[----:B------:R-:W-:Y:S01]  /*add0*/  LEA R3, R4, R3, 0x1 ;  /* 0x0000000304037211 */ /* 0x000fe200078e08ff */
[----:B------:R-:W-:Y:S01]  /*ade0*/  FMUL.FTZ R75, R2, R75 ;  /* 0x0000004b024b7220 */ /* 0x000fe20000410000 */
[----:B------:R-:W-:Y:S01]  /*adf0*/  LOP3.LUT P0, RZ, R0, 0x2, RZ, 0xc0, !PT ;  /* 0x0000000200ff7812 */ /* 0x000fe2000780c0ff */
[C---:B------:R-:W-:Y:S01]  /*ae00*/  FMUL.FTZ R74, R2.reuse, R74 ;  /* 0x0000004a024a7220 */ /* 0x040fe20000410000 */
[----:B------:R-:W-:Y:S01]  /*ae10*/  LEA R3, R3, UR4, 0x1 ;  /* 0x0000000403037c11 */ /* 0x000fe2000f8e08ff */
[C---:B------:R-:W-:Y:S01]  /*ae20*/  FMUL.FTZ R79, R2.reuse, R79 ;  /* 0x0000004f024f7220 */ /* 0x040fe20000410000 */
[----:B------:R-:W-:Y:S01]  /*ae30*/  MOV R0, 0x20 ;  /* 0x0000002000007802 */ /* 0x000fe20000000f00 */
[----:B------:R-:W-:Y:S01]  /*ae40*/  FMUL.FTZ R78, R2, R78 ;  /* 0x0000004e024e7220 */ /* 0x000fe20000410000 */
[----:B------:R-:W-:Y:S01]  /*ae50*/  F2FP.F16.F32.PACK_AB R160, R161, R160 ;  /* 0x000000a0a1a0723e */ /* 0x000fe200000000ff */
[----:B------:R-:W-:Y:S01]  /*ae60*/  FMUL.FTZ R84, R9, R84 ;  /* 0x0000005409547220 */ /* 0x000fe20000410000 */
[----:B------:R-:W-:Y:S01]  /*ae70*/  F2FP.F16.F32.PACK_AB R162, R163, R162 ;  /* 0x000000a2a3a2723e */ /* 0x000fe200000000ff */
[----:B------:R-:W-:Y:S01]  /*ae80*/  FMUL.FTZ R85, R9, R85 ;  /* 0x0000005509557220 */ /* 0x000fe20000410000 */
[----:B------:R-:W-:Y:S01]  /*ae90*/  IADD3 R5, R3, -0x10, RZ ;  /* 0xfffffff003057810 */ /* 0x000fe20007ffe0ff */
[C---:B------:R-:W-:Y:S01]  /*aea0*/  FMUL.FTZ R86, R11.reuse, R86 ;  /* 0x000000560b567220 */ /* 0x040fe20000410000 */
[----:B------:R-:W-:Y:S01]  /*aeb0*/  SEL R0, R0, 0xffffffe0, !P0 ;  /* 0xffffffe000007807 */ /* 0x000fe20004000000 */
[----:B------:R-:W-:Y:S01]  /*aec0*/  FMUL.FTZ R87, R11, R87 ;  /* 0x000000570b577220 */ /* 0x000fe20000410000 */
[----:B------:R-:W-:Y:S01]  /*aed0*/  F2FP.F16.F32.PACK_AB R148, R149, R148 ;  /* 0x000000949594723e */ /* 0x000fe200000000ff */
[----:B------:R-:W-:Y:S01]  /*aee0*/  FMUL.FTZ R96, R9, R96 ;  /* 0x0000006009607220 */ /* 0x000fe20000410000 */
[----:B------:R-:W-:Y:S01]  /*aef0*/  F2FP.F16.F32.PACK_AB R150, R151, R150 ;  /* 0x000000969796723e */ /* 0x000fe200000000ff */
[----:B------:R-:W-:Y:S01]  /*af00*/  FMUL.FTZ R97, R9, R97 ;  /* 0x0000006109617220 */ /* 0x000fe20000410000 */
[----:B------:R-:W-:Y:S01]  /*af10*/  @P1 IADD3 R5, R3, 0x10, RZ ;  /* 0x0000001003051810 */ /* 0x000fe20007ffe0ff */
[----:B------:R-:W-:Y:S01]  /*af20*/  FMUL.FTZ R98, R11, R98 ;  /* 0x000000620b627220 */ /* 0x000fe20000410000 */
[----:B------:R-:W-:Y:S01]  /*af30*/  F2FP.F16.F32.PACK_AB R156, R157, R156 ;  /* 0x0000009c9d9c723e */ /* 0x000fe200000000ff */
[----:B------:R-:W-:Y:S01]  /*af40*/  FMUL.FTZ R99, R11, R99 ;  /* 0x000000630b637220 */ /* 0x000fe20000410000 */
[----:B------:R-:W-:Y:S01]  /*af50*/  F2FP.F16.F32.PACK_AB R158, R159, R158 ;  /* 0x0000009e9f9e723e */ /* 0x000fe200000000ff */
[C---:B------:R-:W-:Y:S01]  /*af60*/  FMUL.FTZ R91, R2.reuse, R91 ;  /* 0x0000005b025b7220 */ /* 0x040fe20000410000 */
[----:B------:R-:W-:Y:S01]  /*af70*/  F2FP.F16.F32.PACK_AB R152, R153, R152 ;  /* 0x000000989998723e */ /* 0x000fe200000000ff */
[C---:B------:R-:W-:Y:S01]  /*af80*/  FMUL.FTZ R90, R2.reuse, R90 ;  /* 0x0000005a025a7220 */ /* 0x040fe20000410000 */
[----:B------:R-:W-:Y:S01]  /*af90*/  F2FP.F16.F32.PACK_AB R154, R155, R154 ;  /* 0x0000009a9b9a723e */ /* 0x000fe200000000ff */
[----:B------:R-:W-:Y:S01]  /*afa0*/  STS [R3], R160 ;  /* 0x000000a003007388 */ /* 0x000fe20000000800 */
[----:B------:R-:W-:Y:S01]  /*afb0*/  F2FP.F16.F32.PACK_AB R68, R69, R68 ;  /* 0x000000444544723e */ /* 0x000fe200000000ff */
[C---:B------:R-:W-:Y:S01]  /*afc0*/  FMUL.FTZ R95, R2.reuse, R95 ;  /* 0x0000005f025f7220 */ /* 0x040fe20000410000 */
[----:B------:R-:W-:Y:S01]  /*afd0*/  F2FP.F16.F32.PACK_AB R70, R71, R70 ;  /* 0x000000464746723e */ /* 0x000fe200000000ff */
[----:B------:R-:W-:Y:S01]  /*afe0*/  STS [R3+0x200], R162 ;  /* 0x000200a203007388 */ /* 0x000fe20000000800 */
[----:B------:R-:W-:Y:S01]  /*aff0*/  IADD3 R13, R3, R0, RZ ;  /* 0x00000000030d7210 */ /* 0x000fe20007ffe0ff */
[----:B------:R-:W-:Y:S01]  /*b000*/  FMUL.FTZ R94, R2, R94 ;  /* 0x0000005e025e7220 */ /* 0x000fe20000410000 */
[----:B------:R-:W-:Y:S01]  /*b010*/  F2FP.F16.F32.PACK_AB R80, R81, R80 ;  /* 0x000000505150723e */ /* 0x000fe200000000ff */
[----:B------:R-:W-:Y:S01]  /*b020*/  STS [R5], R148 ;  /* 0x0000009405007388 */ /* 0x000fe20000000800 */
[----:B------:R-:W-:Y:S01]  /*b030*/  F2FP.F16.F32.PACK_AB R82, R83, R82 ;  /* 0x000000525352723e */ /* 0x000fe200000000ff */
[----:B------:R-:W-:Y:S01]  /*b040*/  FMUL.FTZ R144, R9, R144 ;  /* 0x0000009009907220 */ /* 0x000fe20000410000 */
[----:B------:R-:W-:Y:S01]  /*b050*/  IADD3 R15, R0, R5, RZ ;  /* 0x00000005000f7210 */ /* 0x000fe20007ffe0ff */
[----:B------:R-:W-:Y:S01]  /*b060*/  STS [R5+0x200], R150 ;  /* 0x0002009605007388 */ /* 0x000fe20000000800 */
[----:B------:R-:W-:Y:S01]  /*b070*/  F2FP.F16.F32.PACK_AB R72, R73, R72 ;  /* 0x000000484948723e */ /* 0x000fe200000000ff */
[----:B------:R-:W-:Y:S01]  /*b080*/  FMUL.FTZ R145, R9, R145 ;  /* 0x0000009109917220 */ /* 0x000fe20000410000 */
[----:B------:R-:W-:Y:S01]  /*b090*/  F2FP.F16.F32.PACK_AB R74, R75, R74 ;  /* 0x0000004a4b4a723e */ /* 0x000fe200000000ff */
[C---:B------:R-:W-:Y:S01]  /*b0a0*/  FMUL.FTZ R146, R11.reuse, R146 ;  /* 0x000000920b927220 */ /* 0x040fe20000410000 */
[----:B------:R-:W-:Y:S01]  /*b0b0*/  FMUL.FTZ R147, R11, R147 ;  /* 0x000000930b937220 */ /* 0x000fe20000410000 */
[----:B------:R-:W-:Y:S01]  /*b0c0*/  F2FP.F16.F32.PACK_AB R76, R77, R76 ;  /* 0x0000004c4d4c723e */ /* 0x000fe200000000ff */
[----:B------:R-:W-:Y:S01]  /*b0d0*/  STS [R3+0x1000], R156 ;  /* 0x0010009c03007388 */ /* 0x000fe20000000800 */
[----:B------:R-:W-:Y:S01]  /*b0e0*/  F2FP.F16.F32.PACK_AB R78, R79, R78 ;  /* 0x0000004e4f4e723e */ /* 0x000fe200000000ff */
[C---:B------:R-:W-:Y:S01]  /*b0f0*/  FMUL.FTZ R108, R9.reuse, R108 ;  /* 0x0000006c096c7220 */ /* 0x040fe20000410000 */
[----:B------:R-:W-:Y:S01]  /*b100*/  FMUL.FTZ R109, R9, R109 ;  /* 0x0000006d096d7220 */ /* 0x000fe20000410000 */
[----:B------:R-:W-:Y:S01]  /*b110*/  STS [R3+0x1200], R158 ;  /* 0x0012009e03007388 */ /* 0x000fe20000000800 */
[C---:B------:R-:W-:Y:S01]  /*b120*/  FMUL.FTZ R110, R11.reuse, R110 ;  /* 0x0000006e0b6e7220 */ /* 0x040fe20000410000 */
[----:B------:R-:W-:Y:S01]  /*b130*/  FMUL.FTZ R111, R11, R111 ;  /* 0x0000006f0b6f7220 */ /* 0x000fe20000410000 */
[----:B------:R-:W-:Y:S01]  /*b140*/  F2FP.F16.F32.PACK_AB R84, R85, R84 ;  /* 0x000000545554723e */ /* 0x000fe200000000ff */
[----:B------:R-:W-:Y:S01]  /*b150*/  STS [R5+0x1000], R152 ;  /* 0x0010009805007388 */ /* 0x000fe20000000800 */
[----:B------:R-:W-:Y:S01]  /*b160*/  F2FP.F16.F32.PACK_AB R86, R87, R86 ;  /* 0x000000565756723e */ /* 0x000fe200000000ff */
[C---:B------:R-:W-:Y:S01]  /*b170*/  FMUL.FTZ R103, R2.reuse, R103 ;  /* 0x0000006702677220 */ /* 0x040fe20000410000 */
[C---:B------:R-:W-:Y:S01]  /*b180*/  FMUL.FTZ R102, R2.reuse, R102 ;  /* 0x0000006602667220 */ /* 0x040fe20000410000 */
[----:B------:R-:W-:Y:S01]  /*b190*/  STS [R5+0x1200], R154 ;  /* 0x0012009a05007388 */ /* 0x000fe20000000800 */
[----:B------:R-:W-:Y:S01]  /*b1a0*/  F2FP.F16.F32.PACK_AB R96, R97, R96 ;  /* 0x000000606160723e */ /* 0x000fe200000000ff */
[C---:B------:R-:W-:Y:S01]  /*b1b0*/  FMUL.FTZ R107, R2.reuse, R107 ;  /* 0x0000006b026b7220 */ /* 0x040fe20000410000 */
[----:B------:R-:W-:Y:S01]  /*b1c0*/  F2FP.F16.F32.PACK_AB R98, R99, R98 ;  /* 0x000000626362723e */ /* 0x000fe200000000ff */
[----:B------:R-:W-:Y:S01]  /*b1d0*/  STS [R13], R68 ;  /* 0x000000440d007388 */ /* 0x000fe20000000800 */
[C---:B------:R-:W-:Y:S01]  /*b1e0*/  FMUL.FTZ R106, R2.reuse, R106 ;  /* 0x0000006a026a7220 */ /* 0x040fe20000410000 */
[----:B------:R-:W-:Y:S01]  /*b1f0*/  F2FP.F16.F32.PACK_AB R88, R89, R88 ;  /* 0x000000585958723e */ /* 0x000fe200000000ff */
[----:B------:R-:W-:Y:S01]  /*b200*/  FMUL.FTZ R140, R9, R140 ;  /* 0x0000008c098c7220 */ /* 0x000fe20000410000 */
[----:B------:R-:W-:Y:S01]  /*b210*/  STS [R13+0x200], R70 ;  /* 0x000200460d007388 */ /* 0x000fe20000000800 */
[----:B------:R-:W-:Y:S01]  /*b220*/  F2FP.F16.F32.PACK_AB R90, R91, R90 ;  /* 0x0000005a5b5a723e */ /* 0x000fe200000000ff */
[----:B------:R-:W-:Y:S01]  /*b230*/  FMUL.FTZ R141, R9, R141 ;  /* 0x0000008d098d7220 */ /* 0x000fe20000410000 */
[C---:B------:R-:W-:Y:S01]  /*b240*/  FMUL.FTZ R142, R11.reuse, R142 ;  /* 0x0000008e0b8e7220 */ /* 0x040fe20000410000 */
[----:B------:R-:W-:Y:S01]  /*b250*/  STS [R15], R80 ;  /* 0x000000500f007388 */ /* 0x000fe20000000800 */
[----:B------:R-:W-:Y:S01]  /*b260*/  FMUL.FTZ R143, R11, R143 ;  /* 0x0000008f0b8f7220 */ /* 0x000fe20000410000 */
[----:B------:R-:W-:Y:S01]  /*b270*/  F2FP.F16.F32.PACK_AB R92, R93, R92 ;  /* 0x0000005c5d5c723e */ /* 0x000fe200000000ff */
[----:B------:R-:W-:Y:S01]  /*b280*/  FMUL.FTZ R120, R9, R120 ;  /* 0x0000007809787220 */ /* 0x000fe20000410000 */
[----:B------:R-:W-:Y:S01]  /*b290*/  STS [R15+0x200], R82 ;  /* 0x000200520f007388 */ /* 0x000fe20000000800 */
[----:B------:R-:W-:Y:S01]  /*b2a0*/  F2FP.F16.F32.PACK_AB R94, R95, R94 ;  /* 0x0000005e5f5e723e */ /* 0x000fe200000000ff */
[----:B------:R-:W-:Y:S01]  /*b2b0*/  FMUL.FTZ R121, R9, R121 ;  /* 0x0000007909797220 */ /* 0x000fe20000410000 */
[C---:B------:R-:W-:Y:S01]  /*b2c0*/  FMUL.FTZ R122, R11.reuse, R122 ;  /* 0x0000007a0b7a7220 */ /* 0x040fe20000410000 */
[----:B------:R-:W-:Y:S01]  /*b2d0*/  STS [R13+0x1000], R72 ;  /* 0x001000480d007388 */ /* 0x000fe20000000800 */
[----:B------:R-:W-:Y:S01]  /*b2e0*/  FMUL.FTZ R123, R11, R123 ;  /* 0x0000007b0b7b7220 */ /* 0x000fe20000410000 */
[----:B------:R-:W-:Y:S01]  /*b2f0*/  F2FP.F16.F32.PACK_AB R144, R145, R144 ;  /* 0x000000909190723e */ /* 0x000fe200000000ff */
[C---:B------:R-:W-:Y:S01]  /*b300*/  FMUL.FTZ R115, R2.reuse, R115 ;  /* 0x0000007302737220 */ /* 0x040fe20000410000 */
[----:B------:R-:W-:Y:S01]  /*b310*/  STS [R13+0x1200], R74 ;  /* 0x0012004a0d007388 */ /* 0x000fe20000000800 */
[----:B------:R-:W-:Y:S01]  /*b320*/  F2FP.F16.F32.PACK_AB R146, R147, R146 ;  /* 0x000000929392723e */ /* 0x000fe200000000ff */
[C---:B------:R-:W-:Y:S01]  /*b330*/  FMUL.FTZ R114, R2.reuse, R114 ;  /* 0x0000007202727220 */ /* 0x040fe20000410000 */
[----:B------:R-:W-:Y:S01]  /*b340*/  F2FP.F16.F32.PACK_AB R108, R109, R108 ;  /* 0x0000006c6d6c723e */ /* 0x000fe200000000ff */
[----:B------:R-:W-:Y:S01]  /*b350*/  STS [R15+0x1000], R76 ;  /* 0x0010004c0f007388 */ /* 0x000fe20000000800 */
[----:B------:R-:W-:Y:S01]  /*b360*/  F2FP.F16.F32.PACK_AB R110, R111, R110 ;  /* 0x0000006e6f6e723e */ /* 0x000fe200000000ff */
[----:B------:R-:W-:Y:S01]  /*b370*/  ULDC.U8 UR4, c[0x0][0x3d9] ;  /* 0x0000f64000047ab9 */ /* 0x000fe20000000000 */
[----:B------:R-:W-:Y:S01]  /*b380*/  F2FP.F16.F32.PACK_AB R100, R101, R100 ;  /* 0x000000646564723e */ /* 0x000fe200000000ff */
[----:B------:R-:W-:Y:S01]  /*b390*/  STS [R15+0x1200], R78 ;  /* 0x0012004e0f007388 */ /* 0x000fe20000000800 */
[----:B------:R-:W-:Y:S01]  /*b3a0*/  F2FP.F16.F32.PACK_AB R102, R103, R102 ;  /* 0x000000666766723e */ /* 0x000fe200000000ff */
[----:B------:R-:W-:Y:S01]  /*b3b0*/  UISETP.NE.AND UP0, UPT, UR4, URZ, UPT ;  /* 0x0000003f0400728c */ /* 0x000fe2000bf05270 */
[----:B------:R-:W-:Y:S01]  /*b3c0*/  F2FP.F16.F32.PACK_AB R104, R105, R104 ;  /* 0x000000686968723e */ /* 0x000fe200000000ff */
[----:B------:R-:W-:Y:S01]  /*b3d0*/  STS [R3+0x2000], R84 ;  /* 0x0020005403007388 */ /* 0x000fe20000000800 */
[----:B------:R-:W-:Y:S01]  /*b3e0*/  F2FP.F16.F32.PACK_AB R106, R107, R106 ;  /* 0x0000006a6b6a723e */ /* 0x000fe200000000ff */
[C---:B------:R-:W-:Y:S01]  /*b3f0*/  FMUL.FTZ R119, R2.reuse, R119 ;  /* 0x0000007702777220 */ /* 0x040fe20000410000 */
[----:B------:R-:W-:Y:S01]  /*b400*/  F2FP.F16.F32.PACK_AB R140, R141, R140 ;  /* 0x0000008c8d8c723e */ /* 0x000fe200000000ff */
[----:B------:R-:W-:Y:S01]  /*b410*/  STS [R3+0x2200], R86 ;  /* 0x0022005603007388 */ /* 0x000fe20000000800 */
[----:B------:R-:W-:Y:S01]  /*b420*/  F2FP.F16.F32.PACK_AB R142, R143, R142 ;  /* 0x0000008e8f8e723e */ /* 0x000fe200000000ff */
[C---:B------:R-:W-:Y:S01]  /*b430*/  FMUL.FTZ R118, R2.reuse, R118 ;  /* 0x0000007602767220 */ /* 0x040fe20000410000 */
[----:B------:R-:W-:Y:S01]  /*b440*/  F2FP.F16.F32.PACK_AB R120, R121, R120 ;  /* 0x000000787978723e */ /* 0x000fe200000000ff */
[----:B------:R-:W-:Y:S01]  /*b450*/  STS [R5+0x2000], R96 ;  /* 0x0020006005007388 */ /* 0x000fe20000000800 */
[----:B------:R-:W-:Y:S01]  /*b460*/  F2FP.F16.F32.PACK_AB R122, R123, R122 ;  /* 0x0000007a7b7a723e */ /* 0x000fe200000000ff */
[----:B------:R-:W-:Y:S01]  /*b470*/  @UP0 ULDC.64 UR8, c[0x0][0x2c0] ;  /* 0x0000b00000080ab9 */ /* 0x000fe20000000a00 */
[----:B------:R-:W-:Y:S01]  /*b480*/  F2FP.F16.F32.PACK_AB R112, R113, R112 ;  /* 0x000000707170723e */ /* 0x000fe200000000ff */
[----:B------:R-:W-:Y:S01]  /*b490*/  STS [R5+0x2200], R98 ;  /* 0x0022006205007388 */ /* 0x000fe20000000800 */
[----:B------:R-:W-:Y:S01]  /*b4a0*/  F2FP.F16.F32.PACK_AB R114, R115, R114 ;  /* 0x000000727372723e */ /* 0x000fe200000000ff */
[----:B------:R-:W-:Y:S01]  /*b4b0*/  @UP0 UIMAD UR15, UR9, UR8, URZ ;  /* 0x00000008090f02a4 */ /* 0x000fe2000f8e023f */
[C---:B------:R-:W-:Y:S01]  /*b4c0*/  FMUL.FTZ R136, R9.reuse, R136 ;  /* 0x0000008809887220 */ /* 0x040fe20000410000 */
[----:B------:R-:W-:Y:S01]  /*b4d0*/  STS [R3+0x3000], R88 ;  /* 0x0030005803007388 */ /* 0x000fe20000000800 */
[C---:B------:R-:W-:Y:S01]  /*b4e0*/  FMUL.FTZ R137, R9.reuse, R137 ;  /* 0x0000008909897220 */ /* 0x040fe20000410000 */
[----:B------:R-:W-:Y:S01]  /*b4f0*/  FMUL.FTZ R128, R9, R128 ;  /* 0x0000008009807220 */ /* 0x000fe20000410000 */
[C---:B------:R-:W-:Y:S01]  /*b500*/  FMUL.FTZ R138, R11.reuse, R138 ;  /* 0x0000008a0b8a7220 */ /* 0x040fe20000410000 */
[----:B------:R-:W-:Y:S01]  /*b510*/  STS [R3+0x3200], R90 ;  /* 0x0032005a03007388 */ /* 0x000fe20000000800 */
[----:B------:R-:W-:Y:S01]  /*b520*/  FMUL.FTZ R139, R11, R139 ;  /* 0x0000008b0b8b7220 */ /* 0x000fe20000410000 */
[----:B------:R-:W1:Y:S01]  /*b530*/  S2UR UR8, SR_CTAID.Z ;  /* 0x00000000000879c3 */ /* 0x000e620000002700 */
[----:B------:R-:W-:Y:S01]  /*b540*/  FMUL.FTZ R9, R9, R129 ;  /* 0x0000008109097220 */ /* 0x000fe20000410000 */
[----:B------:R-:W-:Y:S01]  /*b550*/  STS [R5+0x3000], R92 ;  /* 0x0030005c05007388 */ /* 0x000fe20000000800 */
[C---:B------:R-:W-:Y:S01]  /*b560*/  FMUL.FTZ R130, R11.reuse, R130 ;  /* 0x000000820b827220 */ /* 0x040fe20000410000 */
[----:B------:R-:W-:Y:S01]  /*b570*/  FMUL.FTZ R11, R11, R131 ;  /* 0x000000830b0b7220 */ /* 0x000fe20000410000 */
[C---:B------:R-:W-:Y:S01]  /*b580*/  FMUL.FTZ R127, R2.reuse, R127 ;  /* 0x0000007f027f7220 */ /* 0x040fe20000410000 */
[----:B------:R-:W-:Y:S01]  /*b590*/  STS [R5+0x3200], R94 ;  /* 0x0032005e05007388 */ /* 0x000fe20000000800 */
[C---:B------:R-:W-:Y:S01]  /*b5a0*/  FMUL.FTZ R126, R2.reuse, R126 ;  /* 0x0000007e027e7220 */ /* 0x040fe20000410000 */
[C---:B------:R-:W-:Y:S01]  /*b5b0*/  FMUL.FTZ R135, R2.reuse, R135 ;  /* 0x0000008702877220 */ /* 0x040fe20000410000 */
[----:B------:R-:W-:Y:S01]  /*b5c0*/  F2FP.F16.F32.PACK_AB R116, R117, R116 ;  /* 0x000000747574723e */ /* 0x000fe200000000ff */
[----:B------:R-:W-:Y:S01]  /*b5d0*/  STS [R13+0x2000], R144 ;  /* 0x002000900d007388 */ /* 0x000fe20000000800 */
[----:B------:R-:W-:Y:S01]  /*b5e0*/  F2FP.F16.F32.PACK_AB R118, R119, R118 ;  /* 0x000000767776723e */ /* 0x000fe200000000ff */
[----:B------:R-:W-:Y:S01]  /*b5f0*/  FMUL.FTZ R2, R2, R134 ;  /* 0x0000008602027220 */ /* 0x000fe20000410000 */
[----:B------:R-:W-:Y:S01]  /*b600*/  F2FP.F16.F32.PACK_AB R136, R137, R136 ;  /* 0x000000888988723e */ /* 0x000fe200000000ff */
[----:B------:R-:W-:Y:S01]  /*b610*/  STS [R13+0x2200], R146 ;  /* 0x002200920d007388 */ /* 0x000fe20000000800 */
[----:B------:R-:W-:Y:S01]  /*b620*/  F2FP.F16.F32.PACK_AB R138, R139, R138 ;  /* 0x0000008a8b8a723e */ /* 0x000fe200000000ff */
[----:B------:R-:W-:Y:S01]  /*b630*/  @!UP0 ULDC UR6, c[0x0][0x2e4] ;  /* 0x0000b90000068ab9 */ /* 0x000fe20000000800 */
[----:B------:R-:W-:Y:S01]  /*b640*/  F2FP.F16.F32.PACK_AB R9, R9, R128 ;  /* 0x000000800909723e */ /* 0x000fe200000000ff */
[----:B------:R-:W-:Y:S01]  /*b650*/  STS [R15+0x2000], R108 ;  /* 0x0020006c0f007388 */ /* 0x000fe20000000800 */
[----:B------:R-:W-:Y:S01]  /*b660*/  @!UP0 ULDC UR9, c[0x0][0x2c4] ;  /* 0x0000b10000098ab9 */ /* 0x000fe20000000800 */
[----:B------:R-:W-:Y:S01]  /*b670*/  UISETP.NE.OR UP2, UPT, UR4, URZ, !UP1 ;  /* 0x0000003f0400728c */ /* 0x000fe2000cf45670 */
[----:B------:R-:W-:Y:S01]  /*b680*/  F2FP.F16.F32.PACK_AB R11, R11, R130 ;  /* 0x000000820b0b723e */ /* 0x000fe200000000ff */
[----:B------:R-:W-:Y:S01]  /*b690*/  STS [R15+0x2200], R110 ;  /* 0x0022006e0f007388 */ /* 0x000fe20000000800 */
[----:B------:R-:W-:Y:S01]  /*b6a0*/  @!UP0 USEL UR15, UR9, UR6, !UP1 ;  /* 0x00000006090f8287 */ /* 0x000fe2000c800000 */
[----:B------:R-:W-:Y:S01]  /*b6b0*/  F2FP.F16.F32.PACK_AB R124, R125, R124 ;  /* 0x0000007c7d7c723e */ /* 0x000fe200000000ff */
[----:B------:R-:W-:Y:S01]  /*b6c0*/  @!UP0 ULDC UR5, c[0x0][0x270] ;  /* 0x00009c0000058ab9 */ /* 0x000fe20000000800 */
[----:B------:R-:W-:Y:S01]  /*b6d0*/  STS [R13+0x3000], R100 ;  /* 0x003000640d007388 */ /* 0x000fe20000000800 */
[----:B------:R-:W-:Y:S01]  /*b6e0*/  F2FP.F16.F32.PACK_AB R126, R127, R126 ;  /* 0x0000007e7f7e723e */ /* 0x000fe200000000ff */
[----:B------:R-:W-:Y:S01]  /*b6f0*/  @UP0 UMOV UR7, 0x1 ;  /* 0x0000000100070882 */ /* 0x000fe20000000000 */
[----:B------:R-:W-:Y:S01]  /*b700*/  F2FP.F16.F32.PACK_AB R2, R135, R2 ;  /* 0x000000028702723e */ /* 0x000fe200000000ff */
[----:B------:R-:W-:Y:S01]  /*b710*/  STS [R13+0x3200], R102 ;  /* 0x003200660d007388 */ /* 0x000fe20000000800 */
[----:B------:R-:W2:Y:S01]  /*b720*/  @P4 LDC R18, c[0x0][0x2e8] ;  /* 0x0000ba00ff124b82 */ /* 0x000ea20000000800 */
[----:B------:R-:W-:Y:S01]  /*b730*/  @!UP0 UIMAD UR7, UR15, UR5, URZ ;  /* 0x000000050f0782a4 */ /* 0x000fe2000f8e023f */
[----:B------:R-:W3:Y:S01]  /*b740*/  @P4 MUFU.LG2 R7, R7 ;  /* 0x0000000700074308 */ /* 0x000ee20000000c00 */
[----:B------:R-:W-:Y:S01]  /*b750*/  STS [R15+0x3000], R104 ;  /* 0x003000680f007388 */ /* 0x000fe20000000800 */
[----:B------:R-:W-:Y:S01]  /*b760*/  MOV R0, 0x7f800000 ;  /* 0x7f80000000007802 */ /* 0x000fe20000000f00 */
[----:B------:R-:W-:Y:S01]  /*b770*/  UIMAD UR6, UR11, UR7, URZ ;  /* 0x000000070b0672a4 */ /* 0x000fe2000f8e023f */
[----:B------:R-:W-:Y:S01]  /*b780*/  F2FP.F16.F32.PACK_AB R132, R133, R132 ;  /* 0x000000848584723e */ /* 0x000fe200000000ff */
[----:B------:R-:W-:Y:S01]  /*b790*/  STS [R15+0x3200], R106 ;  /* 0x0032006a0f007388 */ /* 0x000fe20000000800 */
[----:B------:R-:W-:Y:S01]  /*b7a0*/  @UP0 ULDC UR14, c[0x0][0x2c0] ;  /* 0x0000b000000e0ab9 */ /* 0x000fe20000000800 */
[----:B------:R-:W-:Y:S01]  /*b7b0*/  @!UP2 ULDC UR4, c[0x0][0x2c4] ;  /* 0x0000b1000004aab9 */ /* 0x000fe20000000800 */
[----:B------:R-:W4:Y:S01]  /*b7c0*/  @P3 MUFU.LG2 R6, R6 ;  /* 0x0000000600063308 */ /* 0x000f220000000c00 */
[----:B------:R-:W-:Y:S01]  /*b7d0*/  STS [R3+0x4000], R140 ;  /* 0x0040008c03007388 */ /* 0x000fe20000000800 */
[----:B------:R-:W-:Y:S01]  /*b7e0*/  @!UP0 UMOV UR14, 0x1 ;  /* 0x00000001000e8882 */ /* 0x000fe20000000000 */
[----:B------:R-:W-:-:S02]  /*b7f0*/  @!UP2 UIMAD UR4, UR11, UR4, URZ ;  /* 0x000000040b04a2a4 */ /* 0x000fc4000f8e023f */
[----:B------:R-:W-:Y:S01]  /*b800*/  STS [R3+0x4200], R142 ;  /* 0x0042008e03007388 */ /* 0x000fe20000000800 */
[----:B------:R-:W-:Y:S02]  /*b810*/  USEL UR6, UR6, URZ, UP2 ;  /* 0x0000003f06067287 */ /* 0x000fe40009000000 */
[----:B------:R-:W5:Y:S01]  /*b820*/  @P2 MUFU.LG2 R10, R10 ;  /* 0x0000000a000a2308 */ /* 0x000f620000000c00 */
[----:B------:R-:W-:Y:S01]  /*b830*/  STS [R5+0x4000], R120 ;  /* 0x0040007805007388 */ /* 0x000fe20000000800 */
[----:B------:R-:W-:Y:S01]  /*b840*/  UIMAD UR5, UR10, UR14, URZ ;  /* 0x0000000e0a0572a4 */ /* 0x000fe2000f8e023f */
[----:B---3--:R-:W-:Y:S01]  /*b850*/  @P4 FMUL.FTZ R20, R7, 0.69314718246459960938 ;  /* 0x3f31721807144820 */ /* 0x008fe20000410000 */
[----:B-1----:R-:W-:Y:S01]  /*b860*/  UIMAD UR15, UR8, UR15, UR6 ;  /* 0x0000000f080f72a4 */ /* 0x002fe2000f8e0206 */
[----:B------:R-:W-:Y:S01]  /*b870*/  STS [R5+0x4200], R122 ;  /* 0x0042007a05007388 */ /* 0x000fe20000000800 */
[----:B------:R-:W-:Y:S01]  /*b880*/  USHF.L.U32 UR7, UR5, 0x7, URZ ;  /* 0x0000000705077899 */ /* 0x000fe2000800063f */
[----:B--2---:R-:W-:Y:S01]  /*b890*/  @P4 FFMA.FTZ R16, R167, R18, R20 ;  /* 0x00000012a7104223 */ /* 0x004fe20000010014 */
[----:B------:R-:W-:Y:S01]  /*b8a0*/  @!UP2 UMOV UR16, UR4 ;  /* 0x000000040010ac82 */ /* 0x000fe20008000000 */
[----:B------:R-:W-:Y:S01]  /*b8b0*/  STS [R3+0x5000], R112 ;  /* 0x0050007003007388 */ /* 0x000fe20000000800 */
[----:B------:R-:W-:Y:S01]  /*b8c0*/  USHF.R.S32.HI UR6, URZ, 0x1f, UR15 ;  /* 0x0000001f3f067899 */ /* 0x000fe2000801140f */
[----:B----4-:R-:W-:Y:S01]  /*b8d0*/  @P3 FMUL.FTZ R7, R6, 0.69314718246459960938 ;  /* 0x3f31721806073820 */ /* 0x010fe20000410000 */
[----:B------:R-:W-:Y:S01]  /*b8e0*/  @!UP2 USHF.R.S32.HI UR17, URZ, 0x1f, UR4 ;  /* 0x0000001f3f11a899 */ /* 0x000fe20008011404 */
[----:B------:R1:W-:Y:S01]  /*b8f0*/  STS [R3+0x5200], R114 ;  /* 0x0052007203007388 */ /* 0x0003e20000000800 */
[----:B------:R-:W-:-:S02]  /*b900*/  USHF.R.S32.HI UR5, URZ, 0x1f, UR7 ;  /* 0x0000001f3f057899 */ /* 0x000fc40008011407 */
[----:B------:R-:W-:Y:S01]  /*b910*/  UIADD3 UR15, UP1, UP0, UR7, UR16, UR15 ;  /* 0x00000010070f7290 */ /* 0x000fe2000f83e00f */
[----:B------:R-:W-:Y:S01]  /*b920*/  STS [R5+0x5000], R116 ;  /* 0x0050007405007388 */ /* 0x000fe20000000800 */
[----:B-----5:R-:W-:Y:S02]  /*b930*/  @P2 FMUL.FTZ R10, R10, 0.69314718246459960938 ;  /* 0x3f3172180a0a2820 */ /* 0x020fe40000410000 */
[----:B------:R-:W-:Y:S01]  /*b940*/  UIADD3.X UR16, UR5, UR17, UR6, UP1, UP0 ;  /* 0x0000001105107290 */ /* 0x000fe20008fe0406 */
[----:B------:R2:W-:Y:S04]  /*b950*/  STS [R5+0x5200], R118 ;  /* 0x0052007605007388 */ /* 0x0005e80000000800 */
[----:B------:R-:W-:Y:S04]  /*b960*/  STS [R13+0x4000], R136 ;  /* 0x004000880d007388 */ /* 0x000fe80000000800 */
[----:B------:R-:W-:Y:S04]  /*b970*/  STS [R13+0x4200], R138 ;  /* 0x0042008a0d007388 */ /* 0x000fe80000000800 */
[----:B------:R3:W-:Y:S04]  /*b980*/  STS [R15+0x4000], R9 ;  /* 0x004000090f007388 */ /* 0x0007e80000000800 */
[----:B------:R-:W-:Y:S01]  /*b990*/  STS [R15+0x4200], R11 ;  /* 0x0042000b0f007388 */ /* 0x000fe20000000800 */
[----:B-1----:R-:W1:Y:S03]  /*b9a0*/  @P5 LDC R3, c[0x0][0x2e8] ;  /* 0x0000ba00ff035b82 */ /* 0x002e660000000800 */
[----:B------:R-:W-:Y:S04]  /*b9b0*/  STS [R13+0x5000], R124 ;  /* 0x0050007c0d007388 */ /* 0x000fe80000000800 */
[----:B------:R-:W-:Y:S01]  /*b9c0*/  STS [R13+0x5200], R126 ;  /* 0x0052007e0d007388 */ /* 0x000fe20000000800 */
[----:B--2---:R-:W-:-:S02]  /*b9d0*/  @P5 FMUL.FTZ R5, R8, 0.69314718246459960938 ;  /* 0x3f31721808055820 */ /* 0x004fc40000410000 */
[----:B------:R-:W2:Y:S01]  /*b9e0*/  @P2 LDC R8, c[0x0][0x2e8] ;  /* 0x0000ba00ff082b82 */ /* 0x000ea20000000800 */
[----:B------:R4:W-:Y:S04]  /*b9f0*/  STS [R15+0x5200], R2 ;  /* 0x005200020f007388 */ /* 0x0009e80000000800 */
[----:B------:R5:W-:Y:S03]  /*ba00*/  STS [R15+0x5000], R132 ;  /* 0x005000840f007388 */ /* 0x000be60000000800 */
[----:B---3--:R-:W3:Y:S01]  /*ba10*/  @P3 LDC R9, c[0x0][0x2e8] ;  /* 0x0000ba00ff093b82 */ /* 0x008ee20000000800 */
[----:B-1----:R-:W-:-:S07]  /*ba20*/  @P5 FFMA.FTZ R0, R168, R3, R5 ;  /* 0x00000003a8005223 */ /* 0x002fce0000010005 */
[----:B------:R-:W1:Y:S08]  /*ba30*/  LDC.64 R4, c[0x0][0x290] ;  /* 0x0000a400ff047b82 */ /* 0x000e700000000a00 */
[----:B----4-:R-:W4:Y:S01]  /*ba40*/  LDC.64 R2, c[0x0][0x2a0] ;  /* 0x0000a800ff027b82 */ /* 0x010f220000000a00 */
[----:B-----5:R-:W-:Y:S01]  /*ba50*/  MOV R15, 0x7f800000 ;  /* 0x7f800000000f7802 */ /* 0x020fe20000000f00 */
[----:B--2---:R-:W-:Y:S01]  /*ba60*/  @P2 FFMA.FTZ R15, R165, R8, R10 ;  /* 0x00000008a50f2223 */ /* 0x004fe2000001000a */
[----:B---3--:R-:W-:-:S05]  /*ba70*/  @P3 FFMA.FTZ R14, R166, R9, R7 ;  /* 0x00000009a60e3223 */ /* 0x008fca0000010007 */
[----:B------:R-:W-:Y:S06]  /*ba80*/  BAR.SYNC.DEFER_BLOCKING 0x0 ;  /* 0x0000000000007b1d */ /* 0x000fec0000010000 */
[----:B------:R-:W-:Y:S05]  /*ba90*/  @P6 BRA `(.L_x_10) ;  /* 0x0000000000a46947 */ /* 0x000fea0003800000 */
[----:B------:R-:W-:Y:S01]  /*baa0*/  SHF.R.S32.HI R7, RZ, 0x1f, R12 ;  /* 0x0000001fff077819 */ /* 0x000fe2000001140c */
[----:B------:R-:W-:-:S03]  /*bab0*/  UIMAD UR4, UR10, -0x80, UR9 ;  /* 0xffffff800a0478a4 */ /* 0x000fc6000f8e0209 */
[----:B------:R-:W-:-:S04]  /*bac0*/  LEA.HI R7, R7, R12, RZ, 0x2 ;  /* 0x0000000c07077211 */ /* 0x000fc800078f10ff */
[----:B------:R-:W-:-:S05]  /*bad0*/  LOP3.LUT R7, R7, 0xffffffc, RZ, 0xc0, !PT ;  /* 0x0ffffffc07077812 */ /* 0x000fca00078ec0ff */
[----:B------:R-:W-:-:S04]  /*bae0*/  IMAD.IADD R18, R12, 0x1, -R7 ;  /* 0x000000010c127824 */ /* 0x000fc800078e0a07 */
[----:B------:R-:W-:-:S04]  /*baf0*/  IMAD R18, R18, 0x10, R231 ;  /* 0x0000001012127824 */ /* 0x000fc800078e02e7 */
[C---:B------:R-:W-:Y:S01]  /*bb00*/  VIADD R21, R18.reuse, 0x8 ;  /* 0x0000000812157836 */ /* 0x040fe20000000000 */
[C---:B------:R-:W-:Y:S01]  /*bb10*/  ISETP.GE.AND P6, PT, R18.reuse, UR4, PT ;  /* 0x0000000412007c0c */ /* 0x040fe2000bfc6270 */
[C---:B------:R-:W-:Y:S02]  /*bb20*/  VIADD R20, R18.reuse, 0x40 ;  /* 0x0000004012147836 */ /* 0x040fe40000000000 */
[----:B------:R-:W-:Y:S01]  /*bb30*/  VIADD R19, R18, 0x48 ;  /* 0x0000004812137836 */ /* 0x000fe20000000000 */
[----:B------:R-:W-:Y:S02]  /*bb40*/  ISETP.GE.AND P5, PT, R21, UR4, PT ;  /* 0x0000000415007c0c */ /* 0x000fe4000bfa6270 */
[----:B------:R-:W-:Y:S02]  /*bb50*/  ISETP.GE.AND P4, PT, R20, UR4, PT ;  /* 0x0000000414007c0c */ /* 0x000fe4000bf86270 */
[----:B------:R-:W-:-:S05]  /*bb60*/  ISETP.GE.AND P3, PT, R19, UR4, PT ;  /* 0x0000000413007c0c */ /* 0x000fca000bf66270 */
[----:B------:R-:W2:Y:S01]  /*bb70*/  @!P6 LDC.64 R12, c[0x0][0x2b0] ;  /* 0x0000ac00ff0ceb82 */ /* 0x000ea20000000a00 */
[----:B------:R-:W-:-:S03]  /*bb80*/  @!P6 IMAD R18, R18, UR14, RZ ;  /* 0x0000000e1212ec24 */ /* 0x000fc6000f8e02ff */
[----:B------:R-:W-:Y:S02]  /*bb90*/  @!P5 IMAD R21, R21, UR14, RZ ;  /* 0x0000000e1515dc24 */ /* 0x000fe4000f8e02ff */
[----:B------:R-:W-:Y:S01]  /*bba0*/  @!P6 IADD3 R17, P0, R18, UR15, RZ ;  /* 0x0000000f1211ec10 */ /* 0x000fe2000ff1e0ff */
[----:B------:R-:W-:Y:S01]  /*bbb0*/  @!P4 IMAD R20, R20, UR14, RZ ;  /* 0x0000000e1414cc24 */ /* 0x000fe2000f8e02ff */
[----:B------:R-:W3:Y:S01]  /*bbc0*/  @!P5 LDC.64 R10, c[0x0][0x2b0] ;  /* 0x0000ac00ff0adb82 */ /* 0x000ee20000000a00 */
[----:B------:R-:W-:Y:S01]  /*bbd0*/  @!P3 IMAD R19, R19, UR14, RZ ;  /* 0x0000000e1313bc24 */ /* 0x000fe2000f8e02ff */
[----:B------:R-:W-:-:S06]  /*bbe0*/  @!P6 LEA.HI.X.SX32 R18, R18, UR16, 0x1, P0 ;  /* 0x000000101212ec11 */ /* 0x000fcc00080f0eff */
[----:B------:R-:W5:Y:S08]  /*bbf0*/  @!P4 LDC.64 R8, c[0x0][0x2b0] ;  /* 0x0000ac00ff08cb82 */ /* 0x000f700000000a00 */
[----:B------:R-:W1:Y:S01]  /*bc00*/  @!P3 LDC.64 R6, c[0x0][0x2b0] ;  /* 0x0000ac00ff06bb82 */ /* 0x000e620000000a00 */
[----:B--2---:R-:W-:Y:S02]  /*bc10*/  @!P6 LEA R22, P1, R17, R12, 0x2 ;  /* 0x0000000c1116e211 */ /* 0x004fe400078210ff */
[----:B------:R-:W-:-:S02]  /*bc20*/  @!P5 IADD3 R12, P0, R21, UR15, RZ ;  /* 0x0000000f150cdc10 */ /* 0x000fc4000ff1e0ff */
[----:B------:R-:W-:Y:S02]  /*bc30*/  @!P6 LEA.HI.X R23, R17, R13, R18, 0x2, P1 ;  /* 0x0000000d1117e211 */ /* 0x000fe400008f1412 */
[----:B------:R-:W-:Y:S02]  /*bc40*/  @!P5 LEA.HI.X.SX32 R21, R21, UR16, 0x1, P0 ;  /* 0x000000101515dc11 */ /* 0x000fe400080f0eff */
[----:B---3--:R-:W-:Y:S01]  /*bc50*/  @!P5 LEA R24, P2, R12, R10, 0x2 ;  /* 0x0000000a0c18d211 */ /* 0x008fe200078410ff */
[----:B------:R2:W-:Y:S01]  /*bc60*/  @!P6 STG.E desc[UR12][R22.64], R0 ;  /* 0x000000001600e986 */ /* 0x0005e2000c10190c */
[----:B------:R-:W-:Y:S02]  /*bc70*/  @!P4 IADD3 R10, P1, R20, UR15, RZ ;  /* 0x0000000f140acc10 */ /* 0x000fe4000ff3e0ff */
[----:B------:R-:W-:Y:S02]  /*bc80*/  @!P3 IADD3 R13, P0, R19, UR15, RZ ;  /* 0x0000000f130dbc10 */ /* 0x000fe4000ff1e0ff */
[----:B------:R-:W-:-:S02]  /*bc90*/  @!P5 LEA.HI.X R25, R12, R11, R21, 0x2, P2 ;  /* 0x0000000b0c19d211 */ /* 0x000fc400010f1415 */
[----:B------:R-:W-:Y:S02]  /*bca0*/  @!P4 LEA.HI.X.SX32 R20, R20, UR16, 0x1, P1 ;  /* 0x000000101414cc11 */ /* 0x000fe400088f0eff */
[----:B------:R-:W-:Y:S01]  /*bcb0*/  @!P3 LEA.HI.X.SX32 R12, R19, UR16, 0x1, P0 ;  /* 0x00000010130cbc11 */ /* 0x000fe200080f0eff */
[----:B------:R2:W-:Y:S01]  /*bcc0*/  @!P5 STG.E desc[UR12][R24.64], R16 ;  /* 0x000000101800d986 */ /* 0x0005e2000c10190c */
[C---:B-----5:R-:W-:Y:S02]  /*bcd0*/  @!P4 LEA R8, P1, R10.reuse, R8, 0x2 ;  /* 0x000000080a08c211 */ /* 0x060fe400078210ff */
[C---:B-1----:R-:W-:Y:S02]  /*bce0*/  @!P3 LEA R6, P0, R13.reuse, R6, 0x2 ;  /* 0x000000060d06b211 */ /* 0x042fe400078010ff */
[----:B------:R-:W-:Y:S02]  /*bcf0*/  @!P4 LEA.HI.X R9, R10, R9, R20, 0x2, P1 ;  /* 0x000000090a09c211 */ /* 0x000fe400008f1414 */
[----:B------:R-:W-:-:S03]  /*bd00*/  @!P3 LEA.HI.X R7, R13, R7, R12, 0x2, P0 ;  /* 0x000000070d07b211 */ /* 0x000fc600000f140c */
[----:B------:R2:W-:Y:S04]  /*bd10*/  @!P4 STG.E desc[UR12][R8.64], R14 ;  /* 0x0000000e0800c986 */ /* 0x0005e8000c10190c */
[----:B------:R2:W-:Y:S02]  /*bd20*/  @!P3 STG.E desc[UR12][R6.64], R15 ;  /* 0x0000000f0600b986 */ /* 0x0005e4000c10190c */
.L_x_10:
[----:B------:R-:W-:Y:S05]  /*bd30*/  BSYNC B0 ;  /* 0x0000000000007941 */ /* 0x000fea0003800000 */
.L_x_9:
[----:B------:R-:W-:Y:S01]  /*bd40*/  USHF.R.S32.HI UR4, URZ, 0x1f, UR11 ;  /* 0x0000001f3f047899 */ /* 0x000fe2000801140b */
[----:B------:R-:W-:Y:S01]  /*bd50*/  SHF.R.S32.HI R237, RZ, 0x1f, R236 ;  /* 0x0000001fffed7819 */ /* 0x000fe200000114ec */
[----:B------:R-:W3:Y:S01]  /*bd60*/  LDS.128 R44, [R230] ;  /* 0x00000000e62c7984 */ /* 0x000ee20000000c00 */
[----:B------:R-:W-:-:S03]  /*bd70*/  ULDC.64 UR6, c[0x0][0x298] ;  /* 0x0000a60000067ab9 */ /* 0x000fc60000000a00 */
[C---:B-12---:R-:W-:Y:S01]  /*bd80*/  IMAD R0, R4.reuse, UR4, RZ ;  /* 0x0000000404007c24 */ /* 0x046fe2000f8e02ff */
[----:B------:R-:W-:Y:S01]  /*bd90*/  USHF.R.S32.HI UR4, URZ, 0x1f, UR8 ;  /* 0x0000001f3f047899 */ /* 0x000fe20008011408 */
[----:B------:R-:W-:Y:S01]  /*bda0*/  IMAD.WIDE.U32 R52, R4, UR11, R236 ;  /* 0x0000000b04347c25 */ /* 0x000fe2000f8e00ec */
[----:B------:R-:W1:Y:S03]  /*bdb0*/  LDS.128 R28, [R230+0x2000] ;  /* 0x00200000e61c7984 */ /* 0x000e660000000c00 */
[----:B------:R-:W-:Y:S01]  /*bdc0*/  IMAD R5, R5, UR11, R0 ;  /* 0x0000000b05057c24 */ /* 0x000fe2000f8e0200 */
[----:B------:R-:W2:Y:S01]  /*bdd0*/  LDS.128 R12, [R230+0x4000] ;  /* 0x00400000e60c7984 */ /* 0x000ea20000000c00 */
[----:B----4-:R-:W-:Y:S01]  /*bde0*/  IMAD R0, R2, UR4, RZ ;  /* 0x0000000402007c24 */ /* 0x010fe2000f8e02ff */
[----:B------:R-:W-:Y:S02]  /*bdf0*/  ULDC.64 UR4, c[0x0][0x280] ;  /* 0x0000a00000047ab9 */ /* 0x000fe40000000a00 */
[----:B------:R-:W-:Y:S01]  /*be00*/  IADD3 R53, R53, R5, RZ ;  /* 0x0000000535357210 */ /* 0x000fe20007ffe0ff */
[----:B------:R-:W4:Y:S01]  /*be10*/  LDS.128 R40, [R230+0x800] ;  /* 0x00080000e6287984 */ /* 0x000f220000000c00 */
[----:B------:R-:W-:-:S03]  /*be20*/  IMAD R3, R3, UR8, R0 ;  /* 0x0000000803037c24 */ /* 0x000fc6000f8e0200 */
[----:B------:R-:W5:Y:S01]  /*be30*/  LDS.128 R24, [R230+0x2800] ;  /* 0x00280000e6187984 */ /* 0x000f620000000c00 */
[----:B------:R-:W-:-:S03]  /*be40*/  IMAD.WIDE.U32 R52, R2, UR8, R52 ;  /* 0x0000000802347c25 */ /* 0x000fc6000f8e0034 */
[----:B------:R-:W5:Y:S02]  /*be50*/  LDS.128 R8, [R230+0x4800] ;  /* 0x00480000e6087984 */ /* 0x000f640000000c00 */
[----:B------:R-:W-:Y:S01]  /*be60*/  IADD3 R53, R53, R3, RZ ;  /* 0x0000000335357210 */ /* 0x000fe20007ffe0ff */
[----:B------:R-:W-:Y:S01]  /*be70*/  IMAD R3, R239, UR6, RZ ;  /* 0x00000006ef037c24 */ /* 0x000fe2000f8e02ff */
[----:B------:R-:W5:Y:S01]  /*be80*/  LDS.128 R36, [R230+0x1000] ;  /* 0x00100000e6247984 */ /* 0x000f620000000c00 */
[----:B------:R-:W-:-:S03]  /*be90*/  IMAD.WIDE.U32 R52, R238, UR6, R52 ;  /* 0x00000006ee347c25 */ /* 0x000fc6000f8e0034 */
[----:B------:R-:W5:Y:S01]  /*bea0*/  LDS.128 R20, [R230+0x3000] ;  /* 0x00300000e6147984 */ /* 0x000f620000000c00 */
[----:B------:R-:W-:-:S03]  /*beb0*/  IMAD R3, R238, UR7, R3 ;  /* 0x00000007ee037c24 */ /* 0x000fc6000f8e0203 */
[----:B------:R-:W5:Y:S01]  /*bec0*/  LDS.128 R4, [R230+0x5000] ;  /* 0x00500000e6047984 */ /* 0x000f620000000c00 */
[C---:B------:R-:W-:Y:S01]  /*bed0*/  LEA R2, P0, R52.reuse, UR4, 0x1 ;  /* 0x0000000434027c11 */ /* 0x040fe2000f8008ff */
[----:B------:R-:W-:Y:S02]  /*bee0*/  USHF.L.U32 UR4, UR6, 0x6, URZ ;  /* 0x0000000606047899 */ /* 0x000fe4000800063f */
[----:B------:R-:W5:Y:S01]  /*bef0*/  LDS.128 R32, [R230+0x1800] ;  /* 0x00180000e6207984 */ /* 0x000f620000000c00 */
[----:B------:R-:W-:Y:S01]  /*bf00*/  IADD3 R3, R53, R3, RZ ;  /* 0x0000000335037210 */ /* 0x000fe20007ffe0ff */
[----:B------:R-:W-:Y:S02]  /*bf10*/  USHF.L.U64.HI UR6, UR6, 0x6, UR7 ;  /* 0x0000000606067899 */ /* 0x000fe40008010207 */
[----:B------:R-:W5:Y:S01]  /*bf20*/  LDS.128 R16, [R230+0x3800] ;  /* 0x00380000e6107984 */ /* 0x000f620000000c00 */
[----:B------:R-:W-:Y:S02]  /*bf30*/  LEA.HI.X R3, R52, UR5, R3, 0x1, P0 ;  /* 0x0000000534037c11 */ /* 0x000fe400080f0c03 */
[----:B------:R-:W-:Y:S01]  /*bf40*/  IADD3 R52, P0, R2, UR4, RZ ;  /* 0x0000000402347c10 */ /* 0x000fe2000ff1e0ff */
[----:B------:R-:W5:Y:S03]  /*bf50*/  LDS.128 R48, [R230+0x5800] ;  /* 0x00580000e6307984 */ /* 0x000f660000000c00 */
[----:B------:R-:W-:Y:S01]  /*bf60*/  IADD3.X R53, R3, UR6, RZ, P0, !PT ;  /* 0x0000000603357c10 */ /* 0x000fe200087fe4ff */
[----:B---3--:R-:W-:Y:S01]  /*bf70*/  STG.E.128 desc[UR12][R2.64], R44 ;  /* 0x0000002c02007986 */ /* 0x008fe2000c101d0c */
[----:B------:R-:W-:-:S03]  /*bf80*/  IADD3 R54, P0, R52, UR4, RZ ;  /* 0x0000000434367c10 */ /* 0x000fc6000ff1e0ff */
[----:B-1----:R-:W-:Y:S01]  /*bf90*/  STG.E.128 desc[UR12][R2.64+0x40], R28 ;  /* 0x0000401c02007986 */ /* 0x002fe2000c101d0c */
[----:B------:R-:W-:Y:S02]  /*bfa0*/  IADD3.X R55, R53, UR6, RZ, P0, !PT ;  /* 0x0000000635377c10 */ /* 0x000fe400087fe4ff */
[----:B------:R-:W-:Y:S01]  /*bfb0*/  IADD3 R56, P0, R54, UR4, RZ ;  /* 0x0000000436387c10 */ /* 0x000fe2000ff1e0ff */
[----:B--2---:R-:W-:Y:S03]  /*bfc0*/  STG.E.128 desc[UR12][R2.64+0x80], R12 ;  /* 0x0000800c02007986 */ /* 0x004fe6000c101d0c */
[----:B------:R-:W-:Y:S01]  /*bfd0*/  IADD3.X R57, R55, UR6, RZ, P0, !PT ;  /* 0x0000000637397c10 */ /* 0x000fe200087fe4ff */
[----:B----4-:R-:W-:Y:S04]  /*bfe0*/  STG.E.128 desc[UR12][R52.64], R40 ;  /* 0x0000002834007986 */ /* 0x010fe8000c101d0c */
[----:B-----5:R-:W-:Y:S04]  /*bff0*/  STG.E.128 desc[UR12][R52.64+0x40], R24 ;  /* 0x0000401834007986 */ /* 0x020fe8000c101d0c */
[----:B------:R-:W-:Y:S04]  /*c000*/  STG.E.128 desc[UR12][R52.64+0x80], R8 ;  /* 0x0000800834007986 */ /* 0x000fe8000c101d0c */
[----:B------:R-:W-:Y:S04]  /*c010*/  STG.E.128 desc[UR12][R54.64], R36 ;  /* 0x0000002436007986 */ /* 0x000fe8000c101d0c */
[----:B------:R-:W-:Y:S04]  /*c020*/  STG.E.128 desc[UR12][R54.64+0x40], R20 ;  /* 0x0000401436007986 */ /* 0x000fe8000c101d0c */
[----:B------:R-:W-:Y:S04]  /*c030*/  STG.E.128 desc[UR12][R54.64+0x80], R4 ;  /* 0x0000800436007986 */ /* 0x000fe8000c101d0c */
[----:B------:R-:W-:Y:S04]  /*c040*/  STG.E.128 desc[UR12][R56.64], R32 ;  /* 0x0000002038007986 */ /* 0x000fe8000c101d0c */
[----:B------:R-:W-:Y:S04]  /*c050*/  STG.E.128 desc[UR12][R56.64+0x40], R16 ;  /* 0x0000401038007986 */ /* 0x000fe8000c101d0c */
[----:B------:R-:W-:Y:S01]  /*c060*/  STG.E.128 desc[UR12][R56.64+0x80], R48 ;  /* 0x0000803038007986 */ /* 0x000fe2000c101d0c */
[----:B------:R-:W-:Y:S05]  /*c070*/  EXIT ;  /* 0x000000000000794d */ /* 0x000fea0003800000 */
.L_x_0:
[----:B------:R-:W-:Y:S01]  /*c080*/  SHF.R.S32.HI R3, RZ, 0x1f, R130 ;  /* 0x0000001fff037819 */ /* 0x000fe20000011482 */
[----:B------:R-:W-:Y:S01]  /*c090*/  ULDC.64 UR4, c[0x0][0x290] ;  /* 0x0000a40000047ab9 */ /* 0x000fe20000000a00 */
[----:B------:R-:W-:Y:S01]  /*c0a0*/  SHF.R.S32.HI R0, RZ, 0x1f, R13 ;  /* 0x0000001fff007819 */ /* 0x000fe2000001140d */
[----:B------:R-:W-:Y:S01]  /*c0b0*/  ULDC.U8 UR8, c[0x0][0x3d9] ;  /* 0x0000f64000087ab9 */ /* 0x000fe20000000000 */
[----:B------:R-:W-:Y:S01]  /*c0c0*/  LEA.HI R2, R3, R130, RZ, 0x2 ;  /* 0x0000008203027211 */ /* 0x000fe200078f10ff */
[----:B------:R-:W-:Y:S01]  /*c0d0*/  UISETP.NE.AND UP1, UPT, UR8, URZ, UPT ;  /* 0x0000003f0800728c */ /* 0x000fe2000bf25270 */
[----:B------:R-:W-:Y:S01]  /*c0e0*/  LOP3.LUT P3, RZ, R130, 0x3, RZ, 0xc0, !PT ;  /* 0x0000000382ff7812 */ /* 0x000fe2000786c0ff */
[----:B------:R-:W-:Y:S01]  /*c0f0*/  IMAD R0, R0, UR4, RZ ;  /* 0x0000000400007c24 */ /* 0x000fe2000f8e02ff */
[----:B------:R-:W-:Y:S01]  /*c100*/  LOP3.LUT R3, R2, 0x1ffffffc, RZ, 0xc0, !PT ;  /* 0x1ffffffc02037812 */ /* 0x000fe200078ec0ff */
[----:B------:R-:W-:Y:S01]  /*c110*/  ULDC.U8 UR10, c[0x0][0x3d8] ;  /* 0x0000f600000a7ab9 */ /* 0x000fe20000000000 */
[----:B------:R-:W-:Y:S01]  /*c120*/  SHF.R.S32.HI R2, RZ, 0x2, R2 ;  /* 0x00000002ff027819 */ /* 0x000fe20000011402 */
[----:B------:R-:W-:Y:S01]  /*c130*/  ULDC.64 UR6, c[0x0][0x298] ;  /* 0x0000a60000067ab9 */ /* 0x000fe20000000a00 */
[----:B------:R-:W-:Y:S01]  /*c140*/  ISETP.NE.AND P1, PT, RZ, UR10, PT ;  /* 0x0000000aff007c0c */ /* 0x000fe2000bf25270 */
[----:B------:R-:W-:Y:S01]  /*c150*/  IMAD.IADD R4, R130, 0x1, -R3 ;  /* 0x0000000182047824 */ /* 0x000fe200078e0a03 */
[----:B------:R-:W-:Y:S01]  /*c160*/  BSSY B0, `(.L_x_11) ;  /* 0x0000051000007945 */ /* 0x000fe20003800000 */
[----:B------:R-:W-:Y:S01]  /*c170*/  IMAD R3, R13, UR5, R0 ;  /* 0x000000050d037c24 */ /* 0x000fe2000f8e0200 */
[----:B------:R-:W-:Y:S01]  /*c180*/  SHF.R.S32.HI R0, RZ, 0x1f, R23 ;  /* 0x0000001fff007819 */ /* 0x000fe20000011417 */
[----:B------:R-:W-:Y:S01]  /*c190*/  IMAD.SHL.U32 R4, R4, 0x8, RZ ;  /* 0x0000000804047824 */ /* 0x000fe200078e00ff */
[----:B------:R-:W-:Y:S01]  /*c1a0*/  @!UP1 UISETP.NE.AND UP0, UPT, UR10, URZ, UPT ;  /* 0x0000003f0a00928c */ /* 0x000fe2000bf05270 */
[----:B------:R-:W-:Y:S01]  /*c1b0*/  ISETP.EQ.AND P1, PT, RZ, UR8, P1 ;  /* 0x00000008ff007c0c */ /* 0x000fe20008f22270 */
[----:B------:R-:W-:Y:S01]  /*c1c0*/  @UP1 ULDC UR9, c[0x0][0x2c0] ;  /* 0x0000b00000091ab9 */ /* 0x000fe20000000800 */
[----:B------:R-:W-:Y:S01]  /*c1d0*/  VIADD R7, R2, 0x60 ;  /* 0x0000006002077836 */ /* 0x000fe20000000000 */
[----:B------:R-:W-:Y:S01]  /*c1e0*/  SHF.R.S32.HI R5, RZ, 0x1f, R4 ;  /* 0x0000001fff057819 */ /* 0x000fe20000011404 */
[----:B------:R-:W-:-:S02]  /*c1f0*/  @UP1 UIMAD UR9, UR15, UR9, URZ ;  /* 0x000000090f0912a4 */ /* 0x000fc4000f8e023f */
[----:B------:R-:W-:Y:S01]  /*c200*/  IMAD.WIDE.U32 R4, R13, UR4, R4 ;  /* 0x000000040d047c25 */ /* 0x000fe2000f8e0004 */
[----:B------:R-:W-:-:S03]  /*c210*/  ULDC.64 UR4, c[0x0][0x2a0] ;  /* 0x0000a80000047ab9 */ /* 0x000fc60000000a00 */
[----:B------:R-:W-:Y:S01]  /*c220*/  IMAD.IADD R5, R3, 0x1, R5 ;  /* 0x0000000103057824 */ /* 0x000fe200078e0205 */
[----:B------:R-:W-:Y:S01]  /*c230*/  SHF.R.S32.HI R3, RZ, 0x1f, R2 ;  /* 0x0000001fff037819 */ /* 0x000fe20000011402 */
[----:B------:R-:W-:Y:S02]  /*c240*/  IMAD R0, R0, UR4, RZ ;  /* 0x0000000400007c24 */ /* 0x000fe4000f8e02ff */
[----:B------:R-:W-:Y:S01]  /*c250*/  IMAD.WIDE.U32 R8, R23, UR4, R4 ;  /* 0x0000000417087c25 */ /* 0x000fe2000f8e0004 */
[----:B------:R-:W-:Y:S02]  /*c260*/  @!UP1 ULDC UR4, c[0x0][0x2e4] ;  /* 0x0000b90000049ab9 */ /* 0x000fe40000000800 */
[----:B------:R-:W-:Y:S01]  /*c270*/  @!UP1 USEL UR9, UR15, UR4, !UP0 ;  /* 0x000000040f099287 */ /* 0x000fe2000c000000 */
[----:B------:R-:W-:Y:S02]  /*c280*/  IMAD.WIDE R10, R238, 0x80, R2 ;  /* 0x00000080ee0a7825 */ /* 0x000fe400078e0202 */
[----:B------:R-:W-:-:S02]  /*c290*/  @!UP1 ULDC UR4, c[0x0][0x270] ;  /* 0x00009c0000049ab9 */ /* 0x000fc40000000800 */
[----:B------:R-:W-:Y:S01]  /*c2a0*/  IMAD R0, R23, UR5, R0 ;  /* 0x0000000517007c24 */ /* 0x000fe2000f8e0200 */
[----:B------:R-:W-:Y:S01]  /*c2b0*/  @UP1 UMOV UR5, 0x1 ;  /* 0x0000000100051882 */ /* 0x000fe20000000000 */
[----:B------:R-:W-:Y:S01]  /*c2c0*/  IMAD R5, R11, UR6, RZ ;  /* 0x000000060b057c24 */ /* 0x000fe2000f8e02ff */
[----:B------:R-:W-:Y:S01]  /*c2d0*/  @!UP1 UIMAD UR5, UR9, UR4, URZ ;  /* 0x00000004090592a4 */ /* 0x000fe2000f8e023f */
[----:B------:R-:W-:Y:S02]  /*c2e0*/  IMAD.IADD R9, R0, 0x1, R9 ;  /* 0x0000000100097824 */ /* 0x000fe400078e0209 */
[C---:B------:R-:W-:Y:S01]  /*c2f0*/  IMAD R5, R10.reuse, UR7, R5 ;  /* 0x000000070a057c24 */ /* 0x040fe2000f8e0205 */
[----:B------:R-:W-:Y:S01]  /*c300*/  USHF.L.U64.HI UR7, UR6, 0x6, UR7 ;  /* 0x0000000606077899 */ /* 0x000fe20008010207 */
[----:B------:R-:W-:-:S04]  /*c310*/  IMAD.WIDE.U32 R10, R10, UR6, R8 ;  /* 0x000000060a0a7c25 */ /* 0x000fc8000f8e0008 */
[----:B------:R-:W-:Y:S01]  /*c320*/  IMAD R6, R13, UR5, RZ ;  /* 0x000000050d067c24 */ /* 0x000fe2000f8e02ff */
[----:B------:R-:W-:Y:S01]  /*c330*/  ULDC.64 UR4, c[0x0][0x280] ;  /* 0x0000a00000047ab9 */ /* 0x000fe20000000a00 */
[----:B------:R-:W-:Y:S01]  /*c340*/  IMAD.IADD R0, R5, 0x1, R11 ;  /* 0x0000000105007824 */ /* 0x000fe200078e020b */
[----:B------:R-:W-:Y:S01]  /*c350*/  LEA R8, P0, R10, UR4, 0x1 ;  /* 0x000000040a087c11 */ /* 0x000fe2000f8008ff */
[----:B------:R-:W-:Y:S01]  /*c360*/  USHF.L.U32 UR4, UR6, 0x6, URZ ;  /* 0x0000000606047899 */ /* 0x000fe2000800063f */
[----:B------:R-:W-:Y:S01]  /*c370*/  IMAD R4, R13, UR15, RZ ;  /* 0x0000000f0d047c24 */ /* 0x000fe2000f8e02ff */
[----:B------:R-:W-:Y:S01]  /*c380*/  SEL R6, R6, RZ, !P1 ;  /* 0x000000ff06067207 */ /* 0x000fe20004800000 */
[----:B------:R-:W-:Y:S01]  /*c390*/  @UP1 ULDC UR6, c[0x0][0x2c0] ;  /* 0x0000b00000061ab9 */ /* 0x000fe20000000800 */
[----:B------:R-:W-:Y:S01]  /*c3a0*/  LEA.HI.X R9, R10, UR5, R0, 0x1, P0 ;  /* 0x000000050a097c11 */ /* 0x000fe200080f0c00 */
[----:B------:R-:W-:Y:S01]  /*c3b0*/  @!UP1 UMOV UR6, 0x1 ;  /* 0x0000000100069882 */ /* 0x000fe20000000000 */
[----:B------:R-:W-:Y:S01]  /*c3c0*/  IADD3 R12, P0, R8, UR4, RZ ;  /* 0x00000004080c7c10 */ /* 0x000fe2000ff1e0ff */
[----:B------:R-:W-:Y:S01]  /*c3d0*/  IMAD R23, R23, UR9, R6 ;  /* 0x0000000917177c24 */ /* 0x000fe2000f8e0206 */
[----:B------:R-:W-:Y:S01]  /*c3e0*/  IADD3 R6, -R133, UR15, RZ ;  /* 0x0000000f85067c10 */ /* 0x000fe2000fffe1ff */
[----:B------:R1:W-:Y:S01]  /*c3f0*/  STG.E.128 desc[UR12][R8.64], RZ ;  /* 0x000000ff08007986 */ /* 0x0003e2000c101d0c */
[----:B------:R-:W-:Y:S01]  /*c400*/  IADD3.X R13, R9, UR7, RZ, P0, !PT ;  /* 0x00000007090d7c10 */ /* 0x000fe200087fe4ff */
[----:B------:R-:W-:Y:S01]  /*c410*/  IMAD R133, R133, UR6, RZ ;  /* 0x0000000685857c24 */ /* 0x000fe2000f8e02ff */
[----:B------:R-:W-:Y:S01]  /*c420*/  IADD3 R14, P0, R12, UR4, RZ ;  /* 0x000000040c0e7c10 */ /* 0x000fe2000ff1e0ff */
[----:B------:R1:W-:Y:S01]  /*c430*/  STG.E.128 desc[UR12][R8.64+0x40], RZ ;  /* 0x000040ff08007986 */ /* 0x0003e2000c101d0c */
[C---:B------:R-:W-:Y:S01]  /*c440*/  ISETP.GE.OR P6, PT, R2.reuse, R6, P3 ;  /* 0x000000060200720c */ /* 0x040fe20001fc6670 */
[----:B------:R-:W-:Y:S01]  /*c450*/  VIADD R5, R2, 0x20 ;  /* 0x0000002002057836 */ /* 0x000fe20000000000 */
[----:B------:R-:W-:Y:S01]  /*c460*/  IADD3.X R15, R13, UR7, RZ, P0, !PT ;  /* 0x000000070d0f7c10 */ /* 0x000fe200087fe4ff */
[----:B------:R1:W-:Y:S01]  /*c470*/  STG.E.128 desc[UR12][R8.64+0x80], RZ ;  /* 0x000080ff08007986 */ /* 0x0003e2000c101d0c */
[----:B------:R-:W-:Y:S01]  /*c480*/  IADD3 R16, P0, R14, UR4, RZ ;  /* 0x000000040e107c10 */ /* 0x000fe2000ff1e0ff */
[----:B------:R-:W-:Y:S01]  /*c490*/  VIADD R11, R2, 0x40 ;  /* 0x00000040020b7836 */ /* 0x000fe20000000000 */
[----:B------:R-:W-:Y:S01]  /*c4a0*/  SHF.R.S32.HI R0, RZ, 0x1f, R4 ;  /* 0x0000001fff007819 */ /* 0x000fe20000011404 */
[----:B------:R1:W-:Y:S01]  /*c4b0*/  STG.E.128 desc[UR12][R12.64], RZ ;  /* 0x000000ff0c007986 */ /* 0x0003e2000c101d0c */
[----:B------:R-:W-:-:S02]  /*c4c0*/  IADD3.X R17, R15, UR7, RZ, P0, !PT ;  /* 0x000000070f117c10 */ /* 0x000fc400087fe4ff */
[----:B------:R-:W-:Y:S01]  /*c4d0*/  SEL R4, R4, RZ, P1 ;  /* 0x000000ff04047207 */ /* 0x000fe20000800000 */
[----:B------:R1:W-:Y:S01]  /*c4e0*/  STG.E.128 desc[UR12][R12.64+0x40], RZ ;  /* 0x000040ff0c007986 */ /* 0x0003e2000c101d0c */
[----:B------:R-:W-:Y:S02]  /*c4f0*/  SEL R0, R0, RZ, P1 ;  /* 0x000000ff00007207 */ /* 0x000fe40000800000 */
[----:B------:R-:W-:Y:S01]  /*c500*/  IADD3 R4, P2, P1, R133, R4, R23 ;  /* 0x0000000485047210 */ /* 0x000fe2000795e017 */
[----:B------:R1:W-:Y:S01]  /*c510*/  STG.E.128 desc[UR12][R12.64+0x80], RZ ;  /* 0x000080ff0c007986 */ /* 0x0003e2000c101d0c */
[----:B------:R-:W-:Y:S02]  /*c520*/  SHF.R.S32.HI R133, RZ, 0x1f, R133 ;  /* 0x0000001fff857819 */ /* 0x000fe40000011485 */
[----:B------:R-:W-:Y:S01]  /*c530*/  SHF.R.S32.HI R23, RZ, 0x1f, R23 ;  /* 0x0000001fff177819 */ /* 0x000fe20000011417 */
[----:B------:R1:W-:Y:S01]  /*c540*/  STG.E.128 desc[UR12][R14.64], RZ ;  /* 0x000000ff0e007986 */ /* 0x0003e2000c101d0c */
[----:B------:R-:W-:-:S02]  /*c550*/  ISETP.GE.OR P5, PT, R5, R6, P3 ;  /* 0x000000060500720c */ /* 0x000fc40001fa6670 */
[-C--:B------:R-:W-:Y:S01]  /*c560*/  ISETP.GE.OR P4, PT, R11, R6.reuse, P3 ;  /* 0x000000060b00720c */ /* 0x080fe20001f86670 */
[----:B------:R1:W-:Y:S01]  /*c570*/  STG.E.128 desc[UR12][R14.64+0x40], RZ ;  /* 0x000040ff0e007986 */ /* 0x0003e2000c101d0c */
[----:B------:R-:W-:Y:S02]  /*c580*/  ISETP.GE.OR P3, PT, R7, R6, P3 ;  /* 0x000000060700720c */ /* 0x000fe40001f66670 */
[----:B------:R-:W-:Y:S01]  /*c590*/  IADD3.X R0, R133, R0, R23, P2, P1 ;  /* 0x0000000085007210 */ /* 0x000fe200017e2417 */
[----:B------:R1:W-:Y:S04]  /*c5a0*/  STG.E.128 desc[UR12][R14.64+0x80], RZ ;  /* 0x000080ff0e007986 */ /* 0x0003e8000c101d0c */
[----:B------:R1:W-:Y:S04]  /*c5b0*/  STG.E.128 desc[UR12][R16.64], RZ ;  /* 0x000000ff10007986 */ /* 0x0003e8000c101d0c */
[----:B------:R1:W-:Y:S04]  /*c5c0*/  STG.E.128 desc[UR12][R16.64+0x40], RZ ;  /* 0x000040ff10007986 */ /* 0x0003e8000c101d0c */
[----:B------:R1:W-:Y:S01]  /*c5d0*/  STG.E.128 desc[UR12][R16.64+0x80], RZ ;  /* 0x000080ff10007986 */ /* 0x0003e2000c101d0c */
[----:B------:R-:W-:Y:S05]  /*c5e0*/  @P6 BRA `(.L_x_12) ;  /* 0x0000000000206947 */ /* 0x000fea0003800000 */
[----:B-1----:R-:W-:Y:S01]  /*c5f0*/  IMAD R9, R2, UR6, RZ ;  /* 0x0000000602097c24 */ /* 0x002fe2000f8e02ff */
[----:B------:R-:W-:-:S04]  /*c600*/  ULDC.64 UR4, c[0x0][0x2b0] ;  /* 0x0000ac0000047ab9 */ /* 0x000fc80000000a00 */
[----:B------:R-:W-:-:S04]  /*c610*/  IADD3 R3, P0, R9, R4, RZ ;  /* 0x0000000409037210 */ /* 0x000fc80007f1e0ff */
[----:B------:R-:W-:Y:S02]  /*c620*/  LEA.HI.X.SX32 R2, R9, R0, 0x1, P0 ;  /* 0x0000000009027211 */ /* 0x000fe400000f0eff */
[----:B------:R-:W-:-:S04]  /*c630*/  LEA R8, P0, R3, UR4, 0x2 ;  /* 0x0000000403087c11 */ /* 0x000fc8000f8010ff */
[----:B------:R-:W-:Y:S01]  /*c640*/  LEA.HI.X R9, R3, UR5, R2, 0x2, P0 ;  /* 0x0000000503097c11 */ /* 0x000fe200080f1402 */
[----:B------:R-:W-:-:S05]  /*c650*/  IMAD.MOV.U32 R3, RZ, RZ, 0x7f800000 ;  /* 0x7f800000ff037424 */ /* 0x000fca00078e00ff */
[----:B------:R2:W-:Y:S03]  /*c660*/  STG.E desc[UR12][R8.64], R3 ;  /* 0x0000000308007986 */ /* 0x0005e6000c10190c */
.L_x_12:
[----:B------:R-:W-:Y:S05]  /*c670*/  BSYNC B0 ;  /* 0x0000000000007941 */ /* 0x000fea0003800000 */
.L_x_11:
[----:B------:R-:W-:Y:S04]  /*c680*/  BSSY B0, `(.L_x_13) ;  /* 0x000000a000007945 */ /* 0x000fe80003800000 */
[----:B------:R-:W-:Y:S05]  /*c690*/  @P5 BRA `(.L_x_14) ;  /* 0x0000000000205947 */ /* 0x000fea0003800000 */
[----:B------:R-:W-:Y:S01]  /*c6a0*/  IMAD R5, R5, UR6, RZ ;  /* 0x0000000605057c24 */ /* 0x000fe2000f8e02ff */
[----:B------:R-:W-:-:S04]  /*c6b0*/  ULDC.64 UR4, c[0x0][0x2b0] ;  /* 0x0000ac0000047ab9 */ /* 0x000fc80000000a00 */
[----:B--2---:R-:W-:-:S04]  /*c6c0*/  IADD3 R3, P0, R5, R4, RZ ;  /* 0x0000000405037210 */ /* 0x004fc80007f1e0ff */
[----:B------:R-:W-:Y:S02]  /*c6d0*/  LEA.HI.X.SX32 R2, R5, R0, 0x1, P0 ;  /* 0x0000000005027211 */ /* 0x000fe400000f0eff */
[----:B-1----:R-:W-:-:S04]  /*c6e0*/  LEA R8, P0, R3, UR4, 0x2 ;  /* 0x0000000403087c11 */ /* 0x002fc8000f8010ff */
[----:B------:R-:W-:Y:S01]  /*c6f0*/  LEA.HI.X R9, R3, UR5, R2, 0x2, P0 ;  /* 0x0000000503097c11 */ /* 0x000fe200080f1402 */
[----:B------:R-:W-:-:S05]  /*c700*/  IMAD.MOV.U32 R3, RZ, RZ, 0x7f800000 ;  /* 0x7f800000ff037424 */ /* 0x000fca00078e00ff */
[----:B------:R3:W-:Y:S03]  /*c710*/  STG.E desc[UR12][R8.64], R3 ;  /* 0x0000000308007986 */ /* 0x0007e6000c10190c */
.L_x_14:
[----:B------:R-:W-:Y:S05]  /*c720*/  BSYNC B0 ;  /* 0x0000000000007941 */ /* 0x000fea0003800000 */
.L_x_13:
[----:B------:R-:W-:Y:S04]  /*c730*/  BSSY B0, `(.L_x_15) ;  /* 0x000000a000007945 */ /* 0x000fe80003800000 */
[----:B------:R-:W-:Y:S05]  /*c740*/  @P4 BRA `(.L_x_16) ;  /* 0x0000000000204947 */ /* 0x000fea0003800000 */
[----:B------:R-:W-:Y:S01]  /*c750*/  IMAD R11, R11, UR6, RZ ;  /* 0x000000060b0b7c24 */ /* 0x000fe2000f8e02ff */
[----:B------:R-:W-:-:S04]  /*c760*/  ULDC.64 UR4, c[0x0][0x2b0] ;  /* 0x0000ac0000047ab9 */ /* 0x000fc80000000a00 */
[----:B--23--:R-:W-:-:S04]  /*c770*/  IADD3 R3, P0, R11, R4, RZ ;  /* 0x000000040b037210 */ /* 0x00cfc80007f1e0ff */
[----:B------:R-:W-:Y:S02]  /*c780*/  LEA.HI.X.SX32 R2, R11, R0, 0x1, P0 ;  /* 0x000000000b027211 */ /* 0x000fe400000f0eff */
[----:B-1----:R-:W-:-:S04]  /*c790*/  LEA R8, P0, R3, UR4, 0x2 ;  /* 0x0000000403087c11 */ /* 0x002fc8000f8010ff */
[----:B------:R-:W-:Y:S01]  /*c7a0*/  LEA.HI.X R9, R3, UR5, R2, 0x2, P0 ;  /* 0x0000000503097c11 */ /* 0x000fe200080f1402 */
[----:B------:R-:W-:-:S05]  /*c7b0*/  IMAD.MOV.U32 R3, RZ, RZ, 0x7f800000 ;  /* 0x7f800000ff037424 */ /* 0x000fca00078e00ff */
[----:B------:R4:W-:Y:S03]  /*c7c0*/  STG.E desc[UR12][R8.64], R3 ;  /* 0x0000000308007986 */ /* 0x0009e6000c10190c */
.L_x_16:
[----:B------:R-:W-:Y:S05]  /*c7d0*/  BSYNC B0 ;  /* 0x0000000000007941 */ /* 0x000fea0003800000 */
.L_x_15:
[----:B------:R-:W-:Y:S05]  /*c7e0*/  @P3 EXIT ;  /* 0x000000000000394d */ /* 0x000fea0003800000 */
[----:B------:R-:W-:Y:S01]  /*c7f0*/  IMAD R7, R7, UR6, RZ ;  /* 0x0000000607077c24 */ /* 0x000fe2000f8e02ff */
[----:B------:R-:W-:Y:S01]  /*c800*/  ULDC.64 UR4, c[0x0][0x2b0] ;  /* 0x0000ac0000047ab9 */ /* 0x000fe20000000a00 */
[----:B------:R-:W-:-:S03]  /*c810*/  IMAD.MOV.U32 R5, RZ, RZ, 0x7f800000 ;  /* 0x7f800000ff057424 */ /* 0x000fc600078e00ff */
[----:B------:R-:W-:-:S04]  /*c820*/  IADD3 R4, P0, R7, R4, RZ ;  /* 0x0000000407047210 */ /* 0x000fc80007f1e0ff */
[----:B------:R-:W-:Y:S02]  /*c830*/  LEA.HI.X.SX32 R7, R7, R0, 0x1, P0 ;  /* 0x0000000007077211 */ /* 0x000fe400000f0eff */
[----:B------:R-:W-:-:S04]  /*c840*/  LEA R2, P0, R4, UR4, 0x2 ;  /* 0x0000000404027c11 */ /* 0x000fc8000f8010ff */
[----:B--234-:R-:W-:-:S05]  /*c850*/  LEA.HI.X R3, R4, UR5, R7, 0x2, P0 ;  /* 0x0000000504037c11 */ /* 0x01cfca00080f1407 */
[----:B------:R-:W-:Y:S01]  /*c860*/  STG.E desc[UR12][R2.64], R5 ;  /* 0x0000000502007986 */ /* 0x000fe2000c10190c */
[----:B------:R-:W-:Y:S05]  /*c870*/  EXIT ;  /* 0x000000000000794d */ /* 0x000fea0003800000 */
.L_x_17:
[----:B------:R-:W-:-:S00]  /*c880*/  BRA `(.L_x_17) ;  /* 0xfffffffc00fc7947 */ /* 0x000fc0000383ffff */
[----:B------:R-:W-:-:S00]  /*c890*/  NOP ;  /* 0x0000000000007918 */ /* 0x000fc00000000000 */
        /* <DEDUP_REMOVED lines=14> */
.L_x_1141:


//--------------------- .text._ZN5flash16flash_fwd_kernelI23Flash_fwd_kernel_traitsILi96ELi128ELi64ELi4ELb0ELb0EN7cutlass6half_tE19Flash_kernel_traitsILi96ELi128ELi64ELi4ES3_EELb0ELb1ELb0ELb0ELb0ELb1ELb0ELb0EEEvNS_16Flash_fwd_paramsE --------------------------
	.section	.text._ZN5flash16flash_fwd_kernelI23Flash_fwd_kernel_traitsILi96ELi128ELi64ELi4ELb0ELb0EN7cutlass6half_tE19Flash_kernel_traitsILi96ELi128ELi64ELi4ES3_EELb0ELb1ELb0ELb0ELb0ELb1ELb0ELb0EEEvNS_16Flash_fwd_paramsE,"ax",@progbits
	.align	128
        .global         _ZN5flash16flash_fwd_kernelI23Flash_fwd_kernel_traitsILi96ELi128ELi64ELi4ELb0ELb0EN7cutlass6half_tE19Flash_kernel_traitsILi96ELi128ELi64ELi4ES3_EELb0ELb1ELb0ELb0ELb0ELb1ELb0ELb0EEEvNS_16Flash_fwd_paramsE
        .type           _ZN5flash16flash_fwd_kernelI23Flash_fwd_kernel_traitsILi96ELi128ELi64ELi4ELb0ELb0EN7cutlass6half_tE19Flash_kernel_traitsILi96ELi128ELi64ELi4ES3_EELb0ELb1ELb0ELb0ELb0ELb1ELb0ELb0EEEvNS_16Flash_fwd_paramsE,@function
        .size           _ZN5flash16flash_fwd_kernelI23Flash_fwd_kernel_traitsILi96ELi128ELi64ELi4ELb0ELb0EN7cutlass6half_tE19Flash_kernel_traitsILi96ELi128ELi64ELi4ES3_EELb0ELb1ELb0ELb0ELb0ELb1ELb0ELb0EEEvNS_16Flash_fwd_paramsE,(.L_x_1142 - _ZN5flash16flash_fwd_kernelI23Flash_fwd_kernel_traitsILi96ELi128ELi64ELi4ELb0ELb0EN7cutlass6half_tE19Flash_kernel_traitsILi96ELi128ELi64ELi4ES3_EELb0ELb1ELb0ELb0ELb0ELb1ELb0ELb0EEEvNS_16Flash_fwd_paramsE)
        .other          _ZN5flash16flash_fwd_kernelI23Flash_fwd_kernel_traitsILi96ELi128ELi64ELi4ELb0ELb0EN7cutlass6half_tE19Flash_kernel_traitsILi96ELi128ELi64ELi4ES3_EELb0ELb1ELb0ELb0ELb0ELb1ELb0ELb0EEEvNS_16Flash_fwd_paramsE,@"STO_CUDA_ENTRY STV_DEFAULT"
_ZN5flash16flash_fwd_kernelI23Flash_fwd_kernel_traitsILi96ELi128ELi64ELi4ELb0ELb0EN7cutlass6half_tE19Flash_kernel_traitsILi96ELi128ELi64ELi4ES3_EELb0ELb1ELb0ELb0ELb0ELb1ELb0ELb0EEEvNS_16Flash_fwd_paramsE:
.text._ZN5flash16flash_fwd_kernelI23Flash_fwd_kernel_traitsILi96ELi128ELi64ELi4ELb0ELb0EN7cutlass6half_tE19Flash_kernel_traitsILi96ELi128ELi64ELi4ES3_EELb0ELb1ELb0ELb0ELb0ELb1ELb0ELb0EEEvNS_16Flash_fwd_paramsE:
[----:B------:R-:W-:Y:S08]  /*0000*/  LDC R1, c[0x0][0x28] ;  /* 0x00000a00ff017b82 */ /* 0x000ff00000000800 */
[----:B------:R-:W1:Y:S01]  /*0010*/  S2UR UR8, SR_CTAID.Y ;  /* 0x00000000000879c3 */ /* 0x000e620000002600 */
[----:B------:R-:W-:Y:S01]  /*0020*/  ULDC.64 UR4, c[0x0][0x300] ;  /* 0x0000c00000047ab9 */ /* 0x000fe20000000a00 */
[----:B------:R-:W-:Y:S01]  /*0030*/  ULDC.64 UR6, c[0x0][0x2f0] ;  /* 0x0000bc0000067ab9 */ /* 0x000fe20000000a00 */
[----:B------:R-:W-:-:S02]  /*0040*/  UISETP.NE.U32.AND UP1, UPT, UR4, URZ, UPT ;  /* 0x0000003f0400728c */ /* 0x000fc4000bf25070 */
[----:B------:R-:W-:Y:S02]  /*0050*/  UISETP.NE.U32.AND UP2, UPT, UR6, URZ, UPT ;  /* 0x0000003f0600728c */ /* 0x000fe4000bf45070 */
[----:B------:R-:W-:Y:S02]  /*0060*/  UISETP.NE.AND.EX UP1, UPT, UR5, URZ, UPT, UP1 ;  /* 0x0000003f0500728c */ /* 0x000fe4000bf25310 */
[----:B------:R-:W-:Y:S01]  /*0070*/  UISETP.NE.AND.EX UP2, UPT, UR7, URZ, UPT, UP2 ;  /* 0x0000003f0700728c */ /* 0x000fe2000bf45320 */
[----:B------:R-:W-:Y:S01]  /*0080*/  ULDC.64 UR10, c[0x0][0x2f0] ;  /* 0x0000bc00000a7ab9 */ /* 0x000fe20000000a00 */
[----:B------:R-:W-:Y:S02]  /*0090*/  ULDC.U8 UR6, c[0x0][0x3c2] ;  /* 0x0000f08000067ab9 */ /* 0x000fe40000000000 */
[----:B------:R-:W-:Y:S01]  /*00a0*/  PLOP3.LUT P0, PT, PT, PT, UP1, 0x80, 0x0 ;  /* 0x000000000000781c */ /* 0x000fe20003f0f018 */
[----:B------:R-:W-:Y:S01]  /*00b0*/  ULDC.64 UR4, c[0x0][0x2f8] ;  /* 0x0000be0000047ab9 */ /* 0x000fe20000000a00 */
[----:B------:R-:W-:Y:S01]  /*00c0*/  PLOP3.LUT P2, PT, PT, PT, UP2, 0x80, 0x0 ;  /* 0x000000000000781c */ /* 0x000fe20003f4f028 */
[----:B------:R-:W-:-:S02]  /*00d0*/  UISETP.NE.AND UP3, UPT, UR6, URZ, UPT ;  /* 0x0000003f0600728c */ /* 0x000fc4000bf65270 */
[----:B------:R-:W-:Y:S01]  /*00e0*/  UISETP.EQ.U32.AND UP0, UPT, UR4, URZ, UPT ;  /* 0x0000003f0400728c */ /* 0x000fe2000bf02070 */
[----:B------:R-:W-:Y:S01]  /*00f0*/  ULDC.64 UR18, c[0x0][0x208] ;  /* 0x0000820000127ab9 */ /* 0x000fe20000000a00 */
[----:B------:R-:W-:Y:S02]  /*0100*/  ULDC.64 UR6, c[0x0][0x2f8] ;  /* 0x0000be0000067ab9 */ /* 0x000fe40000000a00 */
[----:B------:R-:W-:Y:S02]  /*0110*/  UISETP.EQ.OR.EX UP0, UPT, UR5, URZ, !UP3, UP0 ;  /* 0x0000003f0500728c */ /* 0x000fe4000df02700 */
[----:B-1----:R-:W-:-:S06]  /*0120*/  UIMAD.WIDE UR10, UR8, 0x4, UR10 ;  /* 0x00000004080a78a5 */ /* 0x002fcc000f8e020a */
[----:B------:R-:W-:Y:S02]  /*0130*/  IMAD.U32 R10, RZ, RZ, UR10 ;  /* 0x0000000aff0a7e24 */ /* 0x000fe4000f8e00ff */
[----:B------:R-:W-:Y:S01]  /*0140*/  IMAD.U32 R11, RZ, RZ, UR11 ;  /* 0x0000000bff0b7e24 */ /* 0x000fe2000f8e00ff */
[----:B------:R-:W-:Y:S02]  /*0150*/  @UP1 ULDC.64 UR10, c[0x0][0x300] ;  /* 0x0000c000000a1ab9 */ /* 0x000fe40000000a00 */
[----:B------:R-:W-:Y:S02]  /*0160*/  @UP1 UIMAD.WIDE UR10, UR8, 0x4, UR10 ;  /* 0x00000004080a18a5 */ /* 0x000fe4000f8e020a */
[----:B------:R-:W2:Y:S04]  /*0170*/  @P2 LDG.E R4, desc[UR18][R10.64] ;  /* 0x000000120a042981 */ /* 0x000ea8000c1e1900 */
[----:B------:R-:W-:Y:S01]  /*0180*/  IMAD.U32 R8, RZ, RZ, UR10 ;  /* 0x0000000aff087e24 */ /* 0x000fe2000f8e00ff */
[----:B------:R-:W3:Y:S01]  /*0190*/  @P2 LDG.E R0, desc[UR18][R10.64+0x4] ;  /* 0x000004120a002981 */ /* 0x000ee2000c1e1900 */
[----:B------:R-:W-:Y:S01]  /*01a0*/  IMAD.U32 R9, RZ, RZ, UR11 ;  /* 0x0000000bff097e24 */ /* 0x000fe2000f8e00ff */
[----:B------:R-:W-:Y:S01]  /*01b0*/  PLOP3.LUT P1, PT, PT, PT, UP0, 0x80, 0x0 ;  /* 0x000000000000781c */ /* 0x000fe20003f2f008 */
[----:B------:R-:W-:-:S03]  /*01c0*/  UIMAD.WIDE UR6, UR8, 0x4, UR6 ;  /* 0x00000004080678a5 */ /* 0x000fc6000f8e0206 */
[----:B------:R-:W4:Y:S03]  /*01d0*/  @P0 LDG.E R2, desc[UR18][R8.64] ;  /* 0x0000001208020981 */ /* 0x000f26000c1e1900 */
[----:B------:R-:W-:Y:S02]  /*01e0*/  IMAD.U32 R6, RZ, RZ, UR6 ;  /* 0x00000006ff067e24 */ /* 0x000fe4000f8e00ff */
[----:B------:R-:W-:-:S05]  /*01f0*/  IMAD.U32 R7, RZ, RZ, UR7 ;  /* 0x00000007ff077e24 */ /* 0x000fca000f8e00ff */
[----:B------:R-:W5:Y:S01]  /*0200*/  @!P1 LDG.E R3, desc[UR18][R6.64] ;  /* 0x0000001206039981 */ /* 0x000f62000c1e1900 */
[----:B------:R-:W-:Y:S01]  /*0210*/  UMOV UR15, 0xffffffff ;  /* 0xffffffff000f7882 */ /* 0x000fe20000000000 */
[----:B------:R-:W-:Y:S01]  /*0220*/  UMOV UR9, URZ ;  /* 0x0000003f00097c82 */ /* 0x000fe20008000000 */
[----:B------:R-:W-:Y:S01]  /*0230*/  UMOV UR21, 0xffffffff ;  /* 0xffffffff00157882 */ /* 0x000fe20000000000 */
[----:B------:R-:W1:Y:S08]  /*0240*/  S2UR UR16, SR_CTAID.X ;  /* 0x00000000001079c3 */ /* 0x000e700000002500 */
[----:B------:R-:W1:Y:S01]  /*0250*/  S2UR UR10, SR_CTAID.Z ;  /* 0x00000000000a79c3 */ /* 0x000e620000002700 */
[----:B--2---:R-:W-:-:S02]  /*0260*/  @P2 R2UR UR15, R4 ;  /* 0x00000000040f22ca */ /* 0x004fc400000e0000 */
[----:B---3--:R-:W-:Y:S02]  /*0270*/  @P2 R2UR UR27, R0 ;  /* 0x00000000001b22ca */ /* 0x008fe400000e0000 */
[----:B----4-:R-:W-:Y:S02]  /*0280*/  @P0 R2UR UR9, R2 ;  /* 0x00000000020902ca */ /* 0x010fe400000e0000 */
[----:B------:R-:W-:-:S04]  /*0290*/  ISETP.NE.U32.AND P0, PT, RZ, UR4, PT ;  /* 0x00000004ff007c0c */ /* 0x000fc8000bf05070 */
[----:B------:R-:W-:-:S05]  /*02a0*/  ISETP.NE.AND.EX P0, PT, RZ, UR5, PT, P0 ;  /* 0x00000005ff007c0c */ /* 0x000fca000bf05300 */
[----:B------:R-:W-:Y:S01]  /*02b0*/  @UP2 UIADD3 UR27, UR27, -UR15, URZ ;  /* 0x8000000f1b1b2290 */ /* 0x000fe2000fffe03f */
[----:B-----5:R-:W-:-:S06]  /*02c0*/  @!P1 R2UR UR21, R3 ;  /* 0x00000000031592ca */ /* 0x020fcc00000e0000 */
[----:B------:R-:W-:Y:S01]  /*02d0*/  @!UP2 ULDC UR27, c[0x0][0x2c4] ;  /* 0x0000b100001baab9 */ /* 0x000fe20000000800 */
[----:B-1----:R-:W-:Y:S08]  /*02e0*/  @!P0 BRA `(.L_x_18) ;  /* 0x00000000001c8947 */ /* 0x002ff00003800000 */
[----:B------:R-:W-:-:S13]  /*02f0*/  PLOP3.LUT P0, PT, PT, PT, UP3, 0x80, 0x0 ;  /* 0x000000000000781c */ /* 0x000fda0003f0f038 */
[----:B------:R-:W2:Y:S04]  /*0300*/  @P0 LDG.E R0, desc[UR18][R6.64+0x4] ;  /* 0x0000041206000981 */ /* 0x000ea8000c1e1900 */
[----:B------:R-:W3:Y:S01]  /*0310*/  @!P0 LDG.E R2, desc[UR18][R6.64] ;  /* 0x0000001206028981 */ /* 0x000ee2000c1e1900 */
[----:B--2---:R-:W-:-:S13]  /*0320*/  @P0 R2UR UR6, R0 ;  /* 0x00000000000602ca */ /* 0x004fda00000e0000 */
[----:B------:R-:W-:-:S07]  /*0330*/  @UP3 UIADD3 UR6, UR6, -UR21, URZ ;  /* 0x8000001506063290 */ /* 0x000fce000fffe03f */
[----:B---3--:R-:W-:Y:S01]  /*0340*/  @!P0 R2UR UR6, R2 ;  /* 0x00000000020682ca */ /* 0x008fe200000e0000 */
[----:B------:R-:W-:-:S14]  /*0350*/  BRA `(.L_x_19) ;  /* 0x0000000000047947 */ /* 0x000fdc0003800000 */
.L_x_18:
[----:B------:R-:W-:-:S05]  /*0360*/  ULDC UR6, c[0x0][0x2c8] ;  /* 0x0000b20000067ab9 */ /* 0x000fca0000000800 */
.L_x_19:
[----:B------:R-:W-:Y:S02]  /*0370*/  ULDC.64 UR4, c[0x0][0x308] ;  /* 0x0000c20000047ab9 */ /* 0x000fe40000000a00 */
[----:B------:R-:W-:-:S04]  /*0380*/  UISETP.NE.U32.AND UP2, UPT, UR4, URZ, UPT ;  /* 0x0000003f0400728c */ /* 0x000fc8000bf45070 */
[----:B------:R-:W-:-:S06]  /*0390*/  UISETP.NE.AND.EX UP2, UPT, UR5, URZ, UPT, UP2 ;  /* 0x0000003f0500728c */ /* 0x000fcc000bf45320 */
[----:B------:R-:W-:-:S05]  /*03a0*/  PLOP3.LUT P0, PT, PT, PT, UP2, 0x80, 0x0 ;  /* 0x000000000000781c */ /* 0x000fca0003f0f028 */
[----:B------:R-:W-:Y:S02]  /*03b0*/  @UP2 ULDC.64 UR4, c[0x0][0x308] ;  /* 0x0000c20000042ab9 */ /* 0x000fe40000000a00 */
[----:B------:R-:W-:-:S06]  /*03c0*/  @UP2 UIMAD.WIDE UR4, UR8, 0x4, UR4 ;  /* 0x00000004080428a5 */ /* 0x000fcc000f8e0204 */
[----:B------:R-:W-:Y:S02]  /*03d0*/  IMAD.U32 R2, RZ, RZ, UR4 ;  /* 0x00000004ff027e24 */ /* 0x000fe4000f8e00ff */
[----:B------:R-:W-:Y:S01]  /*03e0*/  IMAD.U32 R3, RZ, RZ, UR5 ;  /* 0x00000005ff037e24 */ /* 0x000fe2000f8e00ff */
[----:B------:R-:W-:Y:S01]  /*03f0*/  USHF.L.U32 UR26, UR16, 0x7, URZ ;  /* 0x00000007101a7899 */ /* 0x000fe2000800063f */
[----:B------:R-:W-:-:S03]  /*0400*/  @!UP2 ULDC.64 UR4, c[0x0][0x318] ;  /* 0x0000c6000004aab9 */ /* 0x000fc60000000a00 */
[----:B------:R-:W2:Y:S01]  /*0410*/  @P0 LDG.E R0, desc[UR18][R2.64] ;  /* 0x0000001202000981 */ /* 0x000ea2000c1e1900 */
[----:B------:R-:W-:Y:S02]  /*0420*/  UISETP.GT.AND UP1, UPT, UR27, UR26, UPT ;  /* 0x0000001a1b00728c */ /* 0x000fe4000bf24270 */
[----:B------:R-:W-:-:S03]  /*0430*/  @!UP2 UISETP.NE.U32.AND UP0, UPT, UR4, URZ, UPT ;  /* 0x0000003f0400a28c */ /* 0x000fc6000bf05070 */
[----:B------:R-:W-:Y:S01]  /*0440*/  @!UP2 ULDC UR4, c[0x0][0x2cc] ;  /* 0x0000b3000004aab9 */ /* 0x000fe20000000800 */
[----:B------:R-:W-:-:S04]  /*0450*/  @!UP2 UISETP.NE.AND.EX UP0, UPT, UR5, URZ, UPT, UP0 ;  /* 0x0000003f0500a28c */ /* 0x000fc8000bf05300 */
[----:B------:R-:W-:Y:S01]  /*0460*/  @!UP2 USEL UR4, UR4, URZ, UP0 ;  /* 0x0000003f0404a287 */ /* 0x000fe20008000000 */
[----:B--2---:R-:W-:Y:S02]  /*0470*/  @P0 R2UR UR24, R0 ;  /* 0x00000000001802ca */ /* 0x004fe400000e0000 */
[----:B------:R-:W-:-:S11]  /*0480*/  PLOP3.LUT P0, PT, PT, PT, UP1, 0x80, 0x0 ;  /* 0x000000000000781c */ /* 0x000fd60003f0f018 */
[----:B------:R-:W-:Y:S02]  /*0490*/  @UP2 UIADD3 UR24, UR24, -UR9, URZ ;  /* 0x8000000918182290 */ /* 0x000fe4000fffe03f */
[----:B------:R-:W-:Y:S01]  /*04a0*/  @!UP2 UIADD3 UR24, UR4, UR6, -UR9 ;  /* 0x000000060418a290 */ /* 0x000fe2000fffe809 */
[----:B------:R-:W-:Y:S11]  /*04b0*/  @!P0 EXIT ;  /* 0x000000000000894d */ /* 0x000ff60003800000 */
[----:B------:R-:W-:Y:S01]  /*04c0*/  UIADD3 UR5, -UR27, 0xbf, UR26 ;  /* 0x000000bf1b057890 */ /* 0x000fe2000fffe11a */
[----:B------:R-:W1:Y:S01]  /*04d0*/  S2R R2, SR_TID.X ;  /* 0x0000000000027919 */ /* 0x000e620000002100 */
[----:B------:R-:W-:Y:S01]  /*04e0*/  ULDC UR25, c[0x0][0x398] ;  /* 0x0000e60000197ab9 */ /* 0x000fe20000000800 */
[----:B------:R-:W-:Y:S02]  /*04f0*/  UIADD3 UR7, UR24, 0x3f, URZ ;  /* 0x0000003f18077890 */ /* 0x000fe4000fffe03f */
[----:B------:R-:W-:Y:S02]  /*0500*/  UIADD3 UR5, UR5, UR25, UR24 ;  /* 0x0000001905057290 */ /* 0x000fe4000fffe018 */
[----:B------:R-:W-:Y:S02]  /*0510*/  USHF.R.S32.HI UR6, URZ, 0x1f, UR7 ;  /* 0x0000001f3f067899 */ /* 0x000fe40008011407 */
[----:B------:R-:W-:Y:S02]  /*0520*/  USHF.R.S32.HI UR4, URZ, 0x1f, UR5 ;  /* 0x0000001f3f047899 */ /* 0x000fe40008011405 */
[----:B------:R-:W-:-:S02]  /*0530*/  ULEA.HI UR6, UR6, UR7, URZ, 0x6 ;  /* 0x0000000706067291 */ /* 0x000fc4000f8f303f */
[----:B------:R-:W-:Y:S02]  /*0540*/  ULEA.HI UR4, UR4, UR5, URZ, 0x6 ;  /* 0x0000000504047291 */ /* 0x000fe4000f8f303f */
[----:B------:R-:W-:Y:S02]  /*0550*/  USHF.R.S32.HI UR6, URZ, 0x6, UR6 ;  /* 0x000000063f067899 */ /* 0x000fe40008011406 */
[----:B------:R-:W-:-:S04]  /*0560*/  USHF.R.S32.HI UR4, URZ, 0x6, UR4 ;  /* 0x000000063f047899 */ /* 0x000fc80008011404 */
[----:B------:R-:W-:-:S04]  /*0570*/  UISETP.LT.AND UP0, UPT, UR6, UR4, UPT ;  /* 0x000000040600728c */ /* 0x000fc8000bf01270 */
[----:B------:R-:W-:-:S04]  /*0580*/  USEL UR23, UR6, UR4, UP0 ;  /* 0x0000000406177287 */ /* 0x000fc80008000000 */
[----:B------:R-:W-:-:S06]  /*0590*/  UISETP.GE.AND UP0, UPT, UR23, 0x1, UPT ;  /* 0x000000011700788c */ /* 0x000fcc000bf06270 */
[----:B------:R-:W-:-:S13]  /*05a0*/  PLOP3.LUT P0, PT, PT, PT, UP0, 0x80, 0x0 ;  /* 0x000000000000781c */ /* 0x000fda0003f0f008 */
[----:B-1----:R-:W-:Y:S05]  /*05b0*/  @!P0 BRA `(.L_x_20) ;  /* 0x0000010000688947 */ /* 0x002fea0003800000 */
[----:B------:R-:W1:Y:S01]  /*05c0*/  LDC R20, c[0x0][0x278] ;  /* 0x00009e00ff147b82 */ /* 0x000e620000000800 */
[----:B------:R-:W2:Y:S01]  /*05d0*/  S2R R3, SR_CTAID.Z ;  /* 0x0000000000037919 */ /* 0x000ea20000002700 */
[----:B------:R-:W-:Y:S01]  /*05e0*/  SHF.R.S32.HI R19, RZ, 0x1f, R2 ;  /* 0x0000001fff137819 */ /* 0x000fe20000011402 */
[----:B------:R-:W-:Y:S01]  /*05f0*/  UIADD3 UR14, -UR26, UR27, URZ ;  /* 0x0000001b1a0e7290 */ /* 0x000fe2000fffe13f */
[----:B------:R-:W-:Y:S01]  /*0600*/  IMAD.U32 R13, RZ, RZ, UR16 ;  /* 0x00000010ff0d7e24 */ /* 0x000fe2000f8e00ff */
[----:B------:R-:W-:Y:S01]  /*0610*/  UISETP.NE.AND UP0, UPT, UR15, -0x1, UPT ;  /* 0xffffffff0f00788c */ /* 0x000fe2000bf05270 */
[CC--:B------:R-:W-:Y:S01]  /*0620*/  LEA.HI R15, R19.reuse, R2.reuse, RZ, 0x2 ;  /* 0x00000002130f7211 */ /* 0x0c0fe200078f10ff */
[----:B------:R-:W-:Y:S01]  /*0630*/  ULDC.64 UR6, c[0x0][0x258] ;  /* 0x0000960000067ab9 */ /* 0x000fe20000000a00 */
[----:B------:R-:W-:Y:S01]  /*0640*/  LEA.HI R127, R19, R2, RZ, 0x5 ;  /* 0x00000002137f7211 */ /* 0x000fe200078f28ff */
[----:B------:R-:W-:Y:S01]  /*0650*/  IMAD.U32 R22, RZ, RZ, UR6 ;  /* 0x00000006ff167e24 */ /* 0x000fe2000f8e00ff */
[----:B------:R-:W-:-:S02]  /*0660*/  SHF.R.S32.HI R26, RZ, 0x2, R15 ;  /* 0x00000002ff1a7819 */ /* 0x000fc4000001140f */
[----:B------:R-:W-:Y:S02]  /*0670*/  SHF.R.S32.HI R128, RZ, 0x5, R127 ;  /* 0x00000005ff807819 */ /* 0x000fe4000001147f */
[C---:B------:R-:W-:Y:S01]  /*0680*/  ISETP.GE.AND P3, PT, R26.reuse, UR14, PT ;  /* 0x0000000e1a007c0c */ /* 0x040fe2000bf66270 */
[----:B------:R-:W-:Y:S01]  /*0690*/  VIADD R14, R26, 0x20 ;  /* 0x000000201a0e7836 */ /* 0x000fe20000000000 */
[----:B------:R-:W-:Y:S01]  /*06a0*/  @UP0 ULDC.64 UR4, c[0x0][0x240] ;  /* 0x0000900000040ab9 */ /* 0x000fe20000000a00 */
[--C-:B------:R-:W-:Y:S01]  /*06b0*/  SHF.R.S32.HI R27, RZ, 0x1f, R26.reuse ;  /* 0x0000001fff1b7819 */ /* 0x100fe2000001141a */
[----:B------:R-:W-:Y:S02]  /*06c0*/  @UP0 UIMAD.WIDE.U32 UR12, UR15, UR4, URZ ;  /* 0x000000040f0c02a5 */ /* 0x000fe4000f8e003f */
[----:B------:R-:W-:Y:S02]  /*06d0*/  ISETP.GE.AND P2, PT, R14, UR14, PT ;  /* 0x0000000e0e007c0c */ /* 0x000fe4000bf46270 */
[----:B------:R-:W-:Y:S01]  /*06e0*/  @UP0 UIMAD UR11, UR15, UR5, UR13 ;  /* 0x000000050f0b02a4 */ /* 0x000fe2000f8e020d */
[----:B------:R-:W-:Y:S01]  /*06f0*/  IMAD.WIDE R12, R13, 0x80, R26 ;  /* 0x000000800d0c7825 */ /* 0x000fe200078e021a */
[----:B-1----:R-:W-:Y:S01]  /*0700*/  IABS R4, R20 ;  /* 0x0000001400047213 */ /* 0x002fe20000000000 */
[----:B------:R-:W-:Y:S01]  /*0710*/  @!UP0 USHF.R.S32.HI UR13, URZ, 0x1f, UR8 ;  /* 0x0000001f3f0d8899 */ /* 0x000fe20008011408 */
[----:B------:R-:W-:-:S02]  /*0720*/  @!UP0 ULDC.64 UR4, c[0x0][0x228] ;  /* 0x00008a0000048ab9 */ /* 0x000fc40000000a00 */
[----:B------:R-:W1:Y:S01]  /*0730*/  I2F.RP R0, R4 ;  /* 0x0000000400007306 */ /* 0x000e620000209400 */
[----:B------:R-:W-:Y:S02]  /*0740*/  @!UP0 UIMAD UR13, UR13, UR4, URZ ;  /* 0x000000040d0d82a4 */ /* 0x000fe4000f8e023f */
[----:B------:R-:W-:Y:S01]  /*0750*/  @!UP0 UIMAD.WIDE.U32 UR28, UR8, UR4, URZ ;  /* 0x00000004081c82a5 */ /* 0x000fe2000f8e003f */
[----:B--2---:R-:W-:Y:S01]  /*0760*/  IABS R3, R3 ;  /* 0x0000000300037213 */ /* 0x004fe20000000000 */
[----:B------:R-:W-:Y:S02]  /*0770*/  @!UP0 UIMAD UR13, UR8, UR5, UR13 ;  /* 0x00000005080d82a4 */ /* 0x000fe4000f8e020d */
[----:B------:R-:W-:Y:S02]  /*0780*/  UIADD3 UR5, UR23, -0x1, URZ ;  /* 0xffffffff17057890 */ /* 0x000fe4000fffe03f */
[----:B------:R-:W-:Y:S02]  /*0790*/  @!UP0 UIADD3 UR11, UR29, UR13, URZ ;  /* 0x0000000d1d0b8290 */ /* 0x000fe4000fffe03f */
[----:B------:R-:W-:Y:S01]  /*07a0*/  UIMAD UR17, UR5, -0x40, UR24 ;  /* 0xffffffc0051178a4 */ /* 0x000fe2000f8e0218 */
[----:B------:R-:W-:Y:S01]  /*07b0*/  @!UP0 UMOV UR12, UR28 ;  /* 0x0000001c000c8c82 */ /* 0x000fe20008000000 */
[----:B-1----:R-:W1:Y:S01]  /*07c0*/  MUFU.RCP R6, R0 ;  /* 0x0000000000067308 */ /* 0x002e620000001000 */
[----:B------:R-:W-:-:S02]  /*07d0*/  USHF.R.S32.HI UR4, URZ, 0x1f, UR10 ;  /* 0x0000001f3f047899 */ /* 0x000fc4000801140a */
[----:B------:R-:W-:Y:S02]  /*07e0*/  UISETP.NE.AND UP0, UPT, UR21, -0x1, UPT ;  /* 0xffffffff1500788c */ /* 0x000fe4000bf05270 */
[----:B------:R-:W-:Y:S01]  /*07f0*/  UIMAD UR4, UR4, UR6, URZ ;  /* 0x00000006040472a4 */ /* 0x000fe2000f8e023f */
[----:B------:R-:W2:Y:S03]  /*0800*/  S2UR UR6, SR_CgaCtaId ;  /* 0x00000000000679c3 */ /* 0x000ea60000008800 */
[----:B------:R-:W-:-:S05]  /*0810*/  UIMAD UR4, UR10, UR7, UR4 ;  /* 0x000000070a0472a4 */ /* 0x000fca000f8e0204 */
[----:B------:R-:W-:Y:S02]  /*0820*/  @UP0 UIADD3 UR20, UR9, UR21, URZ ;  /* 0x0000001509140290 */ /* 0x000fe4000fffe03f */
[----:B------:R-:W-:Y:S01]  /*0830*/  @UP0 UIADD3 UR21, UR9, UR21, URZ ;  /* 0x0000001509150290 */ /* 0x000fe2000fffe03f */
[----:B-1----:R-:W-:Y:S02]  /*0840*/  VIADD R6, R6, 0xffffffe ;  /* 0x0ffffffe06067836 */ /* 0x002fe40000000000 */
[----:B------:R-:W-:Y:S02]  /*0850*/  VIADD R0, R26, 0x60 ;  /* 0x000000601a007836 */ /* 0x000fe40000000000 */
[----:B------:R-:W1:Y:S03]  /*0860*/  F2I.FTZ.U32.TRUNC.NTZ R7, R6 ;  /* 0x0000000600077305 */ /* 0x000e66000021f000 */
[----:B------:R-:W-:-:S02]  /*0870*/  ISETP.GE.AND P0, PT, R0, UR14, PT ;  /* 0x0000000e00007c0c */ /* 0x000fc4000bf06270 */
[----:B------:R-:W-:Y:S01]  /*0880*/  LEA.HI R0, R19, R2, RZ, 0x3 ;  /* 0x0000000213007211 */ /* 0x000fe200078f18ff */
[----:B-1----:R-:W-:-:S10]  /*0890*/  IMAD.MOV R5, RZ, RZ, -R7 ;  /* 0x000000ffff057224 */ /* 0x002fd400078e0a07 */
[----:B------:R-:W1:Y:S01]  /*08a0*/  @!P0 S2R R28, SR_CgaCtaId ;  /* 0x00000000001c8919 */ /* 0x000e620000008800 */
[----:B------:R-:W-:Y:S01]  /*08b0*/  IMAD.MOV.U32 R6, RZ, RZ, RZ ;  /* 0x000000ffff067224 */ /* 0x000fe200078e00ff */
[----:B------:R-:W-:Y:S01]  /*08c0*/  @!P0 MOV R29, 0x400 ;  /* 0x00000400001d8802 */ /* 0x000fe20000000f00 */
[----:B------:R-:W-:Y:S02]  /*08d0*/  IMAD R18, R5, R4, RZ ;  /* 0x0000000405127224 */ /* 0x000fe400078e02ff */
[----:B------:R-:W-:Y:S02]  /*08e0*/  VIADD R5, R26, 0x40 ;  /* 0x000000401a057836 */ /* 0x000fe40000000000 */
[----:B------:R-:W-:-:S03]  /*08f0*/  IMAD.HI.U32 R18, R7, R18, R6 ;  /* 0x0000001207127227 */ /* 0x000fc600078e0006 */
[----:B------:R-:W-:Y:S02]  /*0900*/  ISETP.GE.AND P1, PT, R5, UR14, PT ;  /* 0x0000000e05007c0c */ /* 0x000fe4000bf26270 */
[C---:B------:R-:W-:Y:S01]  /*0910*/  LOP3.LUT R5, R15.reuse, 0xfffffffc, RZ, 0xc0, !PT ;  /* 0xfffffffc0f057812 */ /* 0x040fe200078ec0ff */
[----:B------:R-:W-:Y:S01]  /*0920*/  IMAD.HI.U32 R18, R18, R3, RZ ;  /* 0x0000000312127227 */ /* 0x000fe200078e00ff */
[----:B------:R-:W-:-:S03]  /*0930*/  LEA.HI R15, R15, R26, RZ, 0x1 ;  /* 0x0000001a0f0f7211 */ /* 0x000fc600078f08ff */
[----:B------:R-:W-:Y:S01]  /*0940*/  IMAD.MOV R7, RZ, RZ, -R18 ;  /* 0x000000ffff077224 */ /* 0x000fe200078e0a12 */
[----:B------:R-:W-:Y:S01]  /*0950*/  LOP3.LUT R15, R15, 0x7fffffe, RZ, 0xc0, !PT ;  /* 0x07fffffe0f0f7812 */ /* 0x000fe200078ec0ff */
[----:B------:R-:W-:Y:S02]  /*0960*/  IMAD.IADD R16, R2, 0x1, -R5 ;  /* 0x0000000102107824 */ /* 0x000fe400078e0a05 */
[----:B------:R-:W-:Y:S01]  /*0970*/  IMAD R7, R4, R7, R3 ;  /* 0x0000000704077224 */ /* 0x000fe200078e0203 */
[----:B------:R-:W-:Y:S01]  /*0980*/  SHF.R.S32.HI R3, RZ, 0x3, R0 ;  /* 0x00000003ff037819 */ /* 0x000fe20000011400 */
[----:B------:R-:W-:Y:S01]  /*0990*/  IMAD.SHL.U32 R16, R16, 0x8, RZ ;  /* 0x0000000810107824 */ /* 0x000fe200078e00ff */
[----:B------:R-:W3:Y:S01]  /*09a0*/  @!P1 S2R R30, SR_CgaCtaId ;  /* 0x00000000001e9919 */ /* 0x000ee20000008800 */
[----:B------:R-:W-:Y:S01]  /*09b0*/  IMAD.IADD R15, R26, 0x1, -R15 ;  /* 0x000000011a0f7824 */ /* 0x000fe200078e0a0f */
[----:B------:R-:W-:Y:S01]  /*09c0*/  ISETP.GT.U32.AND P6, PT, R4, R7, PT ;  /* 0x000000070400720c */ /* 0x000fe20003fc4070 */
[----:B------:R-:W-:Y:S01]  /*09d0*/  IMAD.SHL.U32 R5, R3, 0x40, RZ ;  /* 0x0000004003057824 */ /* 0x000fe200078e00ff */
[----:B------:R-:W-:Y:S01]  /*09e0*/  SHF.R.S32.HI R17, RZ, 0x1f, R16 ;  /* 0x0000001fff117819 */ /* 0x000fe20000011410 */
[----:B------:R-:W-:-:S03]  /*09f0*/  IMAD R15, R128, 0x8, R15 ;  /* 0x00000008800f7824 */ /* 0x000fc600078e020f */
[----:B------:R-:W-:Y:S02]  /*0a00*/  LOP3.LUT R5, R5, 0xc0, RZ, 0xc0, !PT ;  /* 0x000000c005057812 */ /* 0x000fe400078ec0ff */
[----:B-1----:R-:W-:Y:S02]  /*0a10*/  @!P0 LEA R28, R28, R29, 0x18 ;  /* 0x0000001d1c1c8211 */ /* 0x002fe400078ec0ff */
[----:B------:R-:W-:Y:S02]  /*0a20*/  LOP3.LUT R9, R5, 0x18, R16, 0xf8, !PT ;  /* 0x0000001805097812 */ /* 0x000fe400078ef810 */
[----:B------:R-:W-:Y:S01]  /*0a30*/  SHF.R.U32.HI R10, RZ, 0x3, R5 ;  /* 0x00000003ff0a7819 */ /* 0x000fe20000011605 */
[----:B------:R-:W-:Y:S01]  /*0a40*/  @!P6 IMAD.IADD R7, R7, 0x1, -R4 ;  /* 0x000000010707e824 */ /* 0x000fe200078e0a04 */
[----:B------:R-:W-:Y:S01]  /*0a50*/  LOP3.LUT R5, R20, UR10, RZ, 0x3c, !PT ;  /* 0x0000000a14057c12 */ /* 0x000fe2000f8e3cff */
[----:B------:R-:W-:Y:S01]  /*0a60*/  @!P6 VIADD R18, R18, 0x1 ;  /* 0x000000011212e836 */ /* 0x000fe20000000000 */
[----:B------:R-:W-:-:S02]  /*0a70*/  LOP3.LUT R10, R9, R10, RZ, 0x3c, !PT ;  /* 0x0000000a090a7212 */ /* 0x000fc400078e3cff */
[----:B------:R-:W-:Y:S01]  /*0a80*/  ISETP.GE.U32.AND P4, PT, R7, R4, PT ;  /* 0x000000040700720c */ /* 0x000fe20003f86070 */
[----:B------:R-:W1:Y:S01]  /*0a90*/  @!P3 LDC.64 R8, c[0x0][0x240] ;  /* 0x00009000ff08bb82 */ /* 0x000e620000000a00 */
[----:B------:R-:W-:Y:S01]  /*0aa0*/  ISETP.GE.AND P5, PT, R5, RZ, PT ;  /* 0x000000ff0500720c */ /* 0x000fe20003fa6270 */
[----:B------:R-:W-:Y:S01]  /*0ab0*/  IMAD.U32 R15, R15, 0x20, R10 ;  /* 0x000000200f0f7824 */ /* 0x000fe200078e000a */
[----:B------:R-:W-:-:S05]  /*0ac0*/  ISETP.GE.AND P6, PT, R26, UR17, PT ;  /* 0x000000111a007c0c */ /* 0x000fca000bfc6270 */
[----:B------:R-:W4:Y:S04]  /*0ad0*/  @!P2 LDC.64 R6, c[0x0][0x240] ;  /* 0x00009000ff06ab82 */ /* 0x000f280000000a00 */
[----:B------:R-:W-:Y:S01]  /*0ae0*/  @P4 VIADD R18, R18, 0x1 ;  /* 0x0000000112124836 */ /* 0x000fe20000000000 */
[----:B------:R-:W-:Y:S01]  /*0af0*/  IADD3 R24, P4, R16, UR12, RZ ;  /* 0x0000000c10187c10 */ /* 0x000fe2000ff9e0ff */
[----:B------:R-:W-:Y:S02]  /*0b00*/  @UP0 ULDC.64 UR12, c[0x0][0x248] ;  /* 0x00009200000c0ab9 */ /* 0x000fe40000000a00 */
[----:B------:R-:W-:Y:S01]  /*0b10*/  @!P5 IMAD.MOV R18, RZ, RZ, -R18 ;  /* 0x000000ffff12d224 */ /* 0x000fe200078e0a12 */
[----:B------:R-:W-:Y:S01]  /*0b20*/  ISETP.NE.AND P5, PT, R20, RZ, PT ;  /* 0x000000ff1400720c */ /* 0x000fe20003fa5270 */
[----:B------:R-:W5:Y:S01]  /*0b30*/  @!P2 LDC.64 R4, c[0x0][0x210] ;  /* 0x00008400ff04ab82 */ /* 0x000f620000000a00 */
[----:B------:R-:W-:Y:S01]  /*0b40*/  IADD3.X R25, R17, UR11, RZ, P4, !PT ;  /* 0x0000000b11197c10 */ /* 0x000fe2000a7fe4ff */
[----:B------:R-:W-:Y:S01]  /*0b50*/  @UP0 UIMAD.WIDE.U32 UR28, UR20, UR12, URZ ;  /* 0x0000000c141c02a5 */ /* 0x000fe2000f8e003f */
[----:B------:R-:W-:Y:S01]  /*0b60*/  @!P2 IADD3 R39, P4, R12, 0x20, RZ ;  /* 0x000000200c27a810 */ /* 0x000fe20007f9e0ff */
[----:B------:R-:W-:Y:S01]  /*0b70*/  @UP0 UIMAD UR20, UR20, UR13, URZ ;  /* 0x0000000d141402a4 */ /* 0x000fe2000f8e023f */
[----:B------:R-:W-:Y:S01]  /*0b80*/  IMAD.WIDE.U32 R22, R22, UR10, R24 ;  /* 0x0000000a16167c25 */ /* 0x000fe2000f8e0018 */
[----:B------:R-:W-:Y:S01]  /*0b90*/  @UP0 ULDC.64 UR10, c[0x0][0x250] ;  /* 0x00009400000a0ab9 */ /* 0x000fe20000000a00 */
[----:B------:R-:W3:Y:S01]  /*0ba0*/  @!P6 S2R R24, SR_CgaCtaId ;  /* 0x000000000018e919 */ /* 0x000ee20000008800 */
[----:B------:R-:W3:Y:S01]  /*0bb0*/  @!P3 LDC.64 R10, c[0x0][0x210] ;  /* 0x00008400ff0abb82 */ /* 0x000ee20000000a00 */
[----:B------:R-:W-:-:S03]  /*0bc0*/  @!P2 IMAD.X R21, RZ, RZ, R13, P4 ;  /* 0x000000ffff15a224 */ /* 0x000fc600020e060d */
[----:B------:R-:W-:Y:S01]  /*0bd0*/  @!P5 LOP3.LUT R18, RZ, R20, RZ, 0x33, !PT ;  /* 0x00000014ff12d212 */ /* 0x000fe200078e33ff */
[----:B------:R-:W-:Y:S01]  /*0be0*/  @!P2 IMAD.MOV.U32 R20, RZ, RZ, R22 ;  /* 0x000000ffff14a224 */ /* 0x000fe200078e0016 */
[----:B------:R-:W-:Y:S01]  /*0bf0*/  ISETP.GE.AND P5, PT, R14, UR17, PT ;  /* 0x000000110e007c0c */ /* 0x000fe2000bfa6270 */
[-C--:B----4-:R-:W-:Y:S02]  /*0c00*/  @!P2 IMAD R36, R21, R6.reuse, RZ ;  /* 0x000000061524a224 */ /* 0x090fe400078e02ff */
[----:B------:R-:W-:Y:S01]  /*0c10*/  VIADD R21, R23, UR4 ;  /* 0x0000000417157c36 */ /* 0x000fe20008000000 */
[----:B------:R-:W-:Y:S01]  /*0c20*/  UMOV UR4, 0x400 ;  /* 0x0000040000047882 */ /* 0x000fe20000000000 */
[C---:B------:R-:W-:Y:S01]  /*0c30*/  @!P2 IMAD R36, R39.reuse, R7, R36 ;  /* 0x000000072724a224 */ /* 0x040fe200078e0224 */
[----:B--2---:R-:W-:Y:S01]  /*0c40*/  ULEA UR4, UR6, UR4, 0x18 ;  /* 0x0000000406047291 */ /* 0x004fe2000f8ec03f */
[----:B------:R-:W-:Y:S01]  /*0c50*/  @!P2 IMAD.WIDE.U32 R38, R39, R6, R20 ;  /* 0x000000062726a225 */ /* 0x000fe200078e0014 */
[----:B------:R-:W-:Y:S01]  /*0c60*/  @UP0 UIMAD.WIDE.U32 UR6, UR21, UR10, URZ ;  /* 0x0000000a150602a5 */ /* 0x000fe2000f8e003f */
[----:B------:R-:W2:Y:S01]  /*0c70*/  @!P2 S2R R6, SR_CgaCtaId ;  /* 0x000000000006a919 */ /* 0x000ea20000008800 */
[----:B------:R-:W-:Y:S01]  /*0c80*/  @UP0 UIMAD UR21, UR21, UR11, URZ ;  /* 0x0000000b151502a4 */ /* 0x000fe2000f8e023f */
[----:B-1----:R-:W-:Y:S01]  /*0c90*/  @!P3 IMAD R7, R13, R8, RZ ;  /* 0x000000080d07b224 */ /* 0x002fe200078e02ff */
[----:B-----5:R-:W-:Y:S01]  /*0ca0*/  @!P2 LEA R34, P4, R38, R4, 0x1 ;  /* 0x000000042622a211 */ /* 0x020fe200078808ff */
[----:B------:R-:W-:Y:S01]  /*0cb0*/  @!P3 IMAD.MOV.U32 R40, RZ, RZ, R22 ;  /* 0x000000ffff28b224 */ /* 0x000fe200078e0016 */
[----:B------:R-:W-:Y:S01]  /*0cc0*/  LEA R226, R15, UR4, 0x1 ;  /* 0x000000040fe27c11 */ /* 0x000fe2000f8e08ff */
[----:B------:R-:W-:Y:S01]  /*0cd0*/  @!P3 IMAD.MOV.U32 R41, RZ, RZ, R21 ;  /* 0x000000ffff29b224 */ /* 0x000fe200078e0015 */
[----:B------:R-:W-:Y:S01]  /*0ce0*/  @!P5 MOV R25, 0x400 ;  /* 0x000004000019d802 */ /* 0x000fe20000000f00 */
[C---:B------:R-:W-:Y:S01]  /*0cf0*/  @!P3 IMAD R7, R12.reuse, R9, R7 ;  /* 0x000000090c07b224 */ /* 0x040fe200078e0207 */
[----:B------:R-:W-:Y:S01]  /*0d00*/  LEA.HI R9, R19, R2, RZ, 0x4 ;  /* 0x0000000213097211 */ /* 0x000fe200078f20ff */
[----:B------:R-:W-:Y:S01]  /*0d10*/  @!P3 IMAD.WIDE.U32 R40, R12, R8, R40 ;  /* 0x000000080c28b225 */ /* 0x000fe200078e0028 */
[----:B------:R-:W-:Y:S01]  /*0d20*/  @UP0 UIADD3 UR21, UR7, UR21, URZ ;  /* 0x0000001507150290 */ /* 0x000fe2000fffe03f */
[----:B------:R-:W1:Y:S01]  /*0d30*/  @!P5 S2R R8, SR_CgaCtaId ;  /* 0x000000000008d919 */ /* 0x000e620000008800 */
[----:B------:R-:W-:Y:S01]  /*0d40*/  SHF.R.S32.HI R32, RZ, 0x4, R9 ;  /* 0x00000004ff207819 */ /* 0x000fe20000011409 */
[----:B------:R-:W-:Y:S01]  /*0d50*/  @!P2 IMAD.IADD R36, R39, 0x1, R36 ;  /* 0x000000012724a824 */ /* 0x000fe200078e0224 */
[----:B------:R-:W-:-:S02]  /*0d60*/  @UP0 UMOV UR22, UR6 ;  /* 0x0000000600160c82 */ /* 0x000fc40008000000 */
[----:B------:R-:W-:Y:S02]  /*0d70*/  LEA.HI R19, R9, R32, RZ, 0x1 ;  /* 0x0000002009137211 */ /* 0x000fe400078f08ff */
[----:B------:R-:W-:Y:S01]  /*0d80*/  @!P2 LEA.HI.X R35, R38, R5, R36, 0x1, P4 ;  /* 0x000000052623a211 */ /* 0x000fe200020f0c24 */
[----:B------:R-:W-:Y:S01]  /*0d90*/  @!P3 IMAD.IADD R36, R41, 0x1, R7 ;  /* 0x000000012924b824 */ /* 0x000fe200078e0207 */
[----:B------:R-:W4:Y:S01]  /*0da0*/  @!P1 LDC.64 R4, c[0x0][0x240] ;  /* 0x00009000ff049b82 */ /* 0x000f220000000a00 */
[C---:B---3--:R-:W-:Y:S02]  /*0db0*/  @!P3 LEA R38, P4, R40.reuse, R10, 0x1 ;  /* 0x0000000a2826b211 */ /* 0x048fe400078808ff */
[----:B------:R-:W-:Y:S02]  /*0dc0*/  @!P6 MOV R7, 0x400 ;  /* 0x000004000007e802 */ /* 0x000fe40000000f00 */
[----:B------:R-:W-:Y:S02]  /*0dd0*/  @!P3 LEA.HI.X R39, R40, R11, R36, 0x1, P4 ;  /* 0x0000000b2827b211 */ /* 0x000fe400020f0c24 */
[----:B------:R-:W-:-:S02]  /*0de0*/  LOP3.LUT R19, R19, 0xfffffffe, RZ, 0xc0, !PT ;  /* 0xfffffffe13137812 */ /* 0x000fc400078ec0ff */
[----:B------:R-:W-:Y:S01]  /*0df0*/  ISETP.GE.AND P4, PT, R14, UR17, PT ;  /* 0x000000110e007c0c */ /* 0x000fe2000bf86270 */
[----:B------:R-:W-:Y:S01]  /*0e00*/  @!PT LDS RZ, [RZ] ;  /* 0x00000000fffff984 */ /* 0x000fe20000000800 */
[----:B------:R-:W-:Y:S01]  /*0e10*/  @!PT LDS RZ, [RZ] ;  /* 0x00000000fffff984 */ /* 0x000fe20000000800 */
[----:B------:R-:W-:Y:S01]  /*0e20*/  @!PT LDS RZ, [RZ] ;  /* 0x00000000fffff984 */ /* 0x000fe20000000800 */
[----:B------:R3:W-:Y:S01]  /*0e30*/  @!P3 LDGSTS.E.BYPASS.LTC128B.128 [R226], desc[UR18][R38.64] ;  /* 0x0000000026e2bfae */ /* 0x0007e2000b901d52 */
[----:B------:R-:W-:Y:S01]  /*0e40*/  @!P6 LEA R24, R24, R7, 0x18 ;  /* 0x000000071818e211 */ /* 0x000fe200078ec0ff */
[----:B------:R-:W-:Y:S01]  /*0e50*/  IMAD.IADD R14, R32, 0x1, -R19 ;  /* 0x00000001200e7824 */ /* 0x000fe200078e0a13 */
[----:B------:R-:W-:Y:S01]  /*0e60*/  @!P1 MOV R7, 0x400 ;  /* 0x0000040000079802 */ /* 0x000fe20000000f00 */
[----:B------:R3:W-:Y:S01]  /*0e70*/  @!P3 LDGSTS.E.BYPASS.LTC128B.128 [R226+0x2000], desc[UR18][R38.64+0x40] ;  /* 0x0200004026e2bfae */ /* 0x0007e2000b901d52 */
[----:B------:R-:W-:Y:S02]  /*0e80*/  @!P2 MOV R19, 0x400 ;  /* 0x000004000013a802 */ /* 0x000fe40000000f00 */
[----:B------:R-:W-:Y:S01]  /*0e90*/  @!P1 LEA R30, R30, R7, 0x18 ;  /* 0x000000071e1e9211 */ /* 0x000fe200078ec0ff */
[----:B------:R3:W-:Y:S01]  /*0ea0*/  @!P3 LDGSTS.E.BYPASS.LTC128B.128 [R226+0x4000], desc[UR18][R38.64+0x80] ;  /* 0x0400008026e2bfae */ /* 0x0007e2000b901d52 */
[----:B------:R-:W-:-:S02]  /*0eb0*/  @!P1 IADD3 R11, P3, R12, 0x40, RZ ;  /* 0x000000400c0b9810 */ /* 0x000fc40007f7e0ff */
[----:B--2---:R-:W-:Y:S02]  /*0ec0*/  @!P2 LEA R10, R6, R19, 0x18 ;  /* 0x00000013060aa211 */ /* 0x004fe400078ec0ff */
[----:B------:R-:W2:Y:S01]  /*0ed0*/  @!P1 LDC.64 R6, c[0x0][0x210] ;  /* 0x00008400ff069b82 */ /* 0x000ea20000000a00 */
[--C-:B------:R-:W-:Y:S01]  /*0ee0*/  @!P1 IMAD.X R31, RZ, RZ, R13.reuse, P3 ;  /* 0x000000ffff1f9224 */ /* 0x100fe200018e060d */
[----:B------:R-:W-:Y:S02]  /*0ef0*/  @!P0 IADD3 R19, P3, R12, 0x60, RZ ;  /* 0x000000600c138810 */ /* 0x000fe40007f7e0ff */
[----:B-1----:R-:W-:Y:S01]  /*0f00*/  @!P5 LEA R8, R8, R25, 0x18 ;  /* 0x000000190808d211 */ /* 0x002fe200078ec0ff */
[----:B----4-:R-:W-:Y:S01]  /*0f10*/  @!P1 IMAD R12, R31, R4, RZ ;  /* 0x000000041f0c9224 */ /* 0x010fe200078e02ff */
[----:B------:R-:W-:Y:S01]  /*0f20*/  LOP3.LUT R9, R9, 0xfffffff0, RZ, 0xc0, !PT ;  /* 0xfffffff009097812 */ /* 0x000fe200078ec0ff */
[----:B------:R-:W-:Y:S01]  /*0f30*/  @!P0 IMAD.X R25, RZ, RZ, R13, P3 ;  /* 0x000000ffff198224 */ /* 0x000fe200018e060d */
[----:B------:R-:W-:Y:S01]  /*0f40*/  ISETP.GE.AND P3, PT, R26, UR17, PT ;  /* 0x000000111a007c0c */ /* 0x000fe2000bf66270 */
[----:B------:R-:W-:Y:S01]  /*0f50*/  @!P1 IMAD R5, R11, R5, R12 ;  /* 0x000000050b059224 */ /* 0x000fe200078e020c */
[----:B------:R-:W-:Y:S01]  /*0f60*/  @UP0 UIADD3 UR17, UR29, UR20, URZ ;  /* 0x000000141d110290 */ /* 0x000fe2000fffe03f */
[----:B------:R-:W-:-:S02]  /*0f70*/  @!P1 IMAD.MOV.U32 R12, RZ, RZ, R22 ;  /* 0x000000ffff0c9224 */ /* 0x000fc400078e0016 */
[----:B------:R-:W-:Y:S01]  /*0f80*/  @!P1 IMAD.MOV.U32 R13, RZ, RZ, R21 ;  /* 0x000000ffff0d9224 */ /* 0x000fe200078e0015 */
[----:B------:R-:W-:Y:S01]  /*0f90*/  @UP0 UMOV UR20, UR28 ;  /* 0x0000001c00140c82 */ /* 0x000fe20008000000 */
[----:B------:R-:W-:-:S04]  /*0fa0*/  @!P1 IMAD.WIDE.U32 R12, R11, R4, R12 ;  /* 0x000000040b0c9225 */ /* 0x000fc800078e000c */
[----:B------:R-:W-:Y:S02]  /*0fb0*/  @!P2 IMAD R11, R15, 0x2, R10 ;  /* 0x000000020f0ba824 */ /* 0x000fe400078e020a */
[----:B------:R-:W-:Y:S01]  /*0fc0*/  @!P1 IMAD.IADD R4, R13, 0x1, R5 ;  /* 0x000000010d049824 */ /* 0x000fe200078e0205 */
[----:B------:R-:W-:Y:S02]  /*0fd0*/  LOP3.LUT R5, R0, 0xfffffff8, RZ, 0xc0, !PT ;  /* 0xfffffff800057812 */ /* 0x000fe400078ec0ff */
[----:B------:R3:W-:Y:S04]  /*0fe0*/  @!P2 LDGSTS.E.BYPASS.LTC128B.128 [R11+0x800], desc[UR18][R34.64] ;  /* 0x00800000220bafae */ /* 0x0007e8000b901d52 */
[----:B------:R3:W-:Y:S04]  /*0ff0*/  @!P2 LDGSTS.E.BYPASS.LTC128B.128 [R11+0x2800], desc[UR18][R34.64+0x40] ;  /* 0x02800040220bafae */ /* 0x0007e8000b901d52 */
[----:B------:R3:W-:Y:S01]  /*1000*/  @!P2 LDGSTS.E.BYPASS.LTC128B.128 [R11+0x4800], desc[UR18][R34.64+0x80] ;  /* 0x04800080220bafae */ /* 0x0007e2000b901d52 */
[----:B--2---:R-:W-:-:S04]  /*1010*/  @!P1 LEA R32, P2, R12, R6, 0x1 ;  /* 0x000000060c209211 */ /* 0x004fc800078408ff */
[----:B------:R-:W-:Y:S01]  /*1020*/  @!P1 LEA.HI.X R33, R12, R7, R4, 0x1, P2 ;  /* 0x000000070c219211 */ /* 0x000fe200010f0c04 */
[C---:B------:R-:W-:Y:S01]  /*1030*/  IMAD.IADD R7, R2.reuse, 0x1, -R9 ;  /* 0x0000000102077824 */ /* 0x040fe200078e0a09 */
[----:B------:R-:W-:Y:S01]  /*1040*/  PLOP3.LUT P2, PT, PT, PT, UP0, 0x80, 0x0 ;  /* 0x000000000000781c */ /* 0x000fe20003f4f008 */
[----:B------:R-:W-:-:S03]  /*1050*/  IMAD.IADD R4, R2, 0x1, -R5 ;  /* 0x0000000102047824 */ /* 0x000fc600078e0a05 */
[-C--:B------:R-:W-:Y:S02]  /*1060*/  LEA.HI R5, R7, R7.reuse, RZ, 0x1 ;  /* 0x0000000707057211 */ /* 0x080fe400078f08ff */
[----:B------:R-:W-:Y:S02]  /*1070*/  LEA.HI R0, R4, R4, RZ, 0x1 ;  /* 0x0000000404007211 */ /* 0x000fe400078f08ff */
[----:B------:R-:W-:Y:S02]  /*1080*/  LOP3.LUT R126, R5, 0x7fffffe, RZ, 0xc0, !PT ;  /* 0x07fffffe057e7812 */ /* 0x000fe400078ec0ff */
[----:B------:R-:W-:Y:S02]  /*1090*/  LOP3.LUT R13, R0, 0x7fffffe, RZ, 0xc0, !PT ;  /* 0x07fffffe000d7812 */ /* 0x000fe400078ec0ff */
[----:B------:R-:W-:Y:S01]  /*10a0*/  SHF.R.S32.HI R12, RZ, 0x1f, R7 ;  /* 0x0000001fff0c7819 */ /* 0x000fe20000011407 */
[----:B------:R-:W-:Y:S02]  /*10b0*/  IMAD.IADD R126, R7, 0x1, -R126 ;  /* 0x00000001077e7824 */ /* 0x000fe400078e0a7e */
[----:B------:R-:W-:Y:S01]  /*10c0*/  IMAD.IADD R13, R4, 0x1, -R13 ;  /* 0x00000001040d7824 */ /* 0x000fe200078e0a0d */
[----:B------:R-:W-:Y:S01]  /*10d0*/  LEA.HI R12, R12, R7, RZ, 0x3 ;  /* 0x000000070c0c7211 */ /* 0x000fe200078f18ff */
[----:B------:R-:W-:Y:S06]  /*10e0*/  @P2 BRA `(.L_x_21) ;  /* 0x0000000000342947 */ /* 0x000fec0003800000 */
[----:B------:R-:W-:Y:S01]  /*10f0*/  USHF.R.S32.HI UR20, URZ, 0x1f, UR9 ;  /* 0x0000001f3f147899 */ /* 0x000fe20008011409 */
[----:B------:R-:W-:Y:S01]  /*1100*/  ULDC.64 UR12, c[0x0][0x248] ;  /* 0x00009200000c7ab9 */ /* 0x000fe20000000a00 */
[----:B------:R-:W-:Y:S02]  /*1110*/  USHF.R.S32.HI UR17, URZ, 0x1f, UR8 ;  /* 0x0000001f3f117899 */ /* 0x000fe40008011408 */
[----:B------:R-:W-:Y:S02]  /*1120*/  UIMAD UR20, UR20, UR12, URZ ;  /* 0x0000000c141472a4 */ /* 0x000fe4000f8e023f */
[----:B------:R-:W-:Y:S02]  /*1130*/  UIMAD.WIDE.U32 UR28, UR9, UR12, URZ ;  /* 0x0000000c091c72a5 */ /* 0x000fe4000f8e003f */
[----:B------:R-:W-:Y:S01]  /*1140*/  UIMAD UR20, UR9, UR13, UR20 ;  /* 0x0000000d091472a4 */ /* 0x000fe2000f8e0214 */
[----:B------:R-:W-:-:S03]  /*1150*/  ULDC.64 UR6, c[0x0][0x230] ;  /* 0x00008c0000067ab9 */ /* 0x000fc60000000a00 */
[----:B------:R-:W-:Y:S02]  /*1160*/  UIADD3 UR29, UR29, UR20, URZ ;  /* 0x000000141d1d7290 */ /* 0x000fe4000fffe03f */
[----:B------:R-:W-:Y:S02]  /*1170*/  UIMAD UR17, UR17, UR6, URZ ;  /* 0x00000006111172a4 */ /* 0x000fe4000f8e023f */
[----:B------:R-:W-:Y:S02]  /*1180*/  UIMAD.WIDE.U32 UR28, UR8, UR6, UR28 ;  /* 0x00000006081c72a5 */ /* 0x000fe4000f8e001c */
[----:B------:R-:W-:-:S04]  /*1190*/  UIMAD UR7, UR8, UR7, UR17 ;  /* 0x00000007080772a4 */ /* 0x000fc8000f8e0211 */
[----:B------:R-:W-:Y:S01]  /*11a0*/  UIADD3 UR17, UR29, UR7, URZ ;  /* 0x000000071d117290 */ /* 0x000fe2000fffe03f */
[----:B------:R-:W-:Y:S02]  /*11b0*/  UMOV UR20, UR28 ;  /* 0x0000001c00147c82 */ /* 0x000fe40008000000 */
.L_x_21:
[--C-:B------:R-:W-:Y:S02]  /*11c0*/  SHF.R.S32.HI R4, RZ, 0x1, R5.reuse ;  /* 0x00000001ff047819 */ /* 0x100fe40000011405 */
[----:B------:R-:W-:Y:S02]  /*11d0*/  SHF.R.S32.HI R5, RZ, 0x1f, R5 ;  /* 0x0000001fff057819 */ /* 0x000fe40000011405 */
[----:B------:R-:W-:Y:S01]  /*11e0*/  SHF.R.S32.HI R0, RZ, 0x1, R0 ;  /* 0x00000001ff007819 */ /* 0x000fe20000011400 */
[----:B------:R-:W-:Y:S06]  /*11f0*/  @P2 BRA `(.L_x_22) ;  /* 0x0000000000342947 */ /* 0x000fec0003800000 */
[----:B------:R-:W-:Y:S01]  /*1200*/  USHF.R.S32.HI UR21, URZ, 0x1f, UR9 ;  /* 0x0000001f3f157899 */ /* 0x000fe20008011409 */
[----:B------:R-:W-:Y:S01]  /*1210*/  ULDC.64 UR10, c[0x0][0x250] ;  /* 0x00009400000a7ab9 */ /* 0x000fe20000000a00 */
[----:B------:R-:W-:Y:S02]  /*1220*/  ULDC.64 UR6, c[0x0][0x238] ;  /* 0x00008e0000067ab9 */ /* 0x000fe40000000a00 */
[----:B------:R-:W-:Y:S02]  /*1230*/  UIMAD UR21, UR21, UR10, URZ ;  /* 0x0000000a151572a4 */ /* 0x000fe4000f8e023f */
[----:B------:R-:W-:Y:S02]  /*1240*/  UIMAD.WIDE.U32 UR28, UR9, UR10, URZ ;  /* 0x0000000a091c72a5 */ /* 0x000fe4000f8e003f */
[----:B------:R-:W-:Y:S02]  /*1250*/  UIMAD UR21, UR9, UR11, UR21 ;  /* 0x0000000b091572a4 */ /* 0x000fe4000f8e0215 */
[----:B------:R-:W-:-:S02]  /*1260*/  USHF.R.S32.HI UR9, URZ, 0x1f, UR8 ;  /* 0x0000001f3f097899 */ /* 0x000fc40008011408 */
[----:B------:R-:W-:Y:S02]  /*1270*/  UIADD3 UR29, UR29, UR21, URZ ;  /* 0x000000151d1d7290 */ /* 0x000fe4000fffe03f */
[----:B------:R-:W-:-:S04]  /*1280*/  UIMAD UR9, UR9, UR6, URZ ;  /* 0x00000006090972a4 */ /* 0x000fc8000f8e023f */
[----:B------:R-:W-:Y:S02]  /*1290*/  UIMAD UR7, UR8, UR7, UR9 ;  /* 0x00000007080772a4 */ /* 0x000fe4000f8e0209 */
[----:B------:R-:W-:-:S04]  /*12a0*/  UIMAD.WIDE.U32 UR8, UR8, UR6, UR28 ;  /* 0x00000006080872a5 */ /* 0x000fc8000f8e001c */
[----:B------:R-:W-:-:S03]  /*12b0*/  UIADD3 UR21, UR9, UR7, URZ ;  /* 0x0000000709157290 */ /* 0x000fc6000fffe03f */
[----:B------:R-:W-:-:S09]  /*12c0*/  UMOV UR22, UR8 ;  /* 0x0000000800167c82 */ /* 0x000fd20008000000 */
.L_x_22:
[----:B---3--:R-:W1:Y:S01]  /*12d0*/  @!P0 LDC.64 R10, c[0x0][0x240] ;  /* 0x00009000ff0a8b82 */ /* 0x008e620000000a00 */
[C---:B------:R-:W-:Y:S01]  /*12e0*/  IMAD R23, R27.reuse, UR12, RZ ;  /* 0x0000000c1b177c24 */ /* 0x040fe2000f8e02ff */
[----:B------:R-:W-:Y:S01]  /*12f0*/  SHF.R.S32.HI R20, RZ, 0x1f, R18 ;  /* 0x0000001fff147819 */ /* 0x000fe20000011412 */
[--C-:B------:R-:W-:Y:S01]  /*1300*/  IMAD.WIDE.U32 R34, R26, UR12, R16.reuse ;  /* 0x0000000c1a227c25 */ /* 0x100fe2000f8e0010 */
[----:B------:R-:W-:Y:S01]  /*1310*/  ULDC.64 UR8, c[0x0][0x260] ;  /* 0x0000980000087ab9 */ /* 0x000fe20000000a00 */
[----:B------:R-:W-:Y:S02]  /*1320*/  USHF.L.U32 UR29, UR12, 0x5, URZ ;  /* 0x000000050c1d7899 */ /* 0x000fe4000800063f */
[----:B------:R-:W-:Y:S01]  /*1330*/  IMAD R9, R27, UR10, RZ ;  /* 0x0000000a1b097c24 */ /* 0x000fe2000f8e02ff */
[----:B------:R-:W-:Y:S01]  /*1340*/  IADD3 R228, P2, R34, UR20, RZ ;  /* 0x0000001422e47c10 */ /* 0x000fe2000ff5e0ff */
[----:B------:R-:W-:Y:S01]  /*1350*/  IMAD.WIDE.U32 R6, R26, UR10, R16 ;  /* 0x0000000a1a067c25 */ /* 0x000fe2000f8e0010 */
[----:B------:R-:W-:Y:S01]  /*1360*/  USHF.L.U32 UR20, UR12, 0x6, URZ ;  /* 0x000000060c147899 */ /* 0x000fe2000800063f */
[----:B------:R-:W-:-:S02]  /*1370*/  ULDC.64 UR6, c[0x0][0x268] ;  /* 0x00009a0000067ab9 */ /* 0x000fc40000000a00 */
[C---:B------:R-:W-:Y:S01]  /*1380*/  IMAD R16, R26.reuse, UR13, R23 ;  /* 0x0000000d1a107c24 */ /* 0x040fe2000f8e0217 */
[----:B------:R-:W-:Y:S01]  /*1390*/  USHF.L.U64.HI UR28, UR12, 0x5, UR13 ;  /* 0x000000050c1c7899 */ /* 0x000fe2000801020d */
[----:B------:R-:W-:Y:S01]  /*13a0*/  IMAD R26, R26, UR11, R9 ;  /* 0x0000000b1a1a7c24 */ /* 0x000fe2000f8e0209 */
[----:B------:R-:W-:Y:S01]  /*13b0*/  LEA.HI R9, R5, R4, RZ, 0x2 ;  /* 0x0000000405097211 */ /* 0x000fe200078f10ff */
[----:B------:R-:W-:Y:S01]  /*13c0*/  IMAD.SHL.U32 R224, R0, 0x40, RZ ;  /* 0x0000004000e07824 */ /* 0x000fe200078e00ff */
[----:B------:R-:W-:Y:S01]  /*13d0*/  IADD3.X R229, R35, UR17, R16, P2, !PT ;  /* 0x0000001123e57c10 */ /* 0x000fe200097fe410 */
[----:B------:R-:W-:Y:S01]  /*13e0*/  IMAD.SHL.U32 R5, R3, 0x8, RZ ;  /* 0x0000000803057824 */ /* 0x000fe200078e00ff */
[----:B------:R-:W-:Y:S01]  /*13f0*/  LOP3.LUT R3, R9, 0xfffffffc, RZ, 0xc0, !PT ;  /* 0xfffffffc09037812 */ /* 0x000fe200078ec0ff */
[C---:B------:R-:W-:Y:S01]  /*1400*/  @!P1 IMAD R23, R15.reuse, 0x2, R30 ;  /* 0x000000020f179824 */ /* 0x040fe200078e021e */
[----:B------:R-:W-:Y:S01]  /*1410*/  IADD3 R232, P2, R6, UR22, RZ ;  /* 0x0000001606e87c10 */ /* 0x000fe2000ff5e0ff */
[C---:B------:R-:W-:Y:S01]  /*1420*/  @!P0 IMAD R17, R15.reuse, 0x2, R28 ;  /* 0x000000020f118824 */ /* 0x040fe200078e021c */
[----:B------:R-:W-:Y:S01]  /*1430*/  LOP3.LUT R224, R224, 0xc0, RZ, 0xc0, !PT ;  /* 0x000000c0e0e07812 */ /* 0x000fe200078ec0ff */
[----:B------:R-:W-:Y:S01]  /*1440*/  @!P6 IMAD R16, R15, 0x2, R24 ;  /* 0x000000020f10e824 */ /* 0x000fe200078e0218 */
[----:B------:R-:W-:Y:S01]  /*1450*/  IADD3.X R233, R7, UR21, R26, P2, !PT ;  /* 0x0000001507e97c10 */ /* 0x000fe200097fe41a */
[----:B------:R-:W-:Y:S01]  /*1460*/  @!P5 IMAD R15, R15, 0x2, R8 ;  /* 0x000000020f0fd824 */ /* 0x000fe200078e0208 */
[----:B------:R-:W-:Y:S01]  /*1470*/  LOP3.LUT R5, R224, 0x8, R5, 0xf8, !PT ;  /* 0x00000008e0057812 */ /* 0x000fe200078ef805 */
[----:B------:R-:W2:Y:S01]  /*1480*/  @!P0 LDC.64 R8, c[0x0][0x210] ;  /* 0x00008400ff088b82 */ /* 0x000ea20000000a00 */
[----:B------:R-:W-:Y:S01]  /*1490*/  IMAD.IADD R3, R4, 0x1, -R3 ;  /* 0x0000000104037824 */ /* 0x000fe200078e0a03 */
[----:B------:R-:W-:Y:S01]  /*14a0*/  SHF.R.U32.HI R224, RZ, 0x3, R224 ;  /* 0x00000003ffe07819 */ /* 0x000fe200000116e0 */
[----:B-1----:R-:W-:Y:S01]  /*14b0*/  @!P0 IMAD R4, R25, R10, RZ ;  /* 0x0000000a19048224 */ /* 0x002fe200078e02ff */
[----:B------:R-:W-:Y:S01]  /*14c0*/  USHF.L.U64.HI UR17, UR12, 0x6, UR13 ;  /* 0x000000060c117899 */ /* 0x000fe2000801020d */
[----:B------:R-:W-:Y:S01]  /*14d0*/  @!P0 IMAD.MOV.U32 R27, RZ, RZ, R21 ;  /* 0x000000ffff1b8224 */ /* 0x000fe200078e0015 */
[----:B------:R-:W-:Y:S01]  /*14e0*/  LOP3.LUT R224, R5, R224, RZ, 0x3c, !PT ;  /* 0x000000e005e07212 */ /* 0x000fe200078e3cff */
[C---:B------:R-:W-:Y:S01]  /*14f0*/  @!P0 IMAD R21, R19.reuse, R11, R4 ;  /* 0x0000000b13158224 */ /* 0x040fe200078e0204 */
[----:B------:R-:W1:Y:S01]  /*1500*/  @!P6 LDC.64 R6, c[0x0][0x218] ;  /* 0x00008600ff06eb82 */ /* 0x000e620000000a00 */
[----:B------:R-:W-:Y:S01]  /*1510*/  IMAD R231, R20, UR8, RZ ;  /* 0x0000000814e77c24 */ /* 0x000fe2000f8e02ff */
[----:B------:R-:W-:Y:S01]  /*1520*/  @!PT LDS RZ, [RZ] ;  /* 0x00000000fffff984 */ /* 0x000fe20000000800 */
[----:B------:R-:W-:Y:S01]  /*1530*/  @!PT LDS RZ, [RZ] ;  /* 0x00000000fffff984 */ /* 0x000fe20000000800 */
[----:B------:R-:W-:Y:S01]  /*1540*/  @!PT LDS RZ, [RZ] ;  /* 0x00000000fffff984 */ /* 0x000fe20000000800 */
[----:B------:R-:W-:Y:S01]  /*1550*/  @!P1 LDGSTS.E.BYPASS.LTC128B.128 [R23+0x1000], desc[UR18][R32.64] ;  /* 0x0100000020179fae */ /* 0x000fe2000b901d52 */
[----:B------:R-:W-:Y:S01]  /*1560*/  @!P0 IMAD.MOV.U32 R26, RZ, RZ, R22 ;  /* 0x000000ffff1a8224 */ /* 0x000fe200078e0016 */
[----:B------:R-:W-:Y:S01]  /*1570*/  USHF.L.U64.HI UR21, UR10, 0x6, UR11 ;  /* 0x000000060a157899 */ /* 0x000fe2000801020b */
[C---:B------:R-:W-:Y:S01]  /*1580*/  IMAD.WIDE.U32 R228, R18.reuse, UR8, R228 ;  /* 0x0000000812e47c25 */ /* 0x040fe2000f8e00e4 */
[----:B------:R-:W-:Y:S01]  /*1590*/  USHF.R.S32.HI UR8, URZ, 0x1f, UR5 ;  /* 0x0000001f3f087899 */ /* 0x000fe20008011405 */
[----:B------:R-:W-:Y:S01]  /*15a0*/  @!P1 LDGSTS.E.BYPASS.LTC128B.128 [R23+0x3000], desc[UR18][R32.64+0x40] ;  /* 0x0300004020179fae */ /* 0x000fe2000b901d52 */
[----:B------:R-:W3:Y:S01]  /*15b0*/  @!P5 LDC.64 R4, c[0x0][0x218] ;  /* 0x00008600ff04db82 */ /* 0x000ee20000000a00 */
[----:B------:R-:W-:Y:S01]  /*15c0*/  IMAD R231, R18, UR9, R231 ;  /* 0x0000000912e77c24 */ /* 0x000fe2000f8e02e7 */
[----:B------:R-:W-:Y:S01]  /*15d0*/  UIMAD UR9, UR17, UR5, URZ ;  /* 0x00000005110972a4 */ /* 0x000fe2000f8e023f */
[----:B------:R-:W-:Y:S01]  /*15e0*/  @!P0 IMAD.WIDE.U32 R26, R19, R10, R26 ;  /* 0x0000000a131a8225 */ /* 0x000fe200078e001a */
[----:B------:R4:W-:Y:S01]  /*15f0*/  @!P1 LDGSTS.E.BYPASS.LTC128B.128 [R23+0x5000], desc[UR18][R32.64+0x80] ;  /* 0x0500008020179fae */ /* 0x0009e2000b901d52 */
[----:B------:R-:W-:-:S02]  /*1600*/  USHF.L.U32 UR22, UR10, 0x6, URZ ;  /* 0x000000060a167899 */ /* 0x000fc4000800063f */
[----:B------:R-:W-:Y:S01]  /*1610*/  IMAD.U32 R11, RZ, RZ, UR5 ;  /* 0x00000005ff0b7e24 */ /* 0x000fe2000f8e00ff */
[----:B------:R-:W-:Y:S01]  /*1620*/  UIMAD UR9, UR8, UR20, UR9 ;  /* 0x00000014080972a4 */ /* 0x000fe2000f8e0209 */
[----:B------:R-:W-:Y:S01]  /*1630*/  IMAD.IADD R231, R229, 0x1, R231 ;  /* 0x00000001e5e77824 */ /* 0x000fe200078e02e7 */
[----:B--2---:R-:W-:Y:S01]  /*1640*/  @!P0 LEA R24, P1, R26, R8, 0x1 ;  /* 0x000000081a188211 */ /* 0x004fe200078208ff */
[----:B------:R-:W-:Y:S01]  /*1650*/  IMAD.MOV.U32 R230, RZ, RZ, R228 ;  /* 0x000000ffffe67224 */ /* 0x000fe200078e00e4 */
[----:B------:R-:W-:Y:S01]  /*1660*/  UISETP.GE.AND UP0, UPT, UR23, 0x2, UPT ;  /* 0x000000021700788c */ /* 0x000fe2000bf06270 */
[----:B------:R-:W-:Y:S02]  /*1670*/  @!P0 IMAD.IADD R10, R27, 0x1, R21 ;  /* 0x000000011b0a8824 */ /* 0x000fe400078e0215 */
[----:B------:R-:W-:Y:S02]  /*1680*/  IMAD R241, R20, UR6, RZ ;  /* 0x0000000614f17c24 */ /* 0x000fe4000f8e02ff */
[----:B------:R-:W-:Y:S01]  /*1690*/  IMAD.WIDE.U32 R232, R18, UR6, R232 ;  /* 0x0000000612e87c25 */ /* 0x000fe2000f8e00e8 */
[----:B------:R-:W-:Y:S01]  /*16a0*/  @!P0 LEA.HI.X R25, R26, R9, R10, 0x1, P1 ;  /* 0x000000091a198211 */ /* 0x000fe200008f0c0a */
[----:B------:R-:W-:-:S02]  /*16b0*/  UIMAD UR6, UR21, UR5, URZ ;  /* 0x00000005150672a4 */ /* 0x000fc4000f8e023f */
[----:B------:R-:W-:Y:S02]  /*16c0*/  IMAD R241, R18, UR7, R241 ;  /* 0x0000000712f17c24 */ /* 0x000fe4000f8e02f1 */
[----:B------:R-:W-:Y:S01]  /*16d0*/  @!P0 LDGSTS.E.BYPASS.LTC128B.128 [R17+0x1800], desc[UR18][R24.64] ;  /* 0x0180000018118fae */ /* 0x000fe2000b901d52 */
[----:B------:R-:W-:Y:S01]  /*16e0*/  IMAD.SHL.U32 R124, R3, 0x40, RZ ;  /* 0x00000040037c7824 */ /* 0x000fe200078e00ff */
[----:B------:R-:W-:Y:S01]  /*16f0*/  UIMAD UR6, UR8, UR22, UR6 ;  /* 0x00000016080672a4 */ /* 0x000fe2000f8e0206 */
[----:B------:R-:W-:Y:S01]  /*1700*/  IMAD.SHL.U32 R9, R14, 0x8, RZ ;  /* 0x000000080e097824 */ /* 0x000fe200078e00ff */
[----:B------:R-:W-:Y:S01]  /*1710*/  @!P0 LDGSTS.E.BYPASS.LTC128B.128 [R17+0x3800], desc[UR18][R24.64+0x40] ;  /* 0x0380004018118fae */ /* 0x000fe2000b901d52 */
[----:B------:R-:W-:Y:S01]  /*1720*/  IMAD.SHL.U32 R12, R12, 0x20, RZ ;  /* 0x000000200c0c7824 */ /* 0x000fe200078e00ff */
[----:B------:R-:W-:Y:S01]  /*1730*/  LOP3.LUT R124, R124, 0xc0, RZ, 0xc0, !PT ;  /* 0x000000c07c7c7812 */ /* 0x000fe200078ec0ff */
[----:B------:R-:W-:Y:S01]  /*1740*/  IMAD.IADD R241, R233, 0x1, R241 ;  /* 0x00000001e9f17824 */ /* 0x000fe200078e02f1 */
[----:B------:R-:W-:Y:S01]  /*1750*/  @!P0 LDGSTS.E.BYPASS.LTC128B.128 [R17+0x5800], desc[UR18][R24.64+0x80] ;  /* 0x0580008018118fae */ /* 0x000fe2000b901d52 */
[----:B----4-:R-:W-:Y:S01]  /*1760*/  IMAD.WIDE.U32 R22, R11, UR20, R230 ;  /* 0x000000140b167c25 */ /* 0x010fe2000f8e00e6 */
[----:B------:R-:W-:Y:S01]  /*1770*/  LOP3.LUT R9, R124, 0x8, R9, 0xf8, !PT ;  /* 0x000000087c097812 */ /* 0x000fe200078ef809 */
[----:B------:R-:W-:Y:S01]  /*1780*/  USHF.L.U64.HI UR8, UR10, 0x5, UR11 ;  /* 0x000000050a087899 */ /* 0x000fe2000801020b */
[----:B------:R-:W-:Y:S01]  /*1790*/  LOP3.LUT R125, R12, 0xffffff00, RZ, 0xc0, !PT ;  /* 0xffffff000c7d7812 */ /* 0x000fe200078ec0ff */
[----:B------:R-:W-:Y:S01]  /*17a0*/  VIADD R8, R23, UR9 ;  /* 0x0000000917087c36 */ /* 0x000fe20008000000 */
[C---:B-1----:R-:W-:Y:S01]  /*17b0*/  @!P6 LEA R20, P2, R22.reuse, R6, 0x1 ;  /* 0x000000061614e211 */ /* 0x042fe200078408ff */
[----:B------:R-:W-:Y:S01]  /*17c0*/  IMAD.MOV.U32 R240, RZ, RZ, R232 ;  /* 0x000000fffff07224 */ /* 0x000fe200078e00e8 */
[C---:B------:R-:W-:Y:S01]  /*17d0*/  @!P5 IADD3 R6, P1, R22.reuse, UR29, RZ ;  /* 0x0000001d1606dc10 */ /* 0x040fe2000ff3e0ff */
[----:B------:R-:W-:Y:S01]  /*17e0*/  USHF.L.U32 UR9, UR10, 0x5, URZ ;  /* 0x000000050a097899 */ /* 0x000fe2000800063f */
[----:B------:R-:W-:Y:S01]  /*17f0*/  @!P6 LEA.HI.X R21, R22, R7, R8, 0x1, P2 ;  /* 0x000000071615e211 */ /* 0x000fe200010f0c08 */
[----:B------:R-:W-:Y:S01]  /*1800*/  IMAD.WIDE.U32 R10, R11, UR22, R240 ;  /* 0x000000160b0a7c25 */ /* 0x000fe2000f8e00f0 */
[----:B------:R-:W-:-:S02]  /*1810*/  @!P5 IADD3.X R8, R8, UR28, RZ, P1, !PT ;  /* 0x0000001c0808dc10 */ /* 0x000fc40008ffe4ff */
[----:B---3--:R-:W-:Y:S01]  /*1820*/  @!P5 LEA R18, P1, R6, R4, 0x1 ;  /* 0x000000040612d211 */ /* 0x008fe200078208ff */
[----:B------:R-:W-:Y:S01]  /*1830*/  @!P6 LDGSTS.E.BYPASS.LTC128B.128 [R16+0x6000], desc[UR18][R20.64] ;  /* 0x060000001410efae */ /* 0x000fe2000b901d52 */
[----:B------:R-:W-:Y:S01]  /*1840*/  SHF.R.U32.HI R124, RZ, 0x3, R124 ;  /* 0x00000003ff7c7819 */ /* 0x000fe2000001167c */
[----:B------:R-:W-:Y:S01]  /*1850*/  IMAD R13, R14, 0x8, R13 ;  /* 0x000000080e0d7824 */ /* 0x000fe200078e020d */
[----:B------:R-:W-:Y:S01]  /*1860*/  @!P5 LEA.HI.X R19, R6, R5, R8, 0x1, P1 ;  /* 0x000000050613d211 */ /* 0x000fe200008f0c08 */
[----:B------:R-:W-:Y:S01]  /*1870*/  @!P6 LDGSTS.E.BYPASS.LTC128B.128 [R16+0x7000], desc[UR18][R20.64+0x40] ;  /* 0x070000401410efae */ /* 0x000fe2000b901d52 */
[----:B------:R-:W1:Y:S01]  /*1880*/  @!P3 LDC.64 R6, c[0x0][0x220] ;  /* 0x00008800ff06bb82 */ /* 0x000e620000000a00 */
[----:B------:R-:W-:Y:S01]  /*1890*/  VIADD R8, R11, UR6 ;  /* 0x000000060b087c36 */ /* 0x000fe20008000000 */
[----:B------:R-:W-:Y:S01]  /*18a0*/  LOP3.LUT R124, R9, R124, RZ, 0x3c, !PT ;  /* 0x0000007c097c7212 */ /* 0x000fe200078e3cff */
[----:B------:R-:W-:Y:S01]  /*18b0*/  @!P6 LDGSTS.E.BYPASS.LTC128B.128 [R16+0x8000], desc[UR18][R20.64+0x80] ;  /* 0x080000801410efae */ /* 0x000fe2000b901d52 */
[C---:B------:R-:W-:Y:S01]  /*18c0*/  IMAD R9, R128.reuse, 0x200, R125 ;  /* 0x0000020080097824 */ /* 0x040fe200078e027d */
[----:B------:R-:W-:Y:S01]  /*18d0*/  LEA R128, R128, UR26, 0x4 ;  /* 0x0000001a80807c11 */ /* 0x000fe2000f8e20ff */
[----:B------:R-:W-:Y:S01]  /*18e0*/  IMAD.U32 R224, R13, 0x20, R224 ;  /* 0x000000200de07824 */ /* 0x000fe200078e00e0 */
[----:B------:R-:W-:Y:S01]  /*18f0*/  @!P5 LDGSTS.E.BYPASS.LTC128B.128 [R15+0x6800], desc[UR18][R18.64] ;  /* 0x06800000120fdfae */ /* 0x000fe2000b901d52 */
[----:B------:R-:W2:Y:S01]  /*1900*/  @!P4 LDC.64 R4, c[0x0][0x220] ;  /* 0x00008800ff04cb82 */ /* 0x000ea20000000a00 */
[----:B------:R-:W-:-:S02]  /*1910*/  IMAD R9, R126, 0x20, R9 ;  /* 0x000000207e097824 */ /* 0x000fc400078e0209 */
[----:B------:R-:W-:Y:S01]  /*1920*/  @!P5 LDGSTS.E.BYPASS.LTC128B.128 [R15+0x7800], desc[UR18][R18.64+0x40] ;  /* 0x07800040120fdfae */ /* 0x000fe2000b901d52 */
[----:B------:R-:W-:Y:S01]  /*1930*/  LEA R224, R224, UR4, 0x1 ;  /* 0x00000004e0e07c11 */ /* 0x000fe2000f8e08ff */
[----:B------:R-:W-:Y:S02]  /*1940*/  IMAD.IADD R225, R124, 0x1, R9 ;  /* 0x000000017ce17824 */ /* 0x000fe400078e0209 */
[----:B------:R3:W-:Y:S01]  /*1950*/  @!P5 LDGSTS.E.BYPASS.LTC128B.128 [R15+0x8800], desc[UR18][R18.64+0x80] ;  /* 0x08800080120fdfae */ /* 0x0007e2000b901d52 */
[----:B------:R-:W-:Y:S02]  /*1960*/  IMAD.SHL.U32 R242, R2, 0x2, RZ ;  /* 0x0000000202f27824 */ /* 0x000fe400078e00ff */
[----:B------:R-:W-:Y:S01]  /*1970*/  LEA R225, R225, UR4, 0x1 ;  /* 0x00000004e1e17c11 */ /* 0x000fe2000f8e08ff */
[----:B------:R-:W0:Y:S01]  /*1980*/  LDGDEPBAR ;  /* 0x00000000000079af */ /* 0x000e220000000000 */
[----:B------:R-:W-:Y:S01]  /*1990*/  IMAD.U32 R236, RZ, RZ, UR24 ;  /* 0x00000018ffec7e24 */ /* 0x000fe2000f8e00ff */
[----:B------:R-:W-:-:S02]  /*19a0*/  LOP3.LUT R242, R242, 0x6, RZ, 0xc0, !PT ;  /* 0x00000006f2f27812 */ /* 0x000fc400078ec0ff */
[C---:B-1----:R-:W-:Y:S02]  /*19b0*/  @!P3 LEA R14, P1, R10.reuse, R6, 0x1 ;  /* 0x000000060a0eb211 */ /* 0x042fe400078208ff */
[C---:B------:R-:W-:Y:S02]  /*19c0*/  @!P4 IADD3 R6, P0, R10.reuse, UR9, RZ ;  /* 0x000000090a06cc10 */ /* 0x040fe4000ff1e0ff */
[----:B---3--:R-:W-:Y:S01]  /*19d0*/  @!P3 LEA.HI.X R15, R10, R7, R8, 0x1, P1 ;  /* 0x000000070a0fb211 */ /* 0x008fe200008f0c08 */
[----:B------:R-:W-:-:S04]  /*19e0*/  DEPBAR.LE SB0, 0x0 ;  /* 0x000080000000791a */ /* 0x000fc80000000000 */
[----:B------:R-:W-:Y:S01]  /*19f0*/  BAR.SYNC.DEFER_BLOCKING 0x0 ;  /* 0x0000000000007b1d */ /* 0x000fe20000010000 */
[----:B------:R-:W-:Y:S02]  /*1a00*/  @!P4 IADD3.X R8, R8, UR8, RZ, P0, !PT ;  /* 0x000000080808cc10 */ /* 0x000fe400087fe4ff */
[C---:B--2---:R-:W-:Y:S02]  /*1a10*/  @!P4 LEA R4, P0, R6.reuse, R4, 0x1 ;  /* 0x000000040604c211 */ /* 0x044fe400078008ff */
[----:B------:R-:W-:Y:S02]  /*1a20*/  LOP3.LUT P1, RZ, R3, 0x2, RZ, 0xc0, !PT ;  /* 0x0000000203ff7812 */ /* 0x000fe4000782c0ff */
[----:B------:R-:W-:Y:S02]  /*1a30*/  @!P4 LEA.HI.X R5, R6, R5, R8, 0x1, P0 ;  /* 0x000000050605c211 */ /* 0x000fe400000f0c08 */
[----:B------:R-:W-:Y:S01]  /*1a40*/  LOP3.LUT P0, RZ, R0, 0x2, RZ, 0xc0, !PT ;  /* 0x0000000200ff7812 */ /* 0x000fe2000780c0ff */
[----:B------:R-:W-:-:S05]  /*1a50*/  IMAD.MOV.U32 R0, RZ, RZ, 0x10 ;  /* 0x00000010ff007424 */ /* 0x000fca00078e00ff */
[C---:B------:R-:W-:Y:S02]  /*1a60*/  SEL R3, R0.reuse, 0xfffffff0, !P0 ;  /* 0xfffffff000037807 */ /* 0x040fe40004000000 */
[----:B------:R-:W-:-:S03]  /*1a70*/  SEL R0, R0, 0xfffffff0, !P1 ;  /* 0xfffffff000007807 */ /* 0x000fc60004800000 */
[----:B------:R-:W-:Y:S01]  /*1a80*/  IMAD R221, R3, 0x2, R224 ;  /* 0x0000000203dd7824 */ /* 0x000fe200078e02e0 */
[----:B------:R-:W-:Y:S01]  /*1a90*/  LOP3.LUT R3, R127, 0xffffffe0, RZ, 0xc0, !PT ;  /* 0xffffffe07f037812 */ /* 0x000fe200078ec0ff */
[----:B------:R-:W-:Y:S01]  /*1aa0*/  IMAD R223, R0, 0x2, R225 ;  /* 0x0000000200df7824 */ /* 0x000fe200078e02e1 */
[----:B------:R-:W-:Y:S03]  /*1ab0*/  @P3 STS [R226+0x9000], RZ ;  /* 0x009000ffe2003388 */ /* 0x000fe60000000800 */
[----:B------:R-:W-:Y:S01]  /*1ac0*/  IMAD.IADD R3, R2, 0x1, -R3 ;  /* 0x0000000102037824 */ /* 0x000fe200078e0a03 */
[----:B------:R-:W-:Y:S04]  /*1ad0*/  @P3 STS [R226+0x9004], RZ ;  /* 0x009004ffe2003388 */ /* 0x000fe80000000800 */
[----:B------:R-:W-:Y:S04]  /*1ae0*/  @P3 STS.64 [R226+0x9008], RZ ;  /* 0x009008ffe2003388 */ /* 0x000fe80000000a00 */
[----:B------:R-:W-:Y:S04]  /*1af0*/  @P3 STS.128 [R226+0xa000], RZ ;  /* 0x00a000ffe2003388 */ /* 0x000fe80000000c00 */
[----:B------:R-:W-:Y:S04]  /*1b00*/  @P3 STS.128 [R226+0xb000], RZ ;  /* 0x00b000ffe2003388 */ /* 0x000fe80000000c00 */
[----:B------:R-:W-:Y:S01]  /*1b10*/  @!PT LDS RZ, [RZ] ;  /* 0x00000000fffff984 */ /* 0x000fe20000000800 */
[----:B------:R-:W-:Y:S01]  /*1b20*/  @!PT LDS RZ, [RZ] ;  /* 0x00000000fffff984 */ /* 0x000fe20000000800 */
[----:B------:R-:W-:Y:S01]  /*1b30*/  @!PT LDS RZ, [RZ] ;  /* 0x00000000fffff984 */ /* 0x000fe20000000800 */
[----:B------:R-:W-:Y:S04]  /*1b40*/  @!P3 LDGSTS.E.BYPASS.LTC128B.128 [R226+0x9000], desc[UR18][R14.64] ;  /* 0x090000000ee2bfae */ /* 0x000fe8000b901d52 */
[----:B------:R-:W-:Y:S04]  /*1b50*/  @!P3 LDGSTS.E.BYPASS.LTC128B.128 [R226+0xa000], desc[UR18][R14.64+0x40] ;  /* 0x0a0000400ee2bfae */ /* 0x000fe8000b901d52 */
[----:B------:R-:W-:Y:S04]  /*1b60*/  @!P3 LDGSTS.E.BYPASS.LTC128B.128 [R226+0xb000], desc[UR18][R14.64+0x80] ;  /* 0x0b0000800ee2bfae */ /* 0x000fe8000b901d52 */
[----:B------:R-:W-:Y:S04]  /*1b70*/  @P4 STS.128 [R226+0x9800], RZ ;  /* 0x009800ffe2004388 */ /* 0x000fe80000000c00 */
[----:B------:R-:W-:Y:S04]  /*1b80*/  @P4 STS.128 [R226+0xa800], RZ ;  /* 0x00a800ffe2004388 */ /* 0x000fe80000000c00 */
[----:B------:R-:W-:Y:S04]  /*1b90*/  @P4 STS.128 [R226+0xb800], RZ ;  /* 0x00b800ffe2004388 */ /* 0x000fe80000000c00 */
[----:B------:R-:W-:Y:S01]  /*1ba0*/  @!PT LDS RZ, [RZ] ;  /* 0x00000000fffff984 */ /* 0x000fe20000000800 */
[----:B------:R-:W-:Y:S01]  /*1bb0*/  @!PT LDS RZ, [RZ] ;  /* 0x00000000fffff984 */ /* 0x000fe20000000800 */
[----:B------:R-:W-:Y:S01]  /*1bc0*/  @!PT LDS RZ, [RZ] ;  /* 0x00000000fffff984 */ /* 0x000fe20000000800 */
[----:B------:R-:W-:Y:S04]  /*1bd0*/  @!P4 LDGSTS.E.BYPASS.LTC128B.128 [R226+0x9800], desc[UR18][R4.64] ;  /* 0x0980000004e2cfae */ /* 0x000fe8000b901d52 */
[----:B------:R-:W-:Y:S04]  /*1be0*/  @!P4 LDGSTS.E.BYPASS.LTC128B.128 [R226+0xa800], desc[UR18][R4.64+0x40] ;  /* 0x0a80004004e2cfae */ /* 0x000fe8000b901d52 */
[----:B------:R1:W-:Y:S04]  /*1bf0*/  @!P4 LDGSTS.E.BYPASS.LTC128B.128 [R226+0xb800], desc[UR18][R4.64+0x80] ;  /* 0x0b80008004e2cfae */ /* 0x0003e8000b901d52 */
[----:B------:R-:W-:Y:S04]  /*1c00*/  LDSM.16.M88.4 R108, [R225] ;  /* 0x00000000e16c783b */ /* 0x000fe80000000200 */
[----:B------:R-:W-:Y:S04]  /*1c10*/  LDSM.16.M88.4 R28, [R225+0x1000] ;  /* 0x00100000e11c783b */ /* 0x000fe80000000200 */
[----:B------:R-:W2:Y:S04]  /*1c20*/  LDSM.16.M88.4 R52, [R224+0x6400] ;  /* 0x00640000e034783b */ /* 0x000ea80000000200 */
[----:B------:R-:W3:Y:S04]  /*1c30*/  LDSM.16.M88.4 R68, [R224+0x6000] ;  /* 0x00600000e044783b */ /* 0x000ee80000000200 */
[----:B------:R-:W4:Y:S04]  /*1c40*/  LDSM.16.M88.4 R36, [R224+0x6800] ;  /* 0x00680000e024783b */ /* 0x000f280000000200 */
[----:B------:R-:W5:Y:S04]  /*1c50*/  LDSM.16.M88.4 R20, [R224+0x6c00] ;  /* 0x006c0000e014783b */ /* 0x000f680000000200 */
[----:B------:R-:W-:Y:S04]  /*1c60*/  LDSM.16.M88.4 R16, [R223+0x1000] ;  /* 0x00100000df10783b */ /* 0x000fe80000000200 */
[----:B------:R-:W5:Y:S04]  /*1c70*/  LDSM.16.M88.4 R104, [R221+0x6400] ;  /* 0x00640000dd68783b */ /* 0x000f680000000200 */
[----:B-1----:R-:W1:Y:S04]  /*1c80*/  LDSM.16.M88.4 R4, [R223] ;  /* 0x00000000df04783b */ /* 0x002e680000000200 */
[----:B------:R-:W1:Y:S04]  /*1c90*/  LDSM.16.M88.4 R12, [R221+0x6000] ;  /* 0x00600000dd0c783b */ /* 0x000e680000000200 */
[----:B------:R-:W1:Y:S04]  /*1ca0*/  LDSM.16.M88.4 R100, [R221+0x6800] ;  /* 0x00680000dd64783b */ /* 0x000e680000000200 */
[----:B------:R-:W1:Y:S01]  /*1cb0*/  LDSM.16.M88.4 R8, [R221+0x6c00] ;  /* 0x006c0000dd08783b */ /* 0x000e620000000200 */
[-C--:B--2---:R-:W-:Y:S03]  /*1cc0*/  HMMA.16816.F32 R60, R28, R52.reuse, RZ ;  /* 0x000000341c3c723c */ /* 0x084fe600000018ff */
[----:B------:R-:W-:Y:S04]  /*1cd0*/  LDSM.16.M88.4 R96, [R225+0x3000] ;  /* 0x00300000e160783b */ /* 0x000fe80000000200 */
[----:B------:R-:W2:Y:S01]  /*1ce0*/  LDSM.16.M88.4 R88, [R224+0x7400] ;  /* 0x00740000e058783b */ /* 0x000ea20000000200 */
[C---:B------:R-:W-:Y:S03]  /*1cf0*/  HMMA.16816.F32 R64, R108.reuse, R52, RZ ;  /* 0x000000346c40723c */ /* 0x040fe600000018ff */
[----:B------:R-:W-:Y:S03]  /*1d00*/  LDSM.16.M88.4 R92, [R224+0x7000] ;  /* 0x00700000e05c783b */ /* 0x000fe60000000200 */
[-C--:B---3--:R-:W-:Y:S01]  /*1d10*/  HMMA.16816.F32 R80, R108, R68.reuse, RZ ;  /* 0x000000446c50723c */ /* 0x088fe200000018ff */
[----:B------:R-:W-:Y:S04]  /*1d20*/  LDSM.16.M88.4 R84, [R224+0x7800] ;  /* 0x00780000e054783b */ /* 0x000fe80000000200 */
[----:B------:R-:W-:Y:S01]  /*1d30*/  LDSM.16.M88.4 R24, [R224+0x7c00] ;  /* 0x007c0000e018783b */ /* 0x000fe20000000200 */
[C---:B------:R-:W-:Y:S03]  /*1d40*/  HMMA.16816.F32 R76, R28.reuse, R68, RZ ;  /* 0x000000441c4c723c */ /* 0x040fe600000018ff */
[----:B------:R-:W-:Y:S03]  /*1d50*/  LDSM.16.M88.4 R120, [R223+0x2000] ;  /* 0x00200000df78783b */ /* 0x000fe60000000200 */
[C---:B------:R-:W-:Y:S01]  /*1d60*/  HMMA.16816.F32 R72, R28.reuse, R70, RZ ;  /* 0x000000461c48723c */ /* 0x040fe200000018ff */
[----:B------:R-:W-:Y:S04]  /*1d70*/  LDSM.16.M88.4 R116, [R221+0x7c00] ;  /* 0x007c0000dd74783b */ /* 0x000fe80000000200 */
[----:B------:R-:W0:Y:S01]  /*1d80*/  LDGDEPBAR ;  /* 0x00000000000079af */ /* 0x000e220000000000 */
[C---:B----4-:R-:W-:Y:S06]  /*1d90*/  HMMA.16816.F32 R44, R28.reuse, R36, RZ ;  /* 0x000000241c2c723c */ /* 0x050fec00000018ff */
[C---:B------:R-:W-:Y:S06]  /*1da0*/  HMMA.16816.F32 R56, R28.reuse, R54, RZ ;  /* 0x000000361c38723c */ /* 0x040fec00000018ff */
[----:B------:R-:W-:Y:S06]  /*1db0*/  HMMA.16816.F32 R40, R28, R38, RZ ;  /* 0x000000261c28723c */ /* 0x000fec00000018ff */
[C---:B------:R-:W-:Y:S06]  /*1dc0*/  HMMA.16816.F32 R48, R108.reuse, R36, RZ ;  /* 0x000000246c30723c */ /* 0x040fec00000018ff */
[----:B------:R-:W-:Y:S06]  /*1dd0*/  HMMA.16816.F32 R68, R108, R70, RZ ;  /* 0x000000466c44723c */ /* 0x000fec00000018ff */
[----:B-----5:R-:W-:Y:S06]  /*1de0*/  HMMA.16816.F32 R32, R28, R20, RZ ;  /* 0x000000141c20723c */ /* 0x020fec00000018ff */
[C---:B------:R-:W-:Y:S06]  /*1df0*/  HMMA.16816.F32 R52, R108.reuse, R54, RZ ;  /* 0x000000366c34723c */ /* 0x040fec00000018ff */
[C---:B------:R-:W-:Y:S06]  /*1e00*/  HMMA.16816.F32 R36, R108.reuse, R38, RZ ;  /* 0x000000266c24723c */ /* 0x040fec00000018ff */
[----:B------:R-:W-:Y:S06]  /*1e10*/  HMMA.16816.F32 R112, R108, R20, RZ ;  /* 0x000000146c70723c */ /* 0x000fec00000018ff */
[-C--:B------:R-:W-:Y:S06]  /*1e20*/  HMMA.16816.F32 R28, R28, R22.reuse, RZ ;  /* 0x000000161c1c723c */ /* 0x080fec00000018ff */
[----:B------:R-:W-:Y:S01]  /*1e30*/  HMMA.16816.F32 R108, R108, R22, RZ ;  /* 0x000000166c6c723c */ /* 0x000fe200000018ff */
[----:B------:R-:W3:Y:S05]  /*1e40*/  LDSM.16.M88.4 R20, [R225+0x2000] ;  /* 0x00200000e114783b */ /* 0x000eea0000000200 */
[-C--:B------:R-:W-:Y:S06]  /*1e50*/  HMMA.16816.F32 R60, R16, R104.reuse, R60 ;  /* 0x00000068103c723c */ /* 0x080fec000000183c */
        /* <DEDUP_REMOVED lines=8> */
[----:B------:R-:W-:Y:S05]  /*1ee0*/  LDSM.16.M88.4 R16, [R223+0x3000] ;  /* 0x00300000df10783b */ /* 0x000fea0000000200 */
[C---:B------:R-:W-:Y:S06]  /*1ef0*/  HMMA.16816.F32 R80, R4.reuse, R12, R80 ;  /* 0x0000000c0450723c */ /* 0x040fec0000001850 */
[C---:B------:R-:W-:Y:S06]  /*1f00*/  HMMA.16816.F32 R48, R4.reuse, R100, R48 ;  /* 0x000000640430723c */ /* 0x040fec0000001830 */
[C---:B------:R-:W-:Y:S06]  /*1f10*/  HMMA.16816.F32 R112, R4.reuse, R8, R112 ;  /* 0x000000080470723c */ /* 0x040fec0000001870 */
[C---:B------:R-:W-:Y:S01]  /*1f20*/  HMMA.16816.F32 R68, R4.reuse, R14, R68 ;  /* 0x0000000e0444723c */ /* 0x040fe20000001844 */
[----:B------:R-:W-:Y:S05]  /*1f30*/  LDSM.16.M88.4 R12, [R221+0x7000] ;  /* 0x00700000dd0c783b */ /* 0x000fea0000000200 */
[C---:B------:R-:W-:Y:S01]  /*1f40*/  HMMA.16816.F32 R36, R4.reuse, R102, R36 ;  /* 0x000000660424723c */ /* 0x040fe20000001824 */
[----:B------:R-:W-:Y:S05]  /*1f50*/  LDSM.16.M88.4 R100, [R225+0x5000] ;  /* 0x00500000e164783b */ /* 0x000fea0000000200 */
[C---:B------:R-:W-:Y:S01]  /*1f60*/  HMMA.16816.F32 R108, R4.reuse, R10, R108 ;  /* 0x0000000a046c723c */ /* 0x040fe2000000186c */
[----:B------:R-:W1:Y:S05]  /*1f70*/  LDSM.16.M88.4 R8, [R221+0x7400] ;  /* 0x00740000dd08783b */ /* 0x000e6a0000000200 */
[----:B------:R-:W-:Y:S01]  /*1f80*/  HMMA.16816.F32 R52, R4, R106, R52 ;  /* 0x0000006a0434723c */ /* 0x000fe20000001834 */
[----:B------:R-:W4:Y:S04]  /*1f90*/  LDSM.16.M88.4 R4, [R221+0x7800] ;  /* 0x00780000dd04783b */ /* 0x000f280000000200 */
[----:B------:R-:W-:Y:S01]  /*1fa0*/  LDSM.16.M88.4 R104, [R225+0x4000] ;  /* 0x00400000e168783b */ /* 0x000fe20000000200 */
[-C--:B--2---:R-:W-:Y:S06]  /*1fb0*/  HMMA.16816.F32 R60, R96, R88.reuse, R60 ;  /* 0x00000058603c723c */ /* 0x084fec000000183c */
[----:B---3--:R-:W-:Y:S06]  /*1fc0*/  HMMA.16816.F32 R64, R20, R88, R64 ;  /* 0x000000581440723c */ /* 0x008fec0000001840 */
        /* <DEDUP_REMOVED lines=11> */
[C---:B------:R-:W-:Y:S06]  /*2080*/  HMMA.16816.F32 R48, R20.reuse, R84, R48 ;  /* 0x000000541430723c */ /* 0x040fec0000001830 */
[----:B------:R-:W-:Y:S01]  /*2090*/  HMMA.16816.F32 R36, R20, R86, R36 ;  /* 0x000000561424723c */ /* 0x000fe20000001824 */
[----:B------:R-:W-:Y:S05]  /*20a0*/  LDSM.16.M88.4 R84, [R224+0x8c00] ;  /* 0x008c0000e054783b */ /* 0x000fea0000000200 */
[-C--:B-1----:R-:W-:Y:S06]  /*20b0*/  HMMA.16816.F32 R60, R16, R8.reuse, R60 ;  /* 0x00000008103c723c */ /* 0x082fec000000183c */
[----:B------:R-:W-:Y:S06]  /*20c0*/  HMMA.16816.F32 R64, R120, R8, R64 ;  /* 0x000000087840723c */ /* 0x000fec0000001840 */
[C---:B------:R-:W-:Y:S01]  /*20d0*/  HMMA.16816.F32 R52, R20.reuse, R90, R52 ;  /* 0x0000005a1434723c */ /* 0x040fe20000001834 */
[----:B------:R-:W1:Y:S05]  /*20e0*/  LDSM.16.M88.4 R88, [R224+0x8800] ;  /* 0x00880000e058783b */ /* 0x000e6a0000000200 */
[C---:B------:R-:W-:Y:S06]  /*20f0*/  HMMA.16816.F32 R112, R20.reuse, R24, R112 ;  /* 0x000000181470723c */ /* 0x040fec0000001870 */
[----:B------:R-:W-:Y:S01]  /*2100*/  HMMA.16816.F32 R108, R20, R26, R108 ;  /* 0x0000001a146c723c */ /* 0x000fe2000000186c */
[----:B------:R-:W-:Y:S04]  /*2110*/  LDSM.16.M88.4 R24, [R223+0x5000] ;  /* 0x00500000df18783b */ /* 0x000fe80000000200 */
[----:B------:R-:W-:Y:S01]  /*2120*/  LDSM.16.M88.4 R20, [R221+0x8000] ;  /* 0x00800000dd14783b */ /* 0x000fe20000000200 */
[C---:B------:R-:W-:Y:S06]  /*2130*/  HMMA.16816.F32 R76, R16.reuse, R12, R76 ;  /* 0x0000000c104c723c */ /* 0x040fec000000184c */
[C---:B------:R-:W-:Y:S06]  /*2140*/  HMMA.16816.F32 R72, R16.reuse, R14, R72 ;  /* 0x0000000e1048723c */ /* 0x040fec0000001848 */
[C---:B------:R-:W-:Y:S06]  /*2150*/  HMMA.16816.F32 R56, R16.reuse, R10, R56 ;  /* 0x0000000a1038723c */ /* 0x040fec0000001838 */
[C---:B------:R-:W-:Y:S06]  /*2160*/  HMMA.16816.F32 R32, R16.reuse, R116, R32 ;  /* 0x000000741020723c */ /* 0x040fec0000001820 */
[C---:B----4-:R-:W-:Y:S06]  /*2170*/  HMMA.16816.F32 R44, R16.reuse, R4, R44 ;  /* 0x00000004102c723c */ /* 0x050fec000000182c */
[C---:B------:R-:W-:Y:S06]  /*2180*/  HMMA.16816.F32 R40, R16.reuse, R6, R40 ;  /* 0x000000061028723c */ /* 0x040fec0000001828 */
[----:B------:R-:W-:Y:S01]  /*2190*/  HMMA.16816.F32 R28, R16, R118, R28 ;  /* 0x00000076101c723c */ /* 0x000fe2000000181c */
[----:B------:R-:W3:Y:S05]  /*21a0*/  LDSM.16.M88.4 R16, [R221+0x8400] ;  /* 0x00840000dd10783b */ /* 0x000eea0000000200 */
[C---:B------:R-:W-:Y:S06]  /*21b0*/  HMMA.16816.F32 R48, R120.reuse, R4, R48 ;  /* 0x000000047830723c */ /* 0x040fec0000001830 */
[----:B------:R-:W-:Y:S01]  /*21c0*/  HMMA.16816.F32 R36, R120, R6, R36 ;  /* 0x000000067824723c */ /* 0x000fe20000001824 */
[----:B------:R-:W4:Y:S05]  /*21d0*/  LDSM.16.M88.4 R4, [R223+0x4000] ;  /* 0x00400000df04783b */ /* 0x000f2a0000000200 */
[-C--:B--2---:R-:W-:Y:S06]  /*21e0*/  HMMA.16816.F32 R60, R100, R92.reuse, R60 ;  /* 0x0000005c643c723c */ /* 0x084fec000000183c */
[----:B------:R-:W-:Y:S06]  /*21f0*/  HMMA.16816.F32 R64, R104, R92, R64 ;  /* 0x0000005c6840723c */ /* 0x000fec0000001840 */
[C---:B------:R-:W-:Y:S01]  /*2200*/  HMMA.16816.F32 R52, R120.reuse, R10, R52 ;  /* 0x0000000a7834723c */ /* 0x040fe20000001834 */
[----:B------:R-:W-:Y:S05]  /*2210*/  LDSM.16.M88.4 R8, [R221+0x8c00] ;  /* 0x008c0000dd08783b */ /* 0x000fea0000000200 */
[C---:B------:R-:W-:Y:S06]  /*2220*/  HMMA.16816.F32 R80, R120.reuse, R12, R80 ;  /* 0x0000000c7850723c */ /* 0x040fec0000001850 */
[----:B------:R-:W-:Y:S01]  /*2230*/  HMMA.16816.F32 R68, R120, R14, R68 ;  /* 0x0000000e7844723c */ /* 0x000fe20000001844 */
[----:B------:R-:W2:Y:S01]  /*2240*/  LDSM.16.M88.4 R12, [R221+0x8800] ;  /* 0x00880000dd0c783b */ /* 0x000ea20000000200 */
[----:B------:R-:W-:-:S04]  /*2250*/  DEPBAR.LE SB0, 0x0 ;  /* 0x000080000000791a */ /* 0x000fc80000000000 */
[C---:B------:R-:W-:Y:S06]  /*2260*/  HMMA.16816.F32 R112, R120.reuse, R116, R112 ;  /* 0x000000747870723c */ /* 0x040fec0000001870 */
[----:B------:R-:W-:Y:S06]  /*2270*/  HMMA.16816.F32 R108, R120, R118, R108 ;  /* 0x00000076786c723c */ /* 0x000fec000000186c */
[C---:B------:R-:W-:Y:S06]  /*2280*/  HMMA.16816.F32 R76, R100.reuse, R96, R76 ;  /* 0x00000060644c723c */ /* 0x040fec000000184c */
[C---:B------:R-:W-:Y:S06]  /*2290*/  HMMA.16816.F32 R72, R100.reuse, R98, R72 ;  /* 0x000000626448723c */ /* 0x040fec0000001848 */
[-C--:B-1----:R-:W-:Y:S06]  /*22a0*/  HMMA.16816.F32 R40, R100, R90.reuse, R40 ;  /* 0x0000005a6428723c */ /* 0x082fec0000001828 */
[----:B------:R-:W-:Y:S06]  /*22b0*/  HMMA.16816.F32 R36, R104, R90, R36 ;  /* 0x0000005a6824723c */ /* 0x000fec0000001824 */
[-C--:B---3--:R-:W-:Y:S06]  /*22c0*/  HMMA.16816.F32 R60, R24, R16.reuse, R60 ;  /* 0x00000010183c723c */ /* 0x088fec000000183c */
[----:B----4-:R-:W-:Y:S06]  /*22d0*/  HMMA.16816.F32 R64, R4, R16, R64 ;  /* 0x000000100440723c */ /* 0x010fec0000001840 */
[----:B------:R-:W-:Y:S01]  /*22e0*/  HMMA.16816.F32 R56, R100, R94, R56 ;  /* 0x0000005e6438723c */ /* 0x000fe20000001838 */
[----:B------:R-:W-:Y:S01]  /*22f0*/  SHF.R.S32.HI R16, RZ, 0x1f, R3 ;  /* 0x0000001fff107819 */ /* 0x000fe20000011403 */
[----:B------:R-:W-:-:S03]  /*2300*/  IMAD.U32 R17, RZ, RZ, UR27 ;  /* 0x0000001bff117e24 */ /* 0x000fc6000f8e00ff */
[----:B------:R-:W-:Y:S01]  /*2310*/  LEA.HI R16, R16, R3, RZ, 0x2 ;  /* 0x0000000310107211 */ /* 0x000fe200078f10ff */
[----:B------:R-:W-:Y:S01]  /*2320*/  HMMA.16816.F32 R52, R104, R94, R52 ;  /* 0x0000005e6834723c */ /* 0x000fe20000001834 */
[----:B------:R-:W-:Y:S02]  /*2330*/  IMAD.U32 R3, RZ, RZ, UR5 ;  /* 0x00000005ff037e24 */ /* 0x000fe4000f8e00ff */
[----:B------:R-:W-:-:S03]  /*2340*/  SHF.R.S32.HI R227, RZ, 0x2, R16 ;  /* 0x00000002ffe37819 */ /* 0x000fc60000011410 */
[----:B------:R-:W-:Y:S01]  /*2350*/  HMMA.16816.F32 R80, R104, R96, R80 ;  /* 0x000000606850723c */ /* 0x000fe20000001850 */
[----:B------:R-:W-:-:S04]  /*2360*/  IADD3 R128, R128, 0x1, R227 ;  /* 0x0000000180807810 */ /* 0x000fc80007ffe0e3 */
[----:B------:R-:W-:Y:S01]  /*2370*/  IADD3 R17, R128, UR24, -R17 ;  /* 0x0000001880117c10 */ /* 0x000fe2000fffe811 */
[C---:B------:R-:W-:Y:S04]  /*2380*/  HMMA.16816.F32 R68, R104.reuse, R98, R68 ;  /* 0x000000626844723c */ /* 0x040fe80000001844 */
[----:B------:R-:W-:Y:S02]  /*2390*/  VIADD R17, R17, UR25 ;  /* 0x0000001911117c36 */ /* 0x000fe40008000000 */
[----:B------:R-:W-:Y:S03]  /*23a0*/  HMMA.16816.F32 R48, R104, R88, R48 ;  /* 0x000000586830723c */ /* 0x000fe60000001830 */
[----:B------:R-:W-:-:S03]  /*23b0*/  VIADDMNMX R2, R17, 0x48, R236, PT ;  /* 0x0000004811027846 */ /* 0x000fc600038001ec */
[C---:B------:R-:W-:Y:S06]  /*23c0*/  HMMA.16816.F32 R112, R104.reuse, R84, R112 ;  /* 0x000000546870723c */ /* 0x040fec0000001870 */
[----:B------:R-:W-:Y:S06]  /*23d0*/  HMMA.16816.F32 R108, R104, R86, R108 ;  /* 0x00000056686c723c */ /* 0x000fec000000186c */
[C---:B------:R-:W-:Y:S06]  /*23e0*/  HMMA.16816.F32 R76, R24.reuse, R20, R76 ;  /* 0x00000014184c723c */ /* 0x040fec000000184c */
[----:B------:R-:W-:Y:S06]  /*23f0*/  HMMA.16816.F32 R72, R24, R22, R72 ;  /* 0x000000161848723c */ /* 0x000fec0000001848 */
[----:B------:R-:W-:Y:S06]  /*2400*/  HMMA.16816.F32 R28, R100, R86, R28 ;  /* 0x00000056641c723c */ /* 0x000fec000000181c */
[-C--:B--2---:R-:W-:Y:S06]  /*2410*/  HMMA.16816.F32 R40, R24, R14.reuse, R40 ;  /* 0x0000000e1828723c */ /* 0x084fec0000001828 */
[----:B------:R-:W-:Y:S06]  /*2420*/  HMMA.16816.F32 R36, R4, R14, R36 ;  /* 0x0000000e0424723c */ /* 0x000fec0000001824 */
[----:B------:R-:W-:Y:S01]  /*2430*/  HMMA.16816.F32 R44, R100, R88, R44 ;  /* 0x00000058642c723c */ /* 0x000fe2000000182c */
[----:B------:R-:W-:Y:S01]  /*2440*/  IMAD R15, R3, 0x40, R242 ;  /* 0x00000040030f7824 */ /* 0x000fe200078e02f2 */
[----:B------:R-:W-:-:S03]  /*2450*/  VIADDMNMX R3, R17, 0x40, R236, PT ;  /* 0x0000004011037846 */ /* 0x000fc600038001ec */
[C---:B------:R-:W-:Y:S01]  /*2460*/  VIADD R87, R15.reuse, 0x9 ;  /* 0x000000090f577836 */ /* 0x040fe20000000000 */
[----:B------:R-:W-:Y:S01]  /*2470*/  HMMA.16816.F32 R56, R24, R18, R56 ;  /* 0x000000121838723c */ /* 0x000fe20000001838 */
[C---:B------:R-:W-:Y:S01]  /*2480*/  ISETP.GE.AND P1, PT, R15.reuse, R2, PT ;  /* 0x000000020f00720c */ /* 0x040fe20003f26270 */
[C---:B------:R-:W-:Y:S01]  /*2490*/  VIADD R89, R15.reuse, 0x8 ;  /* 0x000000080f597836 */ /* 0x040fe20000000000 */
[----:B------:R-:W-:-:S03]  /*24a0*/  ISETP.GE.AND P3, PT, R15, R3, PT ;  /* 0x000000030f00720c */ /* 0x000fc60003f66270 */
[----:B------:R-:W-:Y:S01]  /*24b0*/  HMMA.16816.F32 R52, R4, R18, R52 ;  /* 0x000000120434723c */ /* 0x000fe20000001834 */
[----:B------:R-:W-:Y:S02]  /*24c0*/  FSEL R76, R76, -INF , !P3 ;  /* 0xff8000004c4c7808 */ /* 0x000fe40005800000 */
[----:B------:R-:W-:-:S03]  /*24d0*/  ISETP.GE.AND P3, PT, R89, R3, PT ;  /* 0x000000035900720c */ /* 0x000fc60003f66270 */
[----:B------:R-:W-:Y:S01]  /*24e0*/  HMMA.16816.F32 R32, R100, R84, R32 ;  /* 0x000000546420723c */ /* 0x000fe20000001820 */
[----:B------:R-:W-:Y:S01]  /*24f0*/  VIADD R19, R15, 0x1 ;  /* 0x000000010f137836 */ /* 0x000fe20000000000 */
[----:B------:R-:W-:-:S04]  /*2500*/  FSEL R72, R72, -INF , !P3 ;  /* 0xff80000048487808 */ /* 0x000fc80005800000 */
[C---:B------:R-:W-:Y:S01]  /*2510*/  ISETP.GE.AND P2, PT, R19.reuse, R3, PT ;  /* 0x000000031300720c */ /* 0x040fe20003f46270 */
[----:B------:R-:W-:Y:S01]  /*2520*/  HMMA.16816.F32 R80, R4, R20, R80 ;  /* 0x000000140450723c */ /* 0x000fe20000001850 */
[----:B------:R-:W-:Y:S01]  /*2530*/  ISETP.GE.AND P0, PT, R19, R2, PT ;  /* 0x000000021300720c */ /* 0x000fe20003f06270 */
[----:B------:R-:W-:-:S03]  /*2540*/  VIADD R85, R15, 0x10 ;  /* 0x000000100f557836 */ /* 0x000fc60000000000 */
[----:B------:R-:W-:Y:S01]  /*2550*/  FSEL R79, R79, -INF , !P0 ;  /* 0xff8000004f4f7808 */ /* 0x000fe20004000000 */
[C---:B------:R-:W-:Y:S01]  /*2560*/  HMMA.16816.F32 R68, R4.reuse, R22, R68 ;  /* 0x000000160444723c */ /* 0x040fe20000001844 */
[----:B------:R-:W-:Y:S02]  /*2570*/  ISETP.GE.AND P0, PT, R87, R2, PT ;  /* 0x000000025700720c */ /* 0x000fe40003f06270 */
[----:B------:R-:W-:Y:S02]  /*2580*/  ISETP.GE.AND P3, PT, R85, R3, PT ;  /* 0x000000035500720c */ /* 0x000fe40003f66270 */
[----:B------:R-:W-:Y:S01]  /*2590*/  FSEL R75, R75, -INF , !P0 ;  /* 0xff8000004b4b7808 */ /* 0x000fe20004000000 */
[----:B------:R-:W-:Y:S01]  /*25a0*/  HMMA.16816.F32 R48, R4, R12, R48 ;  /* 0x0000000c0430723c */ /* 0x000fe20000001830 */
[----:B------:R-:W-:-:S05]  /*25b0*/  FSEL R14, R60, -INF , !P3 ;  /* 0xff8000003c0e7808 */ /* 0x000fca0005800000 */
[C---:B------:R-:W-:Y:S06]  /*25c0*/  HMMA.16816.F32 R112, R4.reuse, R8, R112 ;  /* 0x000000080470723c */ /* 0x040fec0000001870 */
[-C--:B------:R-:W-:Y:S06]  /*25d0*/  HMMA.16816.F32 R108, R4, R10.reuse, R108 ;  /* 0x0000000a046c723c */ /* 0x080fec000000186c */
[C---:B------:R-:W-:Y:S01]  /*25e0*/  HMMA.16816.F32 R28, R24.reuse, R10, R28 ;  /* 0x0000000a181c723c */ /* 0x040fe2000000181c */
[----:B------:R-:W-:Y:S01]  /*25f0*/  FSEL R6, R77, -INF , !P2 ;  /* 0xff8000004d067808 */ /* 0x000fe20005000000 */
[----:B------:R-:W-:Y:S01]  /*2600*/  VIADD R77, R15, 0x11 ;  /* 0x000000110f4d7836 */ /* 0x000fe20000000000 */
[----:B------:R-:W-:Y:S01]  /*2610*/  FSEL R7, R78, -INF , !P1 ;  /* 0xff8000004e077808 */ /* 0x000fe20004800000 */
[----:B------:R-:W-:Y:S01]  /*2620*/  BAR.SYNC.DEFER_BLOCKING 0x0 ;  /* 0x0000000000007b1d */ /* 0x000fe20000010000 */
[-C--:B------:R-:W-:Y:S01]  /*2630*/  ISETP.GE.AND P1, PT, R89, R2.reuse, PT ;  /* 0x000000025900720c */ /* 0x080fe20003f26270 */
[----:B------:R-:W-:Y:S01]  /*2640*/  HMMA.16816.F32 R44, R24, R12, R44 ;  /* 0x0000000c182c723c */ /* 0x000fe2000000182c */
[----:B------:R-:W-:-:S02]  /*2650*/  ISETP.GE.AND P0, PT, R77, R2, PT ;  /* 0x000000024d00720c */ /* 0x000fc40003f06270 */
[-C--:B------:R-:W-:Y:S02]  /*2660*/  ISETP.GE.AND P2, PT, R87, R3.reuse, PT ;  /* 0x000000035700720c */ /* 0x080fe40003f46270 */
[----:B------:R-:W-:Y:S01]  /*2670*/  FSEL R11, R63, -INF , !P0 ;  /* 0xff8000003f0b7808 */ /* 0x000fe20004000000 */
[----:B------:R-:W-:Y:S01]  /*2680*/  VIADD R63, R15, 0x19 ;  /* 0x000000190f3f7836 */ /* 0x000fe20000000000 */
[----:B------:R-:W-:Y:S01]  /*2690*/  FSEL R5, R74, -INF , !P1 ;  /* 0xff8000004a057808 */ /* 0x000fe20004800000 */
[----:B------:R-:W-:Y:S01]  /*26a0*/  HMMA.16816.F32 R32, R24, R8, R32 ;  /* 0x000000081820723c */ /* 0x000fe20000001820 */
[----:B------:R-:W-:Y:S01]  /*26b0*/  FSEL R74, R73, -INF , !P2 ;  /* 0xff800000494a7808 */ /* 0x000fe20005000000 */
[----:B------:R-:W-:Y:S01]  /*26c0*/  VIADD R73, R15, 0x18 ;  /* 0x000000180f497836 */ /* 0x000fe20000000000 */
[----:B------:R-:W-:Y:S02]  /*26d0*/  ISETP.GE.AND P0, PT, R63, R2, PT ;  /* 0x000000023f00720c */ /* 0x000fe40003f06270 */
[----:B------:R-:W-:-:S02]  /*26e0*/  ISETP.GE.AND P2, PT, R77, R3, PT ;  /* 0x000000034d00720c */ /* 0x000fc40003f46270 */
[----:B------:R-:W-:Y:S02]  /*26f0*/  FSEL R25, R59, -INF , !P0 ;  /* 0xff8000003b197808 */ /* 0x000fe40004000000 */
[----:B------:R-:W-:Y:S01]  /*2700*/  FSEL R12, R61, -INF , !P2 ;  /* 0xff8000003d0c7808 */ /* 0x000fe20005000000 */
[----:B------:R-:W-:Y:S01]  /*2710*/  VIADD R61, R15, 0x20 ;  /* 0x000000200f3d7836 */ /* 0x000fe20000000000 */
[----:B------:R-:W-:Y:S02]  /*2720*/  PLOP3.LUT P0, PT, PT, PT, UP0, 0x80, 0x0 ;  /* 0x000000000000781c */ /* 0x000fe40003f0f008 */
[----:B------:R-:W-:Y:S02]  /*2730*/  ISETP.GE.AND P1, PT, R85, R2, PT ;  /* 0x000000025500720c */ /* 0x000fe40003f26270 */
[----:B------:R-:W-:Y:S02]  /*2740*/  ISETP.GE.AND P2, PT, R63, R3, PT ;  /* 0x000000033f00720c */ /* 0x000fe40003f46270 */
[----:B------:R-:W-:-:S02]  /*2750*/  FSEL R13, R62, -INF , !P1 ;  /* 0xff8000003e0d7808 */ /* 0x000fc40004800000 */
[----:B------:R-:W-:Y:S01]  /*2760*/  FSEL R8, R57, -INF , !P2 ;  /* 0xff80000039087808 */ /* 0x000fe20005000000 */
[----:B------:R-:W-:Y:S01]  /*2770*/  VIADD R57, R15, 0x21 ;  /* 0x000000210f397836 */ /* 0x000fe20000000000 */
[CC--:B------:R-:W-:Y:S02]  /*2780*/  ISETP.GE.AND P3, PT, R73.reuse, R3.reuse, PT ;  /* 0x000000034900720c */ /* 0x0c0fe40003f66270 */
[----:B------:R-:W-:Y:S02]  /*2790*/  ISETP.GE.AND P1, PT, R73, R2, PT ;  /* 0x000000024900720c */ /* 0x000fe40003f26270 */
[----:B------:R-:W-:Y:S02]  /*27a0*/  FSEL R10, R56, -INF , !P3 ;  /* 0xff800000380a7808 */ /* 0x000fe40005800000 */
[----:B------:R-:W-:Y:S02]  /*27b0*/  FSEL R9, R58, -INF , !P1 ;  /* 0xff8000003a097808 */ /* 0x000fe40004800000 */
[----:B------:R-:W-:-:S02]  /*27c0*/  ISETP.GE.AND P4, PT, R61, R3, PT ;  /* 0x000000033d00720c */ /* 0x000fc40003f86270 */
[-C--:B------:R-:W-:Y:S02]  /*27d0*/  ISETP.GE.AND P2, PT, R61, R2.reuse, PT ;  /* 0x000000023d00720c */ /* 0x080fe40003f46270 */
[C---:B------:R-:W-:Y:S02]  /*27e0*/  ISETP.GE.AND P3, PT, R57.reuse, R3, PT ;  /* 0x000000033900720c */ /* 0x040fe40003f66270 */
[----:B------:R-:W-:Y:S02]  /*27f0*/  ISETP.GE.AND P1, PT, R57, R2, PT ;  /* 0x000000023900720c */ /* 0x000fe40003f26270 */
[----:B------:R-:W-:Y:S02]  /*2800*/  FSEL R172, R44, -INF , !P4 ;  /* 0xff8000002cac7808 */ /* 0x000fe40006000000 */
[----:B------:R-:W-:Y:S02]  /*2810*/  FSEL R179, R46, -INF , !P2 ;  /* 0xff8000002eb37808 */ /* 0x000fe40005000000 */
[----:B------:R-:W-:-:S02]  /*2820*/  FSEL R176, R45, -INF , !P3 ;  /* 0xff8000002db07808 */ /* 0x000fc40005800000 */
[----:B------:R-:W-:Y:S01]  /*2830*/  FSEL R181, R47, -INF , !P1 ;  /* 0xff8000002fb57808 */ /* 0x000fe20004800000 */
[----:B------:R-:W-:Y:S06]  /*2840*/  @!P0 BRA `(.L_x_23) ;  /* 0x0000000000608947 */ /* 0x000fec0003800000 */
[----:B------:R-:W-:Y:S01]  /*2850*/  UIADD3 UR7, UR23, -0x2, URZ ;  /* 0xfffffffe17077890 */ /* 0x000fe2000fffe03f */
[----:B------:R-:W-:-:S03]  /*2860*/  IMAD.U32 R4, RZ, RZ, UR28 ;  /* 0x0000001cff047e24 */ /* 0x000fc6000f8e00ff */
[----:B------:R-:W-:Y:S02]  /*2870*/  USHF.R.S32.HI UR6, URZ, 0x1f, UR7 ;  /* 0x0000001f3f067899 */ /* 0x000fe40008011407 */
[----:B------:R-:W-:Y:S01]  /*2880*/  UIMAD UR25, UR17, UR7, URZ ;  /* 0x00000007111972a4 */ /* 0x000fe2000f8e023f */
[----:B------:R-:W-:-:S03]  /*2890*/  IMAD.U32 R21, RZ, RZ, UR7 ;  /* 0x00000007ff157e24 */ /* 0x000fc6000f8e00ff */
[----:B------:R-:W-:Y:S01]  /*28a0*/  UIMAD UR25, UR6, UR20, UR25 ;  /* 0x00000014061972a4 */ /* 0x000fe2000f8e0219 */
[----:B------:R-:W-:Y:S02]  /*28b0*/  IMAD.WIDE.U32 R20, R21, UR20, R230 ;  /* 0x0000001415147c25 */ /* 0x000fe4000f8e00e6 */
[----:B------:R-:W-:-:S03]  /*28c0*/  ULDC.64 UR6, c[0x0][0x218] ;  /* 0x0000860000067ab9 */ /* 0x000fc60000000a00 */
[----:B------:R-:W-:Y:S01]  /*28d0*/  VIADD R16, R21, UR25 ;  /* 0x0000001915107c36 */ /* 0x000fe20008000000 */
[C---:B------:R-:W-:Y:S02]  /*28e0*/  LEA R22, P1, R20.reuse, UR6, 0x1 ;  /* 0x0000000614167c11 */ /* 0x040fe4000f8208ff */
[----:B------:R-:W-:Y:S02]  /*28f0*/  MOV R21, UR29 ;  /* 0x0000001d00157c02 */ /* 0x000fe40008000f00 */
[----:B------:R-:W-:Y:S02]  /*2900*/  LEA.HI.X R23, R20, UR7, R16, 0x1, P1 ;  /* 0x0000000714177c11 */ /* 0x000fe400088f0c10 */
[----:B------:R-:W-:-:S03]  /*2910*/  LEA R20, P1, R21, R22, 0x1 ;  /* 0x0000001615147211 */ /* 0x000fc600078208ff */
[----:B------:R-:W-:Y:S01]  /*2920*/  @!PT LDS RZ, [RZ] ;  /* 0x00000000fffff984 */ /* 0x000fe20000000800 */
[----:B------:R-:W-:Y:S01]  /*2930*/  @!PT LDS RZ, [RZ] ;  /* 0x00000000fffff984 */ /* 0x000fe20000000800 */
[----:B------:R-:W-:Y:S01]  /*2940*/  @!PT LDS RZ, [RZ] ;  /* 0x00000000fffff984 */ /* 0x000fe20000000800 */
[----:B------:R1:W-:Y:S01]  /*2950*/  LDGSTS.E.BYPASS.LTC128B.128 [R226+0x6000], desc[UR18][R22.64] ;  /* 0x0600000016e27fae */ /* 0x0003e2000b901d52 */
[----:B------:R-:W-:-:S03]  /*2960*/  LEA.HI.X R21, R21, R23, R4, 0x1, P1 ;  /* 0x0000001715157211 */ /* 0x000fc600008f0c04 */
[----:B------:R1:W-:Y:S04]  /*2970*/  LDGSTS.E.BYPASS.LTC128B.128 [R226+0x7000], desc[UR18][R22.64+0x40] ;  /* 0x0700004016e27fae */ /* 0x0003e8000b901d52 */
[----:B------:R1:W-:Y:S04]  /*2980*/  LDGSTS.E.BYPASS.LTC128B.128 [R226+0x8000], desc[UR18][R22.64+0x80] ;  /* 0x0800008016e27fae */ /* 0x0003e8000b901d52 */
[----:B------:R1:W-:Y:S04]  /*2990*/  LDGSTS.E.BYPASS.LTC128B.128 [R226+0x6800], desc[UR18][R20.64] ;  /* 0x0680000014e27fae */ /* 0x0003e8000b901d52 */
[----:B------:R1:W-:Y:S04]  /*29a0*/  LDGSTS.E.BYPASS.LTC128B.128 [R226+0x7800], desc[UR18][R20.64+0x40] ;  /* 0x0780004014e27fae */ /* 0x0003e8000b901d52 */
[----:B------:R1:W-:Y:S04]  /*29b0*/  LDGSTS.E.BYPASS.LTC128B.128 [R226+0x8800], desc[UR18][R20.64+0x80] ;  /* 0x0880008014e27fae */ /* 0x0003e8000b901d52 */
[----:B------:R-:W0:Y:S02]  /*29c0*/  LDGDEPBAR ;  /* 0x00000000000079af */ /* 0x000e240000000000 */
.L_x_23:
[----:B------:R-:W-:Y:S01]  /*29d0*/  VIMNMX R238, R17, UR24, PT ;  /* 0x0000001811ee7c48 */ /* 0x000fe2000bfe0100 */
[----:B------:R-:W-:Y:S01]  /*29e0*/  VIADD R47, R15, 0x29 ;  /* 0x000000290f2f7836 */ /* 0x000fe20000000000 */
[----:B------:R-:W-:Y:S01]  /*29f0*/  FMNMX.FTZ R24, R7, R79, !PT ;  /* 0x0000004f07187209 */ /* 0x000fe20007810000 */
[----:B------:R-:W-:Y:S01]  /*2a00*/  VIADD R59, R15, 0x28 ;  /* 0x000000280f3b7836 */ /* 0x000fe20000000000 */
[-C--:B------:R-:W-:Y:S01]  /*2a10*/  ISETP.GE.AND P2, PT, R85, R238.reuse, PT ;  /* 0x000000ee5500720c */ /* 0x080fe20003f46270 */
[----:B------:R-:W-:Y:S01]  /*2a20*/  VIADD R45, R15, 0x30 ;  /* 0x000000300f2d7836 */ /* 0x000fe20000000000 */
[-C--:B------:R-:W-:Y:S01]  /*2a30*/  ISETP.GE.AND P4, PT, R87, R238.reuse, PT ;  /* 0x000000ee5700720c */ /* 0x080fe20003f86270 */
[C---:B------:R-:W-:Y:S01]  /*2a40*/  VIADD R27, R15.reuse, 0x31 ;  /* 0x000000310f1b7836 */ /* 0x040fe20000000000 */
[----:B------:R-:W-:Y:S01]  /*2a50*/  FSEL R64, R64, -INF , !P2 ;  /* 0xff80000040407808 */ /* 0x000fe20005000000 */
[----:B-1----:R-:W-:Y:S01]  /*2a60*/  VIADD R23, R15, 0x38 ;  /* 0x000000380f177836 */ /* 0x002fe20000000000 */
[----:B------:R-:W-:Y:S01]  /*2a70*/  ISETP.GE.AND P2, PT, R57, R238, PT ;  /* 0x000000ee3900720c */ /* 0x000fe20003f46270 */
[----:B------:R-:W-:Y:S01]  /*2a80*/  VIADD R21, R15, 0x39 ;  /* 0x000000390f157836 */ /* 0x000fe20000000000 */
[----:B------:R-:W-:Y:S01]  /*2a90*/  FSEL R44, R69, -INF , !P4 ;  /* 0xff800000452c7808 */ /* 0x000fe20006000000 */
[----:B------:R-:W-:Y:S01]  /*2aa0*/  ULDC UR24, c[0x0][0x2ec] ;  /* 0x0000bb0000187ab9 */ /* 0x000fe20000000800 */
[----:B------:R-:W-:Y:S01]  /*2ab0*/  FSEL R188, R49, -INF , !P2 ;  /* 0xff80000031bc7808 */ /* 0x000fe20005000000 */
[----:B------:R-:W-:Y:S01]  /*2ac0*/  IMAD R125, R126, 0x20, R125 ;  /* 0x000000207e7d7824 */ /* 0x000fe200078e027d */
[----:B------:R-:W-:Y:S01]  /*2ad0*/  FMNMX.FTZ R49, R76, R6, !PT ;  /* 0x000000064c317209 */ /* 0x000fe20007810000 */
[----:B------:R-:W-:Y:S01]  /*2ae0*/  UMOV UR25, UR5 ;  /* 0x0000000500197c82 */ /* 0x000fe20008000000 */
[----:B------:R-:W-:Y:S01]  /*2af0*/  ISETP.GE.AND P4, PT, R61, R238, PT ;  /* 0x000000ee3d00720c */ /* 0x000fe20003f86270 */
[----:B------:R-:W-:Y:S01]  /*2b00*/  IMAD.IADD R222, R124, 0x1, R125 ;  /* 0x000000017cde7824 */ /* 0x000fe200078e027d */
[----:B------:R-:W-:-:S02]  /*2b10*/  FMNMX.FTZ R49, R72, R49, !PT ;  /* 0x0000003148317209 */ /* 0x000fc40007810000 */
[----:B------:R-:W-:Y:S02]  /*2b20*/  FSEL R170, R48, -INF , !P4 ;  /* 0xff80000030aa7808 */ /* 0x000fe40006000000 */
[-C--:B------:R-:W-:Y:S02]  /*2b30*/  ISETP.GE.AND P4, PT, R47, R238.reuse, PT ;  /* 0x000000ee2f00720c */ /* 0x080fe40003f86270 */
[----:B------:R-:W-:Y:S02]  /*2b40*/  FMNMX.FTZ R49, R74, R49, !PT ;  /* 0x000000314a317209 */ /* 0x000fe40007810000 */
[----:B------:R-:W-:Y:S02]  /*2b50*/  FSEL R212, R37, -INF , !P4 ;  /* 0xff80000025d47808 */ /* 0x000fe40006000000 */
[----:B------:R-:W-:Y:S02]  /*2b60*/  FMNMX.FTZ R37, R14, R49, !PT ;  /* 0x000000310e257209 */ /* 0x000fe40007810000 */
[----:B------:R-:W-:-:S02]  /*2b70*/  ISETP.GE.AND P5, PT, R15, R238, PT ;  /* 0x000000ee0f00720c */ /* 0x000fc40003fa6270 */
[----:B------:R-:W-:Y:S02]  /*2b80*/  FMNMX.FTZ R37, R12, R37, !PT ;  /* 0x000000250c257209 */ /* 0x000fe40007810000 */
[----:B------:R-:W-:Y:S02]  /*2b90*/  FSEL R80, R80, -INF , !P5 ;  /* 0xff80000050507808 */ /* 0x000fe40006800000 */
[----:B------:R-:W-:Y:S02]  /*2ba0*/  FMNMX.FTZ R37, R10, R37, !PT ;  /* 0x000000250a257209 */ /* 0x000fe40007810000 */
[-C--:B------:R-:W-:Y:S02]  /*2bb0*/  ISETP.GE.AND P5, PT, R73, R238.reuse, PT ;  /* 0x000000ee4900720c */ /* 0x080fe40003fa6270 */
[----:B------:R-:W-:Y:S02]  /*2bc0*/  ISETP.GE.AND P3, PT, R19, R238, PT ;  /* 0x000000ee1300720c */ /* 0x000fe40003f66270 */
[----:B------:R-:W-:-:S02]  /*2bd0*/  FMNMX.FTZ R37, R8, R37, !PT ;  /* 0x0000002508257209 */ /* 0x000fc40007810000 */
[----:B------:R-:W-:Y:S02]  /*2be0*/  FSEL R18, R52, -INF , !P5 ;  /* 0xff80000034127808 */ /* 0x000fe40006800000 */
[----:B------:R-:W-:Y:S02]  /*2bf0*/  FSEL R4, R81, -INF , !P3 ;  /* 0xff80000051047808 */ /* 0x000fe40005800000 */
[----:B------:R-:W-:Y:S02]  /*2c00*/  ISETP.GE.AND P5, PT, R59, R3, PT ;  /* 0x000000033b00720c */ /* 0x000fe40003fa6270 */
[----:B------:R-:W-:Y:S02]  /*2c10*/  FMNMX.FTZ R37, R172, R37, !PT ;  /* 0x00000025ac257209 */ /* 0x000fe40007810000 */
[----:B------:R-:W-:Y:S02]  /*2c20*/  ISETP.GE.AND P3, PT, R77, R238, PT ;  /* 0x000000ee4d00720c */ /* 0x000fe40003f66270 */
[----:B------:R-:W-:-:S02]  /*2c30*/  ISETP.GE.AND P2, PT, R47, R3, PT ;  /* 0x000000032f00720c */ /* 0x000fc40003f46270 */
[----:B------:R-:W-:Y:S02]  /*2c40*/  FSEL R184, R40, -INF , !P5 ;  /* 0xff80000028b87808 */ /* 0x000fe40006800000 */
[----:B------:R-:W-:Y:S02]  /*2c50*/  FMNMX.FTZ R37, R176, R37, !PT ;  /* 0x00000025b0257209 */ /* 0x000fe40007810000 */
[----:B------:R-:W-:Y:S02]  /*2c60*/  FSEL R20, R65, -INF , !P3 ;  /* 0xff80000041147808 */ /* 0x000fe40005800000 */
[----:B------:R-:W-:Y:S02]  /*2c70*/  ISETP.GE.AND P3, PT, R59, R238, PT ;  /* 0x000000ee3b00720c */ /* 0x000fe40003f66270 */
[----:B------:R-:W-:Y:S02]  /*2c80*/  FSEL R182, R41, -INF , !P2 ;  /* 0xff80000029b67808 */ /* 0x000fe40005000000 */
[----:B------:R-:W-:-:S02]  /*2c90*/  ISETP.GE.AND P2, PT, R45, R3, PT ;  /* 0x000000032d00720c */ /* 0x000fc40003f46270 */
[----:B------:R-:W-:Y:S02]  /*2ca0*/  FMNMX.FTZ R37, R184, R37, !PT ;  /* 0x00000025b8257209 */ /* 0x000fe40007810000 */
[----:B------:R-:W-:Y:S02]  /*2cb0*/  FSEL R36, R36, -INF , !P3 ;  /* 0xff80000024247808 */ /* 0x000fe40005800000 */
[C---:B------:R-:W-:Y:S02]  /*2cc0*/  ISETP.GE.AND P3, PT, R27.reuse, R238, PT ;  /* 0x000000ee1b00720c */ /* 0x040fe40003f66270 */
[----:B------:R-:W-:Y:S02]  /*2cd0*/  ISETP.GE.AND P4, PT, R27, R3, PT ;  /* 0x000000031b00720c */ /* 0x000fe40003f86270 */
[----:B------:R-:W-:Y:S02]  /*2ce0*/  FSEL R194, R32, -INF , !P2 ;  /* 0xff80000020c27808 */ /* 0x000fe40005000000 */
[----:B------:R-:W-:-:S02]  /*2cf0*/  FMNMX.FTZ R37, R182, R37, !PT ;  /* 0x00000025b6257209 */ /* 0x000fc40007810000 */
[----:B------:R-:W-:Y:S02]  /*2d00*/  FMNMX.FTZ R24, R5, R24, !PT ;  /* 0x0000001805187209 */ /* 0x000fe40007810000 */
[----:B------:R-:W-:Y:S02]  /*2d10*/  FSEL R202, R113, -INF , !P3 ;  /* 0xff80000071ca7808 */ /* 0x000fe40005800000 */
[----:B------:R-:W-:Y:S02]  /*2d20*/  ISETP.GE.AND P3, PT, R23, R3, PT ;  /* 0x000000031700720c */ /* 0x000fe40003f66270 */
[----:B------:R-:W-:Y:S02]  /*2d30*/  FSEL R193, R33, -INF , !P4 ;  /* 0xff80000021c17808 */ /* 0x000fe40006000000 */
[----:B------:R-:W-:Y:S02]  /*2d40*/  FMNMX.FTZ R22, R194, R37, !PT ;  /* 0x00000025c2167209 */ /* 0x000fe40007810000 */
[----:B------:R-:W-:-:S02]  /*2d50*/  FMNMX.FTZ R24, R75, R24, !PT ;  /* 0x000000184b187209 */ /* 0x000fc40007810000 */
[----:B------:R-:W-:Y:S02]  /*2d60*/  ISETP.GE.AND P2, PT, R21, R3, PT ;  /* 0x000000031500720c */ /* 0x000fe40003f46270 */
[----:B------:R-:W-:Y:S02]  /*2d70*/  FSEL R192, R28, -INF , !P3 ;  /* 0xff8000001cc07808 */ /* 0x000fe40005800000 */
[----:B------:R-:W-:Y:S02]  /*2d80*/  FMNMX.FTZ R37, R193, R22, !PT ;  /* 0x00000016c1257209 */ /* 0x000fe40007810000 */
[----:B------:R-:W-:Y:S02]  /*2d90*/  FMNMX.FTZ R24, R13, R24, !PT ;  /* 0x000000180d187209 */ /* 0x000fe40007810000 */
[----:B------:R-:W-:Y:S02]  /*2da0*/  FSEL R190, R29, -INF , !P2 ;  /* 0xff8000001dbe7808 */ /* 0x000fe40005000000 */
[----:B------:R-:W-:-:S02]  /*2db0*/  FMNMX.FTZ R29, R192, R37, !PT ;  /* 0x00000025c01d7209 */ /* 0x000fc40007810000 */
[----:B------:R-:W-:Y:S02]  /*2dc0*/  FMNMX.FTZ R24, R11, R24, !PT ;  /* 0x000000180b187209 */ /* 0x000fe40007810000 */
[----:B------:R-:W-:Y:S02]  /*2dd0*/  ISETP.GE.AND P1, PT, R89, R238, PT ;  /* 0x000000ee5900720c */ /* 0x000fe40003f26270 */
[----:B------:R-:W-:Y:S02]  /*2de0*/  FMNMX.FTZ R22, R190, R29, !PT ;  /* 0x0000001dbe167209 */ /* 0x000fe40007810000 */
[----:B------:R-:W-:Y:S02]  /*2df0*/  FMNMX.FTZ R24, R9, R24, !PT ;  /* 0x0000001809187209 */ /* 0x000fe40007810000 */
[----:B------:R-:W-:Y:S01]  /*2e00*/  FSEL R68, R68, -INF , !P1 ;  /* 0xff80000044447808 */ /* 0x000fe20004800000 */
[----:B------:R-:W1:Y:S01]  /*2e10*/  SHFL.BFLY PT, R29, R22, 0x2, 0x1f ;  /* 0x0c401f00161d7f89 */ /* 0x000e6200000e0000 */
[----:B------:R-:W-:-:S02]  /*2e20*/  ISETP.GE.AND P1, PT, R63, R238, PT ;  /* 0x000000ee3f00720c */ /* 0x000fc40003f26270 */
[----:B------:R-:W-:Y:S02]  /*2e30*/  FMNMX.FTZ R24, R25, R24, !PT ;  /* 0x0000001819187209 */ /* 0x000fe40007810000 */
[----:B------:R-:W-:Y:S02]  /*2e40*/  ISETP.GE.AND P2, PT, R47, R2, PT ;  /* 0x000000022f00720c */ /* 0x000fe40003f46270 */
[----:B------:R-:W-:Y:S02]  /*2e50*/  FSEL R16, R53, -INF , !P1 ;  /* 0xff80000035107808 */ /* 0x000fe40004800000 */
[----:B------:R-:W-:Y:S02]  /*2e60*/  ISETP.GE.AND P5, PT, R45, R238, PT ;  /* 0x000000ee2d00720c */ /* 0x000fe40003fa6270 */
[----:B------:R-:W-:Y:S02]  /*2e70*/  ISETP.GE.AND P1, PT, R59, R2, PT ;  /* 0x000000023b00720c */ /* 0x000fe40003f26270 */
[----:B------:R-:W-:-:S02]  /*2e80*/  FMNMX.FTZ R24, R179, R24, !PT ;  /* 0x00000018b3187209 */ /* 0x000fc40007810000 */
[----:B------:R-:W-:Y:S02]  /*2e90*/  FSEL R37, R43, -INF , !P2 ;  /* 0xff8000002b257808 */ /* 0x000fe40005000000 */
[----:B------:R-:W-:Y:S02]  /*2ea0*/  FSEL R196, R112, -INF , !P5 ;  /* 0xff80000070c47808 */ /* 0x000fe40006800000 */
[----:B------:R-:W-:Y:S02]  /*2eb0*/  ISETP.GE.AND P2, PT, R45, R2, PT ;  /* 0x000000022d00720c */ /* 0x000fe40003f46270 */
[-C--:B------:R-:W-:Y:S02]  /*2ec0*/  ISETP.GE.AND P6, PT, R23, R238.reuse, PT ;  /* 0x000000ee1700720c */ /* 0x080fe40003fc6270 */
[----:B------:R-:W-:Y:S02]  /*2ed0*/  ISETP.GE.AND P5, PT, R21, R238, PT ;  /* 0x000000ee1500720c */ /* 0x000fe40003fa6270 */
[----:B------:R-:W-:-:S02]  /*2ee0*/  FSEL R187, R42, -INF , !P1 ;  /* 0xff8000002abb7808 */ /* 0x000fc40004800000 */
[----:B------:R-:W-:Y:S02]  /*2ef0*/  FMNMX.FTZ R24, R181, R24, !PT ;  /* 0x00000018b5187209 */ /* 0x000fe40007810000 */
[----:B------:R-:W-:Y:S02]  /*2f00*/  VIADDMNMX R236, R17, 0x8, R236, PT ;  /* 0x0000000811ec7846 */ /* 0x000fe400038001ec */
[----:B------:R-:W-:Y:S02]  /*2f10*/  FMNMX.FTZ R53, R80, R4, !PT ;  /* 0x0000000450357209 */ /* 0x000fe40007810000 */
[----:B------:R-:W-:Y:S02]  /*2f20*/  FSEL R191, R34, -INF , !P2 ;  /* 0xff80000022bf7808 */ /* 0x000fe40005000000 */
[----:B------:R-:W-:Y:S02]  /*2f30*/  FSEL R198, R108, -INF , !P6 ;  /* 0xff8000006cc67808 */ /* 0x000fe40007000000 */
[----:B------:R-:W-:-:S02]  /*2f40*/  FSEL R200, R109, -INF , !P5 ;  /* 0xff8000006dc87808 */ /* 0x000fc40006800000 */
[----:B------:R-:W-:Y:S02]  /*2f50*/  FMNMX.FTZ R24, R187, R24, !PT ;  /* 0x00000018bb187209 */ /* 0x000fe40007810000 */
[----:B------:R-:W-:Y:S02]  /*2f60*/  ISETP.GE.AND P2, PT, R23, R2, PT ;  /* 0x000000021700720c */ /* 0x000fe40003f46270 */
[-C--:B------:R-:W-:Y:S02]  /*2f70*/  ISETP.GE.AND P5, PT, R19, R236.reuse, PT ;  /* 0x000000ec1300720c */ /* 0x080fe40003fa6270 */
[----:B------:R-:W-:Y:S02]  /*2f80*/  ISETP.GE.AND P6, PT, R15, R236, PT ;  /* 0x000000ec0f00720c */ /* 0x000fe40003fc6270 */
[----:B------:R-:W-:Y:S02]  /*2f90*/  FMNMX.FTZ R53, R68, R53, !PT ;  /* 0x0000003544357209 */ /* 0x000fe40007810000 */
[----:B------:R-:W-:-:S02]  /*2fa0*/  ISETP.GE.AND P1, PT, R27, R2, PT ;  /* 0x000000021b00720c */ /* 0x000fc40003f26270 */
[----:B------:R-:W-:Y:S02]  /*2fb0*/  FMNMX.FTZ R24, R37, R24, !PT ;  /* 0x0000001825187209 */ /* 0x000fe40007810000 */
[----:B------:R-:W-:Y:S02]  /*2fc0*/  FSEL R185, R30, -INF , !P2 ;  /* 0xff8000001eb97808 */ /* 0x000fe40005000000 */
[----:B------:R-:W-:Y:S02]  /*2fd0*/  ISETP.GE.AND P4, PT, R89, R236, PT ;  /* 0x000000ec5900720c */ /* 0x000fe40003f86270 */
[----:B------:R-:W-:Y:S02]  /*2fe0*/  FSEL R28, R83, -INF , !P5 ;  /* 0xff800000531c7808 */ /* 0x000fe40006800000 */
[----:B------:R-:W-:Y:S02]  /*2ff0*/  FSEL R30, R82, -INF , !P6 ;  /* 0xff800000521e7808 */ /* 0x000fe40007000000 */
[----:B------:R-:W-:-:S02]  /*3000*/  FMNMX.FTZ R41, R44, R53, !PT ;  /* 0x000000352c297209 */ /* 0x000fc40007810000 */
[----:B------:R-:W-:Y:S02]  /*3010*/  FSEL R189, R35, -INF , !P1 ;  /* 0xff80000023bd7808 */ /* 0x000fe40004800000 */
[----:B------:R-:W-:Y:S02]  /*3020*/  FMNMX.FTZ R24, R191, R24, !PT ;  /* 0x00000018bf187209 */ /* 0x000fe40007810000 */
[----:B------:R-:W-:Y:S02]  /*3030*/  ISETP.GE.AND P3, PT, R87, R236, PT ;  /* 0x000000ec5700720c */ /* 0x000fe40003f66270 */
[----:B------:R-:W-:Y:S02]  /*3040*/  FSEL R70, R70, -INF , !P4 ;  /* 0xff80000046467808 */ /* 0x000fe40006000000 */
[----:B------:R-:W-:Y:S02]  /*3050*/  FMNMX.FTZ R15, R30, R28, !PT ;  /* 0x0000001c1e0f7209 */ /* 0x000fe40007810000 */
[----:B------:R-:W-:-:S02]  /*3060*/  FMNMX.FTZ R41, R64, R41, !PT ;  /* 0x0000002940297209 */ /* 0x000fc40007810000 */
[----:B------:R-:W-:Y:S02]  /*3070*/  ISETP.GE.AND P1, PT, R21, R2, PT ;  /* 0x000000021500720c */ /* 0x000fe40003f26270 */
[----:B------:R-:W-:Y:S02]  /*3080*/  FMNMX.FTZ R24, R189, R24, !PT ;  /* 0x00000018bd187209 */ /* 0x000fe40007810000 */
[----:B-1----:R-:W-:Y:S02]  /*3090*/  FMNMX.FTZ R29, R22, R29, !PT ;  /* 0x0000001d161d7209 */ /* 0x002fe40007810000 */
[----:B------:R-:W-:Y:S02]  /*30a0*/  ISETP.GE.AND P2, PT, R85, R236, PT ;  /* 0x000000ec5500720c */ /* 0x000fe40003f46270 */
[----:B------:R-:W-:Y:S01]  /*30b0*/  FSEL R22, R71, -INF , !P3 ;  /* 0xff80000047167808 */ /* 0x000fe20005800000 */
[----:B------:R-:W1:Y:S01]  /*30c0*/  SHFL.BFLY PT, R166, R29, 0x1, 0x1f ;  /* 0x0c201f001da67f89 */ /* 0x000e6200000e0000 */
[----:B------:R-:W-:-:S02]  /*30d0*/  FMNMX.FTZ R15, R70, R15, !PT ;  /* 0x0000000f460f7209 */ /* 0x000fc40007810000 */
        /* <DEDUP_REMOVED lines=8> */
[----:B------:R-:W-:Y:S02]  /*3160*/  ISETP.GE.AND P6, PT, R73, R236, PT ;  /* 0x000000ec4900720c */ /* 0x000fe40003fc6270 */
[----:B------:R-:W-:Y:S01]  /*3170*/  FSEL R24, R67, -INF , !P1 ;  /* 0xff80000043187808 */ /* 0x000fe20004800000 */
[----:B------:R-:W2:Y:S01]  /*3180*/  SHFL.BFLY PT, R32, R17, 0x2, 0x1f ;  /* 0x0c401f0011207f89 */ /* 0x000ea200000e0000 */
[----:B------:R-:W-:Y:S02]  /*3190*/  FMNMX.FTZ R15, R26, R15, !PT ;  /* 0x0000000f1a0f7209 */ /* 0x000fe40007810000 */
[----:B------:R-:W-:-:S02]  /*31a0*/  FMNMX.FTZ R41, R16, R41, !PT ;  /* 0x0000002910297209 */ /* 0x000fc40007810000 */
[-C--:B------:R-:W-:Y:S02]  /*31b0*/  ISETP.GE.AND P5, PT, R63, R236.reuse, PT ;  /* 0x000000ec3f00720c */ /* 0x080fe40003fa6270 */
[----:B------:R-:W-:Y:S02]  /*31c0*/  FSEL R164, R54, -INF , !P6 ;  /* 0xff80000036a47808 */ /* 0x000fe40007000000 */
[----:B------:R-:W-:Y:S02]  /*31d0*/  FMNMX.FTZ R15, R24, R15, !PT ;  /* 0x0000000f180f7209 */ /* 0x000fe40007810000 */
[----:B------:R-:W-:Y:S02]  /*31e0*/  FMNMX.FTZ R41, R170, R41, !PT ;  /* 0x00000029aa297209 */ /* 0x000fe40007810000 */
[----:B------:R-:W-:Y:S02]  /*31f0*/  ISETP.GE.AND P4, PT, R61, R236, PT ;  /* 0x000000ec3d00720c */ /* 0x000fe40003f86270 */
[----:B------:R-:W-:-:S02]  /*3200*/  FSEL R216, R55, -INF , !P5 ;  /* 0xff80000037d87808 */ /* 0x000fc40006800000 */
[----:B------:R-:W-:Y:S02]  /*3210*/  FMNMX.FTZ R15, R164, R15, !PT ;  /* 0x0000000fa40f7209 */ /* 0x000fe40007810000 */
[----:B------:R-:W-:Y:S02]  /*3220*/  FMNMX.FTZ R41, R188, R41, !PT ;  /* 0x00000029bc297209 */ /* 0x000fe40007810000 */
[----:B------:R-:W-:Y:S02]  /*3230*/  ISETP.GE.AND P3, PT, R57, R236, PT ;  /* 0x000000ec3900720c */ /* 0x000fe40003f66270 */
[----:B------:R-:W-:Y:S02]  /*3240*/  FSEL R214, R50, -INF , !P4 ;  /* 0xff80000032d67808 */ /* 0x000fe40006000000 */
        /* <DEDUP_REMOVED lines=14> */
[----:B-1----:R-:W-:Y:S02]  /*3330*/  FMNMX.FTZ R166, R29, R166, !PT ;  /* 0x000000a61da67209 */ /* 0x002fe40007810000 */
[-C--:B------:R-:W-:Y:S02]  /*3340*/  ISETP.GE.AND P1, PT, R27, R236.reuse, PT ;  /* 0x000000ec1b00720c */ /* 0x080fe40003f26270 */
[----:B------:R-:W-:Y:S01]  /*3350*/  FSEL R204, R114, -INF , !P2 ;  /* 0xff80000072cc7808 */ /* 0x000fe20005000000 */
[----:B------:R-:W-:Y:S01]  /*3360*/  FMUL.FTZ R195, R166, UR24 ;  /* 0x00000018a6c37c20 */ /* 0x000fe20008410000 */
[----:B------:R-:W-:Y:S02]  /*3370*/  FMNMX.FTZ R15, R206, R15, !PT ;  /* 0x0000000fce0f7209 */ /* 0x000fe40007810000 */
[----:B------:R-:W-:Y:S02]  /*3380*/  FMNMX.FTZ R33, R198, R33, !PT ;  /* 0x00000021c6217209 */ /* 0x000fe40007810000 */
[----:B------:R-:W-:-:S02]  /*3390*/  ISETP.GE.AND P2, PT, R23, R236, PT ;  /* 0x000000ec1700720c */ /* 0x000fc40003f46270 */
[----:B------:R-:W-:Y:S02]  /*33a0*/  FSEL R180, R115, -INF , !P1 ;  /* 0xff80000073b47808 */ /* 0x000fe40004800000 */
[----:B------:R-:W-:Y:S02]  /*33b0*/  FMNMX.FTZ R15, R204, R15, !PT ;  /* 0x0000000fcc0f7209 */ /* 0x000fe40007810000 */
[----:B------:R-:W-:Y:S02]  /*33c0*/  FMNMX.FTZ R168, R200, R33, !PT ;  /* 0x00000021c8a87209 */ /* 0x000fe40007810000 */
[----:B------:R-:W-:Y:S02]  /*33d0*/  FSETP.NEU.FTZ.AND P3, PT, R166, -INF , PT ;  /* 0xff800000a600780b */ /* 0x000fe40003f7d000 */
[----:B------:R-:W-:Y:S01]  /*33e0*/  ISETP.GE.AND P1, PT, R21, R236, PT ;  /* 0x000000ec1500720c */ /* 0x000fe20003f26270 */
[----:B------:R-:W1:Y:S01]  /*33f0*/  SHFL.BFLY PT, R33, R168, 0x2, 0x1f ;  /* 0x0c401f00a8217f89 */ /* 0x000e6200000e0000 */
[----:B------:R-:W-:-:S02]  /*3400*/  FSEL R178, R110, -INF , !P2 ;  /* 0xff8000006eb27808 */ /* 0x000fc40005000000 */
[----:B------:R-:W-:Y:S02]  /*3410*/  FMNMX.FTZ R15, R180, R15, !PT ;  /* 0x0000000fb40f7209 */ /* 0x000fe40007810000 */
[----:B------:R-:W-:Y:S02]  /*3420*/  FSEL R195, R195, RZ, P3 ;  /* 0x000000ffc3c37208 */ /* 0x000fe40001800000 */
[----:B------:R-:W-:Y:S02]  /*3430*/  FSEL R174, R111, -INF , !P1 ;  /* 0xff8000006fae7808 */ /* 0x000fe40004800000 */
[----:B------:R-:W-:Y:S01]  /*3440*/  FMNMX.FTZ R15, R178, R15, !PT ;  /* 0x0000000fb20f7209 */ /* 0x000fe20007810000 */
[--C-:B------:R-:W-:Y:S01]  /*3450*/  FFMA.FTZ R57, R6, UR24, -R195.reuse ;  /* 0x0000001806397c23 */ /* 0x100fe200080108c3 */
[----:B--2---:R-:W-:Y:S01]  /*3460*/  FMNMX.FTZ R32, R17, R32, !PT ;  /* 0x0000002011207209 */ /* 0x004fe20007810000 */
[--C-:B------:R-:W-:Y:S01]  /*3470*/  FFMA.FTZ R58, R76, UR24, -R195.reuse ;  /* 0x000000184c3a7c23 */ /* 0x100fe200080108c3 */
[----:B------:R-:W-:Y:S01]  /*3480*/  FMNMX.FTZ R6, R174, R15, !PT ;  /* 0x0000000fae067209 */ /* 0x000fe20007810000 */
[--C-:B------:R-:W-:Y:S01]  /*3490*/  FFMA.FTZ R53, R72, UR24, -R195.reuse ;  /* 0x0000001848357c23 */ /* 0x100fe200080108c3 */
[----:B------:R-:W-:Y:S01]  /*34a0*/  LEA R222, R222, UR4, 0x1 ;  /* 0x00000004dede7c11 */ /* 0x000fe2000f8e08ff */
[----:B------:R-:W2:Y:S01]  /*34b0*/  SHFL.BFLY PT, R165, R32, 0x1, 0x1f ;  /* 0x0c201f0020a57f89 */ /* 0x000ea200000e0000 */
[--C-:B------:R-:W-:Y:S01]  /*34c0*/  FFMA.FTZ R52, R74, UR24, -R195.reuse ;  /* 0x000000184a347c23 */ /* 0x100fe200080108c3 */
[----:B------:R-:W-:Y:S01]  /*34d0*/  MUFU.EX2 R58, R58 ;  /* 0x0000003a003a7308 */ /* 0x000fe20000000800 */
[----:B------:R-:W-:Y:S01]  /*34e0*/  FFMA.FTZ R51, R14, UR24, -R195 ;  /* 0x000000180e337c23 */ /* 0x000fe200080108c3 */
[----:B------:R-:W3:Y:S01]  /*34f0*/  SHFL.BFLY PT, R15, R6, 0x2, 0x1f ;  /* 0x0c401f00060f7f89 */ /* 0x000ee200000e0000 */
[----:B------:R-:W-:-:S02]  /*3500*/  IMAD R220, R0, 0x2, R222 ;  /* 0x0000000200dc7824 */ /* 0x000fc400078e02de */
[--C-:B------:R-:W-:Y:S01]  /*3510*/  FFMA.FTZ R42, R12, UR24, -R195.reuse ;  /* 0x000000180c2a7c23 */ /* 0x100fe200080108c3 */
[--C-:B------:R-:W-:Y:S01]  /*3520*/  FFMA.FTZ R41, R10, UR24, -R195.reuse ;  /* 0x000000180a297c23 */ /* 0x100fe200080108c3 */
[----:B-1----:R-:W-:Y:S01]  /*3530*/  FMNMX.FTZ R168, R168, R33, !PT ;  /* 0x00000021a8a87209 */ /* 0x002fe20007810000 */
[----:B------:R-:W-:Y:S01]  /*3540*/  LDSM.16.MT88.4 R148, [R222+0x9000] ;  /* 0x00900000de94783b */ /* 0x000fe20000004200 */
[----:B------:R-:W1:Y:S01]  /*3550*/  MUFU.EX2 R57, R57 ;  /* 0x0000003900397308 */ /* 0x000e620000000800 */
[--C-:B------:R-:W-:Y:S01]  /*3560*/  FFMA.FTZ R40, R8, UR24, -R195.reuse ;  /* 0x0000001808287c23 */ /* 0x100fe200080108c3 */
[--C-:B------:R-:W-:Y:S01]  /*3570*/  FFMA.FTZ R177, R182, UR24, -R195.reuse ;  /* 0x00000018b6b17c23 */ /* 0x100fe200080108c3 */
[----:B------:R-:W4:Y:S01]  /*3580*/  SHFL.BFLY PT, R19, R168, 0x1, 0x1f ;  /* 0x0c201f00a8137f89 */ /* 0x000f2200000e0000 */
[--C-:B------:R-:W-:Y:S01]  /*3590*/  FFMA.FTZ R173, R176, UR24, -R195.reuse ;  /* 0x00000018b0ad7c23 */ /* 0x100fe200080108c3 */
[--C-:B------:R-:W-:Y:S01]  /*35a0*/  FFMA.FTZ R176, R184, UR24, -R195.reuse ;  /* 0x00000018b8b07c23 */ /* 0x100fe200080108c3 */
[--C-:B------:R-:W-:Y:S01]  /*35b0*/  FFMA.FTZ R172, R172, UR24, -R195.reuse ;  /* 0x00000018acac7c23 */ /* 0x100fe200080108c3 */
[----:B------:R-:W-:Y:S01]  /*35c0*/  LDSM.16.MT88.4 R96, [R222+0xa000] ;  /* 0x00a00000de60783b */ /* 0x000fe20000004200 */
[----:B------:R-:W-:Y:S01]  /*35d0*/  MUFU.EX2 R53, R53 ;  /* 0x0000003500357308 */ /* 0x000fe20000000800 */
[--C-:B------:R-:W-:Y:S01]  /*35e0*/  FFMA.FTZ R237, R190, UR24, -R195.reuse ;  /* 0x00000018beed7c23 */ /* 0x100fe200080108c3 */
[--C-:B------:R-:W-:Y:S01]  /*35f0*/  FFMA.FTZ R194, R194, UR24, -R195.reuse ;  /* 0x00000018c2c27c23 */ /* 0x100fe200080108c3 */
[----:B------:R-:W-:Y:S01]  /*3600*/  LDSM.16.MT88.4 R108, [R220+0xa000] ;  /* 0x00a00000dc6c783b */ /* 0x000fe20000004200 */
[--C-:B------:R-:W-:Y:S01]  /*3610*/  FFMA.FTZ R193, R193, UR24, -R195.reuse ;  /* 0x00000018c1c17c23 */ /* 0x100fe200080108c3 */
[----:B------:R-:W-:Y:S01]  /*3620*/  FFMA.FTZ R192, R192, UR24, -R195 ;  /* 0x00000018c0c07c23 */ /* 0x000fe200080108c3 */
[----:B--2---:R-:W-:Y:S01]  /*3630*/  FMNMX.FTZ R165, R32, R165, !PT ;  /* 0x000000a520a57209 */ /* 0x004fe20007810000 */
[----:B------:R-:W-:Y:S01]  /*3640*/  LDSM.16.MT88.4 R120, [R222+0xb000] ;  /* 0x00b00000de78783b */ /* 0x000fe20000004200 */
[----:B------:R-:W2:Y:S01]  /*3650*/  MUFU.EX2 R52, R52 ;  /* 0x0000003400347308 */ /* 0x000ea20000000800 */
[----:B-1----:R-:W-:Y:S01]  /*3660*/  F2FP.F16.F32.PACK_AB R132, R57, R58 ;  /* 0x0000003a3984723e */ /* 0x002fe200000000ff */
[----:B------:R-:W-:Y:S01]  /*3670*/  FADD.FTZ R58, R58, R57 ;  /* 0x000000393a3a7221 */ /* 0x000fe20000010000 */
[----:B---3--:R-:W-:Y:S01]  /*3680*/  FMNMX.FTZ R0, R6, R15, !PT ;  /* 0x0000000f06007209 */ /* 0x008fe20007810000 */
[C---:B------:R-:W-:Y:S01]  /*3690*/  FMUL.FTZ R186, R165.reuse, UR24 ;  /* 0x00000018a5ba7c20 */ /* 0x040fe20008410000 */
[----:B------:R-:W-:Y:S01]  /*36a0*/  FSETP.NEU.FTZ.AND P1, PT, R165, -INF , PT ;  /* 0xff800000a500780b */ /* 0x000fe20003f3d000 */
[----:B------:R-:W-:Y:S02]  /*36b0*/  LDSM.16.MT88.4 R32, [R220+0xb400] ;  /* 0x00b40000dc20783b */ /* 0x000fe40000004200 */
[----:B------:R-:W-:Y:S01]  /*36c0*/  MUFU.EX2 R51, R51 ;  /* 0x0000003300337308 */ /* 0x000fe20000000800 */
[----:B------:R-:W-:Y:S01]  /*36d0*/  FSEL R186, R186, RZ, P1 ;  /* 0x000000ffbaba7208 */ /* 0x000fe20000800000 */
[----:B------:R-:W1:Y:S01]  /*36e0*/  SHFL.BFLY PT, R167, R0, 0x1, 0x1f ;  /* 0x0c201f0000a77f89 */ /* 0x000e6200000e0000 */
[----:B----4-:R-:W-:-:S03]  /*36f0*/  FMNMX.FTZ R168, R168, R19, !PT ;  /* 0x00000013a8a87209 */ /* 0x010fc60007810000 */
[--C-:B------:R-:W-:Y:S01]  /*3700*/  FFMA.FTZ R59, R7, UR24, -R186.reuse ;  /* 0x00000018073b7c23 */ /* 0x100fe200080108ba */
[C---:B------:R-:W-:Y:S01]  /*3710*/  FSETP.NEU.FTZ.AND P5, PT, R168.reuse, -INF , PT ;  /* 0xff800000a800780b */ /* 0x040fe20003fbd000 */
[----:B------:R-:W-:Y:S01]  /*3720*/  FMUL.FTZ R205, R168, UR24 ;  /* 0x00000018a8cd7c20 */ /* 0x000fe20008410000 */
[--C-:B------:R-:W-:Y:S01]  /*3730*/  FFMA.FTZ R55, R5, UR24, -R186.reuse ;  /* 0x0000001805377c23 */ /* 0x100fe200080108ba */
[--C-:B------:R-:W-:Y:S01]  /*3740*/  FFMA.FTZ R60, R79, UR24, -R186.reuse ;  /* 0x000000184f3c7c23 */ /* 0x100fe200080108ba */
[--C-:B------:R-:W-:Y:S01]  /*3750*/  FFMA.FTZ R48, R75, UR24, -R186.reuse ;  /* 0x000000184b307c23 */ /* 0x100fe200080108ba */
[----:B------:R-:W-:Y:S01]  /*3760*/  MUFU.EX2 R59, R59 ;  /* 0x0000003b003b7308 */ /* 0x000fe20000000800 */
[----:B------:R-:W-:Y:S01]  /*3770*/  FSEL R205, R205, RZ, P5 ;  /* 0x000000ffcdcd7208 */ /* 0x000fe20002800000 */
[--C-:B------:R-:W-:Y:S01]  /*3780*/  FFMA.FTZ R49, R13, UR24, -R186.reuse ;  /* 0x000000180d317c23 */ /* 0x100fe200080108ba */
[--C-:B------:R-:W-:Y:S01]  /*3790*/  FFMA.FTZ R46, R9, UR24, -R186.reuse ;  /* 0x00000018092e7c23 */ /* 0x100fe200080108ba */
[----:B------:R-:W-:Y:S01]  /*37a0*/  LDSM.16.MT88.4 R12, [R222+0xa400] ;  /* 0x00a40000de0c783b */ /* 0x000fe20000004200 */
[----:B--2---:R-:W-:Y:S01]  /*37b0*/  F2FP.F16.F32.PACK_AB R134, R52, R53 ;  /* 0x000000353486723e */ /* 0x004fe200000000ff */
[--C-:B------:R-:W-:Y:S01]  /*37c0*/  FFMA.FTZ R66, R80, UR24, -R205.reuse ;  /* 0x0000001850427c23 */ /* 0x100fe200080108cd */
[--C-:B------:R-:W-:Y:S01]  /*37d0*/  FFMA.FTZ R169, R4, UR24, -R205.reuse ;  /* 0x0000001804a97c23 */ /* 0x100fe200080108cd */
[----:B------:R-:W2:Y:S01]  /*37e0*/  LDSM.16.MT88.4 R80, [R220+0x9000] ;  /* 0x00900000dc50783b */ /* 0x000ea20000004200 */
[--C-:B------:R-:W-:Y:S01]  /*37f0*/  FFMA.FTZ R65, R68, UR24, -R205.reuse ;  /* 0x0000001844417c23 */ /* 0x100fe200080108cd */
[--C-:B------:R-:W-:Y:S01]  /*3800*/  FFMA.FTZ R56, R44, UR24, -R205.reuse ;  /* 0x000000182c387c23 */ /* 0x100fe200080108cd */
[----:B------:R-:W3:Y:S01]  /*3810*/  MUFU.EX2 R60, R60 ;  /* 0x0000003c003c7308 */ /* 0x000ee20000000800 */
[----:B------:R-:W4:Y:S01]  /*3820*/  LDSM.16.MT88.4 R4, [R220+0xb000] ;  /* 0x00b00000dc04783b */ /* 0x000f220000004200 */
[--C-:B------:R-:W-:Y:S01]  /*3830*/  FFMA.FTZ R45, R20, UR24, -R205.reuse ;  /* 0x00000018142d7c23 */ /* 0x100fe200080108cd */
[----:B-1----:R-:W-:Y:S01]  /*3840*/  FMNMX.FTZ R167, R0, R167, !PT ;  /* 0x000000a700a77209 */ /* 0x002fe20007810000 */
[--C-:B------:R-:W-:Y:S01]  /*3850*/  FFMA.FTZ R44, R18, UR24, -R205.reuse ;  /* 0x00000018122c7c23 */ /* 0x100fe200080108cd */
[--C-:B------:R-:W-:Y:S01]  /*3860*/  FFMA.FTZ R43, R16, UR24, -R205.reuse ;  /* 0x00000018102b7c23 */ /* 0x100fe200080108cd */
[--C-:B------:R-:W-:Y:S01]  /*3870*/  FFMA.FTZ R0, R11, UR24, -R186.reuse ;  /* 0x000000180b007c23 */ /* 0x100fe200080108ba */
[C---:B------:R-:W-:Y:S01]  /*3880*/  FSETP.NEU.FTZ.AND P1, PT, R167.reuse, -INF , PT ;  /* 0xff800000a700780b */ /* 0x040fe20003f3d000 */
[----:B------:R-:W-:Y:S01]  /*3890*/  FMUL.FTZ R175, R167, UR24 ;  /* 0x00000018a7af7c20 */ /* 0x000fe20008410000 */
[----:B------:R-:W-:Y:S01]  /*38a0*/  MUFU.EX2 R66, R66 ;  /* 0x0000004200427308 */ /* 0x000fe20000000800 */
[----:B------:R-:W-:Y:S01]  /*38b0*/  LDSM.16.MT88.4 R16, [R220+0x9400] ;  /* 0x00940000dc10783b */ /* 0x000fe20000004200 */
[----:B------:R-:W-:Y:S01]  /*38c0*/  FFMA.FTZ R50, R64, UR24, -R205 ;  /* 0x0000001840327c23 */ /* 0x000fe200080108cd */
[--C-:B------:R-:W-:Y:S01]  /*38d0*/  FFMA.FTZ R47, R25, UR24, -R186.reuse ;  /* 0x00000018192f7c23 */ /* 0x100fe200080108ba */
[----:B------:R-:W-:Y:S01]  /*38e0*/  FSEL R175, R175, RZ, P1 ;  /* 0x000000ffafaf7208 */ /* 0x000fe20000800000 */
[----:B------:R-:W-:Y:S01]  /*38f0*/  LDSM.16.MT88.4 R8, [R220+0xa400] ;  /* 0x00a40000dc08783b */ /* 0x000fe20000004200 */
[--C-:B------:R-:W-:Y:S01]  /*3900*/  FFMA.FTZ R182, R181, UR24, -R186.reuse ;  /* 0x00000018b5b67c23 */ /* 0x100fe200080108ba */
[--C-:B------:R-:W-:Y:S01]  /*3910*/  FFMA.FTZ R181, R187, UR24, -R186.reuse ;  /* 0x00000018bbb57c23 */ /* 0x100fe200080108ba */
[----:B------:R-:W-:Y:S01]  /*3920*/  MUFU.EX2 R55, R55 ;  /* 0x0000003700377308 */ /* 0x000fe20000000800 */
[--C-:B------:R-:W-:Y:S01]  /*3930*/  FFMA.FTZ R63, R30, UR24, -R175.reuse ;  /* 0x000000181e3f7c23 */ /* 0x100fe200080108af */
[--C-:B------:R-:W-:Y:S01]  /*3940*/  FFMA.FTZ R62, R28, UR24, -R175.reuse ;  /* 0x000000181c3e7c23 */ /* 0x100fe200080108af */
[--C-:B------:R-:W-:Y:S01]  /*3950*/  FFMA.FTZ R61, R70, UR24, -R175.reuse ;  /* 0x00000018463d7c23 */ /* 0x100fe200080108af */
[--C-:B------:R-:W-:Y:S01]  /*3960*/  FFMA.FTZ R54, R22, UR24, -R175.reuse ;  /* 0x0000001816367c23 */ /* 0x100fe200080108af */
[----:B------:R-:W-:Y:S01]  /*3970*/  LDSM.16.MT88.4 R28, [R222+0xb400] ;  /* 0x00b40000de1c783b */ /* 0x000fe20000004200 */
[----:B---3--:R-:W-:Y:S01]  /*3980*/  F2FP.F16.F32.PACK_AB R133, R60, R59 ;  /* 0x0000003b3c85723e */ /* 0x008fe200000000ff */
[--C-:B------:R-:W-:Y:S01]  /*3990*/  FFMA.FTZ R67, R26, UR24, -R175.reuse ;  /* 0x000000181a437c23 */ /* 0x100fe200080108af */
[----:B------:R-:W1:Y:S01]  /*39a0*/  MUFU.EX2 R48, R48 ;  /* 0x0000003000307308 */ /* 0x000e620000000800 */
[----:B------:R-:W3:Y:S01]  /*39b0*/  LDSM.16.MT88.4 R20, [R222+0x9400] ;  /* 0x00940000de14783b */ /* 0x000ee20000004200 */
[--C-:B------:R-:W-:Y:S01]  /*39c0*/  FFMA.FTZ R64, R24, UR24, -R175.reuse ;  /* 0x0000001818407c23 */ /* 0x100fe200080108af */
[--C-:B------:R-:W-:Y:S01]  /*39d0*/  FFMA.FTZ R164, R164, UR24, -R175.reuse ;  /* 0x00000018a4a47c23 */ /* 0x100fe200080108af */
[----:B------:R-:W-:Y:S01]  /*39e0*/  FFMA.FTZ R171, R216, UR24, -R175 ;  /* 0x00000018d8ab7c23 */ /* 0x000fe200080108af */
[--C-:B------:R-:W-:Y:S01]  /*39f0*/  FFMA.FTZ R187, R188, UR24, -R205.reuse ;  /* 0x00000018bcbb7c23 */ /* 0x100fe200080108cd */
[--C-:B------:R-:W-:Y:S01]  /*3a00*/  FFMA.FTZ R184, R37, UR24, -R186.reuse ;  /* 0x0000001825b87c23 */ /* 0x100fe200080108ba */
[--C-:B------:R-:W-:Y:S01]  /*3a10*/  FFMA.FTZ R188, R36, UR24, -R205.reuse ;  /* 0x0000001824bc7c23 */ /* 0x100fe200080108cd */
[----:B------:R-:W5:Y:S01]  /*3a20*/  MUFU.EX2 R169, R169 ;  /* 0x000000a900a97308 */ /* 0x000f620000000800 */
[----:B------:R-:W-:Y:S01]  /*3a30*/  LDSM.16.MT88.4 R36, [R220+0xb800] ;  /* 0x00b80000dc24783b */ /* 0x000fe20000004200 */
[--C-:B------:R-:W-:Y:S01]  /*3a40*/  FFMA.FTZ R199, R202, UR24, -R205.reuse ;  /* 0x00000018cac77c23 */ /* 0x100fe200080108cd */
[--C-:B------:R-:W-:Y:S01]  /*3a50*/  FFMA.FTZ R170, R170, UR24, -R205.reuse ;  /* 0x00000018aaaa7c23 */ /* 0x100fe200080108cd */
[----:B------:R-:W-:Y:S01]  /*3a60*/  FFMA.FTZ R179, R179, UR24, -R186 ;  /* 0x00000018b3b37c23 */ /* 0x000fe200080108ba */
[----:B------:R-:W-:Y:S01]  /*3a70*/  FFMA.FTZ R197, R212, UR24, -R205 ;  /* 0x00000018d4c57c23 */ /* 0x000fe200080108cd */
[--C-:B------:R-:W-:Y:S01]  /*3a80*/  FFMA.FTZ R201, R214, UR24, -R175.reuse ;  /* 0x00000018d6c97c23 */ /* 0x100fe200080108af */
[--C-:B------:R-:W-:Y:S01]  /*3a90*/  FFMA.FTZ R202, R210, UR24, -R175.reuse ;  /* 0x00000018d2ca7c23 */ /* 0x100fe200080108af */
[----:B------:R-:W-:Y:S01]  /*3aa0*/  MUFU.EX2 R65, R65 ;  /* 0x0000004100417308 */ /* 0x000fe20000000800 */
[----:B-1----:R-:W-:Y:S01]  /*3ab0*/  F2FP.F16.F32.PACK_AB R135, R48, R55 ;  /* 0x000000373087723e */ /* 0x002fe200000000ff */
[--C-:B------:R-:W-:Y:S01]  /*3ac0*/  FFMA.FTZ R203, R208, UR24, -R175.reuse ;  /* 0x00000018d0cb7c23 */ /* 0x100fe200080108af */
[----:B------:R-:W-:Y:S01]  /*3ad0*/  FFMA.FTZ R206, R206, UR24, -R175 ;  /* 0x00000018cece7c23 */ /* 0x000fe200080108af */
[----:B------:R-:W-:Y:S01]  /*3ae0*/  FADD.FTZ R60, R59, R60 ;  /* 0x0000003c3b3c7221 */ /* 0x000fe20000010000 */
[----:B------:R-:W-:Y:S01]  /*3af0*/  FADD.FTZ R53, R53, R58 ;  /* 0x0000003a35357221 */ /* 0x000fe20000010000 */
[--C-:B------:R-:W-:Y:S01]  /*3b00*/  FFMA.FTZ R190, R191, UR24, -R186.reuse ;  /* 0x00000018bfbe7c23 */ /* 0x100fe200080108ba */
[----:B------:R-:W-:Y:S01]  /*3b10*/  FFMA.FTZ R189, R189, UR24, -R186 ;  /* 0x00000018bdbd7c23 */ /* 0x000fe200080108ba */
[----:B------:R-:W1:Y:S01]  /*3b20*/  MUFU.EX2 R56, R56 ;  /* 0x0000003800387308 */ /* 0x000e620000000800 */
[----:B-----5:R-:W-:Y:S01]  /*3b30*/  F2FP.F16.F32.PACK_AB R128, R169, R66 ;  /* 0x00000042a980723e */ /* 0x020fe200000000ff */
[C---:B------:R-:W-:Y:S01]  /*3b40*/  HMMA.16816.F32 R156, R132.reuse, R148, RZ ;  /* 0x00000094849c723c */ /* 0x040fe200000018ff */
[----:B------:R-:W-:Y:S01]  /*3b50*/  FADD.FTZ R66, R66, R169 ;  /* 0x000000a942427221 */ /* 0x000fe20000010000 */
[----:B------:R-:W-:Y:S01]  /*3b60*/  FADD.FTZ R55, R55, R60 ;  /* 0x0000003c37377221 */ /* 0x000fe20000010000 */
[----:B------:R-:W-:Y:S01]  /*3b70*/  FADD.FTZ R52, R52, R53 ;  /* 0x0000003534347221 */ /* 0x000fe20000010000 */
[--C-:B------:R-:W-:Y:S01]  /*3b80*/  FFMA.FTZ R185, R185, UR24, -R186.reuse ;  /* 0x00000018b9b97c23 */ /* 0x100fe200080108ba */
[----:B------:R-:W-:Y:S01]  /*3b90*/  FFMA.FTZ R239, R200, UR24, -R205 ;  /* 0x00000018c8ef7c23 */ /* 0x000fe200080108cd */
[----:B------:R-:W-:Y:S01]  /*3ba0*/  MUFU.EX2 R63, R63 ;  /* 0x0000003f003f7308 */ /* 0x000fe20000000800 */
[C---:B--2---:R-:W-:Y:S01]  /*3bb0*/  HMMA.16816.F32 R72, R132.reuse, R80, RZ ;  /* 0x000000508448723c */ /* 0x044fe200000018ff */
[----:B------:R-:W-:Y:S01]  /*3bc0*/  FADD.FTZ R48, R48, R55 ;  /* 0x0000003730307221 */ /* 0x000fe20000010000 */
[----:B------:R-:W-:Y:S01]  /*3bd0*/  FFMA.FTZ R186, R183, UR24, -R186 ;  /* 0x00000018b7ba7c23 */ /* 0x000fe200080108ba */
[----:B------:R-:W-:Y:S01]  /*3be0*/  FFMA.FTZ R196, R196, UR24, -R205 ;  /* 0x00000018c4c47c23 */ /* 0x000fe200080108cd */
[--C-:B------:R-:W-:Y:S01]  /*3bf0*/  FFMA.FTZ R200, R204, UR24, -R175.reuse ;  /* 0x00000018ccc87c23 */ /* 0x100fe200080108af */
[----:B------:R-:W-:Y:S01]  /*3c00*/  FFMA.FTZ R183, R180, UR24, -R175 ;  /* 0x00000018b4b77c23 */ /* 0x000fe200080108af */
[C---:B------:R-:W-:Y:S01]  /*3c10*/  HMMA.16816.F32 R88, R132.reuse, R96, RZ ;  /* 0x000000608458723c */ /* 0x040fe200000018ff */
[----:B------:R-:W2:Y:S01]  /*3c20*/  MUFU.EX2 R62, R62 ;  /* 0x0000003e003e7308 */ /* 0x000ea20000000800 */
[----:B-1----:R-:W-:Y:S01]  /*3c30*/  F2FP.F16.F32.PACK_AB R130, R56, R65 ;  /* 0x000000413882723e */ /* 0x002fe200000000ff */
[----:B------:R-:W-:Y:S01]  /*3c40*/  FADD.FTZ R65, R65, R66 ;  /* 0x0000004241417221 */ /* 0x000fe20000010000 */
[----:B------:R-:W-:Y:S01]  /*3c50*/  FFMA.FTZ R198, R198, UR24, -R205 ;  /* 0x00000018c6c67c23 */ /* 0x000fe200080108cd */
[----:B------:R-:W-:Y:S01]  /*3c60*/  FFMA.FTZ R178, R178, UR24, -R175 ;  /* 0x00000018b2b27c23 */ /* 0x000fe200080108af */
[----:B------:R-:W-:Y:S01]  /*3c70*/  HMMA.16816.F32 R100, R132, R108, RZ ;  /* 0x0000006c8464723c */ /* 0x000fe200000018ff */
[----:B------:R-:W-:-:S02]  /*3c80*/  FADD.FTZ R65, R56, R65 ;  /* 0x0000004138417221 */ /* 0x000fc40000010000 */
[----:B------:R-:W-:Y:S03]  /*3c90*/  MUFU.EX2 R61, R61 ;  /* 0x0000003d003d7308 */ /* 0x000fe60000000800 */
[C---:B------:R-:W-:Y:S05]  /*3ca0*/  HMMA.16816.F32 R112, R132.reuse, R120, RZ ;  /* 0x000000788470723c */ /* 0x040fea00000018ff */
[----:B------:R-:W1:Y:S01]  /*3cb0*/  MUFU.EX2 R54, R54 ;  /* 0x0000003600367308 */ /* 0x000e620000000800 */
[----:B--2---:R-:W-:Y:S01]  /*3cc0*/  F2FP.F16.F32.PACK_AB R129, R62, R63 ;  /* 0x0000003f3e81723e */ /* 0x004fe200000000ff */
[----:B----4-:R-:W-:Y:S01]  /*3cd0*/  HMMA.16816.F32 R124, R132, R4, RZ ;  /* 0x00000004847c723c */ /* 0x010fe200000018ff */
[----:B------:R-:W-:-:S05]  /*3ce0*/  FADD.FTZ R62, R63, R62 ;  /* 0x0000003e3f3e7221 */ /* 0x000fca0000010000 */
[C---:B------:R-:W-:Y:S01]  /*3cf0*/  HMMA.16816.F32 R152, R132.reuse, R150, RZ ;  /* 0x000000968498723c */ /* 0x040fe200000018ff */
[----:B------:R-:W-:Y:S05]  /*3d00*/  MUFU.EX2 R50, R50 ;  /* 0x0000003200327308 */ /* 0x000fea0000000800 */
[----:B------:R-:W-:Y:S01]  /*3d10*/  HMMA.16816.F32 R76, R132, R82, RZ ;  /* 0x00000052844c723c */ /* 0x000fe200000018ff */
[----:B-1----:R-:W-:Y:S02]  /*3d20*/  F2FP.F16.F32.PACK_AB R131, R54, R61 ;  /* 0x0000003d3683723e */ /* 0x002fe400000000ff */
[----:B------:R-:W-:Y:S01]  /*3d30*/  MUFU.EX2 R45, R45 ;  /* 0x0000002d002d7308 */ /* 0x000fe20000000800 */
[----:B------:R-:W-:-:S02]  /*3d40*/  FADD.FTZ R61, R61, R62 ;  /* 0x0000003e3d3d7221 */ /* 0x000fc40000010000 */
[----:B------:R-:W-:Y:S02]  /*3d50*/  HMMA.16816.F32 R92, R132, R98, RZ ;  /* 0x00000062845c723c */ /* 0x000fe400000018ff */
[----:B------:R-:W-:-:S04]  /*3d60*/  FADD.FTZ R54, R54, R61 ;  /* 0x0000003d36367221 */ /* 0x000fc80000010000 */
[C---:B------:R-:W-:Y:S01]  /*3d70*/  HMMA.16816.F32 R104, R132.reuse, R110, RZ ;  /* 0x0000006e8468723c */ /* 0x040fe200000018ff */
[----:B------:R-:W-:Y:S05]  /*3d80*/  MUFU.EX2 R44, R44 ;  /* 0x0000002c002c7308 */ /* 0x000fea0000000800 */
[----:B------:R-:W-:Y:S03]  /*3d90*/  HMMA.16816.F32 R116, R132, R122, RZ ;  /* 0x0000007a8474723c */ /* 0x000fe600000018ff */
[----:B------:R-:W-:Y:S03]  /*3da0*/  MUFU.EX2 R43, R43 ;  /* 0x0000002b002b7308 */ /* 0x000fe60000000800 */
[C---:B------:R-:W-:Y:S05]  /*3db0*/  HMMA.16816.F32 R160, R128.reuse, R148, RZ ;  /* 0x0000009480a0723c */ /* 0x040fea00000018ff */
[----:B------:R-:W1:Y:S01]  /*3dc0*/  MUFU.EX2 R42, R42 ;  /* 0x0000002a002a7308 */ /* 0x000e620000000800 */
[C---:B------:R-:W-:Y:S06]  /*3dd0*/  HMMA.16816.F32 R68, R128.reuse, R80, RZ ;  /* 0x000000508044723c */ /* 0x040fec00000018ff */
[C---:B------:R-:W-:Y:S01]  /*3de0*/  HMMA.16816.F32 R84, R128.reuse, R96, RZ ;  /* 0x000000608054723c */ /* 0x040fe200000018ff */
[----:B------:R-:W-:Y:S05]  /*3df0*/  MUFU.EX2 R41, R41 ;  /* 0x0000002900297308 */ /* 0x000fea0000000800 */
[----:B------:R-:W-:Y:S03]  /*3e00*/  HMMA.16816.F32 R144, R128, R108, RZ ;  /* 0x0000006c8090723c */ /* 0x000fe600000018ff */
[----:B------:R-:W2:Y:S01]  /*3e10*/  MUFU.EX2 R40, R40 ;  /* 0x0000002800287308 */ /* 0x000ea20000000800 */
[C---:B-1----:R-:W-:Y:S01]  /*3e20*/  F2FP.F16.F32.PACK_AB R24, R42.reuse, R51 ;  /* 0x000000332a18723e */ /* 0x042fe200000000ff */
[----:B------:R-:W-:Y:S01]  /*3e30*/  FADD.FTZ R51, R51, R52 ;  /* 0x0000003433337221 */ /* 0x000fe20000010000 */
[----:B------:R-:W-:Y:S03]  /*3e40*/  HMMA.16816.F32 R132, R132, R6, RZ ;  /* 0x000000068484723c */ /* 0x000fe600000018ff */
[----:B------:R-:W-:-:S02]  /*3e50*/  FADD.FTZ R42, R42, R51 ;  /* 0x000000332a2a7221 */ /* 0x000fc40000010000 */
[----:B------:R-:W-:Y:S01]  /*3e60*/  MUFU.EX2 R49, R49 ;  /* 0x0000003100317308 */ /* 0x000fe20000000800 */
[C---:B------:R-:W-:Y:S06]  /*3e70*/  HMMA.16816.F32 R148, R128.reuse, R150, RZ ;  /* 0x000000968094723c */ /* 0x040fec00000018ff */
[----:B------:R-:W-:Y:S01]  /*3e80*/  HMMA.16816.F32 R80, R128, R82, RZ ;  /* 0x000000528050723c */ /* 0x000fe200000018ff */
[----:B------:R-:W1:Y:S01]  /*3e90*/  MUFU.EX2 R0, R0 ;  /* 0x0000000000007308 */ /* 0x000e620000000800 */
[----:B--2---:R-:W-:Y:S01]  /*3ea0*/  F2FP.F16.F32.PACK_AB R26, R40, R41 ;  /* 0x00000029281a723e */ /* 0x004fe200000000ff */
[----:B------:R-:W-:-:S03]  /*3eb0*/  FADD.FTZ R41, R41, R42 ;  /* 0x0000002a29297221 */ /* 0x000fc60000010000 */
[C---:B------:R-:W-:Y:S01]  /*3ec0*/  HMMA.16816.F32 R96, R128.reuse, R98, RZ ;  /* 0x000000628060723c */ /* 0x040fe200000018ff */
[----:B------:R-:W-:Y:S02]  /*3ed0*/  FADD.FTZ R41, R40, R41 ;  /* 0x0000002928297221 */ /* 0x000fe40000010000 */
[----:B------:R-:W-:Y:S03]  /*3ee0*/  MUFU.EX2 R46, R46 ;  /* 0x0000002e002e7308 */ /* 0x000fe60000000800 */
[C---:B------:R-:W-:Y:S05]  /*3ef0*/  HMMA.16816.F32 R108, R128.reuse, R110, RZ ;  /* 0x0000006e806c723c */ /* 0x040fea00000018ff */
        /* <DEDUP_REMOVED lines=9> */
[----:B--2---:R-:W-:Y:S01]  /*3f90*/  F2FP.F16.F32.PACK_AB R27, R47, R46 ;  /* 0x0000002e2f1b723e */ /* 0x004fe200000000ff */
[----:B------:R-:W-:Y:S01]  /*3fa0*/  FADD.FTZ R46, R46, R49 ;  /* 0x000000312e2e7221 */ /* 0x000fe20000010000 */
[----:B------:R-:W-:Y:S01]  /*3fb0*/  HMMA.16816.F32 R128, R128, R6, RZ ;  /* 0x000000068080723c */ /* 0x000fe200000018ff */
[----:B------:R-:W-:Y:S01]  /*3fc0*/  F2FP.F16.F32.PACK_AB R4, R45, R50 ;  /* 0x000000322d04723e */ /* 0x000fe200000000ff */
[----:B------:R-:W-:Y:S01]  /*3fd0*/  FADD.FTZ R50, R50, R65 ;  /* 0x0000004132327221 */ /* 0x000fe20000010000 */
[----:B------:R-:W-:Y:S02]  /*3fe0*/  FADD.FTZ R46, R47, R46 ;  /* 0x0000002e2f2e7221 */ /* 0x000fe40000010000 */
[----:B------:R-:W-:Y:S01]  /*3ff0*/  MUFU.EX2 R164, R164 ;  /* 0x000000a400a47308 */ /* 0x000fe20000000800 */
[----:B---3--:R-:W-:Y:S01]  /*4000*/  HMMA.16816.F32 R156, R24, R20, R156 ;  /* 0x00000014189c723c */ /* 0x008fe2000000189c */
[----:B------:R-:W-:Y:S01]  /*4010*/  F2FP.F16.F32.PACK_AB R6, R43, R44 ;  /* 0x0000002c2b06723e */ /* 0x000fe200000000ff */
[----:B------:R-:W-:-:S04]  /*4020*/  FADD.FTZ R45, R45, R50 ;  /* 0x000000322d2d7221 */ /* 0x000fc80000010000 */
[C---:B------:R-:W-:Y:S01]  /*4030*/  HMMA.16816.F32 R72, R24.reuse, R16, R72 ;  /* 0x000000101848723c */ /* 0x040fe20000001848 */
[----:B------:R-:W2:Y:S01]  /*4040*/  MUFU.EX2 R171, R171 ;  /* 0x000000ab00ab7308 */ /* 0x000ea20000000800 */
[----:B-1----:R-:W-:Y:S01]  /*4050*/  F2FP.F16.F32.PACK_AB R5, R64, R67 ;  /* 0x000000434005723e */ /* 0x002fe200000000ff */
[----:B------:R-:W-:Y:S01]  /*4060*/  FADD.FTZ R67, R67, R54 ;  /* 0x0000003643437221 */ /* 0x000fe20000010000 */
[----:B------:R-:W-:Y:S02]  /*4070*/  FADD.FTZ R44, R44, R45 ;  /* 0x0000002d2c2c7221 */ /* 0x000fe40000010000 */
[C---:B------:R-:W-:Y:S01]  /*4080*/  HMMA.16816.F32 R88, R24.reuse, R12, R88 ;  /* 0x0000000c1858723c */ /* 0x040fe20000001858 */
[----:B------:R-:W-:Y:S01]  /*4090*/  FADD.FTZ R67, R64, R67 ;  /* 0x0000004340437221 */ /* 0x000fe20000010000 */
[----:B------:R-:W-:Y:S01]  /*40a0*/  FADD.FTZ R43, R43, R44 ;  /* 0x0000002c2b2b7221 */ /* 0x000fe20000010000 */
[----:B------:R-:W-:Y:S03]  /*40b0*/  MUFU.EX2 R170, R170 ;  /* 0x000000aa00aa7308 */ /* 0x000fe60000000800 */
[C---:B------:R-:W-:Y:S05]  /*40c0*/  HMMA.16816.F32 R100, R24.reuse, R8, R100 ;  /* 0x000000081864723c */ /* 0x040fea0000001864 */
[----:B------:R-:W-:Y:S01]  /*40d0*/  MUFU.EX2 R172, R172 ;  /* 0x000000ac00ac7308 */ /* 0x000fe20000000800 */
[----:B--2---:R-:W-:Y:S01]  /*40e0*/  F2FP.F16.F32.PACK_AB R7, R171, R164 ;  /* 0x000000a4ab07723e */ /* 0x004fe200000000ff */
[----:B------:R-:W-:Y:S01]  /*40f0*/  HMMA.16816.F32 R112, R24, R28, R112 ;  /* 0x0000001c1870723c */ /* 0x000fe20000001870 */
[----:B------:R-:W-:-:S04]  /*4100*/  FADD.FTZ R164, R164, R67 ;  /* 0x00000043a4a47221 */ /* 0x000fc80000010000 */
[----:B------:R-:W-:Y:S01]  /*4110*/  FADD.FTZ R164, R171, R164 ;  /* 0x000000a4aba47221 */ /* 0x000fe20000010000 */
[C---:B------:R-:W-:Y:S01]  /*4120*/  HMMA.16816.F32 R124, R24.reuse, R32, R124 ;  /* 0x00000020187c723c */ /* 0x040fe2000000187c */
[----:B------:R-:W1:Y:S05]  /*4130*/  MUFU.EX2 R173, R173 ;  /* 0x000000ad00ad7308 */ /* 0x000e6a0000000800 */
[C---:B------:R-:W-:Y:S03]  /*4140*/  HMMA.16816.F32 R152, R24.reuse, R22, R152 ;  /* 0x000000161898723c */ /* 0x040fe60000001898 */
[----:B------:R-:W-:Y:S03]  /*4150*/  MUFU.EX2 R176, R176 ;  /* 0x000000b000b07308 */ /* 0x000fe60000000800 */
[C---:B------:R-:W-:Y:S05]  /*4160*/  HMMA.16816.F32 R76, R24.reuse, R18, R76 ;  /* 0x00000012184c723c */ /* 0x040fea000000184c */
[----:B------:R-:W-:Y:S01]  /*4170*/  MUFU.EX2 R177, R177 ;  /* 0x000000b100b17308 */ /* 0x000fe20000000800 */
[C---:B------:R-:W-:Y:S06]  /*4180*/  HMMA.16816.F32 R92, R24.reuse, R14, R92 ;  /* 0x0000000e185c723c */ /* 0x040fec000000185c */
[C---:B------:R-:W-:Y:S01]  /*4190*/  HMMA.16816.F32 R104, R24.reuse, R10, R104 ;  /* 0x0000000a1868723c */ /* 0x040fe20000001868 */
[----:B------:R-:W-:Y:S05]  /*41a0*/  MUFU.EX2 R179, R179 ;  /* 0x000000b300b37308 */ /* 0x000fea0000000800 */
[C---:B------:R-:W-:Y:S03]  /*41b0*/  HMMA.16816.F32 R116, R24.reuse, R30, R116 ;  /* 0x0000001e1874723c */ /* 0x040fe60000001874 */
[----:B------:R-:W2:Y:S03]  /*41c0*/  MUFU.EX2 R182, R182 ;  /* 0x000000b600b67308 */ /* 0x000ea60000000800 */
[----:B------:R-:W-:Y:S01]  /*41d0*/  HMMA.16816.F32 R132, R24, R34, R132 ;  /* 0x000000221884723c */ /* 0x000fe20000001884 */
[----:B------:R-:W3:Y:S04]  /*41e0*/  LDSM.16.MT88.4 R24, [R222+0x9800] ;  /* 0x00980000de18783b */ /* 0x000ee80000004200 */
[----:B------:R-:W-:Y:S01]  /*41f0*/  MUFU.EX2 R181, R181 ;  /* 0x000000b500b57308 */ /* 0x000fe20000000800 */
[C---:B------:R-:W-:Y:S06]  /*4200*/  HMMA.16816.F32 R160, R4.reuse, R20, R160 ;  /* 0x0000001404a0723c */ /* 0x040fec00000018a0 */
[C---:B------:R-:W-:Y:S01]  /*4210*/  HMMA.16816.F32 R68, R4.reuse, R16, R68 ;  /* 0x000000100444723c */ /* 0x040fe20000001844 */
[----:B------:R-:W4:Y:S05]  /*4220*/  MUFU.EX2 R184, R184 ;  /* 0x000000b800b87308 */ /* 0x000f2a0000000800 */
[C---:B------:R-:W-:Y:S03]  /*4230*/  HMMA.16816.F32 R84, R4.reuse, R12, R84 ;  /* 0x0000000c0454723c */ /* 0x040fe60000001854 */
[----:B------:R-:W5:Y:S03]  /*4240*/  MUFU.EX2 R187, R187 ;  /* 0x000000bb00bb7308 */ /* 0x000f660000000800 */
[C---:B------:R-:W-:Y:S05]  /*4250*/  HMMA.16816.F32 R144, R4.reuse, R8, R144 ;  /* 0x000000080490723c */ /* 0x040fea0000001890 */
[----:B------:R-:W-:Y:S01]  /*4260*/  MUFU.EX2 R188, R188 ;  /* 0x000000bc00bc7308 */ /* 0x000fe20000000800 */
[C---:B------:R-:W-:Y:S01]  /*4270*/  HMMA.16816.F32 R148, R4.reuse, R22, R148 ;  /* 0x000000160494723c */ /* 0x040fe20000001894 */
[----:B------:R-:W5:Y:S05]  /*4280*/  LDSM.16.MT88.4 R20, [R220+0x9800] ;  /* 0x00980000dc14783b */ /* 0x000f6a0000004200 */
[C---:B------:R-:W-:Y:S01]  /*4290*/  HMMA.16816.F32 R80, R4.reuse, R18, R80 ;  /* 0x000000120450723c */ /* 0x040fe20000001850 */
[----:B------:R-:W5:Y:S01]  /*42a0*/  LDSM.16.MT88.4 R16, [R222+0xa800] ;  /* 0x00a80000de10783b */ /* 0x000f620000004200 */
[----:B------:R-:W-:Y:S04]  /*42b0*/  MUFU.EX2 R197, R197 ;  /* 0x000000c500c57308 */ /* 0x000fe80000000800 */
[C---:B------:R-:W-:Y:S01]  /*42c0*/  HMMA.16816.F32 R96, R4.reuse, R14, R96 ;  /* 0x0000000e0460723c */ /* 0x040fe20000001860 */
[----:B------:R-:W5:Y:S03]  /*42d0*/  LDSM.16.MT88.4 R12, [R220+0xa800] ;  /* 0x00a80000dc0c783b */ /* 0x000f660000004200 */
[----:B------:R-:W-:Y:S02]  /*42e0*/  MUFU.EX2 R201, R201 ;  /* 0x000000c900c97308 */ /* 0x000fe40000000800 */
[C---:B------:R-:W-:Y:S01]  /*42f0*/  HMMA.16816.F32 R108, R4.reuse, R10, R108 ;  /* 0x0000000a046c723c */ /* 0x040fe2000000186c */
[----:B------:R-:W5:Y:S05]  /*4300*/  LDSM.16.MT88.4 R8, [R222+0xb800] ;  /* 0x00b80000de08783b */ /* 0x000f6a0000004200 */
[C---:B------:R-:W-:Y:S01]  /*4310*/  HMMA.16816.F32 R140, R4.reuse, R28, R140 ;  /* 0x0000001c048c723c */ /* 0x040fe2000000188c */
[----:B------:R-:W5:Y:S05]  /*4320*/  MUFU.EX2 R202, R202 ;  /* 0x000000ca00ca7308 */ /* 0x000f6a0000000800 */
[C---:B------:R-:W-:Y:S01]  /*4330*/  HMMA.16816.F32 R120, R4.reuse, R30, R120 ;  /* 0x0000001e0478723c */ /* 0x040fe20000001878 */
[----:B-1----:R-:W-:Y:S01]  /*4340*/  F2FP.F16.F32.PACK_AB R28, R173, R172 ;  /* 0x000000acad1c723e */ /* 0x002fe200000000ff */
[----:B------:R-:W-:Y:S01]  /*4350*/  FADD.FTZ R172, R172, R41 ;  /* 0x00000029acac7221 */ /* 0x000fe20000010000 */
[----:B------:R-:W-:Y:S01]  /*4360*/  MUFU.EX2 R203, R203 ;  /* 0x000000cb00cb7308 */ /* 0x000fe20000000800 */
[----:B--2---:R-:W-:Y:S01]  /*4370*/  F2FP.F16.F32.PACK_AB R29, R182, R179 ;  /* 0x000000b3b61d723e */ /* 0x004fe200000000ff */
[----:B------:R-:W-:Y:S01]  /*4380*/  FADD.FTZ R179, R179, R46 ;  /* 0x0000002eb3b37221 */ /* 0x000fe20000010000 */
[C---:B------:R-:W-:Y:S01]  /*4390*/  HMMA.16816.F32 R136, R4.reuse, R32, R136 ;  /* 0x000000200488723c */ /* 0x040fe20000001888 */
[----:B------:R-:W-:Y:S01]  /*43a0*/  F2FP.F16.F32.PACK_AB R30, R177, R176 ;  /* 0x000000b0b11e723e */ /* 0x000fe200000000ff */
[----:B------:R-:W-:Y:S01]  /*43b0*/  FADD.FTZ R173, R173, R172 ;  /* 0x000000acadad7221 */ /* 0x000fe20000010000 */
[----:B----4-:R-:W-:Y:S01]  /*43c0*/  F2FP.F16.F32.PACK_AB R31, R184, R181 ;  /* 0x000000b5b81f723e */ /* 0x010fe200000000ff */
[----:B------:R-:W-:Y:S01]  /*43d0*/  FADD.FTZ R182, R182, R179 ;  /* 0x000000b3b6b67221 */ /* 0x000fe20000010000 */
[----:B------:R-:W1:Y:S01]  /*43e0*/  MUFU.EX2 R206, R206 ;  /* 0x000000ce00ce7308 */ /* 0x000e620000000800 */
[----:B------:R-:W-:Y:S01]  /*43f0*/  HMMA.16816.F32 R128, R4, R34, R128 ;  /* 0x000000220480723c */ /* 0x000fe20000001880 */
[----:B------:R-:W-:Y:S01]  /*4400*/  FADD.FTZ R176, R176, R173 ;  /* 0x000000adb0b07221 */ /* 0x000fe20000010000 */
[----:B------:R-:W-:-:S03]  /*4410*/  FADD.FTZ R181, R181, R182 ;  /* 0x000000b6b5b57221 */ /* 0x000fc60000010000 */
[----:B------:R-:W-:Y:S01]  /*4420*/  FADD.FTZ R177, R177, R176 ;  /* 0x000000b0b1b17221 */ /* 0x000fe20000010000 */
[C---:B---3--:R-:W-:Y:S01]  /*4430*/  HMMA.16816.F32 R156, R28.reuse, R24, R156 ;  /* 0x000000181c9c723c */ /* 0x048fe2000000189c */
[----:B-----5:R-:W-:Y:S01]  /*4440*/  F2FP.F16.F32.PACK_AB R4, R187, R170 ;  /* 0x000000aabb04723e */ /* 0x020fe200000000ff */
[----:B------:R-:W-:Y:S01]  /*4450*/  MUFU.EX2 R196, R196 ;  /* 0x000000c400c47308 */ /* 0x000fe20000000800 */
[----:B------:R-:W-:Y:S01]  /*4460*/  F2FP.F16.F32.PACK_AB R5, R202, R201 ;  /* 0x000000c9ca05723e */ /* 0x000fe200000000ff */
[----:B------:R-:W-:Y:S01]  /*4470*/  FADD.FTZ R170, R170, R43 ;  /* 0x0000002baaaa7221 */ /* 0x000fe20000010000 */
[----:B------:R-:W-:Y:S01]  /*4480*/  F2FP.F16.F32.PACK_AB R6, R197, R188 ;  /* 0x000000bcc506723e */ /* 0x000fe200000000ff */
[C---:B------:R-:W-:Y:S01]  /*4490*/  HMMA.16816.F32 R72, R28.reuse, R20, R72 ;  /* 0x000000141c48723c */ /* 0x040fe20000001848 */
[----:B------:R-:W-:Y:S01]  /*44a0*/  FADD.FTZ R201, R201, R164 ;  /* 0x000000a4c9c97221 */ /* 0x000fe20000010000 */
[----:B------:R-:W-:Y:S01]  /*44b0*/  FADD.FTZ R187, R187, R170 ;  /* 0x000000aabbbb7221 */ /* 0x000fe20000010000 */
[----:B------:R-:W-:Y:S01]  /*44c0*/  FADD.FTZ R181, R184, R181 ;  /* 0x000000b5b8b57221 */ /* 0x000fe20000010000 */
[----:B-1----:R-:W-:Y:S01]  /*44d0*/  F2FP.F16.F32.PACK_AB R7, R206, R203 ;  /* 0x000000cbce07723e */ /* 0x002fe200000000ff */
[----:B------:R-:W-:Y:S01]  /*44e0*/  MUFU.EX2 R199, R199 ;  /* 0x000000c700c77308 */ /* 0x000fe20000000800 */
[----:B------:R-:W-:Y:S01]  /*44f0*/  HMMA.16816.F32 R88, R28, R16, R88 ;  /* 0x000000101c58723c */ /* 0x000fe20000001858 */
[----:B------:R-:W-:Y:S01]  /*4500*/  FADD.FTZ R202, R202, R201 ;  /* 0x000000c9caca7221 */ /* 0x000fe20000010000 */
[----:B------:R-:W-:-:S03]  /*4510*/  FADD.FTZ R188, R188, R187 ;  /* 0x000000bbbcbc7221 */ /* 0x000fc60000010000 */
[----:B------:R-:W-:Y:S01]  /*4520*/  FADD.FTZ R203, R203, R202 ;  /* 0x000000cacbcb7221 */ /* 0x000fe20000010000 */
[----:B------:R-:W-:Y:S01]  /*4530*/  HMMA.16816.F32 R100, R28, R12, R100 ;  /* 0x0000000c1c64723c */ /* 0x000fe20000001864 */
[----:B------:R-:W-:Y:S01]  /*4540*/  MUFU.EX2 R200, R200 ;  /* 0x000000c800c87308 */ /* 0x000fe20000000800 */
[----:B------:R-:W-:Y:S01]  /*4550*/  FADD.FTZ R197, R197, R188 ;  /* 0x000000bcc5c57221 */ /* 0x000fe20000010000 */
[----:B------:R-:W-:-:S03]  /*4560*/  FADD.FTZ R203, R206, R203 ;  /* 0x000000cbcecb7221 */ /* 0x000fc60000010000 */
[C---:B------:R-:W-:Y:S03]  /*4570*/  HMMA.16816.F32 R112, R28.reuse, R8, R112 ;  /* 0x000000081c70723c */ /* 0x040fe60000001870 */
[----:B------:R-:W-:Y:S03]  /*4580*/  MUFU.EX2 R194, R194 ;  /* 0x000000c200c27308 */ /* 0x000fe60000000800 */
[C---:B------:R-:W-:Y:S05]  /*4590*/  HMMA.16816.F32 R124, R28.reuse, R36, R124 ;  /* 0x000000241c7c723c */ /* 0x040fea000000187c */
[----:B------:R-:W1:Y:S01]  /*45a0*/  MUFU.EX2 R193, R193 ;  /* 0x000000c100c17308 */ /* 0x000e620000000800 */
[C---:B------:R-:W-:Y:S06]  /*45b0*/  HMMA.16816.F32 R152, R28.reuse, R26, R152 ;  /* 0x0000001a1c98723c */ /* 0x040fec0000001898 */
        /* <DEDUP_REMOVED lines=11> */
[----:B------:R-:W1:Y:S01]  /*4670*/  LDSM.16.MT88.4 R28, [R222+0x9c00] ;  /* 0x009c0000de1c783b */ /* 0x000e620000004200 */
[----:B------:R-:W-:Y:S01]  /*4680*/  MUFU.EX2 R198, R198 ;  /* 0x000000c600c67308 */ /* 0x000fe20000000800 */
[----:B--2---:R-:W-:Y:S01]  /*4690*/  F2FP.F16.F32.PACK_AB R33, R189, R190 ;  /* 0x000000bebd21723e */ /* 0x004fe200000000ff */
[----:B------:R-:W-:-:S02]  /*46a0*/  FADD.FTZ R190, R190, R181 ;  /* 0x000000b5bebe7221 */ /* 0x000fc40000010000 */
[C---:B------:R-:W-:Y:S02]  /*46b0*/  HMMA.16816.F32 R160, R4.reuse, R24, R160 ;  /* 0x0000001804a0723c */ /* 0x040fe400000018a0 */
[----:B------:R-:W-:Y:S02]  /*46c0*/  FADD.FTZ R190, R189, R190 ;  /* 0x000000bebdbe7221 */ /* 0x000fe40000010000 */
[----:B------:R-:W-:Y:S02]  /*46d0*/  MUFU.EX2 R239, R239 ;  /* 0x000000ef00ef7308 */ /* 0x000fe40000000800 */
[C---:B------:R-:W-:Y:S01]  /*46e0*/  HMMA.16816.F32 R148, R4.reuse, R26, R148 ;  /* 0x0000001a0494723c */ /* 0x040fe20000001894 */
[----:B------:R-:W2:Y:S05]  /*46f0*/  LDSM.16.MT88.4 R24, [R220+0x9c00] ;  /* 0x009c0000dc18783b */ /* 0x000eaa0000004200 */
[C---:B------:R-:W-:Y:S01]  /*4700*/  HMMA.16816.F32 R68, R4.reuse, R20, R68 ;  /* 0x000000140444723c */ /* 0x040fe20000001844 */
[----:B------:R-:W-:Y:S05]  /*4710*/  MUFU.EX2 R192, R192 ;  /* 0x000000c000c07308 */ /* 0x000fea0000000800 */
[C---:B------:R-:W-:Y:S01]  /*4720*/  HMMA.16816.F32 R80, R4.reuse, R22, R80 ;  /* 0x000000160450723c */ /* 0x040fe20000001850 */
[----:B------:R-:W3:Y:S02]  /*4730*/  LDSM.16.MT88.4 R20, [R222+0xac00] ;  /* 0x00ac0000de14783b */ /* 0x000ee40000004200 */
[----:B------:R-:W4:Y:S03]  /*4740*/  MUFU.EX2 R237, R237 ;  /* 0x000000ed00ed7308 */ /* 0x000f260000000800 */
[C---:B------:R-:W-:Y:S05]  /*4750*/  HMMA.16816.F32 R84, R4.reuse, R16, R84 ;  /* 0x000000100454723c */ /* 0x040fea0000001854 */
[----:B------:R-:W-:Y:S01]  /*4760*/  MUFU.EX2 R185, R185 ;  /* 0x000000b900b97308 */ /* 0x000fe20000000800 */
[C---:B------:R-:W-:Y:S01]  /*4770*/  HMMA.16816.F32 R96, R4.reuse, R18, R96 ;  /* 0x000000120460723c */ /* 0x040fe20000001860 */
[----:B------:R-:W5:Y:S05]  /*4780*/  LDSM.16.MT88.4 R16, [R220+0xac00] ;  /* 0x00ac0000dc10783b */ /* 0x000f6a0000004200 */
[----:B------:R-:W-:Y:S01]  /*4790*/  HMMA.16816.F32 R144, R4, R12, R144 ;  /* 0x0000000c0490723c */ /* 0x000fe20000001890 */
[----:B------:R-:W1:Y:S01]  /*47a0*/  MUFU.EX2 R186, R186 ;  /* 0x000000ba00ba7308 */ /* 0x000e620000000800 */
[----:B----4-:R-:W-:Y:S01]  /*47b0*/  F2FP.F16.F32.PACK_AB R34, R237, R192 ;  /* 0x000000c0ed22723e */ /* 0x010fe200000000ff */
[----:B------:R-:W-:-:S03]  /*47c0*/  FADD.FTZ R192, R192, R193 ;  /* 0x000000c1c0c07221 */ /* 0x000fc60000010000 */
[----:B------:R-:W-:Y:S01]  /*47d0*/  HMMA.16816.F32 R108, R4, R14, R108 ;  /* 0x0000000e046c723c */ /* 0x000fe2000000186c */
[----:B------:R-:W4:Y:S01]  /*47e0*/  LDSM.16.MT88.4 R12, [R222+0xbc00] ;  /* 0x00bc0000de0c783b */ /* 0x000f220000004200 */
[----:B------:R-:W-:-:S04]  /*47f0*/  FADD.FTZ R237, R237, R192 ;  /* 0x000000c0eded7221 */ /* 0x000fc80000010000 */
[C---:B------:R-:W-:Y:S06]  /*4800*/  HMMA.16816.F32 R140, R4.reuse, R8, R140 ;  /* 0x00000008048c723c */ /* 0x040fec000000188c */
[----:B------:R-:W-:Y:S01]  /*4810*/  HMMA.16816.F32 R120, R4, R10, R120 ;  /* 0x0000000a0478723c */ /* 0x000fe20000001878 */
[----:B------:R-:W4:Y:S01]  /*4820*/  LDSM.16.MT88.4 R8, [R220+0xbc00] ;  /* 0x00bc0000dc08783b */ /* 0x000f220000004200 */
[----:B-1----:R-:W-:Y:S01]  /*4830*/  F2FP.F16.F32.PACK_AB R35, R186, R185 ;  /* 0x000000b9ba23723e */ /* 0x002fe200000000ff */
[----:B------:R-:W-:-:S03]  /*4840*/  FADD.FTZ R185, R185, R190 ;  /* 0x000000beb9b97221 */ /* 0x000fc60000010000 */
[----:B------:R-:W-:Y:S01]  /*4850*/  HMMA.16816.F32 R136, R4, R36, R136 ;  /* 0x000000240488723c */ /* 0x000fe20000001888 */
[----:B------:R-:W-:Y:S01]  /*4860*/  MUFU.EX2 R36, R178 ;  /* 0x000000b200247308 */ /* 0x000fe20000000800 */
[----:B------:R-:W-:-:S04]  /*4870*/  FADD.FTZ R235, R186, R185 ;  /* 0x000000b9baeb7221 */ /* 0x000fc80000010000 */
[----:B------:R-:W-:Y:S01]  /*4880*/  HMMA.16816.F32 R128, R4, R38, R128 ;  /* 0x000000260480723c */ /* 0x000fe20000001880 */
[----:B------:R-:W-:-:S05]  /*4890*/  FFMA.FTZ R37, R174, UR24, -R175 ;  /* 0x00000018ae257c23 */ /* 0x000fca00080108af */
[C---:B------:R-:W-:Y:S01]  /*48a0*/  HMMA.16816.F32 R156, R32.reuse, R28, R156 ;  /* 0x0000001c209c723c */ /* 0x040fe2000000189c */
        /* <DEDUP_REMOVED lines=10> */
[----:B--2---:R-:W-:Y:S01]  /*4950*/  HMMA.16816.F32 R72, R32, R24, R72 ;  /* 0x000000182048723c */ /* 0x004fe20000001848 */
[----:B------:R-:W-:Y:S01]  /*4960*/  FADD.FTZ R239, R239, R198 ;  /* 0x000000c6efef7221 */ /* 0x000fe20000010000 */
[----:B-1----:R-:W-:Y:S01]  /*4970*/  F2FP.F16.F32.PACK_AB R7, R37, R36 ;  /* 0x000000242507723e */ /* 0x002fe200000000ff */
[----:B------:R-:W-:-:S03]  /*4980*/  FADD.FTZ R36, R36, R183 ;  /* 0x000000b724247221 */ /* 0x000fc60000010000 */
[----:B------:R-:W-:Y:S01]  /*4990*/  HMMA.16816.F32 R76, R32, R26, R76 ;  /* 0x0000001a204c723c */ /* 0x000fe2000000184c */
[----:B------:R-:W-:-:S05]  /*49a0*/  FADD.FTZ R234, R37, R36 ;  /* 0x0000002425ea7221 */ /* 0x000fca0000010000 */
[C---:B---3--:R-:W-:Y:S06]  /*49b0*/  HMMA.16816.F32 R88, R32.reuse, R20, R88 ;  /* 0x000000142058723c */ /* 0x048fec0000001858 */
        /* <DEDUP_REMOVED lines=21> */
[----:B------:R-:W-:Y:S01]  /*4b10*/  UIADD3 UR25, UR23, -0x2, URZ ;  /* 0xfffffffe17197890 */ /* 0x000fe2000fffe03f */
[----:B------:R-:W-:-:S04]  /*4b20*/  DEPBAR.LE SB0, 0x0 ;  /* 0x000080000000791a */ /* 0x000fc80000000000 */
[----:B------:R-:W-:Y:S01]  /*4b30*/  USHF.R.S32.HI UR4, URZ, 0x1f, UR25 ;  /* 0x0000001f3f047899 */ /* 0x000fe20008011419 */
[----:B------:R-:W-:Y:S01]  /*4b40*/  IMAD.U32 R5, RZ, RZ, UR25 ;  /* 0x00000019ff057e24 */ /* 0x000fe2000f8e00ff */
[----:B------:R-:W-:Y:S01]  /*4b50*/  UIMAD UR5, UR21, UR25, URZ ;  /* 0x00000019150572a4 */ /* 0x000fe2000f8e023f */
[----:B------:R-:W-:Y:S01]  /*4b60*/  IMAD.U32 R4, RZ, RZ, UR9 ;  /* 0x00000009ff047e24 */ /* 0x000fe2000f8e00ff */
[----:B------:R-:W-:Y:S01]  /*4b70*/  ULDC.64 UR6, c[0x0][0x220] ;  /* 0x0000880000067ab9 */ /* 0x000fe20000000a00 */
[----:B------:R-:W-:Y:S01]  /*4b80*/  IMAD.WIDE.U32 R8, R5, UR22, R240 ;  /* 0x0000001605087c25 */ /* 0x000fe2000f8e00f0 */
[----:B------:R-:W-:Y:S02]  /*4b90*/  UIMAD UR4, UR4, UR22, UR5 ;  /* 0x00000016040472a4 */ /* 0x000fe4000f8e0205 */
[----:B------:R-:W-:Y:S01]  /*4ba0*/  UISETP.NE.AND UP0, UPT, UR23, 0x2, UPT ;  /* 0x000000021700788c */ /* 0x000fe2000bf05270 */
[----:B------:R-:W-:Y:S01]  /*4bb0*/  IMAD.U32 R5, RZ, RZ, UR9 ;  /* 0x00000009ff057e24 */ /* 0x000fe2000f8e00ff */
[----:B------:R-:W-:Y:S01]  /*4bc0*/  BAR.SYNC.DEFER_BLOCKING 0x0 ;  /* 0x0000000000007b1d */ /* 0x000fe20000010000 */
[----:B------:R-:W-:Y:S01]  /*4bd0*/  LEA R6, P0, R8, UR6, 0x1 ;  /* 0x0000000608067c11 */ /* 0x000fe2000f8008ff */
[----:B------:R-:W-:Y:S01]  /*4be0*/  VIADD R0, R9, UR4 ;  /* 0x0000000409007c36 */ /* 0x000fe20008000000 */
[----:B------:R-:W-:-:S04]  /*4bf0*/  UIADD3 UR4, UR23, -0x2, URZ ;  /* 0xfffffffe17047890 */ /* 0x000fc8000fffe03f */
[----:B------:R-:W-:Y:S01]  /*4c00*/  LEA.HI.X R7, R8, UR7, R0, 0x1, P0 ;  /* 0x0000000708077c11 */ /* 0x000fe200080f0c00 */
[----:B------:R-:W-:Y:S01]  /*4c10*/  IMAD.U32 R0, RZ, RZ, UR8 ;  /* 0x00000008ff007e24 */ /* 0x000fe2000f8e00ff */
[----:B------:R-:W-:Y:S01]  /*4c20*/  LEA R4, P0, R4, R6, 0x1 ;  /* 0x0000000604047211 */ /* 0x000fe200078008ff */
[----:B------:R-:W-:-:S03]  /*4c30*/  IMAD.U32 R171, RZ, RZ, UR4 ;  /* 0x00000004ffab7e24 */ /* 0x000fc6000f8e00ff */
[----:B------:R-:W-:Y:S01]  /*4c40*/  LEA.HI.X R5, R5, R7, R0, 0x1, P0 ;  /* 0x0000000705057211 */ /* 0x000fe200000f0c00 */
[----:B------:R-:W-:Y:S01]  /*4c50*/  IMAD R171, R171, 0x40, R242 ;  /* 0x00000040abab7824 */ /* 0x000fe200078e02f2 */
        /* <DEDUP_REMOVED lines=10> */
[----:B------:R-:W2:Y:S04]  /*4d00*/  LDSM.16.M88.4 R48, [R224+0x6000] ;  /* 0x00600000e030783b */ /* 0x000ea80000000200 */
[----:B------:R-:W3:Y:S04]  /*4d10*/  LDSM.16.M88.4 R16, [R225+0x1000] ;  /* 0x00100000e110783b */ /* 0x000ee80000000200 */
[----:B------:R-:W4:Y:S04]  /*4d20*/  LDSM.16.M88.4 R32, [R224+0x6400] ;  /* 0x00640000e020783b */ /* 0x000f280000000200 */
[----:B------:R-:W5:Y:S04]  /*4d30*/  LDSM.16.M88.4 R200, [R224+0x6800] ;  /* 0x00680000e0c8783b */ /* 0x000f680000000200 */
        /* <DEDUP_REMOVED lines=8> */
[----:B------:R-:W-:Y:S03]  /*4dc0*/  LDSM.16.M88.4 R184, [R224+0x7000] ;  /* 0x00700000e0b8783b */ /* 0x000fe60000000200 */
[C---:B---3--:R-:W-:Y:S01]  /*4dd0*/  HMMA.16816.F32 R56, R16.reuse, R48, RZ ;  /* 0x000000301038723c */ /* 0x048fe200000018ff */
[----:B------:R-:W-:Y:S04]  /*4de0*/  LDSM.16.M88.4 R188, [R225+0x3000] ;  /* 0x00300000e1bc783b */ /* 0x000fe80000000200 */
[----:B------:R-:W-:Y:S01]  /*4df0*/  LDSM.16.M88.4 R180, [R224+0x7400] ;  /* 0x00740000e0b4783b */ /* 0x000fe20000000200 */
[-C--:B------:R-:W-:Y:S03]  /*4e00*/  HMMA.16816.F32 R52, R16, R50.reuse, RZ ;  /* 0x000000321034723c */ /* 0x080fe600000018ff */
[----:B------:R-:W-:Y:S03]  /*4e10*/  LDSM.16.M88.4 R216, [R223+0x2000] ;  /* 0x00200000dfd8783b */ /* 0x000fe60000000200 */
[----:B------:R-:W-:Y:S01]  /*4e20*/  HMMA.16816.F32 R48, R192, R50, RZ ;  /* 0x00000032c030723c */ /* 0x000fe200000018ff */
[----:B------:R-:W-:Y:S04]  /*4e30*/  LDSM.16.M88.4 R212, [R221+0x7800] ;  /* 0x00780000ddd4783b */ /* 0x000fe80000000200 */
[----:B------:R-:W0:Y:S01]  /*4e40*/  LDGDEPBAR ;  /* 0x00000000000079af */ /* 0x000e220000000000 */
[C---:B----4-:R-:W-:Y:S06]  /*4e50*/  HMMA.16816.F32 R40, R16.reuse, R32, RZ ;  /* 0x000000201028723c */ /* 0x050fec00000018ff */
[C---:B-----5:R-:W-:Y:S06]  /*4e60*/  HMMA.16816.F32 R28, R16.reuse, R200, RZ ;  /* 0x000000c8101c723c */ /* 0x060fec00000018ff */
[C---:B------:R-:W-:Y:S06]  /*4e70*/  HMMA.16816.F32 R20, R16.reuse, R176, RZ ;  /* 0x000000b01014723c */ /* 0x040fec00000018ff */
[C---:B------:R-:W-:Y:S06]  /*4e80*/  HMMA.16816.F32 R36, R16.reuse, R34, RZ ;  /* 0x000000221024723c */ /* 0x040fec00000018ff */
[C---:B------:R-:W-:Y:S06]  /*4e90*/  HMMA.16816.F32 R24, R16.reuse, R202, RZ ;  /* 0x000000ca1018723c */ /* 0x040fec00000018ff */
[----:B------:R-:W-:Y:S06]  /*4ea0*/  HMMA.16816.F32 R16, R16, R178, RZ ;  /* 0x000000b21010723c */ /* 0x000fec00000018ff */
[C---:B------:R-:W-:Y:S06]  /*4eb0*/  HMMA.16816.F32 R44, R192.reuse, R32, RZ ;  /* 0x00000020c02c723c */ /* 0x040fec00000018ff */
[C---:B------:R-:W-:Y:S06]  /*4ec0*/  HMMA.16816.F32 R204, R192.reuse, R200, RZ ;  /* 0x000000c8c0cc723c */ /* 0x040fec00000018ff */
[C---:B------:R-:W-:Y:S06]  /*4ed0*/  HMMA.16816.F32 R32, R192.reuse, R34, RZ ;  /* 0x00000022c020723c */ /* 0x040fec00000018ff */
[----:B------:R-:W-:Y:S06]  /*4ee0*/  HMMA.16816.F32 R200, R192, R202, RZ ;  /* 0x000000cac0c8723c */ /* 0x000fec00000018ff */
[C---:B------:R-:W-:Y:S06]  /*4ef0*/  HMMA.16816.F32 R56, R172.reuse, R64, R56 ;  /* 0x00000040ac38723c */ /* 0x040fec0000001838 */
[----:B------:R-:W-:Y:S06]  /*4f00*/  HMMA.16816.F32 R52, R172, R66, R52 ;  /* 0x00000042ac34723c */ /* 0x000fec0000001834 */
[C---:B-1----:R-:W-:Y:S06]  /*4f10*/  HMMA.16816.F32 R60, R4.reuse, R64, R60 ;  /* 0x00000040043c723c */ /* 0x042fec000000183c */
[----:B------:R-:W-:Y:S01]  /*4f20*/  HMMA.16816.F32 R48, R4, R66, R48 ;  /* 0x000000420430723c */ /* 0x000fe20000001830 */
[----:B------:R-:W1:Y:S05]  /*4f30*/  LDSM.16.M88.4 R64, [R225+0x2000] ;  /* 0x00200000e140783b */ /* 0x000e6a0000000200 */
[C---:B------:R-:W-:Y:S06]  /*4f40*/  HMMA.16816.F32 R196, R192.reuse, R176, RZ ;  /* 0x000000b0c0c4723c */ /* 0x040fec00000018ff */
[----:B------:R-:W-:Y:S01]  /*4f50*/  HMMA.16816.F32 R192, R192, R178, RZ ;  /* 0x000000b2c0c0723c */ /* 0x000fe200000018ff */
[----:B------:R-:W2:Y:S05]  /*4f60*/  LDSM.16.M88.4 R176, [R224+0x7800] ;  /* 0x00780000e0b0783b */ /* 0x000eaa0000000200 */
[C---:B------:R-:W-:Y:S06]  /*4f70*/  HMMA.16816.F32 R40, R172.reuse, R12, R40 ;  /* 0x0000000cac28723c */ /* 0x040fec0000001828 */
[C---:B------:R-:W-:Y:S06]  /*4f80*/  HMMA.16816.F32 R28, R172.reuse, R8, R28 ;  /* 0x00000008ac1c723c */ /* 0x040fec000000181c */
[C---:B------:R-:W-:Y:S06]  /*4f90*/  HMMA.16816.F32 R20, R172.reuse, R208, R20 ;  /* 0x000000d0ac14723c */ /* 0x040fec0000001814 */
[C---:B------:R-:W-:Y:S06]  /*4fa0*/  HMMA.16816.F32 R36, R172.reuse, R14, R36 ;  /* 0x0000000eac24723c */ /* 0x040fec0000001824 */
[C---:B------:R-:W-:Y:S06]  /*4fb0*/  HMMA.16816.F32 R24, R172.reuse, R10, R24 ;  /* 0x0000000aac18723c */ /* 0x040fec0000001818 */
[----:B------:R-:W-:Y:S01]  /*4fc0*/  HMMA.16816.F32 R16, R172, R210, R16 ;  /* 0x000000d2ac10723c */ /* 0x000fe20000001810 */
[----:B------:R-:W3:Y:S05]  /*4fd0*/  LDSM.16.M88.4 R172, [R224+0x7c00] ;  /* 0x007c0000e0ac783b */ /* 0x000eea0000000200 */
[C---:B------:R-:W-:Y:S06]  /*4fe0*/  HMMA.16816.F32 R44, R4.reuse, R12, R44 ;  /* 0x0000000c042c723c */ /* 0x040fec000000182c */
[C---:B------:R-:W-:Y:S06]  /*4ff0*/  HMMA.16816.F32 R204, R4.reuse, R8, R204 ;  /* 0x0000000804cc723c */ /* 0x040fec00000018cc */
[C---:B------:R-:W-:Y:S01]  /*5000*/  HMMA.16816.F32 R32, R4.reuse, R14, R32 ;  /* 0x0000000e0420723c */ /* 0x040fe20000001820 */
[----:B------:R-:W-:Y:S05]  /*5010*/  LDSM.16.M88.4 R12, [R223+0x3000] ;  /* 0x00300000df0c783b */ /* 0x000fea0000000200 */
[C---:B------:R-:W-:Y:S01]  /*5020*/  HMMA.16816.F32 R200, R4.reuse, R10, R200 ;  /* 0x0000000a04c8723c */ /* 0x040fe200000018c8 */
[----:B------:R-:W4:Y:S05]  /*5030*/  LDSM.16.M88.4 R8, [R221+0x7000] ;  /* 0x00700000dd08783b */ /* 0x000f2a0000000200 */
[C---:B------:R-:W-:Y:S06]  /*5040*/  HMMA.16816.F32 R196, R4.reuse, R208, R196 ;  /* 0x000000d004c4723c */ /* 0x040fec00000018c4 */
[----:B------:R-:W-:Y:S01]  /*5050*/  HMMA.16816.F32 R192, R4, R210, R192 ;  /* 0x000000d204c0723c */ /* 0x000fe200000018c0 */
[----:B------:R-:W5:Y:S04]  /*5060*/  LDSM.16.M88.4 R4, [R221+0x7400] ;  /* 0x00740000dd04783b */ /* 0x000f680000000200 */
[----:B------:R-:W5:Y:S01]  /*5070*/  LDSM.16.M88.4 R208, [R221+0x7c00] ;  /* 0x007c0000ddd0783b */ /* 0x000f620000000200 */
[-C--:B-1----:R-:W-:Y:S06]  /*5080*/  HMMA.16816.F32 R48, R64, R186.reuse, R48 ;  /* 0x000000ba4030723c */ /* 0x082fec0000001830 */
[C---:B------:R-:W-:Y:S06]  /*5090*/  HMMA.16816.F32 R52, R188.reuse, R186, R52 ;  /* 0x000000babc34723c */ /* 0x040fec0000001834 */
[C---:B------:R-:W-:Y:S06]  /*50a0*/  HMMA.16816.F32 R56, R188.reuse, R184, R56 ;  /* 0x000000b8bc38723c */ /* 0x040fec0000001838 */
[C---:B------:R-:W-:Y:S06]  /*50b0*/  HMMA.16816.F32 R40, R188.reuse, R180, R40 ;  /* 0x000000b4bc28723c */ /* 0x040fec0000001828 */
[C---:B--2---:R-:W-:Y:S06]  /*50c0*/  HMMA.16816.F32 R28, R188.reuse, R176, R28 ;  /* 0x000000b0bc1c723c */ /* 0x044fec000000181c */
[C---:B------:R-:W-:Y:S06]  /*50d0*/  HMMA.16816.F32 R36, R188.reuse, R182, R36 ;  /* 0x000000b6bc24723c */ /* 0x040fec0000001824 */
[C---:B---3--:R-:W-:Y:S06]  /*50e0*/  HMMA.16816.F32 R20, R188.reuse, R172, R20 ;  /* 0x000000acbc14723c */ /* 0x048fec0000001814 */
[C---:B------:R-:W-:Y:S06]  /*50f0*/  HMMA.16816.F32 R24, R188.reuse, R178, R24 ;  /* 0x000000b2bc18723c */ /* 0x040fec0000001818 */
[----:B------:R-:W-:Y:S01]  /*5100*/  HMMA.16816.F32 R16, R188, R174, R16 ;  /* 0x000000aebc10723c */ /* 0x000fe20000001810 */
[----:B------:R-:W-:Y:S05]  /*5110*/  LDSM.16.M88.4 R188, [R225+0x4000] ;  /* 0x00400000e1bc783b */ /* 0x000fea0000000200 */
[C---:B------:R-:W-:Y:S06]  /*5120*/  HMMA.16816.F32 R44, R64.reuse, R180, R44 ;  /* 0x000000b4402c723c */ /* 0x040fec000000182c */
[C---:B------:R-:W-:Y:S01]  /*5130*/  HMMA.16816.F32 R32, R64.reuse, R182, R32 ;  /* 0x000000b64020723c */ /* 0x040fe20000001820 */
[----:B------:R-:W1:Y:S05]  /*5140*/  LDSM.16.M88.4 R180, [R224+0x8000] ;  /* 0x00800000e0b4783b */ /* 0x000e6a0000000200 */
[C---:B------:R-:W-:Y:S01]  /*5150*/  HMMA.16816.F32 R60, R64.reuse, R184, R60 ;  /* 0x000000b8403c723c */ /* 0x040fe2000000183c */
[----:B------:R-:W2:Y:S05]  /*5160*/  LDSM.16.M88.4 R184, [R225+0x5000] ;  /* 0x00500000e1b8783b */ /* 0x000eaa0000000200 */
[C---:B------:R-:W-:Y:S06]  /*5170*/  HMMA.16816.F32 R204, R64.reuse, R176, R204 ;  /* 0x000000b040cc723c */ /* 0x040fec00000018cc */
[C---:B------:R-:W-:Y:S01]  /*5180*/  HMMA.16816.F32 R200, R64.reuse, R178, R200 ;  /* 0x000000b240c8723c */ /* 0x040fe200000018c8 */
[----:B------:R-:W3:Y:S05]  /*5190*/  LDSM.16.M88.4 R176, [R224+0x8400] ;  /* 0x00840000e0b0783b */ /* 0x000eea0000000200 */
[C---:B------:R-:W-:Y:S06]  /*51a0*/  HMMA.16816.F32 R196, R64.reuse, R172, R196 ;  /* 0x000000ac40c4723c */ /* 0x040fec00000018c4 */
[----:B------:R-:W-:Y:S01]  /*51b0*/  HMMA.16816.F32 R192, R64, R174, R192 ;  /* 0x000000ae40c0723c */ /* 0x000fe200000018c0 */
[----:B------:R-:W-:Y:S04]  /*51c0*/  LDSM.16.M88.4 R64, [R224+0x8c00] ;  /* 0x008c0000e040783b */ /* 0x000fe80000000200 */
[----:B------:R-:W-:Y:S01]  /*51d0*/  LDSM.16.M88.4 R172, [R224+0x8800] ;  /* 0x00880000e0ac783b */ /* 0x000fe20000000200 */
[-C--:B----4-:R-:W-:Y:S06]  /*51e0*/  HMMA.16816.F32 R48, R216, R10.reuse, R48 ;  /* 0x0000000ad830723c */ /* 0x090fec0000001830 */
[C---:B------:R-:W-:Y:S06]  /*51f0*/  HMMA.16816.F32 R52, R12.reuse, R10, R52 ;  /* 0x0000000a0c34723c */ /* 0x040fec0000001834 */
[C---:B------:R-:W-:Y:S06]  /*5200*/  HMMA.16816.F32 R56, R12.reuse, R8, R56 ;  /* 0x000000080c38723c */ /* 0x040fec0000001838 */
[C---:B-----5:R-:W-:Y:S06]  /*5210*/  HMMA.16816.F32 R40, R12.reuse, R4, R40 ;  /* 0x000000040c28723c */ /* 0x060fec0000001828 */
        /* <DEDUP_REMOVED lines=8> */
[----:B------:R-:W4:Y:S05]  /*52a0*/  LDSM.16.M88.4 R4, [R221+0x8000] ;  /* 0x00800000dd04783b */ /* 0x000f2a0000000200 */
[C---:B------:R-:W-:Y:S01]  /*52b0*/  HMMA.16816.F32 R60, R216.reuse, R8, R60 ;  /* 0x00000008d83c723c */ /* 0x040fe2000000183c */
[----:B------:R-:W5:Y:S05]  /*52c0*/  LDSM.16.M88.4 R8, [R223+0x5000] ;  /* 0x00500000df08783b */ /* 0x000f6a0000000200 */
[C---:B------:R-:W-:Y:S06]  /*52d0*/  HMMA.16816.F32 R196, R216.reuse, R208, R196 ;  /* 0x000000d0d8c4723c */ /* 0x040fec00000018c4 */
[----:B------:R-:W-:Y:S01]  /*52e0*/  HMMA.16816.F32 R192, R216, R210, R192 ;  /* 0x000000d2d8c0723c */ /* 0x000fe200000018c0 */
[----:B------:R-:W5:Y:S05]  /*52f0*/  LDSM.16.M88.4 R208, [R221+0x8400] ;  /* 0x00840000ddd0783b */ /* 0x000f6a0000000200 */
[-C--:B-1----:R-:W-:Y:S06]  /*5300*/  HMMA.16816.F32 R48, R188, R182.reuse, R48 ;  /* 0x000000b6bc30723c */ /* 0x082fec0000001830 */
[C---:B--2---:R-:W-:Y:S06]  /*5310*/  HMMA.16816.F32 R52, R184.reuse, R182, R52 ;  /* 0x000000b6b834723c */ /* 0x044fec0000001834 */
[-C--:B---3--:R-:W-:Y:S06]  /*5320*/  HMMA.16816.F32 R40, R184, R176.reuse, R40 ;  /* 0x000000b0b828723c */ /* 0x088fec0000001828 */
[----:B------:R-:W-:Y:S06]  /*5330*/  HMMA.16816.F32 R44, R188, R176, R44 ;  /* 0x000000b0bc2c723c */ /* 0x000fec000000182c */
[C---:B------:R-:W-:Y:S06]  /*5340*/  HMMA.16816.F32 R204, R216.reuse, R212, R204 ;  /* 0x000000d4d8cc723c */ /* 0x040fec00000018cc */
[----:B------:R-:W-:Y:S06]  /*5350*/  HMMA.16816.F32 R200, R216, R214, R200 ;  /* 0x000000d6d8c8723c */ /* 0x000fec00000018c8 */
[-C--:B------:R-:W-:Y:S06]  /*5360*/  HMMA.16816.F32 R56, R184, R180.reuse, R56 ;  /* 0x000000b4b838723c */ /* 0x080fec0000001838 */
[----:B------:R-:W-:Y:S06]  /*5370*/  HMMA.16816.F32 R60, R188, R180, R60 ;  /* 0x000000b4bc3c723c */ /* 0x000fec000000183c */
[-C--:B----4-:R-:W-:Y:S06]  /*5380*/  HMMA.16816.F32 R48, R12, R6.reuse, R48 ;  /* 0x000000060c30723c */ /* 0x090fec0000001830 */
[----:B-----5:R-:W-:Y:S06]  /*5390*/  HMMA.16816.F32 R52, R8, R6, R52 ;  /* 0x000000060834723c */ /* 0x020fec0000001834 */
[-C--:B------:R-:W-:Y:S06]  /*53a0*/  HMMA.16816.F32 R32, R188, R178.reuse, R32 ;  /* 0x000000b2bc20723c */ /* 0x080fec0000001820 */
[C---:B------:R-:W-:Y:S06]  /*53b0*/  HMMA.16816.F32 R36, R184.reuse, R178, R36 ;  /* 0x000000b2b824723c */ /* 0x040fec0000001824 */
[-C--:B------:R-:W-:Y:S06]  /*53c0*/  HMMA.16816.F32 R20, R184, R64.reuse, R20 ;  /* 0x00000040b814723c */ /* 0x080fec0000001814 */
[----:B------:R-:W-:Y:S06]  /*53d0*/  HMMA.16816.F32 R196, R188, R64, R196 ;  /* 0x00000040bcc4723c */ /* 0x000fec00000018c4 */
[----:B------:R-:W-:Y:S01]  /*53e0*/  HMMA.16816.F32 R44, R12, R208, R44 ;  /* 0x000000d00c2c723c */ /* 0x000fe2000000182c */
[----:B------:R-:W-:-:S05]  /*53f0*/  VIADD R65, R171, 0x8 ;  /* 0x00000008ab417836 */ /* 0x000fca0000000000 */
[----:B------:R-:W-:Y:S01]  /*5400*/  HMMA.16816.F32 R40, R8, R208, R40 ;  /* 0x000000d00828723c */ /* 0x000fe20000001828 */
[C---:B------:R-:W-:Y:S02]  /*5410*/  ISETP.GE.AND P0, PT, R65.reuse, R238, PT ;  /* 0x000000ee4100720c */ /* 0x040fe40003f06270 */
[C---:B------:R-:W-:Y:S02]  /*5420*/  ISETP.GE.AND P3, PT, R65.reuse, R236, PT ;  /* 0x000000ec4100720c */ /* 0x040fe40003f66270 */
[----:B------:R-:W-:Y:S01]  /*5430*/  FSEL R169, R48, -INF , !P0 ;  /* 0xff80000030a97808 */ /* 0x000fe20004000000 */
[----:B------:R-:W-:Y:S01]  /*5440*/  HMMA.16816.F32 R28, R184, R172, R28 ;  /* 0x000000acb81c723c */ /* 0x000fe2000000181c */
[C---:B------:R-:W-:Y:S02]  /*5450*/  ISETP.GE.AND P6, PT, R65.reuse, R3, PT ;  /* 0x000000034100720c */ /* 0x040fe40003fc6270 */
[----:B------:R-:W-:-:S03]  /*5460*/  ISETP.GE.AND P0, PT, R65, R2, PT ;  /* 0x000000024100720c */ /* 0x000fc60003f06270 */
[----:B------:R-:W-:Y:S01]  /*5470*/  HMMA.16816.F32 R204, R188, R172, R204 ;  /* 0x000000acbccc723c */ /* 0x000fe200000018cc */
[----:B------:R-:W-:-:S05]  /*5480*/  FSEL R181, R54, -INF , !P0 ;  /* 0xff80000036b57808 */ /* 0x000fca0004000000 */
[----:B------:R-:W-:Y:S01]  /*5490*/  HMMA.16816.F32 R200, R188, R174, R200 ;  /* 0x000000aebcc8723c */ /* 0x000fe200000018c8 */
[----:B------:R-:W-:-:S05]  /*54a0*/  VIADD R173, R171, 0x9 ;  /* 0x00000009abad7836 */ /* 0x000fca0000000000 */
[----:B------:R-:W-:Y:S01]  /*54b0*/  HMMA.16816.F32 R192, R188, R66, R192 ;  /* 0x00000042bcc0723c */ /* 0x000fe200000018c0 */
[----:B------:R-:W-:-:S05]  /*54c0*/  ISETP.GE.AND P0, PT, R173, R2, PT ;  /* 0x00000002ad00720c */ /* 0x000fca0003f06270 */
[-C--:B------:R-:W-:Y:S01]  /*54d0*/  HMMA.16816.F32 R56, R8, R4.reuse, R56 ;  /* 0x000000040838723c */ /* 0x080fe20000001838 */
[----:B------:R-:W-:Y:S02]  /*54e0*/  FSEL R188, R50, -INF , !P3 ;  /* 0xff80000032bc7808 */ /* 0x000fe40005800000 */
[----:B------:R-:W-:Y:S02]  /*54f0*/  ISETP.GE.AND P3, PT, R173, R3, PT ;  /* 0x00000003ad00720c */ /* 0x000fe40003f66270 */
[----:B------:R-:W-:Y:S01]  /*5500*/  FSEL R50, R52, -INF , !P6 ;  /* 0xff80000034327808 */ /* 0x000fe20007000000 */
[----:B------:R-:W-:Y:S01]  /*5510*/  HMMA.16816.F32 R60, R12, R4, R60 ;  /* 0x000000040c3c723c */ /* 0x000fe2000000183c */
[----:B------:R-:W1:Y:S01]  /*5520*/  LDSM.16.M88.4 R4, [R221+0x8800] ;  /* 0x00880000dd04783b */ /* 0x000e620000000200 */
[----:B------:R-:W-:Y:S01]  /*5530*/  FSEL R48, R53, -INF , !P3 ;  /* 0xff80000035307808 */ /* 0x000fe20005800000 */
[----:B------:R-:W-:Y:S01]  /*5540*/  VIADD R53, R171, 0x11 ;  /* 0x00000011ab357836 */ /* 0x000fe20000000000 */
[----:B------:R-:W-:-:S02]  /*5550*/  ISETP.GE.AND P6, PT, R173, R238, PT ;  /* 0x000000eead00720c */ /* 0x000fc40003fc6270 */
[----:B------:R-:W-:Y:S01]  /*5560*/  ISETP.GE.AND P3, PT, R173, R236, PT ;  /* 0x000000ecad00720c */ /* 0x000fe20003f66270 */
[----:B------:R-:W-:Y:S01]  /*5570*/  HMMA.16816.F32 R32, R12, R210, R32 ;  /* 0x000000d20c20723c */ /* 0x000fe20000001820 */
[----:B------:R-:W-:Y:S01]  /*5580*/  VIADD R173, R171, 0x10 ;  /* 0x00000010abad7836 */ /* 0x000fe20000000000 */
[----:B------:R-:W-:Y:S02]  /*5590*/  FSEL R49, R49, -INF , !P6 ;  /* 0xff80000031317808 */ /* 0x000fe40007000000 */
[----:B------:R-:W-:Y:S02]  /*55a0*/  FSEL R190, R51, -INF , !P3 ;  /* 0xff80000033be7808 */ /* 0x000fe40005800000 */
[----:B------:R-:W-:Y:S01]  /*55b0*/  HMMA.16816.F32 R16, R184, R66, R16 ;  /* 0x00000042b810723c */ /* 0x000fe20000001810 */
[----:B------:R-:W-:Y:S02]  /*55c0*/  FSEL R189, R55, -INF , !P0 ;  /* 0xff80000037bd7808 */ /* 0x000fe40004000000 */
[----:B------:R-:W-:-:S02]  /*55d0*/  ISETP.GE.AND P3, PT, R173, R238, PT ;  /* 0x000000eead00720c */ /* 0x000fc40003f66270 */
[-C--:B------:R-:W-:Y:S01]  /*55e0*/  ISETP.GE.AND P6, PT, R173, R3.reuse, PT ;  /* 0x00000003ad00720c */ /* 0x080fe20003fc6270 */
[----:B------:R-:W-:Y:S01]  /*55f0*/  HMMA.16816.F32 R36, R8, R210, R36 ;  /* 0x000000d20824723c */ /* 0x000fe20000001824 */
[----:B------:R-:W-:Y:S01]  /*5600*/  VIADD R67, R171, 0x1 ;  /* 0x00000001ab437836 */ /* 0x000fe20000000000 */
[----:B------:R-:W-:Y:S02]  /*5610*/  ISETP.GE.AND P0, PT, R173, R236, PT ;  /* 0x000000ecad00720c */ /* 0x000fe40003f06270 */
[----:B------:R-:W-:Y:S02]  /*5620*/  FSEL R51, R44, -INF , !P3 ;  /* 0xff8000002c337808 */ /* 0x000fe40005800000 */
[C---:B------:R-:W-:Y:S01]  /*5630*/  ISETP.GE.AND P2, PT, R67.reuse, R238, PT ;  /* 0x000000ee4300720c */ /* 0x040fe20003f46270 */
[----:B------:R-:W-:Y:S01]  /*5640*/  HMMA.16816.F32 R24, R184, R174, R24 ;  /* 0x000000aeb818723c */ /* 0x000fe20000001818 */
[C---:B------:R-:W-:Y:S02]  /*5650*/  ISETP.GE.AND P4, PT, R67.reuse, R236, PT ;  /* 0x000000ec4300720c */ /* 0x040fe40003f86270 */
[----:B------:R-:W-:-:S02]  /*5660*/  ISETP.GE.AND P1, PT, R67, R3, PT ;  /* 0x000000034300720c */ /* 0x000fc40003f26270 */
[----:B------:R-:W-:Y:S02]  /*5670*/  ISETP.GE.AND P5, PT, R67, R2, PT ;  /* 0x000000024300720c */ /* 0x000fe40003fa6270 */
[----:B------:R-:W2:Y:S01]  /*5680*/  LDSM.16.M88.4 R64, [R221+0x8c00] ;  /* 0x008c0000dd40783b */ /* 0x000ea20000000200 */
[----:B------:R-:W-:Y:S01]  /*5690*/  FSEL R164, R40, -INF , !P6 ;  /* 0xff80000028a47808 */ /* 0x000fe20007000000 */
[----:B------:R-:W-:-:S04]  /*56a0*/  DEPBAR.LE SB0, 0x0 ;  /* 0x000080000000791a */ /* 0x000fc80000000000 */
[----:B------:R-:W-:Y:S02]  /*56b0*/  ISETP.GE.AND P3, PT, R173, R2, PT ;  /* 0x00000002ad00720c */ /* 0x000fe40003f66270 */
[----:B------:R-:W-:Y:S01]  /*56c0*/  FSEL R216, R46, -INF , !P0 ;  /* 0xff8000002ed87808 */ /* 0x000fe20004000000 */
[C---:B-1----:R-:W-:Y:S01]  /*56d0*/  HMMA.16816.F32 R200, R12.reuse, R6, R200 ;  /* 0x000000060cc8723c */ /* 0x042fe200000018c8 */
[C---:B------:R-:W-:Y:S02]  /*56e0*/  ISETP.GE.AND P6, PT, R53.reuse, R236, PT ;  /* 0x000000ec3500720c */ /* 0x040fe40003fc6270 */
[----:B------:R-:W-:Y:S02]  /*56f0*/  ISETP.GE.AND P0, PT, R53, R238, PT ;  /* 0x000000ee3500720c */ /* 0x000fe40003f06270 */
[----:B------:R-:W-:Y:S01]  /*5700*/  FSEL R183, R42, -INF , !P3 ;  /* 0xff8000002ab77808 */ /* 0x000fe20005800000 */
[----:B------:R-:W-:Y:S01]  /*5710*/  HMMA.16816.F32 R204, R12, R4, R204 ;  /* 0x000000040ccc723c */ /* 0x000fe200000018cc */
[----:B------:R-:W-:Y:S01]  /*5720*/  FSEL R40, R47, -INF , !P6 ;  /* 0xff8000002f287808 */ /* 0x000fe20007000000 */
[----:B------:R-:W-:Y:S01]  /*5730*/  VIADD R47, R171, 0x18 ;  /* 0x00000018ab2f7836 */ /* 0x000fe20000000000 */
[----:B------:R-:W-:-:S02]  /*5740*/  ISETP.GE.AND P3, PT, R53, R3, PT ;  /* 0x000000033500720c */ /* 0x000fc40003f66270 */
[----:B------:R-:W-:Y:S01]  /*5750*/  FSEL R45, R45, -INF , !P0 ;  /* 0xff8000002d2d7808 */ /* 0x000fe20004000000 */
[C---:B------:R-:W-:Y:S01]  /*5760*/  HMMA.16816.F32 R24, R8.reuse, R6, R24 ;  /* 0x000000060818723c */ /* 0x040fe20000001818 */
[----:B------:R-:W-:Y:S02]  /*5770*/  ISETP.GE.AND P0, PT, R53, R2, PT ;  /* 0x000000023500720c */ /* 0x000fe40003f06270 */
[----:B------:R-:W-:Y:S02]  /*5780*/  FSEL R42, R41, -INF , !P3 ;  /* 0xff800000292a7808 */ /* 0x000fe40005800000 */
[----:B------:R-:W-:Y:S01]  /*5790*/  FSEL R187, R43, -INF , !P0 ;  /* 0xff8000002bbb7808 */ /* 0x000fe20004000000 */
[----:B------:R-:W-:Y:S01]  /*57a0*/  VIADD R43, R171, 0x19 ;  /* 0x00000019ab2b7836 */ /* 0x000fe20000000000 */
[C---:B------:R-:W-:Y:S01]  /*57b0*/  ISETP.GE.AND P3, PT, R47.reuse, R236, PT ;  /* 0x000000ec2f00720c */ /* 0x040fe20003f66270 */
[----:B------:R-:W-:Y:S01]  /*57c0*/  HMMA.16816.F32 R28, R8, R4, R28 ;  /* 0x00000004081c723c */ /* 0x000fe2000000181c */
[----:B------:R-:W-:-:S02]  /*57d0*/  ISETP.GE.AND P6, PT, R47, R3, PT ;  /* 0x000000032f00720c */ /* 0x000fc40003fc6270 */
[----:B------:R-:W-:Y:S02]  /*57e0*/  FSEL R210, R34, -INF , !P3 ;  /* 0xff80000022d27808 */ /* 0x000fe40005800000 */
[----:B------:R-:W-:Y:S02]  /*57f0*/  FSEL R34, R36, -INF , !P6 ;  /* 0xff80000024227808 */ /* 0x000fe40007000000 */
[-C--:B------:R-:W-:Y:S02]  /*5800*/  ISETP.GE.AND P6, PT, R43, R238.reuse, PT ;  /* 0x000000ee2b00720c */ /* 0x080fe40003fc6270 */
[-C--:B------:R-:W-:Y:S02]  /*5810*/  ISETP.GE.AND P0, PT, R47, R238.reuse, PT ;  /* 0x000000ee2f00720c */ /* 0x080fe40003f06270 */
[----:B------:R-:W-:Y:S01]  /*5820*/  FSEL R33, R33, -INF , !P6 ;  /* 0xff80000021217808 */ /* 0x000fe20007000000 */
[----:B--2---:R-:W-:Y:S01]  /*5830*/  HMMA.16816.F32 R20, R8, R64, R20 ;  /* 0x000000400814723c */ /* 0x004fe20000001814 */
[----:B------:R-:W-:-:S02]  /*5840*/  ISETP.GE.AND P6, PT, R171, R238, PT ;  /* 0x000000eeab00720c */ /* 0x000fc40003fc6270 */
[----:B------:R-:W-:Y:S02]  /*5850*/  FSEL R61, R61, -INF , !P2 ;  /* 0xff8000003d3d7808 */ /* 0x000fe40005000000 */
[----:B------:R-:W-:Y:S01]  /*5860*/  FSEL R7, R60, -INF , !P6 ;  /* 0xff8000003c077808 */ /* 0x000fe20007000000 */
[----:B------:R-:W-:Y:S01]  /*5870*/  HMMA.16816.F32 R16, R8, R66, R16 ;  /* 0x000000420810723c */ /* 0x000fe20000001810 */
[----:B------:R-:W-:Y:S02]  /*5880*/  FSEL R5, R32, -INF , !P0 ;  /* 0xff80000020057808 */ /* 0x000fe40004000000 */
[----:B------:R-:W-:Y:S02]  /*5890*/  FMNMX.FTZ R0, R168, R7, !PT ;  /* 0x00000007a8007209 */ /* 0x000fe40007810000 */
[----:B------:R-:W-:Y:S01]  /*58a0*/  ISETP.GE.AND P0, PT, R47, R2, PT ;  /* 0x000000022f00720c */ /* 0x000fe20003f06270 */
[C---:B------:R-:W-:Y:S01]  /*58b0*/  HMMA.16816.F32 R196, R12.reuse, R64, R196 ;  /* 0x000000400cc4723c */ /* 0x040fe200000018c4 */
[----:B------:R-:W-:Y:S01]  /*58c0*/  FMNMX.FTZ R0, R61, R0, !PT ;  /* 0x000000003d007209 */ /* 0x000fe20007810000 */
[----:B------:R-:W-:Y:S01]  /*58d0*/  VIADD R9, R171, 0x20 ;  /* 0x00000020ab097836 */ /* 0x000fe20000000000 */
[----:B------:R-:W-:Y:S01]  /*58e0*/  BAR.SYNC.DEFER_BLOCKING 0x0 ;  /* 0x0000000000007b1d */ /* 0x000fe20000010000 */
[----:B------:R-:W-:Y:S01]  /*58f0*/  ISETP.GE.AND P3, PT, R43, R3, PT ;  /* 0x000000032b00720c */ /* 0x000fe20003f66270 */
[----:B------:R-:W-:Y:S01]  /*5900*/  VIADD R11, R171, 0x29 ;  /* 0x00000029ab0b7836 */ /* 0x000fe20000000000 */
[----:B------:R-:W-:Y:S01]  /*5910*/  FMNMX.FTZ R0, R169, R0, !PT ;  /* 0x00000000a9007209 */ /* 0x000fe20007810000 */
[----:B------:R-:W-:Y:S01]  /*5920*/  HMMA.16816.F32 R192, R12, R66, R192 ;  /* 0x000000420cc0723c */ /* 0x000fe200000018c0 */
[----:B------:R-:W-:-:S02]  /*5930*/  FSEL R41, R38, -INF , !P0 ;  /* 0xff80000026297808 */ /* 0x000fc40004000000 */
[----:B------:R-:W-:Y:S02]  /*5940*/  FSEL R32, R37, -INF , !P3 ;  /* 0xff80000025207808 */ /* 0x000fe40005800000 */
[C---:B------:R-:W-:Y:S02]  /*5950*/  ISETP.GE.AND P0, PT, R43.reuse, R2, PT ;  /* 0x000000022b00720c */ /* 0x040fe40003f06270 */
[----:B------:R-:W-:Y:S01]  /*5960*/  ISETP.GE.AND P3, PT, R43, R236, PT ;  /* 0x000000ec2b00720c */ /* 0x000fe20003f66270 */
[----:B------:R-:W-:Y:S01]  /*5970*/  VIADD R15, R171, 0x31 ;  /* 0x00000031ab0f7836 */ /* 0x000fe20000000000 */
[----:B------:R-:W-:Y:S01]  /*5980*/  FMNMX.FTZ R0, R49, R0, !PT ;  /* 0x0000000031007209 */ /* 0x000fe20007810000 */
[----:B------:R-:W-:Y:S01]  /*5990*/  VIADD R13, R171, 0x38 ;  /* 0x00000038ab0d7836 */ /* 0x000fe20000000000 */
[----:B------:R-:W-:Y:S02]  /*59a0*/  FSEL R43, R39, -INF , !P0 ;  /* 0xff800000272b7808 */ /* 0x000fe40004000000 */
[----:B------:R-:W-:-:S02]  /*59b0*/  FSEL R218, R35, -INF , !P3 ;  /* 0xff80000023da7808 */ /* 0x000fc40005800000 */
[----:B------:R-:W-:Y:S02]  /*59c0*/  FSEL R4, R57, -INF , !P1 ;  /* 0xff80000039047808 */ /* 0x000fe40004800000 */
[C---:B------:R-:W-:Y:S02]  /*59d0*/  ISETP.GE.AND P0, PT, R9.reuse, R238, PT ;  /* 0x000000ee0900720c */ /* 0x040fe40003f06270 */
[C---:B------:R-:W-:Y:S02]  /*59e0*/  ISETP.GE.AND P1, PT, R9.reuse, R236, PT ;  /* 0x000000ec0900720c */ /* 0x040fe40003f26270 */
[C---:B------:R-:W-:Y:S02]  /*59f0*/  ISETP.GE.AND P2, PT, R9.reuse, R3, PT ;  /* 0x000000030900720c */ /* 0x040fe40003f46270 */
[----:B------:R-:W-:Y:S01]  /*5a00*/  ISETP.GE.AND P3, PT, R9, R2, PT ;  /* 0x000000020900720c */ /* 0x000fe20003f66270 */
[----:B------:R-:W-:Y:S01]  /*5a10*/  VIADD R9, R171, 0x21 ;  /* 0x00000021ab097836 */ /* 0x000fe20000000000 */
[----:B------:R-:W-:-:S02]  /*5a20*/  FMNMX.FTZ R0, R51, R0, !PT ;  /* 0x0000000033007209 */ /* 0x000fc40007810000 */
[----:B------:R-:W-:Y:S02]  /*5a30*/  FSEL R215, R204, -INF , !P0 ;  /* 0xff800000ccd77808 */ /* 0x000fe40004000000 */
[----:B------:R-:W-:Y:S02]  /*5a40*/  FMNMX.FTZ R0, R45, R0, !PT ;  /* 0x000000002d007209 */ /* 0x000fe40007810000 */
[----:B------:R-:W-:Y:S02]  /*5a50*/  ISETP.GE.AND P0, PT, R9, R238, PT ;  /* 0x000000ee0900720c */ /* 0x000fe40003f06270 */
[----:B------:R-:W-:Y:S02]  /*5a60*/  FMNMX.FTZ R6, R5, R0, !PT ;  /* 0x0000000005067209 */ /* 0x000fe40007810000 */
[----:B------:R-:W-:Y:S02]  /*5a70*/  FSEL R206, R206, -INF , !P1 ;  /* 0xff800000cece7808 */ /* 0x000fe40004800000 */
[----:B------:R-:W-:-:S02]  /*5a80*/  FSEL R211, R205, -INF , !P0 ;  /* 0xff800000cdd37808 */ /* 0x000fc40004000000 */
[C---:B------:R-:W-:Y:S02]  /*5a90*/  ISETP.GE.AND P6, PT, R9.reuse, R236, PT ;  /* 0x000000ec0900720c */ /* 0x040fe40003fc6270 */
[C---:B------:R-:W-:Y:S02]  /*5aa0*/  ISETP.GE.AND P1, PT, R9.reuse, R3, PT ;  /* 0x000000030900720c */ /* 0x040fe40003f26270 */
[----:B------:R-:W-:Y:S01]  /*5ab0*/  ISETP.GE.AND P0, PT, R9, R2, PT ;  /* 0x000000020900720c */ /* 0x000fe20003f06270 */
[----:B------:R-:W-:Y:S01]  /*5ac0*/  VIADD R9, R171, 0x28 ;  /* 0x00000028ab097836 */ /* 0x000fe20000000000 */
[----:B------:R-:W-:Y:S02]  /*5ad0*/  FMNMX.FTZ R6, R33, R6, !PT ;  /* 0x0000000621067209 */ /* 0x000fe40007810000 */
[----:B------:R-:W-:Y:S02]  /*5ae0*/  FSEL R208, R28, -INF , !P2 ;  /* 0xff8000001cd07808 */ /* 0x000fe40005000000 */
[----:B------:R-:W-:-:S02]  /*5af0*/  FSEL R180, R207, -INF , !P6 ;  /* 0xff800000cfb47808 */ /* 0x000fc40007000000 */
[----:B------:R-:W-:Y:S02]  /*5b00*/  ISETP.GE.AND P2, PT, R9, R238, PT ;  /* 0x000000ee0900720c */ /* 0x000fe40003f46270 */
[----:B------:R-:W-:Y:S02]  /*5b10*/  FMNMX.FTZ R6, R215, R6, !PT ;  /* 0x00000006d7067209 */ /* 0x000fe40007810000 */
[----:B------:R-:W-:Y:S02]  /*5b20*/  FSEL R207, R30, -INF , !P3 ;  /* 0xff8000001ecf7808 */ /* 0x000fe40005800000 */
[----:B------:R-:W-:Y:S01]  /*5b30*/  FSEL R204, R29, -INF , !P1 ;  /* 0xff8000001dcc7808 */ /* 0x000fe20004800000 */
[----:B------:R-:W-:Y:S01]  /*5b40*/  VIADD R29, R171, 0x30 ;  /* 0x00000030ab1d7836 */ /* 0x000fe20000000000 */
[C---:B------:R-:W-:Y:S02]  /*5b50*/  ISETP.GE.AND P6, PT, R9.reuse, R236, PT ;  /* 0x000000ec0900720c */ /* 0x040fe40003fc6270 */
[----:B------:R-:W-:-:S02]  /*5b60*/  ISETP.GE.AND P3, PT, R9, R3, PT ;  /* 0x000000030900720c */ /* 0x000fc40003f66270 */
[----:B------:R-:W-:Y:S02]  /*5b70*/  ISETP.GE.AND P1, PT, R9, R2, PT ;  /* 0x000000020900720c */ /* 0x000fe40003f26270 */
[----:B------:R-:W-:Y:S02]  /*5b80*/  FSEL R9, R59, -INF , !P5 ;  /* 0xff8000003b097808 */ /* 0x000fe40006800000 */
[----:B------:R-:W-:Y:S02]  /*5b90*/  ISETP.GE.AND P5, PT, R11, R238, PT ;  /* 0x000000ee0b00720c */ /* 0x000fe40003fa6270 */
[----:B------:R-:W-:Y:S02]  /*5ba0*/  FSEL R205, R200, -INF , !P2 ;  /* 0xff800000c8cd7808 */ /* 0x000fe40005000000 */
[----:B------:R-:W-:Y:S02]  /*5bb0*/  FMNMX.FTZ R6, R211, R6, !PT ;  /* 0x00000006d3067209 */ /* 0x000fe40007810000 */
[----:B------:R-:W-:-:S02]  /*5bc0*/  FSEL R209, R31, -INF , !P0 ;  /* 0xff8000001fd17808 */ /* 0x000fc40004000000 */
[----:B------:R-:W-:Y:S02]  /*5bd0*/  ISETP.GE.AND P0, PT, R171, R236, PT ;  /* 0x000000ecab00720c */ /* 0x000fe40003f06270 */
[----:B------:R-:W-:Y:S02]  /*5be0*/  ISETP.GE.AND P2, PT, R29, R238, PT ;  /* 0x000000ee1d00720c */ /* 0x000fe40003f46270 */
[----:B------:R-:W-:Y:S02]  /*5bf0*/  FSEL R201, R201, -INF , !P5 ;  /* 0xff800000c9c97808 */ /* 0x000fe40006800000 */
[----:B------:R-:W-:Y:S02]  /*5c00*/  FMNMX.FTZ R6, R205, R6, !PT ;  /* 0x00000006cd067209 */ /* 0x000fe40007810000 */
[----:B------:R-:W-:Y:S02]  /*5c10*/  ISETP.GE.AND P5, PT, R15, R238, PT ;  /* 0x000000ee0f00720c */ /* 0x000fe40003fa6270 */
[----:B------:R-:W-:-:S02]  /*5c20*/  FSEL R191, R196, -INF , !P2 ;  /* 0xff800000c4bf7808 */ /* 0x000fc40005000000 */
[----:B------:R-:W-:Y:S02]  /*5c30*/  FMNMX.FTZ R6, R201, R6, !PT ;  /* 0x00000006c9067209 */ /* 0x000fe40007810000 */
[----:B------:R-:W-:Y:S02]  /*5c40*/  FSEL R62, R62, -INF , !P0 ;  /* 0xff8000003e3e7808 */ /* 0x000fe40004000000 */
[----:B------:R-:W-:Y:S02]  /*5c50*/  FSEL R0, R63, -INF , !P4 ;  /* 0xff8000003f007808 */ /* 0x000fe40006000000 */
[----:B------:R-:W-:Y:S02]  /*5c60*/  PLOP3.LUT P0, PT, PT, PT, UP0, 0x80, 0x0 ;  /* 0x000000000000781c */ /* 0x000fe40003f0f008 */
[C---:B------:R-:W-:Y:S02]  /*5c70*/  ISETP.GE.AND P4, PT, R171.reuse, R3, PT ;  /* 0x00000003ab00720c */ /* 0x040fe40003f86270 */
[C---:B------:R-:W-:Y:S01]  /*5c80*/  ISETP.GE.AND P2, PT, R171.reuse, R2, PT ;  /* 0x00000002ab00720c */ /* 0x040fe20003f46270 */
[----:B------:R-:W-:Y:S01]  /*5c90*/  VIADD R171, R171, 0x39 ;  /* 0x00000039abab7836 */ /* 0x000fe20000000000 */
[----:B------:R-:W-:-:S02]  /*5ca0*/  FSEL R197, R197, -INF , !P5 ;  /* 0xff800000c5c57808 */ /* 0x000fc40006800000 */
[----:B------:R-:W-:Y:S02]  /*5cb0*/  ISETP.GE.AND P5, PT, R13, R238, PT ;  /* 0x000000ee0d00720c */ /* 0x000fe40003fa6270 */
[----:B------:R-:W-:Y:S02]  /*5cc0*/  FMNMX.FTZ R6, R191, R6, !PT ;  /* 0x00000006bf067209 */ /* 0x000fe40007810000 */
[----:B------:R-:W-:Y:S02]  /*5cd0*/  FSEL R185, R192, -INF , !P5 ;  /* 0xff800000c0b97808 */ /* 0x000fe40006800000 */
[----:B------:R-:W-:Y:S02]  /*5ce0*/  ISETP.GE.AND P5, PT, R171, R238, PT ;  /* 0x000000eeab00720c */ /* 0x000fe40003fa6270 */
[----:B------:R-:W-:Y:S02]  /*5cf0*/  FMNMX.FTZ R6, R197, R6, !PT ;  /* 0x00000006c5067209 */ /* 0x000fe40007810000 */
[----:B------:R-:W-:-:S02]  /*5d00*/  FSEL R193, R193, -INF , !P5 ;  /* 0xff800000c1c17808 */ /* 0x000fc40006800000 */
[----:B------:R-:W-:Y:S02]  /*5d10*/  FMNMX.FTZ R6, R185, R6, !PT ;  /* 0x00000006b9067209 */ /* 0x000fe40007810000 */
[----:B------:R-:W-:Y:S02]  /*5d20*/  ISETP.GE.AND P5, PT, R11, R236, PT ;  /* 0x000000ec0b00720c */ /* 0x000fe40003fa6270 */
[----:B------:R-:W-:Y:S01]  /*5d30*/  FMNMX.FTZ R31, R193, R6, !PT ;  /* 0x00000006c11f7209 */ /* 0x000fe20007810000 */
[----:B------:R-:W-:Y:S10]  /*5d40*/  @!P0 BRA `(.L_x_25) ;  /* 0x0000000000688947 */ /* 0x000ff40003800000 */
[----:B------:R-:W-:-:S04]  /*5d50*/  UIADD3 UR5, UR23, -0x3, URZ ;  /* 0xfffffffd17057890 */ /* 0x000fc8000fffe03f */
[----:B------:R-:W-:Y:S02]  /*5d60*/  USHF.R.S32.HI UR4, URZ, 0x1f, UR5 ;  /* 0x0000001f3f047899 */ /* 0x000fe40008011405 */
[----:B------:R-:W-:Y:S02]  /*5d70*/  UIMAD.WIDE.U32 UR26, UR5, UR12, URZ ;  /* 0x0000000c051a72a5 */ /* 0x000fe4000f8e003f */
[----:B------:R-:W-:-:S04]  /*5d80*/  UIMAD UR4, UR4, UR12, URZ ;  /* 0x0000000c040472a4 */ /* 0x000fc8000f8e023f */
[----:B------:R-:W-:Y:S01]  /*5d90*/  UIMAD UR4, UR5, UR13, UR4 ;  /* 0x0000000d050472a4 */ /* 0x000fe2000f8e0204 */
[----:B------:R-:W-:Y:S02]  /*5da0*/  IMAD.U32 R35, RZ, RZ, UR26 ;  /* 0x0000001aff237e24 */ /* 0x000fe4000f8e00ff */
[----:B------:R-:W-:Y:S01]  /*5db0*/  IMAD.U32 R6, RZ, RZ, UR26 ;  /* 0x0000001aff067e24 */ /* 0x000fe2000f8e00ff */
[----:B------:R-:W-:Y:S02]  /*5dc0*/  UIADD3 UR4, UR27, UR4, URZ ;  /* 0x000000041b047290 */ /* 0x000fe4000fffe03f */
[----:B------:R-:W-:-:S04]  /*5dd0*/  LEA R8, P0, R35, R228, 0x6 ;  /* 0x000000e423087211 */ /* 0x000fc800078030ff */
[----:B------:R-:W-:Y:S01]  /*5de0*/  IMAD.U32 R35, RZ, RZ, UR4 ;  /* 0x00000004ff237e24 */ /* 0x000fe2000f8e00ff */
[----:B------:R-:W-:-:S04]  /*5df0*/  ULDC.64 UR4, c[0x0][0x218] ;  /* 0x0000860000047ab9 */ /* 0x000fc80000000a00 */
[----:B------:R-:W-:Y:S02]  /*5e00*/  LEA.HI.X R35, R6, R231, R35, 0x6, P0 ;  /* 0x000000e706237211 */ /* 0x000fe400000f3423 */
[----:B------:R-:W-:-:S04]  /*5e10*/  LEA R36, P0, R8, UR4, 0x1 ;  /* 0x0000000408247c11 */ /* 0x000fc8000f8008ff */
[----:B------:R-:W-:Y:S02]  /*5e20*/  LEA.HI.X R37, R8, UR5, R35, 0x1, P0 ;  /* 0x0000000508257c11 */ /* 0x000fe400080f0c23 */
[----:B------:R-:W-:-:S03]  /*5e30*/  IADD3 R38, P0, R36, UR20, RZ ;  /* 0x0000001424267c10 */ /* 0x000fc6000ff1e0ff */
[----:B------:R-:W-:Y:S01]  /*5e40*/  @!PT LDS RZ, [RZ] ;  /* 0x00000000fffff984 */ /* 0x000fe20000000800 */
[----:B------:R-:W-:Y:S01]  /*5e50*/  @!PT LDS RZ, [RZ] ;  /* 0x00000000fffff984 */ /* 0x000fe20000000800 */
[----:B------:R-:W-:Y:S01]  /*5e60*/  @!PT LDS RZ, [RZ] ;  /* 0x00000000fffff984 */ /* 0x000fe20000000800 */
[----:B------:R1:W-:Y:S01]  /*5e70*/  LDGSTS.E.BYPASS.LTC128B.128 [R226+0x6000], desc[UR18][R36.64] ;  /* 0x0600000024e27fae */ /* 0x0003e2000b901d52 */
[----:B------:R-:W-:-:S03]  /*5e80*/  IADD3.X R39, R37, UR17, RZ, P0, !PT ;  /* 0x0000001125277c10 */ /* 0x000fc600087fe4ff */
[----:B------:R1:W-:Y:S04]  /*5e90*/  LDGSTS.E.BYPASS.LTC128B.128 [R226+0x7000], desc[UR18][R36.64+0x40] ;  /* 0x0700004024e27fae */ /* 0x0003e8000b901d52 */
[----:B------:R1:W-:Y:S04]  /*5ea0*/  LDGSTS.E.BYPASS.LTC128B.128 [R226+0x8000], desc[UR18][R36.64+0x80] ;  /* 0x0800008024e27fae */ /* 0x0003e8000b901d52 */
[----:B------:R1:W-:Y:S04]  /*5eb0*/  LDGSTS.E.BYPASS.LTC128B.128 [R226+0x6800], desc[UR18][R38.64] ;  /* 0x0680000026e27fae */ /* 0x0003e8000b901d52 */
[----:B------:R1:W-:Y:S04]  /*5ec0*/  LDGSTS.E.BYPASS.LTC128B.128 [R226+0x7800], desc[UR18][R38.64+0x40] ;  /* 0x0780004026e27fae */ /* 0x0003e8000b901d52 */
[----:B------:R1:W-:Y:S04]  /*5ed0*/  LDGSTS.E.BYPASS.LTC128B.128 [R226+0x8800], desc[UR18][R38.64+0x80] ;  /* 0x0880008026e27fae */ /* 0x0003e8000b901d52 */
[----:B------:R-:W0:Y:S02]  /*5ee0*/  LDGDEPBAR ;  /* 0x00000000000079af */ /* 0x000e240000000000 */
.L_x_25:
[----:B------:R-:W2:Y:S01]  /*5ef0*/  SHFL.BFLY PT, R214, R31, 0x2, 0x1f ;  /* 0x0c401f001fd67f89 */ /* 0x000ea200000e0000 */
[----:B------:R-:W-:Y:S01]  /*5f00*/  FMNMX.FTZ R35, R167, R62, !PT ;  /* 0x0000003ea7237209 */ /* 0x000fe20007810000 */
[----:B------:R-:W-:Y:S01]  /*5f10*/  UISETP.GE.AND UP0, UPT, UR23, 0x3, UPT ;  /* 0x000000031700788c */ /* 0x000fe2000bf06270 */
[----:B------:R-:W-:Y:S02]  /*5f20*/  FSEL R6, R56, -INF , !P4 ;  /* 0xff80000038067808 */ /* 0x000fe40006000000 */
[----:B------:R-:W-:Y:S02]  /*5f30*/  FMNMX.FTZ R35, R0, R35, !PT ;  /* 0x0000002300237209 */ /* 0x000fe40007810000 */
[----:B-1----:R-:W-:Y:S02]  /*5f40*/  FMNMX.FTZ R37, R166, R6, !PT ;  /* 0x00000006a6257209 */ /* 0x002fe40007810000 */
[----:B------:R-:W-:Y:S02]  /*5f50*/  FMNMX.FTZ R35, R188, R35, !PT ;  /* 0x00000023bc237209 */ /* 0x000fe40007810000 */
[----:B------:R-:W-:-:S02]  /*5f60*/  FMNMX.FTZ R37, R4, R37, !PT ;  /* 0x0000002504257209 */ /* 0x000fc40007810000 */
[----:B------:R-:W-:Y:S02]  /*5f70*/  FMNMX.FTZ R39, R190, R35, !PT ;  /* 0x00000023be277209 */ /* 0x000fe40007810000 */
[----:B------:R-:W-:Y:S02]  /*5f80*/  FMNMX.FTZ R35, R50, R37, !PT ;  /* 0x0000002532237209 */ /* 0x000fe40007810000 */
[----:B------:R-:W-:Y:S02]  /*5f90*/  FMNMX.FTZ R37, R216, R39, !PT ;  /* 0x00000027d8257209 */ /* 0x000fe40007810000 */
[C---:B------:R-:W-:Y:S02]  /*5fa0*/  ISETP.GE.AND P0, PT, R11.reuse, R3, PT ;  /* 0x000000030b00720c */ /* 0x040fe40003f06270 */
[----:B------:R-:W-:Y:S02]  /*5fb0*/  FMNMX.FTZ R37, R40, R37, !PT ;  /* 0x0000002528257209 */ /* 0x000fe40007810000 */
[----:B------:R-:W-:-:S02]  /*5fc0*/  ISETP.GE.AND P4, PT, R11, R2, PT ;  /* 0x000000020b00720c */ /* 0x000fc40003f86270 */
[----:B--2---:R-:W-:Y:S02]  /*5fd0*/  FMNMX.FTZ R214, R31, R214, !PT ;  /* 0x000000d61fd67209 */ /* 0x004fe40007810000 */
[----:B------:R-:W-:Y:S02]  /*5fe0*/  FMNMX.FTZ R31, R210, R37, !PT ;  /* 0x00000025d21f7209 */ /* 0x000fe40007810000 */
[----:B------:R-:W-:Y:S02]  /*5ff0*/  FSEL R11, R58, -INF , !P2 ;  /* 0xff8000003a0b7808 */ /* 0x000fe40005000000 */
[----:B------:R-:W-:Y:S02]  /*6000*/  FMNMX.FTZ R31, R218, R31, !PT ;  /* 0x0000001fda1f7209 */ /* 0x000fe40007810000 */
[----:B------:R-:W-:Y:S02]  /*6010*/  FMNMX.FTZ R12, R165, R11, !PT ;  /* 0x0000000ba50c7209 */ /* 0x000fe40007810000 */
[----:B------:R-:W-:-:S02]  /*6020*/  FMNMX.FTZ R31, R206, R31, !PT ;  /* 0x0000001fce1f7209 */ /* 0x000fc40007810000 */
[----:B------:R-:W-:Y:S02]  /*6030*/  FMNMX.FTZ R35, R48, R35, !PT ;  /* 0x0000002330237209 */ /* 0x000fe40007810000 */
[----:B------:R-:W-:Y:S02]  /*6040*/  FMNMX.FTZ R12, R9, R12, !PT ;  /* 0x0000000c090c7209 */ /* 0x000fe40007810000 */
[----:B------:R-:W-:Y:S02]  /*6050*/  FSEL R202, R202, -INF , !P6 ;  /* 0xff800000caca7808 */ /* 0x000fe40007000000 */
[----:B------:R-:W-:Y:S02]  /*6060*/  FMNMX.FTZ R31, R180, R31, !PT ;  /* 0x0000001fb41f7209 */ /* 0x000fe40007810000 */
[----:B------:R-:W-:Y:S02]  /*6070*/  FMNMX.FTZ R35, R164, R35, !PT ;  /* 0x00000023a4237209 */ /* 0x000fe40007810000 */
[----:B------:R-:W-:-:S02]  /*6080*/  FMNMX.FTZ R12, R181, R12, !PT ;  /* 0x0000000cb50c7209 */ /* 0x000fc40007810000 */
[----:B------:R-:W-:Y:S02]  /*6090*/  FSEL R184, R203, -INF , !P5 ;  /* 0xff800000cbb87808 */ /* 0x000fe40006800000 */
[----:B------:R-:W-:Y:S02]  /*60a0*/  ISETP.GE.AND P5, PT, R29, R236, PT ;  /* 0x000000ec1d00720c */ /* 0x000fe40003fa6270 */
[----:B------:R-:W-:Y:S02]  /*60b0*/  FMNMX.FTZ R31, R202, R31, !PT ;  /* 0x0000001fca1f7209 */ /* 0x000fe40007810000 */
[----:B------:R-:W-:Y:S02]  /*60c0*/  FMNMX.FTZ R35, R42, R35, !PT ;  /* 0x000000232a237209 */ /* 0x000fe40007810000 */
[----:B------:R-:W-:Y:S02]  /*60d0*/  FMNMX.FTZ R12, R189, R12, !PT ;  /* 0x0000000cbd0c7209 */ /* 0x000fe40007810000 */
[----:B------:R-:W-:-:S02]  /*60e0*/  ISETP.GE.AND P2, PT, R15, R236, PT ;  /* 0x000000ec0f00720c */ /* 0x000fc40003f46270 */
[----:B------:R-:W-:Y:S02]  /*60f0*/  FSEL R198, R198, -INF , !P5 ;  /* 0xff800000c6c67808 */ /* 0x000fe40006800000 */
[----:B------:R-:W-:Y:S02]  /*6100*/  FMNMX.FTZ R31, R184, R31, !PT ;  /* 0x0000001fb81f7209 */ /* 0x000fe40007810000 */
[----:B------:R-:W-:Y:S02]  /*6110*/  FMNMX.FTZ R35, R34, R35, !PT ;  /* 0x0000002322237209 */ /* 0x000fe40007810000 */
[----:B------:R-:W-:Y:S02]  /*6120*/  FMNMX.FTZ R12, R183, R12, !PT ;  /* 0x0000000cb70c7209 */ /* 0x000fe40007810000 */
[----:B------:R-:W-:Y:S02]  /*6130*/  FSEL R170, R199, -INF , !P2 ;  /* 0xff800000c7aa7808 */ /* 0x000fe40005000000 */
[----:B------:R-:W-:-:S02]  /*6140*/  ISETP.GE.AND P5, PT, R13, R236, PT ;  /* 0x000000ec0d00720c */ /* 0x000fc40003fa6270 */
[----:B------:R-:W-:Y:S02]  /*6150*/  FMNMX.FTZ R31, R198, R31, !PT ;  /* 0x0000001fc61f7209 */ /* 0x000fe40007810000 */
[----:B------:R-:W-:Y:S02]  /*6160*/  FMNMX.FTZ R35, R32, R35, !PT ;  /* 0x0000002320237209 */ /* 0x000fe40007810000 */
[----:B------:R-:W-:Y:S02]  /*6170*/  FMNMX.FTZ R12, R187, R12, !PT ;  /* 0x0000000cbb0c7209 */ /* 0x000fe40007810000 */
[----:B------:R-:W-:Y:S02]  /*6180*/  ISETP.GE.AND P2, PT, R171, R236, PT ;  /* 0x000000ecab00720c */ /* 0x000fe40003f46270 */
[----:B------:R-:W-:Y:S02]  /*6190*/  FSEL R66, R194, -INF , !P5 ;  /* 0xff800000c2427808 */ /* 0x000fe40006800000 */
[----:B------:R-:W-:-:S02]  /*61a0*/  FMNMX.FTZ R31, R170, R31, !PT ;  /* 0x0000001faa1f7209 */ /* 0x000fc40007810000 */
[----:B------:R-:W-:Y:S02]  /*61b0*/  FMNMX.FTZ R35, R208, R35, !PT ;  /* 0x00000023d0237209 */ /* 0x000fe40007810000 */
[----:B------:R-:W-:Y:S02]  /*61c0*/  FSEL R196, R25, -INF , !P0 ;  /* 0xff80000019c47808 */ /* 0x000fe40004000000 */
[----:B------:R-:W-:Y:S01]  /*61d0*/  FMNMX.FTZ R12, R41, R12, !PT ;  /* 0x0000000c290c7209 */ /* 0x000fe20007810000 */
[----:B------:R-:W1:Y:S01]  /*61e0*/  SHFL.BFLY PT, R25, R214, 0x1, 0x1f ;  /* 0x0c201f00d6197f89 */ /* 0x000e6200000e0000 */
[----:B------:R-:W-:Y:S02]  /*61f0*/  FSEL R44, R195, -INF , !P2 ;  /* 0xff800000c32c7808 */ /* 0x000fe40005000000 */
[----:B------:R-:W-:Y:S02]  /*6200*/  FMNMX.FTZ R31, R66, R31, !PT ;  /* 0x0000001f421f7209 */ /* 0x000fe40007810000 */
[----:B------:R-:W-:-:S02]  /*6210*/  FSEL R200, R24, -INF , !P3 ;  /* 0xff80000018c87808 */ /* 0x000fc40005800000 */
[----:B------:R-:W-:Y:S02]  /*6220*/  FMNMX.FTZ R35, R204, R35, !PT ;  /* 0x00000023cc237209 */ /* 0x000fe40007810000 */
[----:B------:R-:W-:Y:S02]  /*6230*/  FMNMX.FTZ R12, R43, R12, !PT ;  /* 0x0000000c2b0c7209 */ /* 0x000fe40007810000 */
[----:B------:R-:W-:Y:S02]  /*6240*/  ISETP.GE.AND P0, PT, R171, R3, PT ;  /* 0x00000003ab00720c */ /* 0x000fe40003f06270 */
[----:B------:R-:W-:Y:S02]  /*6250*/  FMNMX.FTZ R8, R44, R31, !PT ;  /* 0x0000001f2c087209 */ /* 0x000fe40007810000 */
[----:B------:R-:W-:Y:S02]  /*6260*/  ISETP.GE.AND P5, PT, R29, R3, PT ;  /* 0x000000031d00720c */ /* 0x000fe40003fa6270 */
[----:B------:R-:W-:-:S02]  /*6270*/  FMNMX.FTZ R35, R200, R35, !PT ;  /* 0x00000023c8237209 */ /* 0x000fc40007810000 */
[----:B------:R-:W-:Y:S02]  /*6280*/  FMNMX.FTZ R12, R207, R12, !PT ;  /* 0x0000000ccf0c7209 */ /* 0x000fe40007810000 */
[----:B------:R-:W-:Y:S02]  /*6290*/  FSEL R174, R17, -INF , !P0 ;  /* 0xff80000011ae7808 */ /* 0x000fe40004000000 */
[----:B------:R-:W-:Y:S01]  /*62a0*/  ISETP.GE.AND P2, PT, R15, R3, PT ;  /* 0x000000030f00720c */ /* 0x000fe20003f46270 */
[----:B------:R-:W2:Y:S01]  /*62b0*/  SHFL.BFLY PT, R17, R8, 0x2, 0x1f ;  /* 0x0c401f0008117f89 */ /* 0x000ea200000e0000 */
[----:B------:R-:W-:Y:S02]  /*62c0*/  FSEL R182, R20, -INF , !P5 ;  /* 0xff80000014b67808 */ /* 0x000fe40006800000 */
[----:B------:R-:W-:Y:S02]  /*62d0*/  FMNMX.FTZ R35, R196, R35, !PT ;  /* 0x00000023c4237209 */ /* 0x000fe40007810000 */
[----:B------:R-:W-:-:S02]  /*62e0*/  FSEL R203, R26, -INF , !P1 ;  /* 0xff8000001acb7808 */ /* 0x000fc40004800000 */
[----:B------:R-:W-:Y:S02]  /*62f0*/  FMNMX.FTZ R12, R209, R12, !PT ;  /* 0x0000000cd10c7209 */ /* 0x000fe40007810000 */
[----:B------:R-:W-:Y:S02]  /*6300*/  FSEL R178, R21, -INF , !P2 ;  /* 0xff80000015b27808 */ /* 0x000fe40005000000 */
[----:B------:R-:W-:Y:S02]  /*6310*/  ISETP.GE.AND P3, PT, R13, R3, PT ;  /* 0x000000030d00720c */ /* 0x000fe40003f66270 */
[----:B------:R-:W-:Y:S02]  /*6320*/  FMNMX.FTZ R21, R182, R35, !PT ;  /* 0x00000023b6157209 */ /* 0x000fe40007810000 */
[----:B------:R-:W-:Y:S02]  /*6330*/  ISETP.GE.AND P0, PT, R29, R2, PT ;  /* 0x000000021d00720c */ /* 0x000fe40003f06270 */
        /* <DEDUP_REMOVED lines=8> */
[----:B------:R-:W-:Y:S02]  /*63c0*/  ISETP.GE.AND P0, PT, R13, R2, PT ;  /* 0x000000020d00720c */ /* 0x000fe40003f06270 */
[----:B------:R-:W-:Y:S02]  /*63d0*/  FSEL R175, R23, -INF , !P1 ;  /* 0xff80000017af7808 */ /* 0x000fe40004800000 */
[----:B------:R-:W-:Y:S02]  /*63e0*/  FMNMX.FTZ R12, R177, R12, !PT ;  /* 0x0000000cb10c7209 */ /* 0x000fe40007810000 */
[----:B-1----:R-:W-:Y:S02]  /*63f0*/  FMNMX.FTZ R214, R214, R25, !PT ;  /* 0x00000019d6d67209 */ /* 0x002fe40007810000 */
[----:B------:R-:W-:Y:S01]  /*6400*/  FMNMX.FTZ R10, R174, R21, !PT ;  /* 0x00000015ae0a7209 */ /* 0x000fe20007810000 */
[----:B------:R-:W-:Y:S01]  /*6410*/  LDSM.16.MT88.4 R24, [R222+0xb000] ;  /* 0x00b00000de18783b */ /* 0x000fe20000004200 */
[----:B------:R-:W-:Y:S01]  /*6420*/  ISETP.GE.AND P1, PT, R171, R2, PT ;  /* 0x00000002ab00720c */ /* 0x000fe20003f26270 */
[----:B------:R-:W-:Y:S01]  /*6430*/  FMUL.FTZ R186, R214, UR24 ;  /* 0x00000018d6ba7c20 */ /* 0x000fe20008410000 */
[----:B------:R-:W-:Y:S01]  /*6440*/  FSEL R173, R18, -INF , !P0 ;  /* 0xff80000012ad7808 */ /* 0x000fe20004000000 */
[----:B------:R-:W1:Y:S01]  /*6450*/  SHFL.BFLY PT, R21, R10, 0x2, 0x1f ;  /* 0x0c401f000a157f89 */ /* 0x000e6200000e0000 */
[----:B------:R-:W-:-:S02]  /*6460*/  FMNMX.FTZ R12, R175, R12, !PT ;  /* 0x0000000caf0c7209 */ /* 0x000fc40007810000 */
[----:B------:R-:W-:Y:S02]  /*6470*/  FSETP.NEU.FTZ.AND P3, PT, R214, -INF , PT ;  /* 0xff800000d600780b */ /* 0x000fe40003f7d000 */
[----:B------:R-:W-:Y:S02]  /*6480*/  FSEL R171, R19, -INF , !P1 ;  /* 0xff80000013ab7808 */ /* 0x000fe40004800000 */
[----:B------:R-:W-:Y:S02]  /*6490*/  FMNMX.FTZ R12, R173, R12, !PT ;  /* 0x0000000cad0c7209 */ /* 0x000fe40007810000 */
[----:B------:R-:W-:Y:S02]  /*64a0*/  FSEL R186, R186, RZ, P3 ;  /* 0x000000ffbaba7208 */ /* 0x000fe40001800000 */
[----:B--2---:R-:W-:Y:S02]  /*64b0*/  FMNMX.FTZ R17, R8, R17, !PT ;  /* 0x0000001108117209 */ /* 0x004fe40007810000 */
[----:B------:R-:W-:Y:S01]  /*64c0*/  FMNMX.FTZ R8, R171, R12, !PT ;  /* 0x0000000cab087209 */ /* 0x000fe20007810000 */
[--C-:B------:R-:W-:Y:S01]  /*64d0*/  FFMA.FTZ R46, R7, UR24, -R186.reuse ;  /* 0x00000018072e7c23 */ /* 0x100fe200080108ba */
[--C-:B------:R-:W-:Y:S01]  /*64e0*/  FFMA.FTZ R57, R5, UR24, -R186.reuse ;  /* 0x0000001805397c23 */ /* 0x100fe200080108ba */
[----:B------:R-:W2:Y:S01]  /*64f0*/  SHFL.BFLY PT, R12, R17, 0x1, 0x1f ;  /* 0x0c201f00110c7f89 */ /* 0x000ea200000e0000 */
[--C-:B------:R-:W-:Y:S01]  /*6500*/  FFMA.FTZ R63, R61, UR24, -R186.reuse ;  /* 0x000000183d3f7c23 */ /* 0x100fe200080108ba */
[--C-:B------:R-:W-:Y:S01]  /*6510*/  FFMA.FTZ R61, R169, UR24, -R186.reuse ;  /* 0x00000018a93d7c23 */ /* 0x100fe200080108ba */
[--C-:B------:R-:W-:Y:S01]  /*6520*/  FFMA.FTZ R59, R51, UR24, -R186.reuse ;  /* 0x00000018333b7c23 */ /* 0x100fe200080108ba */
[----:B------:R-:W3:Y:S01]  /*6530*/  SHFL.BFLY PT, R7, R8, 0x2, 0x1f ;  /* 0x0c401f0008077f89 */ /* 0x000ee200000e0000 */
[--C-:B------:R-:W-:Y:S01]  /*6540*/  FFMA.FTZ R58, R49, UR24, -R186.reuse ;  /* 0x00000018313a7c23 */ /* 0x100fe200080108ba */
[--C-:B------:R-:W-:Y:S01]  /*6550*/  FFMA.FTZ R54, R33, UR24, -R186.reuse ;  /* 0x0000001821367c23 */ /* 0x100fe200080108ba */
[----:B------:R-:W-:Y:S01]  /*6560*/  FSEL R35, R214, RZ, P3 ;  /* 0x000000ffd6237208 */ /* 0x000fe20001800000 */
[--C-:B------:R-:W-:Y:S01]  /*6570*/  FFMA.FTZ R56, R45, UR24, -R186.reuse ;  /* 0x000000182d387c23 */ /* 0x100fe200080108ba */
[----:B-1----:R-:W-:Y:S01]  /*6580*/  FMNMX.FTZ R21, R10, R21, !PT ;  /* 0x000000150a157209 */ /* 0x002fe20007810000 */
[----:B------:R-:W-:Y:S01]  /*6590*/  MUFU.EX2 R46, R46 ;  /* 0x0000002e002e7308 */ /* 0x000fe20000000800 */
[--C-:B------:R-:W-:Y:S01]  /*65a0*/  FFMA.FTZ R191, R191, UR24, -R186.reuse ;  /* 0x00000018bfbf7c23 */ /* 0x100fe200080108ba */
[----:B------:R-:W-:Y:S01]  /*65b0*/  FADD.FTZ R35, R168, -R35 ;  /* 0x80000023a8237221 */ /* 0x000fe20000010000 */
[----:B------:R-:W-:Y:S01]  /*65c0*/  FFMA.FTZ R185, R185, UR24, -R186 ;  /* 0x00000018b9b97c23 */ /* 0x000fe200080108ba */
[----:B------:R-:W1:Y:S02]  /*65d0*/  SHFL.BFLY PT, R212, R21, 0x1, 0x1f ;  /* 0x0c201f0015d47f89 */ /* 0x000e6400000e0000 */
[----:B------:R-:W-:-:S02]  /*65e0*/  FMUL.FTZ R35, R35, UR24 ;  /* 0x0000001823237c20 */ /* 0x000fc40008410000 */
[----:B------:R-:W4:Y:S01]  /*65f0*/  MUFU.EX2 R63, R63 ;  /* 0x0000003f003f7308 */ /* 0x000f220000000800 */
[----:B--2---:R-:W-:Y:S02]  /*6600*/  FMNMX.FTZ R213, R17, R12, !PT ;  /* 0x0000000c11d57209 */ /* 0x004fe40007810000 */
[----:B------:R-:W-:Y:S05]  /*6610*/  LDSM.16.MT88.4 R12, [R220+0x9000] ;  /* 0x00900000dc0c783b */ /* 0x000fea0000004200 */
[----:B------:R-:W-:Y:S01]  /*6620*/  MUFU.EX2 R61, R61 ;  /* 0x0000003d003d7308 */ /* 0x000fe20000000800 */
[----:B---3--:R-:W-:Y:S01]  /*6630*/  FMNMX.FTZ R8, R8, R7, !PT ;  /* 0x0000000708087209 */ /* 0x008fe20007810000 */
[C---:B------:R-:W-:Y:S01]  /*6640*/  FMUL.FTZ R169, R213.reuse, UR24 ;  /* 0x00000018d5a97c20 */ /* 0x040fe20008410000 */
[----:B------:R-:W-:Y:S01]  /*6650*/  FSETP.NEU.FTZ.AND P2, PT, R213, -INF , PT ;  /* 0xff800000d500780b */ /* 0x000fe20003f5d000 */
[----:B------:R-:W-:Y:S03]  /*6660*/  LDSM.16.MT88.4 R16, [R220+0xb000] ;  /* 0x00b00000dc10783b */ /* 0x000fe60000004200 */
[----:B------:R-:W-:Y:S01]  /*6670*/  FSEL R169, R169, RZ, P2 ;  /* 0x000000ffa9a97208 */ /* 0x000fe20001000000 */
[----:B------:R-:W2:Y:S01]  /*6680*/  SHFL.BFLY PT, R5, R8, 0x1, 0x1f ;  /* 0x0c201f0008057f89 */ /* 0x000ea200000e0000 */
[----:B------:R-:W3:Y:S01]  /*6690*/  MUFU.EX2 R58, R58 ;  /* 0x0000003a003a7308 */ /* 0x000ee20000000800 */
[----:B----4-:R-:W-:-:S02]  /*66a0*/  F2FP.F16.F32.PACK_AB R36, R63, R46 ;  /* 0x0000002e3f24723e */ /* 0x010fc400000000ff */
[----:B-1----:R-:W-:Y:S01]  /*66b0*/  FMNMX.FTZ R212, R21, R212, !PT ;  /* 0x000000d415d47209 */ /* 0x002fe20007810000 */
[--C-:B------:R-:W-:Y:S01]  /*66c0*/  FFMA.FTZ R53, R0, UR24, -R169.reuse ;  /* 0x0000001800357c23 */ /* 0x100fe200080108a9 */
[----:B------:R-:W1:Y:S01]  /*66d0*/  LDSM.16.MT88.4 R20, [R222+0x9000] ;  /* 0x00900000de14783b */ /* 0x000e620000004200 */
[--C-:B------:R-:W-:Y:S01]  /*66e0*/  FFMA.FTZ R55, R62, UR24, -R169.reuse ;  /* 0x000000183e377c23 */ /* 0x100fe200080108a9 */
[C---:B------:R-:W-:Y:S01]  /*66f0*/  FSETP.NEU.FTZ.AND P1, PT, R212.reuse, -INF , PT ;  /* 0xff800000d400780b */ /* 0x040fe20003f3d000 */
[----:B------:R-:W-:Y:S01]  /*6700*/  FMUL.FTZ R179, R212, UR24 ;  /* 0x00000018d4b37c20 */ /* 0x000fe20008410000 */
[--C-:B------:R-:W-:Y:S01]  /*6710*/  FFMA.FTZ R62, R188, UR24, -R169.reuse ;  /* 0x00000018bc3e7c23 */ /* 0x100fe200080108a9 */
[--C-:B------:R-:W-:Y:S01]  /*6720*/  FFMA.FTZ R67, R190, UR24, -R169.reuse ;  /* 0x00000018be437c23 */ /* 0x100fe200080108a9 */
[----:B------:R-:W-:Y:S01]  /*6730*/  FSEL R65, R212, RZ, P1 ;  /* 0x000000ffd4417208 */ /* 0x000fe20000800000 */
[----:B------:R-:W-:Y:S01]  /*6740*/  MUFU.EX2 R55, R55 ;  /* 0x0000003700377308 */ /* 0x000fe20000000800 */
[----:B------:R-:W-:Y:S01]  /*6750*/  FSEL R179, R179, RZ, P1 ;  /* 0x000000ffb3b37208 */ /* 0x000fe20000800000 */
[--C-:B------:R-:W-:Y:S01]  /*6760*/  FFMA.FTZ R192, R40, UR24, -R169.reuse ;  /* 0x0000001828c07c23 */ /* 0x100fe200080108a9 */
[----:B------:R-:W-:Y:S01]  /*6770*/  FFMA.FTZ R194, R210, UR24, -R169 ;  /* 0x00000018d2c27c23 */ /* 0x000fe200080108a9 */
[----:B------:R-:W-:Y:S01]  /*6780*/  FADD.FTZ R65, R166, -R65 ;  /* 0x80000041a6417221 */ /* 0x000fe20000010000 */
[----:B---3--:R-:W-:Y:S01]  /*6790*/  F2FP.F16.F32.PACK_AB R38, R58, R61 ;  /* 0x0000003d3a26723e */ /* 0x008fe200000000ff */
[--C-:B------:R-:W-:Y:S01]  /*67a0*/  FFMA.FTZ R51, R4, UR24, -R179.reuse ;  /* 0x0000001804337c23 */ /* 0x100fe200080108b3 */
[--C-:B------:R-:W-:Y:S01]  /*67b0*/  FFMA.FTZ R49, R48, UR24, -R179.reuse ;  /* 0x0000001830317c23 */ /* 0x100fe200080108b3 */
[--C-:B------:R-:W-:Y:S01]  /*67c0*/  FFMA.FTZ R52, R6, UR24, -R179.reuse ;  /* 0x0000001806347c23 */ /* 0x100fe200080108b3 */
[--C-:B------:R-:W-:Y:S01]  /*67d0*/  FFMA.FTZ R50, R50, UR24, -R179.reuse ;  /* 0x0000001832327c23 */ /* 0x100fe200080108b3 */
[----:B------:R-:W-:Y:S01]  /*67e0*/  FMUL.FTZ R65, R65, UR24 ;  /* 0x0000001841417c20 */ /* 0x000fe20008410000 */
[----:B--2---:R-:W-:Y:S01]  /*67f0*/  FMNMX.FTZ R0, R8, R5, !PT ;  /* 0x0000000508007209 */ /* 0x004fe20007810000 */
[----:B------:R-:W2:Y:S01]  /*6800*/  MUFU.EX2 R53, R53 ;  /* 0x0000003500357308 */ /* 0x000ea20000000800 */
[--C-:B------:R-:W-:Y:S01]  /*6810*/  FFMA.FTZ R168, R34, UR24, -R179.reuse ;  /* 0x0000001822a87c23 */ /* 0x100fe200080108b3 */
[----:B------:R-:W-:Y:S01]  /*6820*/  FFMA.FTZ R164, R164, UR24, -R179 ;  /* 0x00000018a4a47c23 */ /* 0x000fe200080108b3 */
[C---:B------:R-:W-:Y:S01]  /*6830*/  FSETP.NEU.FTZ.AND P0, PT, R0.reuse, -INF , PT ;  /* 0xff8000000000780b */ /* 0x040fe20003f1d000 */
[----:B------:R-:W-:Y:S01]  /*6840*/  FMUL.FTZ R172, R0, UR24 ;  /* 0x0000001800ac7c20 */ /* 0x000fe20008410000 */
[----:B------:R-:W-:Y:S01]  /*6850*/  FFMA.FTZ R195, R218, UR24, -R169 ;  /* 0x00000018dac37c23 */ /* 0x000fe200080108a9 */
[----:B------:R-:W-:Y:S01]  /*6860*/  FFMA.FTZ R210, R197, UR24, -R186 ;  /* 0x00000018c5d27c23 */ /* 0x000fe200080108ba */
[----:B------:R-:W-:Y:S01]  /*6870*/  FSEL R4, R0, RZ, P0 ;  /* 0x000000ff00047208 */ /* 0x000fe20000000000 */
[----:B------:R-:W-:Y:S01]  /*6880*/  MUFU.EX2 R52, R52 ;  /* 0x0000003400347308 */ /* 0x000fe20000000800 */
[----:B------:R-:W-:Y:S01]  /*6890*/  FSEL R172, R172, RZ, P0 ;  /* 0x000000ffacac7208 */ /* 0x000fe20000000000 */
[----:B------:R-:W-:Y:S01]  /*68a0*/  FFMA.FTZ R200, R200, UR24, -R179 ;  /* 0x00000018c8c87c23 */ /* 0x000fe200080108b3 */
[----:B------:R-:W-:Y:S01]  /*68b0*/  FFMA.FTZ R197, R206, UR24, -R169 ;  /* 0x00000018cec57c23 */ /* 0x000fe200080108a9 */
[----:B------:R-:W-:Y:S01]  /*68c0*/  FADD.FTZ R4, R165, -R4 ;  /* 0x80000004a5047221 */ /* 0x000fe20000010000 */
[--C-:B------:R-:W-:Y:S01]  /*68d0*/  FFMA.FTZ R165, R42, UR24, -R179.reuse ;  /* 0x000000182aa57c23 */ /* 0x100fe200080108b3 */
[--C-:B------:R-:W-:Y:S01]  /*68e0*/  FFMA.FTZ R48, R11, UR24, -R172.reuse ;  /* 0x000000180b307c23 */ /* 0x100fe200080108ac */
[--C-:B------:R-:W-:Y:S01]  /*68f0*/  FFMA.FTZ R47, R9, UR24, -R172.reuse ;  /* 0x00000018092f7c23 */ /* 0x100fe200080108ac */
[----:B------:R-:W-:Y:S01]  /*6900*/  FMUL.FTZ R64, R4, UR24 ;  /* 0x0000001804407c20 */ /* 0x000fe20008410000 */
[----:B------:R-:W-:Y:S01]  /*6910*/  FSEL R4, R213, RZ, P2 ;  /* 0x000000ffd5047208 */ /* 0x000fe20001000000 */
[----:B------:R-:W3:Y:S01]  /*6920*/  LDSM.16.MT88.4 R8, [R222+0xa000] ;  /* 0x00a00000de08783b */ /* 0x000ee20000004200 */
[--C-:B------:R-:W-:Y:S01]  /*6930*/  FFMA.FTZ R45, R181, UR24, -R172.reuse ;  /* 0x00000018b52d7c23 */ /* 0x100fe200080108ac */
[----:B------:R-:W-:Y:S01]  /*6940*/  FFMA.FTZ R60, R189, UR24, -R172 ;  /* 0x00000018bd3c7c23 */ /* 0x000fe200080108ac */
[----:B------:R-:W4:Y:S01]  /*6950*/  MUFU.EX2 R51, R51 ;  /* 0x0000003300337308 */ /* 0x000f220000000800 */
[----:B------:R-:W-:Y:S01]  /*6960*/  FADD.FTZ R33, R167, -R4 ;  /* 0x80000004a7217221 */ /* 0x000fe20000010000 */
[----:B--2---:R-:W-:Y:S01]  /*6970*/  F2FP.F16.F32.PACK_AB R37, R53, R55 ;  /* 0x000000373525723e */ /* 0x004fe200000000ff */
[----:B------:R-:W2:Y:S01]  /*6980*/  LDSM.16.MT88.4 R4, [R220+0xa000] ;  /* 0x00a00000dc04783b */ /* 0x000ea20000004200 */
[----:B------:R-:W-:Y:S01]  /*6990*/  FFMA.FTZ R181, R32, UR24, -R179 ;  /* 0x0000001820b57c23 */ /* 0x000fe200080108b3 */
[----:B------:R-:W-:Y:S01]  /*69a0*/  FMUL.FTZ R33, R33, UR24 ;  /* 0x0000001821217c20 */ /* 0x000fe20008410000 */
[--C-:B------:R-:W-:Y:S01]  /*69b0*/  FFMA.FTZ R188, R187, UR24, -R172.reuse ;  /* 0x00000018bbbc7c23 */ /* 0x100fe200080108ac */
[--C-:B------:R-:W-:Y:S01]  /*69c0*/  FFMA.FTZ R183, R183, UR24, -R172.reuse ;  /* 0x00000018b7b77c23 */ /* 0x100fe200080108ac */
[----:B------:R-:W-:Y:S01]  /*69d0*/  MUFU.EX2 R50, R50 ;  /* 0x0000003200327308 */ /* 0x000fe20000000800 */
[--C-:B------:R-:W-:Y:S01]  /*69e0*/  FFMA.FTZ R187, R41, UR24, -R172.reuse ;  /* 0x0000001829bb7c23 */ /* 0x100fe200080108ac */
[--C-:B------:R-:W-:Y:S01]  /*69f0*/  FFMA.FTZ R190, R43, UR24, -R172.reuse ;  /* 0x000000182bbe7c23 */ /* 0x100fe200080108ac */
[--C-:B------:R-:W-:Y:S01]  /*6a00*/  FFMA.FTZ R189, R216, UR24, -R169.reuse ;  /* 0x00000018d8bd7c23 */ /* 0x100fe200080108a9 */
[--C-:B------:R-:W-:Y:S01]  /*6a10*/  FFMA.FTZ R203, R203, UR24, -R172.reuse ;  /* 0x00000018cbcb7c23 */ /* 0x100fe200080108ac */
[--C-:B------:R-:W-:Y:S01]  /*6a20*/  FFMA.FTZ R180, R180, UR24, -R169.reuse ;  /* 0x00000018b4b47c23 */ /* 0x100fe200080108a9 */
[----:B------:R-:W-:Y:S01]  /*6a30*/  FFMA.FTZ R184, R184, UR24, -R169 ;  /* 0x00000018b8b87c23 */ /* 0x000fe200080108a9 */
[--C-:B------:R-:W-:Y:S01]  /*6a40*/  FFMA.FTZ R182, R182, UR24, -R179.reuse ;  /* 0x00000018b6b67c23 */ /* 0x100fe200080108b3 */
[----:B------:R-:W5:Y:S01]  /*6a50*/  MUFU.EX2 R49, R49 ;  /* 0x0000003100317308 */ /* 0x000f620000000800 */
[----:B----4-:R-:W-:Y:S01]  /*6a60*/  F2FP.F16.F32.PACK_AB R28, R51, R52 ;  /* 0x00000034331c723e */ /* 0x010fe200000000ff */
[----:B------:R-:W-:Y:S01]  /*6a70*/  FFMA.FTZ R176, R176, UR24, -R179 ;  /* 0x00000018b0b07c23 */ /* 0x000fe200080108b3 */
[--C-:B------:R-:W-:Y:S01]  /*6a80*/  FFMA.FTZ R175, R175, UR24, -R172.reuse ;  /* 0x00000018afaf7c23 */ /* 0x100fe200080108ac */
[--C-:B------:R-:W-:Y:S01]  /*6a90*/  FFMA.FTZ R170, R170, UR24, -R169.reuse ;  /* 0x00000018aaaa7c23 */ /* 0x100fe200080108a9 */
[----:B------:R-:W-:Y:S01]  /*6aa0*/  FFMA.FTZ R173, R173, UR24, -R172 ;  /* 0x00000018adad7c23 */ /* 0x000fe200080108ac */
[----:B------:R-:W-:Y:S01]  /*6ab0*/  FFMA.FTZ R66, R66, UR24, -R169 ;  /* 0x0000001842427c23 */ /* 0x000fe200080108a9 */
[----:B------:R-:W-:Y:S01]  /*6ac0*/  PLOP3.LUT P0, PT, PT, PT, UP0, 0x80, 0x0 ;  /* 0x000000000000781c */ /* 0x000fe20003f0f008 */
[----:B------:R-:W-:Y:S08]  /*6ad0*/  MUFU.EX2 R48, R48 ;  /* 0x0000003000307308 */ /* 0x000ff00000000800 */
[----:B------:R-:W4:Y:S01]  /*6ae0*/  MUFU.EX2 R47, R47 ;  /* 0x0000002f002f7308 */ /* 0x000f220000000800 */
[----:B-----5:R-:W-:-:S07]  /*6af0*/  F2FP.F16.F32.PACK_AB R30, R49, R50 ;  /* 0x00000032311e723e */ /* 0x020fce00000000ff */
[----:B------:R-:W-:Y:S08]  /*6b00*/  MUFU.EX2 R45, R45 ;  /* 0x0000002d002d7308 */ /* 0x000ff00000000800 */
[----:B------:R-:W5:Y:S01]  /*6b10*/  MUFU.EX2 R60, R60 ;  /* 0x0000003c003c7308 */ /* 0x000f620000000800 */
[----:B----4-:R-:W-:-:S07]  /*6b20*/  F2FP.F16.F32.PACK_AB R29, R47, R48 ;  /* 0x000000302f1d723e */ /* 0x010fce00000000ff */
[----:B------:R-:W4:Y:S08]  /*6b30*/  MUFU.EX2 R65, R65 ;  /* 0x0000004100417308 */ /* 0x000f300000000800 */
[----:B------:R-:W1:Y:S01]  /*6b40*/  MUFU.EX2 R64, R64 ;  /* 0x0000004000407308 */ /* 0x000e620000000800 */
[----:B-----5:R-:W-:-:S07]  /*6b50*/  F2FP.F16.F32.PACK_AB R31, R60, R45 ;  /* 0x0000002d3c1f723e */ /* 0x020fce00000000ff */
[----:B------:R-:W-:Y:S01]  /*6b60*/  MUFU.EX2 R62, R62 ;  /* 0x0000003e003e7308 */ /* 0x000fe20000000800 */
[-C--:B----4-:R-:W-:Y:S01]  /*6b70*/  FMUL.FTZ R156, R156, R65.reuse ;  /* 0x000000419c9c7220 */ /* 0x090fe20000410000 */
[-C--:B------:R-:W-:Y:S01]  /*6b80*/  FMUL.FTZ R157, R157, R65.reuse ;  /* 0x000000419d9d7220 */ /* 0x080fe20000410000 */
[-C--:B------:R-:W-:Y:S01]  /*6b90*/  FMUL.FTZ R152, R152, R65.reuse ;  /* 0x0000004198987220 */ /* 0x080fe20000410000 */
[-C--:B------:R-:W-:Y:S01]  /*6ba0*/  FMUL.FTZ R153, R153, R65.reuse ;  /* 0x0000004199997220 */ /* 0x080fe20000410000 */
[-C--:B------:R-:W-:Y:S01]  /*6bb0*/  FMUL.FTZ R72, R72, R65.reuse ;  /* 0x0000004148487220 */ /* 0x080fe20000410000 */
[-C--:B------:R-:W-:Y:S01]  /*6bc0*/  FMUL.FTZ R73, R73, R65.reuse ;  /* 0x0000004149497220 */ /* 0x080fe20000410000 */
[-C--:B------:R-:W-:Y:S01]  /*6bd0*/  FMUL.FTZ R76, R76, R65.reuse ;  /* 0x000000414c4c7220 */ /* 0x080fe20000410000 */
[----:B------:R-:W4:Y:S01]  /*6be0*/  MUFU.EX2 R67, R67 ;  /* 0x0000004300437308 */ /* 0x000f220000000800 */
[-C--:B-1----:R-:W-:Y:S01]  /*6bf0*/  FMUL.FTZ R158, R158, R64.reuse ;  /* 0x000000409e9e7220 */ /* 0x082fe20000410000 */
[-C--:B------:R-:W-:Y:S01]  /*6c00*/  FMUL.FTZ R159, R159, R64.reuse ;  /* 0x000000409f9f7220 */ /* 0x080fe20000410000 */
[-C--:B------:R-:W-:Y:S01]  /*6c10*/  FMUL.FTZ R154, R154, R64.reuse ;  /* 0x000000409a9a7220 */ /* 0x080fe20000410000 */
[-C--:B------:R-:W-:Y:S01]  /*6c20*/  FMUL.FTZ R155, R155, R64.reuse ;  /* 0x000000409b9b7220 */ /* 0x080fe20000410000 */
[-C--:B------:R-:W-:Y:S01]  /*6c30*/  FMUL.FTZ R74, R74, R64.reuse ;  /* 0x000000404a4a7220 */ /* 0x080fe20000410000 */
[-C--:B------:R-:W-:Y:S01]  /*6c40*/  FMUL.FTZ R75, R75, R64.reuse ;  /* 0x000000404b4b7220 */ /* 0x080fe20000410000 */
[-C--:B------:R-:W-:Y:S01]  /*6c50*/  FMUL.FTZ R77, R77, R65.reuse ;  /* 0x000000414d4d7220 */ /* 0x080fe20000410000 */
[----:B------:R-:W1:Y:S01]  /*6c60*/  MUFU.EX2 R166, R35 ;  /* 0x0000002300a67308 */ /* 0x000e620000000800 */
[-C--:B------:R-:W-:Y:S01]  /*6c70*/  FMUL.FTZ R78, R78, R64.reuse ;  /* 0x000000404e4e7220 */ /* 0x080fe20000410000 */
[-C--:B------:R-:W-:Y:S01]  /*6c80*/  FMUL.FTZ R79, R79, R64.reuse ;  /* 0x000000404f4f7220 */ /* 0x080fe20000410000 */
[-C--:B------:R-:W-:Y:S01]  /*6c90*/  FMUL.FTZ R88, R88, R65.reuse ;  /* 0x0000004158587220 */ /* 0x080fe20000410000 */
        /* <DEDUP_REMOVED lines=14> */
[-C--:B------:R-:W-:Y:S01]  /*6d80*/  FMUL.FTZ R106, R106, R64.reuse ;  /* 0x000000406a6a7220 */ /* 0x080fe20000410000 */
[----:B------:R-:W-:Y:S01]  /*6d90*/  FMUL.FTZ R107, R107, R64 ;  /* 0x000000406b6b7220 */ /* 0x000fe20000410000 */
[----:B----4-:R-:W-:Y:S01]  /*6da0*/  F2FP.F16.F32.PACK_AB R39, R67, R62 ;  /* 0x0000003e4327723e */ /* 0x010fe200000000ff */
[-C--:B-1----:R-:W-:Y:S01]  /*6db0*/  FMUL.FTZ R160, R160, R166.reuse ;  /* 0x000000a6a0a07220 */ /* 0x082fe20000410000 */
[-C--:B------:R-:W-:Y:S01]  /*6dc0*/  FMUL.FTZ R161, R161, R166.reuse ;  /* 0x000000a6a1a17220 */ /* 0x080fe20000410000 */
[-C--:B------:R-:W-:Y:S01]  /*6dd0*/  FMUL.FTZ R148, R148, R166.reuse ;  /* 0x000000a694947220 */ /* 0x080fe20000410000 */
[-C--:B------:R-:W-:Y:S01]  /*6de0*/  FMUL.FTZ R149, R149, R166.reuse ;  /* 0x000000a695957220 */ /* 0x080fe20000410000 */
        /* <DEDUP_REMOVED lines=28> */
[C---:B------:R-:W-:Y:S01]  /*6fb0*/  HMMA.16816.F32 R156, R28.reuse, R20, R156 ;  /* 0x000000141c9c723c */ /* 0x040fe2000000189c */
        /* <DEDUP_REMOVED lines=15> */
[----:B------:R-:W-:Y:S01]  /*70b0*/  FMUL.FTZ R133, R133, R65 ;  /* 0x0000004185857220 */ /* 0x000fe20000410000 */
[-C--:B------:R-:W-:Y:S01]  /*70c0*/  FMUL.FTZ R134, R134, R64.reuse ;  /* 0x0000004086867220 */ /* 0x080fe20000410000 */
[C---:B------:R-:W-:Y:S01]  /*70d0*/  HMMA.16816.F32 R76, R28.reuse, R14, R76 ;  /* 0x0000000e1c4c723c */ /* 0x040fe2000000184c */
[----:B------:R-:W-:Y:S01]  /*70e0*/  FMUL.FTZ R135, R135, R64 ;  /* 0x0000004087877220 */ /* 0x000fe20000410000 */
[----:B------:R-:W-:Y:S01]  /*70f0*/  LDSM.16.MT88.4 R32, [R222+0x9400] ;  /* 0x00940000de20783b */ /* 0x000fe20000004200 */
[-C--:B------:R-:W-:Y:S01]  /*7100*/  FMUL.FTZ R140, R140, R166.reuse ;  /* 0x000000a68c8c7220 */ /* 0x080fe20000410000 */
[-C--:B------:R-:W-:Y:S01]  /*7110*/  FMUL.FTZ R141, R141, R166.reuse ;  /* 0x000000a68d8d7220 */ /* 0x080fe20000410000 */
[-C--:B------:R-:W-:Y:S01]  /*7120*/  FMUL.FTZ R142, R142, R167.reuse ;  /* 0x000000a78e8e7220 */ /* 0x080fe20000410000 */
[C---:B---3--:R-:W-:Y:S01]  /*7130*/  HMMA.16816.F32 R88, R28.reuse, R8, R88 ;  /* 0x000000081c58723c */ /* 0x048fe20000001858 */
        /* <DEDUP_REMOVED lines=11> */
[C---:B--2---:R-:W-:Y:S01]  /*71f0*/  HMMA.16816.F32 R100, R28.reuse, R4, R100 ;  /* 0x000000041c64723c */ /* 0x044fe20000001864 */
[-C--:B------:R-:W-:Y:S01]  /*7200*/  FMUL.FTZ R129, R129, R166.reuse ;  /* 0x000000a681817220 */ /* 0x080fe20000410000 */
[-C--:B------:R-:W-:Y:S01]  /*7210*/  FMUL.FTZ R130, R130, R167.reuse ;  /* 0x000000a782827220 */ /* 0x080fe20000410000 */
[-C--:B------:R-:W-:Y:S01]  /*7220*/  FMUL.FTZ R131, R131, R167.reuse ;  /* 0x000000a783837220 */ /* 0x080fe20000410000 */
[----:B------:R-:W-:Y:S01]  /*7230*/  MUFU.EX2 R59, R59 ;  /* 0x0000003b003b7308 */ /* 0x000fe20000000800 */
[----:B------:R-:W-:Y:S01]  /*7240*/  FFMA.FTZ R46, R239, R166, R46 ;  /* 0x000000a6ef2e7223 */ /* 0x000fe2000001002e */
[----:B------:R-:W-:Y:S01]  /*7250*/  HMMA.16816.F32 R104, R28, R6, R104 ;  /* 0x000000061c68723c */ /* 0x000fe20000001868 */
[----:B------:R-:W-:Y:S01]  /*7260*/  FFMA.FTZ R234, R234, R167, R55 ;  /* 0x000000a7eaea7223 */ /* 0x000fe20000010037 */
[----:B------:R-:W-:Y:S01]  /*7270*/  FFMA.FTZ R52, R237, R65, R52 ;  /* 0x00000041ed347223 */ /* 0x000fe20000010034 */
[----:B------:R-:W-:Y:S01]  /*7280*/  FFMA.FTZ R48, R235, R64, R48 ;  /* 0x00000040eb307223 */ /* 0x000fe20000010030 */
        /* <DEDUP_REMOVED lines=12> */
[----:B------:R-:W-:Y:S01]  /*7350*/  FADD.FTZ R45, R45, R48 ;  /* 0x000000302d2d7221 */ /* 0x000fe20000010000 */
[----:B------:R-:W-:Y:S01]  /*7360*/  FADD.FTZ R58, R58, R61 ;  /* 0x0000003d3a3a7221 */ /* 0x000fe20000010000 */
[C---:B------:R-:W-:Y:S01]  /*7370*/  HMMA.16816.F32 R68, R36.reuse, R12, R68 ;  /* 0x0000000c2444723c */ /* 0x040fe20000001844 */
[----:B------:R-:W-:Y:S01]  /*7380*/  FADD.FTZ R62, R67, R62 ;  /* 0x0000003e433e7221 */ /* 0x000fe20000010000 */
[----:B------:R-:W-:Y:S01]  /*7390*/  FADD.FTZ R49, R49, R50 ;  /* 0x0000003231317221 */ /* 0x000fe20000010000 */
[----:B------:R-:W-:Y:S01]  /*73a0*/  FADD.FTZ R60, R60, R45 ;  /* 0x0000002d3c3c7221 */ /* 0x000fe20000010000 */
[----:B------:R-:W-:Y:S01]  /*73b0*/  MOV R167, R213 ;  /* 0x000000d500a77202 */ /* 0x000fe20000000f00 */
[----:B------:R-:W-:Y:S01]  /*73c0*/  MUFU.EX2 R54, R54 ;  /* 0x0000003600367308 */ /* 0x000fe20000000800 */
[----:B------:R-:W-:Y:S01]  /*73d0*/  HMMA.16816.F32 R80, R36, R14, R80 ;  /* 0x0000000e2450723c */ /* 0x000fe20000001850 */
[----:B------:R-:W2:Y:S01]  /*73e0*/  LDSM.16.MT88.4 R12, [R220+0xa400] ;  /* 0x00a40000dc0c783b */ /* 0x000ea20000004200 */
[----:B------:R-:W-:-:S04]  /*73f0*/  MOV R166, R212 ;  /* 0x000000d400a67202 */ /* 0x000fc80000000f00 */
[C---:B------:R-:W-:Y:S01]  /*7400*/  HMMA.16816.F32 R84, R36.reuse, R8, R84 ;  /* 0x000000082454723c */ /* 0x040fe20000001854 */
[----:B------:R-:W-:Y:S05]  /*7410*/  MUFU.EX2 R164, R164 ;  /* 0x000000a400a47308 */ /* 0x000fea0000000800 */
[C---:B------:R-:W-:Y:S01]  /*7420*/  HMMA.16816.F32 R96, R36.reuse, R10, R96 ;  /* 0x0000000a2460723c */ /* 0x040fe20000001860 */
[----:B------:R-:W3:Y:S02]  /*7430*/  LDSM.16.MT88.4 R8, [R222+0xb400] ;  /* 0x00b40000de08783b */ /* 0x000ee40000004200 */
[----:B------:R-:W4:Y:S03]  /*7440*/  MUFU.EX2 R165, R165 ;  /* 0x000000a500a57308 */ /* 0x000f260000000800 */
[C---:B------:R-:W-:Y:S05]  /*7450*/  HMMA.16816.F32 R144, R36.reuse, R4, R144 ;  /* 0x000000042490723c */ /* 0x040fea0000001890 */
[----:B------:R-:W-:Y:S01]  /*7460*/  MUFU.EX2 R168, R168 ;  /* 0x000000a800a87308 */ /* 0x000fe20000000800 */
[----:B------:R-:W-:Y:S01]  /*7470*/  HMMA.16816.F32 R108, R36, R6, R108 ;  /* 0x00000006246c723c */ /* 0x000fe2000000186c */
[----:B------:R-:W5:Y:S05]  /*7480*/  LDSM.16.MT88.4 R4, [R220+0xb400] ;  /* 0x00b40000dc04783b */ /* 0x000f6a0000004200 */
[----:B------:R-:W-:Y:S01]  /*7490*/  HMMA.16816.F32 R112, R28, R24, R112 ;  /* 0x000000181c70723c */ /* 0x000fe20000001870 */
[----:B------:R-:W1:Y:S01]  /*74a0*/  MUFU.EX2 R181, R181 ;  /* 0x000000b500b57308 */ /* 0x000e620000000800 */
[----:B----4-:R-:W-:Y:S01]  /*74b0*/  F2FP.F16.F32.PACK_AB R40, R165, R164 ;  /* 0x000000a4a528723e */ /* 0x010fe200000000ff */
[----:B------:R-:W-:-:S03]  /*74c0*/  FADD.FTZ R164, R164, R49 ;  /* 0x00000031a4a47221 */ /* 0x000fc60000010000 */
[C---:B------:R-:W-:Y:S01]  /*74d0*/  HMMA.16816.F32 R116, R28.reuse, R26, R116 ;  /* 0x0000001a1c74723c */ /* 0x040fe20000001874 */
[----:B------:R-:W-:Y:S02]  /*74e0*/  FADD.FTZ R165, R165, R164 ;  /* 0x000000a4a5a57221 */ /* 0x000fe40000010000 */
[----:B------:R-:W-:Y:S03]  /*74f0*/  MUFU.EX2 R183, R183 ;  /* 0x000000b700b77308 */ /* 0x000fe60000000800 */
[C---:B------:R-:W-:Y:S05]  /*7500*/  HMMA.16816.F32 R124, R28.reuse, R16, R124 ;  /* 0x000000101c7c723c */ /* 0x040fea000000187c */
[----:B------:R-:W4:Y:S01]  /*7510*/  MUFU.EX2 R188, R188 ;  /* 0x000000bc00bc7308 */ /* 0x000f220000000800 */
[----:B------:R-:W-:Y:S01]  /*7520*/  HMMA.16816.F32 R132, R28, R18, R132 ;  /* 0x000000121c84723c */ /* 0x000fe20000001884 */
[----:B------:R-:W5:Y:S01]  /*7530*/  LDSM.16.MT88.4 R28, [R220+0x9400] ;  /* 0x00940000dc1c783b */ /* 0x000f620000004200 */
[----:B-1----:R-:W-:Y:S01]  /*7540*/  F2FP.F16.F32.PACK_AB R42, R181, R168 ;  /* 0x000000a8b52a723e */ /* 0x002fe200000000ff */
[----:B------:R-:W-:Y:S01]  /*7550*/  FADD.FTZ R168, R168, R165 ;  /* 0x000000a5a8a87221 */ /* 0x000fe20000010000 */
[----:B------:R-:W-:-:S02]  /*7560*/  MOV R165, R0 ;  /* 0x0000000000a57202 */ /* 0x000fc40000000f00 */
[----:B------:R-:W-:Y:S01]  /*7570*/  HMMA.16816.F32 R140, R36, R24, R140 ;  /* 0x00000018248c723c */ /* 0x000fe2000000188c */
[----:B------:R-:W-:Y:S01]  /*7580*/  MUFU.EX2 R187, R187 ;  /* 0x000000bb00bb7308 */ /* 0x000fe20000000800 */
[----:B------:R-:W-:Y:S01]  /*7590*/  FADD.FTZ R181, R181, R168 ;  /* 0x000000a8b5b57221 */ /* 0x000fe20000010000 */
[----:B------:R-:W-:-:S03]  /*75a0*/  MOV R168, R214 ;  /* 0x000000d600a87202 */ /* 0x000fc60000000f00 */
[C---:B------:R-:W-:Y:S01]  /*75b0*/  HMMA.16816.F32 R120, R36.reuse, R26, R120 ;  /* 0x0000001a2478723c */ /* 0x040fe20000001878 */
[----:B------:R-:W-:Y:S01]  /*75c0*/  F2FP.F16.F32.PACK_AB R24, R56, R59 ;  /* 0x0000003b3818723e */ /* 0x000fe200000000ff */
[----:B------:R-:W-:Y:S01]  /*75d0*/  FADD.FTZ R59, R59, R58 ;  /* 0x0000003a3b3b7221 */ /* 0x000fe20000010000 */
[----:B------:R-:W1:Y:S01]  /*75e0*/  MUFU.EX2 R190, R190 ;  /* 0x000000be00be7308 */ /* 0x000e620000000800 */
[----:B----4-:R-:W-:Y:S01]  /*75f0*/  F2FP.F16.F32.PACK_AB R41, R188, R183 ;  /* 0x000000b7bc29723e */ /* 0x010fe200000000ff */
[----:B------:R-:W-:Y:S01]  /*7600*/  FADD.FTZ R183, R183, R60 ;  /* 0x0000003cb7b77221 */ /* 0x000fe20000010000 */
[C---:B------:R-:W-:Y:S01]  /*7610*/  HMMA.16816.F32 R136, R36.reuse, R16, R136 ;  /* 0x000000102488723c */ /* 0x040fe20000001888 */
[----:B------:R-:W-:Y:S01]  /*7620*/  F2FP.F16.F32.PACK_AB R26, R54, R57 ;  /* 0x00000039361a723e */ /* 0x000fe200000000ff */
[----:B------:R-:W-:Y:S01]  /*7630*/  FADD.FTZ R56, R56, R59 ;  /* 0x0000003b38387221 */ /* 0x000fe20000010000 */
[----:B------:R-:W-:Y:S02]  /*7640*/  FADD.FTZ R188, R188, R183 ;  /* 0x000000b7bcbc7221 */ /* 0x000fe40000010000 */
[----:B------:R-:W-:Y:S01]  /*7650*/  MUFU.EX2 R189, R189 ;  /* 0x000000bd00bd7308 */ /* 0x000fe20000000800 */
[----:B------:R-:W-:Y:S01]  /*7660*/  HMMA.16816.F32 R128, R36, R18, R128 ;  /* 0x000000122480723c */ /* 0x000fe20000001880 */
[----:B------:R-:W-:Y:S01]  /*7670*/  LDSM.16.MT88.4 R16, [R220+0x9800] ;  /* 0x00980000dc10783b */ /* 0x000fe20000004200 */
[----:B------:R-:W-:-:S04]  /*7680*/  FADD.FTZ R57, R57, R56 ;  /* 0x0000003839397221 */ /* 0x000fc80000010000 */
[----:B------:R-:W-:Y:S01]  /*7690*/  FADD.FTZ R57, R54, R57 ;  /* 0x0000003936397221 */ /* 0x000fe20000010000 */
[----:B------:R-:W4:Y:S01]  /*76a0*/  MUFU.EX2 R192, R192 ;  /* 0x000000c000c07308 */ /* 0x000f220000000800 */
[----:B-1----:R-:W-:Y:S01]  /*76b0*/  F2FP.F16.F32.PACK_AB R43, R190, R187 ;  /* 0x000000bbbe2b723e */ /* 0x002fe200000000ff */
[----:B------:R-:W-:-:S04]  /*76c0*/  FADD.FTZ R187, R187, R188 ;  /* 0x000000bcbbbb7221 */ /* 0x000fc80000010000 */
[----:B------:R-:W-:Y:S02]  /*76d0*/  FADD.FTZ R187, R190, R187 ;  /* 0x000000bbbebb7221 */ /* 0x000fe40000010000 */
[----:B------:R-:W-:Y:S01]  /*76e0*/  MUFU.EX2 R194, R194 ;  /* 0x000000c200c27308 */ /* 0x000fe20000000800 */
[C---:B------:R-:W-:Y:S06]  /*76f0*/  HMMA.16816.F32 R88, R40.reuse, R20, R88 ;  /* 0x000000142858723c */ /* 0x040fec0000001858 */
[----:B------:R-:W-:Y:S01]  /*7700*/  HMMA.16816.F32 R92, R40, R22, R92 ;  /* 0x00000016285c723c */ /* 0x000fe2000000185c */
[----:B------:R-:W1:Y:S01]  /*7710*/  MUFU.EX2 R195, R195 ;  /* 0x000000c300c37308 */ /* 0x000e620000000800 */
[----:B----4-:R-:W-:Y:S01]  /*7720*/  F2FP.F16.F32.PACK_AB R25, R192, R189 ;  /* 0x000000bdc019723e */ /* 0x010fe200000000ff */
[----:B------:R-:W-:-:S03]  /*7730*/  FADD.FTZ R189, R189, R62 ;  /* 0x0000003ebdbd7221 */ /* 0x000fc60000010000 */
[C---:B--2---:R-:W-:Y:S01]  /*7740*/  HMMA.16816.F32 R100, R40.reuse, R12, R100 ;  /* 0x0000000c2864723c */ /* 0x044fe20000001864 */
[----:B------:R-:W-:Y:S02]  /*7750*/  FADD.FTZ R189, R192, R189 ;  /* 0x000000bdc0bd7221 */ /* 0x000fe40000010000 */
[----:B------:R-:W-:Y:S03]  /*7760*/  MUFU.EX2 R200, R200 ;  /* 0x000000c800c87308 */ /* 0x000fe60000000800 */
[C---:B------:R-:W-:Y:S05]  /*7770*/  HMMA.16816.F32 R104, R40.reuse, R14, R104 ;  /* 0x0000000e2868723c */ /* 0x040fea0000001868 */
[----:B------:R-:W-:Y:S01]  /*7780*/  MUFU.EX2 R203, R203 ;  /* 0x000000cb00cb7308 */ /* 0x000fe20000000800 */
[----:B-1----:R-:W-:Y:S01]  /*7790*/  F2FP.F16.F32.PACK_AB R27, R195, R194 ;  /* 0x000000c2c31b723e */ /* 0x002fe200000000ff */
[----:B---3--:R-:W-:Y:S01]  /*77a0*/  HMMA.16816.F32 R112, R40, R8, R112 ;  /* 0x000000082870723c */ /* 0x008fe20000001870 */
[----:B------:R-:W-:-:S04]  /*77b0*/  FADD.FTZ R194, R194, R189 ;  /* 0x000000bdc2c27221 */ /* 0x000fc80000010000 */
[----:B------:R-:W-:Y:S01]  /*77c0*/  FADD.FTZ R194, R195, R194 ;  /* 0x000000c2c3c27221 */ /* 0x000fe20000010000 */
[C---:B------:R-:W-:Y:S01]  /*77d0*/  HMMA.16816.F32 R116, R40.reuse, R10, R116 ;  /* 0x0000000a2874723c */ /* 0x040fe20000001874 */
[----:B------:R-:W-:Y:S05]  /*77e0*/  MUFU.EX2 R197, R197 ;  /* 0x000000c500c57308 */ /* 0x000fea0000000800 */
[C---:B-----5:R-:W-:Y:S03]  /*77f0*/  HMMA.16816.F32 R124, R40.reuse, R4, R124 ;  /* 0x00000004287c723c */ /* 0x060fe6000000187c */
[----:B------:R-:W1:Y:S03]  /*7800*/  MUFU.EX2 R180, R180 ;  /* 0x000000b400b47308 */ /* 0x000e660000000800 */
[----:B------:R-:W-:Y:S05]  /*7810*/  HMMA.16816.F32 R132, R40, R6, R132 ;  /* 0x000000062884723c */ /* 0x000fea0000001884 */
[----:B------:R-:W-:Y:S01]  /*7820*/  MUFU.EX2 R184, R184 ;  /* 0x000000b800b87308 */ /* 0x000fe20000000800 */
[C---:B------:R-:W-:Y:S06]  /*7830*/  HMMA.16816.F32 R84, R24.reuse, R20, R84 ;  /* 0x000000141854723c */ /* 0x040fec0000001854 */
[C---:B------:R-:W-:Y:S01]  /*7840*/  HMMA.16816.F32 R96, R24.reuse, R22, R96 ;  /* 0x000000161860723c */ /* 0x040fe20000001860 */
[----:B------:R-:W2:Y:S01]  /*7850*/  LDSM.16.MT88.4 R20, [R222+0x9800] ;  /* 0x00980000de14783b */ /* 0x000ea20000004200 */
[----:B------:R-:W-:Y:S04]  /*7860*/  MUFU.EX2 R191, R191 ;  /* 0x000000bf00bf7308 */ /* 0x000fe80000000800 */
[C---:B------:R-:W-:Y:S04]  /*7870*/  HMMA.16816.F32 R144, R24.reuse, R12, R144 ;  /* 0x0000000c1890723c */ /* 0x040fe80000001890 */
[----:B------:R-:W-:Y:S02]  /*7880*/  MUFU.EX2 R210, R210 ;  /* 0x000000d200d27308 */ /* 0x000fe40000000800 */
[C---:B------:R-:W-:Y:S01]  /*7890*/  HMMA.16816.F32 R108, R24.reuse, R14, R108 ;  /* 0x0000000e186c723c */ /* 0x040fe2000000186c */
[----:B------:R-:W3:Y:S05]  /*78a0*/  LDSM.16.MT88.4 R12, [R222+0xa800] ;  /* 0x00a80000de0c783b */ /* 0x000eea0000004200 */
[C---:B------:R-:W-:Y:S01]  /*78b0*/  HMMA.16816.F32 R140, R24.reuse, R8, R140 ;  /* 0x00000008188c723c */ /* 0x040fe2000000188c */
[----:B------:R-:W-:Y:S05]  /*78c0*/  MUFU.EX2 R182, R182 ;  /* 0x000000b600b67308 */ /* 0x000fea0000000800 */
[C---:B------:R-:W-:Y:S01]  /*78d0*/  HMMA.16816.F32 R120, R24.reuse, R10, R120 ;  /* 0x0000000a1878723c */ /* 0x040fe20000001878 */
[----:B------:R-:W4:Y:S02]  /*78e0*/  LDSM.16.MT88.4 R8, [R220+0xa800] ;  /* 0x00a80000dc08783b */ /* 0x000f240000004200 */
[----:B------:R-:W-:Y:S03]  /*78f0*/  MUFU.EX2 R175, R175 ;  /* 0x000000af00af7308 */ /* 0x000fe60000000800 */
[C---:B------:R-:W-:Y:S05]  /*7900*/  HMMA.16816.F32 R136, R24.reuse, R4, R136 ;  /* 0x000000041888723c */ /* 0x040fea0000001888 */
[----:B------:R-:W-:Y:S01]  /*7910*/  MUFU.EX2 R170, R170 ;  /* 0x000000aa00aa7308 */ /* 0x000fe20000000800 */
[----:B------:R-:W-:Y:S01]  /*7920*/  HMMA.16816.F32 R128, R24, R6, R128 ;  /* 0x000000061880723c */ /* 0x000fe20000001880 */
[----:B------:R-:W5:Y:S05]  /*7930*/  LDSM.16.MT88.4 R4, [R222+0xb800] ;  /* 0x00b80000de04783b */ /* 0x000f6a0000004200 */
[C---:B------:R-:W-:Y:S01]  /*7940*/  HMMA.16816.F32 R156, R40.reuse, R32, R156 ;  /* 0x00000020289c723c */ /* 0x040fe2000000189c */
[----:B------:R-:W-:Y:S05]  /*7950*/  MUFU.EX2 R185, R185 ;  /* 0x000000b900b97308 */ /* 0x000fea0000000800 */
[C---:B------:R-:W-:Y:S03]  /*7960*/  HMMA.16816.F32 R152, R40.reuse, R34, R152 ;  /* 0x000000222898723c */ /* 0x040fe60000001898 */
[----:B------:R-:W-:Y:S03]  /*7970*/  MUFU.EX2 R176, R176 ;  /* 0x000000b000b07308 */ /* 0x000fe60000000800 */
[C---:B------:R-:W-:Y:S05]  /*7980*/  HMMA.16816.F32 R72, R40.reuse, R28, R72 ;  /* 0x0000001c2848723c */ /* 0x040fea0000001848 */
[----:B------:R-:W-:Y:S01]  /*7990*/  MUFU.EX2 R173, R173 ;  /* 0x000000ad00ad7308 */ /* 0x000fe20000000800 */
[----:B------:R-:W-:Y:S06]  /*79a0*/  HMMA.16816.F32 R76, R40, R30, R76 ;  /* 0x0000001e284c723c */ /* 0x000fec000000184c */
[C---:B------:R-:W-:Y:S01]  /*79b0*/  HMMA.16816.F32 R68, R24.reuse, R28, R68 ;  /* 0x0000001c1844723c */ /* 0x040fe20000001844 */
[----:B------:R-:W-:Y:S01]  /*79c0*/  FFMA.FTZ R41, R211, UR24, -R186 ;  /* 0x00000018d3297c23 */ /* 0x000fe200080108ba */
[--C-:B------:R-:W-:Y:S01]  /*79d0*/  FFMA.FTZ R42, R208, UR24, -R179.reuse ;  /* 0x00000018d02a7c23 */ /* 0x100fe200080108b3 */
[--C-:B------:R-:W-:Y:S01]  /*79e0*/  FFMA.FTZ R43, R204, UR24, -R179.reuse ;  /* 0x00000018cc2b7c23 */ /* 0x100fe200080108b3 */
[----:B------:R-:W-:Y:S01]  /*79f0*/  FFMA.FTZ R211, R196, UR24, -R179 ;  /* 0x00000018c4d37c23 */ /* 0x000fe200080108b3 */
[--C-:B------:R-:W-:Y:S01]  /*7a00*/  FFMA.FTZ R196, R207, UR24, -R172.reuse ;  /* 0x00000018cfc47c23 */ /* 0x100fe200080108ac */
[C---:B------:R-:W-:Y:S01]  /*7a10*/  HMMA.16816.F32 R80, R24.reuse, R30, R80 ;  /* 0x0000001e1850723c */ /* 0x040fe20000001850 */
[----:B------:R-:W-:Y:S01]  /*7a20*/  FFMA.FTZ R204, R199, UR24, -R172 ;  /* 0x00000018c7cc7c23 */ /* 0x000fe200080108ac */
[--C-:B------:R-:W-:Y:S01]  /*7a30*/  FFMA.FTZ R208, R201, UR24, -R186.reuse ;  /* 0x00000018c9d07c23 */ /* 0x100fe200080108ba */
[----:B------:R-:W-:Y:S01]  /*7a40*/  FFMA.FTZ R40, R215, UR24, -R186 ;  /* 0x00000018d7287c23 */ /* 0x000fe200080108ba */
[----:B------:R-:W-:Y:S01]  /*7a50*/  FFMA.FTZ R207, R209, UR24, -R172 ;  /* 0x00000018d1cf7c23 */ /* 0x000fe200080108ac */
[--C-:B------:R-:W-:Y:S01]  /*7a60*/  FFMA.FTZ R199, R205, UR24, -R186.reuse ;  /* 0x00000018cdc77c23 */ /* 0x100fe200080108ba */
[----:B------:R-:W5:Y:S01]  /*7a70*/  LDSM.16.MT88.4 R28, [R220+0xb800] ;  /* 0x00b80000dc1c783b */ /* 0x000f620000004200 */
[----:B------:R-:W-:Y:S01]  /*7a80*/  FFMA.FTZ R201, R202, UR24, -R169 ;  /* 0x00000018cac97c23 */ /* 0x000fe200080108a9 */
[C---:B------:R-:W-:Y:S01]  /*7a90*/  HMMA.16816.F32 R160, R24.reuse, R32, R160 ;  /* 0x0000002018a0723c */ /* 0x040fe200000018a0 */
[----:B------:R-:W-:Y:S01]  /*7aa0*/  MUFU.EX2 R40, R40 ;  /* 0x0000002800287308 */ /* 0x000fe20000000800 */
[--C-:B------:R-:W-:Y:S01]  /*7ab0*/  FFMA.FTZ R205, R178, UR24, -R179.reuse ;  /* 0x00000018b2cd7c23 */ /* 0x100fe200080108b3 */
[----:B------:R-:W-:Y:S01]  /*7ac0*/  FFMA.FTZ R186, R193, UR24, -R186 ;  /* 0x00000018c1ba7c23 */ /* 0x000fe200080108ba */
[----:B------:R-:W-:Y:S01]  /*7ad0*/  FFMA.FTZ R179, R174, UR24, -R179 ;  /* 0x00000018aeb37c23 */ /* 0x000fe200080108b3 */
[----:B------:R-:W-:Y:S01]  /*7ae0*/  FFMA.FTZ R193, R198, UR24, -R169 ;  /* 0x00000018c6c17c23 */ /* 0x000fe200080108a9 */
[----:B------:R-:W-:Y:S01]  /*7af0*/  HMMA.16816.F32 R148, R24, R34, R148 ;  /* 0x000000221894723c */ /* 0x000fe20000001894 */
[----:B-1----:R-:W-:Y:S01]  /*7b00*/  F2FP.F16.F32.PACK_AB R33, R180, R197 ;  /* 0x000000c5b421723e */ /* 0x002fe200000000ff */
[----:B------:R-:W1:Y:S01]  /*7b10*/  LDSM.16.MT88.4 R24, [R222+0x9c00] ;  /* 0x009c0000de18783b */ /* 0x000e620000004200 */
[----:B------:R-:W2:Y:S01]  /*7b20*/  MUFU.EX2 R41, R41 ;  /* 0x0000002900297308 */ /* 0x000ea20000000800 */
[--C-:B------:R-:W-:Y:S01]  /*7b30*/  FFMA.FTZ R174, R177, UR24, -R172.reuse ;  /* 0x00000018b1ae7c23 */ /* 0x100fe200080108ac */
[----:B------:R-:W-:Y:S01]  /*7b40*/  FFMA.FTZ R172, R171, UR24, -R172 ;  /* 0x00000018abac7c23 */ /* 0x000fe200080108ac */
[----:B------:R-:W-:-:S04]  /*7b50*/  FADD.FTZ R197, R197, R194 ;  /* 0x000000c2c5c57221 */ /* 0x000fc80000010000 */
[----:B------:R-:W-:Y:S01]  /*7b60*/  FADD.FTZ R180, R180, R197 ;  /* 0x000000c5b4b47221 */ /* 0x000fe20000010000 */
[----:B------:R-:W-:Y:S08]  /*7b70*/  MUFU.EX2 R42, R42 ;  /* 0x0000002a002a7308 */ /* 0x000ff00000000800 */
[----:B------:R-:W3:Y:S01]  /*7b80*/  MUFU.EX2 R43, R43 ;  /* 0x0000002b002b7308 */ /* 0x000ee20000000800 */
[----:B--2---:R-:W-:Y:S01]  /*7b90*/  F2FP.F16.F32.PACK_AB R32, R41, R40 ;  /* 0x000000282920723e */ /* 0x004fe200000000ff */
[----:B------:R-:W-:-:S04]  /*7ba0*/  FADD.FTZ R40, R40, R57 ;  /* 0x0000003928287221 */ /* 0x000fc80000010000 */
[----:B------:R-:W-:Y:S02]  /*7bb0*/  FADD.FTZ R40, R41, R40 ;  /* 0x0000002829287221 */ /* 0x000fe40000010000 */
[----:B------:R-:W2:Y:S08]  /*7bc0*/  MUFU.EX2 R211, R211 ;  /* 0x000000d300d37308 */ /* 0x000eb00000000800 */
[----:B------:R-:W-:Y:S01]  /*7bd0*/  MUFU.EX2 R196, R196 ;  /* 0x000000c400c47308 */ /* 0x000fe20000000800 */
[----:B---3--:R-:W-:Y:S01]  /*7be0*/  F2FP.F16.F32.PACK_AB R36, R43, R42 ;  /* 0x0000002a2b24723e */ /* 0x008fe200000000ff */
[----:B------:R-:W-:-:S04]  /*7bf0*/  FADD.FTZ R42, R42, R181 ;  /* 0x000000b52a2a7221 */ /* 0x000fc80000010000 */
[----:B------:R-:W-:Y:S02]  /*7c00*/  FADD.FTZ R43, R43, R42 ;  /* 0x0000002a2b2b7221 */ /* 0x000fe40000010000 */
        /* <DEDUP_REMOVED lines=13> */
[----:B------:R-:W2:Y:S01]  /*7ce0*/  MUFU.EX2 R201, R201 ;  /* 0x000000c900c97308 */ /* 0x000ea20000000800 */
[C---:B------:R-:W-:Y:S06]  /*7cf0*/  HMMA.16816.F32 R156, R36.reuse, R20, R156 ;  /* 0x00000014249c723c */ /* 0x040fec000000189c */
[----:B------:R-:W-:Y:S01]  /*7d00*/  HMMA.16816.F32 R152, R36, R22, R152 ;  /* 0x000000162498723c */ /* 0x000fe20000001898 */
[----:B------:R-:W1:Y:S01]  /*7d10*/  MUFU.EX2 R193, R193 ;  /* 0x000000c100c17308 */ /* 0x000e620000000800 */
[----:B---3--:R-:W-:Y:S01]  /*7d20*/  F2FP.F16.F32.PACK_AB R34, R208, R199 ;  /* 0x000000c7d022723e */ /* 0x008fe200000000ff */
[----:B------:R-:W-:-:S03]  /*7d30*/  FADD.FTZ R199, R199, R40 ;  /* 0x00000028c7c77221 */ /* 0x000fc60000010000 */
[C---:B------:R-:W-:Y:S01]  /*7d40*/  HMMA.16816.F32 R72, R36.reuse, R16, R72 ;  /* 0x000000102448723c */ /* 0x040fe20000001848 */
[----:B------:R-:W-:Y:S02]  /*7d50*/  FADD.FTZ R208, R208, R199 ;  /* 0x000000c7d0d07221 */ /* 0x000fe40000010000 */
[----:B------:R-:W3:Y:S01]  /*7d60*/  MUFU.EX2 R205, R205 ;  /* 0x000000cd00cd7308 */ /* 0x000ee20000000800 */
[C---:B--2---:R-:W-:Y:S01]  /*7d70*/  F2FP.F16.F32.PACK_AB R35, R184.reuse, R201 ;  /* 0x000000c9b823723e */ /* 0x044fe200000000ff */
[----:B------:R-:W-:Y:S01]  /*7d80*/  FADD.FTZ R201, R201, R180 ;  /* 0x000000b4c9c97221 */ /* 0x000fe20000010000 */
[C---:B------:R-:W-:Y:S03]  /*7d90*/  HMMA.16816.F32 R76, R36.reuse, R18, R76 ;  /* 0x00000012244c723c */ /* 0x040fe6000000184c */
[----:B------:R-:W-:Y:S02]  /*7da0*/  FADD.FTZ R184, R184, R201 ;  /* 0x000000c9b8b87221 */ /* 0x000fe40000010000 */
[----:B------:R-:W2:Y:S01]  /*7db0*/  MUFU.EX2 R174, R174 ;  /* 0x000000ae00ae7308 */ /* 0x000ea20000000800 */
[C---:B------:R-:W-:Y:S06]  /*7dc0*/  HMMA.16816.F32 R88, R36.reuse, R12, R88 ;  /* 0x0000000c2458723c */ /* 0x040fec0000001858 */
[C---:B------:R-:W-:Y:S01]  /*7dd0*/  HMMA.16816.F32 R92, R36.reuse, R14, R92 ;  /* 0x0000000e245c723c */ /* 0x040fe2000000185c */
[----:B------:R-:W-:Y:S05]  /*7de0*/  MUFU.EX2 R186, R186 ;  /* 0x000000ba00ba7308 */ /* 0x000fea0000000800 */
[C---:B----4-:R-:W-:Y:S03]  /*7df0*/  HMMA.16816.F32 R100, R36.reuse, R8, R100 ;  /* 0x000000082464723c */ /* 0x050fe60000001864 */
[----:B------:R-:W4:Y:S03]  /*7e00*/  MUFU.EX2 R179, R179 ;  /* 0x000000b300b37308 */ /* 0x000f260000000800 */
[C---:B------:R-:W-:Y:S05]  /*7e10*/  HMMA.16816.F32 R104, R36.reuse, R10, R104 ;  /* 0x0000000a2468723c */ /* 0x040fea0000001868 */
[----:B------:R-:W4:Y:S01]  /*7e20*/  MUFU.EX2 R172, R172 ;  /* 0x000000ac00ac7308 */ /* 0x000f220000000800 */
[C---:B-----5:R-:W-:Y:S06]  /*7e30*/  HMMA.16816.F32 R112, R36.reuse, R4, R112 ;  /* 0x000000042470723c */ /* 0x060fec0000001870 */
[----:B------:R-:W-:Y:S01]  /*7e40*/  HMMA.16816.F32 R116, R36, R6, R116 ;  /* 0x000000062474723c */ /* 0x000fe20000001874 */
[----:B------:R-:W-:Y:S05]  /*7e50*/  MUFU.EX2 R66, R66 ;  /* 0x0000004200427308 */ /* 0x000fea0000000800 */
[C---:B------:R-:W-:Y:S06]  /*7e60*/  HMMA.16816.F32 R160, R32.reuse, R20, R160 ;  /* 0x0000001420a0723c */ /* 0x040fec00000018a0 */
[C---:B------:R-:W-:Y:S01]  /*7e70*/  HMMA.16816.F32 R148, R32.reuse, R22, R148 ;  /* 0x000000162094723c */ /* 0x040fe20000001894 */
[----:B------:R-:W5:Y:S05]  /*7e80*/  LDSM.16.MT88.4 R20, [R220+0x9c00] ;  /* 0x009c0000dc14783b */ /* 0x000f6a0000004200 */
        /* <DEDUP_REMOVED lines=13> */
[----:B------:R-:W-:Y:S06]  /*7f60*/  HMMA.16816.F32 R128, R32, R30, R128 ;  /* 0x0000001e2080723c */ /* 0x000fec0000001880 */
[----:B------:R-:W-:Y:S01]  /*7f70*/  HMMA.16816.F32 R124, R36, R28, R124 ;  /* 0x0000001c247c723c */ /* 0x000fe2000000187c */
[----:B------:R-:W-:-:S05]  /*7f80*/  FFMA.FTZ R33, R44, UR24, -R169 ;  /* 0x000000182c217c23 */ /* 0x000fca00080108a9 */
[----:B------:R-:W-:Y:S01]  /*7f90*/  HMMA.16816.F32 R132, R36, R30, R132 ;  /* 0x0000001e2484723c */ /* 0x000fe20000001884 */
[----:B------:R-:W5:Y:S01]  /*7fa0*/  MUFU.EX2 R33, R33 ;  /* 0x0000002100217308 */ /* 0x000f620000000800 */
[----:B------:R-:W-:Y:S01]  /*7fb0*/  F2FP.F16.F32.PACK_AB R28, R210, R191 ;  /* 0x000000bfd21c723e */ /* 0x000fe200000000ff */
[----:B------:R-:W-:Y:S01]  /*7fc0*/  FADD.FTZ R191, R191, R208 ;  /* 0x000000d0bfbf7221 */ /* 0x000fe20000010000 */
[----:B-1----:R-:W-:Y:S01]  /*7fd0*/  F2FP.F16.F32.PACK_AB R29, R170, R193 ;  /* 0x000000c1aa1d723e */ /* 0x002fe200000000ff */
[----:B------:R-:W-:Y:S02]  /*7fe0*/  FADD.FTZ R193, R193, R184 ;  /* 0x000000b8c1c17221 */ /* 0x000fe40000010000 */
[----:B---3--:R-:W-:Y:S01]  /*7ff0*/  F2FP.F16.F32.PACK_AB R36, R205, R182 ;  /* 0x000000b6cd24723e */ /* 0x008fe200000000ff */
[----:B------:R-:W-:Y:S01]  /*8000*/  FADD.FTZ R182, R182, R211 ;  /* 0x000000d3b6b67221 */ /* 0x000fe20000010000 */
[----:B--2---:R-:W-:Y:S01]  /*8010*/  F2FP.F16.F32.PACK_AB R37, R175, R174 ;  /* 0x000000aeaf25723e */ /* 0x004fe200000000ff */
[----:B------:R-:W-:Y:S01]  /*8020*/  FADD.FTZ R174, R174, R203 ;  /* 0x000000cbaeae7221 */ /* 0x000fe20000010000 */
[----:B----4-:R-:W-:Y:S01]  /*8030*/  F2FP.F16.F32.PACK_AB R38, R179, R176 ;  /* 0x000000b0b326723e */ /* 0x010fe200000000ff */
[----:B------:R-:W-:Y:S01]  /*8040*/  FADD.FTZ R210, R210, R191 ;  /* 0x000000bfd2d27221 */ /* 0x000fe20000010000 */
[----:B------:R-:W-:Y:S01]  /*8050*/  F2FP.F16.F32.PACK_AB R39, R172, R173 ;  /* 0x000000adac27723e */ /* 0x000fe200000000ff */
[----:B------:R-:W-:Y:S01]  /*8060*/  FADD.FTZ R193, R170, R193 ;  /* 0x000000c1aac17221 */ /* 0x000fe20000010000 */
[----:B------:R-:W-:Y:S01]  /*8070*/  F2FP.F16.F32.PACK_AB R30, R186, R185 ;  /* 0x000000b9ba1e723e */ /* 0x000fe200000000ff */
[----:B------:R-:W-:Y:S01]  /*8080*/  FADD.FTZ R205, R205, R182 ;  /* 0x000000b6cdcd7221 */ /* 0x000fe20000010000 */
[----:B------:R-:W-:Y:S01]  /*8090*/  FADD.FTZ R174, R175, R174 ;  /* 0x000000aeafae7221 */ /* 0x000fe20000010000 */
[----:B-----5:R-:W-:Y:S01]  /*80a0*/  F2FP.F16.F32.PACK_AB R31, R33, R66 ;  /* 0x00000042211f723e */ /* 0x020fe200000000ff */
[----:B------:R-:W-:Y:S01]  /*80b0*/  FADD.FTZ R185, R185, R210 ;  /* 0x000000d2b9b97221 */ /* 0x000fe20000010000 */
[----:B------:R-:W-:Y:S01]  /*80c0*/  FADD.FTZ R66, R66, R193 ;  /* 0x000000c142427221 */ /* 0x000fe20000010000 */
[----:B------:R-:W-:Y:S01]  /*80d0*/  FADD.FTZ R176, R176, R205 ;  /* 0x000000cdb0b07221 */ /* 0x000fe20000010000 */
[----:B------:R-:W-:Y:S01]  /*80e0*/  FADD.FTZ R173, R173, R174 ;  /* 0x000000aeadad7221 */ /* 0x000fe20000010000 */
[----:B------:R-:W-:Y:S01]  /*80f0*/  HMMA.16816.F32 R156, R36, R24, R156 ;  /* 0x00000018249c723c */ /* 0x000fe2000000189c */
[----:B------:R-:W-:Y:S01]  /*8100*/  FADD.FTZ R239, R186, R185 ;  /* 0x000000b9baef7221 */ /* 0x000fe20000010000 */
[----:B------:R-:W-:Y:S01]  /*8110*/  FADD.FTZ R234, R33, R66 ;  /* 0x0000004221ea7221 */ /* 0x000fe20000010000 */
[----:B------:R-:W-:Y:S01]  /*8120*/  FADD.FTZ R237, R179, R176 ;  /* 0x000000b0b3ed7221 */ /* 0x000fe20000010000 */
[----:B------:R-:W-:-:S02]  /*8130*/  FADD.FTZ R235, R172, R173 ;  /* 0x000000adaceb7221 */ /* 0x000fc40000010000 */
        /* <DEDUP_REMOVED lines=27> */
[----:B------:R-:W-:Y:S02]  /*82f0*/  USHF.R.S32.HI UR4, URZ, 0x1f, UR25 ;  /* 0x0000001f3f047899 */ /* 0x000fe40008011419 */
[----:B------:R-:W-:Y:S02]  /*8300*/  UIMAD.WIDE.U32 UR26, UR25, UR10, URZ ;  /* 0x0000000a191a72a5 */ /* 0x000fe4000f8e003f */
[----:B------:R-:W-:Y:S02]  /*8310*/  UIMAD UR4, UR4, UR10, URZ ;  /* 0x0000000a040472a4 */ /* 0x000fe4000f8e023f */
[----:B------:R-:W-:Y:S02]  /*8320*/  UISETP.NE.AND UP0, UPT, UR23, 0x3, UPT ;  /* 0x000000031700788c */ /* 0x000fe4000bf05270 */
[----:B------:R-:W-:Y:S01]  /*8330*/  UIMAD UR4, UR25, UR11, UR4 ;  /* 0x0000000b190472a4 */ /* 0x000fe2000f8e0204 */
[----:B------:R-:W-:Y:S02]  /*8340*/  IMAD.U32 R8, RZ, RZ, UR26 ;  /* 0x0000001aff087e24 */ /* 0x000fe4000f8e00ff */
[----:B------:R-:W-:Y:S01]  /*8350*/  IMAD.U32 R9, RZ, RZ, UR27 ;  /* 0x0000001bff097e24 */ /* 0x000fe2000f8e00ff */
[----:B------:R-:W-:Y:S01]  /*8360*/  UIADD3 UR4, UR27, UR4, URZ ;  /* 0x000000041b047290 */ /* 0x000fe2000fffe03f */
[----:B------:R-:W-:Y:S01]  /*8370*/  BAR.SYNC.DEFER_BLOCKING 0x0 ;  /* 0x0000000000007b1d */ /* 0x000fe20000010000 */
[----:B------:R-:W-:-:S04]  /*8380*/  LEA R4, P0, R8, R232, 0x6 ;  /* 0x000000e808047211 */ /* 0x000fc800078030ff */
[----:B------:R-:W-:Y:S01]  /*8390*/  IMAD.U32 R5, RZ, RZ, UR4 ;  /* 0x00000004ff057e24 */ /* 0x000fe2000f8e00ff */
[----:B------:R-:W-:Y:S01]  /*83a0*/  LEA R6, P1, R4, UR6, 0x1 ;  /* 0x0000000604067c11 */ /* 0x000fe2000f8208ff */
[----:B------:R-:W-:-:S03]  /*83b0*/  UIADD3 UR4, UR23, -0x3, URZ ;  /* 0xfffffffd17047890 */ /* 0x000fc6000fffe03f */
[----:B------:R-:W-:Y:S02]  /*83c0*/  LEA.HI.X R5, R8, R241, R5, 0x6, P0 ;  /* 0x000000f108057211 */ /* 0x000fe400000f3405 */
[----:B------:R-:W-:Y:S02]  /*83d0*/  IADD3 R8, P0, R6, UR22, RZ ;  /* 0x0000001606087c10 */ /* 0x000fe4000ff1e0ff */
[----:B------:R-:W-:-:S04]  /*83e0*/  LEA.HI.X R7, R4, UR7, R5, 0x1, P1 ;  /* 0x0000000704077c11 */ /* 0x000fc800088f0c05 */
[----:B------:R-:W-:Y:S01]  /*83f0*/  IADD3.X R9, R7, UR21, RZ, P0, !PT ;  /* 0x0000001507097c10 */ /* 0x000fe200087fe4ff */
        /* <DEDUP_REMOVED lines=17> */
[----:B------:R-:W5:Y:S04]  /*8510*/  LDSM.16.M88.4 R188, [R223] ;  /* 0x00000000dfbc783b */ /* 0x000f680000000200 */
[----:B------:R-:W5:Y:S04]  /*8520*/  LDSM.16.M88.4 R196, [R221+0x6000] ;  /* 0x00600000ddc4783b */ /* 0x000f680000000200 */
[----:B------:R-:W5:Y:S04]  /*8530*/  LDSM.16.M88.4 R208, [R221+0x6c00] ;  /* 0x006c0000ddd0783b */ /* 0x000f680000000200 */
[----:B------:R-:W5:Y:S01]  /*8540*/  LDSM.16.M88.4 R192, [R221+0x6800] ;  /* 0x00680000ddc0783b */ /* 0x000f620000000200 */
[C---:B--2---:R-:W-:Y:S03]  /*8550*/  HMMA.16816.F32 R20, R60.reuse, R172, RZ ;  /* 0x000000ac3c14723c */ /* 0x044fe600000018ff */
[----:B------:R-:W-:Y:S04]  /*8560*/  LDSM.16.M88.4 R48, [R224+0x7000] ;  /* 0x00700000e030783b */ /* 0x000fe80000000200 */
[----:B------:R-:W-:Y:S01]  /*8570*/  LDSM.16.M88.4 R52, [R225+0x3000] ;  /* 0x00300000e134783b */ /* 0x000fe20000000200 */
[----:B------:R-:W-:Y:S03]  /*8580*/  HMMA.16816.F32 R16, R60, R174, RZ ;  /* 0x000000ae3c10723c */ /* 0x000fe600000018ff */
[----:B------:R-:W-:Y:S03]  /*8590*/  LDSM.16.M88.4 R44, [R224+0x7400] ;  /* 0x00740000e02c783b */ /* 0x000fe60000000200 */
[C---:B------:R-:W-:Y:S01]  /*85a0*/  HMMA.16816.F32 R176, R56.reuse, R172, RZ ;  /* 0x000000ac38b0723c */ /* 0x040fe200000018ff */
[----:B------:R-:W-:Y:S04]  /*85b0*/  LDSM.16.M88.4 R40, [R224+0x7800] ;  /* 0x00780000e028783b */ /* 0x000fe80000000200 */
[----:B------:R-:W-:Y:S01]  /*85c0*/  LDSM.16.M88.4 R204, [R223+0x3000] ;  /* 0x00300000dfcc783b */ /* 0x000fe20000000200 */
[C---:B------:R-:W-:Y:S03]  /*85d0*/  HMMA.16816.F32 R172, R56.reuse, R174, RZ ;  /* 0x000000ae38ac723c */ /* 0x040fe600000018ff */
[----:B------:R-:W0:Y:S03]  /*85e0*/  LDGDEPBAR ;  /* 0x00000000000079af */ /* 0x000e260000000000 */
[-C--:B---3--:R-:W-:Y:S06]  /*85f0*/  HMMA.16816.F32 R184, R56, R180.reuse, RZ ;  /* 0x000000b438b8723c */ /* 0x088fec00000018ff */
[C---:B------:R-:W-:Y:S06]  /*8600*/  HMMA.16816.F32 R28, R60.reuse, R180, RZ ;  /* 0x000000b43c1c723c */ /* 0x040fec00000018ff */
[-C--:B------:R-:W-:Y:S06]  /*8610*/  HMMA.16816.F32 R24, R60, R182.reuse, RZ ;  /* 0x000000b63c18723c */ /* 0x080fec00000018ff */
[----:B------:R-:W-:Y:S06]  /*8620*/  HMMA.16816.F32 R180, R56, R182, RZ ;  /* 0x000000b638b4723c */ /* 0x000fec00000018ff */
[C---:B----4-:R-:W-:Y:S06]  /*8630*/  HMMA.16816.F32 R12, R60.reuse, R164, RZ ;  /* 0x000000a43c0c723c */ /* 0x050fec00000018ff */
[----:B-1----:R-:W-:Y:S06]  /*8640*/  HMMA.16816.F32 R8, R60, R166, RZ ;  /* 0x000000a63c08723c */ /* 0x002fec00000018ff */
[----:B------:R-:W-:Y:S06]  /*8650*/  HMMA.16816.F32 R168, R56, R164, RZ ;  /* 0x000000a438a8723c */ /* 0x000fec00000018ff */
[-C--:B-----5:R-:W-:Y:S06]  /*8660*/  HMMA.16816.F32 R4, R60, R36.reuse, RZ ;  /* 0x000000243c04723c */ /* 0x0a0fec00000018ff */
[C---:B------:R-:W-:Y:S06]  /*8670*/  HMMA.16816.F32 R64, R56.reuse, R36, RZ ;  /* 0x000000243840723c */ /* 0x040fec00000018ff */
[----:B------:R-:W-:Y:S06]  /*8680*/  HMMA.16816.F32 R164, R56, R166, RZ ;  /* 0x000000a638a4723c */ /* 0x000fec00000018ff */
[-C--:B------:R-:W-:Y:S06]  /*8690*/  HMMA.16816.F32 R60, R60, R38.reuse, RZ ;  /* 0x000000263c3c723c */ /* 0x080fec00000018ff */
[----:B------:R-:W-:Y:S01]  /*86a0*/  HMMA.16816.F32 R56, R56, R38, RZ ;  /* 0x000000263838723c */ /* 0x000fe200000018ff */
[----:B------:R-:W-:Y:S05]  /*86b0*/  LDSM.16.M88.4 R36, [R224+0x7c00] ;  /* 0x007c0000e024783b */ /* 0x000fea0000000200 */
[C---:B------:R-:W-:Y:S06]  /*86c0*/  HMMA.16816.F32 R20, R200.reuse, R32, R20 ;  /* 0x00000020c814723c */ /* 0x040fec0000001814 */
[----:B------:R-:W-:Y:S06]  /*86d0*/  HMMA.16816.F32 R16, R200, R34, R16 ;  /* 0x00000022c810723c */ /* 0x000fec0000001810 */
[C---:B------:R-:W-:Y:S06]  /*86e0*/  HMMA.16816.F32 R176, R188.reuse, R32, R176 ;  /* 0x00000020bcb0723c */ /* 0x040fec00000018b0 */
[C---:B------:R-:W-:Y:S01]  /*86f0*/  HMMA.16816.F32 R172, R188.reuse, R34, R172 ;  /* 0x00000022bcac723c */ /* 0x040fe200000018ac */
[----:B------:R-:W1:Y:S05]  /*8700*/  LDSM.16.M88.4 R32, [R225+0x2000] ;  /* 0x00200000e120783b */ /* 0x000e6a0000000200 */
[-C--:B------:R-:W-:Y:S06]  /*8710*/  HMMA.16816.F32 R184, R188, R196.reuse, R184 ;  /* 0x000000c4bcb8723c */ /* 0x080fec00000018b8 */
[C---:B------:R-:W-:Y:S06]  /*8720*/  HMMA.16816.F32 R28, R200.reuse, R196, R28 ;  /* 0x000000c4c81c723c */ /* 0x040fec000000181c */
[-C--:B------:R-:W-:Y:S06]  /*8730*/  HMMA.16816.F32 R24, R200, R198.reuse, R24 ;  /* 0x000000c6c818723c */ /* 0x080fec0000001818 */
[----:B------:R-:W-:Y:S01]  /*8740*/  HMMA.16816.F32 R180, R188, R198, R180 ;  /* 0x000000c6bcb4723c */ /* 0x000fe200000018b4 */
[----:B------:R-:W-:Y:S05]  /*8750*/  LDSM.16.M88.4 R196, [R221+0x7400] ;  /* 0x00740000ddc4783b */ /* 0x000fea0000000200 */
[C---:B------:R-:W-:Y:S06]  /*8760*/  HMMA.16816.F32 R4, R200.reuse, R208, R4 ;  /* 0x000000d0c804723c */ /* 0x040fec0000001804 */
[C---:B------:R-:W-:Y:S06]  /*8770*/  HMMA.16816.F32 R12, R200.reuse, R192, R12 ;  /* 0x000000c0c80c723c */ /* 0x040fec000000180c */
[C---:B------:R-:W-:Y:S06]  /*8780*/  HMMA.16816.F32 R8, R200.reuse, R194, R8 ;  /* 0x000000c2c808723c */ /* 0x040fec0000001808 */
[----:B------:R-:W-:Y:S01]  /*8790*/  HMMA.16816.F32 R60, R200, R210, R60 ;  /* 0x000000d2c83c723c */ /* 0x000fe2000000183c */
[----:B------:R-:W-:Y:S05]  /*87a0*/  LDSM.16.M88.4 R200, [R221+0x7000] ;  /* 0x00700000ddc8783b */ /* 0x000fea0000000200 */
[C---:B------:R-:W-:Y:S06]  /*87b0*/  HMMA.16816.F32 R64, R188.reuse, R208, R64 ;  /* 0x000000d0bc40723c */ /* 0x040fec0000001840 */
[C---:B------:R-:W-:Y:S06]  /*87c0*/  HMMA.16816.F32 R168, R188.reuse, R192, R168 ;  /* 0x000000c0bca8723c */ /* 0x040fec00000018a8 */
[C---:B------:R-:W-:Y:S01]  /*87d0*/  HMMA.16816.F32 R56, R188.reuse, R210, R56 ;  /* 0x000000d2bc38723c */ /* 0x040fe20000001838 */
[----:B------:R-:W2:Y:S05]  /*87e0*/  LDSM.16.M88.4 R208, [R223+0x2000] ;  /* 0x00200000dfd0783b */ /* 0x000eaa0000000200 */
[----:B------:R-:W-:Y:S01]  /*87f0*/  HMMA.16816.F32 R164, R188, R194, R164 ;  /* 0x000000c2bca4723c */ /* 0x000fe200000018a4 */
[----:B------:R-:W3:Y:S04]  /*8800*/  LDSM.16.M88.4 R192, [R221+0x7800] ;  /* 0x00780000ddc0783b */ /* 0x000ee80000000200 */
[----:B------:R-:W4:Y:S01]  /*8810*/  LDSM.16.M88.4 R188, [R221+0x7c00] ;  /* 0x007c0000ddbc783b */ /* 0x000f220000000200 */
[-C--:B-1----:R-:W-:Y:S06]  /*8820*/  HMMA.16816.F32 R184, R32, R48.reuse, R184 ;  /* 0x0000003020b8723c */ /* 0x082fec00000018b8 */
[C---:B------:R-:W-:Y:S06]  /*8830*/  HMMA.16816.F32 R28, R52.reuse, R48, R28 ;  /* 0x00000030341c723c */ /* 0x040fec000000181c */
[-C--:B------:R-:W-:Y:S06]  /*8840*/  HMMA.16816.F32 R24, R52, R50.reuse, R24 ;  /* 0x000000323418723c */ /* 0x080fec0000001818 */
[----:B------:R-:W-:Y:S01]  /*8850*/  HMMA.16816.F32 R180, R32, R50, R180 ;  /* 0x0000003220b4723c */ /* 0x000fe200000018b4 */
[----:B------:R-:W-:Y:S05]  /*8860*/  LDSM.16.M88.4 R48, [R225+0x5000] ;  /* 0x00500000e130783b */ /* 0x000fea0000000200 */
        /* <DEDUP_REMOVED lines=9> */
[----:B------:R-:W1:Y:S05]  /*8900*/  LDSM.16.M88.4 R44, [R224+0x8000] ;  /* 0x00800000e02c783b */ /* 0x000e6a0000000200 */
[C---:B------:R-:W-:Y:S06]  /*8910*/  HMMA.16816.F32 R168, R32.reuse, R40, R168 ;  /* 0x0000002820a8723c */ /* 0x040fec00000018a8 */
[C---:B------:R-:W-:Y:S01]  /*8920*/  HMMA.16816.F32 R164, R32.reuse, R42, R164 ;  /* 0x0000002a20a4723c */ /* 0x040fe200000018a4 */
[----:B------:R-:W5:Y:S05]  /*8930*/  LDSM.16.M88.4 R40, [R224+0x8400] ;  /* 0x00840000e028783b */ /* 0x000f6a0000000200 */
[C---:B------:R-:W-:Y:S06]  /*8940*/  HMMA.16816.F32 R64, R32.reuse, R36, R64 ;  /* 0x000000242040723c */ /* 0x040fec0000001840 */
[----:B------:R-:W-:Y:S01]  /*8950*/  HMMA.16816.F32 R56, R32, R38, R56 ;  /* 0x000000262038723c */ /* 0x000fe20000001838 */
[----:B------:R-:W5:Y:S04]  /*8960*/  LDSM.16.M88.4 R32, [R224+0x8c00] ;  /* 0x008c0000e020783b */ /* 0x000f680000000200 */
[----:B------:R-:W-:Y:S01]  /*8970*/  LDSM.16.M88.4 R36, [R224+0x8800] ;  /* 0x00880000e024783b */ /* 0x000fe20000000200 */
[-C--:B--2---:R-:W-:Y:S06]  /*8980*/  HMMA.16816.F32 R184, R208, R200.reuse, R184 ;  /* 0x000000c8d0b8723c */ /* 0x084fec00000018b8 */
[C---:B------:R-:W-:Y:S06]  /*8990*/  HMMA.16816.F32 R28, R204.reuse, R200, R28 ;  /* 0x000000c8cc1c723c */ /* 0x040fec000000181c */
[-C--:B------:R-:W-:Y:S06]  /*89a0*/  HMMA.16816.F32 R24, R204, R202.reuse, R24 ;  /* 0x000000cacc18723c */ /* 0x080fec0000001818 */
[----:B------:R-:W-:Y:S06]  /*89b0*/  HMMA.16816.F32 R180, R208, R202, R180 ;  /* 0x000000cad0b4723c */ /* 0x000fec00000018b4 */
[C---:B------:R-:W-:Y:S06]  /*89c0*/  HMMA.16816.F32 R20, R204.reuse, R196, R20 ;  /* 0x000000c4cc14723c */ /* 0x040fec0000001814 */
[----:B------:R-:W-:Y:S06]  /*89d0*/  HMMA.16816.F32 R16, R204, R198, R16 ;  /* 0x000000c6cc10723c */ /* 0x000fec0000001810 */
[C---:B------:R-:W-:Y:S06]  /*89e0*/  HMMA.16816.F32 R176, R208.reuse, R196, R176 ;  /* 0x000000c4d0b0723c */ /* 0x040fec00000018b0 */
[C---:B------:R-:W-:Y:S01]  /*89f0*/  HMMA.16816.F32 R172, R208.reuse, R198, R172 ;  /* 0x000000c6d0ac723c */ /* 0x040fe200000018ac */
[----:B------:R-:W-:Y:S05]  /*8a00*/  LDSM.16.M88.4 R196, [R223+0x4000] ;  /* 0x00400000dfc4783b */ /* 0x000fea0000000200 */
[C---:B---3--:R-:W-:Y:S01]  /*8a10*/  HMMA.16816.F32 R200, R208.reuse, R192, R168 ;  /* 0x000000c0d0c8723c */ /* 0x048fe200000018a8 */
[----:B------:R-:W2:Y:S05]  /*8a20*/  LDSM.16.M88.4 R168, [R221+0x8000] ;  /* 0x00800000dda8783b */ /* 0x000eaa0000000200 */
[C---:B------:R-:W-:Y:S06]  /*8a30*/  HMMA.16816.F32 R164, R208.reuse, R194, R164 ;  /* 0x000000c2d0a4723c */ /* 0x040fec00000018a4 */
[C---:B----4-:R-:W-:Y:S06]  /*8a40*/  HMMA.16816.F32 R64, R208.reuse, R188, R64 ;  /* 0x000000bcd040723c */ /* 0x050fec0000001840 */
[----:B------:R-:W-:Y:S01]  /*8a50*/  HMMA.16816.F32 R208, R208, R190, R56 ;  /* 0x000000bed0d0723c */ /* 0x000fe20000001838 */
[----:B------:R-:W3:Y:S05]  /*8a60*/  LDSM.16.M88.4 R56, [R223+0x5000] ;  /* 0x00500000df38783b */ /* 0x000eea0000000200 */
[----:B------:R-:W-:Y:S06]  /*8a70*/  HMMA.16816.F32 R4, R204, R188, R4 ;  /* 0x000000bccc04723c */ /* 0x000fec0000001804 */
[-C--:B-1----:R-:W-:Y:S06]  /*8a80*/  HMMA.16816.F32 R184, R52, R44.reuse, R184 ;  /* 0x0000002c34b8723c */ /* 0x082fec00000018b8 */
[C---:B------:R-:W-:Y:S06]  /*8a90*/  HMMA.16816.F32 R28, R48.reuse, R44, R28 ;  /* 0x0000002c301c723c */ /* 0x040fec000000181c */
[-C--:B------:R-:W-:Y:S06]  /*8aa0*/  HMMA.16816.F32 R24, R48, R46.reuse, R24 ;  /* 0x0000002e3018723c */ /* 0x080fec0000001818 */
[----:B------:R-:W-:Y:S01]  /*8ab0*/  HMMA.16816.F32 R180, R52, R46, R180 ;  /* 0x0000002e34b4723c */ /* 0x000fe200000018b4 */
[----:B------:R-:W1:Y:S05]  /*8ac0*/  LDSM.16.M88.4 R44, [R221+0x8400] ;  /* 0x00840000dd2c783b */ /* 0x000e6a0000000200 */
[----:B------:R-:W-:Y:S06]  /*8ad0*/  HMMA.16816.F32 R60, R204, R190, R60 ;  /* 0x000000becc3c723c */ /* 0x000fec000000183c */
[----:B-----5:R-:W-:Y:S06]  /*8ae0*/  HMMA.16816.F32 R176, R52, R40, R176 ;  /* 0x0000002834b0723c */ /* 0x020fec00000018b0 */
[----:B------:R-:W-:Y:S06]  /*8af0*/  HMMA.16816.F32 R12, R204, R192, R12 ;  /* 0x000000c0cc0c723c */ /* 0x000fec000000180c */
[-C--:B------:R-:W-:Y:S06]  /*8b00*/  HMMA.16816.F32 R4, R48, R32.reuse, R4 ;  /* 0x000000203004723c */ /* 0x080fec0000001804 */
[----:B------:R-:W-:Y:S06]  /*8b10*/  HMMA.16816.F32 R64, R52, R32, R64 ;  /* 0x000000203440723c */ /* 0x000fec0000001840 */
[----:B--2---:R-:W-:Y:S01]  /*8b20*/  HMMA.16816.F32 R184, R196, R168, R184 ;  /* 0x000000a8c4b8723c */ /* 0x004fe200000018b8 */
[----:B------:R-:W-:-:S05]  /*8b30*/  IMAD.U32 R33, RZ, RZ, UR4 ;  /* 0x00000004ff217e24 */ /* 0x000fca000f8e00ff */
[C---:B------:R-:W-:Y:S06]  /*8b40*/  HMMA.16816.F32 R16, R48.reuse, R42, R16 ;  /* 0x0000002a3010723c */ /* 0x040fec0000001810 */
[----:B------:R-:W-:Y:S06]  /*8b50*/  HMMA.16816.F32 R20, R48, R40, R20 ;  /* 0x000000283014723c */ /* 0x000fec0000001814 */
[----:B------:R-:W-:Y:S06]  /*8b60*/  HMMA.16816.F32 R8, R204, R194, R8 ;  /* 0x000000c2cc08723c */ /* 0x000fec0000001808 */
[C---:B------:R-:W-:Y:S06]  /*8b70*/  HMMA.16816.F32 R172, R52.reuse, R42, R172 ;  /* 0x0000002a34ac723c */ /* 0x040fec00000018ac */
[C---:B------:R-:W-:Y:S06]  /*8b80*/  HMMA.16816.F32 R200, R52.reuse, R36, R200 ;  /* 0x0000002434c8723c */ /* 0x040fec00000018c8 */
[C---:B------:R-:W-:Y:S06]  /*8b90*/  HMMA.16816.F32 R164, R52.reuse, R38, R164 ;  /* 0x0000002634a4723c */ /* 0x040fec00000018a4 */
[----:B------:R-:W-:Y:S06]  /*8ba0*/  HMMA.16816.F32 R208, R52, R34, R208 ;  /* 0x0000002234d0723c */ /* 0x000fec00000018d0 */
[----:B---3--:R-:W-:Y:S01]  /*8bb0*/  HMMA.16816.F32 R28, R56, R168, R28 ;  /* 0x000000a8381c723c */ /* 0x008fe2000000181c */
[----:B------:R-:W-:-:S04]  /*8bc0*/  IMAD R55, R33, 0x40, R242 ;  /* 0x0000004021377824 */ /* 0x000fc800078e02f2 */
[C---:B------:R-:W-:Y:S01]  /*8bd0*/  VIADD R33, R55.reuse, 0x1 ;  /* 0x0000000137217836 */ /* 0x040fe20000000000 */
[----:B------:R-:W-:Y:S01]  /*8be0*/  HMMA.16816.F32 R24, R56, R170, R24 ;  /* 0x000000aa3818723c */ /* 0x000fe20000001818 */
[C---:B------:R-:W-:Y:S01]  /*8bf0*/  VIADD R41, R55.reuse, 0x9 ;  /* 0x0000000937297836 */ /* 0x040fe20000000000 */
[CC--:B------:R-:W-:Y:S01]  /*8c00*/  ISETP.GE.AND P6, PT, R55.reuse, R238.reuse, PT ;  /* 0x000000ee3700720c */ /* 0x0c0fe20003fc6270 */
[----:B------:R-:W-:Y:S01]  /*8c10*/  VIADD R169, R55, 0x19 ;  /* 0x0000001937a97836 */ /* 0x000fe20000000000 */
[C---:B------:R-:W-:Y:S02]  /*8c20*/  ISETP.GE.AND P2, PT, R33.reuse, R238, PT ;  /* 0x000000ee2100720c */ /* 0x040fe40003f46270 */
[----:B------:R-:W-:Y:S01]  /*8c30*/  HMMA.16816.F32 R60, R48, R34, R60 ;  /* 0x00000022303c723c */ /* 0x000fe2000000183c */
[C---:B------:R-:W-:Y:S02]  /*8c40*/  ISETP.GE.AND P3, PT, R33.reuse, R236, PT ;  /* 0x000000ec2100720c */ /* 0x040fe40003f66270 */
[----:B------:R-:W-:-:S02]  /*8c50*/  ISETP.GE.AND P4, PT, R33, R3, PT ;  /* 0x000000032100720c */ /* 0x000fc40003f86270 */
[----:B------:R-:W-:Y:S01]  /*8c60*/  ISETP.GE.AND P1, PT, R33, R2, PT ;  /* 0x000000022100720c */ /* 0x000fe20003f26270 */
[C---:B------:R-:W-:Y:S01]  /*8c70*/  HMMA.16816.F32 R180, R196.reuse, R170, R180 ;  /* 0x000000aac4b4723c */ /* 0x040fe200000018b4 */
[----:B------:R-:W2:Y:S01]  /*8c80*/  LDSM.16.M88.4 R32, [R221+0x8800] ;  /* 0x00880000dd20783b */ /* 0x000ea20000000200 */
[----:B------:R-:W-:Y:S02]  /*8c90*/  FSEL R187, R187, -INF , !P3 ;  /* 0xff800000bbbb7808 */ /* 0x000fe40005800000 */
[C---:B------:R-:W-:Y:S02]  /*8ca0*/  ISETP.GE.AND P0, PT, R55.reuse, R236, PT ;  /* 0x000000ec3700720c */ /* 0x040fe40003f06270 */
[----:B-1----:R-:W-:Y:S01]  /*8cb0*/  HMMA.16816.F32 R176, R196, R44, R176 ;  /* 0x0000002cc4b0723c */ /* 0x002fe200000018b0 */
[C---:B------:R-:W-:Y:S01]  /*8cc0*/  ISETP.GE.AND P3, PT, R55.reuse, R3, PT ;  /* 0x000000033700720c */ /* 0x040fe20003f66270 */
[----:B------:R-:W-:Y:S01]  /*8cd0*/  VIADD R171, R55, 0x18 ;  /* 0x0000001837ab7836 */ /* 0x000fe20000000000 */
[----:B------:R-:W-:-:S02]  /*8ce0*/  FSEL R53, R185, -INF , !P2 ;  /* 0xff800000b9357808 */ /* 0x000fc40005000000 */
[----:B------:R-:W-:Y:S01]  /*8cf0*/  FSEL R31, R31, -INF , !P1 ;  /* 0xff8000001f1f7808 */ /* 0x000fe20004800000 */
[----:B------:R-:W-:Y:S06]  /*8d00*/  HMMA.16816.F32 R12, R48, R36, R12 ;  /* 0x00000024300c723c */ /* 0x000fec000000180c */
[----:B------:R-:W-:Y:S01]  /*8d10*/  HMMA.16816.F32 R16, R56, R46, R16 ;  /* 0x0000002e3810723c */ /* 0x000fe20000001810 */
[----:B------:R-:W-:-:S05]  /*8d20*/  VIADD R37, R55, 0x8 ;  /* 0x0000000837257836 */ /* 0x000fca0000000000 */
[----:B------:R-:W-:Y:S01]  /*8d30*/  HMMA.16816.F32 R20, R56, R44, R20 ;  /* 0x0000002c3814723c */ /* 0x000fe20000001814 */
[C---:B------:R-:W-:Y:S02]  /*8d40*/  ISETP.GE.AND P2, PT, R37.reuse, R3, PT ;  /* 0x000000032500720c */ /* 0x040fe40003f46270 */
[----:B------:R-:W-:-:S03]  /*8d50*/  ISETP.GE.AND P5, PT, R37, R238, PT ;  /* 0x000000ee2500720c */ /* 0x000fc60003fa6270 */
[----:B------:R-:W-:Y:S01]  /*8d60*/  HMMA.16816.F32 R8, R48, R38, R8 ;  /* 0x000000263008723c */ /* 0x000fe20000001808 */
[----:B------:R-:W-:Y:S01]  /*8d70*/  FSEL R44, R29, -INF , !P4 ;  /* 0xff8000001d2c7808 */ /* 0x000fe20006000000 */
[----:B------:R-:W-:Y:S01]  /*8d80*/  VIADD R29, R55, 0x10 ;  /* 0x00000010371d7836 */ /* 0x000fe20000000000 */
[----:B------:R-:W-:Y:S02]  /*8d90*/  ISETP.GE.AND P4, PT, R41, R3, PT ;  /* 0x000000032900720c */ /* 0x000fe40003f86270 */
[----:B------:R-:W-:Y:S01]  /*8da0*/  FSEL R45, R180, -INF , !P5 ;  /* 0xff800000b42d7808 */ /* 0x000fe20006800000 */
[C---:B------:R-:W-:Y:S01]  /*8db0*/  HMMA.16816.F32 R172, R196.reuse, R46, R172 ;  /* 0x0000002ec4ac723c */ /* 0x040fe200000018ac */
[----:B------:R-:W-:Y:S02]  /*8dc0*/  FSEL R51, R184, -INF , !P6 ;  /* 0xff800000b8337808 */ /* 0x000fe40007000000 */
[----:B------:R-:W-:Y:S02]  /*8dd0*/  FSEL R49, R186, -INF , !P0 ;  /* 0xff800000ba317808 */ /* 0x000fe40004000000 */
[----:B------:R-:W-:Y:S01]  /*8de0*/  FSEL R48, R28, -INF , !P3 ;  /* 0xff8000001c307808 */ /* 0x000fe20005800000 */
[----:B--2---:R-:W-:Y:S01]  /*8df0*/  HMMA.16816.F32 R200, R196, R32, R200 ;  /* 0x00000020c4c8723c */ /* 0x004fe200000018c8 */
[----:B------:R-:W-:-:S02]  /*8e00*/  ISETP.GE.AND P6, PT, R37, R236, PT ;  /* 0x000000ec2500720c */ /* 0x000fc40003fc6270 */
[-C--:B------:R-:W-:Y:S02]  /*8e10*/  ISETP.GE.AND P0, PT, R37, R2.reuse, PT ;  /* 0x000000022500720c */ /* 0x080fe40003f06270 */
[----:B------:R-:W-:Y:S01]  /*8e20*/  ISETP.GE.AND P3, PT, R55, R2, PT ;  /* 0x000000023700720c */ /* 0x000fe20003f66270 */
[----:B------:R-:W1:Y:S01]  /*8e30*/  LDSM.16.M88.4 R36, [R221+0x8c00] ;  /* 0x008c0000dd24783b */ /* 0x000e620000000200 */
[----:B------:R-:W-:Y:S01]  /*8e40*/  FSEL R28, R24, -INF , !P2 ;  /* 0xff800000181c7808 */ /* 0x000fe20005000000 */
[----:B------:R-:W-:Y:S01]  /*8e50*/  HMMA.16816.F32 R164, R196, R34, R164 ;  /* 0x00000022c4a4723c */ /* 0x000fe200000018a4 */
[----:B------:R-:W-:Y:S01]  /*8e60*/  FSEL R24, R25, -INF , !P4 ;  /* 0xff80000019187808 */ /* 0x000fe20006000000 */
[----:B------:R-:W-:-:S04]  /*8e70*/  DEPBAR.LE SB0, 0x0 ;  /* 0x000080000000791a */ /* 0x000fc80000000000 */
[----:B------:R-:W-:Y:S01]  /*8e80*/  FSEL R25, R30, -INF , !P3 ;  /* 0xff8000001e197808 */ /* 0x000fe20005800000 */
[C---:B------:R-:W-:Y:S01]  /*8e90*/  HMMA.16816.F32 R12, R56.reuse, R32, R12 ;  /* 0x00000020380c723c */ /* 0x040fe2000000180c */
[C---:B------:R-:W-:Y:S02]  /*8ea0*/  ISETP.GE.AND P2, PT, R41.reuse, R238, PT ;  /* 0x000000ee2900720c */ /* 0x040fe40003f46270 */
[C---:B------:R-:W-:Y:S02]  /*8eb0*/  ISETP.GE.AND P4, PT, R41.reuse, R236, PT ;  /* 0x000000ec2900720c */ /* 0x040fe40003f86270 */
[----:B------:R-:W-:Y:S01]  /*8ec0*/  ISETP.GE.AND P3, PT, R41, R2, PT ;  /* 0x000000022900720c */ /* 0x000fe20003f66270 */
[----:B------:R-:W-:Y:S01]  /*8ed0*/  VIADD R41, R55, 0x11 ;  /* 0x0000001137297836 */ /* 0x000fe20000000000 */
[----:B------:R-:W-:Y:S01]  /*8ee0*/  ISETP.GE.AND P1, PT, R29, R238, PT ;  /* 0x000000ee1d00720c */ /* 0x000fe20003f26270 */
[----:B------:R-:W-:Y:S01]  /*8ef0*/  HMMA.16816.F32 R8, R56, R34, R8 ;  /* 0x000000223808723c */ /* 0x000fe20000001808 */
[----:B------:R-:W-:-:S02]  /*8f00*/  FSEL R30, R27, -INF , !P3 ;  /* 0xff8000001b1e7808 */ /* 0x000fc40005800000 */
[----:B------:R-:W-:Y:S02]  /*8f10*/  FSEL R181, R181, -INF , !P2 ;  /* 0xff800000b5b57808 */ /* 0x000fe40005000000 */
[----:B------:R-:W-:Y:S02]  /*8f20*/  FSEL R26, R26, -INF , !P0 ;  /* 0xff8000001a1a7808 */ /* 0x000fe40004000000 */
[-C--:B------:R-:W-:Y:S01]  /*8f30*/  ISETP.GE.AND P3, PT, R41, R236.reuse, PT ;  /* 0x000000ec2900720c */ /* 0x080fe20003f66270 */
[----:B------:R-:W-:Y:S01]  /*8f40*/  VIADD R35, R55, 0x30 ;  /* 0x0000003037237836 */ /* 0x000fe20000000000 */
[C---:B------:R-:W-:Y:S02]  /*8f50*/  ISETP.GE.AND P5, PT, R29.reuse, R236, PT ;  /* 0x000000ec1d00720c */ /* 0x040fe40003fa6270 */
[C---:B------:R-:W-:Y:S02]  /*8f60*/  ISETP.GE.AND P2, PT, R29.reuse, R3, PT ;  /* 0x000000031d00720c */ /* 0x040fe40003f46270 */
[----:B------:R-:W-:-:S02]  /*8f70*/  ISETP.GE.AND P0, PT, R29, R2, PT ;  /* 0x000000021d00720c */ /* 0x000fc40003f06270 */
[----:B------:R-:W-:Y:S02]  /*8f80*/  FSEL R29, R182, -INF , !P6 ;  /* 0xff800000b61d7808 */ /* 0x000fe40007000000 */
[----:B------:R-:W-:Y:S02]  /*8f90*/  FSEL R27, R183, -INF , !P4 ;  /* 0xff800000b71b7808 */ /* 0x000fe40006000000 */
[----:B------:R-:W-:Y:S02]  /*8fa0*/  FSEL R47, R176, -INF , !P1 ;  /* 0xff800000b02f7808 */ /* 0x000fe40004800000 */
[C---:B------:R-:W-:Y:S02]  /*8fb0*/  ISETP.GE.AND P6, PT, R41.reuse, R238, PT ;  /* 0x000000ee2900720c */ /* 0x040fe40003fc6270 */
[C---:B------:R-:W-:Y:S01]  /*8fc0*/  ISETP.GE.AND P4, PT, R41.reuse, R3, PT ;  /* 0x000000032900720c */ /* 0x040fe20003f86270 */
[----:B-1----:R-:W-:Y:S01]  /*8fd0*/  HMMA.16816.F32 R64, R196, R36, R64 ;  /* 0x00000024c440723c */ /* 0x002fe20000001840 */
[----:B------:R-:W-:-:S02]  /*8fe0*/  ISETP.GE.AND P1, PT, R41, R2, PT ;  /* 0x000000022900720c */ /* 0x000fc40003f26270 */
[----:B------:R-:W-:Y:S02]  /*8ff0*/  FSEL R41, R179, -INF , !P3 ;  /* 0xff800000b3297808 */ /* 0x000fe40005800000 */
[----:B------:R-:W-:Y:S01]  /*9000*/  ISETP.GE.AND P3, PT, R171, R3, PT ;  /* 0x00000003ab00720c */ /* 0x000fe20003f66270 */
[----:B------:R-:W-:Y:S01]  /*9010*/  HMMA.16816.F32 R208, R196, R38, R208 ;  /* 0x00000026c4d0723c */ /* 0x000fe200000018d0 */
[----:B------:R-:W-:Y:S02]  /*9020*/  FSEL R42, R22, -INF , !P0 ;  /* 0xff800000162a7808 */ /* 0x000fe40004000000 */
[----:B------:R-:W-:Y:S02]  /*9030*/  FSEL R186, R16, -INF , !P3 ;  /* 0xff80000010ba7808 */ /* 0x000fe40005800000 */
[----:B------:R-:W-:Y:S01]  /*9040*/  FMNMX.FTZ R16, R214, R51, !PT ;  /* 0x00000033d6107209 */ /* 0x000fe20007810000 */
[----:B------:R-:W-:Y:S01]  /*9050*/  HMMA.16816.F32 R4, R56, R36, R4 ;  /* 0x000000243804723c */ /* 0x000fe20000001804 */
[----:B------:R-:W-:-:S02]  /*9060*/  ISETP.GE.AND P0, PT, R169, R2, PT ;  /* 0x00000002a900720c */ /* 0x000fc40003f06270 */
[----:B------:R-:W-:Y:S02]  /*9070*/  FMNMX.FTZ R16, R53, R16, !PT ;  /* 0x0000001035107209 */ /* 0x000fe40007810000 */
[----:B------:R-:W-:Y:S01]  /*9080*/  FSEL R170, R21, -INF , !P4 ;  /* 0xff80000015aa7808 */ /* 0x000fe20006000000 */
[----:B------:R-:W-:Y:S01]  /*9090*/  HMMA.16816.F32 R60, R56, R38, R60 ;  /* 0x00000026383c723c */ /* 0x000fe2000000183c */
[----:B------:R-:W-:Y:S01]  /*90a0*/  FMNMX.FTZ R16, R45, R16, !PT ;  /* 0x000000102d107209 */ /* 0x000fe20007810000 */
[----:B------:R-:W-:Y:S01]  /*90b0*/  VIADD R37, R55, 0x29 ;  /* 0x0000002937257836 */ /* 0x000fe20000000000 */
[----:B------:R-:W-:Y:S02]  /*90c0*/  ISETP.GE.AND P4, PT, R169, R3, PT ;  /* 0x00000003a900720c */ /* 0x000fe40003f86270 */
[----:B------:R-:W-:Y:S02]  /*90d0*/  FMNMX.FTZ R16, R181, R16, !PT ;  /* 0x00000010b5107209 */ /* 0x000fe40007810000 */
[----:B------:R-:W-:-:S02]  /*90e0*/  FSEL R43, R178, -INF , !P5 ;  /* 0xff800000b22b7808 */ /* 0x000fc40006800000 */
[----:B------:R-:W-:Y:S02]  /*90f0*/  FSEL R40, R19, -INF , !P0 ;  /* 0xff80000013287808 */ /* 0x000fe40004000000 */
[----:B------:R-:W-:Y:S01]  /*9100*/  FSEL R46, R177, -INF , !P6 ;  /* 0xff800000b12e7808 */ /* 0x000fe20007000000 */
[----:B------:R-:W-:Y:S01]  /*9110*/  BAR.SYNC.DEFER_BLOCKING 0x0 ;  /* 0x0000000000007b1d */ /* 0x000fe20000010000 */
[----:B------:R-:W-:Y:S02]  /*9120*/  ISETP.GE.AND P5, PT, R171, R238, PT ;  /* 0x000000eeab00720c */ /* 0x000fe40003fa6270 */
[----:B------:R-:W-:Y:S02]  /*9130*/  FMNMX.FTZ R19, R47, R16, !PT ;  /* 0x000000102f137209 */ /* 0x000fe40007810000 */
[----:B------:R-:W-:Y:S02]  /*9140*/  FSEL R182, R17, -INF , !P4 ;  /* 0xff80000011b67808 */ /* 0x000fe40006000000 */
[----:B------:R-:W-:-:S02]  /*9150*/  ISETP.GE.AND P3, PT, R169, R238, PT ;  /* 0x000000eea900720c */ /* 0x000fc40003f66270 */
[----:B------:R-:W-:Y:S01]  /*9160*/  ISETP.GE.AND P4, PT, R169, R236, PT ;  /* 0x000000eca900720c */ /* 0x000fe20003f86270 */
[C---:B------:R-:W-:Y:S01]  /*9170*/  VIADD R169, R55.reuse, 0x20 ;  /* 0x0000002037a97836 */ /* 0x040fe20000000000 */
[----:B------:R-:W-:Y:S02]  /*9180*/  FSEL R188, R20, -INF , !P2 ;  /* 0xff80000014bc7808 */ /* 0x000fe40005000000 */
[----:B------:R-:W-:Y:S02]  /*9190*/  FSEL R21, R172, -INF , !P5 ;  /* 0xff800000ac157808 */ /* 0x000fe40006800000 */
[----:B------:R-:W-:Y:S01]  /*91a0*/  FMNMX.FTZ R16, R46, R19, !PT ;  /* 0x000000132e107209 */ /* 0x000fe20007810000 */
[----:B------:R-:W-:Y:S01]  /*91b0*/  VIADD R19, R55, 0x38 ;  /* 0x0000003837137836 */ /* 0x000fe20000000000 */
[----:B------:R-:W-:Y:S02]  /*91c0*/  ISETP.GE.AND P2, PT, R171, R2, PT ;  /* 0x00000002ab00720c */ /* 0x000fe40003f46270 */
[----:B------:R-:W-:Y:S01]  /*91d0*/  FSEL R197, R23, -INF , !P1 ;  /* 0xff80000017c57808 */ /* 0x000fe20004800000 */
[----:B------:R-:W-:Y:S01]  /*91e0*/  VIADD R23, R55, 0x21 ;  /* 0x0000002137177836 */ /* 0x000fe20000000000 */
[----:B------:R-:W-:-:S02]  /*91f0*/  ISETP.GE.AND P6, PT, R171, R236, PT ;  /* 0x000000ecab00720c */ /* 0x000fc40003fc6270 */
[----:B------:R-:W-:Y:S02]  /*9200*/  ISETP.GE.AND P1, PT, R169, R238, PT ;  /* 0x000000eea900720c */ /* 0x000fe40003f26270 */
[----:B------:R-:W-:Y:S02]  /*9210*/  FSEL R17, R173, -INF , !P3 ;  /* 0xff800000ad117808 */ /* 0x000fe40005800000 */
[----:B------:R-:W-:Y:S02]  /*9220*/  FMNMX.FTZ R16, R21, R16, !PT ;  /* 0x0000001015107209 */ /* 0x000fe40007810000 */
[----:B------:R-:W-:Y:S02]  /*9230*/  FSEL R33, R18, -INF , !P2 ;  /* 0xff80000012217808 */ /* 0x000fe40005000000 */
[C---:B------:R-:W-:Y:S02]  /*9240*/  ISETP.GE.AND P3, PT, R169.reuse, R236, PT ;  /* 0x000000eca900720c */ /* 0x040fe40003f66270 */
[----:B------:R-:W-:-:S02]  /*9250*/  ISETP.GE.AND P5, PT, R169, R3, PT ;  /* 0x00000003a900720c */ /* 0x000fc40003fa6270 */
[----:B------:R-:W-:Y:S01]  /*9260*/  ISETP.GE.AND P2, PT, R169, R2, PT ;  /* 0x00000002a900720c */ /* 0x000fe20003f46270 */
[----:B------:R-:W-:Y:S01]  /*9270*/  VIADD R169, R55, 0x28 ;  /* 0x0000002837a97836 */ /* 0x000fe20000000000 */
[----:B------:R-:W-:Y:S02]  /*9280*/  FSEL R251, R174, -INF , !P6 ;  /* 0xff800000aefb7808 */ /* 0x000fe40007000000 */
[----:B------:R-:W-:Y:S02]  /*9290*/  ISETP.GE.AND P6, PT, R23, R238, PT ;  /* 0x000000ee1700720c */ /* 0x000fe40003fc6270 */
[----:B------:R-:W-:Y:S02]  /*92a0*/  FSEL R217, R200, -INF , !P1 ;  /* 0xff800000c8d97808 */ /* 0x000fe40004800000 */
[----:B------:R-:W-:Y:S02]  /*92b0*/  FMNMX.FTZ R16, R17, R16, !PT ;  /* 0x0000001011107209 */ /* 0x000fe40007810000 */
[----:B------:R-:W-:-:S02]  /*92c0*/  ISETP.GE.AND P0, PT, R23, R236, PT ;  /* 0x000000ec1700720c */ /* 0x000fc40003f06270 */
[----:B------:R-:W-:Y:S02]  /*92d0*/  FSEL R183, R202, -INF , !P3 ;  /* 0xff800000cab77808 */ /* 0x000fe40005800000 */
[----:B------:R-:W-:Y:S02]  /*92e0*/  FSEL R243, R201, -INF , !P6 ;  /* 0xff800000c9f37808 */ /* 0x000fe40007000000 */
[----:B------:R-:W-:Y:S02]  /*92f0*/  ISETP.GE.AND P3, PT, R169, R238, PT ;  /* 0x000000eea900720c */ /* 0x000fe40003f66270 */
[----:B------:R-:W-:Y:S02]  /*9300*/  FMNMX.FTZ R16, R217, R16, !PT ;  /* 0x00000010d9107209 */ /* 0x000fe40007810000 */
[----:B------:R-:W-:Y:S02]  /*9310*/  FSEL R249, R175, -INF , !P4 ;  /* 0xff800000aff97808 */ /* 0x000fe40006000000 */
[----:B------:R-:W-:-:S02]  /*9320*/  ISETP.GE.AND P4, PT, R23, R3, PT ;  /* 0x000000031700720c */ /* 0x000fc40003f86270 */
[----:B------:R-:W-:Y:S01]  /*9330*/  ISETP.GE.AND P1, PT, R23, R2, PT ;  /* 0x000000021700720c */ /* 0x000fe20003f26270 */
[----:B------:R-:W-:Y:S01]  /*9340*/  VIADD R23, R55, 0x31 ;  /* 0x0000003137177836 */ /* 0x000fe20000000000 */
[----:B------:R-:W-:Y:S01]  /*9350*/  FSEL R203, R203, -INF , !P0 ;  /* 0xff800000cbcb7808 */ /* 0x000fe20004000000 */
[----:B------:R-:W-:Y:S01]  /*9360*/  VIADD R55, R55, 0x39 ;  /* 0x0000003937377836 */ /* 0x000fe20000000000 */
[----:B------:R-:W-:Y:S02]  /*9370*/  ISETP.GE.AND P0, PT, R37, R238, PT ;  /* 0x000000ee2500720c */ /* 0x000fe40003f06270 */
[----:B------:R-:W-:Y:S02]  /*9380*/  FSEL R205, R164, -INF , !P3 ;  /* 0xff800000a4cd7808 */ /* 0x000fe40005800000 */
[----:B------:R-:W-:Y:S02]  /*9390*/  FMNMX.FTZ R16, R243, R16, !PT ;  /* 0x00000010f3107209 */ /* 0x000fe40007810000 */
[----:B------:R-:W-:-:S02]  /*93a0*/  FSEL R207, R165, -INF , !P0 ;  /* 0xff800000a5cf7808 */ /* 0x000fc40004000000 */
[----:B------:R-:W-:Y:S02]  /*93b0*/  ISETP.GE.AND P3, PT, R35, R238, PT ;  /* 0x000000ee2300720c */ /* 0x000fe40003f66270 */
[----:B------:R-:W-:Y:S02]  /*93c0*/  FMNMX.FTZ R16, R205, R16, !PT ;  /* 0x00000010cd107209 */ /* 0x000fe40007810000 */
[----:B------:R-:W-:Y:S02]  /*93d0*/  ISETP.GE.AND P0, PT, R23, R238, PT ;  /* 0x000000ee1700720c */ /* 0x000fe40003f06270 */
[----:B------:R-:W-:Y:S02]  /*93e0*/  FSEL R199, R64, -INF , !P3 ;  /* 0xff80000040c77808 */ /* 0x000fe40005800000 */
[----:B------:R-:W-:Y:S02]  /*93f0*/  FMNMX.FTZ R16, R207, R16, !PT ;  /* 0x00000010cf107209 */ /* 0x000fe40007810000 */
[----:B------:R-:W-:-:S02]  /*9400*/  FSEL R195, R65, -INF , !P0 ;  /* 0xff80000041c37808 */ /* 0x000fc40004000000 */
[----:B------:R-:W-:Y:S02]  /*9410*/  PLOP3.LUT P0, PT, PT, PT, UP0, 0x80, 0x0 ;  /* 0x000000000000781c */ /* 0x000fe40003f0f008 */
[----:B------:R-:W-:Y:S02]  /*9420*/  ISETP.GE.AND P6, PT, R19, R238, PT ;  /* 0x000000ee1300720c */ /* 0x000fe40003fc6270 */
[----:B------:R-:W-:Y:S02]  /*9430*/  FMNMX.FTZ R16, R199, R16, !PT ;  /* 0x00000010c7107209 */ /* 0x000fe40007810000 */
[----:B------:R-:W-:Y:S02]  /*9440*/  ISETP.GE.AND P3, PT, R55, R238, PT ;  /* 0x000000ee3700720c */ /* 0x000fe40003f66270 */
[----:B------:R-:W-:Y:S02]  /*9450*/  FSEL R193, R208, -INF , !P6 ;  /* 0xff800000d0c17808 */ /* 0x000fe40007000000 */
[----:B------:R-:W-:-:S02]  /*9460*/  FMNMX.FTZ R16, R195, R16, !PT ;  /* 0x00000010c3107209 */ /* 0x000fc40007810000 */
[----:B------:R-:W-:Y:S02]  /*9470*/  FSEL R209, R209, -INF , !P3 ;  /* 0xff800000d1d17808 */ /* 0x000fe40005800000 */
[----:B------:R-:W-:Y:S02]  /*9480*/  FMNMX.FTZ R16, R193, R16, !PT ;  /* 0x00000010c1107209 */ /* 0x000fe40007810000 */
[C---:B------:R-:W-:Y:S02]  /*9490*/  ISETP.GE.AND P6, PT, R169.reuse, R236, PT ;  /* 0x000000eca900720c */ /* 0x040fe40003fc6270 */
        /* <DEDUP_REMOVED lines=29> */
.L_x_26:
[----:B------:R-:W-:Y:S01]  /*9670*/  FSEL R196, R12, -INF , !P5 ;  /* 0xff8000000cc47808 */ /* 0x000fe20006800000 */
[----:B-1----:R-:W-:Y:S01]  /*9680*/  SHFL.BFLY PT, R39, R16, 0x2, 0x1f ;  /* 0x0c401f0010277f89 */ /* 0x002fe200000e0000 */
[----:B------:R-:W-:Y:S01]  /*9690*/  FMNMX.FTZ R12, R213, R49, !PT ;  /* 0x00000031d50c7209 */ /* 0x000fe20007810000 */
[----:B------:R-:W-:Y:S01]  /*96a0*/  UISETP.GE.AND UP0, UPT, UR23, 0x4, UPT ;  /* 0x000000041700788c */ /* 0x000fe2000bf06270 */
[----:B------:R-:W-:Y:S02]  /*96b0*/  FSEL R192, R13, -INF , !P4 ;  /* 0xff8000000dc07808 */ /* 0x000fe40006000000 */
[----:B------:R-:W-:Y:S02]  /*96c0*/  FMNMX.FTZ R12, R187, R12, !PT ;  /* 0x0000000cbb0c7209 */ /* 0x000fe40007810000 */
[----:B------:R-:W-:Y:S02]  /*96d0*/  FMNMX.FTZ R13, R212, R48, !PT ;  /* 0x00000030d40d7209 */ /* 0x000fe40007810000 */
[----:B------:R-:W-:-:S02]  /*96e0*/  FMNMX.FTZ R12, R29, R12, !PT ;  /* 0x0000000c1d0c7209 */ /* 0x000fc40007810000 */
[----:B------:R-:W-:Y:S02]  /*96f0*/  FMNMX.FTZ R13, R44, R13, !PT ;  /* 0x0000000d2c0d7209 */ /* 0x000fe40007810000 */
[----:B------:R-:W-:Y:S01]  /*9700*/  FMNMX.FTZ R12, R27, R12, !PT ;  /* 0x0000000c1b0c7209 */ /* 0x000fe20007810000 */
[----:B------:R-:W-:Y:S01]  /*9710*/  @UP0 UIADD3 UR23, UR23, -0x4, URZ ;  /* 0xfffffffc17170890 */ /* 0x000fe2000fffe03f */
        /* <DEDUP_REMOVED lines=8> */
[----:B------:R-:W-:Y:S02]  /*97a0*/  FMNMX.FTZ R12, R0, R25, !PT ;  /* 0x00000019000c7209 */ /* 0x000fe40007810000 */
[----:B------:R-:W-:-:S02]  /*97b0*/  FSEL R194, R9, -INF , !P4 ;  /* 0xff80000009c27808 */ /* 0x000fc40006000000 */
[----:B------:R-:W-:Y:S02]  /*97c0*/  FMNMX.FTZ R9, R170, R13, !PT ;  /* 0x0000000daa097209 */ /* 0x000fe40007810000 */
[----:B------:R-:W-:Y:S02]  /*97d0*/  FMNMX.FTZ R8, R249, R8, !PT ;  /* 0x00000008f9087209 */ /* 0x000fe40007810000 */
[----:B------:R-:W-:Y:S02]  /*97e0*/  FMNMX.FTZ R13, R31, R12, !PT ;  /* 0x0000000c1f0d7209 */ /* 0x000fe40007810000 */
[----:B------:R-:W-:Y:S02]  /*97f0*/  FMNMX.FTZ R8, R183, R8, !PT ;  /* 0x00000008b7087209 */ /* 0x000fe40007810000 */
[----:B------:R-:W-:Y:S02]  /*9800*/  FMNMX.FTZ R13, R26, R13, !PT ;  /* 0x0000000d1a0d7209 */ /* 0x000fe40007810000 */
[----:B------:R-:W-:-:S02]  /*9810*/  ISETP.GE.AND P5, PT, R37, R236, PT ;  /* 0x000000ec2500720c */ /* 0x000fc40003fa6270 */
[----:B------:R-:W-:Y:S02]  /*9820*/  FSEL R191, R166, -INF , !P6 ;  /* 0xff800000a6bf7808 */ /* 0x000fe40007000000 */
[----:B------:R-:W-:Y:S02]  /*9830*/  FMNMX.FTZ R8, R203, R8, !PT ;  /* 0x00000008cb087209 */ /* 0x000fe40007810000 */
[----:B------:R-:W-:Y:S02]  /*9840*/  FMNMX.FTZ R13, R30, R13, !PT ;  /* 0x0000000d1e0d7209 */ /* 0x000fe40007810000 */
[----:B------:R-:W-:Y:S02]  /*9850*/  FSEL R215, R15, -INF , !P1 ;  /* 0xff8000000fd77808 */ /* 0x000fe40004800000 */
[----:B------:R-:W-:Y:S02]  /*9860*/  FSEL R189, R167, -INF , !P5 ;  /* 0xff800000a7bd7808 */ /* 0x000fe40006800000 */
[----:B------:R-:W-:-:S02]  /*9870*/  ISETP.GE.AND P1, PT, R35, R236, PT ;  /* 0x000000ec2300720c */ /* 0x000fc40003f26270 */
[----:B------:R-:W-:Y:S02]  /*9880*/  FMNMX.FTZ R8, R191, R8, !PT ;  /* 0x00000008bf087209 */ /* 0x000fe40007810000 */
[----:B------:R-:W-:Y:S02]  /*9890*/  FMNMX.FTZ R12, R42, R13, !PT ;  /* 0x0000000d2a0c7209 */ /* 0x000fe40007810000 */
[-C--:B------:R-:W-:Y:S02]  /*98a0*/  ISETP.GE.AND P6, PT, R23, R236.reuse, PT ;  /* 0x000000ec1700720c */ /* 0x080fe40003fc6270 */
[----:B------:R-:W-:Y:S02]  /*98b0*/  ISETP.GE.AND P5, PT, R19, R236, PT ;  /* 0x000000ec1300720c */ /* 0x000fe40003fa6270 */
[----:B------:R-:W-:Y:S02]  /*98c0*/  FMNMX.FTZ R9, R186, R9, !PT ;  /* 0x00000009ba097209 */ /* 0x000fe40007810000 */
[----:B------:R-:W-:-:S02]  /*98d0*/  FSEL R185, R66, -INF , !P1 ;  /* 0xff80000042b97808 */ /* 0x000fc40004800000 */
[----:B------:R-:W-:Y:S02]  /*98e0*/  FMNMX.FTZ R8, R189, R8, !PT ;  /* 0x00000008bd087209 */ /* 0x000fe40007810000 */
[----:B------:R-:W-:Y:S02]  /*98f0*/  ISETP.GE.AND P0, PT, R169, R2, PT ;  /* 0x00000002a900720c */ /* 0x000fe40003f06270 */
[----:B------:R-:W-:Y:S02]  /*9900*/  FMNMX.FTZ R12, R197, R12, !PT ;  /* 0x0000000cc50c7209 */ /* 0x000fe40007810000 */
[----:B------:R-:W-:Y:S02]  /*9910*/  FSEL R169, R67, -INF , !P6 ;  /* 0xff80000043a97808 */ /* 0x000fe40007000000 */
[----:B------:R-:W-:Y:S02]  /*9920*/  FMNMX.FTZ R9, R182, R9, !PT ;  /* 0x00000009b6097209 */ /* 0x000fe40007810000 */
[----:B------:R-:W-:-:S02]  /*9930*/  FSEL R67, R210, -INF , !P5 ;  /* 0xff800000d2437808 */ /* 0x000fc40006800000 */
[-C--:B------:R-:W-:Y:S02]  /*9940*/  ISETP.GE.AND P3, PT, R35, R3.reuse, PT ;  /* 0x000000032300720c */ /* 0x080fe40003f66270 */
[-C--:B------:R-:W-:Y:S02]  /*9950*/  ISETP.GE.AND P6, PT, R23, R3.reuse, PT ;  /* 0x000000031700720c */ /* 0x080fe40003fc6270 */
[-C--:B------:R-:W-:Y:S02]  /*9960*/  ISETP.GE.AND P4, PT, R19, R3.reuse, PT ;  /* 0x000000031300720c */ /* 0x080fe40003f86270 */
[----:B------:R-:W-:Y:S02]  /*9970*/  ISETP.GE.AND P5, PT, R55, R3, PT ;  /* 0x000000033700720c */ /* 0x000fe40003fa6270 */
[----:B------:R-:W-:Y:S02]  /*9980*/  FMNMX.FTZ R8, R185, R8, !PT ;  /* 0x00000008b9087209 */ /* 0x000fe40007810000 */
        /* <DEDUP_REMOVED lines=8> */
[----:B------:R-:W-:Y:S02]  /*9a10*/  FSEL R59, R211, -INF , !P1 ;  /* 0xff800000d33b7808 */ /* 0x000fe40004800000 */
[----:B------:R-:W-:Y:S02]  /*9a20*/  FMNMX.FTZ R8, R67, R8, !PT ;  /* 0x0000000843087209 */ /* 0x000fe40007810000 */
[----:B------:R-:W-:Y:S02]  /*9a30*/  FMNMX.FTZ R4, R245, R4, !PT ;  /* 0x00000004f5047209 */ /* 0x000fe40007810000 */
[----:B------:R-:W-:Y:S02]  /*9a40*/  FMNMX.FTZ R9, R198, R9, !PT ;  /* 0x00000009c6097209 */ /* 0x000fe40007810000 */
[----:B------:R-:W-:-:S02]  /*9a50*/  FMNMX.FTZ R3, R59, R8, !PT ;  /* 0x000000083b037209 */ /* 0x000fc40007810000 */
[----:B------:R-:W-:Y:S02]  /*9a60*/  FSEL R247, R10, -INF , !P0 ;  /* 0xff8000000af77808 */ /* 0x000fe40004000000 */
[----:B------:R-:W-:Y:S01]  /*9a70*/  ISETP.GE.AND P2, PT, R37, R2, PT ;  /* 0x000000022500720c */ /* 0x000fe20003f46270 */
[----:B------:R-:W1:Y:S01]  /*9a80*/  SHFL.BFLY PT, R8, R3, 0x2, 0x1f ;  /* 0x0c401f0003087f89 */ /* 0x000e6200000e0000 */
[----:B------:R-:W-:Y:S02]  /*9a90*/  FMNMX.FTZ R10, R215, R4, !PT ;  /* 0x00000004d70a7209 */ /* 0x000fe40007810000 */
[----:B------:R-:W-:Y:S02]  /*9aa0*/  FMNMX.FTZ R9, R194, R9, !PT ;  /* 0x00000009c2097209 */ /* 0x000fe40007810000 */
[----:B------:R-:W-:Y:S02]  /*9ab0*/  ISETP.GE.AND P0, PT, R35, R2, PT ;  /* 0x000000022300720c */ /* 0x000fe40003f06270 */
[----:B------:R-:W-:-:S02]  /*9ac0*/  FSEL R219, R11, -INF , !P2 ;  /* 0xff8000000bdb7808 */ /* 0x000fc40005000000 */
[----:B------:R-:W-:Y:S02]  /*9ad0*/  FMNMX.FTZ R10, R247, R10, !PT ;  /* 0x0000000af70a7209 */ /* 0x000fe40007810000 */
[----:B------:R-:W-:Y:S02]  /*9ae0*/  FSEL R179, R5, -INF , !P6 ;  /* 0xff80000005b37808 */ /* 0x000fe40007000000 */
[----:B------:R-:W-:Y:S02]  /*9af0*/  FMNMX.FTZ R12, R180, R9, !PT ;  /* 0x00000009b40c7209 */ /* 0x000fe40007810000 */
[----:B------:R-:W-:Y:S02]  /*9b00*/  FSEL R177, R6, -INF , !P0 ;  /* 0xff80000006b17808 */ /* 0x000fe40004000000 */
[----:B------:R-:W-:Y:S02]  /*9b10*/  ISETP.GE.AND P1, PT, R23, R2, PT ;  /* 0x000000021700720c */ /* 0x000fe40003f26270 */
[----:B------:R-:W-:-:S02]  /*9b20*/  FMNMX.FTZ R6, R219, R10, !PT ;  /* 0x0000000adb067209 */ /* 0x000fc40007810000 */
[----:B------:R-:W-:Y:S02]  /*9b30*/  FSEL R178, R60, -INF , !P4 ;  /* 0xff8000003cb27808 */ /* 0x000fe40006000000 */
[----:B------:R-:W-:Y:S02]  /*9b40*/  FMNMX.FTZ R5, R179, R12, !PT ;  /* 0x0000000cb3057209 */ /* 0x000fe40007810000 */
[----:B------:R-:W-:Y:S01]  /*9b50*/  ISETP.GE.AND P0, PT, R19, R2, PT ;  /* 0x000000021300720c */ /* 0x000fe20003f06270 */
[----:B------:R-:W-:Y:S01]  /*9b60*/  LDSM.16.MT88.4 R12, [R220+0x9000] ;  /* 0x00900000dc0c783b */ /* 0x000fe20000004200 */
[----:B------:R-:W-:Y:S02]  /*9b70*/  FSEL R175, R7, -INF , !P1 ;  /* 0xff80000007af7808 */ /* 0x000fe40004800000 */
[----:B------:R-:W-:Y:S02]  /*9b80*/  FMNMX.FTZ R6, R177, R6, !PT ;  /* 0x00000006b1067209 */ /* 0x000fe40007810000 */
[----:B------:R-:W-:-:S02]  /*9b90*/  FSEL R176, R61, -INF , !P5 ;  /* 0xff8000003db07808 */ /* 0x000fc40006800000 */
[----:B------:R-:W-:Y:S02]  /*9ba0*/  FMNMX.FTZ R5, R178, R5, !PT ;  /* 0x00000005b2057209 */ /* 0x000fe40007810000 */
[----:B------:R-:W-:Y:S02]  /*9bb0*/  ISETP.GE.AND P1, PT, R55, R2, PT ;  /* 0x000000023700720c */ /* 0x000fe40003f26270 */
[----:B------:R-:W-:Y:S02]  /*9bc0*/  FSEL R173, R62, -INF , !P0 ;  /* 0xff8000003ead7808 */ /* 0x000fe40004000000 */
[----:B------:R-:W-:Y:S02]  /*9bd0*/  FMNMX.FTZ R6, R175, R6, !PT ;  /* 0x00000006af067209 */ /* 0x000fe40007810000 */
[----:B------:R-:W-:Y:S02]  /*9be0*/  FMNMX.FTZ R4, R176, R5, !PT ;  /* 0x00000005b0047209 */ /* 0x000fe40007810000 */
[----:B------:R-:W-:-:S02]  /*9bf0*/  FSEL R171, R63, -INF , !P1 ;  /* 0xff8000003fab7808 */ /* 0x000fc40004800000 */
[----:B------:R-:W-:Y:S01]  /*9c00*/  FMNMX.FTZ R2, R173, R6, !PT ;  /* 0x00000006ad027209 */ /* 0x000fe20007810000 */
[----:B------:R-:W2:Y:S01]  /*9c10*/  SHFL.BFLY PT, R5, R4, 0x2, 0x1f ;  /* 0x0c401f0004057f89 */ /* 0x000ea200000e0000 */
[----:B-1----:R-:W-:Y:S02]  /*9c20*/  FMNMX.FTZ R8, R3, R8, !PT ;  /* 0x0000000803087209 */ /* 0x002fe40007810000 */
[----:B------:R-:W-:Y:S02]  /*9c30*/  FMNMX.FTZ R2, R171, R2, !PT ;  /* 0x00000002ab027209 */ /* 0x000fe40007810000 */
[----:B------:R-:W-:Y:S01]  /*9c40*/  FMNMX.FTZ R39, R16, R39, !PT ;  /* 0x0000002710277209 */ /* 0x000fe20007810000 */
[----:B------:R-:W1:Y:S04]  /*9c50*/  SHFL.BFLY PT, R167, R8, 0x1, 0x1f ;  /* 0x0c201f0008a77f89 */ /* 0x000e6800000e0000 */
[----:B------:R-:W3:Y:S04]  /*9c60*/  SHFL.BFLY PT, R3, R2, 0x2, 0x1f ;  /* 0x0c401f0002037f89 */ /* 0x000ee800000e0000 */
[----:B------:R-:W4:Y:S01]  /*9c70*/  SHFL.BFLY PT, R168, R39, 0x1, 0x1f ;  /* 0x0c201f0027a87f89 */ /* 0x000f2200000e0000 */
[----:B--2---:R-:W-:-:S05]  /*9c80*/  FMNMX.FTZ R5, R4, R5, !PT ;  /* 0x0000000504057209 */ /* 0x004fca0007810000 */
[----:B------:R-:W2:Y:S01]  /*9c90*/  SHFL.BFLY PT, R166, R5, 0x1, 0x1f ;  /* 0x0c201f0005a67f89 */ /* 0x000ea200000e0000 */
[----:B-1----:R-:W-:-:S03]  /*9ca0*/  FMNMX.FTZ R167, R8, R167, !PT ;  /* 0x000000a708a77209 */ /* 0x002fc60007810000 */
[----:B------:R-:W-:Y:S01]  /*9cb0*/  LDSM.16.MT88.4 R8, [R222+0xa000] ;  /* 0x00a00000de08783b */ /* 0x000fe20000004200 */
[----:B---3--:R-:W-:Y:S01]  /*9cc0*/  FMNMX.FTZ R2, R2, R3, !PT ;  /* 0x0000000302027209 */ /* 0x008fe20007810000 */
[C---:B------:R-:W-:Y:S01]  /*9cd0*/  FMUL.FTZ R64, R167.reuse, UR24 ;  /* 0x00000018a7407c20 */ /* 0x040fe20008410000 */
[----:B------:R-:W-:Y:S02]  /*9ce0*/  FSETP.NEU.FTZ.AND P2, PT, R167, -INF , PT ;  /* 0xff800000a700780b */ /* 0x000fe40003f5d000 */
[----:B----4-:R-:W-:Y:S01]  /*9cf0*/  FMNMX.FTZ R168, R39, R168, !PT ;  /* 0x000000a827a87209 */ /* 0x010fe20007810000 */
[----:B------:R-:W1:Y:S01]  /*9d00*/  SHFL.BFLY PT, R165, R2, 0x1, 0x1f ;  /* 0x0c201f0002a57f89 */ /* 0x000e6200000e0000 */
[----:B------:R-:W-:Y:S02]  /*9d10*/  FSEL R64, R64, RZ, P2 ;  /* 0x000000ff40407208 */ /* 0x000fe40001000000 */
[C---:B------:R-:W-:Y:S01]  /*9d20*/  FSETP.NEU.FTZ.AND P3, PT, R168.reuse, -INF , PT ;  /* 0xff800000a800780b */ /* 0x040fe20003f7d000 */
[----:B------:R-:W-:Y:S01]  /*9d30*/  FMUL.FTZ R184, R168, UR24 ;  /* 0x00000018a8b87c20 */ /* 0x000fe20008410000 */
[----:B------:R-:W-:Y:S01]  /*9d40*/  FSEL R32, R167, RZ, P2 ;  /* 0x000000ffa7207208 */ /* 0x000fe20001000000 */
[--C-:B------:R-:W-:Y:S01]  /*9d50*/  FFMA.FTZ R63, R27, UR24, -R64.reuse ;  /* 0x000000181b3f7c23 */ /* 0x100fe20008010840 */
[--C-:B------:R-:W-:Y:S01]  /*9d60*/  FFMA.FTZ R211, R41, UR24, -R64.reuse ;  /* 0x0000001829d37c23 */ /* 0x100fe20008010840 */
[----:B------:R-:W-:Y:S01]  /*9d70*/  FFMA.FTZ R190, R251, UR24, -R64 ;  /* 0x00000018fbbe7c23 */ /* 0x000fe20008010840 */
[----:B------:R-:W-:Y:S01]  /*9d80*/  FSEL R184, R184, RZ, P3 ;  /* 0x000000ffb8b87208 */ /* 0x000fe20001800000 */
[----:B------:R-:W-:Y:S01]  /*9d90*/  FADD.FTZ R32, R213, -R32 ;  /* 0x80000020d5207221 */ /* 0x000fe20000010000 */
[--C-:B------:R-:W-:Y:S01]  /*9da0*/  FFMA.FTZ R213, R249, UR24, -R64.reuse ;  /* 0x00000018f9d57c23 */ /* 0x100fe20008010840 */
[----:B------:R-:W-:Y:S01]  /*9db0*/  MUFU.EX2 R63, R63 ;  /* 0x0000003f003f7308 */ /* 0x000fe20000000800 */
[----:B------:R-:W-:Y:S01]  /*9dc0*/  FFMA.FTZ R183, R183, UR24, -R64 ;  /* 0x00000018b7b77c23 */ /* 0x000fe20008010840 */
[----:B--2---:R-:W-:Y:S01]  /*9dd0*/  FMNMX.FTZ R166, R5, R166, !PT ;  /* 0x000000a605a67209 */ /* 0x004fe20007810000 */
[--C-:B------:R-:W-:Y:S01]  /*9de0*/  FFMA.FTZ R54, R181, UR24, -R184.reuse ;  /* 0x00000018b5367c23 */ /* 0x100fe200080108b8 */
[--C-:B------:R-:W-:Y:S01]  /*9df0*/  FFMA.FTZ R56, R53, UR24, -R184.reuse ;  /* 0x0000001835387c23 */ /* 0x100fe200080108b8 */
[--C-:B------:R-:W-:Y:S01]  /*9e00*/  FFMA.FTZ R53, R21, UR24, -R184.reuse ;  /* 0x0000001815357c23 */ /* 0x100fe200080108b8 */
[C---:B------:R-:W-:Y:S01]  /*9e10*/  FSETP.NEU.FTZ.AND P1, PT, R166.reuse, -INF , PT ;  /* 0xff800000a600780b */ /* 0x040fe20003f3d000 */
[C---:B------:R-:W-:Y:S01]  /*9e20*/  FMUL.FTZ R181, R166.reuse, UR24 ;  /* 0x00000018a6b57c20 */ /* 0x040fe20008410000 */
[----:B------:R-:W2:Y:S01]  /*9e30*/  LDSM.16.MT88.4 R20, [R222+0x9000] ;  /* 0x00900000de14783b */ /* 0x000ea20000004200 */
[--C-:B------:R-:W-:Y:S01]  /*9e40*/  FFMA.FTZ R55, R47, UR24, -R184.reuse ;  /* 0x000000182f377c23 */ /* 0x100fe200080108b8 */
[----:B------:R-:W-:Y:S01]  /*9e50*/  FSEL R5, R166, RZ, P1 ;  /* 0x000000ffa6057208 */ /* 0x000fe20000800000 */
[--C-:B------:R-:W-:Y:S01]  /*9e60*/  FFMA.FTZ R57, R45, UR24, -R184.reuse ;  /* 0x000000182d397c23 */ /* 0x100fe200080108b8 */
[----:B-1----:R-:W-:Y:S01]  /*9e70*/  FMNMX.FTZ R165, R2, R165, !PT ;  /* 0x000000a502a57209 */ /* 0x002fe20007810000 */
[--C-:B------:R-:W-:Y:S01]  /*9e80*/  FFMA.FTZ R50, R17, UR24, -R184.reuse ;  /* 0x0000001811327c23 */ /* 0x100fe200080108b8 */
[----:B------:R-:W-:Y:S01]  /*9e90*/  FSEL R181, R181, RZ, P1 ;  /* 0x000000ffb5b57208 */ /* 0x000fe20000800000 */
[----:B------:R-:W-:Y:S01]  /*9ea0*/  FADD.FTZ R62, R212, -R5 ;  /* 0x80000005d43e7221 */ /* 0x000fe20000010000 */
[C---:B------:R-:W-:Y:S01]  /*9eb0*/  FSETP.NEU.FTZ.AND P0, PT, R165.reuse, -INF , PT ;  /* 0xff800000a500780b */ /* 0x040fe20003f1d000 */
[----:B------:R-:W-:Y:S01]  /*9ec0*/  FMUL.FTZ R172, R165, UR24 ;  /* 0x00000018a5ac7c20 */ /* 0x000fe20008410000 */
[--C-:B------:R-:W-:Y:S01]  /*9ed0*/  FFMA.FTZ R58, R51, UR24, -R184.reuse ;  /* 0x00000018333a7c23 */ /* 0x100fe200080108b8 */
[--C-:B------:R-:W-:Y:S01]  /*9ee0*/  FFMA.FTZ R47, R44, UR24, -R181.reuse ;  /* 0x000000182c2f7c23 */ /* 0x100fe200080108b5 */
[----:B------:R-:W-:Y:S01]  /*9ef0*/  FSEL R5, R165, RZ, P0 ;  /* 0x000000ffa5057208 */ /* 0x000fe20000000000 */
[----:B------:R-:W-:Y:S01]  /*9f00*/  FFMA.FTZ R45, R24, UR24, -R181 ;  /* 0x00000018182d7c23 */ /* 0x000fe200080108b5 */
[----:B------:R-:W-:Y:S01]  /*9f10*/  FSEL R172, R172, RZ, P0 ;  /* 0x000000ffacac7208 */ /* 0x000fe20000000000 */
[----:B------:R-:W-:Y:S01]  /*9f20*/  LDSM.16.MT88.4 R16, [R220+0xb000] ;  /* 0x00b00000dc10783b */ /* 0x000fe20000004200 */
[----:B------:R-:W-:Y:S01]  /*9f30*/  FFMA.FTZ R52, R46, UR24, -R184 ;  /* 0x000000182e347c23 */ /* 0x000fe200080108b8 */
[----:B------:R-:W-:Y:S01]  /*9f40*/  FADD.FTZ R0, R0, -R5 ;  /* 0x8000000500007221 */ /* 0x000fe20000010000 */
[----:B------:R-:W-:Y:S01]  /*9f50*/  FSEL R5, R168, RZ, P3 ;  /* 0x000000ffa8057208 */ /* 0x000fe20001800000 */
[--C-:B------:R-:W-:Y:S01]  /*9f60*/  FFMA.FTZ R44, R25, UR24, -R172.reuse ;  /* 0x00000018192c7c23 */ /* 0x100fe200080108ac */
[----:B------:R-:W-:Y:S01]  /*9f70*/  FFMA.FTZ R2, R26, UR24, -R172 ;  /* 0x000000181a027c23 */ /* 0x000fe200080108ac */
[--C-:B------:R-:W-:Y:S01]  /*9f80*/  FFMA.FTZ R51, R49, UR24, -R64.reuse ;  /* 0x0000001831337c23 */ /* 0x100fe20008010840 */
[----:B------:R-:W-:Y:S01]  /*9f90*/  LDSM.16.MT88.4 R24, [R222+0xb000] ;  /* 0x00b00000de18783b */ /* 0x000fe20000004200 */
[----:B------:R-:W-:Y:S01]  /*9fa0*/  FADD.FTZ R34, R214, -R5 ;  /* 0x80000005d6227221 */ /* 0x000fe20000010000 */
[----:B------:R-:W-:Y:S01]  /*9fb0*/  FMUL.FTZ R60, R0, UR24 ;  /* 0x00000018003c7c20 */ /* 0x000fe20008410000 */
[----:B------:R-:W-:Y:S01]  /*9fc0*/  FFMA.FTZ R49, R187, UR24, -R64 ;  /* 0x00000018bb317c23 */ /* 0x000fe20008010840 */
[----:B------:R-:W1:Y:S01]  /*9fd0*/  LDSM.16.MT88.4 R4, [R220+0xa000] ;  /* 0x00a00000dc04783b */ /* 0x000e620000004200 */
[--C-:B------:R-:W-:Y:S01]  /*9fe0*/  FFMA.FTZ R48, R48, UR24, -R181.reuse ;  /* 0x0000001830307c23 */ /* 0x100fe200080108b5 */
[--C-:B------:R-:W-:Y:S01]  /*9ff0*/  FFMA.FTZ R46, R28, UR24, -R181.reuse ;  /* 0x000000181c2e7c23 */ /* 0x100fe200080108b5 */
[--C-:B------:R-:W-:Y:S01]  /*a000*/  FFMA.FTZ R3, R31, UR24, -R172.reuse ;  /* 0x000000181f037c23 */ /* 0x100fe200080108ac */
[----:B------:R-:W-:Y:S01]  /*a010*/  FFMA.FTZ R61, R30, UR24, -R172 ;  /* 0x000000181e3d7c23 */ /* 0x000fe200080108ac */
[----:B------:R-:W-:Y:S01]  /*a020*/  FMUL.FTZ R62, R62, UR24 ;  /* 0x000000183e3e7c20 */ /* 0x000fe20008410000 */
[----:B------:R-:W-:Y:S01]  /*a030*/  FFMA.FTZ R0, R29, UR24, -R64 ;  /* 0x000000181d007c23 */ /* 0x000fe20008010840 */
[----:B------:R-:W-:Y:S01]  /*a040*/  FMUL.FTZ R34, R34, UR24 ;  /* 0x0000001822227c20 */ /* 0x000fe20008410000 */
[----:B------:R-:W-:Y:S01]  /*a050*/  FMUL.FTZ R32, R32, UR24 ;  /* 0x0000001820207c20 */ /* 0x000fe20008410000 */
[--C-:B------:R-:W-:Y:S01]  /*a060*/  FFMA.FTZ R66, R170, UR24, -R181.reuse ;  /* 0x00000018aa427c23 */ /* 0x100fe200080108b5 */
[----:B------:R-:W-:Y:S01]  /*a070*/  MUFU.EX2 R58, R58 ;  /* 0x0000003a003a7308 */ /* 0x000fe20000000800 */
[--C-:B------:R-:W-:Y:S01]  /*a080*/  FFMA.FTZ R174, R186, UR24, -R181.reuse ;  /* 0x00000018baae7c23 */ /* 0x100fe200080108b5 */
[--C-:B------:R-:W-:Y:S01]  /*a090*/  FFMA.FTZ R186, R33, UR24, -R172.reuse ;  /* 0x0000001821ba7c23 */ /* 0x100fe200080108ac */
[--C-:B------:R-:W-:Y:S01]  /*a0a0*/  FFMA.FTZ R65, R188, UR24, -R181.reuse ;  /* 0x00000018bc417c23 */ /* 0x100fe200080108b5 */
[--C-:B------:R-:W-:Y:S01]  /*a0b0*/  FFMA.FTZ R187, R182, UR24, -R181.reuse ;  /* 0x00000018b6bb7c23 */ /* 0x100fe200080108b5 */
[--C-:B------:R-:W-:Y:S01]  /*a0c0*/  FFMA.FTZ R182, R42, UR24, -R172.reuse ;  /* 0x000000182ab67c23 */ /* 0x100fe200080108ac */
[--C-:B------:R-:W-:Y:S01]  /*a0d0*/  FFMA.FTZ R197, R197, UR24, -R172.reuse ;  /* 0x00000018c5c57c23 */ /* 0x100fe200080108ac */
[----:B------:R-:W-:Y:S01]  /*a0e0*/  FFMA.FTZ R201, R40, UR24, -R172 ;  /* 0x0000001828c97c23 */ /* 0x000fe200080108ac */
[----:B------:R-:W3:Y:S01]  /*a0f0*/  MUFU.EX2 R56, R56 ;  /* 0x0000003800387308 */ /* 0x000ee20000000800 */
[----:B------:R-:W-:Y:S01]  /*a100*/  FFMA.FTZ R188, R43, UR24, -R64 ;  /* 0x000000182bbc7c23 */ /* 0x000fe20008010840 */
[--C-:B------:R-:W-:Y:S01]  /*a110*/  FFMA.FTZ R215, R215, UR24, -R172.reuse ;  /* 0x00000018d7d77c23 */ /* 0x100fe200080108ac */
[----:B------:R-:W-:Y:S01]  /*a120*/  FFMA.FTZ R219, R219, UR24, -R172 ;  /* 0x00000018dbdb7c23 */ /* 0x000fe200080108ac */
[--C-:B------:R-:W-:Y:S01]  /*a130*/  FFMA.FTZ R202, R203, UR24, -R64.reuse ;  /* 0x00000018cbca7c23 */ /* 0x100fe20008010840 */
[--C-:B------:R-:W-:Y:S01]  /*a140*/  FFMA.FTZ R191, R191, UR24, -R64.reuse ;  /* 0x00000018bfbf7c23 */ /* 0x100fe20008010840 */
[----:B------:R-:W-:Y:S01]  /*a150*/  FFMA.FTZ R204, R189, UR24, -R64 ;  /* 0x00000018bdcc7c23 */ /* 0x000fe20008010840 */
[--C-:B------:R-:W-:Y:S01]  /*a160*/  FFMA.FTZ R207, R207, UR24, -R184.reuse ;  /* 0x00000018cfcf7c23 */ /* 0x100fe200080108b8 */
[----:B------:R-:W-:Y:S01]  /*a170*/  MUFU.EX2 R57, R57 ;  /* 0x0000003900397308 */ /* 0x000fe20000000800 */
[--C-:B------:R-:W-:Y:S01]  /*a180*/  FFMA.FTZ R200, R199, UR24, -R184.reuse ;  /* 0x00000018c7c87c23 */ /* 0x100fe200080108b8 */
[--C-:B------:R-:W-:Y:S01]  /*a190*/  FFMA.FTZ R180, R180, UR24, -R181.reuse ;  /* 0x00000018b4b47c23 */ /* 0x100fe200080108b5 */
[--C-:B------:R-:W-:Y:S01]  /*a1a0*/  FFMA.FTZ R179, R179, UR24, -R181.reuse ;  /* 0x00000018b3b37c23 */ /* 0x100fe200080108b5 */
[----:B------:R-:W-:Y:S01]  /*a1b0*/  FFMA.FTZ R178, R178, UR24, -R181 ;  /* 0x00000018b2b27c23 */ /* 0x000fe200080108b5 */
[----:B------:R-:W-:Y:S01]  /*a1c0*/  FFMA.FTZ R195, R195, UR24, -R184 ;  /* 0x00000018c3c37c23 */ /* 0x000fe200080108b8 */
[----:B------:R-:W-:Y:S01]  /*a1d0*/  FFMA.FTZ R185, R185, UR24, -R64 ;  /* 0x00000018b9b97c23 */ /* 0x000fe20008010840 */
[----:B------:R-:W-:Y:S01]  /*a1e0*/  FFMA.FTZ R175, R175, UR24, -R172 ;  /* 0x00000018afaf7c23 */ /* 0x000fe200080108ac */
[----:B------:R-:W4:Y:S01]  /*a1f0*/  MUFU.EX2 R54, R54 ;  /* 0x0000003600367308 */ /* 0x000f220000000800 */
[----:B---3--:R-:W-:Y:S01]  /*a200*/  F2FP.F16.F32.PACK_AB R36, R56, R58 ;  /* 0x0000003a3824723e */ /* 0x008fe200000000ff */
[----:B------:R-:W-:Y:S01]  /*a210*/  FFMA.FTZ R206, R169, UR24, -R64 ;  /* 0x00000018a9ce7c23 */ /* 0x000fe20008010840 */
[----:B------:R-:W-:Y:S01]  /*a220*/  FFMA.FTZ R193, R193, UR24, -R184 ;  /* 0x00000018c1c17c23 */ /* 0x000fe200080108b8 */
[----:B------:R-:W-:Y:S01]  /*a230*/  FFMA.FTZ R173, R173, UR24, -R172 ;  /* 0x00000018adad7c23 */ /* 0x000fe200080108ac */
[----:B------:R-:W-:Y:S01]  /*a240*/  FFMA.FTZ R67, R67, UR24, -R64 ;  /* 0x0000001843437c23 */ /* 0x000fe20008010840 */
[----:B------:R-:W-:-:S02]  /*a250*/  PLOP3.LUT P0, PT, PT, PT, UP0, 0x80, 0x0 ;  /* 0x000000000000781c */ /* 0x000fc40003f0f008 */
[----:B------:R-:W-:Y:S08]  /*a260*/  MUFU.EX2 R51, R51 ;  /* 0x0000003300337308 */ /* 0x000ff00000000800 */
[----:B------:R-:W3:Y:S01]  /*a270*/  MUFU.EX2 R49, R49 ;  /* 0x0000003100317308 */ /* 0x000ee20000000800 */
[----:B----4-:R-:W-:-:S07]  /*a280*/  F2FP.F16.F32.PACK_AB R38, R54, R57 ;  /* 0x000000393626723e */ /* 0x010fce00000000ff */
[----:B------:R-:W-:Y:S08]  /*a290*/  MUFU.EX2 R48, R48 ;  /* 0x0000003000307308 */ /* 0x000ff00000000800 */
[----:B------:R-:W4:Y:S01]  /*a2a0*/  MUFU.EX2 R47, R47 ;  /* 0x0000002f002f7308 */ /* 0x000f220000000800 */
[----:B---3--:R-:W-:-:S07]  /*a2b0*/  F2FP.F16.F32.PACK_AB R37, R49, R51 ;  /* 0x000000333125723e */ /* 0x008fce00000000ff */
        /* <DEDUP_REMOVED lines=9> */
[----:B------:R-:W4:Y:S08]  /*a350*/  MUFU.EX2 R62, R62 ;  /* 0x0000003e003e7308 */ /* 0x000f300000000800 */
[----:B------:R-:W5:Y:S01]  /*a360*/  MUFU.EX2 R60, R60 ;  /* 0x0000003c003c7308 */ /* 0x000f620000000800 */
[----:B---3--:R-:W-:-:S07]  /*a370*/  F2FP.F16.F32.PACK_AB R31, R61, R2 ;  /* 0x000000023d1f723e */ /* 0x008fce00000000ff */
[----:B------:R-:W3:Y:S01]  /*a380*/  MUFU.EX2 R0, R0 ;  /* 0x0000000000007308 */ /* 0x000ee20000000800 */
[-C--:B----4-:R-:W-:Y:S01]  /*a390*/  FMUL.FTZ R156, R156, R62.reuse ;  /* 0x0000003e9c9c7220 */ /* 0x090fe20000410000 */
[-C--:B------:R-:W-:Y:S01]  /*a3a0*/  FMUL.FTZ R157, R157, R62.reuse ;  /* 0x0000003e9d9d7220 */ /* 0x080fe20000410000 */
[-C--:B------:R-:W-:Y:S01]  /*a3b0*/  FMUL.FTZ R152, R152, R62.reuse ;  /* 0x0000003e98987220 */ /* 0x080fe20000410000 */
[-C--:B------:R-:W-:Y:S01]  /*a3c0*/  FMUL.FTZ R153, R153, R62.reuse ;  /* 0x0000003e99997220 */ /* 0x080fe20000410000 */
[-C--:B------:R-:W-:Y:S01]  /*a3d0*/  FMUL.FTZ R72, R72, R62.reuse ;  /* 0x0000003e48487220 */ /* 0x080fe20000410000 */
[-C--:B------:R-:W-:Y:S01]  /*a3e0*/  FMUL.FTZ R73, R73, R62.reuse ;  /* 0x0000003e49497220 */ /* 0x080fe20000410000 */
[----:B------:R-:W-:Y:S01]  /*a3f0*/  FMUL.FTZ R76, R76, R62 ;  /* 0x0000003e4c4c7220 */ /* 0x000fe20000410000 */
[----:B------:R-:W4:Y:S01]  /*a400*/  MUFU.EX2 R164, R34 ;  /* 0x0000002200a47308 */ /* 0x000f220000000800 */
[-C--:B-----5:R-:W-:Y:S01]  /*a410*/  FMUL.FTZ R158, R158, R60.reuse ;  /* 0x0000003c9e9e7220 */ /* 0x0a0fe20000410000 */
[-C--:B------:R-:W-:Y:S01]  /*a420*/  FMUL.FTZ R159, R159, R60.reuse ;  /* 0x0000003c9f9f7220 */ /* 0x080fe20000410000 */
[-C--:B------:R-:W-:Y:S01]  /*a430*/  FMUL.FTZ R154, R154, R60.reuse ;  /* 0x0000003c9a9a7220 */ /* 0x080fe20000410000 */
[-C--:B------:R-:W-:Y:S01]  /*a440*/  FMUL.FTZ R155, R155, R60.reuse ;  /* 0x0000003c9b9b7220 */ /* 0x080fe20000410000 */
[-C--:B------:R-:W-:Y:S01]  /*a450*/  FMUL.FTZ R74, R74, R60.reuse ;  /* 0x0000003c4a4a7220 */ /* 0x080fe20000410000 */
[----:B------:R-:W-:Y:S01]  /*a460*/  FMUL.FTZ R75, R75, R60 ;  /* 0x0000003c4b4b7220 */ /* 0x000fe20000410000 */
[----:B------:R-:W-:Y:S01]  /*a470*/  FMUL.FTZ R77, R77, R62 ;  /* 0x0000003e4d4d7220 */ /* 0x000fe20000410000 */
[----:B------:R-:W5:Y:S01]  /*a480*/  MUFU.EX2 R170, R32 ;  /* 0x0000002000aa7308 */ /* 0x000f620000000800 */
[-C--:B------:R-:W-:Y:S01]  /*a490*/  FMUL.FTZ R78, R78, R60.reuse ;  /* 0x0000003c4e4e7220 */ /* 0x080fe20000410000 */
[----:B------:R-:W-:Y:S01]  /*a4a0*/  FMUL.FTZ R79, R79, R60 ;  /* 0x0000003c4f4f7220 */ /* 0x000fe20000410000 */
        /* <DEDUP_REMOVED lines=16> */
[----:B---3--:R-:W-:Y:S01]  /*a5b0*/  F2FP.F16.F32.PACK_AB R39, R63, R0 ;  /* 0x000000003f27723e */ /* 0x008fe200000000ff */
[-C--:B----4-:R-:W-:Y:S01]  /*a5c0*/  FMUL.FTZ R160, R160, R164.reuse ;  /* 0x000000a4a0a07220 */ /* 0x090fe20000410000 */
[----:B------:R-:W-:Y:S01]  /*a5d0*/  FMUL.FTZ R161, R161, R164 ;  /* 0x000000a4a1a17220 */ /* 0x000fe20000410000 */
[-C--:B-----5:R-:W-:Y:S01]  /*a5e0*/  FMUL.FTZ R162, R162, R170.reuse ;  /* 0x000000aaa2a27220 */ /* 0x0a0fe20000410000 */
        /* <DEDUP_REMOVED lines=29> */
[C---:B--2---:R-:W-:Y:S01]  /*a7c0*/  HMMA.16816.F32 R156, R28.reuse, R20, R156 ;  /* 0x000000141c9c723c */ /* 0x044fe2000000189c */
[-C--:B------:R-:W-:Y:S01]  /*a7d0*/  FMUL.FTZ R112, R112, R62.reuse ;  /* 0x0000003e70707220 */ /* 0x080fe20000410000 */
[----:B------:R-:W-:Y:S01]  /*a7e0*/  FMUL.FTZ R113, R113, R62 ;  /* 0x0000003e71717220 */ /* 0x000fe20000410000 */
[-C--:B------:R-:W-:Y:S01]  /*a7f0*/  FMUL.FTZ R114, R114, R60.reuse ;  /* 0x0000003c72727220 */ /* 0x080fe20000410000 */
[----:B------:R-:W-:Y:S01]  /*a800*/  FMUL.FTZ R115, R115, R60 ;  /* 0x0000003c73737220 */ /* 0x000fe20000410000 */
[-C--:B------:R-:W-:Y:S01]  /*a810*/  FMUL.FTZ R116, R116, R62.reuse ;  /* 0x0000003e74747220 */ /* 0x080fe20000410000 */
[C---:B------:R-:W-:Y:S01]  /*a820*/  HMMA.16816.F32 R152, R28.reuse, R22, R152 ;  /* 0x000000161c98723c */ /* 0x040fe20000001898 */
[----:B------:R-:W-:Y:S01]  /*a830*/  FMUL.FTZ R117, R117, R62 ;  /* 0x0000003e75757220 */ /* 0x000fe20000410000 */
[-C--:B------:R-:W-:Y:S01]  /*a840*/  FMUL.FTZ R118, R118, R60.reuse ;  /* 0x0000003c76767220 */ /* 0x080fe20000410000 */
[----:B------:R-:W-:Y:S01]  /*a850*/  FMUL.FTZ R119, R119, R60 ;  /* 0x0000003c77777220 */ /* 0x000fe20000410000 */
[-C--:B------:R-:W-:Y:S01]  /*a860*/  FMUL.FTZ R124, R124, R62.reuse ;  /* 0x0000003e7c7c7220 */ /* 0x080fe20000410000 */
[----:B------:R-:W-:Y:S01]  /*a870*/  FMUL.FTZ R125, R125, R62 ;  /* 0x0000003e7d7d7220 */ /* 0x000fe20000410000 */
[C---:B------:R-:W-:Y:S01]  /*a880*/  HMMA.16816.F32 R72, R28.reuse, R12, R72 ;  /* 0x0000000c1c48723c */ /* 0x040fe20000001848 */
[-C--:B------:R-:W-:Y:S01]  /*a890*/  FMUL.FTZ R126, R126, R60.reuse ;  /* 0x0000003c7e7e7220 */ /* 0x080fe20000410000 */
[----:B------:R-:W-:Y:S01]  /*a8a0*/  FMUL.FTZ R127, R127, R60 ;  /* 0x0000003c7f7f7220 */ /* 0x000fe20000410000 */
[-C--:B------:R-:W-:Y:S01]  /*a8b0*/  FMUL.FTZ R132, R132, R62.reuse ;  /* 0x0000003e84847220 */ /* 0x080fe20000410000 */
[----:B------:R-:W-:Y:S01]  /*a8c0*/  FMUL.FTZ R133, R133, R62 ;  /* 0x0000003e85857220 */ /* 0x000fe20000410000 */
[-C--:B------:R-:W-:Y:S01]  /*a8d0*/  FMUL.FTZ R134, R134, R60.reuse ;  /* 0x0000003c86867220 */ /* 0x080fe20000410000 */
[C---:B------:R-:W-:Y:S01]  /*a8e0*/  HMMA.16816.F32 R76, R28.reuse, R14, R76 ;  /* 0x0000000e1c4c723c */ /* 0x040fe2000000184c */
[----:B------:R-:W-:Y:S01]  /*a8f0*/  FMUL.FTZ R135, R135, R60 ;  /* 0x0000003c87877220 */ /* 0x000fe20000410000 */
[----:B------:R-:W-:Y:S01]  /*a900*/  LDSM.16.MT88.4 R32, [R222+0x9400] ;  /* 0x00940000de20783b */ /* 0x000fe20000004200 */
        /* <DEDUP_REMOVED lines=15> */
[C---:B-1----:R-:W-:Y:S01]  /*aa00*/  HMMA.16816.F32 R100, R28.reuse, R4, R100 ;  /* 0x000000041c64723c */ /* 0x042fe20000001864 */
[----:B------:R-:W-:Y:S01]  /*aa10*/  FMUL.FTZ R129, R129, R164 ;  /* 0x000000a481817220 */ /* 0x000fe20000410000 */
[-C--:B------:R-:W-:Y:S01]  /*aa20*/  FMUL.FTZ R130, R130, R170.reuse ;  /* 0x000000aa82827220 */ /* 0x080fe20000410000 */
[----:B------:R-:W-:Y:S01]  /*aa30*/  FMUL.FTZ R131, R131, R170 ;  /* 0x000000aa83837220 */ /* 0x000fe20000410000 */
        /* <DEDUP_REMOVED lines=20> */
[----:B------:R-:W-:Y:S01]  /*ab80*/  HMMA.16816.F32 R68, R36, R12, R68 ;  /* 0x0000000c2444723c */ /* 0x000fe20000001844 */
[----:B------:R-:W-:Y:S01]  /*ab90*/  FADD.FTZ R63, R63, R0 ;  /* 0x000000003f3f7221 */ /* 0x000fe20000010000 */
[----:B------:R-:W-:Y:S01]  /*aba0*/  FADD.FTZ R46, R45, R46 ;  /* 0x0000002e2d2e7221 */ /* 0x000fe20000010000 */
[----:B------:R-:W-:-:S02]  /*abb0*/  FADD.FTZ R61, R61, R2 ;  /* 0x000000023d3d7221 */ /* 0x000fc40000010000 */
[----:B------:R-:W-:Y:S01]  /*abc0*/  MUFU.EX2 R50, R50 ;  /* 0x0000003200327308 */ /* 0x000fe20000000800 */
        /* <DEDUP_REMOVED lines=23> */
[----:B------:R-:W-:-:S03]  /*ad40*/  FADD.FTZ R174, R174, R65 ;  /* 0x00000041aeae7221 */ /* 0x000fc60000010000 */
[----:B------:R-:W-:Y:S01]  /*ad50*/  HMMA.16816.F32 R140, R36, R24, R140 ;  /* 0x00000018248c723c */ /* 0x000fe2000000188c */
[----:B------:R-:W-:Y:S01]  /*ad60*/  MUFU.EX2 R186, R186 ;  /* 0x000000ba00ba7308 */ /* 0x000fe20000000800 */
[----:B------:R-:W-:-:S04]  /*ad70*/  FADD.FTZ R187, R187, R174 ;  /* 0x000000aebbbb7221 */ /* 0x000fc80000010000 */
[C---:B------:R-:W-:Y:S01]  /*ad80*/  HMMA.16816.F32 R120, R36.reuse, R26, R120 ;  /* 0x0000001a2478723c */ /* 0x040fe20000001878 */
[----:B------:R-:W-:Y:S01]  /*ad90*/  F2FP.F16.F32.PACK_AB R24, R52, R55 ;  /* 0x000000373418723e */ /* 0x000fe200000000ff */
[----:B------:R-:W-:Y:S01]  /*ada0*/  FADD.FTZ R55, R55, R54 ;  /* 0x0000003637377221 */ /* 0x000fe20000010000 */
[----:B------:R-:W1:Y:S01]  /*adb0*/  MUFU.EX2 R201, R201 ;  /* 0x000000c900c97308 */ /* 0x000e620000000800 */
[C---:B----4-:R-:W-:Y:S01]  /*adc0*/  F2FP.F16.F32.PACK_AB R41, R197.reuse, R182 ;  /* 0x000000b6c529723e */ /* 0x050fe200000000ff */
        /* <DEDUP_REMOVED lines=32> */
[----:B------:R-:W-:Y:S03]  /*afd0*/  MUFU.EX2 R183, R183 ;  /* 0x000000b700b77308 */ /* 0x000fe60000000800 */
[----:B------:R-:W-:Y:S05]  /*afe0*/  HMMA.16816.F32 R132, R40, R6, R132 ;  /* 0x000000062884723c */ /* 0x000fea0000001884 */
[----:B------:R-:W1:Y:S01]  /*aff0*/  MUFU.EX2 R202, R202 ;  /* 0x000000ca00ca7308 */ /* 0x000e620000000800 */
[C---:B------:R-:W-:Y:S06]  /*b000*/  HMMA.16816.F32 R84, R24.reuse, R20, R84 ;  /* 0x000000141854723c */ /* 0x040fec0000001854 */
[C---:B------:R-:W-:Y:S01]  /*b010*/  HMMA.16816.F32 R96, R24.reuse, R22, R96 ;  /* 0x000000161860723c */ /* 0x040fe20000001860 */
[----:B------:R-:W2:Y:S01]  /*b020*/  LDSM.16.MT88.4 R20, [R222+0x9800] ;  /* 0x00980000de14783b */ /* 0x000ea20000004200 */
[----:B------:R-:W-:Y:S04]  /*b030*/  MUFU.EX2 R191, R191 ;  /* 0x000000bf00bf7308 */ /* 0x000fe80000000800 */
[C---:B------:R-:W-:Y:S04]  /*b040*/  HMMA.16816.F32 R144, R24.reuse, R12, R144 ;  /* 0x0000000c1890723c */ /* 0x040fe80000001890 */
[----:B------:R-:W3:Y:S02]  /*b050*/  MUFU.EX2 R204, R204 ;  /* 0x000000cc00cc7308 */ /* 0x000ee40000000800 */
[C---:B------:R-:W-:Y:S01]  /*b060*/  HMMA.16816.F32 R108, R24.reuse, R14, R108 ;  /* 0x0000000e186c723c */ /* 0x040fe2000000186c */
[----:B------:R-:W4:Y:S05]  /*b070*/  LDSM.16.MT88.4 R12, [R222+0xa800] ;  /* 0x00a80000de0c783b */ /* 0x000f2a0000004200 */
[C---:B------:R-:W-:Y:S01]  /*b080*/  HMMA.16816.F32 R140, R24.reuse, R8, R140 ;  /* 0x00000008188c723c */ /* 0x040fe2000000188c */
[----:B------:R-:W-:Y:S05]  /*b090*/  MUFU.EX2 R200, R200 ;  /* 0x000000c800c87308 */ /* 0x000fea0000000800 */
[C---:B------:R-:W-:Y:S01]  /*b0a0*/  HMMA.16816.F32 R120, R24.reuse, R10, R120 ;  /* 0x0000000a1878723c */ /* 0x040fe20000001878 */
[----:B------:R-:W5:Y:S02]  /*b0b0*/  LDSM.16.MT88.4 R8, [R220+0xa800] ;  /* 0x00a80000dc08783b */ /* 0x000f640000004200 */
        /* <DEDUP_REMOVED lines=13> */
[--C-:B------:R-:W-:Y:S01]  /*b190*/  FFMA.FTZ R40, R217, UR24, -R184.reuse ;  /* 0x00000018d9287c23 */ /* 0x100fe200080108b8 */
[--C-:B------:R-:W-:Y:S01]  /*b1a0*/  FFMA.FTZ R43, R192, UR24, -R181.reuse ;  /* 0x00000018c02b7c23 */ /* 0x100fe200080108b5 */
[--C-:B------:R-:W-:Y:S01]  /*b1b0*/  FFMA.FTZ R42, R196, UR24, -R181.reuse ;  /* 0x00000018c42a7c23 */ /* 0x100fe200080108b5 */
[--C-:B------:R-:W-:Y:S01]  /*b1c0*/  FFMA.FTZ R192, R198, UR24, -R181.reuse ;  /* 0x00000018c6c07c23 */ /* 0x100fe200080108b5 */
[--C-:B------:R-:W-:Y:S01]  /*b1d0*/  FFMA.FTZ R217, R194, UR24, -R181.reuse ;  /* 0x00000018c2d97c23 */ /* 0x100fe200080108b5 */
[C---:B------:R-:W-:Y:S01]  /*b1e0*/  HMMA.16816.F32 R80, R24.reuse, R30, R80 ;  /* 0x0000001e1850723c */ /* 0x040fe20000001850 */
[----:B------:R-:W-:Y:S01]  /*b1f0*/  FFMA.FTZ R41, R243, UR24, -R184 ;  /* 0x00000018f3297c23 */ /* 0x000fe200080108b8 */
[--C-:B------:R-:W-:Y:S01]  /*b200*/  FFMA.FTZ R194, R245, UR24, -R172.reuse ;  /* 0x00000018f5c27c23 */ /* 0x100fe200080108ac */
[----:B------:R-:W-:Y:S01]  /*b210*/  FFMA.FTZ R196, R247, UR24, -R172 ;  /* 0x00000018f7c47c23 */ /* 0x000fe200080108ac */
[----:B------:R-:W-:Y:S01]  /*b220*/  FFMA.FTZ R198, R205, UR24, -R184 ;  /* 0x00000018cdc67c23 */ /* 0x000fe200080108b8 */
[----:B------:R-:W5:Y:S01]  /*b230*/  LDSM.16.MT88.4 R28, [R220+0xb800] ;  /* 0x00b80000dc1c783b */ /* 0x000f620000004200 */
[----:B------:R-:W-:Y:S01]  /*b240*/  MUFU.EX2 R40, R40 ;  /* 0x0000002800287308 */ /* 0x000fe20000000800 */
[----:B------:R-:W-:Y:S01]  /*b250*/  HMMA.16816.F32 R160, R24, R32, R160 ;  /* 0x0000002018a0723c */ /* 0x000fe200000018a0 */
[----:B------:R-:W-:Y:S01]  /*b260*/  FFMA.FTZ R181, R176, UR24, -R181 ;  /* 0x00000018b0b57c23 */ /* 0x000fe200080108b5 */
[----:B------:R-:W-:Y:S01]  /*b270*/  FFMA.FTZ R176, R177, UR24, -R172 ;  /* 0x00000018b1b07c23 */ /* 0x000fe200080108ac */
[----:B------:R-:W-:Y:S01]  /*b280*/  FFMA.FTZ R184, R209, UR24, -R184 ;  /* 0x00000018d1b87c23 */ /* 0x000fe200080108b8 */
[----:B------:R-:W-:-:S02]  /*b290*/  FFMA.FTZ R172, R171, UR24, -R172 ;  /* 0x00000018abac7c23 */ /* 0x000fc400080108ac */
[----:B------:R-:W-:Y:S01]  /*b2a0*/  HMMA.16816.F32 R148, R24, R34, R148 ;  /* 0x000000221894723c */ /* 0x000fe20000001894 */
[----:B------:R-:W2:Y:S01]  /*b2b0*/  MUFU.EX2 R41, R41 ;  /* 0x0000002900297308 */ /* 0x000ea20000000800 */
[----:B-1----:R-:W-:Y:S01]  /*b2c0*/  F2FP.F16.F32.PACK_AB R33, R202, R183 ;  /* 0x000000b7ca21723e */ /* 0x002fe200000000ff */
[----:B------:R-:W1:Y:S01]  /*b2d0*/  LDSM.16.MT88.4 R24, [R222+0x9c00] ;  /* 0x009c0000de18783b */ /* 0x000e620000004200 */
[----:B------:R-:W-:-:S03]  /*b2e0*/  FADD.FTZ R183, R183, R190 ;  /* 0x000000beb7b77221 */ /* 0x000fc60000010000 */
[----:B---3--:R-:W-:Y:S01]  /*b2f0*/  F2FP.F16.F32.PACK_AB R35, R204, R191 ;  /* 0x000000bfcc23723e */ /* 0x008fe200000000ff */
[----:B------:R-:W-:Y:S01]  /*b300*/  FADD.FTZ R202, R202, R183 ;  /* 0x000000b7caca7221 */ /* 0x000fe20000010000 */
[----:B------:R-:W-:Y:S03]  /*b310*/  MUFU.EX2 R42, R42 ;  /* 0x0000002a002a7308 */ /* 0x000fe60000000800 */
[----:B------:R-:W-:-:S04]  /*b320*/  FADD.FTZ R191, R191, R202 ;  /* 0x000000cabfbf7221 */ /* 0x000fc80000010000 */
[----:B------:R-:W-:Y:S01]  /*b330*/  FADD.FTZ R204, R204, R191 ;  /* 0x000000bfcccc7221 */ /* 0x000fe20000010000 */
[----:B------:R-:W3:Y:S01]  /*b340*/  MUFU.EX2 R43, R43 ;  /* 0x0000002b002b7308 */ /* 0x000ee20000000800 */
[----:B--2---:R-:W-:Y:S01]  /*b350*/  F2FP.F16.F32.PACK_AB R32, R41, R40 ;  /* 0x000000282920723e */ /* 0x004fe200000000ff */
[----:B------:R-:W-:-:S04]  /*b360*/  FADD.FTZ R40, R40, R53 ;  /* 0x0000003528287221 */ /* 0x000fc80000010000 */
[----:B------:R-:W-:Y:S02]  /*b370*/  FADD.FTZ R41, R41, R40 ;  /* 0x0000002829297221 */ /* 0x000fe40000010000 */
[----:B------:R-:W-:Y:S08]  /*b380*/  MUFU.EX2 R192, R192 ;  /* 0x000000c000c07308 */ /* 0x000ff00000000800 */
[----:B------:R-:W2:Y:S01]  /*b390*/  MUFU.EX2 R217, R217 ;  /* 0x000000d900d97308 */ /* 0x000ea20000000800 */
[----:B---3--:R-:W-:Y:S01]  /*b3a0*/  F2FP.F16.F32.PACK_AB R36, R43, R42 ;  /* 0x0000002a2b24723e */ /* 0x008fe200000000ff */
[----:B------:R-:W-:-:S04]  /*b3b0*/  FADD.FTZ R42, R42, R187 ;  /* 0x000000bb2a2a7221 */ /* 0x000fc80000010000 */
[----:B------:R-:W-:Y:S02]  /*b3c0*/  FADD.FTZ R43, R43, R42 ;  /* 0x0000002a2b2b7221 */ /* 0x000fe40000010000 */
[----:B------:R-:W3:Y:S08]  /*b3d0*/  MUFU.EX2 R194, R194 ;  /* 0x000000c200c27308 */ /* 0x000ef00000000800 */
[----:B------:R-:W4:Y:S01]  /*b3e0*/  MUFU.EX2 R196, R196 ;  /* 0x000000c400c47308 */ /* 0x000f220000000800 */
[----:B--2---:R-:W-:Y:S01]  /*b3f0*/  F2FP.F16.F32.PACK_AB R38, R217, R192 ;  /* 0x000000c0d926723e */ /* 0x004fe200000000ff */
[----:B------:R-:W-:-:S04]  /*b400*/  FADD.FTZ R192, R192, R43 ;  /* 0x0000002bc0c07221 */ /* 0x000fc80000010000 */
[----:B------:R-:W-:Y:S02]  /*b410*/  FADD.FTZ R217, R217, R192 ;  /* 0x000000c0d9d97221 */ /* 0x000fe40000010000 */
[----:B------:R-:W2:Y:S01]  /*b420*/  MUFU.EX2 R198, R198 ;  /* 0x000000c600c67308 */ /* 0x000ea20000000800 */
[----:B---3--:R-:W-:Y:S01]  /*b430*/  F2FP.F16.F32.PACK_AB R37, R215, R194 ;  /* 0x000000c2d725723e */ /* 0x008fe200000000ff */
[----:B------:R-:W-:-:S04]  /*b440*/  FADD.FTZ R194, R194, R201 ;  /* 0x000000c9c2c27221 */ /* 0x000fc80000010000 */
[----:B------:R-:W-:Y:S02]  /*b450*/  FADD.FTZ R215, R215, R194 ;  /* 0x000000c2d7d77221 */ /* 0x000fe40000010000 */
[----:B------:R-:W-:Y:S01]  /*b460*/  MUFU.EX2 R176, R176 ;  /* 0x000000b000b07308 */ /* 0x000fe20000000800 */
[----:B----4-:R-:W-:Y:S01]  /*b470*/  F2FP.F16.F32.PACK_AB R39, R219, R196 ;  /* 0x000000c4db27723e */ /* 0x010fe200000000ff */
[----:B------:R-:W-:-:S04]  /*b480*/  FADD.FTZ R196, R196, R215 ;  /* 0x000000d7c4c47221 */ /* 0x000fc80000010000 */
[----:B------:R-:W-:Y:S02]  /*b490*/  FADD.FTZ R219, R219, R196 ;  /* 0x000000c4dbdb7221 */ /* 0x000fe40000010000 */
[----:B------:R-:W-:Y:S01]  /*b4a0*/  HMMA.16816.F32 R156, R36, R20, R156 ;  /* 0x00000014249c723c */ /* 0x000fe2000000189c */
[----:B--2---:R-:W-:Y:S01]  /*b4b0*/  F2FP.F16.F32.PACK_AB R34, R199, R198 ;  /* 0x000000c6c722723e */ /* 0x004fe200000000ff */
[----:B------:R-:W2:Y:S01]  /*b4c0*/  MUFU.EX2 R206, R206 ;  /* 0x000000ce00ce7308 */ /* 0x000ea20000000800 */
[----:B------:R-:W-:-:S03]  /*b4d0*/  FADD.FTZ R198, R198, R41 ;  /* 0x00000029c6c67221 */ /* 0x000fc60000010000 */
[----:B------:R-:W-:Y:S01]  /*b4e0*/  HMMA.16816.F32 R152, R36, R22, R152 ;  /* 0x000000162498723c */ /* 0x000fe20000001898 */
[----:B------:R-:W-:-:S03]  /*b4f0*/  FADD.FTZ R199, R199, R198 ;  /* 0x000000c6c7c77221 */ /* 0x000fc60000010000 */
[----:B------:R-:W-:Y:S02]  /*b500*/  MUFU.EX2 R193, R193 ;  /* 0x000000c100c17308 */ /* 0x000fe40000000800 */
[C---:B------:R-:W-:Y:S06]  /*b510*/  HMMA.16816.F32 R72, R36.reuse, R16, R72 ;  /* 0x000000102448723c */ /* 0x040fec0000001848 */
[C---:B------:R-:W-:Y:S01]  /*b520*/  HMMA.16816.F32 R76, R36.reuse, R18, R76 ;  /* 0x00000012244c723c */ /* 0x040fe2000000184c */
[----:B------:R-:W-:Y:S05]  /*b530*/  MUFU.EX2 R184, R184 ;  /* 0x000000b800b87308 */ /* 0x000fea0000000800 */
[C---:B------:R-:W-:Y:S03]  /*b540*/  HMMA.16816.F32 R88, R36.reuse, R12, R88 ;  /* 0x0000000c2458723c */ /* 0x040fe60000001858 */
[----:B------:R-:W-:Y:S03]  /*b550*/  MUFU.EX2 R178, R178 ;  /* 0x000000b200b27308 */ /* 0x000fe60000000800 */
[C---:B------:R-:W-:Y:S05]  /*b560*/  HMMA.16816.F32 R92, R36.reuse, R14, R92 ;  /* 0x0000000e245c723c */ /* 0x040fea000000185c */
[----:B------:R-:W3:Y:S01]  /*b570*/  MUFU.EX2 R181, R181 ;  /* 0x000000b500b57308 */ /* 0x000ee20000000800 */
[C---:B-----5:R-:W-:Y:S06]  /*b580*/  HMMA.16816.F32 R100, R36.reuse, R8, R100 ;  /* 0x000000082464723c */ /* 0x060fec0000001864 */
[C---:B------:R-:W-:Y:S01]  /*b590*/  HMMA.16816.F32 R104, R36.reuse, R10, R104 ;  /* 0x0000000a2468723c */ /* 0x040fe20000001868 */
[----:B------:R-:W-:Y:S05]  /*b5a0*/  MUFU.EX2 R173, R173 ;  /* 0x000000ad00ad7308 */ /* 0x000fea0000000800 */
[C---:B------:R-:W-:Y:S03]  /*b5b0*/  HMMA.16816.F32 R112, R36.reuse, R4, R112 ;  /* 0x000000042470723c */ /* 0x040fe60000001870 */
[----:B------:R-:W4:Y:S03]  /*b5c0*/  MUFU.EX2 R172, R172 ;  /* 0x000000ac00ac7308 */ /* 0x000f260000000800 */
[----:B------:R-:W-:Y:S05]  /*b5d0*/  HMMA.16816.F32 R116, R36, R6, R116 ;  /* 0x000000062474723c */ /* 0x000fea0000001874 */
[----:B------:R-:W-:Y:S01]  /*b5e0*/  MUFU.EX2 R67, R67 ;  /* 0x0000004300437308 */ /* 0x000fe20000000800 */
        /* <DEDUP_REMOVED lines=20> */
[----:B------:R-:W1:Y:S01]  /*b730*/  MUFU.EX2 R32, R32 ;  /* 0x0000002000207308 */ /* 0x000e620000000800 */
[----:B------:R-:W-:Y:S01]  /*b740*/  F2FP.F16.F32.PACK_AB R28, R195, R200 ;  /* 0x000000c8c31c723e */ /* 0x000fe200000000ff */
[----:B------:R-:W-:Y:S01]  /*b750*/  FADD.FTZ R200, R200, R199 ;  /* 0x000000c7c8c87221 */ /* 0x000fe20000010000 */
[----:B--2---:R-:W-:Y:S01]  /*b760*/  F2FP.F16.F32.PACK_AB R29, R206, R185 ;  /* 0x000000b9ce1d723e */ /* 0x004fe200000000ff */
[----:B------:R-:W-:Y:S02]  /*b770*/  FADD.FTZ R185, R185, R204 ;  /* 0x000000ccb9b97221 */ /* 0x000fe40000010000 */
[----:B------:R-:W-:Y:S01]  /*b780*/  F2FP.F16.F32.PACK_AB R36, R179, R180 ;  /* 0x000000b4b324723e */ /* 0x000fe200000000ff */
[----:B------:R-:W-:Y:S01]  /*b790*/  FADD.FTZ R180, R180, R217 ;  /* 0x000000d9b4b47221 */ /* 0x000fe20000010000 */
[----:B------:R-:W-:Y:S01]  /*b7a0*/  F2FP.F16.F32.PACK_AB R37, R175, R176 ;  /* 0x000000b0af25723e */ /* 0x000fe200000000ff */
[----:B------:R-:W-:Y:S01]  /*b7b0*/  FADD.FTZ R176, R176, R219 ;  /* 0x000000dbb0b07221 */ /* 0x000fe20000010000 */
[----:B---3--:R-:W-:Y:S01]  /*b7c0*/  F2FP.F16.F32.PACK_AB R38, R181, R178 ;  /* 0x000000b2b526723e */ /* 0x008fe200000000ff */
[----:B------:R-:W-:Y:S01]  /*b7d0*/  FADD.FTZ R200, R195, R200 ;  /* 0x000000c8c3c87221 */ /* 0x000fe20000010000 */
[----:B----4-:R-:W-:Y:S01]  /*b7e0*/  F2FP.F16.F32.PACK_AB R39, R172, R173 ;  /* 0x000000adac27723e */ /* 0x010fe200000000ff */
[----:B------:R-:W-:Y:S01]  /*b7f0*/  FADD.FTZ R206, R206, R185 ;  /* 0x000000b9cece7221 */ /* 0x000fe20000010000 */
[----:B------:R-:W-:Y:S01]  /*b800*/  F2FP.F16.F32.PACK_AB R30, R184, R193 ;  /* 0x000000c1b81e723e */ /* 0x000fe200000000ff */
[----:B------:R-:W-:Y:S01]  /*b810*/  FADD.FTZ R179, R179, R180 ;  /* 0x000000b4b3b37221 */ /* 0x000fe20000010000 */
[----:B------:R-:W-:Y:S01]  /*b820*/  FADD.FTZ R176, R175, R176 ;  /* 0x000000b0afb07221 */ /* 0x000fe20000010000 */
[----:B-1----:R-:W-:Y:S01]  /*b830*/  F2FP.F16.F32.PACK_AB R31, R32, R67 ;  /* 0x00000043201f723e */ /* 0x002fe200000000ff */
        /* <DEDUP_REMOVED lines=10> */
[C---:B-----5:R-:W-:Y:S06]  /*b8e0*/  HMMA.16816.F32 R72, R36.reuse, R20, R72 ;  /* 0x000000142448723c */ /* 0x060fec0000001848 */
        /* <DEDUP_REMOVED lines=23> */
.L_x_24:
[----:B------:R-:W-:-:S12]  /*ba60*/  UIADD3 UR23, UR25, -0x1, URZ ;  /* 0xffffffff19177890 */ /* 0x000fd8000fffe03f */
.L_x_27:
[----:B------:R-:W-:-:S13]  /*ba70*/  ISETP.LE.AND P0, PT, RZ, UR23, PT ;  /* 0x00000017ff007c0c */ /* 0x000fda000bf03270 */
[----:B------:R-:W-:Y:S05]  /*ba80*/  @!P0 BRA `(.L_x_28) ;  /* 0x0000002c00b08947 */ /* 0x000fea0003800000 */
[----:B------:R-:W-:Y:S01]  /*ba90*/  MOV R2, R167 ;  /* 0x000000a700027202 */ /* 0x000fe20000000f00 */
[----:B------:R-:W-:Y:S01]  /*baa0*/  IMAD.MOV.U32 R0, RZ, RZ, R165 ;  /* 0x000000ffff007224 */ /* 0x000fe200078e00a5 */
[----:B------:R-:W-:Y:S01]  /*bab0*/  MOV R169, R168 ;  /* 0x000000a800a97202 */ /* 0x000fe20000000f00 */
[----:B------:R-:W-:Y:S01]  /*bac0*/  IMAD.MOV.U32 R233, RZ, RZ, R241 ;  /* 0x000000ffffe97224 */ /* 0x000fe200078e00f1 */
[----:B------:R-:W-:Y:S01]  /*bad0*/  MOV R3, R166 ;  /* 0x000000a600037202 */ /* 0x000fe20000000f00 */
[----:B------:R-:W-:Y:S02]  /*bae0*/  USHF.L.U64.HI UR5, UR9, 0x1, UR8 ;  /* 0x0000000109057899 */ /* 0x000fe40008010208 */
[----:B------:R-:W-:Y:S01]  /*baf0*/  USHF.L.U32 UR13, UR9, 0x1, URZ ;  /* 0x00000001090d7899 */ /* 0x000fe2000800063f */
[----:B------:R-:W-:Y:S01]  /*bb00*/  ULDC UR4, c[0x0][0x2ec] ;  /* 0x0000bb0000047ab9 */ /* 0x000fe20000000800 */
[----:B------:R-:W-:Y:S01]  /*bb10*/  ULDC.64 UR6, c[0x0][0x218] ;  /* 0x0000860000067ab9 */ /* 0x000fe20000000a00 */
[----:B------:R-:W-:Y:S01]  /*bb20*/  ULDC.64 UR10, c[0x0][0x220] ;  /* 0x00008800000a7ab9 */ /* 0x000fe20000000a00 */
[----:B------:R-:W-:Y:S01]  /*bb30*/  ULDC.64 UR8, c[0x0][0x248] ;  /* 0x0000920000087ab9 */ /* 0x000fe20000000a00 */
[----:B------:R-:W-:Y:S07]  /*bb40*/  BRA `(.L_x_29) ;  /* 0x0000000000687947 */ /* 0x000fee0003800000 */
.L_x_31:
[----:B------:R-:W-:Y:S04]  /*bb50*/  UIADD3 UR24, UR23, -0x1, URZ ;  /* 0xffffffff17187890 */ /* 0x000fe8000fffe03f */
[----:B------:R-:W-:Y:S02]  /*bb60*/  USHF.R.S32.HI UR12, URZ, 0x1f, UR24 ;  /* 0x0000001f3f0c7899 */ /* 0x000fe40008011418 */
[----:B------:R-:W-:Y:S02]  /*bb70*/  UIMAD.WIDE.U32 UR26, UR24, UR8, URZ ;  /* 0x00000008181a72a5 */ /* 0x000fe4000f8e003f */
[----:B------:R-:W-:Y:S04]  /*bb80*/  UIMAD UR12, UR12, UR8, URZ ;  /* 0x000000080c0c72a4 */ /* 0x000fe8000f8e023f */
[----:B------:R-:W-:Y:S01]  /*bb90*/  UIMAD UR12, UR24, UR9, UR12 ;  /* 0x00000009180c72a4 */ /* 0x000fe2000f8e020c */
[----:B------:R-:W-:Y:S02]  /*bba0*/  IMAD.U32 R165, RZ, RZ, UR26 ;  /* 0x0000001affa57e24 */ /* 0x000fe4000f8e00ff */
[----:B------:R-:W-:Y:S01]  /*bbb0*/  IMAD.U32 R164, RZ, RZ, UR26 ;  /* 0x0000001affa47e24 */ /* 0x000fe2000f8e00ff */
[----:B------:R-:W-:Y:S02]  /*bbc0*/  UIADD3 UR12, UR27, UR12, URZ ;  /* 0x0000000c1b0c7290 */ /* 0x000fe4000fffe03f */
[----:B------:R-:W-:Y:S04]  /*bbd0*/  LEA R166, P1, R165, R228, 0x6 ;  /* 0x000000e4a5a67211 */ /* 0x000fe800078230ff */
[----:B------:R-:W-:Y:S01]  /*bbe0*/  IMAD.U32 R165, RZ, RZ, UR12 ;  /* 0x0000000cffa57e24 */ /* 0x000fe2000f8e00ff */
[----:B------:R-:W-:Y:S04]  /*bbf0*/  LEA R172, P2, R166, UR6, 0x1 ;  /* 0x00000006a6ac7c11 */ /* 0x000fe8000f8408ff */
[----:B------:R-:W-:Y:S02]  /*bc00*/  LEA.HI.X R165, R164, R231, R165, 0x6, P1 ;  /* 0x000000e7a4a57211 */ /* 0x000fe400008f34a5 */
[----:B------:R-:W-:Y:S02]  /*bc10*/  IADD3 R174, P1, R172, UR20, RZ ;  /* 0x00000014acae7c10 */ /* 0x000fe4000ff3e0ff */
[----:B------:R-:W-:Y:S04]  /*bc20*/  LEA.HI.X R173, R166, UR7, R165, 0x1, P2 ;  /* 0x00000007a6ad7c11 */ /* 0x000fe800090f0ca5 */
[----:B------:R-:W-:Y:S01]  /*bc30*/  IADD3.X R175, R173, UR17, RZ, P1, !PT ;  /* 0x00000011adaf7c10 */ /* 0x000fe20008ffe4ff */
        /* <DEDUP_REMOVED lines=9> */
[----:B------:R-:W0:Y:S01]  /*bcd0*/  LDGDEPBAR ;  /* 0x00000000000079af */ /* 0x000e220000000000 */
[----:B------:R-:W-:Y:S05]  /*bce0*/  BRA `(.L_x_30) ;  /* 0x0000000c00587947 */ /* 0x000fea0003800000 */
.L_x_29:
[----:B------:R-:W-:Y:S04]  /*bcf0*/  DEPBAR.LE SB0, 0x0 ;  /* 0x000080000000791a */ /* 0x000fe80000000000 */
[----:B------:R-:W-:Y:S01]  /*bd00*/  BAR.SYNC.DEFER_BLOCKING 0x0 ;  /* 0x0000000000007b1d */ /* 0x000fe20000010000 */
[----:B------:R-:W-:Y:S01]  /*bd10*/  USHF.R.S32.HI UR24, URZ, 0x1f, UR23 ;  /* 0x0000001f3f187899 */ /* 0x000fe20008011417 */
[----:B------:R-:W-:Y:S01]  /*bd20*/  IMAD.U32 R171, RZ, RZ, UR23 ;  /* 0x00000017ffab7e24 */ /* 0x000fe2000f8e00ff */
[----:B------:R-:W-:Y:S03]  /*bd30*/  UIMAD UR12, UR21, UR23, URZ ;  /* 0x00000017150c72a4 */ /* 0x000fe6000f8e023f */
[----:B------:R-:W-:Y:S01]  /*bd40*/  IMAD.WIDE.U32 R170, R171, UR22, R232 ;  /* 0x00000016abaa7c25 */ /* 0x000fe2000f8e00e8 */
[----:B------:R-:W-:Y:S02]  /*bd50*/  UIMAD UR12, UR24, UR22, UR12 ;  /* 0x00000016180c72a4 */ /* 0x000fe4000f8e020c */
[C---:B------:R-:W-:Y:S04]  /*bd60*/  LEA R240, P0, R170.reuse, UR10, 0x1 ;  /* 0x0000000aaaf07c11 */ /* 0x040fe8000f8008ff */
[----:B------:R-:W-:Y:S05]  /*bd70*/  VIADD R168, R171, UR12 ;  /* 0x0000000caba87c36 */ /* 0x000fea0008000000 */
[----:B------:R-:W-:Y:S02]  /*bd80*/  LEA.HI.X R241, R170, UR11, R168, 0x1, P0 ;  /* 0x0000000baaf17c11 */ /* 0x000fe400080f0ca8 */
[----:B------:R-:W-:Y:S03]  /*bd90*/  IADD3 R170, P0, R240, UR13, RZ ;  /* 0x0000000df0aa7c10 */ /* 0x000fe6000ff1e0ff */
[----:B------:R-:W-:Y:S01]  /*bda0*/  @!PT LDS RZ, [RZ] ;  /* 0x00000000fffff984 */ /* 0x000fe20000000800 */
[----:B------:R-:W-:Y:S01]  /*bdb0*/  @!PT LDS RZ, [RZ] ;  /* 0x00000000fffff984 */ /* 0x000fe20000000800 */
[----:B------:R-:W-:Y:S01]  /*bdc0*/  @!PT LDS RZ, [RZ] ;  /* 0x00000000fffff984 */ /* 0x000fe20000000800 */
[----:B------:R-:W-:Y:S01]  /*bdd0*/  LDGSTS.E.BYPASS.LTC128B.128 [R226+0x9000], desc[UR18][R240.64] ;  /* 0x09000000f0e27fae */ /* 0x000fe2000b901d52 */
[----:B------:R-:W-:Y:S02]  /*bde0*/  IADD3.X R171, R241, UR5, RZ, P0, !PT ;  /* 0x00000005f1ab7c10 */ /* 0x000fe400087fe4ff */
[----:B------:R-:W-:Y:S03]  /*bdf0*/  ISETP.LT.AND P0, PT, RZ, UR23, PT ;  /* 0x00000017ff007c0c */ /* 0x000fe6000bf01270 */
[----:B------:R-:W-:Y:S06]  /*be00*/  LDGSTS.E.BYPASS.LTC128B.128 [R226+0xa000], desc[UR18][R240.64+0x40] ;  /* 0x0a000040f0e27fae */ /* 0x000fec000b901d52 */
[----:B------:R-:W-:Y:S06]  /*be10*/  LDGSTS.E.BYPASS.LTC128B.128 [R226+0xb000], desc[UR18][R240.64+0x80] ;  /* 0x0b000080f0e27fae */ /* 0x000fec000b901d52 */
[----:B------:R-:W-:Y:S06]  /*be20*/  LDGSTS.E.BYPASS.LTC128B.128 [R226+0x9800], desc[UR18][R170.64] ;  /* 0x09800000aae27fae */ /* 0x000fec000b901d52 */
[----:B------:R-:W-:Y:S06]  /*be30*/  LDGSTS.E.BYPASS.LTC128B.128 [R226+0xa800], desc[UR18][R170.64+0x40] ;  /* 0x0a800040aae27fae */ /* 0x000fec000b901d52 */
[----:B------:R1:W-:Y:S06]  /*be40*/  LDGSTS.E.BYPASS.LTC128B.128 [R226+0xb800], desc[UR18][R170.64+0x80] ;  /* 0x0b800080aae27fae */ /* 0x0003ec000b901d52 */
[----:B------:R-:W-:Y:S06]  /*be50*/  LDSM.16.M88.4 R164, [R225] ;  /* 0x00000000e1a4783b */ /* 0x000fec0000000200 */
[----:B------:R-:W2:Y:S06]  /*be60*/  LDSM.16.M88.4 R172, [R224+0x6000] ;  /* 0x00600000e0ac783b */ /* 0x000eac0000000200 */
[----:B------:R-:W3:Y:S06]  /*be70*/  LDSM.16.M88.4 R176, [R225+0x1000] ;  /* 0x00100000e1b0783b */ /* 0x000eec0000000200 */
[----:B------:R-:W4:Y:S06]  /*be80*/  LDSM.16.M88.4 R180, [R224+0x6400] ;  /* 0x00640000e0b4783b */ /* 0x000f2c0000000200 */
[----:B------:R-:W0:Y:S06]  /*be90*/  LDGDEPBAR ;  /* 0x00000000000079af */ /* 0x000e2c0000000000 */
[----:B------:R-:W5:Y:S06]  /*bea0*/  LDSM.16.M88.4 R184, [R224+0x6800] ;  /* 0x00680000e0b8783b */ /* 0x000f6c0000000200 */
[----:B------:R-:W1:Y:S06]  /*beb0*/  LDSM.16.M88.4 R188, [R224+0x6c00] ;  /* 0x006c0000e0bc783b */ /* 0x000e6c0000000200 */
[----:B------:R-:W-:Y:S01]  /*bec0*/  LDSM.16.M88.4 R192, [R223] ;  /* 0x00000000dfc0783b */ /* 0x000fe20000000200 */
[-C--:B--2---:R-:W-:Y:S05]  /*bed0*/  HMMA.16816.F32 R4, R164, R172.reuse, RZ ;  /* 0x000000aca404723c */ /* 0x084fea00000018ff */
[----:B------:R-:W2:Y:S01]  /*bee0*/  LDSM.16.M88.4 R196, [R221+0x6000] ;  /* 0x00600000ddc4783b */ /* 0x000ea20000000200 */
        /* <DEDUP_REMOVED lines=12> */
[C---:B------:R-:W-:Y:S05]  /*bfb0*/  HMMA.16816.F32 R32, R164.reuse, R182, RZ ;  /* 0x000000b6a420723c */ /* 0x040fea00000018ff */
[----:B------:R-:W4:Y:S01]  /*bfc0*/  LDSM.16.M88.4 R180, [R225+0x2000] ;  /* 0x00200000e1b4783b */ /* 0x000f220000000200 */
[-C--:B-----5:R-:W-:Y:S06]  /*bfd0*/  HMMA.16816.F32 R36, R164, R184.reuse, RZ ;  /* 0x000000b8a424723c */ /* 0x0a0fec00000018ff */
[C---:B------:R-:W-:Y:S06]  /*bfe0*/  HMMA.16816.F32 R40, R176.reuse, R184, RZ ;  /* 0x000000b8b028723c */ /* 0x040fec00000018ff */
[-C--:B------:R-:W-:Y:S06]  /*bff0*/  HMMA.16816.F32 R44, R176, R186.reuse, RZ ;  /* 0x000000bab02c723c */ /* 0x080fec00000018ff */
[C---:B------:R-:W-:Y:S01]  /*c000*/  HMMA.16816.F32 R48, R164.reuse, R186, RZ ;  /* 0x000000baa430723c */ /* 0x040fe200000018ff */
[----:B------:R-:W-:Y:S05]  /*c010*/  LDSM.16.M88.4 R184, [R224+0x7c00] ;  /* 0x007c0000e0b8783b */ /* 0x000fea0000000200 */
[-C--:B-1----:R-:W-:Y:S06]  /*c020*/  HMMA.16816.F32 R52, R164, R188.reuse, RZ ;  /* 0x000000bca434723c */ /* 0x082fec00000018ff */
[C---:B------:R-:W-:Y:S06]  /*c030*/  HMMA.16816.F32 R56, R176.reuse, R188, RZ ;  /* 0x000000bcb038723c */ /* 0x040fec00000018ff */
[-C--:B------:R-:W-:Y:S01]  /*c040*/  HMMA.16816.F32 R60, R176, R190.reuse, RZ ;  /* 0x000000beb03c723c */ /* 0x080fe200000018ff */
[----:B------:R-:W-:Y:S05]  /*c050*/  LDSM.16.M88.4 R176, [R224+0x7800] ;  /* 0x00780000e0b0783b */ /* 0x000fea0000000200 */
[----:B------:R-:W-:Y:S01]  /*c060*/  HMMA.16816.F32 R64, R164, R190, RZ ;  /* 0x000000bea440723c */ /* 0x000fe200000018ff */
[----:B------:R-:W1:Y:S05]  /*c070*/  LDSM.16.M88.4 R164, [R224+0x7400] ;  /* 0x00740000e0a4783b */ /* 0x000e6a0000000200 */
        /* <DEDUP_REMOVED lines=22> */
[-C--:B------:R-:W-:Y:S01]  /*c1e0*/  HMMA.16816.F32 R4, R180, R212.reuse, R4 ;  /* 0x000000d4b404723c */ /* 0x080fe20000001804 */
[----:B------:R-:W3:Y:S05]  /*c1f0*/  LDSM.16.M88.4 R192, [R223+0x3000] ;  /* 0x00300000dfc0783b */ /* 0x000eea0000000200 */
[C---:B------:R-:W-:Y:S06]  /*c200*/  HMMA.16816.F32 R8, R216.reuse, R212, R8 ;  /* 0x000000d4d808723c */ /* 0x040fec0000001808 */
[-C--:B------:R-:W-:Y:S06]  /*c210*/  HMMA.16816.F32 R12, R216, R214.reuse, R12 ;  /* 0x000000d6d80c723c */ /* 0x080fec000000180c */
[C---:B------:R-:W-:Y:S06]  /*c220*/  HMMA.16816.F32 R16, R180.reuse, R214, R16 ;  /* 0x000000d6b410723c */ /* 0x040fec0000001810 */
[-C--:B-1----:R-:W-:Y:S06]  /*c230*/  HMMA.16816.F32 R20, R180, R164.reuse, R20 ;  /* 0x000000a4b414723c */ /* 0x082fec0000001814 */
        /* <DEDUP_REMOVED lines=8> */
[----:B------:R-:W1:Y:S05]  /*c2c0*/  LDSM.16.M88.4 R176, [R224+0x8000] ;  /* 0x00800000e0b0783b */ /* 0x000e6a0000000200 */
[-C--:B------:R-:W-:Y:S06]  /*c2d0*/  HMMA.16816.F32 R52, R180, R184.reuse, R52 ;  /* 0x000000b8b434723c */ /* 0x080fec0000001834 */
[C---:B------:R-:W-:Y:S06]  /*c2e0*/  HMMA.16816.F32 R56, R216.reuse, R184, R56 ;  /* 0x000000b8d838723c */ /* 0x040fec0000001838 */
[-C--:B------:R-:W-:Y:S06]  /*c2f0*/  HMMA.16816.F32 R60, R216, R186.reuse, R60 ;  /* 0x000000bad83c723c */ /* 0x080fec000000183c */
[----:B------:R-:W-:Y:S01]  /*c300*/  HMMA.16816.F32 R64, R180, R186, R64 ;  /* 0x000000bab440723c */ /* 0x000fe20000001840 */
[----:B------:R-:W4:Y:S05]  /*c310*/  LDSM.16.M88.4 R180, [R225+0x5000] ;  /* 0x00500000e1b4783b */ /* 0x000f2a0000000200 */
[-C--:B--2---:R-:W-:Y:S01]  /*c320*/  HMMA.16816.F32 R4, R172, R188.reuse, R4 ;  /* 0x000000bcac04723c */ /* 0x084fe20000001804 */
[----:B------:R-:W2:Y:S05]  /*c330*/  LDSM.16.M88.4 R184, [R224+0x8400] ;  /* 0x00840000e0b8783b */ /* 0x000eaa0000000200 */
[C---:B---3--:R-:W-:Y:S06]  /*c340*/  HMMA.16816.F32 R8, R192.reuse, R188, R8 ;  /* 0x000000bcc008723c */ /* 0x048fec0000001808 */
[-C--:B------:R-:W-:Y:S06]  /*c350*/  HMMA.16816.F32 R12, R192, R190.reuse, R12 ;  /* 0x000000bec00c723c */ /* 0x080fec000000180c */
[C---:B------:R-:W-:Y:S01]  /*c360*/  HMMA.16816.F32 R16, R172.reuse, R190, R16 ;  /* 0x000000beac10723c */ /* 0x040fe20000001810 */
[----:B------:R-:W3:Y:S05]  /*c370*/  LDSM.16.M88.4 R188, [R224+0x8800] ;  /* 0x00880000e0bc783b */ /* 0x000eea0000000200 */
        /* <DEDUP_REMOVED lines=16> */
[-C--:B-1----:R-:W-:Y:S01]  /*c480*/  HMMA.16816.F32 R4, R164, R176.reuse, R4 ;  /* 0x000000b0a404723c */ /* 0x082fe20000001804 */
[----:B------:R-:W1:Y:S05]  /*c490*/  LDSM.16.M88.4 R204, [R221+0x8400] ;  /* 0x00840000ddcc783b */ /* 0x000e6a0000000200 */
        /* <DEDUP_REMOVED lines=10> */
[-C--:B---3--:R-:W-:Y:S06]  /*c540*/  HMMA.16816.F32 R36, R164, R188.reuse, R36 ;  /* 0x000000bca424723c */ /* 0x088fec0000001824 */
        /* <DEDUP_REMOVED lines=12> */
[-C--:B-1----:R-:W-:Y:S04]  /*c610*/  HMMA.16816.F32 R20, R172, R204.reuse, R20 ;  /* 0x000000ccac14723c */ /* 0x082fe80000001814 */
        /* <DEDUP_REMOVED lines=67> */
.L_x_30:
[----:B------:R-:W-:Y:S01]  /*ca50*/  FMNMX.FTZ R165, R57, R170, !PT ;  /* 0x000000aa39a57209 */ /* 0x000fe20007810000 */
[----:B-1----:R-:W1:Y:S01]  /*ca60*/  SHFL.BFLY PT, R175, R168, 0x2, 0x1f ;  /* 0x0c401f00a8af7f89 */ /* 0x002e6200000e0000 */
[----:B------:R-:W-:Y:S01]  /*ca70*/  FMNMX.FTZ R172, R58, R241, !PT ;  /* 0x000000f13aac7209 */ /* 0x000fe20007810000 */
[----:B------:R-:W-:Y:S01]  /*ca80*/  UIADD3 UR23, UR23, -0x1, URZ ;  /* 0xffffffff17177890 */ /* 0x000fe2000fffe03f */
[----:B------:R-:W-:Y:S05]  /*ca90*/  FMNMX.FTZ R164, R60, R165, !PT ;  /* 0x000000a53ca47209 */ /* 0x000fea0007810000 */
[----:B------:R-:W-:Y:S01]  /*caa0*/  LDSM.16.MT88.4 R176, [R220+0x9000] ;  /* 0x00900000dcb0783b */ /* 0x000fe20000004200 */
[----:B------:R-:W-:Y:S02]  /*cab0*/  FMNMX.FTZ R165, R59, R172, !PT ;  /* 0x000000ac3ba57209 */ /* 0x000fe40007810000 */
[----:B------:R-:W-:Y:S02]  /*cac0*/  FMNMX.FTZ R171, R67, R236, !PT ;  /* 0x000000ec43ab7209 */ /* 0x000fe40007810000 */
[----:B------:R-:W-:Y:S02]  /*cad0*/  FMNMX.FTZ R166, R61, R164, !PT ;  /* 0x000000a43da67209 */ /* 0x000fe40007810000 */
[----:B------:R-:W-:Y:S01]  /*cae0*/  FMNMX.FTZ R164, R62, R165, !PT ;  /* 0x000000a53ea47209 */ /* 0x000fe20007810000 */
[----:B------:R-:W2:Y:S03]  /*caf0*/  SHFL.BFLY PT, R170, R171, 0x2, 0x1f ;  /* 0x0c401f00abaa7f89 */ /* 0x000ea600000e0000 */
        /* <DEDUP_REMOVED lines=120> */
[----:B------:R-:W-:Y:S01]  /*d280*/  FFMA.FTZ R247, R57, UR4, -R194 ;  /* 0x0000000439f77c23 */ /* 0x000fe200080108c2 */
[----:B------:R-:W-:Y:S01]  /*d290*/  FFMA.FTZ R249, R59, UR4, -R192 ;  /* 0x000000043bf97c23 */ /* 0x000fe200080108c0 */
[C---:B------:R-:W-:Y:S01]  /*d2a0*/  FMUL.FTZ R84, R164.reuse, R84 ;  /* 0x00000054a4547220 */ /* 0x040fe20000410000 */
[----:B------:R-:W-:Y:S01]  /*d2b0*/  LDSM.16.MT88.4 R52, [R222+0xb800] ;  /* 0x00b80000de34783b */ /* 0x000fe20000004200 */
[----:B------:R-:W-:Y:S03]  /*d2c0*/  FMUL.FTZ R85, R164, R85 ;  /* 0x00000055a4557220 */ /* 0x000fe60000410000 */
[----:B------:R-:W4:Y:S01]  /*d2d0*/  MUFU.EX2 R185, R185 ;  /* 0x000000b900b97308 */ /* 0x000f220000000800 */
[----:B---3--:R-:W-:Y:S01]  /*d2e0*/  F2FP.F16.F32.PACK_AB R159, R183, R182 ;  /* 0x000000b6b79f723e */ /* 0x008fe200000000ff */
[C---:B------:R-:W-:Y:S01]  /*d2f0*/  FMUL.FTZ R86, R3.reuse, R86 ;  /* 0x0000005603567220 */ /* 0x040fe20000410000 */
[C---:B------:R-:W-:Y:S01]  /*d300*/  FMUL.FTZ R87, R3.reuse, R87 ;  /* 0x0000005703577220 */ /* 0x040fe20000410000 */
[C---:B------:R-:W-:Y:S01]  /*d310*/  FMUL.FTZ R88, R2.reuse, R88 ;  /* 0x0000005802587220 */ /* 0x040fe20000410000 */
[----:B------:R-:W-:Y:S01]  /*d320*/  FMUL.FTZ R89, R2, R89 ;  /* 0x0000005902597220 */ /* 0x000fe20000410000 */
[C---:B------:R-:W-:Y:S01]  /*d330*/  FMUL.FTZ R90, R0.reuse, R90 ;  /* 0x0000005a005a7220 */ /* 0x040fe20000410000 */
        /* <DEDUP_REMOVED lines=9> */
[C---:B------:R-:W-:Y:S01]  /*d3d0*/  FMUL.FTZ R92, R2.reuse, R92 ;  /* 0x0000005c025c7220 */ /* 0x040fe20000410000 */
[----:B------:R-:W-:Y:S01]  /*d3e0*/  FMUL.FTZ R93, R2, R93 ;  /* 0x0000005d025d7220 */ /* 0x000fe20000410000 */
[C---:B------:R-:W-:Y:S01]  /*d3f0*/  FMUL.FTZ R94, R0.reuse, R94 ;  /* 0x0000005e005e7220 */ /* 0x040fe20000410000 */
[----:B------:R-:W-:Y:S01]  /*d400*/  FMUL.FTZ R95, R0, R95 ;  /* 0x0000005f005f7220 */ /* 0x000fe20000410000 */
[C---:B------:R-:W-:Y:S04]  /*d410*/  FMUL.FTZ R96, R164.reuse, R96 ;  /* 0x00000060a4607220 */ /* 0x040fe80000410000 */
[----:B------:R-:W-:Y:S01]  /*d420*/  MUFU.EX2 R187, R187 ;  /* 0x000000bb00bb7308 */ /* 0x000fe20000000800 */
[----:B------:R-:W-:Y:S01]  /*d430*/  FMUL.FTZ R97, R164, R97 ;  /* 0x00000061a4617220 */ /* 0x000fe20000410000 */
[C---:B------:R-:W-:Y:S01]  /*d440*/  FMUL.FTZ R98, R3.reuse, R98 ;  /* 0x0000006203627220 */ /* 0x040fe20000410000 */
[C---:B------:R-:W-:Y:S01]  /*d450*/  FMUL.FTZ R99, R3.reuse, R99 ;  /* 0x0000006303637220 */ /* 0x040fe20000410000 */
[C---:B------:R-:W-:Y:S01]  /*d460*/  FMUL.FTZ R112, R2.reuse, R112 ;  /* 0x0000007002707220 */ /* 0x040fe20000410000 */
[----:B------:R-:W-:Y:S01]  /*d470*/  FMUL.FTZ R113, R2, R113 ;  /* 0x0000007102717220 */ /* 0x000fe20000410000 */
[C---:B------:R-:W-:Y:S01]  /*d480*/  FMUL.FTZ R114, R0.reuse, R114 ;  /* 0x0000007200727220 */ /* 0x040fe20000410000 */
[----:B------:R-:W-:Y:S03]  /*d490*/  FMUL.FTZ R115, R0, R115 ;  /* 0x0000007300737220 */ /* 0x000fe60000410000 */
[----:B------:R-:W4:Y:S01]  /*d4a0*/  MUFU.EX2 R188, R188 ;  /* 0x000000bc00bc7308 */ /* 0x000f220000000800 */
[----:B---3--:R-:W-:Y:S01]  /*d4b0*/  F2FP.F16.F32.PACK_AB R161, R186, R191 ;  /* 0x000000bfbaa1723e */ /* 0x008fe200000000ff */
[C---:B------:R-:W-:Y:S01]  /*d4c0*/  FMUL.FTZ R116, R2.reuse, R116 ;  /* 0x0000007402747220 */ /* 0x040fe20000410000 */
[----:B------:R-:W-:Y:S01]  /*d4d0*/  FMUL.FTZ R117, R2, R117 ;  /* 0x0000007502757220 */ /* 0x000fe20000410000 */
[C---:B------:R-:W-:Y:S01]  /*d4e0*/  FMUL.FTZ R118, R0.reuse, R118 ;  /* 0x0000007600767220 */ /* 0x040fe20000410000 */
[----:B------:R-:W-:Y:S01]  /*d4f0*/  FMUL.FTZ R119, R0, R119 ;  /* 0x0000007700777220 */ /* 0x000fe20000410000 */
[C---:B------:R-:W-:Y:S01]  /*d500*/  FMUL.FTZ R120, R164.reuse, R120 ;  /* 0x00000078a4787220 */ /* 0x040fe20000410000 */
[----:B------:R-:W-:Y:S03]  /*d510*/  FMUL.FTZ R121, R164, R121 ;  /* 0x00000079a4797220 */ /* 0x000fe60000410000 */
        /* <DEDUP_REMOVED lines=8> */
[----:B------:R-:W3:Y:S01]  /*d5a0*/  MUFU.EX2 R193, R193 ;  /* 0x000000c100c17308 */ /* 0x000ee20000000800 */
[----:B----4-:R-:W-:Y:S01]  /*d5b0*/  F2FP.F16.F32.PACK_AB R162, R188, R187 ;  /* 0x000000bbbca2723e */ /* 0x010fe200000000ff */
[----:B------:R-:W-:Y:S01]  /*d5c0*/  FMUL.FTZ R129, R164, R129 ;  /* 0x00000081a4817220 */ /* 0x000fe20000410000 */
[C---:B------:R-:W-:Y:S01]  /*d5d0*/  FMUL.FTZ R130, R3.reuse, R130 ;  /* 0x0000008203827220 */ /* 0x040fe20000410000 */
[----:B------:R-:W-:Y:S01]  /*d5e0*/  FMUL.FTZ R131, R3, R131 ;  /* 0x0000008303837220 */ /* 0x000fe20000410000 */
[--C-:B------:R-:W-:Y:S01]  /*d5f0*/  FFMA.FTZ R217, R44, UR4, -R194.reuse ;  /* 0x000000042cd97c23 */ /* 0x100fe200080108c2 */
[----:B------:R-:W-:Y:S01]  /*d600*/  FFMA.FTZ R218, R45, UR4, -R194 ;  /* 0x000000042dda7c23 */ /* 0x000fe200080108c2 */
[--C-:B------:R-:W-:Y:S01]  /*d610*/  FFMA.FTZ R219, R46, UR4, -R192.reuse ;  /* 0x000000042edb7c23 */ /* 0x100fe200080108c0 */
[----:B------:R-:W-:Y:S02]  /*d620*/  FFMA.FTZ R236, R47, UR4, -R192 ;  /* 0x000000042fec7c23 */ /* 0x000fe400080108c0 */
[----:B------:R-:W-:Y:S01]  /*d630*/  MUFU.EX2 R213, R213 ;  /* 0x000000d500d57308 */ /* 0x000fe20000000800 */
[C---:B------:R-:W-:Y:S01]  /*d640*/  FMUL.FTZ R100, R2.reuse, R100 ;  /* 0x0000006402647220 */ /* 0x040fe20000410000 */
[----:B------:R-:W-:Y:S01]  /*d650*/  FMUL.FTZ R101, R2, R101 ;  /* 0x0000006502657220 */ /* 0x000fe20000410000 */
[C---:B------:R-:W-:Y:S01]  /*d660*/  FMUL.FTZ R102, R0.reuse, R102 ;  /* 0x0000006600667220 */ /* 0x040fe20000410000 */
[----:B------:R-:W-:Y:S01]  /*d670*/  FMUL.FTZ R103, R0, R103 ;  /* 0x0000006700677220 */ /* 0x000fe20000410000 */
[C---:B------:R-:W-:Y:S01]  /*d680*/  FMUL.FTZ R104, R2.reuse, R104 ;  /* 0x0000006802687220 */ /* 0x040fe20000410000 */
[----:B------:R-:W-:Y:S01]  /*d690*/  FMUL.FTZ R105, R2, R105 ;  /* 0x0000006902697220 */ /* 0x000fe20000410000 */
[C---:B------:R-:W-:Y:S01]  /*d6a0*/  FMUL.FTZ R106, R0.reuse, R106 ;  /* 0x0000006a006a7220 */ /* 0x040fe20000410000 */
[----:B---3--:R-:W-:Y:S02]  /*d6b0*/  F2FP.F16.F32.PACK_AB R163, R193, R190 ;  /* 0x000000bec1a3723e */ /* 0x008fe400000000ff */
[----:B------:R-:W3:Y:S01]  /*d6c0*/  MUFU.EX2 R214, R214 ;  /* 0x000000d600d67308 */ /* 0x000ee20000000800 */
[----:B------:R-:W-:Y:S01]  /*d6d0*/  FMUL.FTZ R107, R0, R107 ;  /* 0x0000006b006b7220 */ /* 0x000fe20000410000 */
[C---:B------:R-:W-:Y:S01]  /*d6e0*/  FMUL.FTZ R108, R164.reuse, R108 ;  /* 0x0000006ca46c7220 */ /* 0x040fe20000410000 */
[----:B------:R-:W-:Y:S01]  /*d6f0*/  FMUL.FTZ R109, R164, R109 ;  /* 0x0000006da46d7220 */ /* 0x000fe20000410000 */
[C---:B------:R-:W-:Y:S01]  /*d700*/  FMUL.FTZ R110, R3.reuse, R110 ;  /* 0x0000006e036e7220 */ /* 0x040fe20000410000 */
[----:B------:R-:W-:Y:S01]  /*d710*/  FMUL.FTZ R111, R3, R111 ;  /* 0x0000006f036f7220 */ /* 0x000fe20000410000 */
[C---:B------:R-:W-:Y:S04]  /*d720*/  HMMA.16816.F32 R8, R160.reuse, R172, R8 ;  /* 0x000000aca008723c */ /* 0x040fe80000001808 */
[----:B------:R-:W-:Y:S01]  /*d730*/  MUFU.EX2 R215, R215 ;  /* 0x000000d700d77308 */ /* 0x000fe20000000800 */
[----:B------:R-:W-:Y:S01]  /*d740*/  FFMA.FTZ R197, R24, UR4, -R194 ;  /* 0x0000000418c57c23 */ /* 0x000fe200080108c2 */
[----:B------:R-:W-:Y:S01]  /*d750*/  FMUL.FTZ R24, R164, R136 ;  /* 0x00000088a4187220 */ /* 0x000fe20000410000 */
[-C--:B------:R-:W-:Y:S07]  /*d760*/  HMMA.16816.F32 R12, R160, R174.reuse, R12 ;  /* 0x000000aea00c723c */ /* 0x080fee000000180c */
[----:B------:R-:W4:Y:S01]  /*d770*/  MUFU.EX2 R216, R216 ;  /* 0x000000d800d87308 */ /* 0x000f220000000800 */
[----:B---3--:R-:W-:Y:S01]  /*d780*/  F2FP.F16.F32.PACK_AB R44, R214, R213 ;  /* 0x000000d5d62c723e */ /* 0x008fe200000000ff */
[C---:B------:R-:W-:Y:S04]  /*d790*/  HMMA.16816.F32 R16, R156.reuse, R174, R16 ;  /* 0x000000ae9c10723c */ /* 0x040fe80000001810 */
[--C-:B------:R-:W-:Y:S02]  /*d7a0*/  FFMA.FTZ R172, R20, UR4, -R196.reuse ;  /* 0x0000000414ac7c23 */ /* 0x100fe400080108c4 */
[-C--:B------:R-:W-:Y:S02]  /*d7b0*/  HMMA.16816.F32 R68, R156, R176.reuse, R68 ;  /* 0x000000b09c44723c */ /* 0x080fe40000001844 */
[----:B------:R-:W-:Y:S03]  /*d7c0*/  MUFU.EX2 R217, R217 ;  /* 0x000000d900d97308 */ /* 0x000fe60000000800 */
[----:B------:R-:W-:Y:S01]  /*d7d0*/  FMUL.FTZ R20, R164, R144 ;  /* 0x00000090a4147220 */ /* 0x000fe20000410000 */
[C---:B------:R-:W-:Y:S06]  /*d7e0*/  HMMA.16816.F32 R72, R160.reuse, R176, R72 ;  /* 0x000000b0a048723c */ /* 0x040fec0000001848 */
[----:B------:R-:W3:Y:S01]  /*d7f0*/  MUFU.EX2 R218, R218 ;  /* 0x000000da00da7308 */ /* 0x000ee20000000800 */
[----:B----4-:R-:W-:Y:S01]  /*d800*/  F2FP.F16.F32.PACK_AB R45, R216, R215 ;  /* 0x000000d7d82d723e */ /* 0x010fe200000000ff */
[-C--:B------:R-:W-:Y:S03]  /*d810*/  HMMA.16816.F32 R76, R160, R178.reuse, R76 ;  /* 0x000000b2a04c723c */ /* 0x080fe6000000184c */
[--C-:B------:R-:W-:Y:S03]  /*d820*/  FFMA.FTZ R173, R21, UR4, -R196.reuse ;  /* 0x0000000415ad7c23 */ /* 0x100fe600080108c4 */
[C---:B------:R-:W-:Y:S02]  /*d830*/  HMMA.16816.F32 R80, R156.reuse, R178, R80 ;  /* 0x000000b29c50723c */ /* 0x040fe40000001850 */
[----:B------:R-:W-:Y:S03]  /*d840*/  MUFU.EX2 R219, R219 ;  /* 0x000000db00db7308 */ /* 0x000fe60000000800 */
[----:B------:R-:W-:Y:S01]  /*d850*/  FMUL.FTZ R21, R164, R145 ;  /* 0x00000091a4157220 */ /* 0x000fe20000410000 */
[-C--:B-1----:R-:W-:Y:S06]  /*d860*/  HMMA.16816.F32 R84, R156, R148.reuse, R84 ;  /* 0x000000949c54723c */ /* 0x082fec0000001854 */
[----:B------:R-:W1:Y:S01]  /*d870*/  MUFU.EX2 R236, R236 ;  /* 0x000000ec00ec7308 */ /* 0x000e620000000800 */
[----:B---3--:R-:W-:Y:S01]  /*d880*/  F2FP.F16.F32.PACK_AB R46, R218, R217 ;  /* 0x000000d9da2e723e */ /* 0x008fe200000000ff */
        /* <DEDUP_REMOVED lines=21> */
[----:B------:R2:W-:Y:S01]  /*d9e0*/  MUFU.EX2 R245, R196 ;  /* 0x000000c400f57308 */ /* 0x0005e20000000800 */
[----:B------:R-:W-:Y:S01]  /*d9f0*/  FMUL.FTZ R34, R3, R142 ;  /* 0x0000008e03227220 */ /* 0x000fe20000410000 */
[-C--:B------:R-:W-:Y:S04]  /*da00*/  HMMA.16816.F32 R104, R160, R154.reuse, R104 ;  /* 0x0000009aa068723c */ /* 0x080fe80000001868 */
[--C-:B------:R-:W-:Y:S02]  /*da10*/  FFMA.FTZ R179, R35, UR4, -R195.reuse ;  /* 0x0000000423b37c23 */ /* 0x100fe400080108c3 */
[C---:B------:R-:W-:Y:S02]  /*da20*/  HMMA.16816.F32 R108, R156.reuse, R154, R108 ;  /* 0x0000009a9c6c723c */ /* 0x040fe4000000186c */
[----:B------:R-:W5:Y:S03]  /*da30*/  MUFU.EX2 R175, R175 ;  /* 0x000000af00af7308 */ /* 0x000f660000000800 */
[----:B------:R-:W-:Y:S01]  /*da40*/  FMUL.FTZ R35, R3, R143 ;  /* 0x0000008f03237220 */ /* 0x000fe20000410000 */
[----:B------:R-:W-:Y:S01]  /*da50*/  FFMA.FTZ R195, R67, UR4, -R195 ;  /* 0x0000000443c37c23 */ /* 0x000fe200080108c3 */
[----:B------:R-:W5:Y:S01]  /*da60*/  LDSM.16.MT88.4 R140, [R222+0x9400] ;  /* 0x00940000de8c783b */ /* 0x000f620000004200 */
[----:B--2---:R-:W-:Y:S04]  /*da70*/  FFMA.FTZ R196, R58, UR4, -R192 ;  /* 0x000000043ac47c23 */ /* 0x004fe800080108c0 */
[----:B------:R-:W-:Y:S01]  /*da80*/  MUFU.EX2 R176, R176 ;  /* 0x000000b000b07308 */ /* 0x000fe20000000800 */
[----:B------:R-:W-:Y:S01]  /*da90*/  FFMA.FTZ R198, R25, UR4, -R194 ;  /* 0x0000000419c67c23 */ /* 0x000fe200080108c2 */
[-C--:B---3--:R-:W-:Y:S01]  /*daa0*/  HMMA.16816.F32 R32, R156, R148.reuse, R32 ;  /* 0x000000949c20723c */ /* 0x088fe20000001820 */
[----:B------:R-:W-:Y:S02]  /*dab0*/  LDSM.16.MT88.4 R56, [R222+0xac00] ;  /* 0x00ac0000de38783b */ /* 0x000fe40000004200 */
[----:B------:R-:W-:Y:S01]  /*dac0*/  FMUL.FTZ R25, R164, R137 ;  /* 0x00000089a4197220 */ /* 0x000fe20000410000 */
[--C-:B------:R-:W-:Y:S02]  /*dad0*/  FFMA.FTZ R199, R26, UR4, -R192.reuse ;  /* 0x000000041ac77c23 */ /* 0x100fe400080108c0 */
[C---:B------:R-:W-:Y:S02]  /*dae0*/  HMMA.16816.F32 R112, R160.reuse, R148, R112 ;  /* 0x00000094a070723c */ /* 0x040fe40000001870 */
[----:B------:R-:W2:Y:S01]  /*daf0*/  MUFU.EX2 R177, R177 ;  /* 0x000000b100b17308 */ /* 0x000ea20000000800 */
[----:B------:R-:W-:Y:S03]  /*db00*/  LDSM.16.MT88.4 R64, [R220+0xac00] ;  /* 0x00ac0000dc40783b */ /* 0x000fe60000004200 */
[-C--:B------:R-:W-:Y:S06]  /*db10*/  HMMA.16816.F32 R116, R160, R150.reuse, R116 ;  /* 0x00000096a074723c */ /* 0x080fec0000001874 */
[----:B------:R-:W-:Y:S01]  /*db20*/  MUFU.EX2 R178, R178 ;  /* 0x000000b200b27308 */ /* 0x000fe20000000800 */
[----:B------:R-:W-:Y:S01]  /*db30*/  FFMA.FTZ R200, R27, UR4, -R192 ;  /* 0x000000041bc87c23 */ /* 0x000fe200080108c0 */
[C---:B------:R-:W-:Y:S01]  /*db40*/  HMMA.16816.F32 R120, R156.reuse, R150, R120 ;  /* 0x000000969c78723c */ /* 0x040fe20000001878 */
[----:B------:R-:W3:Y:S03]  /*db50*/  LDSM.16.MT88.4 R148, [R220+0x9400] ;  /* 0x00940000dc94783b */ /* 0x000ee60000004200 */
[C---:B------:R-:W-:Y:S01]  /*db60*/  FMUL.FTZ R26, R3.reuse, R138 ;  /* 0x0000008a031a7220 */ /* 0x040fe20000410000 */
[----:B------:R-:W-:Y:S03]  /*db70*/  FMUL.FTZ R27, R3, R139 ;  /* 0x0000008b031b7220 */ /* 0x000fe60000410000 */
[----:B------:R-:W2:Y:S03]  /*db80*/  MUFU.EX2 R179, R179 ;  /* 0x000000b300b37308 */ /* 0x000ea60000000800 */
[--C-:B------:R-:W-:Y:S01]  /*db90*/  FFMA.FTZ R201, R28, UR4, -R194.reuse ;  /* 0x000000041cc97c23 */ /* 0x100fe200080108c2 */
[----:B------:R-:W-:Y:S01]  /*dba0*/  FMUL.FTZ R28, R2, R132 ;  /* 0x00000084021c7220 */ /* 0x000fe20000410000 */
[----:B----4-:R-:W-:Y:S01]  /*dbb0*/  F2FP.F16.F32.PACK_AB R132, R173, R172 ;  /* 0x000000acad84723e */ /* 0x010fe200000000ff */
[-C--:B-1----:R-:W-:Y:S04]  /*dbc0*/  HMMA.16816.F32 R24, R156, R144.reuse, R24 ;  /* 0x000000909c18723c */ /* 0x082fe80000001818 */
[----:B------:R-:W-:Y:S01]  /*dbd0*/  MUFU.EX2 R197, R197 ;  /* 0x000000c500c57308 */ /* 0x000fe20000000800 */
[----:B------:R-:W-:Y:S01]  /*dbe0*/  FFMA.FTZ R202, R29, UR4, -R194 ;  /* 0x000000041dca7c23 */ /* 0x000fe200080108c2 */
[--C-:B------:R-:W-:Y:S01]  /*dbf0*/  FFMA.FTZ R203, R30, UR4, -R192.reuse ;  /* 0x000000041ecb7c23 */ /* 0x100fe200080108c0 */
[----:B------:R-:W-:Y:S01]  /*dc00*/  FFMA.FTZ R204, R31, UR4, -R192 ;  /* 0x000000041fcc7c23 */ /* 0x000fe200080108c0 */
[C---:B------:R-:W-:Y:S06]  /*dc10*/  HMMA.16816.F32 R124, R160.reuse, R144, R124 ;  /* 0x00000090a07c723c */ /* 0x040fec000000187c */
[----:B------:R-:W1:Y:S01]  /*dc20*/  MUFU.EX2 R198, R198 ;  /* 0x000000c600c67308 */ /* 0x000e620000000800 */
[----:B------:R-:W-:Y:S01]  /*dc30*/  FMUL.FTZ R29, R2, R133 ;  /* 0x00000085021d7220 */ /* 0x000fe20000410000 */
[C---:B------:R-:W-:Y:S03]  /*dc40*/  FMUL.FTZ R30, R0.reuse, R134 ;  /* 0x00000086001e7220 */ /* 0x040fe60000410000 */
[----:B------:R-:W-:Y:S01]  /*dc50*/  FMUL.FTZ R31, R0, R135 ;  /* 0x00000087001f7220 */ /* 0x000fe20000410000 */
[----:B-----5:R-:W-:Y:S02]  /*dc60*/  F2FP.F16.F32.PACK_AB R133, R175, R174 ;  /* 0x000000aeaf85723e */ /* 0x020fe400000000ff */
[----:B--2---:R-:W-:Y:S02]  /*dc70*/  F2FP.F16.F32.PACK_AB R134, R177, R176 ;  /* 0x000000b0b186723e */ /* 0x004fe400000000ff */
[----:B------:R-:W-:Y:S01]  /*dc80*/  MUFU.EX2 R199, R199 ;  /* 0x000000c700c77308 */ /* 0x000fe20000000800 */
[----:B------:R-:W-:Y:S01]  /*dc90*/  F2FP.F16.F32.PACK_AB R135, R179, R178 ;  /* 0x000000b2b387723e */ /* 0x000fe200000000ff */
[-C--:B------:R-:W-:Y:S03]  /*dca0*/  HMMA.16816.F32 R28, R160, R146.reuse, R28 ;  /* 0x00000092a01c723c */ /* 0x080fe6000000181c */
[--C-:B------:R-:W-:Y:S01]  /*dcb0*/  FFMA.FTZ R60, R60, UR4, -R194.reuse ;  /* 0x000000043c3c7c23 */ /* 0x100fe200080108c2 */
[----:B------:R-:W-:Y:S01]  /*dcc0*/  FFMA.FTZ R194, R61, UR4, -R194 ;  /* 0x000000043dc27c23 */ /* 0x000fe200080108c2 */
[----:B------:R-:W-:Y:S01]  /*dcd0*/  FFMA.FTZ R181, R164, R239, R181 ;  /* 0x000000efa4b57223 */ /* 0x000fe200000100b5 */
[----:B------:R-:W-:Y:S02]  /*dce0*/  HMMA.16816.F32 R128, R156, R146, R128 ;  /* 0x000000929c80723c */ /* 0x000fe40000001880 */
[----:B------:R-:W2:Y:S01]  /*dcf0*/  MUFU.EX2 R200, R200 ;  /* 0x000000c800c87308 */ /* 0x000ea20000000800 */
[----:B------:R-:W4:Y:S02]  /*dd00*/  LDSM.16.MT88.4 R144, [R222+0xa400] ;  /* 0x00a40000de90783b */ /* 0x000f240000004200 */
[----:B-1----:R-:W-:Y:S01]  /*dd10*/  F2FP.F16.F32.PACK_AB R136, R198, R197 ;  /* 0x000000c5c688723e */ /* 0x002fe200000000ff */
[-C--:B------:R-:W-:Y:S06]  /*dd20*/  HMMA.16816.F32 R4, R132, R140.reuse, R4 ;  /* 0x0000008c8404723c */ /* 0x080fec0000001804 */
[----:B------:R-:W-:Y:S01]  /*dd30*/  MUFU.EX2 R201, R201 ;  /* 0x000000c900c97308 */ /* 0x000fe20000000800 */
[----:B------:R-:W-:Y:S01]  /*dd40*/  FFMA.FTZ R184, R3, R234, R184 ;  /* 0x000000ea03b87223 */ /* 0x000fe200000100b8 */
[----:B------:R-:W-:Y:S03]  /*dd50*/  MOV R3, R166 ;  /* 0x000000a600037202 */ /* 0x000fe60000000f00 */
[----:B------:R-:W-:Y:S01]  /*dd60*/  FFMA.FTZ R189, R2, R237, R189 ;  /* 0x000000ed02bd7223 */ /* 0x000fe200000100bd */
[----:B------:R-:W-:Y:S04]  /*dd70*/  FFMA.FTZ R191, R0, R235, R191 ;  /* 0x000000eb00bf7223 */ /* 0x000fe800000100bf */
[----:B------:R-:W1:Y:S01]  /*dd80*/  MUFU.EX2 R202, R202 ;  /* 0x000000ca00ca7308 */ /* 0x000e620000000800 */
[----:B--2---:R-:W-:Y:S01]  /*dd90*/  F2FP.F16.F32.PACK_AB R137, R200, R199 ;  /* 0x000000c7c889723e */ /* 0x004fe200000000ff */
        /* <DEDUP_REMOVED lines=15> */
[----:B-1----:R-:W-:Y:S01]  /*de90*/  F2FP.F16.F32.PACK_AB R138, R202, R201 ;  /* 0x000000c9ca8a723e */ /* 0x002fe200000000ff */
        /* <DEDUP_REMOVED lines=13> */
[----:B------:R-:W-:Y:S03]  /*df70*/  MOV R169, R168 ;  /* 0x000000a800a97202 */ /* 0x000fe60000000f00 */
[----:B------:R-:W1:Y:S01]  /*df80*/  MUFU.EX2 R206, R206 ;  /* 0x000000ce00ce7308 */ /* 0x000e620000000800 */
[----:B--2---:R-:W-:Y:S01]  /*df90*/  F2FP.F16.F32.PACK_AB R139, R204, R203 ;  /* 0x000000cbcc8b723e */ /* 0x004fe200000000ff */
[----:B------:R-:W-:Y:S01]  /*dfa0*/  FADD.FTZ R203, R203, R200 ;  /* 0x000000c8cbcb7221 */ /* 0x000fe20000010000 */
[----:B------:R-:W-:Y:S01]  /*dfb0*/  FADD.FTZ R176, R177, R176 ;  /* 0x000000b0b1b07221 */ /* 0x000fe20000010000 */
[----:B------:R-:W-:Y:S01]  /*dfc0*/  FADD.FTZ R178, R179, R178 ;  /* 0x000000b2b3b27221 */ /* 0x000fe20000010000 */
[----:B------:R-:W-:Y:S01]  /*dfd0*/  FADD.FTZ R202, R202, R201 ;  /* 0x000000c9caca7221 */ /* 0x000fe20000010000 */
[----:B------:R-:W-:Y:S02]  /*dfe0*/  FADD.FTZ R204, R204, R203 ;  /* 0x000000cbcccc7221 */ /* 0x000fe40000010000 */
[C---:B------:R-:W-:Y:S02]  /*dff0*/  HMMA.16816.F32 R8, R136.reuse, R140, R8 ;  /* 0x0000008c8808723c */ /* 0x040fe40000001808 */
[----:B------:R-:W-:Y:S02]  /*e000*/  MUFU.EX2 R207, R207 ;  /* 0x000000cf00cf7308 */ /* 0x000fe40000000800 */
[----:B------:R-:W-:Y:S01]  /*e010*/  FADD.FTZ R213, R213, R202 ;  /* 0x000000cad5d57221 */ /* 0x000fe20000010000 */
[----:B------:R-:W-:Y:S01]  /*e020*/  FADD.FTZ R215, R215, R204 ;  /* 0x000000ccd7d77221 */ /* 0x000fe20000010000 */
[-C--:B------:R-:W-:Y:S06]  /*e030*/  HMMA.16816.F32 R12, R136, R142.reuse, R12 ;  /* 0x0000008e880c723c */ /* 0x080fec000000180c */
[----:B------:R-:W2:Y:S01]  /*e040*/  MUFU.EX2 R208, R208 ;  /* 0x000000d000d07308 */ /* 0x000ea20000000800 */
[----:B------:R-:W-:Y:S01]  /*e050*/  FADD.FTZ R214, R214, R213 ;  /* 0x000000d5d6d67221 */ /* 0x000fe20000010000 */
[C---:B------:R-:W-:Y:S01]  /*e060*/  HMMA.16816.F32 R16, R132.reuse, R142, R16 ;  /* 0x0000008e8410723c */ /* 0x040fe20000001810 */
[----:B------:R-:W5:Y:S07]  /*e070*/  LDSM.16.MT88.4 R140, [R220+0xa400] ;  /* 0x00a40000dc8c783b */ /* 0x000f6e0000004200 */
[----:B------:R-:W-:Y:S01]  /*e080*/  MUFU.EX2 R209, R209 ;  /* 0x000000d100d17308 */ /* 0x000fe20000000800 */
[-C--:B---3--:R-:W-:Y:S03]  /*e090*/  HMMA.16816.F32 R68, R132, R148.reuse, R68 ;  /* 0x000000948444723c */ /* 0x088fe60000001844 */
[----:B------:R-:W-:Y:S03]  /*e0a0*/  FADD.FTZ R216, R216, R215 ;  /* 0x000000d7d8d87221 */ /* 0x000fe60000010000 */
[C---:B------:R-:W-:Y:S03]  /*e0b0*/  HMMA.16816.F32 R72, R136.reuse, R148, R72 ;  /* 0x000000948848723c */ /* 0x040fe60000001848 */
[----:B------:R-:W3:Y:S02]  /*e0c0*/  MUFU.EX2 R210, R210 ;  /* 0x000000d200d27308 */ /* 0x000ee40000000800 */
[----:B------:R-:W-:Y:S01]  /*e0d0*/  FADD.FTZ R217, R217, R214 ;  /* 0x000000d6d9d97221 */ /* 0x000fe20000010000 */
[-C--:B------:R-:W-:Y:S07]  /*e0e0*/  HMMA.16816.F32 R76, R136, R150.reuse, R76 ;  /* 0x00000096884c723c */ /* 0x080fee000000184c */
[----:B------:R-:W-:Y:S01]  /*e0f0*/  MUFU.EX2 R211, R211 ;  /* 0x000000d300d37308 */ /* 0x000fe20000000800 */
[----:B------:R-:W-:Y:S01]  /*e100*/  FADD.FTZ R219, R219, R216 ;  /* 0x000000d8dbdb7221 */ /* 0x000fe20000010000 */
[C---:B------:R-:W-:Y:S01]  /*e110*/  HMMA.16816.F32 R80, R132.reuse, R150, R80 ;  /* 0x000000968450723c */ /* 0x040fe20000001850 */
[----:B------:R-:W-:Y:S07]  /*e120*/  LDSM.16.MT88.4 R148, [R222+0x9c00] ;  /* 0x009c0000de94783b */ /* 0x000fee0000004200 */
[----:B------:R-:W3:Y:S01]  /*e130*/  MUFU.EX2 R212, R212 ;  /* 0x000000d400d47308 */ /* 0x000ee20000000800 */
[-C--:B----4-:R-:W-:Y:S03]  /*e140*/  HMMA.16816.F32 R84, R132, R144.reuse, R84 ;  /* 0x000000908454723c */ /* 0x090fe60000001854 */
[----:B------:R-:W-:Y:S03]  /*e150*/  FADD.FTZ R217, R218, R217 ;  /* 0x000000d9dad97221 */ /* 0x000fe60000010000 */
[C---:B------:R-:W-:Y:S03]  /*e160*/  HMMA.16816.F32 R88, R136.reuse, R144, R88 ;  /* 0x000000908858723c */ /* 0x040fe60000001858 */
[----:B------:R-:W-:Y:S02]  /*e170*/  MUFU.EX2 R238, R238 ;  /* 0x000000ee00ee7308 */ /* 0x000fe40000000800 */
[----:B------:R-:W-:Y:S01]  /*e180*/  FADD.FTZ R219, R236, R219 ;  /* 0x000000dbecdb7221 */ /* 0x000fe20000010000 */
[-C--:B------:R-:W-:Y:S07]  /*e190*/  HMMA.16816.F32 R92, R136, R146.reuse, R92 ;  /* 0x00000092885c723c */ /* 0x080fee000000185c */
[----:B------:R-:W-:Y:S01]  /*e1a0*/  MUFU.EX2 R241, R241 ;  /* 0x000000f100f17308 */ /* 0x000fe20000000800 */
[C---:B------:R-:W-:Y:S09]  /*e1b0*/  HMMA.16816.F32 R96, R132.reuse, R146, R96 ;  /* 0x000000928460723c */ /* 0x040ff20000001860 */
[----:B------:R-:W-:Y:S01]  /*e1c0*/  MUFU.EX2 R240, R240 ;  /* 0x000000f000f07308 */ /* 0x000fe20000000800 */
[-C--:B-----5:R-:W-:Y:S06]  /*e1d0*/  HMMA.16816.F32 R20, R132, R140.reuse, R20 ;  /* 0x0000008c8414723c */ /* 0x0a0fec0000001814 */
[C---:B------:R-:W-:Y:S03]  /*e1e0*/  HMMA.16816.F32 R100, R136.reuse, R140, R100 ;  /* 0x0000008c8864723c */ /* 0x040fe60000001864 */
[----:B------:R-:W-:Y:S03]  /*e1f0*/  MUFU.EX2 R243, R243 ;  /* 0x000000f300f37308 */ /* 0x000fe60000000800 */
[-C--:B------:R-:W-:Y:S07]  /*e200*/  HMMA.16816.F32 R104, R136, R142.reuse, R104 ;  /* 0x0000008e8868723c */ /* 0x080fee0000001868 */
[----:B------:R-:W-:Y:S01]  /*e210*/  MUFU.EX2 R242, R242 ;  /* 0x000000f200f27308 */ /* 0x000fe20000000800 */
[C---:B------:R-:W-:Y:S01]  /*e220*/  HMMA.16816.F32 R108, R132.reuse, R142, R108 ;  /* 0x0000008e846c723c */ /* 0x040fe2000000186c */
[----:B------:R-:W4:Y:S08]  /*e230*/  LDSM.16.MT88.4 R140, [R220+0x9800] ;  /* 0x00980000dc8c783b */ /* 0x000f300000004200 */
[----:B------:R-:W-:Y:S01]  /*e240*/  MUFU.EX2 R244, R244 ;  /* 0x000000f400f47308 */ /* 0x000fe20000000800 */
[-C--:B------:R-:W-:Y:S06]  /*e250*/  HMMA.16816.F32 R32, R132, R36.reuse, R32 ;  /* 0x000000248420723c */ /* 0x080fec0000001820 */
[C---:B------:R-:W-:Y:S03]  /*e260*/  HMMA.16816.F32 R112, R136.reuse, R36, R112 ;  /* 0x000000248870723c */ /* 0x040fe60000001870 */
[----:B------:R-:W-:Y:S03]  /*e270*/  MUFU.EX2 R195, R195 ;  /* 0x000000c300c37308 */ /* 0x000fe60000000800 */
[-C--:B------:R-:W-:Y:S07]  /*e280*/  HMMA.16816.F32 R116, R136, R38.reuse, R116 ;  /* 0x000000268874723c */ /* 0x080fee0000001874 */
[----:B------:R-:W-:Y:S01]  /*e290*/  MUFU.EX2 R246, R246 ;  /* 0x000000f600f67308 */ /* 0x000fe20000000800 */
[----:B-1----:R-:W-:Y:S01]  /*e2a0*/  F2FP.F16.F32.PACK_AB R36, R206, R205 ;  /* 0x000000cdce24723e */ /* 0x002fe200000000ff */
[C---:B------:R-:W-:Y:S04]  /*e2b0*/  HMMA.16816.F32 R120, R132.reuse, R38, R120 ;  /* 0x000000268478723c */ /* 0x040fe80000001878 */
[----:B--2---:R-:W-:Y:S02]  /*e2c0*/  F2FP.F16.F32.PACK_AB R37, R208, R207 ;  /* 0x000000cfd025723e */ /* 0x004fe400000000ff */
[-C--:B------:R-:W-:Y:S02]  /*e2d0*/  HMMA.16816.F32 R24, R132, R48.reuse, R24 ;  /* 0x000000308418723c */ /* 0x080fe40000001818 */
[----:B------:R-:W1:Y:S03]  /*e2e0*/  MUFU.EX2 R247, R247 ;  /* 0x000000f700f77308 */ /* 0x000e660000000800 */
[----:B---3--:R-:W-:Y:S01]  /*e2f0*/  F2FP.F16.F32.PACK_AB R38, R210, R209 ;  /* 0x000000d1d226723e */ /* 0x008fe200000000ff */
[C---:B------:R-:W-:Y:S06]  /*e300*/  HMMA.16816.F32 R124, R136.reuse, R48, R124 ;  /* 0x00000030887c723c */ /* 0x040fec000000187c */
[----:B------:R-:W-:Y:S01]  /*e310*/  MUFU.EX2 R196, R196 ;  /* 0x000000c400c47308 */ /* 0x000fe20000000800 */
[----:B------:R-:W-:Y:S01]  /*e320*/  F2FP.F16.F32.PACK_AB R39, R212, R211 ;  /* 0x000000d3d427723e */ /* 0x000fe200000000ff */
[-C--:B------:R-:W-:Y:S08]  /*e330*/  HMMA.16816.F32 R28, R136, R50.reuse, R28 ;  /* 0x00000032881c723c */ /* 0x080ff0000000181c */
[----:B------:R-:W2:Y:S01]  /*e340*/  MUFU.EX2 R249, R249 ;  /* 0x000000f900f97308 */ /* 0x000ea20000000800 */
[----:B------:R-:W-:Y:S01]  /*e350*/  HMMA.16816.F32 R128, R132, R50, R128 ;  /* 0x000000328480723c */ /* 0x000fe20000001880 */
[----:B------:R-:W3:Y:S03]  /*e360*/  LDSM.16.MT88.4 R48, [R222+0xa800] ;  /* 0x00a80000de30783b */ /* 0x000ee60000004200 */
[----:B------:R-:W-:Y:S02]  /*e370*/  FADD.FTZ R205, R205, R176 ;  /* 0x000000b0cdcd7221 */ /* 0x000fe40000010000 */
[-C--:B------:R-:W-:Y:S03]  /*e380*/  HMMA.16816.F32 R4, R36, R40.reuse, R4 ;  /* 0x000000282404723c */ /* 0x080fe60000001804 */
[----:B------:R-:W-:Y:S02]  /*e390*/  MUFU.EX2 R60, R60 ;  /* 0x0000003c003c7308 */ /* 0x000fe40000000800 */
[----:B-1----:R-:W-:Y:S01]  /*e3a0*/  F2FP.F16.F32.PACK_AB R132, R247, R246 ;  /* 0x000000f6f784723e */ /* 0x002fe200000000ff */
[C---:B------:R-:W-:Y:S07]  /*e3b0*/  HMMA.16816.F32 R8, R44.reuse, R40, R8 ;  /* 0x000000282c08723c */ /* 0x040fee0000001808 */
[----:B------:R-:W1:Y:S01]  /*e3c0*/  MUFU.EX2 R61, R194 ;  /* 0x000000c2003d7308 */ /* 0x000e620000000800 */
[----:B--2---:R-:W-:Y:S01]  /*e3d0*/  F2FP.F16.F32.PACK_AB R133, R249, R196 ;  /* 0x000000c4f985723e */ /* 0x004fe200000000ff */
[-C--:B------:R-:W-:Y:S03]  /*e3e0*/  HMMA.16816.F32 R12, R44, R42.reuse, R12 ;  /* 0x0000002a2c0c723c */ /* 0x080fe6000000180c */
[----:B------:R-:W-:Y:S03]  /*e3f0*/  FADD.FTZ R207, R207, R178 ;  /* 0x000000b2cfcf7221 */ /* 0x000fe60000010000 */
[C---:B------:R-:W-:Y:S01]  /*e400*/  HMMA.16816.F32 R16, R36.reuse, R42, R16 ;  /* 0x0000002a2410723c */ /* 0x040fe20000001810 */
[----:B------:R-:W2:Y:S04]  /*e410*/  LDSM.16.MT88.4 R40, [R220+0xa800] ;  /* 0x00a80000dc28783b */ /* 0x000ea80000004200 */
[----:B------:R-:W-:Y:S01]  /*e420*/  FADD.FTZ R206, R206, R205 ;  /* 0x000000cdcece7221 */ /* 0x000fe20000010000 */
[-C--:B----4-:R-:W-:Y:S05]  /*e430*/  HMMA.16816.F32 R68, R36, R140.reuse, R68 ;  /* 0x0000008c2444723c */ /* 0x090fea0000001844 */
[----:B-1----:R-:W-:Y:S01]  /*e440*/  F2FP.F16.F32.PACK_AB R134, R61, R60 ;  /* 0x0000003c3d86723e */ /* 0x002fe200000000ff */
[C---:B------:R-:W-:Y:S05]  /*e450*/  HMMA.16816.F32 R72, R44.reuse, R140, R72 ;  /* 0x0000008c2c48723c */ /* 0x040fea0000001848 */
[----:B------:R-:W-:Y:S01]  /*e460*/  FADD.FTZ R208, R208, R207 ;  /* 0x000000cfd0d07221 */ /* 0x000fe20000010000 */
[-C--:B------:R-:W-:Y:S05]  /*e470*/  HMMA.16816.F32 R76, R44, R142.reuse, R76 ;  /* 0x0000008e2c4c723c */ /* 0x080fea000000184c */
[----:B------:R-:W-:Y:S01]  /*e480*/  FADD.FTZ R209, R209, R206 ;  /* 0x000000ced1d17221 */ /* 0x000fe20000010000 */
[C---:B------:R-:W-:Y:S05]  /*e490*/  HMMA.16816.F32 R80, R36.reuse, R142, R80 ;  /* 0x0000008e2450723c */ /* 0x040fea0000001850 */
[----:B------:R-:W-:Y:S01]  /*e4a0*/  FADD.FTZ R211, R211, R208 ;  /* 0x000000d0d3d37221 */ /* 0x000fe20000010000 */
[-C--:B---3--:R-:W-:Y:S05]  /*e4b0*/  HMMA.16816.F32 R84, R36, R48.reuse, R84 ;  /* 0x000000302454723c */ /* 0x088fea0000001854 */
        /* <DEDUP_REMOVED lines=8> */
[-C--:B--2---:R-:W-:Y:S05]  /*e540*/  HMMA.16816.F32 R20, R36, R40.reuse, R20 ;  /* 0x000000282414723c */ /* 0x084fea0000001814 */
[----:B------:R-:W-:Y:S01]  /*e550*/  FADD.FTZ R247, R247, R246 ;  /* 0x000000f6f7f77221 */ /* 0x000fe20000010000 */
[C---:B------:R-:W-:Y:S05]  /*e560*/  HMMA.16816.F32 R100, R44.reuse, R40, R100 ;  /* 0x000000282c64723c */ /* 0x040fea0000001864 */
[----:B------:R-:W-:Y:S01]  /*e570*/  FADD.FTZ R249, R249, R196 ;  /* 0x000000c4f9f97221 */ /* 0x000fe20000010000 */
[-C--:B------:R-:W-:Y:S05]  /*e580*/  HMMA.16816.F32 R104, R44, R42.reuse, R104 ;  /* 0x0000002a2c68723c */ /* 0x080fea0000001868 */
[----:B------:R-:W-:Y:S01]  /*e590*/  FADD.FTZ R60, R60, R247 ;  /* 0x000000f73c3c7221 */ /* 0x000fe20000010000 */
[C---:B------:R-:W-:Y:S01]  /*e5a0*/  HMMA.16816.F32 R108, R36.reuse, R42, R108 ;  /* 0x0000002a246c723c */ /* 0x040fe2000000186c */
[----:B------:R-:W2:Y:S04]  /*e5b0*/  LDSM.16.MT88.4 R40, [R220+0x9c00] ;  /* 0x009c0000dc28783b */ /* 0x000ea80000004200 */
[----:B------:R-:W-:Y:S01]  /*e5c0*/  FADD.FTZ R237, R61, R60 ;  /* 0x0000003c3ded7221 */ /* 0x000fe20000010000 */
[-C--:B------:R-:W-:Y:S06]  /*e5d0*/  HMMA.16816.F32 R32, R36, R52.reuse, R32 ;  /* 0x000000342420723c */ /* 0x080fec0000001820 */
[C---:B------:R-:W-:Y:S06]  /*e5e0*/  HMMA.16816.F32 R112, R44.reuse, R52, R112 ;  /* 0x000000342c70723c */ /* 0x040fec0000001870 */
[-C--:B------:R-:W-:Y:S05]  /*e5f0*/  HMMA.16816.F32 R116, R44, R54.reuse, R116 ;  /* 0x000000362c74723c */ /* 0x080fea0000001874 */
[--C-:B------:R-:W-:Y:S01]  /*e600*/  FFMA.FTZ R52, R62, UR4, -R192.reuse ;  /* 0x000000043e347c23 */ /* 0x100fe200080108c0 */
[C---:B------:R-:W-:Y:S05]  /*e610*/  HMMA.16816.F32 R120, R36.reuse, R54, R120 ;  /* 0x000000362478723c */ /* 0x040fea0000001878 */
[----:B------:R-:W-:Y:S01]  /*e620*/  FFMA.FTZ R192, R63, UR4, -R192 ;  /* 0x000000043fc07c23 */ /* 0x000fe200080108c0 */
[-C--:B-1----:R-:W-:Y:S01]  /*e630*/  HMMA.16816.F32 R24, R36, R48.reuse, R24 ;  /* 0x000000302418723c */ /* 0x082fe20000001818 */
[----:B------:R-:W-:Y:S05]  /*e640*/  MUFU.EX2 R52, R52 ;  /* 0x0000003400347308 */ /* 0x000fea0000000800 */
[C---:B------:R-:W-:Y:S05]  /*e650*/  HMMA.16816.F32 R124, R44.reuse, R48, R124 ;  /* 0x000000302c7c723c */ /* 0x040fea000000187c */
[----:B------:R-:W1:Y:S01]  /*e660*/  MUFU.EX2 R53, R192 ;  /* 0x000000c000357308 */ /* 0x000e620000000800 */
[-C--:B------:R-:W-:Y:S01]  /*e670*/  HMMA.16816.F32 R28, R44, R50.reuse, R28 ;  /* 0x000000322c1c723c */ /* 0x080fe2000000181c */
[----:B------:R-:W3:Y:S05]  /*e680*/  LDSM.16.MT88.4 R44, [R222+0xbc00] ;  /* 0x00bc0000de2c783b */ /* 0x000eea0000004200 */
[----:B------:R-:W-:Y:S07]  /*e690*/  HMMA.16816.F32 R128, R36, R50, R128 ;  /* 0x000000322480723c */ /* 0x000fee0000001880 */
[----:B------:R-:W-:Y:S01]  /*e6a0*/  F2FP.F16.F32.PACK_AB R36, R241, R238 ;  /* 0x000000eef124723e */ /* 0x000fe200000000ff */
[----:B------:R-:W-:Y:S03]  /*e6b0*/  FADD.FTZ R238, R238, R209 ;  /* 0x000000d1eeee7221 */ /* 0x000fe60000010000 */
[----:B------:R-:W-:Y:S01]  /*e6c0*/  F2FP.F16.F32.PACK_AB R37, R243, R240 ;  /* 0x000000f0f325723e */ /* 0x000fe200000000ff */
[----:B------:R-:W-:Y:S01]  /*e6d0*/  FADD.FTZ R240, R240, R211 ;  /* 0x000000d3f0f07221 */ /* 0x000fe20000010000 */
[----:B------:R-:W-:Y:S01]  /*e6e0*/  F2FP.F16.F32.PACK_AB R38, R245, R242 ;  /* 0x000000f2f526723e */ /* 0x000fe200000000ff */
[----:B------:R-:W-:Y:S01]  /*e6f0*/  FADD.FTZ R241, R241, R238 ;  /* 0x000000eef1f17221 */ /* 0x000fe20000010000 */
[----:B------:R-:W-:Y:S01]  /*e700*/  F2FP.F16.F32.PACK_AB R39, R195, R244 ;  /* 0x000000f4c327723e */ /* 0x000fe200000000ff */
[----:B------:R-:W-:Y:S01]  /*e710*/  FADD.FTZ R243, R243, R240 ;  /* 0x000000f0f3f37221 */ /* 0x000fe20000010000 */
[----:B-1----:R-:W-:Y:S01]  /*e720*/  F2FP.F16.F32.PACK_AB R135, R53, R52 ;  /* 0x000000343587723e */ /* 0x002fe200000000ff */
[----:B------:R-:W-:Y:S01]  /*e730*/  FADD.FTZ R242, R242, R241 ;  /* 0x000000f1f2f27221 */ /* 0x000fe20000010000 */
[----:B------:R-:W-:Y:S01]  /*e740*/  FADD.FTZ R52, R52, R249 ;  /* 0x000000f934347221 */ /* 0x000fe20000010000 */
[----:B------:R-:W-:Y:S02]  /*e750*/  FADD.FTZ R234, R244, R243 ;  /* 0x000000f3f4ea7221 */ /* 0x000fe40000010000 */
[-C--:B------:R-:W-:Y:S01]  /*e760*/  HMMA.16816.F32 R160, R36, R148.reuse, R4 ;  /* 0x0000009424a0723c */ /* 0x080fe20000001804 */
[----:B------:R-:W1:Y:S02]  /*e770*/  LDSM.16.MT88.4 R4, [R220+0xbc00] ;  /* 0x00bc0000dc04783b */ /* 0x000e640000004200 */
[----:B------:R-:W-:Y:S01]  /*e780*/  FADD.FTZ R239, R245, R242 ;  /* 0x000000f2f5ef7221 */ /* 0x000fe20000010000 */
[----:B------:R-:W-:Y:S01]  /*e790*/  FADD.FTZ R234, R195, R234 ;  /* 0x000000eac3ea7221 */ /* 0x000fe20000010000 */
[----:B------:R-:W-:Y:S01]  /*e7a0*/  FADD.FTZ R235, R53, R52 ;  /* 0x0000003435eb7221 */ /* 0x000fe20000010000 */
[C---:B------:R-:W-:Y:S06]  /*e7b0*/  HMMA.16816.F32 R156, R132.reuse, R148, R8 ;  /* 0x00000094849c723c */ /* 0x040fec0000001808 */
[-C--:B------:R-:W-:Y:S06]  /*e7c0*/  HMMA.16816.F32 R152, R132, R150.reuse, R12 ;  /* 0x000000968498723c */ /* 0x080fec000000180c */
[C---:B------:R-:W-:Y:S06]  /*e7d0*/  HMMA.16816.F32 R148, R36.reuse, R150, R16 ;  /* 0x000000962494723c */ /* 0x040fec0000001810 */
        /* <DEDUP_REMOVED lines=12> */
[-C--:B---3--:R-:W-:Y:S06]  /*e8a0*/  HMMA.16816.F32 R140, R36, R44.reuse, R32 ;  /* 0x0000002c248c723c */ /* 0x088fec0000001820 */
        /* <DEDUP_REMOVED lines=10> */
.L_x_28:
[----:B------:R-:W1:Y:S01]  /*e950*/  SHFL.BFLY PT, R6, R239, 0x2, 0x1f ;  /* 0x0c401f00ef067f89 */ /* 0x000e6200000e0000 */
[----:B------:R-:W2:Y:S01]  /*e960*/  S2UR UR6, SR_CgaCtaId ;  /* 0x00000000000679c3 */ /* 0x000ea20000008800 */
[----:B------:R-:W-:Y:S01]  /*e970*/  UISETP.NE.AND UP0, UPT, UR15, -0x1, UPT ;  /* 0xffffffff0f00788c */ /* 0x000fe2000bf05270 */
[----:B------:R-:W-:Y:S01]  /*e980*/  PLOP3.LUT P6, PT, PT, PT, PT, 0x8, 0x0 ;  /* 0x000000000000781c */ /* 0x000fe20003fce170 */
[----:B------:R-:W3:Y:S01]  /*e990*/  SHFL.BFLY PT, R5, R234, 0x2, 0x1f ;  /* 0x0c401f00ea057f89 */ /* 0x000ee200000e0000 */
[----:B------:R-:W-:Y:S01]  /*e9a0*/  UMOV UR7, 0x400 ;  /* 0x0000040000077882 */ /* 0x000fe20000000000 */
[----:B------:R-:W4:Y:S02]  /*e9b0*/  S2R R0, SR_TID.X ;  /* 0x0000000000007919 */ /* 0x000f240000002100 */
[----:B------:R-:W-:Y:S01]  /*e9c0*/  PLOP3.LUT P0, PT, PT, PT, UP0, 0x80, 0x0 ;  /* 0x000000000000781c */ /* 0x000fe20003f0f008 */
[----:B------:R-:W5:Y:S04]  /*e9d0*/  SHFL.BFLY PT, R2, R235, 0x2, 0x1f ;  /* 0x0c401f00eb027f89 */ /* 0x000f6800000e0000 */
[----:B------:R-:W-:-:S02]  /*e9e0*/  @UP0 ULDC.64 UR4, c[0x0][0x298] ;  /* 0x0000a60000040ab9 */ /* 0x000fc40000000a00 */
[----:B------:R-:W-:Y:S01]  /*e9f0*/  @UP0 UIMAD.WIDE.U32 UR8, UR15, UR4, URZ ;  /* 0x000000040f0802a5 */ /* 0x000fe2000f8e003f */
[----:B------:R-:W4:Y:S01]  /*ea00*/  SHFL.BFLY PT, R10, R237, 0x2, 0x1f ;  /* 0x0c401f00ed0a7f89 */ /* 0x000f2200000e0000 */
[----:B------:R-:W4:Y:S01]  /*ea10*/  S2R R3, SR_TID.X ;  /* 0x0000000000037919 */ /* 0x000f220000002100 */
[----:B-1----:R-:W-:Y:S01]  /*ea20*/  FADD.FTZ R6, R6, R239 ;  /* 0x000000ef06067221 */ /* 0x002fe20000010000 */
[----:B--2---:R-:W-:Y:S02]  /*ea30*/  ULEA UR4, UR6, UR7, 0x18 ;  /* 0x0000000706047291 */ /* 0x004fe4000f8ec03f */
[----:B------:R-:W-:Y:S01]  /*ea40*/  @UP0 UIMAD UR6, UR15, UR5, UR9 ;  /* 0x000000050f0602a4 */ /* 0x000fe2000f8e0209 */
[----:B---3--:R-:W-:Y:S01]  /*ea50*/  FADD.FTZ R12, R5, R234 ;  /* 0x000000ea050c7221 */ /* 0x008fe20000010000 */
[----:B------:R-:W1:Y:S04]  /*ea60*/  SHFL.BFLY PT, R7, R6, 0x1, 0x1f ;  /* 0x0c201f0006077f89 */ /* 0x000e6800000e0000 */
[----:B------:R-:W2:Y:S01]  /*ea70*/  SHFL.BFLY PT, R15, R12, 0x1, 0x1f ;  /* 0x0c201f000c0f7f89 */ /* 0x000ea200000e0000 */
[----:B-----5:R-:W-:Y:S01]  /*ea80*/  FADD.FTZ R13, R2, R235 ;  /* 0x000000eb020d7221 */ /* 0x020fe20000010000 */
[----:B----4-:R-:W-:Y:S01]  /*ea90*/  SHF.R.S32.HI R11, RZ, 0x1f, R0 ;  /* 0x0000001fff0b7819 */ /* 0x010fe20000011400 */
[----:B------:R-:W-:-:S03]  /*eaa0*/  FADD.FTZ R10, R10, R237 ;  /* 0x000000ed0a0a7221 */ /* 0x000fc60000010000 */
[----:B------:R-:W3:Y:S01]  /*eab0*/  SHFL.BFLY PT, R4, R13, 0x1, 0x1f ;  /* 0x0c201f000d047f89 */ /* 0x000ee200000e0000 */
[----:B------:R-:W-:-:S03]  /*eac0*/  LEA.HI R9, R11, R0, RZ, 0x2 ;  /* 0x000000000b097211 */ /* 0x000fc600078f10ff */
[----:B------:R-:W4:Y:S01]  /*ead0*/  SHFL.BFLY PT, R5, R10, 0x1, 0x1f ;  /* 0x0c201f000a057f89 */ /* 0x000f2200000e0000 */
[----:B------:R-:W-:Y:S02]  /*eae0*/  LEA.HI R11, R11, R0, RZ, 0x5 ;  /* 0x000000000b0b7211 */ /* 0x000fe400078f28ff */
[----:B------:R-:W-:-:S04]  /*eaf0*/  SHF.R.S32.HI R8, RZ, 0x2, R9 ;  /* 0x00000002ff087819 */ /* 0x000fc80000011409 */
[----:B------:R-:W-:Y:S01]  /*eb00*/  SHF.R.S32.HI R17, RZ, 0x1f, R8 ;  /* 0x0000001fff117819 */ /* 0x000fe20000011408 */
[----:B-1----:R-:W-:-:S03]  /*eb10*/  FADD.FTZ R7, R6, R7 ;  /* 0x0000000706077221 */ /* 0x002fc60000010000 */
[----:B------:R-:W-:Y:S01]  /*eb20*/  LEA.HI R2, R17, R8, RZ, 0x3 ;  /* 0x0000000811027211 */ /* 0x000fe200078f18ff */
[----:B--2---:R-:W-:Y:S01]  /*eb30*/  FADD.FTZ R6, R12, R15 ;  /* 0x0000000f0c067221 */ /* 0x004fe20000010000 */
[----:B------:R-:W-:Y:S02]  /*eb40*/  SHF.R.S32.HI R12, RZ, 0x1f, R3 ;  /* 0x0000001fff0c7819 */ /* 0x000fe40000011403 */
[----:B------:R-:W-:Y:S02]  /*eb50*/  LOP3.LUT R15, R2, 0xfffffff8, RZ, 0xc0, !PT ;  /* 0xfffffff8020f7812 */ /* 0x000fe400078ec0ff */
[----:B------:R-:W-:Y:S02]  /*eb60*/  LEA.HI R2, R12, R3, RZ, 0x2 ;  /* 0x000000030c027211 */ /* 0x000fe400078f10ff */
[----:B------:R-:W-:Y:S01]  /*eb70*/  LOP3.LUT R17, R9, 0xfffffffc, RZ, 0xc0, !PT ;  /* 0xfffffffc09117812 */ /* 0x000fe200078ec0ff */
[----:B---3--:R-:W-:Y:S01]  /*eb80*/  FADD.FTZ R4, R13, R4 ;  /* 0x000000040d047221 */ /* 0x008fe20000010000 */
[----:B------:R-:W-:Y:S01]  /*eb90*/  IMAD.IADD R15, R8, 0x1, -R15 ;  /* 0x00000001080f7824 */ /* 0x000fe200078e0a0f */
[----:B------:R-:W-:-:S02]  /*eba0*/  LOP3.LUT R13, R11, 0xffffffe0, RZ, 0xc0, !PT ;  /* 0xffffffe00b0d7812 */ /* 0x000fc400078ec0ff */
[----:B------:R-:W-:Y:S01]  /*ebb0*/  LOP3.LUT R14, R2, 0xfffffffc, RZ, 0xc0, !PT ;  /* 0xfffffffc020e7812 */ /* 0x000fe200078ec0ff */
[----:B----4-:R-:W-:Y:S01]  /*ebc0*/  FADD.FTZ R5, R10, R5 ;  /* 0x000000050a057221 */ /* 0x010fe20000010000 */
[----:B------:R-:W-:Y:S01]  /*ebd0*/  LEA.HI R9, R15, R15, RZ, 0x1 ;  /* 0x0000000f0f097211 */ /* 0x000fe200078f08ff */
[C---:B------:R-:W-:Y:S01]  /*ebe0*/  IMAD.IADD R8, R0.reuse, 0x1, -R17 ;  /* 0x0000000100087824 */ /* 0x040fe200078e0a11 */
[----:B------:R-:W-:Y:S01]  /*ebf0*/  FSETP.NE.FTZ.AND P4, PT, R7, RZ, PT ;  /* 0x000000ff0700720b */ /* 0x000fe20003f95000 */
[----:B------:R-:W-:Y:S01]  /*ec00*/  IMAD.IADD R10, R0, 0x1, -R13 ;  /* 0x00000001000a7824 */ /* 0x000fe200078e0a0d */
[----:B------:R-:W-:Y:S01]  /*ec10*/  LOP3.LUT R12, R9, 0x3fffffe, RZ, 0xc0, !PT ;  /* 0x03fffffe090c7812 */ /* 0x000fe200078ec0ff */
[----:B------:R-:W-:Y:S01]  /*ec20*/  IMAD.IADD R0, R3, 0x1, -R14 ;  /* 0x0000000103007824 */ /* 0x000fe200078e0a0e */
[----:B------:R-:W-:Y:S02]  /*ec30*/  SHF.R.S32.HI R3, RZ, 0x5, R11 ;  /* 0x00000005ff037819 */ /* 0x000fe4000001140b */
[----:B------:R-:W-:Y:S01]  /*ec40*/  SHF.R.S32.HI R9, RZ, 0x1, R9 ;  /* 0x00000001ff097819 */ /* 0x000fe20000011409 */
[----:B------:R-:W-:Y:S01]  /*ec50*/  IMAD.IADD R12, R15, 0x1, -R12 ;  /* 0x000000010f0c7824 */ /* 0x000fe200078e0a0c */
[----:B------:R-:W-:Y:S01]  /*ec60*/  LOP3.LUT P5, RZ, R10, 0x3, RZ, 0xc0, !PT ;  /* 0x000000030aff7812 */ /* 0x000fe200078ac0ff */
[----:B------:R-:W-:Y:S01]  /*ec70*/  IMAD R11, R3, 0x100, R8 ;  /* 0x00000100030b7824 */ /* 0x000fe200078e0208 */
[----:B------:R-:W-:-:S02]  /*ec80*/  LOP3.LUT R8, R9, 0x1, RZ, 0xc0, !PT ;  /* 0x0000000109087812 */ /* 0x000fc400078ec0ff */
[C---:B------:R-:W-:Y:S01]  /*ec90*/  LOP3.LUT P1, RZ, R9.reuse, 0x2, RZ, 0xc0, !PT ;  /* 0x0000000209ff7812 */ /* 0x040fe2000782c0ff */
[----:B------:R-:W-:Y:S01]  /*eca0*/  IMAD.SHL.U32 R9, R9, 0x40, RZ ;  /* 0x0000004009097824 */ /* 0x000fe200078e00ff */
[----:B------:R-:W-:Y:S01]  /*ecb0*/  ISETP.NE.U32.AND P2, PT, R8, 0x1, PT ;  /* 0x000000010800780c */ /* 0x000fe20003f45070 */
[----:B------:R-:W-:Y:S01]  /*ecc0*/  IMAD R12, R12, 0x10, R11 ;  /* 0x000000100c0c7824 */ /* 0x000fe200078e020b */
[----:B------:R-:W-:Y:S01]  /*ecd0*/  FSETP.NE.FTZ.AND P3, PT, R6, RZ, PT ;  /* 0x000000ff0600720b */ /* 0x000fe20003f75000 */
[----:B------:R-:W-:Y:S01]  /*ece0*/  IMAD.MOV.U32 R11, RZ, RZ, 0x3f800000 ;  /* 0x3f800000ff0b7424 */ /* 0x000fe200078e00ff */
[----:B------:R-:W-:Y:S01]  /*ecf0*/  LOP3.LUT R9, R9, 0xc0, RZ, 0xc0, !PT ;  /* 0x000000c009097812 */ /* 0x000fe200078ec0ff */
[----:B------:R-:W-:-:S03]  /*ed00*/  IMAD.MOV.U32 R8, RZ, RZ, 0x20 ;  /* 0x00000020ff087424 */ /* 0x000fc600078e00ff */
[----:B------:R-:W-:Y:S01]  /*ed10*/  LEA.HI R9, R9, R9, RZ, 0x1d ;  /* 0x0000000909097211 */ /* 0x000fe200078fe8ff */
[----:B------:R1:W2:Y:S04]  /*ed20*/  @P4 MUFU.RCP R11, R7 ;  /* 0x00000007000b4308 */ /* 0x0002a80000001000 */
[----:B------:R-:W-:Y:S02]  /*ed30*/  IMAD.U32 R10, R12, 0x2, R9 ;  /* 0x000000020c0a7824 */ /* 0x000fe400078e0009 */
[----:B------:R-:W-:-:S03]  /*ed40*/  IMAD.MOV.U32 R12, RZ, RZ, 0x3f800000 ;  /* 0x3f800000ff0c7424 */ /* 0x000fc600078e00ff */
[----:B------:R-:W-:Y:S01]  /*ed50*/  LEA R10, R10, UR4, 0x1 ;  /* 0x000000040a0a7c11 */ /* 0x000fe2000f8e08ff */
[----:B------:R-:W-:Y:S06]  /*ed60*/  @P0 BRA `(.L_x_32) ;  /* 0x00000000001c0947 */ /* 0x000fec0003800000 */
[----:B------:R-:W3:Y:S01]  /*ed70*/  S2UR UR7, SR_CTAID.Y ;  /* 0x00000000000779c3 */ /* 0x000ee20000002600 */
[----:B------:R-:W-:Y:S01]  /*ed80*/  ULDC.64 UR4, c[0x0][0x290] ;  /* 0x0000a40000047ab9 */ /* 0x000fe20000000a00 */
[----:B---3--:R-:W-:Y:S02]  /*ed90*/  USHF.R.S32.HI UR6, URZ, 0x1f, UR7 ;  /* 0x0000001f3f067899 */ /* 0x008fe40008011407 */
[----:B------:R-:W-:Y:S02]  /*eda0*/  UIMAD.WIDE.U32 UR8, UR7, UR4, URZ ;  /* 0x00000004070872a5 */ /* 0x000fe4000f8e003f */
[----:B------:R-:W-:-:S04]  /*edb0*/  UIMAD UR6, UR6, UR4, URZ ;  /* 0x00000004060672a4 */ /* 0x000fc8000f8e023f */
[----:B------:R-:W-:-:S04]  /*edc0*/  UIMAD UR6, UR7, UR5, UR6 ;  /* 0x00000005070672a4 */ /* 0x000fc8000f8e0206 */
[----:B------:R-:W-:-:S12]  /*edd0*/  UIADD3 UR6, UR9, UR6, URZ ;  /* 0x0000000609067290 */ /* 0x000fd8000fffe03f */
.L_x_32:
[----:B------:R-:W-:Y:S01]  /*ede0*/  ULDC.U8 UR4, c[0x0][0x3d8] ;  /* 0x0000f60000047ab9 */ /* 0x000fe20000000000 */
[C---:B------:R-:W-:Y:S01]  /*edf0*/  IADD3 R9, R10.reuse, -0x10, RZ ;  /* 0xfffffff00a097810 */ /* 0x040fe20007ffe0ff */
[----:B------:R-:W-:Y:S01]  /*ee00*/  ULDC.U8 UR7, c[0x0][0x3d9] ;  /* 0x0000f64000077ab9 */ /* 0x000fe20000000000 */
[----:B------:R-:W-:Y:S01]  /*ee10*/  ISETP.NE.AND P0, PT, RZ, UR4, PT ;  /* 0x00000004ff007c0c */ /* 0x000fe2000bf05270 */
[----:B------:R3:W4:Y:S01]  /*ee20*/  @P3 MUFU.RCP R12, R6 ;  /* 0x00000006000c3308 */ /* 0x0007220000001000 */
[----:B------:R-:W-:Y:S01]  /*ee30*/  @P2 IADD3 R9, R10, 0x10, RZ ;  /* 0x000000100a092810 */ /* 0x000fe20007ffe0ff */
[C---:B--2---:R-:W-:Y:S01]  /*ee40*/  FMUL.FTZ R160, R11.reuse, R160 ;  /* 0x000000a00ba07220 */ /* 0x044fe20000410000 */
[----:B------:R-:W-:Y:S01]  /*ee50*/  ISETP.NE.OR P2, PT, RZ, UR7, !P0 ;  /* 0x00000007ff007c0c */ /* 0x000fe2000c745670 */
[C---:B------:R-:W-:Y:S01]  /*ee60*/  FMUL.FTZ R161, R11.reuse, R161 ;  /* 0x000000a10ba17220 */ /* 0x040fe20000410000 */
[C---:B------:R-:W-:Y:S01]  /*ee70*/  FMUL.FTZ R148, R11.reuse, R148 ;  /* 0x000000940b947220 */ /* 0x040fe20000410000 */
[C---:B------:R-:W-:Y:S01]  /*ee80*/  FMUL.FTZ R149, R11.reuse, R149 ;  /* 0x000000950b957220 */ /* 0x040fe20000410000 */
[C---:B------:R-:W-:Y:S01]  /*ee90*/  FMUL.FTZ R68, R11.reuse, R68 ;  /* 0x000000440b447220 */ /* 0x040fe20000410000 */
[C---:B------:R-:W-:Y:S01]  /*eea0*/  FMUL.FTZ R69, R11.reuse, R69 ;  /* 0x000000450b457220 */ /* 0x040fe20000410000 */
[----:B------:R-:W-:Y:S01]  /*eeb0*/  FMUL.FTZ R80, R11, R80 ;  /* 0x000000500b507220 */ /* 0x000fe20000410000 */
[----:B------:R-:W-:-:S06]  /*eec0*/  CS2R R14, SRZ ;  /* 0x00000000000e7805 */ /* 0x000fcc000001ff00 */
[----:B------:R-:W-:Y:S05]  /*eed0*/  @P2 BRA `(.L_x_33) ;  /* 0x0000000000202947 */ /* 0x000fea0003800000 */
[----:B------:R-:W2:Y:S01]  /*eee0*/  S2UR UR4, SR_CTAID.Y ;  /* 0x00000000000479c3 */ /* 0x000ea20000002600 */
[----:B------:R-:W-:Y:S01]  /*eef0*/  ULDC UR5, c[0x0][0x2c4] ;  /* 0x0000b10000057ab9 */ /* 0x000fe20000000800 */
[----:B------:R-:W-:Y:S01]  /*ef00*/  PLOP3.LUT P6, PT, PT, PT, PT, 0x80, 0x0 ;  /* 0x000000000000781c */ /* 0x000fe20003fcf070 */
[----:B--2---:R-:W-:-:S04]  /*ef10*/  UIMAD UR4, UR4, UR5, URZ ;  /* 0x00000005040472a4 */ /* 0x004fc8000f8e023f */
[----:B------:R-:W-:-:S04]  /*ef20*/  USEL UR15, UR4, UR15, !UP0 ;  /* 0x0000000f040f7287 */ /* 0x000fc8000c000000 */
[----:B------:R-:W-:Y:S02]  /*ef30*/  USHF.R.S32.HI UR4, URZ, 0x1f, UR15 ;  /* 0x0000001f3f047899 */ /* 0x000fe4000801140f */
[----:B------:R-:W-:-:S04]  /*ef40*/  IMAD.U32 R14, RZ, RZ, UR15 ;  /* 0x0000000fff0e7e24 */ /* 0x000fc8000f8e00ff */
[----:B------:R-:W-:-:S07]  /*ef50*/  MOV R15, UR4 ;  /* 0x00000004000f7c02 */ /* 0x000fce0008000f00 */
.L_x_33:
[----:B------:R-:W-:Y:S01]  /*ef60*/  ISETP.NE.AND P2, PT, RZ, UR7, PT ;  /* 0x00000007ff007c0c */ /* 0x000fe2000bf45270 */
[----:B----4-:R-:W-:Y:S01]  /*ef70*/  FMUL.FTZ R162, R12, R162 ;  /* 0x000000a20ca27220 */ /* 0x010fe20000410000 */
[----:B------:R-:W-:Y:S01]  /*ef80*/  SEL R8, R8, 0xffffffe0, !P1 ;  /* 0xffffffe008087807 */ /* 0x000fe20004800000 */
[C---:B------:R-:W-:Y:S01]  /*ef90*/  FMUL.FTZ R163, R12.reuse, R163 ;  /* 0x000000a30ca37220 */ /* 0x040fe20000410000 */
[----:B------:R-:W-:Y:S01]  /*efa0*/  PLOP3.LUT P1, PT, PT, PT, PT, 0x8, 0x0 ;  /* 0x000000000000781c */ /* 0x000fe20003f2e170 */
[C---:B------:R-:W-:Y:S01]  /*efb0*/  FMUL.FTZ R150, R12.reuse, R150 ;  /* 0x000000960c967220 */ /* 0x040fe20000410000 */
[----:B------:R-:W-:Y:S01]  /*efc0*/  MOV R16, 0x3f800000 ;  /* 0x3f80000000107802 */ /* 0x000fe20000000f00 */
[C---:B------:R-:W-:Y:S01]  /*efd0*/  FMUL.FTZ R151, R12.reuse, R151 ;  /* 0x000000970c977220 */ /* 0x040fe20000410000 */
[----:B------:R-:W-:Y:S01]  /*efe0*/  MOV R17, 0x3f800000 ;  /* 0x3f80000000117802 */ /* 0x000fe20000000f00 */
[C---:B------:R-:W-:Y:S01]  /*eff0*/  FMUL.FTZ R70, R12.reuse, R70 ;  /* 0x000000460c467220 */ /* 0x040fe20000410000 */
[C---:B------:R-:W-:Y:S01]  /*f000*/  FMUL.FTZ R71, R12.reuse, R71 ;  /* 0x000000470c477220 */ /* 0x040fe20000410000 */
[----:B------:R-:W-:Y:S01]  /*f010*/  FMUL.FTZ R81, R11, R81 ;  /* 0x000000510b517220 */ /* 0x000fe20000410000 */
[C---:B------:R-:W-:Y:S01]  /*f020*/  FMUL.FTZ R82, R12.reuse, R82 ;  /* 0x000000520c527220 */ /* 0x040fe20000410000 */
[----:B------:R-:W2:Y:S01]  /*f030*/  @!P2 LDC R13, c[0x0][0x2c4] ;  /* 0x0000b100ff0dab82 */ /* 0x000ea20000000800 */
[----:B------:R-:W-:Y:S01]  /*f040*/  @!P2 PLOP3.LUT P1, PT, P0, PT, PT, 0x80, 0x0 ;  /* 0x000000000000a81c */ /* 0x000fe2000072f070 */
[C---:B------:R-:W-:Y:S01]  /*f050*/  FMUL.FTZ R83, R12.reuse, R83 ;  /* 0x000000530c537220 */ /* 0x040fe20000410000 */
[----:B------:R-:W-:Y:S01]  /*f060*/  FSETP.NE.FTZ.AND P0, PT, R5, RZ, PT ;  /* 0x000000ff0500720b */ /* 0x000fe20003f15000 */
        /* <DEDUP_REMOVED lines=8> */
[C---:B------:R-:W-:Y:S01]  /*f0f0*/  FMUL.FTZ R96, R11.reuse, R96 ;  /* 0x000000600b607220 */ /* 0x040fe20000410000 */
[----:B------:R-:W-:Y:S01]  /*f100*/  FMUL.FTZ R97, R11, R97 ;  /* 0x000000610b617220 */ /* 0x000fe20000410000 */
[C---:B------:R-:W-:Y:S01]  /*f110*/  FMUL.FTZ R98, R12.reuse, R98 ;  /* 0x000000620c627220 */ /* 0x040fe20000410000 */
[----:B------:R-:W-:Y:S01]  /*f120*/  FMUL.FTZ R99, R12, R99 ;  /* 0x000000630c637220 */ /* 0x000fe20000410000 */
[----:B------:R-:W4:Y:S01]  /*f130*/  @P0 MUFU.RCP R16, R5 ;  /* 0x0000000500100308 */ /* 0x000f220000001000 */
[----:B------:R-:W-:Y:S01]  /*f140*/  F2FP.F16.F32.PACK_AB R68, R69, R68 ;  /* 0x000000444544723e */ /* 0x000fe200000000ff */
[----:B------:R-:W-:Y:S01]  /*f150*/  STS [R10], R161 ;  /* 0x000000a10a007388 */ /* 0x000fe20000000800 */
[----:B------:R-:W-:Y:S01]  /*f160*/  F2FP.F16.F32.PACK_AB R70, R71, R70 ;  /* 0x000000464746723e */ /* 0x000fe200000000ff */
[----:B------:R-:W-:Y:S01]  /*f170*/  FMUL.FTZ R144, R11, R144 ;  /* 0x000000900b907220 */ /* 0x000fe20000410000 */
[----:B------:R-:W-:Y:S01]  /*f180*/  F2FP.F16.F32.PACK_AB R80, R81, R80 ;  /* 0x000000505150723e */ /* 0x000fe200000000ff */
[----:B------:R-:W-:Y:S01]  /*f190*/  STS [R10+0x200], R163 ;  /* 0x000200a30a007388 */ /* 0x000fe20000000800 */
[----:B------:R-:W-:Y:S01]  /*f1a0*/  F2FP.F16.F32.PACK_AB R82, R83, R82 ;  /* 0x000000525352723e */ /* 0x000fe200000000ff */
[----:B--2---:R-:W2:Y:S01]  /*f1b0*/  @P1 LDC R13, c[0x0][0x2e4] ;  /* 0x0000b900ff0d1b82 */ /* 0x004ea20000000800 */
[----:B------:R-:W-:Y:S01]  /*f1c0*/  FSETP.NE.FTZ.AND P1, PT, R4, RZ, PT ;  /* 0x000000ff0400720b */ /* 0x000fe20003f35000 */
[----:B------:R-:W-:Y:S01]  /*f1d0*/  STS [R9], R148 ;  /* 0x0000009409007388 */ /* 0x000fe20000000800 */
[----:B------:R-:W-:Y:S01]  /*f1e0*/  IADD3 R19, R8, R9, RZ ;  /* 0x0000000908137210 */ /* 0x000fe20007ffe0ff */
[C---:B------:R-:W-:Y:S01]  /*f1f0*/  FMUL.FTZ R145, R11.reuse, R145 ;  /* 0x000000910b917220 */ /* 0x040fe20000410000 */
[C---:B------:R-:W-:Y:S01]  /*f200*/  FMUL.FTZ R146, R12.reuse, R146 ;  /* 0x000000920c927220 */ /* 0x040fe20000410000 */
[----:B------:R-:W-:Y:S01]  /*f210*/  STS [R9+0x200], R150 ;  /* 0x0002009609007388 */ /* 0x000fe20000000800 */
[----:B------:R-:W-:Y:S01]  /*f220*/  FMUL.FTZ R147, R12, R147 ;  /* 0x000000930c937220 */ /* 0x000fe20000410000 */
[----:B------:R-:W-:Y:S01]  /*f230*/  FMUL.FTZ R108, R11, R108 ;  /* 0x0000006c0b6c7220 */ /* 0x000fe20000410000 */
[C---:B----4-:R-:W-:Y:S01]  /*f240*/  FMUL.FTZ R156, R16.reuse, R156 ;  /* 0x0000009c109c7220 */ /* 0x050fe20000410000 */
[C---:B------:R-:W-:Y:S01]  /*f250*/  FMUL.FTZ R157, R16.reuse, R157 ;  /* 0x0000009d109d7220 */ /* 0x040fe20000410000 */
[C---:B------:R-:W-:Y:S01]  /*f260*/  FMUL.FTZ R152, R16.reuse, R152 ;  /* 0x0000009810987220 */ /* 0x040fe20000410000 */
[C---:B------:R-:W-:Y:S01]  /*f270*/  FMUL.FTZ R153, R16.reuse, R153 ;  /* 0x0000009910997220 */ /* 0x040fe20000410000 */
[C---:B------:R-:W-:Y:S01]  /*f280*/  FMUL.FTZ R72, R16.reuse, R72 ;  /* 0x0000004810487220 */ /* 0x040fe20000410000 */
[----:B------:R-:W4:Y:S01]  /*f290*/  @P1 MUFU.RCP R17, R4 ;  /* 0x0000000400111308 */ /* 0x000f220000001000 */
[C---:B------:R-:W-:Y:S01]  /*f2a0*/  FMUL.FTZ R73, R16.reuse, R73 ;  /* 0x0000004910497220 */ /* 0x040fe20000410000 */
[C---:B------:R-:W-:Y:S01]  /*f2b0*/  FMUL.FTZ R76, R16.reuse, R76 ;  /* 0x0000004c104c7220 */ /* 0x040fe20000410000 */
[C---:B------:R-:W-:Y:S01]  /*f2c0*/  FMUL.FTZ R77, R16.reuse, R77 ;  /* 0x0000004d104d7220 */ /* 0x040fe20000410000 */
[----:B------:R-:W-:Y:S01]  /*f2d0*/  F2FP.F16.F32.PACK_AB R157, R157, R156 ;  /* 0x0000009c9d9d723e */ /* 0x000fe200000000ff */
[C---:B------:R-:W-:Y:S01]  /*f2e0*/  FMUL.FTZ R88, R16.reuse, R88 ;  /* 0x0000005810587220 */ /* 0x040fe20000410000 */
[----:B------:R-:W-:Y:S01]  /*f2f0*/  F2FP.F16.F32.PACK_AB R152, R153, R152 ;  /* 0x000000989998723e */ /* 0x000fe200000000ff */
[C---:B------:R-:W-:Y:S01]  /*f300*/  FMUL.FTZ R89, R16.reuse, R89 ;  /* 0x0000005910597220 */ /* 0x040fe20000410000 */
[C---:B------:R-:W-:Y:S01]  /*f310*/  FMUL.FTZ R92, R16.reuse, R92 ;  /* 0x0000005c105c7220 */ /* 0x040fe20000410000 */
[----:B------:R-:W-:Y:S01]  /*f320*/  FMUL.FTZ R93, R16, R93 ;  /* 0x0000005d105d7220 */ /* 0x000fe20000410000 */
[----:B------:R-:W-:Y:S01]  /*f330*/  F2FP.F16.F32.PACK_AB R72, R73, R72 ;  /* 0x000000484948723e */ /* 0x000fe200000000ff */
[----:B------:R-:W-:Y:S01]  /*f340*/  STS [R10+0x1000], R157 ;  /* 0x0010009d0a007388 */ /* 0x000fe20000000800 */
[----:B------:R-:W-:Y:S01]  /*f350*/  F2FP.F16.F32.PACK_AB R76, R77, R76 ;  /* 0x0000004c4d4c723e */ /* 0x000fe200000000ff */
[----:B------:R-:W-:Y:S01]  /*f360*/  FMUL.FTZ R109, R11, R109 ;  /* 0x0000006d0b6d7220 */ /* 0x000fe20000410000 */
[C---:B------:R-:W-:Y:S01]  /*f370*/  FMUL.FTZ R110, R12.reuse, R110 ;  /* 0x0000006e0c6e7220 */ /* 0x040fe20000410000 */
[----:B------:R-:W-:Y:S01]  /*f380*/  FMUL.FTZ R111, R12, R111 ;  /* 0x0000006f0c6f7220 */ /* 0x000fe20000410000 */
[----:B------:R-:W-:Y:S01]  /*f390*/  F2FP.F16.F32.PACK_AB R85, R85, R84 ;  /* 0x000000545555723e */ /* 0x000fe200000000ff */
[C---:B----4-:R-:W-:Y:S01]  /*f3a0*/  FMUL.FTZ R159, R17.reuse, R159 ;  /* 0x0000009f119f7220 */ /* 0x050fe20000410000 */
[C---:B------:R-:W-:Y:S01]  /*f3b0*/  FMUL.FTZ R158, R17.reuse, R158 ;  /* 0x0000009e119e7220 */ /* 0x040fe20000410000 */
[C---:B------:R-:W-:Y:S01]  /*f3c0*/  FMUL.FTZ R155, R17.reuse, R155 ;  /* 0x0000009b119b7220 */ /* 0x040fe20000410000 */
[C---:B------:R-:W-:Y:S01]  /*f3d0*/  FMUL.FTZ R154, R17.reuse, R154 ;  /* 0x0000009a119a7220 */ /* 0x040fe20000410000 */
[C---:B------:R-:W-:Y:S01]  /*f3e0*/  FMUL.FTZ R75, R17.reuse, R75 ;  /* 0x0000004b114b7220 */ /* 0x040fe20000410000 */
[C---:B------:R-:W-:Y:S01]  /*f3f0*/  FMUL.FTZ R74, R17.reuse, R74 ;  /* 0x0000004a114a7220 */ /* 0x040fe20000410000 */
[C---:B------:R-:W-:Y:S01]  /*f400*/  FMUL.FTZ R79, R17.reuse, R79 ;  /* 0x0000004f114f7220 */ /* 0x040fe20000410000 */
[----:B------:R-:W-:Y:S01]  /*f410*/  FMUL.FTZ R78, R17, R78 ;  /* 0x0000004e114e7220 */ /* 0x000fe20000410000 */
[----:B------:R-:W-:Y:S01]  /*f420*/  F2FP.F16.F32.PACK_AB R159, R159, R158 ;  /* 0x0000009e9f9f723e */ /* 0x000fe200000000ff */
        /* <DEDUP_REMOVED lines=17> */
[----:B------:R-:W-:Y:S01]  /*f540*/  STS [R10+0x1200], R159 ;  /* 0x0012009f0a007388 */ /* 0x000fe20000000800 */
[----:B------:R-:W-:Y:S01]  /*f550*/  IADD3 R17, R10, R8, RZ ;  /* 0x000000080a117210 */ /* 0x000fe20007ffe0ff */
        /* <DEDUP_REMOVED lines=36> */
[C---:B------:R-:W-:Y:S01]  /*f7a0*/  FMUL.FTZ R116, R16.reuse, R116 ;  /* 0x0000007410747220 */ /* 0x040fe20000410000 */
[----:B------:R-:W-:Y:S01]  /*f7b0*/  FMUL.FTZ R117, R16, R117 ;  /* 0x0000007510757220 */ /* 0x000fe20000410000 */
[----:B------:R-:W-:Y:S01]  /*f7c0*/  STS [R19+0x1200], R78 ;  /* 0x0012004e13007388 */ /* 0x000fe20000000800 */
[----:B------:R-:W-:Y:S01]  /*f7d0*/  F2FP.F16.F32.PACK_AB R100, R101, R100 ;  /* 0x000000646564723e */ /* 0x000fe200000000ff */
[----:B------:R-:W-:Y:S01]  /*f7e0*/  FMUL.FTZ R136, R11, R136 ;  /* 0x000000880b887220 */ /* 0x000fe20000410000 */
[----:B------:R-:W-:Y:S01]  /*f7f0*/  F2FP.F16.F32.PACK_AB R102, R103, R102 ;  /* 0x000000666766723e */ /* 0x000fe200000000ff */
[----:B------:R-:W-:Y:S01]  /*f800*/  STS [R10+0x2000], R85 ;  /* 0x002000550a007388 */ /* 0x000fe20000000800 */
[C---:B------:R-:W-:Y:S01]  /*f810*/  FMUL.FTZ R137, R11.reuse, R137 ;  /* 0x000000890b897220 */ /* 0x040fe20000410000 */
[----:B------:R-:W-:Y:S01]  /*f820*/  FMUL.FTZ R128, R11, R128 ;  /* 0x000000800b807220 */ /* 0x000fe20000410000 */
[C---:B------:R-:W-:Y:S01]  /*f830*/  FMUL.FTZ R138, R12.reuse, R138 ;  /* 0x0000008a0c8a7220 */ /* 0x040fe20000410000 */
[----:B------:R-:W-:Y:S01]  /*f840*/  STS [R10+0x2200], R87 ;  /* 0x002200570a007388 */ /* 0x000fe20000000800 */
[C---:B------:R-:W-:Y:S01]  /*f850*/  FMUL.FTZ R139, R12.reuse, R139 ;  /* 0x0000008b0c8b7220 */ /* 0x040fe20000410000 */
[----:B------:R-:W-:Y:S01]  /*f860*/  F2FP.F16.F32.PACK_AB R104, R105, R104 ;  /* 0x000000686968723e */ /* 0x000fe200000000ff */
[----:B------:R-:W-:Y:S01]  /*f870*/  FMUL.FTZ R11, R11, R129 ;  /* 0x000000810b0b7220 */ /* 0x000fe20000410000 */
[----:B------:R-:W-:Y:S01]  /*f880*/  STS [R9+0x2000], R96 ;  /* 0x0020006009007388 */ /* 0x000fe20000000800 */
[----:B------:R-:W-:Y:S01]  /*f890*/  F2FP.F16.F32.PACK_AB R106, R107, R106 ;  /* 0x0000006a6b6a723e */ /* 0x000fe200000000ff */
[C---:B------:R-:W-:Y:S01]  /*f8a0*/  FMUL.FTZ R130, R12.reuse, R130 ;  /* 0x000000820c827220 */ /* 0x040fe20000410000 */
[----:B------:R-:W-:Y:S01]  /*f8b0*/  FMUL.FTZ R131, R12, R131 ;  /* 0x000000830c837220 */ /* 0x000fe20000410000 */
[----:B------:R-:W-:Y:S01]  /*f8c0*/  STS [R9+0x2200], R98 ;  /* 0x0022006209007388 */ /* 0x000fe20000000800 */
[----:B------:R-:W-:Y:S01]  /*f8d0*/  F2FP.F16.F32.PACK_AB R141, R141, R140 ;  /* 0x0000008c8d8d723e */ /* 0x000fe200000000ff */
[C---:B------:R-:W-:Y:S01]  /*f8e0*/  FMUL.FTZ R124, R16.reuse, R124 ;  /* 0x0000007c107c7220 */ /* 0x040fe20000410000 */
[----:B------:R-:W-:Y:S01]  /*f8f0*/  F2FP.F16.F32.PACK_AB R143, R143, R142 ;  /* 0x0000008e8f8f723e */ /* 0x000fe200000000ff */
[----:B------:R-:W-:Y:S01]  /*f900*/  STS [R10+0x3000], R89 ;  /* 0x003000590a007388 */ /* 0x000fe20000000800 */
[C---:B------:R-:W-:Y:S01]  /*f910*/  FMUL.FTZ R125, R16.reuse, R125 ;  /* 0x0000007d107d7220 */ /* 0x040fe20000410000 */
[----:B------:R-:W-:Y:S01]  /*f920*/  F2FP.F16.F32.PACK_AB R120, R121, R120 ;  /* 0x000000787978723e */ /* 0x000fe200000000ff */
[C---:B------:R-:W-:Y:S01]  /*f930*/  FMUL.FTZ R132, R16.reuse, R132 ;  /* 0x0000008410847220 */ /* 0x040fe20000410000 */
[----:B------:R-:W-:Y:S01]  /*f940*/  STS [R10+0x3200], R91 ;  /* 0x0032005b0a007388 */ /* 0x000fe20000000800 */
[----:B------:R-:W-:Y:S01]  /*f950*/  F2FP.F16.F32.PACK_AB R122, R123, R122 ;  /* 0x0000007a7b7a723e */ /* 0x000fe200000000ff */
[----:B------:R-:W-:Y:S01]  /*f960*/  FMUL.FTZ R133, R16, R133 ;  /* 0x0000008510857220 */ /* 0x000fe20000410000 */
[----:B------:R-:W-:Y:S01]  /*f970*/  F2FP.F16.F32.PACK_AB R113, R113, R112 ;  /* 0x000000707171723e */ /* 0x000fe200000000ff */
[----:B------:R-:W-:Y:S01]  /*f980*/  STS [R9+0x3000], R92 ;  /* 0x0030005c09007388 */ /* 0x000fe20000000800 */
[----:B------:R-:W-:Y:S01]  /*f990*/  F2FP.F16.F32.PACK_AB R115, R115, R114 ;  /* 0x000000727373723e */ /* 0x000fe200000000ff */
[----:B------:R-:W2:Y:S01]  /*f9a0*/  @!P2 LDC R12, c[0x0][0x270] ;  /* 0x00009c00ff0cab82 */ /* 0x000ea20000000800 */
[----:B------:R-:W-:Y:S01]  /*f9b0*/  F2FP.F16.F32.PACK_AB R116, R117, R116 ;  /* 0x000000747574723e */ /* 0x000fe200000000ff */
[----:B------:R-:W-:Y:S01]  /*f9c0*/  STS [R9+0x3200], R94 ;  /* 0x0032005e09007388 */ /* 0x000fe20000000800 */
[----:B------:R-:W-:Y:S01]  /*f9d0*/  F2FP.F16.F32.PACK_AB R118, R119, R118 ;  /* 0x000000767776723e */ /* 0x000fe200000000ff */
[----:B-1----:R-:W-:Y:S01]  /*f9e0*/  @P4 MUFU.LG2 R7, R7 ;  /* 0x0000000700074308 */ /* 0x002fe20000000c00 */
[----:B------:R-:W-:Y:S01]  /*f9f0*/  F2FP.F16.F32.PACK_AB R136, R137, R136 ;  /* 0x000000888988723e */ /* 0x000fe200000000ff */
[----:B------:R-:W-:Y:S01]  /*fa00*/  STS [R17+0x2000], R144 ;  /* 0x0020009011007388 */ /* 0x000fe20000000800 */
[----:B------:R-:W-:Y:S01]  /*fa10*/  F2FP.F16.F32.PACK_AB R138, R139, R138 ;  /* 0x0000008a8b8a723e */ /* 0x000fe200000000ff */
[----:B------:R-:W1:Y:S01]  /*fa20*/  @P2 LDC.64 R20, c[0x0][0x2c0] ;  /* 0x0000b000ff142b82 */ /* 0x000e620000000a00 */
[----:B------:R-:W-:Y:S01]  /*fa30*/  F2FP.F16.F32.PACK_AB R11, R11, R128 ;  /* 0x000000800b0b723e */ /* 0x000fe200000000ff */
[----:B------:R-:W-:Y:S01]  /*fa40*/  STS [R17+0x2200], R146 ;  /* 0x0022009211007388 */ /* 0x000fe20000000800 */
[----:B------:R-:W-:Y:S01]  /*fa50*/  F2FP.F16.F32.PACK_AB R130, R131, R130 ;  /* 0x000000828382723e */ /* 0x000fe200000000ff */
[----:B---3--:R-:W3:Y:S01]  /*fa60*/  @P3 MUFU.LG2 R6, R6 ;  /* 0x0000000600063308 */ /* 0x008ee20000000c00 */
[----:B------:R-:W-:Y:S01]  /*fa70*/  F2FP.F16.F32.PACK_AB R124, R125, R124 ;  /* 0x0000007c7d7c723e */ /* 0x000fe200000000ff */
[----:B------:R-:W-:Y:S01]  /*fa80*/  STS [R19+0x2000], R108 ;  /* 0x0020006c13007388 */ /* 0x000fe20000000800 */
[----:B------:R-:W-:Y:S01]  /*fa90*/  F2FP.F16.F32.PACK_AB R126, R127, R126 ;  /* 0x0000007e7f7e723e */ /* 0x000fe200000000ff */
[----:B------:R-:W4:Y:S01]  /*faa0*/  S2UR UR4, SR_CTAID.X ;  /* 0x00000000000479c3 */ /* 0x000f220000002500 */
[----:B------:R-:W-:Y:S01]  /*fab0*/  F2FP.F16.F32.PACK_AB R132, R133, R132 ;  /* 0x000000848584723e */ /* 0x000fe200000000ff */
[----:B------:R-:W-:Y:S01]  /*fac0*/  STS [R19+0x2200], R110 ;  /* 0x0022006e13007388 */ /* 0x000fe20000000800 */
[----:B------:R-:W-:Y:S01]  /*fad0*/  F2FP.F16.F32.PACK_AB R134, R135, R134 ;  /* 0x000000868786723e */ /* 0x000fe200000000ff */
[----:B------:R-:W-:Y:S01]  /*fae0*/  @P0 MUFU.LG2 R5, R5 ;  /* 0x0000000500050308 */ /* 0x000fe20000000c00 */
[----:B------:R-:W-:Y:S01]  /*faf0*/  @P2 MOV R23, 0x1 ;  /* 0x0000000100172802 */ /* 0x000fe20000000f00 */
[----:B------:R-:W-:Y:S01]  /*fb00*/  STS [R17+0x3000], R100 ;  /* 0x0030006411007388 */ /* 0x000fe20000000800 */
[----:B------:R-:W-:Y:S01]  /*fb10*/  SHF.R.S32.HI R16, RZ, 0x2, R2 ;  /* 0x00000002ff107819 */ /* 0x000fe20000011402 */
[----:B--2---:R-:W-:Y:S01]  /*fb20*/  @!P2 IMAD R23, R13, R12, RZ ;  /* 0x0000000c0d17a224 */ /* 0x004fe200078e02ff */
[----:B------:R-:W2:Y:S01]  /*fb30*/  @P1 LDC R2, c[0x0][0x2e8] ;  /* 0x0000ba00ff021b82 */ /* 0x000ea20000000800 */
[----:B------:R-:W-:Y:S01]  /*fb40*/  STS [R17+0x3200], R102 ;  /* 0x0032006611007388 */ /* 0x000fe20000000800 */
[----:B------:R-:W-:Y:S01]  /*fb50*/  BSSY B0, `(.L_x_34) ;  /* 0x0000064000007945 */ /* 0x000fe20003800000 */
[----:B------:R-:W5:Y:S01]  /*fb60*/  @P1 MUFU.LG2 R4, R4 ;  /* 0x0000000400041308 */ /* 0x000f620000000c00 */
[----:B---3--:R-:W-:Y:S01]  /*fb70*/  @P3 FMUL.FTZ R6, R6, 0.69314718246459960938 ;  /* 0x3f31721806063820 */ /* 0x008fe20000410000 */
[----:B------:R-:W-:Y:S01]  /*fb80*/  STS [R19+0x3000], R104 ;  /* 0x0030006813007388 */ /* 0x000fe20000000800 */
[----:B------:R-:W-:Y:S01]  /*fb90*/  SHF.L.U32 R0, R0, 0x3, RZ ;  /* 0x0000000300007819 */ /* 0x000fe200000006ff */
[----:B-1----:R-:W-:Y:S01]  /*fba0*/  @P2 IMAD R20, R21, R20, RZ ;  /* 0x0000001415142224 */ /* 0x002fe200078e02ff */
[----:B------:R-:W1:Y:S01]  /*fbb0*/  @P3 LDC R12, c[0x0][0x2e8] ;  /* 0x0000ba00ff0c3b82 */ /* 0x000e620000000800 */
[----:B------:R-:W-:Y:S01]  /*fbc0*/  STS [R19+0x3200], R106 ;  /* 0x0032006a13007388 */ /* 0x000fe20000000800 */
[----:B------:R-:W-:-:S02]  /*fbd0*/  IADD3 R21, R16, 0x20, RZ ;  /* 0x0000002010157810 */ /* 0x000fc40007ffe0ff */
[----:B------:R-:W-:Y:S01]  /*fbe0*/  @!P2 MOV R20, R13 ;  /* 0x0000000d0014a202 */ /* 0x000fe20000000f00 */
[----:B------:R-:W-:Y:S01]  /*fbf0*/  STS [R10+0x4000], R141 ;  /* 0x0040008d0a007388 */ /* 0x000fe20000000800 */
[----:B------:R-:W-:-:S03]  /*fc00*/  MOV R13, 0x7f800000 ;  /* 0x7f800000000d7802 */ /* 0x000fc60000000f00 */
[----:B------:R-:W-:Y:S01]  /*fc10*/  STS [R10+0x4200], R143 ;  /* 0x0042008f0a007388 */ /* 0x000fe20000000800 */
[----:B-----5:R-:W-:-:S03]  /*fc20*/  @P1 FMUL.FTZ R4, R4, 0.69314718246459960938 ;  /* 0x3f31721804041820 */ /* 0x020fc60000410000 */
[----:B------:R-:W-:Y:S04]  /*fc30*/  STS [R9+0x4000], R120 ;  /* 0x0040007809007388 */ /* 0x000fe80000000800 */
[----:B------:R-:W-:Y:S04]  /*fc40*/  STS [R9+0x4200], R122 ;  /* 0x0042007a09007388 */ /* 0x000fe80000000800 */
[----:B------:R-:W-:Y:S01]  /*fc50*/  STS [R10+0x5000], R113 ;  /* 0x005000710a007388 */ /* 0x000fe20000000800 */
[----:B-1----:R-:W-:-:S03]  /*fc60*/  @P3 FFMA.FTZ R13, R167, R12, R6 ;  /* 0x0000000ca70d3223 */ /* 0x002fc60000010006 */
[----:B------:R1:W-:Y:S01]  /*fc70*/  STS [R10+0x5200], R115 ;  /* 0x005200730a007388 */ /* 0x0003e20000000800 */
[----:B------:R-:W-:Y:S01]  /*fc80*/  MOV R12, 0x7f800000 ;  /* 0x7f800000000c7802 */ /* 0x000fe20000000f00 */
[----:B--2---:R-:W-:Y:S02]  /*fc90*/  @P1 FFMA.FTZ R12, R165, R2, R4 ;  /* 0x00000002a50c1223 */ /* 0x004fe40000010004 */
[----:B------:R-:W-:Y:S04]  /*fca0*/  STS [R9+0x5000], R116 ;  /* 0x0050007409007388 */ /* 0x000fe80000000800 */
[----:B------:R-:W-:Y:S04]  /*fcb0*/  STS [R9+0x5200], R118 ;  /* 0x0052007609007388 */ /* 0x000fe80000000800 */
[----:B------:R-:W-:Y:S04]  /*fcc0*/  STS [R17+0x4000], R136 ;  /* 0x0040008811007388 */ /* 0x000fe80000000800 */
[----:B------:R-:W-:Y:S04]  /*fcd0*/  STS [R17+0x4200], R138 ;  /* 0x0042008a11007388 */ /* 0x000fe80000000800 */
[----:B------:R2:W-:Y:S04]  /*fce0*/  STS [R19+0x4000], R11 ;  /* 0x0040000b13007388 */ /* 0x0005e80000000800 */
[----:B------:R-:W-:Y:S01]  /*fcf0*/  STS [R19+0x4200], R130 ;  /* 0x0042008213007388 */ /* 0x000fe20000000800 */
[----:B-1----:R-:W4:Y:S03]  /*fd00*/  @P2 LDC R10, c[0x0][0x2c0] ;  /* 0x0000b000ff0a2b82 */ /* 0x002f260000000800 */
[----:B------:R-:W-:Y:S04]  /*fd10*/  STS [R17+0x5000], R124 ;  /* 0x0050007c11007388 */ /* 0x000fe80000000800 */
[----:B------:R-:W-:Y:S04]  /*fd20*/  STS [R17+0x5200], R126 ;  /* 0x0052007e11007388 */ /* 0x000fe80000000800 */
[----:B------:R-:W-:Y:S04]  /*fd30*/  STS [R19+0x5000], R132 ;  /* 0x0050008413007388 */ /* 0x000fe80000000800 */
[----:B------:R1:W-:Y:S01]  /*fd40*/  STS [R19+0x5200], R134 ;  /* 0x0052008613007388 */ /* 0x0003e20000000800 */
[----:B------:R-:W-:Y:S01]  /*fd50*/  BAR.SYNC.DEFER_BLOCKING 0x0 ;  /* 0x0000000000007b1d */ /* 0x000fe20000010000 */
[----:B------:R-:W-:-:S07]  /*fd60*/  @!P2 MOV R10, 0x1 ;  /* 0x00000001000aa802 */ /* 0x000fce0000000f00 */
[----:B--2---:R-:W2:Y:S01]  /*fd70*/  @P4 LDC R11, c[0x0][0x2e8] ;  /* 0x0000ba00ff0b4b82 */ /* 0x004ea20000000800 */
[----:B------:R-:W3:Y:S01]  /*fd80*/  S2R R8, SR_CTAID.Y ;  /* 0x0000000000087919 */ /* 0x000ee20000002600 */
[----:B------:R-:W5:Y:S06]  /*fd90*/  S2R R9, SR_CTAID.Z ;  /* 0x0000000000097919 */ /* 0x000f6c0000002700 */
[----:B-1----:R-:W1:Y:S01]  /*fda0*/  @P0 LDC R19, c[0x0][0x2e8] ;  /* 0x0000ba00ff130b82 */ /* 0x002e620000000800 */
[----:B------:R1:W1:Y:S04]  /*fdb0*/  LDS.128 R32, [R226+0x1800] ;  /* 0x00180000e2207984 */ /* 0x0002680000000c00 */
[----:B------:R1:W1:Y:S04]  /*fdc0*/  LDS.128 R28, [R226+0x3800] ;  /* 0x00380000e21c7984 */ /* 0x0002680000000c00 */
[----:B------:R1:W5:Y:S01]  /*fdd0*/  LDS.128 R24, [R226+0x5800] ;  /* 0x00580000e2187984 */ /* 0x0003620000000c00 */
[----:B---3--:R-:W-:-:S02]  /*fde0*/  IMAD R8, R8, R23, RZ ;  /* 0x0000001708087224 */ /* 0x008fc400078e02ff */
[----:B------:R-:W-:-:S03]  /*fdf0*/  @P0 FMUL.FTZ R23, R5, 0.69314718246459960938 ;  /* 0x3f31721805170820 */ /* 0x000fc60000410000 */
[----:B------:R-:W-:Y:S02]  /*fe00*/  SEL R18, R8, RZ, !P6 ;  /* 0x000000ff08127207 */ /* 0x000fe40007000000 */
[----:B------:R-:W-:Y:S01]  /*fe10*/  ISETP.GE.AND P6, PT, R21, UR14, PT ;  /* 0x0000000e15007c0c */ /* 0x000fe2000bfc6270 */
[----:B------:R-:W-:Y:S01]  /*fe20*/  @P4 FMUL.FTZ R21, R7, 0.69314718246459960938 ;  /* 0x3f31721807154820 */ /* 0x000fe20000410000 */
[----:B------:R-:W-:Y:S02]  /*fe30*/  MOV R8, 0x7f800000 ;  /* 0x7f80000000087802 */ /* 0x000fe40000000f00 */
[----:B------:R-:W-:Y:S01]  /*fe40*/  IADD3 R7, R16, 0x40, RZ ;  /* 0x0000004010077810 */ /* 0x000fe20007ffe0ff */
[----:B--2---:R-:W-:Y:S01]  /*fe50*/  @P4 FFMA.FTZ R8, R168, R11, R21 ;  /* 0x0000000ba8084223 */ /* 0x004fe20000010015 */
[----:B----4-:R-:W-:Y:S01]  /*fe60*/  IMAD R21, R10, UR4, RZ ;  /* 0x000000040a157c24 */ /* 0x010fe2000f8e02ff */
[----:B------:R-:W-:Y:S01]  /*fe70*/  MOV R11, 0x7f800000 ;  /* 0x7f800000000b7802 */ /* 0x000fe20000000f00 */
[----:B-1----:R-:W-:Y:S01]  /*fe80*/  @P0 FFMA.FTZ R11, R166, R19, R23 ;  /* 0x00000013a60b0223 */ /* 0x002fe20000010017 */
[----:B------:R-:W-:Y:S01]  /*fe90*/  ISETP.GE.AND P2, PT, R7, UR14, PT ;  /* 0x0000000e07007c0c */ /* 0x000fe2000bf46270 */
[----:B-----5:R-:W-:Y:S01]  /*fea0*/  IMAD R7, R9, R20, R18 ;  /* 0x0000001409077224 */ /* 0x020fe200078e0212 */
[----:B------:R-:W-:-:S04]  /*feb0*/  SHF.L.U32 R21, R21, 0x7, RZ ;  /* 0x0000000715157819 */ /* 0x000fc800000006ff */
[----:B------:R-:W-:Y:S02]  /*fec0*/  IADD3 R14, P4, P3, R21, R14, R7 ;  /* 0x0000000e150e7210 */ /* 0x000fe40007b9e007 */
[----:B------:R-:W-:Y:S02]  /*fed0*/  SHF.R.S32.HI R5, RZ, 0x1f, R21 ;  /* 0x0000001fff057819 */ /* 0x000fe40000011415 */
[----:B------:R-:W-:-:S04]  /*fee0*/  SHF.R.S32.HI R7, RZ, 0x1f, R7 ;  /* 0x0000001fff077819 */ /* 0x000fc80000011407 */
[----:B------:R-:W-:Y:S01]  /*fef0*/  IADD3.X R15, R5, R15, R7, P4, P3 ;  /* 0x0000000f050f7210 */ /* 0x000fe200027e6407 */
[----:B------:R-:W-:Y:S06]  /*ff00*/  @P5 BRA `(.L_x_35) ;  /* 0x0000000000a05947 */ /* 0x000fec0003800000 */
[----:B------:R-:W-:-:S04]  /*ff10*/  SHF.R.S32.HI R2, RZ, 0x1f, R3 ;  /* 0x0000001fff027819 */ /* 0x000fc80000011403 */
        /* <DEDUP_REMOVED lines=11> */
[----:B------:R-:W1:Y:S01]  /*ffd0*/  @!P5 LDC.64 R2, c[0x0][0x2b0] ;  /* 0x0000ac00ff02db82 */ /* 0x000e620000000a00 */
[----:B------:R-:W-:-:S03]  /*ffe0*/  @!P5 IMAD R20, R227, R10, RZ ;  /* 0x0000000ae314d224 */ /* 0x000fc600078e02ff */
[----:B------:R-:W-:Y:S02]  /*fff0*/  @!P4 IMAD R18, R37, R10, RZ ;  /* 0x0000000a2512c224 */ /* 0x000fe400078e02ff */
[C---:B------:R-:W-:Y:S01]  /*10000*/  @!P5 IADD3 R23, P0, R20.reuse, R14, RZ ;  /* 0x0000000e1417d210 */ /* 0x040fe20007f1e0ff */
[-C--:B------:R-:W-:Y:S01]  /*10010*/  @!P3 IMAD R21, R21, R10.reuse, RZ ;  /* 0x0000000a1515b224 */ /* 0x080fe200078e02ff */
[----:B------:R-:W2:Y:S01]  /*10020*/  @!P4 LDC.64 R6, c[0x0][0x2b0] ;  /* 0x0000ac00ff06cb82 */ /* 0x000ea20000000a00 */
[----:B------:R-:W-:Y:S01]  /*10030*/  @!P1 IMAD R10, R19, R10, RZ ;  /* 0x0000000a130a9224 */ /* 0x000fe200078e02ff */
[----:B------:R-:W-:-:S06]  /*10040*/  @!P5 LEA.HI.X.SX32 R20, R20, R15, 0x1, P0 ;  /* 0x0000000f1414d211 */ /* 0x000fcc00000f0eff */
[----:B------:R-:W3:Y:S01]  /*10050*/  @!P3 LDC.64 R4, c[0x0][0x2b0] ;  /* 0x0000ac00ff04bb82 */ /* 0x000ee20000000a00 */
[----:B-1----:R-:W-:-:S04]  /*10060*/  @!P5 LEA R22, P0, R23, R2, 0x2 ;  /* 0x000000021716d211 */ /* 0x002fc800078010ff */
[----:B------:R-:W-:Y:S02]  /*10070*/  @!P5 LEA.HI.X R23, R23, R3, R20, 0x2, P0 ;  /* 0x000000031717d211 */ /* 0x000fe400000f1414 */
[C---:B------:R-:W-:Y:S01]  /*10080*/  @!P4 IADD3 R20, P0, R18.reuse, R14, RZ ;  /* 0x0000000e1214c210 */ /* 0x040fe20007f1e0ff */
[----:B------:R-:W1:Y:S02]  /*10090*/  @!P1 LDC.64 R2, c[0x0][0x2b0] ;  /* 0x0000ac00ff029b82 */ /* 0x000e640000000a00 */
[----:B------:R4:W-:Y:S01]  /*100a0*/  @!P5 STG.E desc[UR18][R22.64], R8 ;  /* 0x000000081600d986 */ /* 0x0009e2000c101912 */
[----:B------:R-:W-:Y:S02]  /*100b0*/  @!P4 LEA.HI.X.SX32 R18, R18, R15, 0x1, P0 ;  /* 0x0000000f1212c211 */ /* 0x000fe400000f0eff */
[----:B--2---:R-:W-:-:S04]  /*100c0*/  @!P4 LEA R36, P0, R20, R6, 0x2 ;  /* 0x000000061424c211 */ /* 0x004fc800078010ff */
[----:B------:R-:W-:Y:S02]  /*100d0*/  @!P4 LEA.HI.X R37, R20, R7, R18, 0x2, P0 ;  /* 0x000000071425c211 */ /* 0x000fe400000f1412 */
[----:B------:R-:W-:-:S03]  /*100e0*/  @!P3 IADD3 R6, P0, R21, R14, RZ ;  /* 0x0000000e1506b210 */ /* 0x000fc60007f1e0ff */
[----:B------:R4:W-:Y:S01]  /*100f0*/  @!P4 STG.E desc[UR18][R36.64], R13 ;  /* 0x0000000d2400c986 */ /* 0x0009e2000c101912 */
[----:B------:R-:W-:Y:S02]  /*10100*/  @!P3 LEA.HI.X.SX32 R21, R21, R15, 0x1, P0 ;  /* 0x0000000f1515b211 */ /* 0x000fe400000f0eff */
[----:B---3--:R-:W-:-:S04]  /*10110*/  @!P3 LEA R4, P0, R6, R4, 0x2 ;  /* 0x000000040604b211 */ /* 0x008fc800078010ff */
[----:B------:R-:W-:Y:S02]  /*10120*/  @!P3 LEA.HI.X R5, R6, R5, R21, 0x2, P0 ;  /* 0x000000050605b211 */ /* 0x000fe400000f1415 */
[----:B------:R-:W-:-:S03]  /*10130*/  @!P1 IADD3 R14, P0, R10, R14, RZ ;  /* 0x0000000e0a0e9210 */ /* 0x000fc60007f1e0ff */
[----:B------:R4:W-:Y:S01]  /*10140*/  @!P3 STG.E desc[UR18][R4.64], R11 ;  /* 0x0000000b0400b986 */ /* 0x0009e2000c101912 */
[----:B------:R-:W-:Y:S02]  /*10150*/  @!P1 LEA.HI.X.SX32 R10, R10, R15, 0x1, P0 ;  /* 0x0000000f0a0a9211 */ /* 0x000fe400000f0eff */
[----:B-1----:R-:W-:-:S04]  /*10160*/  @!P1 LEA R2, P0, R14, R2, 0x2 ;  /* 0x000000020e029211 */ /* 0x002fc800078010ff */
[----:B------:R-:W-:-:S05]  /*10170*/  @!P1 LEA.HI.X R3, R14, R3, R10, 0x2, P0 ;  /* 0x000000030e039211 */ /* 0x000fca00000f140a */
[----:B------:R4:W-:Y:S04]  /*10180*/  @!P1 STG.E desc[UR18][R2.64], R12 ;  /* 0x0000000c02009986 */ /* 0x0009e8000c101912 */
.L_x_35:
[----:B------:R-:W-:Y:S05]  /*10190*/  BSYNC B0 ;  /* 0x0000000000007941 */ /* 0x000fea0003800000 */
.L_x_34:
[----:B----4-:R-:W-:Y:S01]  /*101a0*/  SHF.R.S32.HI R3, RZ, 0x1f, R0 ;  /* 0x0000001fff037819 */ /* 0x010fe20000011400 */
[----:B------:R-:W-:Y:S01]  /*101b0*/  ULDC.64 UR4, c[0x0][0x2a0] ;  /* 0x0000a80000047ab9 */ /* 0x000fe20000000a00 */
[----:B------:R-:W-:Y:S01]  /*101c0*/  IADD3 R18, P1, R0, UR8, RZ ;  /* 0x0000000800127c10 */ /* 0x000fe2000ff3e0ff */
[----:B------:R1:W2:Y:S01]  /*101d0*/  LDS.128 R12, [R226] ;  /* 0x00000000e20c7984 */ /* 0x0002a20000000c00 */
[----:B------:R-:W-:Y:S01]  /*101e0*/  SHF.R.S32.HI R0, RZ, 0x1f, R9 ;  /* 0x0000001fff007819 */ /* 0x000fe20000011409 */
[C---:B------:R-:W-:Y:S01]  /*101f0*/  VIADD R2, R16.reuse, 0x60 ;  /* 0x0000006010027836 */ /* 0x040fe20000000000 */
[----:B------:R-:W-:Y:S01]  /*10200*/  IADD3.X R19, R3, UR6, RZ, P1, !PT ;  /* 0x0000000603137c10 */ /* 0x000fe20008ffe4ff */
[----:B------:R1:W3:Y:S01]  /*10210*/  LDS.128 R4, [R226+0x4000] ;  /* 0x00400000e2047984 */ /* 0x0002e20000000c00 */
[----:B------:R-:W-:Y:S01]  /*10220*/  ISETP.GE.AND P1, PT, R16, UR14, PT ;  /* 0x0000000e10007c0c */ /* 0x000fe2000bf26270 */
[----:B------:R-:W-:Y:S01]  /*10230*/  IMAD R0, R0, UR4, RZ ;  /* 0x0000000400007c24 */ /* 0x000fe2000f8e02ff */
[----:B------:R-:W-:Y:S01]  /*10240*/  SHF.R.S32.HI R17, RZ, 0x1f, R16 ;  /* 0x0000001fff117819 */ /* 0x000fe20000011410 */
[----:B------:R-:W-:Y:S01]  /*10250*/  IMAD.WIDE.U32 R18, R9, UR4, R18 ;  /* 0x0000000409127c25 */ /* 0x000fe2000f8e0012 */
[----:B------:R-:W-:Y:S01]  /*10260*/  BSSY B0, `(.L_x_36) ;  /* 0x0000014000007945 */ /* 0x000fe20003800000 */
[----:B------:R-:W-:-:S02]  /*10270*/  ISETP.GE.AND P0, PT, R2, UR14, PT ;  /* 0x0000000e02007c0c */ /* 0x000fc4000bf06270 */
[----:B------:R-:W-:Y:S02]  /*10280*/  IMAD R0, R9, UR5, R0 ;  /* 0x0000000509007c24 */ /* 0x000fe4000f8e0200 */
[----:B------:R1:W4:Y:S01]  /*10290*/  LDS.128 R8, [R226+0x2000] ;  /* 0x00200000e2087984 */ /* 0x0003220000000c00 */
[----:B------:R-:W-:Y:S02]  /*102a0*/  IMAD.U32 R3, RZ, RZ, UR16 ;  /* 0x00000010ff037e24 */ /* 0x000fe4000f8e00ff */
[----:B------:R-:W-:Y:S02]  /*102b0*/  IMAD.IADD R21, R19, 0x1, R0 ;  /* 0x0000000113157824 */ /* 0x000fe400078e0200 */
[----:B------:R-:W-:Y:S01]  /*102c0*/  IMAD.WIDE R16, R3, 0x80, R16 ;  /* 0x0000008003107825 */ /* 0x000fe200078e0210 */
[----:B------:R-:W-:Y:S06]  /*102d0*/  @P1 BRA `(.L_x_37) ;  /* 0x0000000000301947 */ /* 0x000fec0003800000 */
[----:B------:R-:W-:Y:S01]  /*102e0*/  ULDC.64 UR4, c[0x0][0x298] ;  /* 0x0000a60000047ab9 */ /* 0x000fe20000000a00 */
[----:B------:R-:W-:Y:S01]  /*102f0*/  MOV R20, R18 ;  /* 0x0000001200147202 */ /* 0x000fe20000000f00 */
[----:B------:R-:W-:-:S04]  /*10300*/  IMAD R3, R17, UR4, RZ ;  /* 0x0000000411037c24 */ /* 0x000fc8000f8e02ff */
[----:B------:R-:W-:-:S04]  /*10310*/  IMAD.WIDE.U32 R22, R16, UR4, R20 ;  /* 0x0000000410167c25 */ /* 0x000fc8000f8e0014 */
[----:B------:R-:W-:Y:S01]  /*10320*/  IMAD R0, R16, UR5, R3 ;  /* 0x0000000510007c24 */ /* 0x000fe2000f8e0203 */
[----:B------:R-:W-:Y:S02]  /*10330*/  ULDC.64 UR4, c[0x0][0x280] ;  /* 0x0000a00000047ab9 */ /* 0x000fe40000000a00 */
[----:B------:R-:W-:Y:S02]  /*10340*/  LEA R2, P1, R22, UR4, 0x1 ;  /* 0x0000000416027c11 */ /* 0x000fe4000f8208ff */
[----:B------:R-:W-:-:S04]  /*10350*/  IADD3 R0, R23, R0, RZ ;  /* 0x0000000017007210 */ /* 0x000fc80007ffe0ff */
[----:B------:R-:W-:-:S05]  /*10360*/  LEA.HI.X R3, R22, UR5, R0, 0x1, P1 ;  /* 0x0000000516037c11 */ /* 0x000fca00088f0c00 */
[----:B--2---:R2:W-:Y:S04]  /*10370*/  STG.E.128 desc[UR18][R2.64], R12 ;  /* 0x0000000c02007986 */ /* 0x0045e8000c101d12 */
[----:B----4-:R2:W-:Y:S04]  /*10380*/  STG.E.128 desc[UR18][R2.64+0x40], R8 ;  /* 0x0000400802007986 */ /* 0x0105e8000c101d12 */
[----:B---3--:R2:W-:Y:S02]  /*10390*/  STG.E.128 desc[UR18][R2.64+0x80], R4 ;  /* 0x0000800402007986 */ /* 0x0085e4000c101d12 */
.L_x_37:
[----:B------:R-:W-:Y:S05]  /*103a0*/  BSYNC B0 ;  /* 0x0000000000007941 */ /* 0x000fea0003800000 */
.L_x_36:
[----:B--2---:R2:W1:Y:S01]  /*103b0*/  LDS.128 R12, [R226+0x800] ;  /* 0x00080000e20c7984 */ /* 0x0044620000000c00 */
[----:B------:R-:W-:Y:S03]  /*103c0*/  BSSY B0, `(.L_x_38) ;  /* 0x0000013000007945 */ /* 0x000fe60003800000 */
[----:B----4-:R2:W4:Y:S04]  /*103d0*/  LDS.128 R8, [R226+0x2800] ;  /* 0x00280000e2087984 */ /* 0x0105280000000c00 */
[----:B---3--:R2:W3:Y:S01]  /*103e0*/  LDS.128 R4, [R226+0x4800] ;  /* 0x00480000e2047984 */ /* 0x0084e20000000c00 */
[----:B------:R-:W-:Y:S05]  /*103f0*/  @P6 BRA `(.L_x_39) ;  /* 0x00000000003c6947 */ /* 0x000fea0003800000 */
[----:B------:R-:W-:Y:S01]  /*10400*/  IADD3 R2, P1, R16, 0x20, RZ ;  /* 0x0000002010027810 */ /* 0x000fe20007f3e0ff */
[----:B------:R-:W-:Y:S01]  /*10410*/  ULDC.64 UR4, c[0x0][0x298] ;  /* 0x0000a60000047ab9 */ /* 0x000fe20000000a00 */
[----:B------:R-:W-:Y:S01]  /*10420*/  MOV R23, R21 ;  /* 0x0000001500177202 */ /* 0x000fe20000000f00 */
[----:B------:R-:W-:Y:S02]  /*10430*/  IMAD.MOV.U32 R22, RZ, RZ, R18 ;  /* 0x000000ffff167224 */ /* 0x000fe400078e0012 */
[----:B------:R-:W-:Y:S02]  /*10440*/  IMAD.X R0, RZ, RZ, R17, P1 ;  /* 0x000000ffff007224 */ /* 0x000fe400008e0611 */
[----:B------:R-:W-:-:S04]  /*10450*/  IMAD.WIDE.U32 R22, R2, UR4, R22 ;  /* 0x0000000402167c25 */ /* 0x000fc8000f8e0016 */
[----:B------:R-:W-:-:S04]  /*10460*/  IMAD R3, R0, UR4, RZ ;  /* 0x0000000400037c24 */ /* 0x000fc8000f8e02ff */
[----:B------:R-:W-:Y:S01]  /*10470*/  IMAD R3, R2, UR5, R3 ;  /* 0x0000000502037c24 */ /* 0x000fe2000f8e0203 */
[----:B------:R-:W-:Y:S02]  /*10480*/  ULDC.64 UR4, c[0x0][0x280] ;  /* 0x0000a00000047ab9 */ /* 0x000fe40000000a00 */
[----:B------:R-:W-:Y:S02]  /*10490*/  LEA R2, P1, R22, UR4, 0x1 ;  /* 0x0000000416027c11 */ /* 0x000fe4000f8208ff */
[----:B------:R-:W-:-:S04]  /*104a0*/  IADD3 R3, R23, R3, RZ ;  /* 0x0000000317037210 */ /* 0x000fc80007ffe0ff */
[----:B------:R-:W-:-:S05]  /*104b0*/  LEA.HI.X R3, R22, UR5, R3, 0x1, P1 ;  /* 0x0000000516037c11 */ /* 0x000fca00088f0c03 */
[----:B-1----:R1:W-:Y:S04]  /*104c0*/  STG.E.128 desc[UR18][R2.64], R12 ;  /* 0x0000000c02007986 */ /* 0x0023e8000c101d12 */
[----:B----4-:R1:W-:Y:S04]  /*104d0*/  STG.E.128 desc[UR18][R2.64+0x40], R8 ;  /* 0x0000400802007986 */ /* 0x0103e8000c101d12 */
[----:B---3--:R1:W-:Y:S02]  /*104e0*/  STG.E.128 desc[UR18][R2.64+0x80], R4 ;  /* 0x0000800402007986 */ /* 0x0083e4000c101d12 */
.L_x_39:
[----:B------:R-:W-:Y:S05]  /*104f0*/  BSYNC B0 ;  /* 0x0000000000007941 */ /* 0x000fea0003800000 */
.L_x_38:
[----:B-1--4-:R1:W4:Y:S01]  /*10500*/  LDS.128 R8, [R226+0x1000] ;  /* 0x00100000e2087984 */ /* 0x0123220000000c00 */
[----:B------:R-:W-:Y:S03]  /*10510*/  BSSY B0, `(.L_x_40) ;  /* 0x0000013000007945 */ /* 0x000fe60003800000 */
[----:B---3--:R1:W3:Y:S04]  /*10520*/  LDS.128 R4, [R226+0x3000] ;  /* 0x00300000e2047984 */ /* 0x0082e80000000c00 */
[----:B------:R1:W1:Y:S01]  /*10530*/  LDS.128 R12, [R226+0x5000] ;  /* 0x00500000e20c7984 */ /* 0x0002620000000c00 */
        /* <DEDUP_REMOVED lines=13> */
[----:B----4-:R4:W-:Y:S04]  /*10610*/  STG.E.128 desc[UR18][R2.64], R8 ;  /* 0x0000000802007986 */ /* 0x0109e8000c101d12 */
[----:B---3--:R4:W-:Y:S04]  /*10620*/  STG.E.128 desc[UR18][R2.64+0x40], R4 ;  /* 0x0000400402007986 */ /* 0x0089e8000c101d12 */
[----:B-1----:R4:W-:Y:S02]  /*10630*/  STG.E.128 desc[UR18][R2.64+0x80], R12 ;  /* 0x0000800c02007986 */ /* 0x0029e4000c101d12 */
.L_x_41:
[----:B------:R-:W-:Y:S05]  /*10640*/  BSYNC B0 ;  /* 0x0000000000007941 */ /* 0x000fea0003800000 */
.L_x_40:
[----:B------:R-:W-:Y:S05]  /*10650*/  @P0 EXIT ;  /* 0x000000000000094d */ /* 0x000fea0003800000 */
[----:B------:R-:W-:Y:S01]  /*10660*/  IADD3 R0, P0, R16, 0x60, RZ ;  /* 0x0000006010007810 */ /* 0x000fe20007f1e0ff */
[----:B------:R-:W-:Y:S01]  /*10670*/  ULDC.64 UR4, c[0x0][0x298] ;  /* 0x0000a60000047ab9 */ /* 0x000fe20000000a00 */
[----:B---34-:R-:W-:Y:S01]  /*10680*/  MOV R5, R21 ;  /* 0x0000001500057202 */ /* 0x018fe20000000f00 */
        /* <DEDUP_REMOVED lines=9> */
[----:B------:R-:W-:Y:S04]  /*10720*/  STG.E.128 desc[UR18][R2.64], R32 ;  /* 0x0000002002007986 */ /* 0x000fe8000c101d12 */
[----:B------:R-:W-:Y:S04]  /*10730*/  STG.E.128 desc[UR18][R2.64+0x40], R28 ;  /* 0x0000401c02007986 */ /* 0x000fe8000c101d12 */
[----:B------:R-:W-:Y:S01]  /*10740*/  STG.E.128 desc[UR18][R2.64+0x80], R24 ;  /* 0x0000801802007986 */ /* 0x000fe2000c101d12 */
[----:B------:R-:W-:Y:S05]  /*10750*/  EXIT ;  /* 0x000000000000794d */ /* 0x000fea0003800000 */
.L_x_20:
[----:B------:R-:W-:Y:S01]  /*10760*/  UISETP.NE.AND UP0, UPT, UR15, -0x1, UPT ;  /* 0xffffffff0f00788c */ /* 0x000fe2000bf05270 */
[----:B------:R-:W-:Y:S01]  /*10770*/  SHF.R.S32.HI R3, RZ, 0x1f, R2 ;  /* 0x0000001fff037819 */ /* 0x000fe20000011402 */
[----:B------:R-:W-:Y:S01]  /*10780*/  ULDC.U8 UR9, c[0x0][0x3d9] ;  /* 0x0000f64000097ab9 */ /* 0x000fe20000000000 */
[----:B------:R-:W-:Y:S01]  /*10790*/  UIADD3 UR27, -UR26, UR27, URZ ;  /* 0x0000001b1a1b7290 */ /* 0x000fe2000fffe13f */
[----:B------:R-:W-:Y:S01]  /*107a0*/  LOP3.LUT P3, RZ, R2, 0x3, RZ, 0xc0, !PT ;  /* 0x0000000302ff7812 */ /* 0x000fe2000786c0ff */
[----:B------:R-:W-:Y:S01]  /*107b0*/  UISETP.NE.AND UP2, UPT, UR9, URZ, UPT ;  /* 0x0000003f0900728c */ /* 0x000fe2000bf45270 */
[----:B------:R-:W-:Y:S01]  /*107c0*/  LEA.HI R8, R3, R2, RZ, 0x2 ;  /* 0x0000000203087211 */ /* 0x000fe200078f10ff */
[----:B------:R-:W-:Y:S01]  /*107d0*/  UMOV UR22, URZ ;  /* 0x0000003f00167c82 */ /* 0x000fe20008000000 */
[----:B------:R-:W-:Y:S01]  /*107e0*/  UMOV UR23, URZ ;  /* 0x0000003f00177c82 */ /* 0x000fe20008000000 */
[----:B------:R-:W-:Y:S01]  /*107f0*/  IMAD.U32 R7, RZ, RZ, UR16 ;  /* 0x00000010ff077e24 */ /* 0x000fe2000f8e00ff */
[----:B------:R-:W-:Y:S01]  /*10800*/  LOP3.LUT R3, R8, 0x1ffffffc, RZ, 0xc0, !PT ;  /* 0x1ffffffc08037812 */ /* 0x000fe200078ec0ff */
[----:B------:R-:W-:Y:S01]  /*10810*/  @!UP0 USHF.R.S32.HI UR11, URZ, 0x1f, UR8 ;  /* 0x0000001f3f0b8899 */ /* 0x000fe20008011408 */
[----:B------:R-:W-:Y:S01]  /*10820*/  SHF.R.S32.HI R8, RZ, 0x2, R8 ;  /* 0x00000002ff087819 */ /* 0x000fe20000011408 */
[----:B------:R-:W-:Y:S01]  /*10830*/  @UP0 ULDC.64 UR6, c[0x0][0x298] ;  /* 0x0000a60000060ab9 */ /* 0x000fe20000000a00 */
[----:B------:R-:W-:Y:S01]  /*10840*/  @!UP0 ULDC.64 UR4, c[0x0][0x290] ;  /* 0x0000a40000048ab9 */ /* 0x000fe20000000a00 */
[----:B------:R-:W-:Y:S01]  /*10850*/  @UP0 UIMAD.WIDE.U32 UR12, UR15, UR6, URZ ;  /* 0x000000060f0c02a5 */ /* 0x000fe2000f8e003f */
[----:B------:R-:W-:Y:S01]  /*10860*/  IMAD.IADD R0, R2, 0x1, -R3 ;  /* 0x0000000102007824 */ /* 0x000fe200078e0a03 */
[----:B------:R-:W-:Y:S01]  /*10870*/  @!UP0 UIMAD UR6, UR11, UR4, URZ ;  /* 0x000000040b0682a4 */ /* 0x000fe2000f8e023f */
[----:B------:R-:W-:Y:S01]  /*10880*/  ISETP.GE.AND P4, PT, R8, UR27, PT ;  /* 0x0000001b08007c0c */ /* 0x000fe2000bf86270 */
[----:B------:R-:W-:Y:S01]  /*10890*/  @!UP0 UIMAD.WIDE.U32 UR20, UR8, UR4, URZ ;  /* 0x00000004081482a5 */ /* 0x000fe2000f8e003f */
[----:B------:R-:W-:Y:S01]  /*108a0*/  IMAD.SHL.U32 R0, R0, 0x8, RZ ;  /* 0x0000000800007824 */ /* 0x000fe200078e00ff */
[----:B------:R-:W-:Y:S01]  /*108b0*/  @!UP0 UIMAD UR6, UR8, UR5, UR6 ;  /* 0x00000005080682a4 */ /* 0x000fe2000f8e0206 */
[--C-:B------:R-:W-:Y:S01]  /*108c0*/  SHF.R.S32.HI R9, RZ, 0x1f, R8.reuse ;  /* 0x0000001fff097819 */ /* 0x100fe20000011408 */
[----:B------:R-:W-:Y:S01]  /*108d0*/  @UP0 UIMAD UR7, UR15, UR7, UR13 ;  /* 0x000000070f0702a4 */ /* 0x000fe2000f8e020d */
[----:B------:R-:W-:Y:S01]  /*108e0*/  BSSY B0, `(.L_x_42) ;  /* 0x000003d000007945 */ /* 0x000fe20003800000 */
[----:B------:R-:W-:Y:S01]  /*108f0*/  @!UP0 UIADD3 UR7, UR21, UR6, URZ ;  /* 0x0000000615078290 */ /* 0x000fe2000fffe03f */
[----:B------:R-:W-:Y:S01]  /*10900*/  ISETP.GE.OR P6, PT, R8, UR27, P3 ;  /* 0x0000001b08007c0c */ /* 0x000fe20009fc6670 */
[----:B------:R-:W-:Y:S01]  /*10910*/  ULDC.U8 UR13, c[0x0][0x3d8] ;  /* 0x0000f600000d7ab9 */ /* 0x000fe20000000000 */
[----:B------:R-:W-:Y:S01]  /*10920*/  @!UP0 UMOV UR12, UR20 ;  /* 0x00000014000c8c82 */ /* 0x000fe20008000000 */
[----:B------:R-:W-:Y:S01]  /*10930*/  @UP2 ULDC.64 UR4, c[0x0][0x2c0] ;  /* 0x0000b00000042ab9 */ /* 0x000fe20000000a00 */
[----:B------:R-:W-:Y:S01]  /*10940*/  UISETP.NE.AND UP0, UPT, UR13, URZ, !UP2 ;  /* 0x0000003f0d00728c */ /* 0x000fe2000d705270 */
[C---:B------:R-:W-:Y:S01]  /*10950*/  IADD3 R4, P0, R0.reuse, UR12, RZ ;  /* 0x0000000c00047c10 */ /* 0x040fe2000ff1e0ff */
[----:B------:R-:W-:Y:S01]  /*10960*/  USHF.R.S32.HI UR11, URZ, 0x1f, UR10 ;  /* 0x0000001f3f0b7899 */ /* 0x000fe2000801140a */
[----:B------:R-:W-:Y:S01]  /*10970*/  IMAD.WIDE R6, R7, 0x80, R8 ;  /* 0x0000008007067825 */ /* 0x000fe200078e0208 */
[----:B------:R-:W-:Y:S01]  /*10980*/  UISETP.NE.AND UP3, UPT, UR13, URZ, UPT ;  /* 0x0000003f0d00728c */ /* 0x000fe2000bf65270 */
[----:B------:R-:W-:Y:S01]  /*10990*/  LEA.HI.X.SX32 R5, R0, UR7, 0x1, P0 ;  /* 0x0000000700057c11 */ /* 0x000fe200080f0eff */
[----:B------:R-:W-:Y:S01]  /*109a0*/  @UP2 UIMAD UR14, UR5, UR4, URZ ;  /* 0x00000004050e22a4 */ /* 0x000fe2000f8e023f */
[----:B------:R-:W-:Y:S01]  /*109b0*/  VIADD R0, R8, 0x60 ;  /* 0x0000006008007836 */ /* 0x000fe20000000000 */
[----:B------:R-:W-:Y:S01]  /*109c0*/  UISETP.NE.OR UP3, UPT, UR9, URZ, !UP3 ;  /* 0x0000003f0900728c */ /* 0x000fe2000df65670 */
[----:B------:R-:W-:Y:S01]  /*109d0*/  ULDC.64 UR4, c[0x0][0x2a0] ;  /* 0x0000a80000047ab9 */ /* 0x000fe20000000a00 */
[----:B------:R-:W-:Y:S01]  /*109e0*/  @!UP2 ULDC UR7, c[0x0][0x270] ;  /* 0x00009c000007aab9 */ /* 0x000fe20000000800 */
[----:B------:R-:W-:Y:S01]  /*109f0*/  UIMAD UR11, UR11, UR4, URZ ;  /* 0x000000040b0b72a4 */ /* 0x000fe2000f8e023f */
[----:B------:R-:W-:Y:S01]  /*10a00*/  IMAD.U32 R10, RZ, RZ, UR4 ;  /* 0x00000004ff0a7e24 */ /* 0x000fe2000f8e00ff */
[----:B------:R-:W-:Y:S01]  /*10a10*/  UISETP.NE.OR UP1, UPT, UR15, -0x1, UP3 ;  /* 0xffffffff0f00788c */ /* 0x000fe20009f25670 */
[----:B------:R-:W-:Y:S01]  /*10a20*/  ISETP.GE.AND P1, PT, R0, UR27, PT ;  /* 0x0000001b00007c0c */ /* 0x000fe2000bf26270 */
[----:B------:R-:W-:Y:S01]  /*10a30*/  @!UP2 ULDC UR4, c[0x0][0x2c4] ;  /* 0x0000b1000004aab9 */ /* 0x000fe20000000800 */
[----:B------:R-:W-:Y:S01]  /*10a40*/  UIMAD UR5, UR10, UR5, UR11 ;  /* 0x000000050a0572a4 */ /* 0x000fe2000f8e020b */
[----:B------:R-:W-:Y:S01]  /*10a50*/  IMAD.WIDE.U32 R10, R10, UR10, R4 ;  /* 0x0000000a0a0a7c25 */ /* 0x000fe2000f8e0004 */
[----:B------:R-:W-:Y:S01]  /*10a60*/  @UP0 ULDC UR4, c[0x0][0x2e4] ;  /* 0x0000b90000040ab9 */ /* 0x000fe20000000800 */
[----:B------:R-:W-:Y:S01]  /*10a70*/  @UP2 UMOV UR11, 0x1 ;  /* 0x00000001000b2882 */ /* 0x000fe20000000000 */
[----:B------:R-:W-:Y:S01]  /*10a80*/  @!UP2 UIMAD UR11, UR4, UR7, URZ ;  /* 0x00000007040ba2a4 */ /* 0x000fe2000f8e023f */
[C---:B------:R-:W-:Y:S01]  /*10a90*/  VIADD R5, R8.reuse, 0x20 ;  /* 0x0000002008057836 */ /* 0x040fe20000000000 */
[----:B------:R-:W-:Y:S01]  /*10aa0*/  @!UP3 ULDC UR9, c[0x0][0x2c4] ;  /* 0x0000b1000009bab9 */ /* 0x000fe20000000800 */
[----:B------:R-:W-:Y:S01]  /*10ab0*/  @UP2 ULDC UR6, c[0x0][0x2c0] ;  /* 0x0000b00000062ab9 */ /* 0x000fe20000000800 */
[----:B------:R-:W-:Y:S01]  /*10ac0*/  UIMAD UR11, UR8, UR11, URZ ;  /* 0x0000000b080b72a4 */ /* 0x000fe2000f8e023f */
[----:B------:R-:W-:Y:S01]  /*10ad0*/  VIADD R4, R8, 0x40 ;  /* 0x0000004008047836 */ /* 0x000fe20000000000 */
[----:B------:R-:W-:Y:S01]  /*10ae0*/  @!UP1 UIMAD UR15, UR8, UR9, URZ ;  /* 0x00000009080f92a4 */ /* 0x000fe2000f8e023f */
[----:B------:R-:W-:Y:S01]  /*10af0*/  VIADD R13, R11, UR5 ;  /* 0x000000050b0d7c36 */ /* 0x000fe20008000000 */
[----:B------:R-:W-:Y:S01]  /*10b00*/  USEL UR11, UR11, URZ, UP3 ;  /* 0x0000003f0b0b7287 */ /* 0x000fe20009800000 */
[C---:B------:R-:W-:Y:S01]  /*10b10*/  ISETP.GE.AND P0, PT, R5.reuse, UR27, PT ;  /* 0x0000001b05007c0c */ /* 0x040fe2000bf06270 */
[----:B------:R-:W-:Y:S01]  /*10b20*/  @!UP2 UMOV UR6, 0x1 ;  /* 0x000000010006a882 */ /* 0x000fe20000000000 */
[----:B------:R-:W-:Y:S01]  /*10b30*/  @!UP2 UMOV UR14, UR4 ;  /* 0x00000004000eac82 */ /* 0x000fe20008000000 */
[----:B------:R-:W-:Y:S01]  /*10b40*/  UIMAD UR7, UR26, UR6, URZ ;  /* 0x000000061a0772a4 */ /* 0x000fe2000f8e023f */
[----:B------:R-:W-:Y:S01]  /*10b50*/  ISETP.GE.AND P2, PT, R4, UR27, PT ;  /* 0x0000001b04007c0c */ /* 0x000fe2000bf46270 */
[----:B------:R-:W-:Y:S01]  /*10b60*/  UIMAD UR14, UR10, UR14, UR11 ;  /* 0x0000000e0a0e72a4 */ /* 0x000fe2000f8e020b */
[----:B------:R-:W-:Y:S01]  /*10b70*/  ISETP.GE.OR P5, PT, R5, UR27, P3 ;  /* 0x0000001b05007c0c */ /* 0x000fe20009fa6670 */
[----:B------:R-:W-:Y:S01]  /*10b80*/  @!UP3 UMOV UR22, UR15 ;  /* 0x0000000f0016bc82 */ /* 0x000fe20008000000 */
[----:B------:R-:W-:-:S02]  /*10b90*/  USHF.R.S32.HI UR4, URZ, 0x1f, UR7 ;  /* 0x0000001f3f047899 */ /* 0x000fc40008011407 */
[----:B------:R-:W-:Y:S02]  /*10ba0*/  @!UP3 USHF.R.S32.HI UR23, URZ, 0x1f, UR15 ;  /* 0x0000001f3f17b899 */ /* 0x000fe4000801140f */
[----:B------:R-:W-:Y:S02]  /*10bb0*/  USHF.R.S32.HI UR8, URZ, 0x1f, UR14 ;  /* 0x0000001f3f087899 */ /* 0x000fe4000801140e */
[----:B------:R-:W-:-:S04]  /*10bc0*/  UIADD3 UR7, UP1, UP0, UR7, UR22, UR14 ;  /* 0x0000001607077290 */ /* 0x000fc8000f83e00e */
[----:B------:R-:W-:Y:S01]  /*10bd0*/  UIADD3.X UR22, UR4, UR23, UR8, UP1, UP0 ;  /* 0x0000001704167290 */ /* 0x000fe20008fe0408 */
[----:B------:R-:W-:Y:S11]  /*10be0*/  @P4 BRA `(.L_x_43) ;  /* 0x0000000000304947 */ /* 0x000ff60003800000 */
        /* <DEDUP_REMOVED lines=9> */
[----:B------:R1:W-:Y:S04]  /*10c80*/  STG.E.128 desc[UR18][R16.64], RZ ;  /* 0x000000ff10007986 */ /* 0x0003e8000c101d12 */
[----:B------:R1:W-:Y:S04]  /*10c90*/  STG.E.128 desc[UR18][R16.64+0x40], RZ ;  /* 0x000040ff10007986 */ /* 0x0003e8000c101d12 */
[----:B------:R1:W-:Y:S02]  /*10ca0*/  STG.E.128 desc[UR18][R16.64+0x80], RZ ;  /* 0x000080ff10007986 */ /* 0x0003e4000c101d12 */
.L_x_43:
[----:B------:R-:W-:Y:S05]  /*10cb0*/  BSYNC B0 ;  /* 0x0000000000007941 */ /* 0x000fea0003800000 */
.L_x_42:
[----:B------:R-:W-:Y:S01]  /*10cc0*/  BSSY B0, `(.L_x_44) ;  /* 0x0000013000007945 */ /* 0x000fe20003800000 */
[----:B------:R-:W-:Y:S02]  /*10cd0*/  ISETP.GE.OR P4, PT, R4, UR27, P3 ;  /* 0x0000001b04007c0c */ /* 0x000fe40009f86670 */
[----:B------:R-:W-:Y:S01]  /*10ce0*/  ISETP.GE.OR P3, PT, R0, UR27, P3 ;  /* 0x0000001b00007c0c */ /* 0x000fe20009f66670 */
[----:B------:R-:W-:-:S12]  /*10cf0*/  @P0 BRA `(.L_x_45) ;  /* 0x00000000003c0947 */ /* 0x000fd80003800000 */
        /* <DEDUP_REMOVED lines=9> */
[----:B-1----:R-:W-:Y:S02]  /*10d90*/  LEA R16, P0, R14, UR4, 0x1 ;  /* 0x000000040e107c11 */ /* 0x002fe4000f8008ff */
[----:B------:R-:W-:-:S04]  /*10da0*/  IADD3 R2, R2, R15, RZ ;  /* 0x0000000f02027210 */ /* 0x000fc80007ffe0ff */
[----:B------:R-:W-:-:S05]  /*10db0*/  LEA.HI.X R17, R14, UR5, R2, 0x1, P0 ;  /* 0x000000050e117c11 */ /* 0x000fca00080f0c02 */
[----:B------:R2:W-:Y:S04]  /*10dc0*/  STG.E.128 desc[UR18][R16.64], RZ ;  /* 0x000000ff10007986 */ /* 0x0005e8000c101d12 */
[----:B------:R2:W-:Y:S04]  /*10dd0*/  STG.E.128 desc[UR18][R16.64+0x40], RZ ;  /* 0x000040ff10007986 */ /* 0x0005e8000c101d12 */
[----:B------:R2:W-:Y:S02]  /*10de0*/  STG.E.128 desc[UR18][R16.64+0x80], RZ ;  /* 0x000080ff10007986 */ /* 0x0005e4000c101d12 */
.L_x_45:
[----:B------:R-:W-:Y:S05]  /*10df0*/  BSYNC B0 ;  /* 0x0000000000007941 */ /* 0x000fea0003800000 */
.L_x_44:
[----:B------:R-:W-:Y:S04]  /*10e00*/  BSSY B0, `(.L_x_46) ;  /* 0x0000011000007945 */ /* 0x000fe80003800000 */
        /* <DEDUP_REMOVED lines=10> */
[----:B-12---:R-:W-:Y:S02]  /*10eb0*/  LEA R16, P0, R14, UR4, 0x1 ;  /* 0x000000040e107c11 */ /* 0x006fe4000f8008ff */
[----:B------:R-:W-:-:S04]  /*10ec0*/  IADD3 R2, R2, R15, RZ ;  /* 0x0000000f02027210 */ /* 0x000fc80007ffe0ff */
[----:B------:R-:W-:-:S05]  /*10ed0*/  LEA.HI.X R17, R14, UR5, R2, 0x1, P0 ;  /* 0x000000050e117c11 */ /* 0x000fca00080f0c02 */
[----:B------:R3:W-:Y:S04]  /*10ee0*/  STG.E.128 desc[UR18][R16.64], RZ ;  /* 0x000000ff10007986 */ /* 0x0007e8000c101d12 */
[----:B------:R3:W-:Y:S04]  /*10ef0*/  STG.E.128 desc[UR18][R16.64+0x40], RZ ;  /* 0x000040ff10007986 */ /* 0x0007e8000c101d12 */
[----:B------:R3:W-:Y:S02]  /*10f00*/  STG.E.128 desc[UR18][R16.64+0x80], RZ ;  /* 0x000080ff10007986 */ /* 0x0007e4000c101d12 */
.L_x_47:
[----:B------:R-:W-:Y:S05]  /*10f10*/  BSYNC B0 ;  /* 0x0000000000007941 */ /* 0x000fea0003800000 */
.L_x_46:
[----:B------:R-:W-:Y:S04]  /*10f20*/  BSSY B0, `(.L_x_48) ;  /* 0x0000011000007945 */ /* 0x000fe80003800000 */
[----:B------:R-:W-:Y:S05]  /*10f30*/  @P1 BRA `(.L_x_49) ;  /* 0x00000000003c1947 */ /* 0x000fea0003800000 */
[----:B------:R-:W-:Y:S01]  /*10f40*/  IADD3 R2, P0, R6, 0x60, RZ ;  /* 0x0000006006027810 */ /* 0x000fe20007f1e0ff */
[----:B------:R-:W-:Y:S01]  /*10f50*/  ULDC.64 UR4, c[0x0][0x298] ;  /* 0x0000a60000047ab9 */ /* 0x000fe20000000a00 */
[----:B------:R-:W-:-:S03]  /*10f60*/  IMAD.MOV.U32 R6, RZ, RZ, R10 ;  /* 0x000000ffff067224 */ /* 0x000fc600078e000a */
[----:B------:R-:W-:Y:S01]  /*10f70*/  IMAD.X R3, RZ, RZ, R7, P0 ;  /* 0x000000ffff037224 */ /* 0x000fe200000e0607 */
[----:B------:R-:W-:-:S03]  /*10f80*/  MOV R7, R13 ;  /* 0x0000000d00077202 */ /* 0x000fc60000000f00 */
[----:B------:R-:W-:Y:S02]  /*10f90*/  IMAD R3, R3, UR4, RZ ;  /* 0x0000000403037c24 */ /* 0x000fe4000f8e02ff */
        /* <DEDUP_REMOVED lines=9> */
.L_x_49:
[----:B------:R-:W-:Y:S05]  /*11030*/  BSYNC B0 ;  /* 0x0000000000007941 */ /* 0x000fea0003800000 */
.L_x_48:
[----:B------:R-:W-:Y:S04]  /*11040*/  BSSY B0, `(.L_x_50) ;  /* 0x000000a000007945 */ /* 0x000fe80003800000 */
[----:B------:R-:W-:Y:S05]  /*11050*/  @P6 BRA `(.L_x_51) ;  /* 0x0000000000206947 */ /* 0x000fea0003800000 */
[----:B----4-:R-:W-:Y:S01]  /*11060*/  IMAD R2, R8, UR6, RZ ;  /* 0x0000000608027c24 */ /* 0x010fe2000f8e02ff */
[----:B------:R-:W-:-:S04]  /*11070*/  ULDC.64 UR4, c[0x0][0x2b0] ;  /* 0x0000ac0000047ab9 */ /* 0x000fc80000000a00 */
[----:B------:R-:W-:-:S04]  /*11080*/  IADD3 R3, P0, R2, UR7, RZ ;  /* 0x0000000702037c10 */ /* 0x000fc8000ff1e0ff */
[----:B------:R-:W-:Y:S02]  /*11090*/  LEA.HI.X.SX32 R2, R2, UR22, 0x1, P0 ;  /* 0x0000001602027c11 */ /* 0x000fe400080f0eff */
[----:B------:R-:W-:-:S04]  /*110a0*/  LEA R6, P0, R3, UR4, 0x2 ;  /* 0x0000000403067c11 */ /* 0x000fc8000f8010ff */
[----:B------:R-:W-:Y:S01]  /*110b0*/  LEA.HI.X R7, R3, UR5, R2, 0x2, P0 ;  /* 0x0000000503077c11 */ /* 0x000fe200080f1402 */
[----:B------:R-:W-:-:S05]  /*110c0*/  IMAD.MOV.U32 R3, RZ, RZ, 0x7f800000 ;  /* 0x7f800000ff037424 */ /* 0x000fca00078e00ff */
[----:B------:R4:W-:Y:S03]  /*110d0*/  STG.E desc[UR18][R6.64], R3 ;  /* 0x0000000306007986 */ /* 0x0009e6000c101912 */
.L_x_51:
[----:B------:R-:W-:Y:S05]  /*110e0*/  BSYNC B0 ;  /* 0x0000000000007941 */ /* 0x000fea0003800000 */
.L_x_50:
        /* <DEDUP_REMOVED lines=10> */
.L_x_53:
[----:B------:R-:W-:Y:S05]  /*11190*/  BSYNC B0 ;  /* 0x0000000000007941 */ /* 0x000fea0003800000 */
.L_x_52:
        /* <DEDUP_REMOVED lines=10> */
.L_x_55:
[----:B------:R-:W-:Y:S05]  /*11240*/  BSYNC B0 ;  /* 0x0000000000007941 */ /* 0x000fea0003800000 */
.L_x_54:
[----:B------:R-:W-:Y:S05]  /*11250*/  @P3 EXIT ;  /* 0x000000000000394d */ /* 0x000fea0003800000 */
[----:B------:R-:W-:Y:S01]  /*11260*/  IMAD R0, R0, UR6, RZ ;  /* 0x0000000600007c24 */ /* 0x000fe2000f8e02ff */
[----:B------:R-:W-:Y:S01]  /*11270*/  ULDC.64 UR4, c[0x0][0x2b0] ;  /* 0x0000ac0000047ab9 */ /* 0x000fe20000000a00 */
[----:B----4-:R-:W-:-:S03]  /*11280*/  IMAD.MOV.U32 R5, RZ, RZ, 0x7f800000 ;  /* 0x7f800000ff057424 */ /* 0x010fc600078e00ff */
[----:B------:R-:W-:-:S04]  /*11290*/  IADD3 R3, P0, R0, UR7, RZ ;  /* 0x0000000700037c10 */ /* 0x000fc8000ff1e0ff */
[----:B------:R-:W-:Y:S02]  /*112a0*/  LEA.HI.X.SX32 R0, R0, UR22, 0x1, P0 ;  /* 0x0000001600007c11 */ /* 0x000fe400080f0eff */
[----:B------:R-:W-:-:S04]  /*112b0*/  LEA R2, P0, R3, UR4, 0x2 ;  /* 0x0000000403027c11 */ /* 0x000fc8000f8010ff */
[----:B------:R-:W-:-:S05]  /*112c0*/  LEA.HI.X R3, R3, UR5, R0, 0x2, P0 ;  /* 0x0000000503037c11 */ /* 0x000fca00080f1400 */
[----:B------:R-:W-:Y:S01]  /*112d0*/  STG.E desc[UR18][R2.64], R5 ;  /* 0x0000000502007986 */ /* 0x000fe2000c101912 */
[----:B------:R-:W-:Y:S05]  /*112e0*/  EXIT ;  /* 0x000000000000794d */ /* 0x000fea0003800000 */
.L_x_56:
        /* <DEDUP_REMOVED lines=9> */
.L_x_1142:


//--------------------- .text._ZN5flash16flash_fwd_kernelI23Flash_fwd_kernel_traitsILi96ELi128ELi64ELi4ELb0ELb0EN7cutlass6half_tE19Flash_kernel_traitsILi96ELi128ELi64ELi4ES3_EELb0ELb1ELb0ELb0ELb0ELb0ELb0ELb0EEEvNS_16Flash_fwd_paramsE --------------------------
	.section	.text._ZN5flash16flash_fwd_kernelI23Flash_fwd_kernel_traitsILi96ELi128ELi64ELi4ELb0ELb0EN7cutlass6half_tE19Flash_kernel_traitsILi96ELi128ELi64ELi4ES3_EELb0ELb1ELb0ELb0ELb0ELb0ELb0ELb0EEEvNS_16Flash_fwd_paramsE,"ax",@progbits
	.align	128
        .global         _ZN5flash16flash_fwd_kernelI23Flash_fwd_kernel_traitsILi96ELi128ELi64ELi4ELb0ELb0EN7cutlass6half_tE19Flash_kernel_traitsILi96ELi128ELi64ELi4ES3_EELb0ELb1ELb0ELb0ELb0ELb0ELb0ELb0EEEvNS_16Flash_fwd_paramsE
        .type           _ZN5flash16flash_fwd_kernelI23Flash_fwd_kernel_traitsILi96ELi128ELi64ELi4ELb0ELb0EN7cutlass6half_tE19Flash_kernel_traitsILi96ELi128ELi64ELi4ES3_EELb0ELb1ELb0ELb0ELb0ELb0ELb0ELb0EEEvNS_16Flash_fwd_paramsE,@function
        .size           _ZN5flash16flash_fwd_kernelI23Flash_fwd_kernel_traitsILi96ELi128ELi64ELi4ELb0ELb0EN7cutlass6half_tE19Flash_kernel_traitsILi96ELi128ELi64ELi4ES3_EELb0ELb1ELb0ELb0ELb0ELb0ELb0ELb0EEEvNS_16Flash_fwd_paramsE,(.L_x_1143 - _ZN5flash16flash_fwd_kernelI23Flash_fwd_kernel_traitsILi96ELi128ELi64ELi4ELb0ELb0EN7cutlass6half_tE19Flash_kernel_traitsILi96ELi128ELi64ELi4ES3_EELb0ELb1ELb0ELb0ELb0ELb0ELb0ELb0EEEvNS_16Flash_fwd_paramsE)
        .other          _ZN5flash16flash_fwd_kernelI23Flash_fwd_kernel_traitsILi96ELi128ELi64ELi4ELb0ELb0EN7cutlass6half_tE19Flash_kernel_traitsILi96ELi128ELi64ELi4ES3_EELb0ELb1ELb0ELb0ELb0ELb0ELb0ELb0EEEvNS_16Flash_fwd_paramsE,@"STO_CUDA_ENTRY STV_DEFAULT"
_ZN5flash16flash_fwd_kernelI23Flash_fwd_kernel_traitsILi96ELi128ELi64ELi4ELb0ELb0EN7cutlass6half_tE19Flash_kernel_traitsILi96ELi128ELi64ELi4ES3_EELb0ELb1ELb0ELb0ELb0ELb0ELb0ELb0EEEvNS_16Flash_fwd_paramsE:
.text._ZN5flash16flash_fwd_kernelI23Flash_fwd_kernel_traitsILi96ELi128ELi64ELi4ELb0ELb0EN7cutlass6half_tE19Flash_kernel_traitsILi96ELi128ELi64ELi4ES3_EELb0ELb1ELb0ELb0ELb0ELb0ELb0ELb0EEEvNS_16Flash_fwd_paramsE:
        /* <DEDUP_REMOVED lines=9> */
[----:B------:R-:W-:Y:S02]  /*0090*/  ULDC.64 UR22, c[0x0][0x208] ;  /* 0x0000820000167ab9 */ /* 0x000fe40000000a00 */
[----:B------:R-:W-:Y:S01]  /*00a0*/  PLOP3.LUT P2, PT, PT, PT, UP2, 0x80, 0x0 ;  /* 0x000000000000781c */ /* 0x000fe20003f4f028 */
[----:B------:R-:W-:Y:S01]  /*00b0*/  ULDC.U8 UR6, c[0x0][0x3c2] ;  /* 0x0000f08000067ab9 */ /* 0x000fe20000000000 */
[----:B------:R-:W-:Y:S01]  /*00c0*/  PLOP3.LUT P0, PT, PT, PT, UP1, 0x80, 0x0 ;  /* 0x000000000000781c */ /* 0x000fe20003f0f018 */
[----:B------:R-:W-:Y:S01]  /*00d0*/  ULDC.64 UR4, c[0x0][0x2f8] ;  /* 0x0000be0000047ab9 */ /* 0x000fe20000000a00 */
[----:B------:R-:W-:-:S02]  /*00e0*/  UISETP.NE.AND UP3, UPT, UR6, URZ, UPT ;  /* 0x0000003f0600728c */ /* 0x000fc4000bf65270 */
[----:B------:R-:W-:Y:S01]  /*00f0*/  UISETP.EQ.U32.AND UP0, UPT, UR4, URZ, UPT ;  /* 0x0000003f0400728c */ /* 0x000fe2000bf02070 */
[----:B------:R-:W-:-:S03]  /*0100*/  ULDC.64 UR6, c[0x0][0x2f8] ;  /* 0x0000be0000067ab9 */ /* 0x000fc60000000a00 */
[----:B------:R-:W-:Y:S02]  /*0110*/  UISETP.EQ.OR.EX UP0, UPT, UR5, URZ, !UP3, UP0 ;  /* 0x0000003f0500728c */ /* 0x000fe4000df02700 */
[----:B-1----:R-:W-:-:S06]  /*0120*/  UIMAD.WIDE UR8, UR11, 0x4, UR8 ;  /* 0x000000040b0878a5 */ /* 0x002fcc000f8e0208 */
[----:B------:R-:W-:Y:S02]  /*0130*/  IMAD.U32 R2, RZ, RZ, UR8 ;  /* 0x00000008ff027e24 */ /* 0x000fe4000f8e00ff */
[----:B------:R-:W-:Y:S01]  /*0140*/  IMAD.U32 R3, RZ, RZ, UR9 ;  /* 0x00000009ff037e24 */ /* 0x000fe2000f8e00ff */
[----:B------:R-:W-:Y:S02]  /*0150*/  @UP1 ULDC.64 UR8, c[0x0][0x300] ;  /* 0x0000c00000081ab9 */ /* 0x000fe40000000a00 */
[----:B------:R-:W-:Y:S02]  /*0160*/  @UP1 UIMAD.WIDE UR8, UR11, 0x4, UR8 ;  /* 0x000000040b0818a5 */ /* 0x000fe4000f8e0208 */
[----:B------:R-:W2:Y:S04]  /*0170*/  @P2 LDG.E R4, desc[UR22][R2.64] ;  /* 0x0000001602042981 */ /* 0x000ea8000c1e1900 */
[----:B------:R1:W3:Y:S01]  /*0180*/  @P2 LDG.E R0, desc[UR22][R2.64+0x4] ;  /* 0x0000041602002981 */ /* 0x0002e2000c1e1900 */
[----:B------:R-:W-:Y:S01]  /*0190*/  PLOP3.LUT P1, PT, PT, PT, UP0, 0x80, 0x0 ;  /* 0x000000000000781c */ /* 0x000fe20003f2f008 */
[----:B------:R-:W-:-:S06]  /*01a0*/  UIMAD.WIDE UR6, UR11, 0x4, UR6 ;  /* 0x000000040b0678a5 */ /* 0x000fcc000f8e0206 */
[----:B------:R-:W-:Y:S02]  /*01b0*/  IMAD.U32 R6, RZ, RZ, UR6 ;  /* 0x00000006ff067e24 */ /* 0x000fe4000f8e00ff */
[----:B------:R-:W-:Y:S02]  /*01c0*/  IMAD.U32 R7, RZ, RZ, UR7 ;  /* 0x00000007ff077e24 */ /* 0x000fe4000f8e00ff */
[----:B-1----:R-:W-:Y:S02]  /*01d0*/  IMAD.U32 R2, RZ, RZ, UR8 ;  /* 0x00000008ff027e24 */ /* 0x002fe4000f8e00ff */
[----:B------:R-:W-:-:S05]  /*01e0*/  IMAD.U32 R3, RZ, RZ, UR9 ;  /* 0x00000009ff037e24 */ /* 0x000fca000f8e00ff */
[----:B------:R-:W4:Y:S04]  /*01f0*/  @P0 LDG.E R2, desc[UR22][R2.64] ;  /* 0x0000001602020981 */ /* 0x000f28000c1e1900 */
[----:B------:R-:W5:Y:S01]  /*0200*/  @!P1 LDG.E R3, desc[UR22][R6.64] ;  /* 0x0000001606039981 */ /* 0x000f62000c1e1900 */
[----:B------:R-:W-:Y:S01]  /*0210*/  UMOV UR15, 0xffffffff ;  /* 0xffffffff000f7882 */ /* 0x000fe20000000000 */
[----:B------:R-:W-:Y:S01]  /*0220*/  UMOV UR12, URZ ;  /* 0x0000003f000c7c82 */ /* 0x000fe20008000000 */
[----:B------:R-:W-:Y:S01]  /*0230*/  UMOV UR6, 0xffffffff ;  /* 0xffffffff00067882 */ /* 0x000fe20000000000 */
[----:B------:R-:W1:Y:S08]  /*0240*/  S2UR UR16, SR_CTAID.X ;  /* 0x00000000001079c3 */ /* 0x000e700000002500 */
[----:B------:R-:W1:Y:S01]  /*0250*/  S2UR UR25, SR_CTAID.Z ;  /* 0x00000000001979c3 */ /* 0x000e620000002700 */
[----:B--2---:R-:W-:-:S02]  /*0260*/  @P2 R2UR UR15, R4 ;  /* 0x00000000040f22ca */ /* 0x004fc400000e0000 */
[----:B---3--:R-:W-:-:S13]  /*0270*/  @P2 R2UR UR17, R0 ;  /* 0x00000000001122ca */ /* 0x008fda00000e0000 */
[----:B------:R-:W-:-:S07]  /*0280*/  @UP2 UIADD3 UR17, UR17, -UR15, URZ ;  /* 0x8000000f11112290 */ /* 0x000fce000fffe03f */
[----:B------:R-:W-:Y:S01]  /*0290*/  @!UP2 ULDC UR17, c[0x0][0x2c4] ;  /* 0x0000b1000011aab9 */ /* 0x000fe20000000800 */
[----:B----4-:R-:W-:Y:S02]  /*02a0*/  @P0 R2UR UR12, R2 ;  /* 0x00000000020c02ca */ /* 0x010fe400000e0000 */
[----:B------:R-:W-:-:S04]  /*02b0*/  ISETP.NE.U32.AND P0, PT, RZ, UR4, PT ;  /* 0x00000004ff007c0c */ /* 0x000fc8000bf05070 */
[----:B------:R-:W-:Y:S02]  /*02c0*/  ISETP.NE.AND.EX P0, PT, RZ, UR5, PT, P0 ;  /* 0x00000005ff007c0c */ /* 0x000fe4000bf05300 */
[----:B-----5:R-:W-:-:S11]  /*02d0*/  @!P1 R2UR UR6, R3 ;  /* 0x00000000030692ca */ /* 0x020fd600000e0000 */
[----:B-1----:R-:W-:Y:S05]  /*02e0*/  @!P0 BRA `(.L_x_57) ;  /* 0x00000000001c8947 */ /* 0x002fea0003800000 */
[----:B------:R-:W-:-:S13]  /*02f0*/  PLOP3.LUT P0, PT, PT, PT, UP3, 0x80, 0x0 ;  /* 0x000000000000781c */ /* 0x000fda0003f0f038 */
[----:B------:R-:W2:Y:S04]  /*0300*/  @P0 LDG.E R0, desc[UR22][R6.64+0x4] ;  /* 0x0000041606000981 */ /* 0x000ea8000c1e1900 */
[----:B------:R-:W3:Y:S01]  /*0310*/  @!P0 LDG.E R6, desc[UR22][R6.64] ;  /* 0x0000001606068981 */ /* 0x000ee2000c1e1900 */
[----:B--2---:R-:W-:-:S13]  /*0320*/  @P0 R2UR UR7, R0 ;  /* 0x00000000000702ca */ /* 0x004fda00000e0000 */
[----:B------:R-:W-:-:S07]  /*0330*/  @UP3 UIADD3 UR7, UR7, -UR6, URZ ;  /* 0x8000000607073290 */ /* 0x000fce000fffe03f */
[----:B---3--:R-:W-:Y:S01]  /*0340*/  @!P0 R2UR UR7, R6 ;  /* 0x00000000060782ca */ /* 0x008fe200000e0000 */
[----:B------:R-:W-:-:S14]  /*0350*/  BRA `(.L_x_58) ;  /* 0x0000000000047947 */ /* 0x000fdc0003800000 */
.L_x_57:
[----:B------:R-:W-:-:S05]  /*0360*/  ULDC UR7, c[0x0][0x2c8] ;  /* 0x0000b20000077ab9 */ /* 0x000fca0000000800 */
.L_x_58:
        /* <DEDUP_REMOVED lines=39> */
[----:B------:R-:W-:Y:S01]  /*05e0*/  UISETP.NE.AND UP1, UPT, UR15, -0x1, UPT ;  /* 0xffffffff0f00788c */ /* 0x000fe2000bf25270 */
[----:B------:R-:W-:Y:S01]  /*05f0*/  SHF.R.S32.HI R16, RZ, 0x1f, R124 ;  /* 0x0000001fff107819 */ /* 0x000fe2000001147c */
[----:B------:R-:W-:Y:S02]  /*0600*/  UISETP.NE.AND UP0, UPT, UR6, -0x1, UPT ;  /* 0xffffffff0600788c */ /* 0x000fe4000bf05270 */
[----:B------:R-:W-:Y:S01]  /*0610*/  UIADD3 UR14, -UR21, UR17, URZ ;  /* 0x00000011150e7290 */ /* 0x000fe2000fffe13f */
[----:B------:R-:W-:-:S03]  /*0620*/  LEA.HI R17, R16, R124, RZ, 0x3 ;  /* 0x0000007c10117211 */ /* 0x000fc600078f18ff */
[----:B------:R-:W-:Y:S02]  /*0630*/  PLOP3.LUT P1, PT, PT, PT, UP0, 0x80, 0x0 ;  /* 0x000000000000781c */ /* 0x000fe40003f2f008 */
[----:B------:R-:W-:Y:S01]  /*0640*/  SHF.R.S32.HI R11, RZ, 0x3, R17 ;  /* 0x00000003ff0b7819 */ /* 0x000fe20000011411 */
[----:B------:R-:W-:Y:S01]  /*0650*/  @UP1 ULDC.64 UR4, c[0x0][0x240] ;  /* 0x0000900000041ab9 */ /* 0x000fe20000000a00 */
[----:B------:R-:W-:Y:S02]  /*0660*/  @!UP1 USHF.R.S32.HI UR7, URZ, 0x1f, UR11 ;  /* 0x0000001f3f079899 */ /* 0x000fe4000801140b */
[----:B------:R-:W-:Y:S02]  /*0670*/  @UP1 UIMAD.WIDE.U32 UR28, UR15, UR4, URZ ;  /* 0x000000040f1c12a5 */ /* 0x000fe4000f8e003f */
[----:B------:R-:W-:Y:S02]  /*0680*/  @UP0 UIADD3 UR13, UR12, UR6, URZ ;  /* 0x000000060c0d0290 */ /* 0x000fe4000fffe03f */
[----:B------:R-:W-:Y:S01]  /*0690*/  @UP1 UIMAD UR10, UR15, UR5, UR29 ;  /* 0x000000050f0a12a4 */ /* 0x000fe2000f8e021d */
[----:B------:R-:W-:-:S02]  /*06a0*/  @UP0 ULDC.64 UR8, c[0x0][0x248] ;  /* 0x0000920000080ab9 */ /* 0x000fc40000000a00 */
[----:B------:R-:W-:Y:S01]  /*06b0*/  @!UP1 ULDC.64 UR4, c[0x0][0x228] ;  /* 0x00008a0000049ab9 */ /* 0x000fe20000000a00 */
[----:B-1----:R-:W-:Y:S01]  /*06c0*/  IABS R0, R2 ;  /* 0x0000000200007213 */ /* 0x002fe20000000000 */
[----:B------:R-:W-:Y:S02]  /*06d0*/  @!UP1 UIMAD UR7, UR7, UR4, URZ ;  /* 0x00000004070792a4 */ /* 0x000fe4000f8e023f */
[----:B------:R-:W-:Y:S01]  /*06e0*/  @!UP1 UIMAD.WIDE.U32 UR26, UR11, UR4, URZ ;  /* 0x000000040b1a92a5 */ /* 0x000fe2000f8e003f */
[----:B------:R-:W1:Y:S01]  /*06f0*/  I2F.RP R6, R0 ;  /* 0x0000000000067306 */ /* 0x000e620000209400 */
[----:B------:R-:W-:Y:S02]  /*0700*/  @UP0 UIMAD.WIDE.U32 UR30, UR13, UR8, URZ ;  /* 0x000000080d1e02a5 */ /* 0x000fe4000f8e003f */
[----:B------:R-:W-:Y:S01]  /*0710*/  @!UP1 UIMAD UR5, UR11, UR5, UR7 ;  /* 0x000000050b0592a4 */ /* 0x000fe2000f8e0207 */
[----:B--2---:R-:W-:Y:S01]  /*0720*/  IABS R3, R3 ;  /* 0x0000000300037213 */ /* 0x004fe20000000000 */
[----:B------:R-:W-:Y:S01]  /*0730*/  @UP0 UIMAD UR13, UR13, UR9, URZ ;  /* 0x000000090d0d02a4 */ /* 0x000fe2000f8e023f */
[----:B------:R-:W-:-:S02]  /*0740*/  @UP1 UMOV UR18, UR28 ;  /* 0x0000001c00121c82 */ /* 0x000fc40008000000 */
[----:B------:R-:W-:Y:S01]  /*0750*/  @UP0 UMOV UR28, UR30 ;  /* 0x0000001e001c0c82 */ /* 0x000fe20008000000 */
[----:B------:R-:W-:Y:S02]  /*0760*/  @UP0 UIADD3 UR13, UR31, UR13, URZ ;  /* 0x0000000d1f0d0290 */ /* 0x000fe4000fffe03f */
[----:B------:R-:W-:Y:S01]  /*0770*/  @!UP1 UIADD3 UR10, UR27, UR5, URZ ;  /* 0x000000051b0a9290 */ /* 0x000fe2000fffe03f */
[----:B------:R-:W-:Y:S01]  /*0780*/  @!UP1 UMOV UR18, UR26 ;  /* 0x0000001a00129c82 */ /* 0x000fe20008000000 */
[----:B-1----:R-:W1:Y:S02]  /*0790*/  MUFU.RCP R6, R6 ;  /* 0x0000000600067308 */ /* 0x002e640000001000 */
[----:B-1----:R-:W-:-:S06]  /*07a0*/  VIADD R6, R6, 0xffffffe ;  /* 0x0ffffffe06067836 */ /* 0x002fcc0000000000 */
[----:B------:R-:W1:Y:S02]  /*07b0*/  F2I.FTZ.U32.TRUNC.NTZ R7, R6 ;  /* 0x0000000600077305 */ /* 0x000e64000021f000 */
[----:B-1----:R-:W-:Y:S02]  /*07c0*/  IMAD.MOV R4, RZ, RZ, -R7 ;  /* 0x000000ffff047224 */ /* 0x002fe400078e0a07 */
[----:B------:R-:W-:Y:S02]  /*07d0*/  IMAD.MOV.U32 R6, RZ, RZ, RZ ;  /* 0x000000ffff067224 */ /* 0x000fe400078e00ff */
[----:B------:R-:W-:-:S04]  /*07e0*/  IMAD R4, R4, R0, RZ ;  /* 0x0000000004047224 */ /* 0x000fc800078e02ff */
[----:B------:R-:W-:-:S04]  /*07f0*/  IMAD.HI.U32 R4, R7, R4, R6 ;  /* 0x0000000407047227 */ /* 0x000fc800078e0006 */
[----:B------:R-:W-:Y:S02]  /*0800*/  IMAD.SHL.U32 R7, R11, 0x40, RZ ;  /* 0x000000400b077824 */ /* 0x000fe400078e00ff */
[----:B------:R-:W-:-:S03]  /*0810*/  IMAD.HI.U32 R248, R4, R3, RZ ;  /* 0x0000000304f87227 */ /* 0x000fc600078e00ff */
[----:B------:R-:W-:Y:S01]  /*0820*/  LOP3.LUT R7, R7, 0xc0, RZ, 0xc0, !PT ;  /* 0x000000c007077812 */ /* 0x000fe200078ec0ff */
[----:B------:R-:W-:-:S04]  /*0830*/  IMAD.MOV R6, RZ, RZ, -R248 ;  /* 0x000000ffff067224 */ /* 0x000fc800078e0af8 */
[----:B------:R-:W-:Y:S01]  /*0840*/  IMAD R6, R0, R6, R3 ;  /* 0x0000000600067224 */ /* 0x000fe200078e0203 */
[----:B------:R-:W-:-:S04]  /*0850*/  LEA.HI R3, R16, R124, RZ, 0x2 ;  /* 0x0000007c10037211 */ /* 0x000fc800078f10ff */
[----:B------:R-:W-:Y:S02]  /*0860*/  LOP3.LUT R42, R3, 0xfffffffc, RZ, 0xc0, !PT ;  /* 0xfffffffc032a7812 */ /* 0x000fe400078ec0ff */
[----:B------:R-:W-:Y:S02]  /*0870*/  SHF.R.S32.HI R18, RZ, 0x2, R3 ;  /* 0x00000002ff127819 */ /* 0x000fe40000011403 */
[----:B------:R-:W-:Y:S01]  /*0880*/  ISETP.GT.U32.AND P3, PT, R0, R6, PT ;  /* 0x000000060000720c */ /* 0x000fe20003f64070 */
[----:B------:R-:W-:Y:S02]  /*0890*/  IMAD.IADD R42, R124, 0x1, -R42 ;  /* 0x000000017c2a7824 */ /* 0x000fe400078e0a2a */
[----:B------:R-:W-:Y:S02]  /*08a0*/  VIADD R4, R18, 0x40 ;  /* 0x0000004012047836 */ /* 0x000fe40000000000 */
[----:B------:R-:W-:-:S05]  /*08b0*/  IMAD.SHL.U32 R42, R42, 0x8, RZ ;  /* 0x000000082a2a7824 */ /* 0x000fca00078e00ff */
[----:B------:R-:W-:Y:S02]  /*08c0*/  LOP3.LUT R8, R7, 0x18, R42, 0xf8, !PT ;  /* 0x0000001807087812 */ /* 0x000fe400078ef82a */
[----:B------:R-:W-:Y:S01]  /*08d0*/  SHF.R.U32.HI R7, RZ, 0x3, R7 ;  /* 0x00000003ff077819 */ /* 0x000fe20000011607 */
        /* <DEDUP_REMOVED lines=12> */
[----:B------:R-:W-:-:S12]  /*09a0*/  UIADD3 UR13, UR29, UR5, URZ ;  /* 0x000000051d0d7290 */ /* 0x000fd8000fffe03f */
.L_x_60:
[----:B------:R-:W-:Y:S01]  /*09b0*/  @UP0 UIADD3 UR29, UR12, UR6, URZ ;  /* 0x000000060c1d0290 */ /* 0x000fe2000fffe03f */
[----:B------:R-:W-:Y:S01]  /*09c0*/  @!P3 IMAD.IADD R6, R6, 0x1, -R0 ;  /* 0x000000010606b824 */ /* 0x000fe200078e0a00 */
[----:B------:R-:W-:Y:S01]  /*09d0*/  LEA.HI R222, R3, R18, RZ, 0x1 ;  /* 0x0000001203de7211 */ /* 0x000fe200078f08ff */
[----:B------:R-:W-:Y:S01]  /*09e0*/  @UP0 ULDC.64 UR6, c[0x0][0x250] ;  /* 0x0000940000060ab9 */ /* 0x000fe20000000a00 */
[----:B------:R-:W-:Y:S01]  /*09f0*/  LOP3.LUT R5, R2, UR25, RZ, 0x3c, !PT ;  /* 0x0000001902057c12 */ /* 0x000fe2000f8e3cff */
[----:B------:R-:W-:Y:S01]  /*0a00*/  @UP0 UIMAD.WIDE.U32 UR4, UR29, UR6, URZ ;  /* 0x000000061d0402a5 */ /* 0x000fe2000f8e003f */
[----:B------:R-:W-:Y:S01]  /*0a10*/  ISETP.GE.U32.AND P5, PT, R6, R0, PT ;  /* 0x000000000600720c */ /* 0x000fe20003fa6070 */
[----:B------:R-:W-:Y:S01]  /*0a20*/  @UP0 UIMAD UR29, UR29, UR7, URZ ;  /* 0x000000071d1d02a4 */ /* 0x000fe2000f8e023f */
[----:B------:R-:W-:Y:S01]  /*0a30*/  LOP3.LUT R222, R222, 0x7fffffe, RZ, 0xc0, !PT ;  /* 0x07fffffedede7812 */ /* 0x000fe200078ec0ff */
[----:B------:R-:W-:Y:S01]  /*0a40*/  USHF.R.S32.HI UR26, URZ, 0x1f, UR25 ;  /* 0x0000001f3f1a7899 */ /* 0x000fe20008011419 */
[----:B------:R-:W-:Y:S01]  /*0a50*/  LEA.HI R0, R16, R124, RZ, 0x5 ;  /* 0x0000007c10007211 */ /* 0x000fe200078f28ff */
[----:B------:R-:W-:Y:S01]  /*0a60*/  @UP0 UIADD3 UR29, UR5, UR29, URZ ;  /* 0x0000001d051d0290 */ /* 0x000fe2000fffe03f */
[----:B------:R-:W-:Y:S01]  /*0a70*/  ISETP.GE.AND P0, PT, R4, UR14, PT ;  /* 0x0000000e04007c0c */ /* 0x000fe2000bf06270 */
[----:B------:R-:W-:Y:S01]  /*0a80*/  IMAD.U32 R14, RZ, RZ, UR16 ;  /* 0x00000010ff0e7e24 */ /* 0x000fe2000f8e00ff */
[----:B------:R-:W-:Y:S01]  /*0a90*/  LOP3.LUT R4, R8, R7, RZ, 0x3c, !PT ;  /* 0x0000000708047212 */ /* 0x000fe200078e3cff */
[----:B------:R-:W-:Y:S01]  /*0aa0*/  IMAD.IADD R222, R18, 0x1, -R222 ;  /* 0x0000000112de7824 */ /* 0x000fe200078e0ade */
[----:B------:R-:W-:Y:S01]  /*0ab0*/  ISETP.GE.AND P2, PT, R5, RZ, PT ;  /* 0x000000ff0500720c */ /* 0x000fe20003f46270 */
[----:B------:R-:W-:Y:S01]  /*0ac0*/  @!P3 VIADD R248, R248, 0x1 ;  /* 0x00000001f8f8b836 */ /* 0x000fe20000000000 */
[----:B------:R-:W-:-:S02]  /*0ad0*/  ISETP.NE.AND P4, PT, R2, RZ, PT ;  /* 0x000000ff0200720c */ /* 0x000fc40003f85270 */
[----:B------:R-:W-:Y:S02]  /*0ae0*/  SHF.R.S32.HI R9, RZ, 0x5, R0 ;  /* 0x00000005ff097819 */ /* 0x000fe40000011400 */
        /* <DEDUP_REMOVED lines=11> */
[----:B------:R-:W-:Y:S02]  /*0ba0*/  UIMAD UR12, UR12, UR4, URZ ;  /* 0x000000040c0c72a4 */ /* 0x000fe4000f8e023f */
[----:B------:R-:W-:Y:S02]  /*0bb0*/  UIMAD.WIDE.U32 UR30, UR11, UR4, UR30 ;  /* 0x000000040b1e72a5 */ /* 0x000fe4000f8e001e */
[----:B------:R-:W-:-:S04]  /*0bc0*/  UIMAD UR5, UR11, UR5, UR12 ;  /* 0x000000050b0572a4 */ /* 0x000fc8000f8e020c */
[----:B------:R-:W-:Y:S01]  /*0bd0*/  UIADD3 UR29, UR31, UR5, URZ ;  /* 0x000000051f1d7290 */ /* 0x000fe2000fffe03f */
[----:B------:R-:W-:-:S11]  /*0be0*/  UMOV UR4, UR30 ;  /* 0x0000001e00047c82 */ /* 0x000fd60008000000 */
.L_x_61:
[----:B------:R-:W-:Y:S01]  /*0bf0*/  IMAD R3, R19, UR8, RZ ;  /* 0x0000000813037c24 */ /* 0x000fe2000f8e02ff */
[----:B------:R-:W1:Y:S01]  /*0c00*/  S2UR UR27, SR_CgaCtaId ;  /* 0x00000000001b79c3 */ /* 0x000e620000008800 */
[----:B------:R-:W-:Y:S01]  /*0c10*/  IMAD.WIDE.U32 R6, R18, UR8, R42 ;  /* 0x0000000812067c25 */ /* 0x000fe2000f8e002a */
[----:B------:R-:W-:Y:S01]  /*0c20*/  @P5 IADD3 R248, R248, 0x1, RZ ;  /* 0x00000001f8f85810 */ /* 0x000fe20007ffe0ff */
[----:B------:R-:W-:Y:S01]  /*0c30*/  BSSY B0, `(.L_x_62) ;  /* 0x0000052000007945 */ /* 0x000fe20003800000 */
[----:B------:R-:W-:Y:S01]  /*0c40*/  LEA R222, R9, R222, 0x3 ;  /* 0x000000de09de7211 */ /* 0x000fe200078e18ff */
[----:B------:R-:W-:Y:S01]  /*0c50*/  IMAD R3, R18, UR9, R3 ;  /* 0x0000000912037c24 */ /* 0x000fe2000f8e0203 */
[----:B------:R-:W-:Y:S01]  /*0c60*/  IADD3 R224, P1, R6, UR28, RZ ;  /* 0x0000001c06e07c10 */ /* 0x000fe2000ff3e0ff */
[----:B------:R-:W-:Y:S01]  /*0c70*/  IMAD.WIDE R14, R14, 0x80, R18 ;  /* 0x000000800e0e7825 */ /* 0x000fe200078e0212 */
[----:B------:R-:W-:Y:S02]  /*0c80*/  @!P2 IADD3 R248, -R248, RZ, RZ ;  /* 0x000000fff8f8a210 */ /* 0x000fe40007ffe1ff */
[----:B------:R-:W-:Y:S01]  /*0c90*/  IADD3.X R225, R7, UR13, R3, P1, !PT ;  /* 0x0000000d07e17c10 */ /* 0x000fe20008ffe403 */
[C---:B------:R-:W-:Y:S01]  /*0ca0*/  IMAD.WIDE.U32 R6, R18.reuse, UR6, R42 ;  /* 0x0000000612067c25 */ /* 0x040fe2000f8e002a */
[----:B------:R-:W-:Y:S01]  /*0cb0*/  @!P4 LOP3.LUT R248, RZ, R2, RZ, 0x33, !PT ;  /* 0x00000002fff8c212 */ /* 0x000fe200078e33ff */
[----:B------:R-:W-:Y:S01]  /*0cc0*/  ULDC.64 UR12, c[0x0][0x260] ;  /* 0x00009800000c7ab9 */ /* 0x000fe20000000a00 */
[----:B------:R-:W-:Y:S01]  /*0cd0*/  IADD3 R8, R18, 0x20, RZ ;  /* 0x0000002012087810 */ /* 0x000fe20007ffe0ff */
[----:B------:R-:W-:Y:S01]  /*0ce0*/  IMAD R3, R19, UR6, RZ ;  /* 0x0000000613037c24 */ /* 0x000fe2000f8e02ff */
[----:B------:R-:W-:Y:S01]  /*0cf0*/  IADD3 R234, P2, R6, UR4, RZ ;  /* 0x0000000406ea7c10 */ /* 0x000fe2000ff5e0ff */
[----:B------:R-:W-:Y:S01]  /*0d00*/  IMAD.U32 R222, R222, 0x20, R4 ;  /* 0x00000020dede7824 */ /* 0x000fe200078e0004 */
[----:B------:R-:W-:Y:S01]  /*0d10*/  IADD3 R4, P1, R42, UR18, RZ ;  /* 0x000000122a047c10 */ /* 0x000fe2000ff3e0ff */
[C---:B------:R-:W-:Y:S01]  /*0d20*/  IMAD R2, R18.reuse, UR7, R3 ;  /* 0x0000000712027c24 */ /* 0x040fe2000f8e0203 */
[----:B------:R-:W-:Y:S01]  /*0d30*/  ULDC.64 UR4, c[0x0][0x258] ;  /* 0x0000960000047ab9 */ /* 0x000fe20000000a00 */
[----:B------:R-:W-:Y:S01]  /*0d40*/  UIADD3 UR18, UR19, -0x1, URZ ;  /* 0xffffffff13127890 */ /* 0x000fe2000fffe03f */
[----:B------:R-:W-:Y:S01]  /*0d50*/  IADD3.X R5, R43, UR10, RZ, P1, !PT ;  /* 0x0000000a2b057c10 */ /* 0x000fe20008ffe4ff */
[----:B------:R-:W-:Y:S01]  /*0d60*/  UIMAD UR26, UR26, UR4, URZ ;  /* 0x000000041a1a72a4 */ /* 0x000fe2000f8e023f */
[----:B------:R-:W-:Y:S01]  /*0d70*/  IADD3.X R235, R7, UR29, R2, P2, !PT ;  /* 0x0000001d07eb7c10 */ /* 0x000fe200097fe402 */
[----:B------:R-:W-:Y:S01]  /*0d80*/  IMAD.U32 R6, RZ, RZ, UR4 ;  /* 0x00000004ff067e24 */ /* 0x000fe2000f8e00ff */
[----:B------:R-:W-:Y:S01]  /*0d90*/  SHF.R.S32.HI R2, RZ, 0x1f, R248 ;  /* 0x0000001fff027819 */ /* 0x000fe200000114f8 */
[----:B------:R-:W-:Y:S01]  /*0da0*/  ULDC.64 UR10, c[0x0][0x268] ;  /* 0x00009a00000a7ab9 */ /* 0x000fe20000000a00 */
[----:B------:R-:W-:Y:S01]  /*0db0*/  ISETP.GE.AND P2, PT, R18, UR14, PT ;  /* 0x0000000e12007c0c */ /* 0x000fe2000bf46270 */
[----:B------:R-:W-:Y:S01]  /*0dc0*/  IMAD.WIDE.U32 R234, R248, UR10, R234 ;  /* 0x0000000af8ea7c25 */ /* 0x000fe2000f8e00ea */
[----:B------:R-:W-:Y:S01]  /*0dd0*/  UIMAD UR5, UR25, UR5, UR26 ;  /* 0x00000005190572a4 */ /* 0x000fe2000f8e021a */
[----:B------:R-:W-:-:S02]  /*0de0*/  ISETP.GE.AND P1, PT, R8, UR14, PT ;  /* 0x0000000e08007c0c */ /* 0x000fc4000bf26270 */
[----:B------:R-:W-:Y:S01]  /*0df0*/  IMAD R226, R2, UR12, RZ ;  /* 0x0000000c02e27c24 */ /* 0x000fe2000f8e02ff */
[----:B------:R-:W-:Y:S01]  /*0e00*/  LEA.HI R16, R16, R124, RZ, 0x4 ;  /* 0x0000007c10107211 */ /* 0x000fe200078f20ff */
[----:B------:R-:W-:Y:S01]  /*0e10*/  IMAD R2, R2, UR10, RZ ;  /* 0x0000000a02027c24 */ /* 0x000fe2000f8e02ff */
[----:B------:R-:W-:Y:S01]  /*0e20*/  UMOV UR10, 0x400 ;  /* 0x00000400000a7882 */ /* 0x000fe20000000000 */
[----:B------:R-:W-:Y:S01]  /*0e30*/  IMAD.WIDE.U32 R6, R6, UR25, R4 ;  /* 0x0000001906067c25 */ /* 0x000fe2000f8e0004 */
[----:B-1----:R-:W-:Y:S01]  /*0e40*/  ULEA UR4, UR27, UR10, 0x18 ;  /* 0x0000000a1b047291 */ /* 0x002fe2000f8ec03f */
[----:B------:R-:W-:Y:S02]  /*0e50*/  LOP3.LUT R0, R0, 0xffffffe0, RZ, 0xc0, !PT ;  /* 0xffffffe000007812 */ /* 0x000fe400078ec0ff */
[----:B------:R-:W-:Y:S01]  /*0e60*/  IMAD.WIDE.U32 R224, R248, UR12, R224 ;  /* 0x0000000cf8e07c25 */ /* 0x000fe2000f8e00e0 */
[----:B------:R-:W-:Y:S01]  /*0e70*/  UIMAD UR12, UR18, -0x40, UR24 ;  /* 0xffffffc0120c78a4 */ /* 0x000fe2000f8e0218 */
[----:B------:R-:W-:-:S02]  /*0e80*/  IADD3 R40, R42, 0x40, RZ ;  /* 0x000000402a287810 */ /* 0x000fc40007ffe0ff */
[----:B------:R-:W-:Y:S01]  /*0e90*/  IMAD R226, R248, UR13, R226 ;  /* 0x0000000df8e27c24 */ /* 0x000fe2000f8e02e2 */
[----:B------:R-:W-:Y:S01]  /*0ea0*/  LEA R222, R222, UR4, 0x1 ;  /* 0x00000004dede7c11 */ /* 0x000fe2000f8e08ff */
[----:B------:R-:W-:Y:S01]  /*0eb0*/  IMAD R248, R248, UR11, R2 ;  /* 0x0000000bf8f87c24 */ /* 0x000fe2000f8e0202 */
[----:B------:R-:W-:Y:S01]  /*0ec0*/  ISETP.GE.AND P6, PT, R18, UR12, PT ;  /* 0x0000000c12007c0c */ /* 0x000fe2000bfc6270 */
[----:B------:R-:W-:Y:S02]  /*0ed0*/  VIADD R13, R7, UR5 ;  /* 0x00000005070d7c36 */ /* 0x000fe40008000000 */
[----:B------:R-:W-:Y:S01]  /*0ee0*/  VIADD R41, R42, 0x20 ;  /* 0x000000202a297836 */ /* 0x000fe20000000000 */
[----:B------:R-:W-:Y:S09]  /*0ef0*/  @P2 BRA `(.L_x_63) ;  /* 0x0000000000942947 */ /* 0x000ff20003800000 */
[----:B------:R-:W-:Y:S01]  /*0f00*/  ULDC UR5, c[0x0][0x2d0] ;  /* 0x0000b40000057ab9 */ /* 0x000fe20000000800 */
[----:B------:R-:W-:Y:S01]  /*0f10*/  ULDC.64 UR10, c[0x0][0x240] ;  /* 0x00009000000a7ab9 */ /* 0x000fe20000000a00 */
[----:B------:R-:W-:Y:S01]  /*0f20*/  ISETP.GE.AND P5, PT, R42, UR5, PT ;  /* 0x000000052a007c0c */ /* 0x000fe2000bfa6270 */
[----:B------:R-:W-:Y:S01]  /*0f30*/  IMAD R10, R15, UR10, RZ ;  /* 0x0000000a0f0a7c24 */ /* 0x000fe2000f8e02ff */
[----:B------:R-:W-:Y:S01]  /*0f40*/  ISETP.GE.AND P4, PT, R41, UR5, PT ;  /* 0x0000000529007c0c */ /* 0x000fe2000bf86270 */
[----:B------:R-:W-:Y:S01]  /*0f50*/  IMAD.MOV.U32 R12, RZ, RZ, R6 ;  /* 0x000000ffff0c7224 */ /* 0x000fe200078e0006 */
[----:B------:R-:W-:Y:S01]  /*0f60*/  ISETP.GE.AND P3, PT, R40, UR5, PT ;  /* 0x0000000528007c0c */ /* 0x000fe2000bf66270 */
[C---:B------:R-:W-:Y:S02]  /*0f70*/  IMAD R10, R14.reuse, UR11, R10 ;  /* 0x0000000b0e0a7c24 */ /* 0x040fe4000f8e020a */
[----:B------:R-:W-:-:S04]  /*0f80*/  IMAD.WIDE.U32 R20, R14, UR10, R12 ;  /* 0x0000000a0e147c25 */ /* 0x000fc8000f8e000c */
[----:B------:R-:W-:Y:S02]  /*0f90*/  IMAD.IADD R10, R21, 0x1, R10 ;  /* 0x00000001150a7824 */ /* 0x000fe400078e020a */
[----:B------:R-:W1:Y:S01]  /*0fa0*/  @!P5 LDC.64 R4, c[0x0][0x210] ;  /* 0x00008400ff04db82 */ /* 0x000e620000000a00 */
[----:B------:R2:W-:Y:S04]  /*0fb0*/  @P5 STS [R222], RZ ;  /* 0x000000ffde005388 */ /* 0x0005e80000000800 */
[----:B------:R2:W-:Y:S03]  /*0fc0*/  @P5 STS [R222+0x4], RZ ;  /* 0x000004ffde005388 */ /* 0x0005e60000000800 */
[----:B------:R-:W3:Y:S01]  /*0fd0*/  @!P4 LDC.64 R2, c[0x0][0x210] ;  /* 0x00008400ff02cb82 */ /* 0x000ee20000000a00 */
[----:B------:R2:W-:Y:S01]  /*0fe0*/  @P5 STS.64 [R222+0x8], RZ ;  /* 0x000008ffde005388 */ /* 0x0005e20000000a00 */
[----:B-1----:R-:W-:-:S04]  /*0ff0*/  @!P5 LEA R4, P2, R20, R4, 0x1 ;  /* 0x000000041404d211 */ /* 0x002fc800078408ff */
[C---:B------:R-:W-:Y:S02]  /*1000*/  @!P5 LEA.HI.X R5, R20.reuse, R5, R10, 0x1, P2 ;  /* 0x000000051405d211 */ /* 0x040fe400010f0c0a */
[----:B---3--:R-:W-:-:S03]  /*1010*/  @!P4 LEA R2, P2, R20, R2, 0x1 ;  /* 0x000000021402c211 */ /* 0x008fc600078408ff */
[----:B------:R-:W-:Y:S01]  /*1020*/  @!PT LDS RZ, [RZ] ;  /* 0x00000000fffff984 */ /* 0x000fe20000000800 */
[----:B------:R-:W-:Y:S01]  /*1030*/  @!PT LDS RZ, [RZ] ;  /* 0x00000000fffff984 */ /* 0x000fe20000000800 */
[----:B------:R-:W-:Y:S01]  /*1040*/  @!PT LDS RZ, [RZ] ;  /* 0x00000000fffff984 */ /* 0x000fe20000000800 */
[----:B------:R2:W-:Y:S01]  /*1050*/  @!P5 LDGSTS.E.BYPASS.LTC128B.128 [R222], desc[UR22][R4.64] ;  /* 0x0000000004dedfae */ /* 0x0005e2000b901d56 */
[----:B------:R-:W-:-:S03]  /*1060*/  @!P4 LEA.HI.X R3, R20, R3, R10, 0x1, P2 ;  /* 0x000000031403c211 */ /* 0x000fc600010f0c0a */
[----:B------:R2:W-:Y:S04]  /*1070*/  @P4 STS.128 [R222+0x2000], RZ ;  /* 0x002000ffde004388 */ /* 0x0005e80000000c00 */
[----:B------:R-:W-:Y:S01]  /*1080*/  @!PT LDS RZ, [RZ] ;  /* 0x00000000fffff984 */ /* 0x000fe20000000800 */
[----:B------:R-:W-:Y:S01]  /*1090*/  @!PT LDS RZ, [RZ] ;  /* 0x00000000fffff984 */ /* 0x000fe20000000800 */
[----:B------:R-:W-:Y:S01]  /*10a0*/  @!PT LDS RZ, [RZ] ;  /* 0x00000000fffff984 */ /* 0x000fe20000000800 */
[----:B------:R2:W-:Y:S04]  /*10b0*/  @!P4 LDGSTS.E.BYPASS.LTC128B.128 [R222+0x2000], desc[UR22][R2.64+0x40] ;  /* 0x0200004002decfae */ /* 0x0005e8000b901d56 */
[----:B------:R2:W-:Y:S01]  /*10c0*/  @P3 STS.128 [R222+0x4000], RZ ;  /* 0x004000ffde003388 */ /* 0x0005e20000000c00 */
[----:B------:R-:W-:Y:S05]  /*10d0*/  @P3 BRA `(.L_x_63) ;  /* 0x00000000001c3947 */ /* 0x000fea0003800000 */
[----:B------:R-:W-:Y:S02]  /*10e0*/  ULDC.64 UR10, c[0x0][0x210] ;  /* 0x00008400000a7ab9 */ /* 0x000fe40000000a00 */
[----:B--2---:R-:W-:-:S04]  /*10f0*/  LEA R2, P2, R20, UR10, 0x1 ;  /* 0x0000000a14027c11 */ /* 0x004fc8000f8408ff */
[----:B------:R-:W-:-:S05]  /*1100*/  LEA.HI.X R3, R20, UR11, R10, 0x1, P2 ;  /* 0x0000000b14037c11 */ /* 0x000fca00090f0c0a */
[----:B------:R-:W-:Y:S01]  /*1110*/  @!PT LDS RZ, [RZ] ;  /* 0x00000000fffff984 */ /* 0x000fe20000000800 */
[----:B------:R-:W-:Y:S01]  /*1120*/  @!PT LDS RZ, [RZ] ;  /* 0x00000000fffff984 */ /* 0x000fe20000000800 */
[----:B------:R-:W-:Y:S01]  /*1130*/  @!PT LDS RZ, [RZ] ;  /* 0x00000000fffff984 */ /* 0x000fe20000000800 */
[----:B------:R1:W-:Y:S04]  /*1140*/  LDGSTS.E.BYPASS.LTC128B.128 [R222+0x4000], desc[UR22][R2.64+0x80] ;  /* 0x0400008002de7fae */ /* 0x0003e8000b901d56 */
.L_x_63:
[----:B------:R-:W-:Y:S05]  /*1150*/  BSYNC B0 ;  /* 0x0000000000007941 */ /* 0x000fea0003800000 */
.L_x_62:
[----:B------:R-:W-:Y:S01]  /*1160*/  SHF.R.S32.HI R20, RZ, 0x4, R16 ;  /* 0x00000004ff147819 */ /* 0x000fe20000011410 */
[----:B------:R-:W-:Y:S01]  /*1170*/  BSSY B0, `(.L_x_64) ;  /* 0x000002c000007945 */ /* 0x000fe20003800000 */
[----:B------:R-:W-:Y:S01]  /*1180*/  ISETP.GE.AND P5, PT, R18, UR12, PT ;  /* 0x0000000c12007c0c */ /* 0x000fe2000bfa6270 */
[----:B------:R-:W-:Y:S01]  /*1190*/  IMAD.IADD R0, R124, 0x1, -R0 ;  /* 0x000000017c007824 */ /* 0x000fe200078e0a00 */
[----:B------:R-:W-:Y:S01]  /*11a0*/  LEA.HI R19, R16, R20, RZ, 0x1 ;  /* 0x0000001410137211 */ /* 0x000fe200078f08ff */
[----:B------:R-:W-:Y:S01]  /*11b0*/  VIADD R21, R18, 0x60 ;  /* 0x0000006012157836 */ /* 0x000fe20000000000 */
[----:B------:R-:W-:Y:S09]  /*11c0*/  @P1 BRA `(.L_x_65) ;  /* 0x0000000000981947 */ /* 0x000ff20003800000 */
[----:B------:R-:W-:Y:S01]  /*11d0*/  ULDC UR5, c[0x0][0x2d0] ;  /* 0x0000b40000057ab9 */ /* 0x000fe20000000800 */
[----:B------:R-:W-:Y:S01]  /*11e0*/  IADD3 R18, P1, R14, 0x20, RZ ;  /* 0x000000200e127810 */ /* 0x000fe20007f3e0ff */
[----:B------:R-:W-:Y:S01]  /*11f0*/  ULDC.64 UR10, c[0x0][0x240] ;  /* 0x00009000000a7ab9 */ /* 0x000fe20000000a00 */
[----:B------:R-:W-:Y:S01]  /*1200*/  ISETP.GE.AND P4, PT, R42, UR5, PT ;  /* 0x000000052a007c0c */ /* 0x000fe2000bf86270 */
[----:B------:R-:W-:Y:S01]  /*1210*/  IMAD.MOV.U32 R22, RZ, RZ, R6 ;  /* 0x000000ffff167224 */ /* 0x000fe200078e0006 */
[----:B------:R-:W-:Y:S01]  /*1220*/  ISETP.GE.AND P3, PT, R41, UR5, PT ;  /* 0x0000000529007c0c */ /* 0x000fe2000bf66270 */
[----:B------:R-:W-:Y:S01]  /*1230*/  IMAD.X R10, RZ, RZ, R15, P1 ;  /* 0x000000ffff0a7224 */ /* 0x000fe200008e060f */
[----:B------:R-:W-:Y:S01]  /*1240*/  ISETP.GE.AND P1, PT, R40, UR5, PT ;  /* 0x0000000528007c0c */ /* 0x000fe2000bf26270 */
[----:B------:R-:W-:Y:S02]  /*1250*/  IMAD.MOV.U32 R23, RZ, RZ, R13 ;  /* 0x000000ffff177224 */ /* 0x000fe400078e000d */
[----:B------:R-:W-:-:S02]  /*1260*/  IMAD R10, R10, UR10, RZ ;  /* 0x0000000a0a0a7c24 */ /* 0x000fc4000f8e02ff */
[----:B------:R-:W-:-:S04]  /*1270*/  IMAD.WIDE.U32 R22, R18, UR10, R22 ;  /* 0x0000000a12167c25 */ /* 0x000fc8000f8e0016 */
[----:B--2---:R-:W2:Y:S01]  /*1280*/  @!P4 LDC.64 R4, c[0x0][0x210] ;  /* 0x00008400ff04cb82 */ /* 0x004ea20000000a00 */
[----:B------:R-:W-:Y:S01]  /*1290*/  IMAD R10, R18, UR11, R10 ;  /* 0x0000000b120a7c24 */ /* 0x000fe2000f8e020a */
[----:B------:R3:W-:Y:S03]  /*12a0*/  @P4 STS.128 [R222+0x800], RZ ;  /* 0x000800ffde004388 */ /* 0x0007e60000000c00 */
[----:B------:R-:W-:-:S03]  /*12b0*/  IMAD.IADD R10, R23, 0x1, R10 ;  /* 0x00000001170a7824 */ /* 0x000fc600078e020a */
[----:B-1----:R-:W1:Y:S01]  /*12c0*/  @!P3 LDC.64 R2, c[0x0][0x210] ;  /* 0x00008400ff02bb82 */ /* 0x002e620000000a00 */
[----:B--2---:R-:W-:-:S04]  /*12d0*/  @!P4 LEA R4, P2, R22, R4, 0x1 ;  /* 0x000000041604c211 */ /* 0x004fc800078408ff */
[C---:B------:R-:W-:Y:S02]  /*12e0*/  @!P4 LEA.HI.X R5, R22.reuse, R5, R10, 0x1, P2 ;  /* 0x000000051605c211 */ /* 0x040fe400010f0c0a */
[----:B-1----:R-:W-:-:S03]  /*12f0*/  @!P3 LEA R2, P2, R22, R2, 0x1 ;  /* 0x000000021602b211 */ /* 0x002fc600078408ff */
[----:B------:R-:W-:Y:S01]  /*1300*/  @!PT LDS RZ, [RZ] ;  /* 0x00000000fffff984 */ /* 0x000fe20000000800 */
[----:B------:R-:W-:Y:S01]  /*1310*/  @!PT LDS RZ, [RZ] ;  /* 0x00000000fffff984 */ /* 0x000fe20000000800 */
[----:B------:R-:W-:Y:S01]  /*1320*/  @!PT LDS RZ, [RZ] ;  /* 0x00000000fffff984 */ /* 0x000fe20000000800 */
[----:B------:R3:W-:Y:S01]  /*1330*/  @!P4 LDGSTS.E.BYPASS.LTC128B.128 [R222+0x800], desc[UR22][R4.64] ;  /* 0x0080000004decfae */ /* 0x0007e2000b901d56 */
        /* <DEDUP_REMOVED lines=9> */
[----:B---3--:R-:W-:-:S04]  /*13d0*/  LEA R2, P1, R22, UR10, 0x1 ;  /* 0x0000000a16027c11 */ /* 0x008fc8000f8208ff */
[----:B------:R-:W-:-:S05]  /*13e0*/  LEA.HI.X R3, R22, UR11, R10, 0x1, P1 ;  /* 0x0000000b16037c11 */ /* 0x000fca00088f0c0a */
[----:B------:R-:W-:Y:S01]  /*13f0*/  @!PT LDS RZ, [RZ] ;  /* 0x00000000fffff984 */ /* 0x000fe20000000800 */
[----:B------:R-:W-:Y:S01]  /*1400*/  @!PT LDS RZ, [RZ] ;  /* 0x00000000fffff984 */ /* 0x000fe20000000800 */
[----:B------:R-:W-:Y:S01]  /*1410*/  @!PT LDS RZ, [RZ] ;  /* 0x00000000fffff984 */ /* 0x000fe20000000800 */
[----:B------:R4:W-:Y:S04]  /*1420*/  LDGSTS.E.BYPASS.LTC128B.128 [R222+0x4800], desc[UR22][R2.64+0x80] ;  /* 0x0480008002de7fae */ /* 0x0009e8000b901d56 */
.L_x_65:
[----:B------:R-:W-:Y:S05]  /*1430*/  BSYNC B0 ;  /* 0x0000000000007941 */ /* 0x000fea0003800000 */
.L_x_64:
[----:B------:R-:W-:Y:S01]  /*1440*/  LOP3.LUT R10, R19, 0xfffffffe, RZ, 0xc0, !PT ;  /* 0xfffffffe130a7812 */ /* 0x000fe200078ec0ff */
[----:B------:R-:W-:Y:S01]  /*1450*/  BSSY B0, `(.L_x_66) ;  /* 0x000002e000007945 */ /* 0x000fe20003800000 */
[----:B-1234-:R-:W-:Y:S02]  /*1460*/  SHF.R.S32.HI R2, RZ, 0x1f, R0 ;  /* 0x0000001fff027819 */ /* 0x01efe40000011400 */
[----:B------:R-:W-:Y:S01]  /*1470*/  ISETP.GE.AND P4, PT, R21, UR14, PT ;  /* 0x0000000e15007c0c */ /* 0x000fe2000bf86270 */
[----:B------:R-:W-:Y:S01]  /*1480*/  IMAD.IADD R10, R20, 0x1, -R10 ;  /* 0x00000001140a7824 */ /* 0x000fe200078e0a0a */
[----:B------:R-:W-:Y:S02]  /*1490*/  LEA.HI R0, R2, R0, RZ, 0x2 ;  /* 0x0000000002007211 */ /* 0x000fe400078f10ff */
[----:B------:R-:W-:Y:S02]  /*14a0*/  LOP3.LUT R16, R16, 0xfffffff0, RZ, 0xc0, !PT ;  /* 0xfffffff010107812 */ /* 0x000fe400078ec0ff */
[----:B------:R-:W-:Y:S01]  /*14b0*/  LOP3.LUT R17, R17, 0xfffffff8, RZ, 0xc0, !PT ;  /* 0xfffffff811117812 */ /* 0x000fe200078ec0ff */
[----:B------:R-:W-:Y:S06]  /*14c0*/  @P0 BRA `(.L_x_67) ;  /* 0x0000000000980947 */ /* 0x000fec0003800000 */
        /* <DEDUP_REMOVED lines=11> */
[----:B------:R-:W1:Y:S01]  /*1580*/  @!P3 LDC.64 R4, c[0x0][0x210] ;  /* 0x00008400ff04bb82 */ /* 0x000e620000000a00 */
[----:B------:R-:W-:Y:S01]  /*1590*/  IMAD R18, R19, UR11, R18 ;  /* 0x0000000b13127c24 */ /* 0x000fe2000f8e0212 */
[----:B------:R2:W-:Y:S03]  /*15a0*/  @P3 STS.128 [R222+0x1000], RZ ;  /* 0x001000ffde003388 */ /* 0x0005e60000000c00 */
[----:B------:R-:W-:-:S03]  /*15b0*/  IMAD.IADD R18, R21, 0x1, R18 ;  /* 0x0000000115127824 */ /* 0x000fc600078e0212 */
[----:B------:R-:W3:Y:S01]  /*15c0*/  @!P2 LDC.64 R2, c[0x0][0x210] ;  /* 0x00008400ff02ab82 */ /* 0x000ee20000000a00 */
[----:B-1----:R-:W-:-:S04]  /*15d0*/  @!P3 LEA R4, P1, R20, R4, 0x1 ;  /* 0x000000041404b211 */ /* 0x002fc800078208ff */
[C---:B------:R-:W-:Y:S02]  /*15e0*/  @!P3 LEA.HI.X R5, R20.reuse, R5, R18, 0x1, P1 ;  /* 0x000000051405b211 */ /* 0x040fe400008f0c12 */
[----:B---3--:R-:W-:-:S03]  /*15f0*/  @!P2 LEA R2, P1, R20, R2, 0x1 ;  /* 0x000000021402a211 */ /* 0x008fc600078208ff */
        /* <DEDUP_REMOVED lines=19> */
.L_x_67:
[----:B------:R-:W-:Y:S05]  /*1730*/  BSYNC B0 ;  /* 0x0000000000007941 */ /* 0x000fea0003800000 */
.L_x_66:
[----:B------:R-:W-:Y:S04]  /*1740*/  BSSY B0, `(.L_x_68) ;  /* 0x0000028000007945 */ /* 0x000fe80003800000 */
[----:B------:R-:W-:Y:S05]  /*1750*/  @P4 BRA `(.L_x_69) ;  /* 0x0000000000984947 */ /* 0x000fea0003800000 */
        /* <DEDUP_REMOVED lines=38> */
.L_x_69:
[----:B------:R-:W-:Y:S05]  /*19c0*/  BSYNC B0 ;  /* 0x0000000000007941 */ /* 0x000fea0003800000 */
.L_x_68:
[C---:B------:R-:W-:Y:S01]  /*19d0*/  IMAD.IADD R123, R124.reuse, 0x1, -R16 ;  /* 0x000000017c7b7824 */ /* 0x040fe200078e0a10 */
[----:B------:R-:W-:Y:S01]  /*19e0*/  USHF.L.U32 UR26, UR8, 0x6, URZ ;  /* 0x00000006081a7899 */ /* 0x000fe2000800063f */
[----:B--23--:R-:W-:Y:S01]  /*19f0*/  IMAD.IADD R4, R124, 0x1, -R17 ;  /* 0x000000017c047824 */ /* 0x00cfe200078e0a11 */
[----:B------:R-:W-:Y:S01]  /*1a00*/  USHF.L.U64.HI UR25, UR8, 0x6, UR9 ;  /* 0x0000000608197899 */ /* 0x000fe20008010209 */
[----:B------:R-:W-:Y:S01]  /*1a10*/  IMAD.IADD R227, R225, 0x1, R226 ;  /* 0x00000001e1e37824 */ /* 0x000fe200078e02e2 */
[----:B------:R-:W-:Y:S01]  /*1a20*/  LEA.HI R6, R123, R123, RZ, 0x1 ;  /* 0x0000007b7b067211 */ /* 0x000fe200078f08ff */
[----:B------:R-:W-:Y:S01]  /*1a30*/  USHF.R.S32.HI UR28, URZ, 0x1f, UR18 ;  /* 0x0000001f3f1c7899 */ /* 0x000fe20008011412 */
[----:B------:R-:W-:Y:S01]  /*1a40*/  IMAD.U32 R120, RZ, RZ, UR26 ;  /* 0x0000001aff787e24 */ /* 0x000fe2000f8e00ff */
[----:B------:R-:W-:Y:S01]  /*1a50*/  UIMAD UR5, UR25, UR18, URZ ;  /* 0x00000012190572a4 */ /* 0x000fe2000f8e023f */
[----:B-1--4-:R-:W-:Y:S01]  /*1a60*/  SHF.R.S32.HI R2, RZ, 0x1, R6 ;  /* 0x00000001ff027819 */ /* 0x012fe20000011406 */
[----:B------:R-:W-:Y:S01]  /*1a70*/  IMAD.MOV.U32 R226, RZ, RZ, R224 ;  /* 0x000000ffffe27224 */ /* 0x000fe200078e00e0 */
[----:B------:R-:W-:Y:S01]  /*1a80*/  SHF.R.S32.HI R7, RZ, 0x1f, R6 ;  /* 0x0000001fff077819 */ /* 0x000fe20000011406 */
[----:B------:R-:W-:Y:S01]  /*1a90*/  UIMAD UR5, UR28, UR26, UR5 ;  /* 0x0000001a1c0572a4 */ /* 0x000fe2000f8e0205 */
[----:B------:R-:W-:Y:S01]  /*1aa0*/  LEA.HI R15, R4, R4, RZ, 0x1 ;  /* 0x00000004040f7211 */ /* 0x000fe200078f08ff */
[----:B------:R-:W-:Y:S01]  /*1ab0*/  IMAD.WIDE.U32 R16, R120, UR18, R226 ;  /* 0x0000001278107c25 */ /* 0x000fe2000f8e00e2 */
[----:B------:R-:W-:Y:S01]  /*1ac0*/  LEA.HI R7, R7, R2, RZ, 0x2 ;  /* 0x0000000207077211 */ /* 0x000fe200078f10ff */
[----:B------:R-:W-:Y:S01]  /*1ad0*/  BSSY B0, `(.L_x_70) ;  /* 0x000002e000007945 */ /* 0x000fe20003800000 */
[----:B------:R-:W-:Y:S01]  /*1ae0*/  SHF.R.S32.HI R5, RZ, 0x2, R0 ;  /* 0x00000002ff057819 */ /* 0x000fe20000011400 */
[----:B------:R-:W-:Y:S01]  /*1af0*/  VIADD R13, R17, UR5 ;  /* 0x00000005110d7c36 */ /* 0x000fe20008000000 */
[----:B------:R-:W-:-:S02]  /*1b00*/  SHF.R.S32.HI R12, RZ, 0x1f, R123 ;  /* 0x0000001fff0c7819 */ /* 0x000fc4000001147b */
[----:B------:R-:W-:Y:S02]  /*1b10*/  LOP3.LUT R6, R6, 0x7fffffe, RZ, 0xc0, !PT ;  /* 0x07fffffe06067812 */ /* 0x000fe400078ec0ff */
[----:B------:R-:W-:Y:S02]  /*1b20*/  LOP3.LUT R14, R15, 0x7fffffe, RZ, 0xc0, !PT ;  /* 0x07fffffe0f0e7812 */ /* 0x000fe400078ec0ff */
[----:B------:R-:W-:Y:S02]  /*1b30*/  LOP3.LUT R0, R7, 0xfffffffc, RZ, 0xc0, !PT ;  /* 0xfffffffc07007812 */ /* 0x000fe400078ec0ff */
[----:B------:R-:W-:Y:S01]  /*1b40*/  LEA R3, R9, UR21, 0x4 ;  /* 0x0000001509037c11 */ /* 0x000fe2000f8e20ff */
[----:B------:R-:W-:Y:S01]  /*1b50*/  IMAD.IADD R14, R4, 0x1, -R14 ;  /* 0x00000001040e7824 */ /* 0x000fe200078e0a0e */
[----:B------:R-:W-:Y:S01]  /*1b60*/  LEA.HI R12, R12, R123, RZ, 0x3 ;  /* 0x0000007b0c0c7211 */ /* 0x000fe200078f18ff */
[----:B------:R-:W-:Y:S01]  /*1b70*/  IMAD.IADD R123, R123, 0x1, -R6 ;  /* 0x000000017b7b7824 */ /* 0x000fe200078e0a06 */
[----:B------:R-:W-:Y:S01]  /*1b80*/  ISETP.GE.AND P0, PT, R8, UR12, PT ;  /* 0x0000000c08007c0c */ /* 0x000fe2000bf06270 */
[----:B------:R-:W-:Y:S01]  /*1b90*/  IMAD.IADD R2, R2, 0x1, -R0 ;  /* 0x0000000102027824 */ /* 0x000fe200078e0a00 */
[----:B------:R-:W-:Y:S01]  /*1ba0*/  IADD3 R3, R3, 0x1, R5 ;  /* 0x0000000103037810 */ /* 0x000fe20007ffe005 */
[----:B------:R-:W-:Y:S10]  /*1bb0*/  @P6 BRA `(.L_x_71) ;  /* 0x00000000007c6947 */ /* 0x000ff40003800000 */
[----:B------:R-:W-:Y:S02]  /*1bc0*/  ULDC UR5, c[0x0][0x2d0] ;  /* 0x0000b40000057ab9 */ /* 0x000fe40000000800 */
[----:B------:R-:W-:Y:S02]  /*1bd0*/  ISETP.GE.AND P4, PT, R42, UR5, PT ;  /* 0x000000052a007c0c */ /* 0x000fe4000bf86270 */
[----:B------:R-:W-:Y:S02]  /*1be0*/  ISETP.GE.AND P3, PT, R41, UR5, PT ;  /* 0x0000000529007c0c */ /* 0x000fe4000bf66270 */
[----:B------:R-:W-:-:S09]  /*1bf0*/  ISETP.GE.AND P1, PT, R40, UR5, PT ;  /* 0x0000000528007c0c */ /* 0x000fd2000bf26270 */
[----:B------:R-:W1:Y:S01]  /*1c00*/  @!P4 LDC.64 R6, c[0x0][0x218] ;  /* 0x00008600ff06cb82 */ /* 0x000e620000000a00 */
[----:B------:R2:W-:Y:S04]  /*1c10*/  @P4 STS [R222+0x6000], RZ ;  /* 0x006000ffde004388 */ /* 0x0005e80000000800 */
        /* <DEDUP_REMOVED lines=25> */
.L_x_71:
[----:B------:R-:W-:Y:S05]  /*1db0*/  BSYNC B0 ;  /* 0x0000000000007941 */ /* 0x000fea0003800000 */
.L_x_70:
[----:B------:R-:W-:Y:S01]  /*1dc0*/  USHF.L.U64.HI UR5, UR8, 0x5, UR9 ;  /* 0x0000000508057899 */ /* 0x000fe20008010209 */
[----:B------:R-:W-:Y:S01]  /*1dd0*/  BSSY B0, `(.L_x_72) ;  /* 0x0000023000007945 */ /* 0x000fe20003800000 */
[----:B------:R-:W-:Y:S01]  /*1de0*/  USHF.L.U32 UR13, UR8, 0x5, URZ ;  /* 0x00000005080d7899 */ /* 0x000fe2000800063f */
[----:B------:R-:W-:Y:S02]  /*1df0*/  SHF.R.S32.HI R0, RZ, 0x1, R15 ;  /* 0x00000001ff007819 */ /* 0x000fe4000001140f */
[----:B------:R-:W-:Y:S09]  /*1e00*/  @P0 BRA `(.L_x_73) ;  /* 0x00000000007c0947 */ /* 0x000ff20003800000 */
[----:B------:R-:W-:Y:S01]  /*1e10*/  ULDC UR10, c[0x0][0x2d0] ;  /* 0x0000b400000a7ab9 */ /* 0x000fe20000000800 */
[----:B------:R-:W-:Y:S02]  /*1e20*/  IADD3 R16, P0, R16, UR13, RZ ;  /* 0x0000000d10107c10 */ /* 0x000fe4000ff1e0ff */
[----:B------:R-:W-:Y:S02]  /*1e30*/  ISETP.GE.AND P3, PT, R42, UR10, PT ;  /* 0x0000000a2a007c0c */ /* 0x000fe4000bf66270 */
[----:B------:R-:W-:Y:S02]  /*1e40*/  ISETP.GE.AND P2, PT, R41, UR10, PT ;  /* 0x0000000a29007c0c */ /* 0x000fe4000bf46270 */
[----:B------:R-:W-:Y:S02]  /*1e50*/  IADD3.X R13, R13, UR5, RZ, P0, !PT ;  /* 0x000000050d0d7c10 */ /* 0x000fe400087fe4ff */
[----:B------:R-:W-:-:S07]  /*1e60*/  ISETP.GE.AND P0, PT, R40, UR10, PT ;  /* 0x0000000a28007c0c */ /* 0x000fce000bf06270 */
[----:B--2---:R-:W2:Y:S01]  /*1e70*/  @!P3 LDC.64 R6, c[0x0][0x218] ;  /* 0x00008600ff06bb82 */ /* 0x004ea20000000a00 */
[----:B------:R3:W-:Y:S07]  /*1e80*/  @P3 STS.128 [R222+0x6800], RZ ;  /* 0x006800ffde003388 */ /* 0x0007ee0000000c00 */
        /* <DEDUP_REMOVED lines=23> */
.L_x_73:
[----:B------:R-:W-:Y:S05]  /*2000*/  BSYNC B0 ;  /* 0x0000000000007941 */ /* 0x000fea0003800000 */
.L_x_72:
[----:B------:R-:W0:Y:S01]  /*2010*/  LDGDEPBAR ;  /* 0x00000000000079af */ /* 0x000e220000000000 */
[----:B-1234-:R-:W-:Y:S01]  /*2020*/  IMAD.SHL.U32 R4, R0, 0x40, RZ ;  /* 0x0000004000047824 */ /* 0x01efe200078e00ff */
[----:B------:R-:W-:Y:S01]  /*2030*/  LEA R14, R10, R14, 0x3 ;  /* 0x0000000e0a0e7211 */ /* 0x000fe200078e18ff */
[----:B------:R-:W-:Y:S01]  /*2040*/  IMAD.SHL.U32 R12, R12, 0x20, RZ ;  /* 0x000000200c0c7824 */ /* 0x000fe200078e00ff */
[----:B------:R-:W-:Y:S01]  /*2050*/  USHF.L.U64.HI UR21, UR6, 0x6, UR7 ;  /* 0x0000000606157899 */ /* 0x000fe20008010207 */
[----:B------:R-:W-:Y:S01]  /*2060*/  IMAD.SHL.U32 R5, R2, 0x40, RZ ;  /* 0x0000004002057824 */ /* 0x000fe200078e00ff */
[----:B------:R-:W-:Y:S01]  /*2070*/  LOP3.LUT R4, R4, 0xc0, RZ, 0xc0, !PT ;  /* 0x000000c004047812 */ /* 0x000fe200078ec0ff */
[----:B------:R-:W-:Y:S01]  /*2080*/  IMAD.SHL.U32 R11, R11, 0x8, RZ ;  /* 0x000000080b0b7824 */ /* 0x000fe200078e00ff */
[----:B------:R-:W-:Y:S01]  /*2090*/  LOP3.LUT R122, R12, 0xffffff00, RZ, 0xc0, !PT ;  /* 0xffffff000c7a7812 */ /* 0x000fe200078ec0ff */
[----:B------:R-:W-:Y:S01]  /*20a0*/  IMAD.SHL.U32 R10, R10, 0x8, RZ ;  /* 0x000000080a0a7824 */ /* 0x000fe200078e00ff */
[----:B------:R-:W-:Y:S01]  /*20b0*/  LOP3.LUT R5, R5, 0xc0, RZ, 0xc0, !PT ;  /* 0x000000c005057812 */ /* 0x000fe200078ec0ff */
[----:B------:R-:W-:Y:S01]  /*20c0*/  USHF.L.U32 UR27, UR6, 0x6, URZ ;  /* 0x00000006061b7899 */ /* 0x000fe2000800063f */
[----:B------:R-:W-:Y:S01]  /*20d0*/  LOP3.LUT R11, R4, 0x8, R11, 0xf8, !PT ;  /* 0x00000008040b7812 */ /* 0x000fe200078ef80b */
[----:B------:R-:W-:Y:S01]  /*20e0*/  IMAD R9, R9, 0x200, R122 ;  /* 0x0000020009097824 */ /* 0x000fe200078e027a */
[----:B------:R-:W-:Y:S01]  /*20f0*/  SHF.R.U32.HI R4, RZ, 0x3, R4 ;  /* 0x00000003ff047819 */ /* 0x000fe20000011604 */
[----:B------:R-:W-:Y:S01]  /*2100*/  UIMAD UR10, UR21, UR18, URZ ;  /* 0x00000012150a72a4 */ /* 0x000fe2000f8e023f */
[----:B------:R-:W-:Y:S01]  /*2110*/  LOP3.LUT R10, R5, 0x8, R10, 0xf8, !PT ;  /* 0x00000008050a7812 */ /* 0x000fe200078ef80a */
[----:B------:R-:W-:Y:S01]  /*2120*/  BSSY B0, `(.L_x_74) ;  /* 0x0000039000007945 */ /* 0x000fe20003800000 */
[----:B------:R-:W-:Y:S01]  /*2130*/  SHF.R.U32.HI R121, RZ, 0x3, R5 ;  /* 0x00000003ff797819 */ /* 0x000fe20000011605 */
[----:B------:R-:W-:Y:S01]  /*2140*/  UIMAD UR10, UR28, UR27, UR10 ;  /* 0x0000001b1c0a72a4 */ /* 0x000fe2000f8e020a */
[----:B------:R-:W-:Y:S01]  /*2150*/  LOP3.LUT R11, R11, R4, RZ, 0x3c, !PT ;  /* 0x000000040b0b7212 */ /* 0x000fe200078e3cff */
[----:B------:R-:W-:Y:S01]  /*2160*/  IMAD.U32 R4, RZ, RZ, UR24 ;  /* 0x00000018ff047e24 */ /* 0x000fe2000f8e00ff */
[----:B------:R-:W-:Y:S01]  /*2170*/  IADD3 R249, R235, R248, RZ ;  /* 0x000000f8ebf97210 */ /* 0x000fe20007ffe0ff */
[----:B------:R-:W-:-:S04]  /*2180*/  DEPBAR.LE SB0, 0x0 ;  /* 0x000080000000791a */ /* 0x000fc80000000000 */
[----:B------:R-:W-:Y:S01]  /*2190*/  BAR.SYNC.DEFER_BLOCKING 0x0 ;  /* 0x0000000000007b1d */ /* 0x000fe20000010000 */
[----:B------:R-:W-:Y:S01]  /*21a0*/  LOP3.LUT R121, R10, R121, RZ, 0x3c, !PT ;  /* 0x000000790a797212 */ /* 0x000fe200078e3cff */
[----:B------:R-:W-:Y:S01]  /*21b0*/  IMAD.U32 R10, RZ, RZ, UR18 ;  /* 0x00000012ff0a7e24 */ /* 0x000fe2000f8e00ff */
[----:B------:R-:W-:Y:S01]  /*21c0*/  MOV R248, R234 ;  /* 0x000000ea00f87202 */ /* 0x000fe20000000f00 */
[----:B------:R-:W-:Y:S01]  /*21d0*/  IMAD.U32 R216, R14, 0x20, R11 ;  /* 0x000000200ed87824 */ /* 0x000fe200078e000b */
[----:B------:R-:W-:Y:S02]  /*21e0*/  LEA R9, R123, R9, 0x5 ;  /* 0x000000097b097211 */ /* 0x000fe400078e28ff */
[----:B------:R-:W-:Y:S01]  /*21f0*/  IADD3 R3, R4, -UR17, R3 ;  /* 0x8000001104037c10 */ /* 0x000fe2000fffe003 */
[----:B------:R-:W-:Y:S01]  /*2200*/  IMAD.WIDE.U32 R10, R10, UR27, R248 ;  /* 0x0000001b0a0a7c25 */ /* 0x000fe2000f8e00f8 */
[----:B------:R-:W-:-:S03]  /*2210*/  ISETP.GE.AND P0, PT, R8, UR12, PT ;  /* 0x0000000c08007c0c */ /* 0x000fc6000bf06270 */
[----:B------:R-:W-:Y:S02]  /*2220*/  IMAD.IADD R217, R121, 0x1, R9 ;  /* 0x0000000179d97824 */ /* 0x000fe400078e0209 */
[----:B------:R-:W-:Y:S02]  /*2230*/  VIADD R8, R11, UR10 ;  /* 0x0000000a0b087c36 */ /* 0x000fe40008000000 */
[----:B------:R-:W-:Y:S01]  /*2240*/  VIADD R3, R3, UR20 ;  /* 0x0000001403037c36 */ /* 0x000fe20008000000 */
[----:B------:R-:W-:Y:S01]  /*2250*/  LEA R217, R217, UR4, 0x1 ;  /* 0x00000004d9d97c11 */ /* 0x000fe2000f8e08ff */
[----:B------:R1:W-:Y:S04]  /*2260*/  @P5 STS [R222+0x9000], RZ ;  /* 0x009000ffde005388 */ /* 0x0003e80000000800 */
[----:B------:R1:W-:Y:S04]  /*2270*/  @P5 STS [R222+0x9004], RZ ;  /* 0x009004ffde005388 */ /* 0x0003e80000000800 */
[----:B------:R1:W-:Y:S04]  /*2280*/  @P5 STS.64 [R222+0x9008], RZ ;  /* 0x009008ffde005388 */ /* 0x0003e80000000a00 */
[----:B------:R1:W-:Y:S04]  /*2290*/  @P5 STS.128 [R222+0xa000], RZ ;  /* 0x00a000ffde005388 */ /* 0x0003e80000000c00 */
[----:B------:R1:W-:Y:S01]  /*22a0*/  @P5 STS.128 [R222+0xb000], RZ ;  /* 0x00b000ffde005388 */ /* 0x0003e20000000c00 */
[----:B------:R-:W-:Y:S05]  /*22b0*/  @P5 BRA `(.L_x_75) ;  /* 0x00000000007c5947 */ /* 0x000fea0003800000 */
[----:B------:R-:W-:Y:S02]  /*22c0*/  ULDC UR10, c[0x0][0x2d0] ;  /* 0x0000b400000a7ab9 */ /* 0x000fe40000000800 */
[----:B------:R-:W-:Y:S02]  /*22d0*/  ISETP.GE.AND P4, PT, R42, UR10, PT ;  /* 0x0000000a2a007c0c */ /* 0x000fe4000bf86270 */
[----:B------:R-:W-:Y:S02]  /*22e0*/  ISETP.GE.AND P3, PT, R41, UR10, PT ;  /* 0x0000000a29007c0c */ /* 0x000fe4000bf66270 */
[----:B------:R-:W-:-:S09]  /*22f0*/  ISETP.GE.AND P1, PT, R40, UR10, PT ;  /* 0x0000000a28007c0c */ /* 0x000fd2000bf26270 */
[----:B------:R-:W2:Y:S01]  /*2300*/  @!P4 LDC.64 R6, c[0x0][0x220] ;  /* 0x00008800ff06cb82 */ /* 0x000ea20000000a00 */
[----:B------:R3:W-:Y:S04]  /*2310*/  @P4 STS [R222+0x9000], RZ ;  /* 0x009000ffde004388 */ /* 0x0007e80000000800 */
[----:B------:R3:W-:Y:S03]  /*2320*/  @P4 STS [R222+0x9004], RZ ;  /* 0x009004ffde004388 */ /* 0x0007e60000000800 */
[----:B------:R-:W4:Y:S01]  /*2330*/  @!P3 LDC.64 R4, c[0x0][0x220] ;  /* 0x00008800ff04bb82 */ /* 0x000f220000000a00 */
[----:B------:R3:W-:Y:S01]  /*2340*/  @P4 STS.64 [R222+0x9008], RZ ;  /* 0x009008ffde004388 */ /* 0x0007e20000000a00 */
[----:B--2---:R-:W-:-:S04]  /*2350*/  @!P4 LEA R6, P5, R10, R6, 0x1 ;  /* 0x000000060a06c211 */ /* 0x004fc800078a08ff */
[C---:B------:R-:W-:Y:S02]  /*2360*/  @!P4 LEA.HI.X R7, R10.reuse, R7, R8, 0x1, P5 ;  /* 0x000000070a07c211 */ /* 0x040fe400028f0c08 */
[----:B----4-:R-:W-:-:S03]  /*2370*/  @!P3 LEA R4, P2, R10, R4, 0x1 ;  /* 0x000000040a04b211 */ /* 0x010fc600078408ff */
        /* <DEDUP_REMOVED lines=19> */
.L_x_75:
[----:B------:R-:W-:Y:S05]  /*24b0*/  BSYNC B0 ;  /* 0x0000000000007941 */ /* 0x000fea0003800000 */
.L_x_74:
[----:B------:R4:W-:Y:S01]  /*24c0*/  @P0 STS.128 [R222+0x9800], RZ ;  /* 0x009800ffde000388 */ /* 0x0009e20000000c00 */
[----:B------:R-:W-:Y:S01]  /*24d0*/  USHF.L.U64.HI UR12, UR6, 0x5, UR7 ;  /* 0x00000005060c7899 */ /* 0x000fe20008010207 */
[----:B------:R-:W-:Y:S01]  /*24e0*/  BSSY B0, `(.L_x_76) ;  /* 0x0000025000007945 */ /* 0x000fe20003800000 */
[----:B------:R-:W-:Y:S01]  /*24f0*/  USHF.L.U32 UR20, UR6, 0x5, URZ ;  /* 0x0000000506147899 */ /* 0x000fe2000800063f */
[----:B------:R4:W-:Y:S01]  /*2500*/  @P0 STS.128 [R222+0xa800], RZ ;  /* 0x00a800ffde000388 */ /* 0x0009e20000000c00 */
[----:B------:R-:W-:-:S03]  /*2510*/  LEA R216, R216, UR4, 0x1 ;  /* 0x00000004d8d87c11 */ /* 0x000fc6000f8e08ff */
[----:B------:R4:W-:Y:S01]  /*2520*/  @P0 STS.128 [R222+0xb800], RZ ;  /* 0x00b800ffde000388 */ /* 0x0009e20000000c00 */
[----:B------:R-:W-:Y:S06]  /*2530*/  @P0 BRA `(.L_x_77) ;  /* 0x00000000007c0947 */ /* 0x000fec0003800000 */
[----:B------:R-:W-:Y:S01]  /*2540*/  ULDC UR10, c[0x0][0x2d0] ;  /* 0x0000b400000a7ab9 */ /* 0x000fe20000000800 */
[----:B------:R-:W-:Y:S02]  /*2550*/  IADD3 R9, P0, R10, UR20, RZ ;  /* 0x000000140a097c10 */ /* 0x000fe4000ff1e0ff */
[----:B------:R-:W-:Y:S02]  /*2560*/  ISETP.GE.AND P3, PT, R42, UR10, PT ;  /* 0x0000000a2a007c0c */ /* 0x000fe4000bf66270 */
[----:B------:R-:W-:Y:S02]  /*2570*/  ISETP.GE.AND P2, PT, R41, UR10, PT ;  /* 0x0000000a29007c0c */ /* 0x000fe4000bf46270 */
[----:B------:R-:W-:Y:S02]  /*2580*/  IADD3.X R8, R8, UR12, RZ, P0, !PT ;  /* 0x0000000c08087c10 */ /* 0x000fe400087fe4ff */
[----:B------:R-:W-:-:S07]  /*2590*/  ISETP.GE.AND P0, PT, R40, UR10, PT ;  /* 0x0000000a28007c0c */ /* 0x000fce000bf06270 */
[----:B---3--:R-:W3:Y:S01]  /*25a0*/  @!P3 LDC.64 R6, c[0x0][0x220] ;  /* 0x00008800ff06bb82 */ /* 0x008ee20000000a00 */
[----:B------:R1:W-:Y:S07]  /*25b0*/  @P3 STS.128 [R222+0x9800], RZ ;  /* 0x009800ffde003388 */ /* 0x0003ee0000000c00 */
[----:B--2---:R-:W2:Y:S01]  /*25c0*/  @!P2 LDC.64 R4, c[0x0][0x220] ;  /* 0x00008800ff04ab82 */ /* 0x004ea20000000a00 */
[----:B---3--:R-:W-:-:S04]  /*25d0*/  @!P3 LEA R6, P4, R9, R6, 0x1 ;  /* 0x000000060906b211 */ /* 0x008fc800078808ff */
[C---:B------:R-:W-:Y:S02]  /*25e0*/  @!P3 LEA.HI.X R7, R9.reuse, R7, R8, 0x1, P4 ;  /* 0x000000070907b211 */ /* 0x040fe400020f0c08 */
[----:B--2---:R-:W-:-:S03]  /*25f0*/  @!P2 LEA R4, P1, R9, R4, 0x1 ;  /* 0x000000040904a211 */ /* 0x004fc600078208ff */
        /* <DEDUP_REMOVED lines=13> */
[----:B-1----:R-:W-:-:S04]  /*26d0*/  LEA R4, P0, R9, UR10, 0x1 ;  /* 0x0000000a09047c11 */ /* 0x002fc8000f8008ff */
[----:B------:R-:W-:-:S05]  /*26e0*/  LEA.HI.X R5, R9, UR11, R8, 0x1, P0 ;  /* 0x0000000b09057c11 */ /* 0x000fca00080f0c08 */
[----:B------:R-:W-:Y:S01]  /*26f0*/  @!PT LDS RZ, [RZ] ;  /* 0x00000000fffff984 */ /* 0x000fe20000000800 */
[----:B------:R-:W-:Y:S01]  /*2700*/  @!PT LDS RZ, [RZ] ;  /* 0x00000000fffff984 */ /* 0x000fe20000000800 */
[----:B------:R-:W-:Y:S01]  /*2710*/  @!PT LDS RZ, [RZ] ;  /* 0x00000000fffff984 */ /* 0x000fe20000000800 */
[----:B------:R1:W-:Y:S04]  /*2720*/  LDGSTS.E.BYPASS.LTC128B.128 [R222+0xb800], desc[UR22][R4.64+0x80] ;  /* 0x0b80008004de7fae */ /* 0x0003e8000b901d56 */
.L_x_77:
[----:B------:R-:W-:Y:S05]  /*2730*/  BSYNC B0 ;  /* 0x0000000000007941 */ /* 0x000fea0003800000 */
.L_x_76:
[----:B------:R-:W-:Y:S01]  /*2740*/  LDSM.16.M88.4 R64, [R217+0x1000] ;  /* 0x00100000d940783b */ /* 0x000fe20000000200 */
[----:B------:R-:W-:Y:S01]  /*2750*/  LOP3.LUT P0, RZ, R0, 0x2, RZ, 0xc0, !PT ;  /* 0x0000000200ff7812 */ /* 0x000fe2000780c0ff */
[----:B------:R-:W-:Y:S01]  /*2760*/  IMAD.MOV.U32 R0, RZ, RZ, 0x10 ;  /* 0x00000010ff007424 */ /* 0x000fe200078e00ff */
[----:B------:R-:W-:Y:S01]  /*2770*/  LOP3.LUT P1, RZ, R2, 0x2, RZ, 0xc0, !PT ;  /* 0x0000000202ff7812 */ /* 0x000fe2000782c0ff */
[----:B------:R-:W1:Y:S01]  /*2780*/  LDSM.16.M88.4 R96, [R216+0x6c00] ;  /* 0x006c0000d860783b */ /* 0x000e620000000200 */
[----:B------:R-:W-:Y:S01]  /*2790*/  IMAD.SHL.U32 R221, R124, 0x2, RZ ;  /* 0x000000027cdd7824 */ /* 0x000fe200078e00ff */
[----:B------:R-:W-:Y:S01]  /*27a0*/  VIMNMX R220, R3, UR24, PT ;  /* 0x0000001803dc7c48 */ /* 0x000fe2000bfe0100 */
[----:B------:R-:W-:Y:S01]  /*27b0*/  UISETP.GE.AND UP0, UPT, UR19, 0x2, UPT ;  /* 0x000000021300788c */ /* 0x000fe2000bf06270 */
[----:B------:R-:W5:Y:S01]  /*27c0*/  LDSM.16.M88.4 R88, [R216+0x6000] ;  /* 0x00600000d858783b */ /* 0x000f620000000200 */
[C---:B------:R-:W-:Y:S01]  /*27d0*/  SEL R2, R0.reuse, 0xfffffff0, !P0 ;  /* 0xfffffff000027807 */ /* 0x040fe20004000000 */
[----:B------:R-:W-:Y:S01]  /*27e0*/  IMAD R122, R123, 0x20, R122 ;  /* 0x000000207b7a7824 */ /* 0x000fe200078e027a */
[----:B------:R-:W-:Y:S01]  /*27f0*/  SEL R0, R0, 0xfffffff0, !P1 ;  /* 0xfffffff000007807 */ /* 0x000fe20004800000 */
[----:B------:R-:W4:Y:S01]  /*2800*/  LDSM.16.M88.4 R80, [R216+0x6400] ;  /* 0x00640000d850783b */ /* 0x000f220000000200 */
[----:B------:R-:W-:Y:S01]  /*2810*/  LOP3.LUT R221, R221, 0x6, RZ, 0xc0, !PT ;  /* 0x00000006dddd7812 */ /* 0x000fe200078ec0ff */
[----:B------:R-:W-:-:S02]  /*2820*/  IMAD R213, R2, 0x2, R216 ;  /* 0x0000000202d57824 */ /* 0x000fc400078e02d8 */
[----:B------:R-:W4:Y:S01]  /*2830*/  LDSM.16.M88.4 R72, [R216+0x6800] ;  /* 0x00680000d848783b */ /* 0x000f220000000200 */
[----:B------:R-:W-:Y:S02]  /*2840*/  IMAD R215, R0, 0x2, R217 ;  /* 0x0000000200d77824 */ /* 0x000fe400078e02d9 */
[----:B------:R-:W-:Y:S01]  /*2850*/  IMAD.U32 R2, RZ, RZ, UR18 ;  /* 0x00000012ff027e24 */ /* 0x000fe2000f8e00ff */
[----:B------:R-:W4:Y:S03]  /*2860*/  LDSM.16.M88.4 R60, [R217] ;  /* 0x00000000d93c783b */ /* 0x000f260000000200 */
[----:B------:R-:W-:Y:S01]  /*2870*/  IMAD R2, R2, 0x40, R221 ;  /* 0x0000004002027824 */ /* 0x000fe200078e02dd */
[----:B------:R-:W-:Y:S04]  /*2880*/  LDSM.16.M88.4 R56, [R215+0x1000] ;  /* 0x00100000d738783b */ /* 0x000fe80000000200 */
[----:B------:R-:W4:Y:S04]  /*2890*/  LDSM.16.M88.4 R36, [R213+0x6c00] ;  /* 0x006c0000d524783b */ /* 0x000f280000000200 */
[----:B------:R-:W4:Y:S04]  /*28a0*/  LDSM.16.M88.4 R52, [R213+0x6000] ;  /* 0x00600000d534783b */ /* 0x000f280000000200 */
[----:B------:R-:W-:Y:S04]  /*28b0*/  LDSM.16.M88.4 R48, [R213+0x6400] ;  /* 0x00640000d530783b */ /* 0x000fe80000000200 */
[----:B------:R-:W-:Y:S04]  /*28c0*/  LDSM.16.M88.4 R44, [R213+0x6800] ;  /* 0x00680000d52c783b */ /* 0x000fe80000000200 */
[----:B------:R-:W4:Y:S01]  /*28d0*/  LDSM.16.M88.4 R32, [R215] ;  /* 0x00000000d720783b */ /* 0x000f220000000200 */
[C---:B-123--:R-:W-:Y:S03]  /*28e0*/  HMMA.16816.F32 R4, R64.reuse, R96, RZ ;  /* 0x000000604004723c */ /* 0x04efe600000018ff */
[----:B------:R-:W-:Y:S03]  /*28f0*/  LDSM.16.M88.4 R112, [R217+0x3000] ;  /* 0x00300000d970783b */ /* 0x000fe60000000200 */
[C---:B-----5:R-:W-:Y:S01]  /*2900*/  HMMA.16816.F32 R28, R64.reuse, R88, RZ ;  /* 0x00000058401c723c */ /* 0x060fe200000018ff */
[----:B------:R-:W-:Y:S04]  /*2910*/  LDSM.16.M88.4 R108, [R216+0x7000] ;  /* 0x00700000d86c783b */ /* 0x000fe80000000200 */
[----:B------:R-:W-:Y:S01]  /*2920*/  LDSM.16.M88.4 R116, [R217+0x2000] ;  /* 0x00200000d974783b */ /* 0x000fe20000000200 */
[C---:B----4-:R-:W-:Y:S03]  /*2930*/  HMMA.16816.F32 R20, R64.reuse, R80, RZ ;  /* 0x000000504014723c */ /* 0x050fe600000018ff */
[----:B------:R-:W-:Y:S03]  /*2940*/  LDSM.16.M88.4 R104, [R216+0x7400] ;  /* 0x00740000d868783b */ /* 0x000fe60000000200 */
[C---:B------:R-:W-:Y:S01]  /*2950*/  HMMA.16816.F32 R12, R64.reuse, R72, RZ ;  /* 0x00000048400c723c */ /* 0x040fe200000018ff */
[----:B------:R-:W-:Y:S04]  /*2960*/  LDSM.16.M88.4 R100, [R216+0x7800] ;  /* 0x00780000d864783b */ /* 0x000fe80000000200 */
[----:B------:R-:W0:Y:S01]  /*2970*/  LDGDEPBAR ;  /* 0x00000000000079af */ /* 0x000e220000000000 */
[C---:B------:R-:W-:Y:S06]  /*2980*/  HMMA.16816.F32 R24, R64.reuse, R90, RZ ;  /* 0x0000005a4018723c */ /* 0x040fec00000018ff */
[C---:B------:R-:W-:Y:S06]  /*2990*/  HMMA.16816.F32 R16, R64.reuse, R82, RZ ;  /* 0x000000524010723c */ /* 0x040fec00000018ff */
[----:B------:R-:W-:Y:S06]  /*29a0*/  HMMA.16816.F32 R8, R64, R74, RZ ;  /* 0x0000004a4008723c */ /* 0x000fec00000018ff */
[C---:B------:R-:W-:Y:S06]  /*29b0*/  HMMA.16816.F32 R92, R60.reuse, R88, RZ ;  /* 0x000000583c5c723c */ /* 0x040fec00000018ff */
[C---:B------:R-:W-:Y:S06]  /*29c0*/  HMMA.16816.F32 R84, R60.reuse, R80, RZ ;  /* 0x000000503c54723c */ /* 0x040fec00000018ff */
[C---:B------:R-:W-:Y:S06]  /*29d0*/  HMMA.16816.F32 R76, R60.reuse, R72, RZ ;  /* 0x000000483c4c723c */ /* 0x040fec00000018ff */
[C---:B------:R-:W-:Y:S06]  /*29e0*/  HMMA.16816.F32 R88, R60.reuse, R90, RZ ;  /* 0x0000005a3c58723c */ /* 0x040fec00000018ff */
[C---:B------:R-:W-:Y:S06]  /*29f0*/  HMMA.16816.F32 R80, R60.reuse, R82, RZ ;  /* 0x000000523c50723c */ /* 0x040fec00000018ff */
[C---:B------:R-:W-:Y:S06]  /*2a00*/  HMMA.16816.F32 R72, R60.reuse, R74, RZ ;  /* 0x0000004a3c48723c */ /* 0x040fec00000018ff */
[----:B------:R-:W-:Y:S06]  /*2a10*/  HMMA.16816.F32 R68, R60, R96, RZ ;  /* 0x000000603c44723c */ /* 0x000fec00000018ff */
[-C--:B------:R-:W-:Y:S06]  /*2a20*/  HMMA.16816.F32 R64, R64, R98.reuse, RZ ;  /* 0x000000624040723c */ /* 0x080fec00000018ff */
[----:B------:R-:W-:Y:S01]  /*2a30*/  HMMA.16816.F32 R60, R60, R98, RZ ;  /* 0x000000623c3c723c */ /* 0x000fe200000018ff */
[----:B------:R-:W1:Y:S05]  /*2a40*/  LDSM.16.M88.4 R96, [R216+0x7c00] ;  /* 0x007c0000d860783b */ /* 0x000e6a0000000200 */
[C---:B------:R-:W-:Y:S06]  /*2a50*/  HMMA.16816.F32 R4, R56.reuse, R36, R4 ;  /* 0x000000243804723c */ /* 0x040fec0000001804 */
[C---:B------:R-:W-:Y:S06]  /*2a60*/  HMMA.16816.F32 R28, R56.reuse, R52, R28 ;  /* 0x00000034381c723c */ /* 0x040fec000000181c */
[----:B------:R-:W-:Y:S06]  /*2a70*/  HMMA.16816.F32 R24, R56, R54, R24 ;  /* 0x000000363818723c */ /* 0x000fec0000001818 */
[C---:B------:R-:W-:Y:S06]  /*2a80*/  HMMA.16816.F32 R92, R32.reuse, R52, R92 ;  /* 0x00000034205c723c */ /* 0x040fec000000185c */
[C---:B------:R-:W-:Y:S06]  /*2a90*/  HMMA.16816.F32 R84, R32.reuse, R48, R84 ;  /* 0x000000302054723c */ /* 0x040fec0000001854 */
[C---:B------:R-:W-:Y:S06]  /*2aa0*/  HMMA.16816.F32 R76, R32.reuse, R44, R76 ;  /* 0x0000002c204c723c */ /* 0x040fec000000184c */
[C---:B------:R-:W-:Y:S06]  /*2ab0*/  HMMA.16816.F32 R68, R32.reuse, R36, R68 ;  /* 0x000000242044723c */ /* 0x040fec0000001844 */
[C---:B------:R-:W-:Y:S01]  /*2ac0*/  HMMA.16816.F32 R88, R32.reuse, R54, R88 ;  /* 0x000000362058723c */ /* 0x040fe20000001858 */
[----:B------:R-:W-:Y:S05]  /*2ad0*/  LDSM.16.M88.4 R52, [R215+0x3000] ;  /* 0x00300000d734783b */ /* 0x000fea0000000200 */
[C---:B------:R-:W-:Y:S06]  /*2ae0*/  HMMA.16816.F32 R80, R32.reuse, R50, R80 ;  /* 0x000000322050723c */ /* 0x040fec0000001850 */
[C---:B------:R-:W-:Y:S06]  /*2af0*/  HMMA.16816.F32 R72, R32.reuse, R46, R72 ;  /* 0x0000002e2048723c */ /* 0x040fec0000001848 */
[----:B------:R-:W-:Y:S01]  /*2b00*/  HMMA.16816.F32 R60, R32, R38, R60 ;  /* 0x00000026203c723c */ /* 0x000fe2000000183c */
[----:B------:R-:W2:Y:S05]  /*2b10*/  LDSM.16.M88.4 R32, [R213+0x7c00] ;  /* 0x007c0000d520783b */ /* 0x000eaa0000000200 */
[C---:B------:R-:W-:Y:S06]  /*2b20*/  HMMA.16816.F32 R20, R56.reuse, R48, R20 ;  /* 0x000000303814723c */ /* 0x040fec0000001814 */
[C---:B------:R-:W-:Y:S01]  /*2b30*/  HMMA.16816.F32 R16, R56.reuse, R50, R16 ;  /* 0x000000323810723c */ /* 0x040fe20000001810 */
[----:B------:R-:W-:Y:S05]  /*2b40*/  LDSM.16.M88.4 R48, [R213+0x7000] ;  /* 0x00700000d530783b */ /* 0x000fea0000000200 */
[C---:B------:R-:W-:Y:S06]  /*2b50*/  HMMA.16816.F32 R12, R56.reuse, R44, R12 ;  /* 0x0000002c380c723c */ /* 0x040fec000000180c */
[C---:B------:R-:W-:Y:S01]  /*2b60*/  HMMA.16816.F32 R8, R56.reuse, R46, R8 ;  /* 0x0000002e3808723c */ /* 0x040fe20000001808 */
[----:B------:R-:W-:Y:S05]  /*2b70*/  LDSM.16.M88.4 R44, [R213+0x7400] ;  /* 0x00740000d52c783b */ /* 0x000fea0000000200 */
[----:B------:R-:W-:Y:S01]  /*2b80*/  HMMA.16816.F32 R64, R56, R38, R64 ;  /* 0x000000263840723c */ /* 0x000fe20000001840 */
[----:B------:R-:W3:Y:S04]  /*2b90*/  LDSM.16.M88.4 R56, [R215+0x2000] ;  /* 0x00200000d738783b */ /* 0x000ee80000000200 */
[----:B------:R-:W4:Y:S01]  /*2ba0*/  LDSM.16.M88.4 R36, [R213+0x7800] ;  /* 0x00780000d524783b */ /* 0x000f220000000200 */
[----:B-1----:R-:W-:Y:S06]  /*2bb0*/  HMMA.16816.F32 R4, R112, R96, R4 ;  /* 0x000000607004723c */ /* 0x002fec0000001804 */
[-C--:B------:R-:W-:Y:S06]  /*2bc0*/  HMMA.16816.F32 R88, R116, R110.reuse, R88 ;  /* 0x0000006e7458723c */ /* 0x080fec0000001858 */
[C---:B------:R-:W-:Y:S06]  /*2bd0*/  HMMA.16816.F32 R24, R112.reuse, R110, R24 ;  /* 0x0000006e7018723c */ /* 0x040fec0000001818 */
[C---:B------:R-:W-:Y:S06]  /*2be0*/  HMMA.16816.F32 R20, R112.reuse, R104, R20 ;  /* 0x000000687014723c */ /* 0x040fec0000001814 */
[----:B------:R-:W-:Y:S06]  /*2bf0*/  HMMA.16816.F32 R16, R112, R106, R16 ;  /* 0x0000006a7010723c */ /* 0x000fec0000001810 */
[C---:B------:R-:W-:Y:S06]  /*2c00*/  HMMA.16816.F32 R84, R116.reuse, R104, R84 ;  /* 0x000000687454723c */ /* 0x040fec0000001854 */
[----:B------:R-:W-:Y:S06]  /*2c10*/  HMMA.16816.F32 R80, R116, R106, R80 ;  /* 0x0000006a7450723c */ /* 0x000fec0000001850 */
[C---:B------:R-:W-:Y:S06]  /*2c20*/  HMMA.16816.F32 R12, R112.reuse, R100, R12 ;  /* 0x00000064700c723c */ /* 0x040fec000000180c */
[C---:B------:R-:W-:Y:S06]  /*2c30*/  HMMA.16816.F32 R8, R112.reuse, R102, R8 ;  /* 0x000000667008723c */ /* 0x040fec0000001808 */
[----:B------:R-:W-:Y:S06]  /*2c40*/  HMMA.16816.F32 R64, R112, R98, R64 ;  /* 0x000000627040723c */ /* 0x000fec0000001840 */
[C---:B------:R-:W-:Y:S06]  /*2c50*/  HMMA.16816.F32 R76, R116.reuse, R100, R76 ;  /* 0x00000064744c723c */ /* 0x040fec000000184c */
[C---:B------:R-:W-:Y:S01]  /*2c60*/  HMMA.16816.F32 R72, R116.reuse, R102, R72 ;  /* 0x000000667448723c */ /* 0x040fe20000001848 */
[----:B------:R-:W-:Y:S05]  /*2c70*/  LDSM.16.M88.4 R100, [R217+0x5000] ;  /* 0x00500000d964783b */ /* 0x000fea0000000200 */
[C---:B------:R-:W-:Y:S06]  /*2c80*/  HMMA.16816.F32 R68, R116.reuse, R96, R68 ;  /* 0x000000607444723c */ /* 0x040fec0000001844 */
[----:B------:R-:W-:Y:S01]  /*2c90*/  HMMA.16816.F32 R60, R116, R98, R60 ;  /* 0x00000062743c723c */ /* 0x000fe2000000183c */
[----:B------:R-:W-:Y:S05]  /*2ca0*/  LDSM.16.M88.4 R96, [R216+0x8000] ;  /* 0x00800000d860783b */ /* 0x000fea0000000200 */
[----:B--2---:R-:W-:Y:S01]  /*2cb0*/  HMMA.16816.F32 R104, R52, R32, R4 ;  /* 0x000000203468723c */ /* 0x004fe20000001804 */
[----:B------:R-:W1:Y:S05]  /*2cc0*/  LDSM.16.M88.4 R4, [R217+0x4000] ;  /* 0x00400000d904783b */ /* 0x000e6a0000000200 */
[-C--:B------:R-:W-:Y:S06]  /*2cd0*/  HMMA.16816.F32 R28, R112, R108.reuse, R28 ;  /* 0x0000006c701c723c */ /* 0x080fec000000181c */
[----:B------:R-:W-:Y:S01]  /*2ce0*/  HMMA.16816.F32 R92, R116, R108, R92 ;  /* 0x0000006c745c723c */ /* 0x000fe2000000185c */
[----:B------:R-:W2:Y:S05]  /*2cf0*/  LDSM.16.M88.4 R108, [R216+0x8400] ;  /* 0x00840000d86c783b */ /* 0x000eaa0000000200 */
[-C--:B---3--:R-:W-:Y:S06]  /*2d00*/  HMMA.16816.F32 R88, R56, R50.reuse, R88 ;  /* 0x000000323858723c */ /* 0x088fec0000001858 */
[C---:B------:R-:W-:Y:S06]  /*2d10*/  HMMA.16816.F32 R24, R52.reuse, R50, R24 ;  /* 0x000000323418723c */ /* 0x040fec0000001818 */
[C---:B------:R-:W-:Y:S06]  /*2d20*/  HMMA.16816.F32 R20, R52.reuse, R44, R20 ;  /* 0x0000002c3414723c */ /* 0x040fec0000001814 */
[C---:B------:R-:W-:Y:S06]  /*2d30*/  HMMA.16816.F32 R16, R52.reuse, R46, R16 ;  /* 0x0000002e3410723c */ /* 0x040fec0000001810 */
[C---:B----4-:R-:W-:Y:S06]  /*2d40*/  HMMA.16816.F32 R12, R52.reuse, R36, R12 ;  /* 0x00000024340c723c */ /* 0x050fec000000180c */
[----:B------:R-:W-:Y:S06]  /*2d50*/  HMMA.16816.F32 R8, R52, R38, R8 ;  /* 0x000000263408723c */ /* 0x000fec0000001808 */
[C---:B------:R-:W-:Y:S06]  /*2d60*/  HMMA.16816.F32 R84, R56.reuse, R44, R84 ;  /* 0x0000002c3854723c */ /* 0x040fec0000001854 */
[C---:B------:R-:W-:Y:S01]  /*2d70*/  HMMA.16816.F32 R80, R56.reuse, R46, R80 ;  /* 0x0000002e3850723c */ /* 0x040fe20000001850 */
[----:B------:R-:W-:Y:S05]  /*2d80*/  LDSM.16.M88.4 R44, [R213+0x8000] ;  /* 0x00800000d52c783b */ /* 0x000fea0000000200 */
[C---:B------:R-:W-:Y:S06]  /*2d90*/  HMMA.16816.F32 R76, R56.reuse, R36, R76 ;  /* 0x00000024384c723c */ /* 0x040fec000000184c */
[----:B------:R-:W-:Y:S01]  /*2da0*/  HMMA.16816.F32 R72, R56, R38, R72 ;  /* 0x000000263848723c */ /* 0x000fe20000001848 */
[----:B------:R-:W3:Y:S05]  /*2db0*/  LDSM.16.M88.4 R36, [R215+0x4000] ;  /* 0x00400000d724783b */ /* 0x000eea0000000200 */
[-C--:B------:R-:W-:Y:S06]  /*2dc0*/  HMMA.16816.F32 R28, R52, R48.reuse, R28 ;  /* 0x00000030341c723c */ /* 0x080fec000000181c */
[----:B------:R-:W-:Y:S01]  /*2dd0*/  HMMA.16816.F32 R112, R56, R48, R92 ;  /* 0x000000303870723c */ /* 0x000fe2000000185c */
[----:B------:R-:W4:Y:S04]  /*2de0*/  LDSM.16.M88.4 R48, [R215+0x5000] ;  /* 0x00500000d730783b */ /* 0x000f280000000200 */
[----:B------:R-:W-:Y:S01]  /*2df0*/  LDSM.16.M88.4 R92, [R216+0x8c00] ;  /* 0x008c0000d85c783b */ /* 0x000fe20000000200 */
[----:B------:R-:W-:Y:S03]  /*2e00*/  HMMA.16816.F32 R64, R52, R34, R64 ;  /* 0x000000223440723c */ /* 0x000fe60000001840 */
[----:B------:R-:W5:Y:S03]  /*2e10*/  LDSM.16.M88.4 R52, [R216+0x8800] ;  /* 0x00880000d834783b */ /* 0x000f660000000200 */
[C---:B------:R-:W-:Y:S06]  /*2e20*/  HMMA.16816.F32 R68, R56.reuse, R32, R68 ;  /* 0x000000203844723c */ /* 0x040fec0000001844 */
[----:B------:R-:W-:Y:S06]  /*2e30*/  HMMA.16816.F32 R60, R56, R34, R60 ;  /* 0x00000022383c723c */ /* 0x000fec000000183c */
[-C--:B-1----:R-:W-:Y:S06]  /*2e40*/  HMMA.16816.F32 R88, R4, R98.reuse, R88 ;  /* 0x000000620458723c */ /* 0x082fec0000001858 */
[----:B------:R-:W-:Y:S01]  /*2e50*/  HMMA.16816.F32 R32, R100, R98, R24 ;  /* 0x000000626420723c */ /* 0x000fe20000001818 */
[----:B------:R-:W1:Y:S05]  /*2e60*/  LDSM.16.M88.4 R24, [R213+0x8400] ;  /* 0x00840000d518783b */ /* 0x000e6a0000000200 */
[-C--:B--2---:R-:W-:Y:S06]  /*2e70*/  HMMA.16816.F32 R84, R4, R108.reuse, R84 ;  /* 0x0000006c0454723c */ /* 0x084fec0000001854 */
[----:B------:R-:W-:Y:S06]  /*2e80*/  HMMA.16816.F32 R20, R100, R108, R20 ;  /* 0x0000006c6414723c */ /* 0x000fec0000001814 */
[-C--:B---3--:R-:W-:Y:S06]  /*2e90*/  HMMA.16816.F32 R88, R36, R46.reuse, R88 ;  /* 0x0000002e2458723c */ /* 0x088fec0000001858 */
[----:B----4-:R-:W-:Y:S06]  /*2ea0*/  HMMA.16816.F32 R32, R48, R46, R32 ;  /* 0x0000002e3020723c */ /* 0x010fec0000001820 */
[----:B-----5:R-:W-:Y:S01]  /*2eb0*/  HMMA.16816.F32 R12, R100, R52, R12 ;  /* 0x00000034640c723c */ /* 0x020fe2000000180c */
[----:B------:R-:W-:Y:S01]  /*2ec0*/  IMAD.U32 R46, RZ, RZ, UR24 ;  /* 0x00000018ff2e7e24 */ /* 0x000fe2000f8e00ff */
[----:B------:R-:W-:Y:S01]  /*2ed0*/  UMOV UR24, UR18 ;  /* 0x0000001200187c82 */ /* 0x000fe20008000000 */
[----:B------:R-:W-:-:S03]  /*2ee0*/  VIADD R47, R2, 0x1 ;  /* 0x00000001022f7836 */ /* 0x000fc60000000000 */
[----:B------:R-:W-:Y:S01]  /*2ef0*/  HMMA.16816.F32 R8, R100, R54, R8 ;  /* 0x000000366408723c */ /* 0x000fe20000001808 */
[C-C-:B------:R-:W-:Y:S02]  /*2f00*/  VIADDMNMX R219, R3.reuse, 0x8, R46.reuse, PT ;  /* 0x0000000803db7846 */ /* 0x140fe4000380012e */
[C-C-:B------:R-:W-:Y:S02]  /*2f10*/  VIADDMNMX R218, R3.reuse, 0x40, R46.reuse, PT ;  /* 0x0000004003da7846 */ /* 0x140fe4000380012e */
[----:B------:R-:W-:Y:S01]  /*2f20*/  VIADDMNMX R3, R3, 0x48, R46, PT ;  /* 0x0000004803037846 */ /* 0x000fe2000380012e */
[----:B------:R-:W-:Y:S01]  /*2f30*/  HMMA.16816.F32 R76, R4, R52, R76 ;  /* 0x00000034044c723c */ /* 0x000fe2000000184c */
[----:B------:R-:W-:Y:S01]  /*2f40*/  VIADD R46, R2, 0x8 ;  /* 0x00000008022e7836 */ /* 0x000fe20000000000 */
[C---:B------:R-:W-:Y:S02]  /*2f50*/  ISETP.GE.AND P2, PT, R47.reuse, R220, PT ;  /* 0x000000dc2f00720c */ /* 0x040fe40003f46270 */
[----:B------:R-:W-:-:S02]  /*2f60*/  ISETP.GE.AND P3, PT, R47, R219, PT ;  /* 0x000000db2f00720c */ /* 0x000fc40003f66270 */
[C---:B------:R-:W-:Y:S01]  /*2f70*/  HMMA.16816.F32 R72, R4.reuse, R54, R72 ;  /* 0x000000360448723c */ /* 0x040fe20000001848 */
[----:B------:R-:W2:Y:S01]  /*2f80*/  LDSM.16.M88.4 R52, [R213+0x8800] ;  /* 0x00880000d534783b */ /* 0x000ea20000000200 */
[C---:B------:R-:W-:Y:S02]  /*2f90*/  ISETP.GE.AND P4, PT, R46.reuse, R220, PT ;  /* 0x000000dc2e00720c */ /* 0x040fe40003f86270 */
[----:B------:R-:W-:Y:S02]  /*2fa0*/  ISETP.GE.AND P5, PT, R46, R219, PT ;  /* 0x000000db2e00720c */ /* 0x000fe40003fa6270 */
[----:B------:R-:W-:Y:S01]  /*2fb0*/  HMMA.16816.F32 R80, R4, R110, R80 ;  /* 0x0000006e0450723c */ /* 0x000fe20000001850 */
[----:B------:R-:W-:Y:S02]  /*2fc0*/  FSEL R88, R88, -INF , !P4 ;  /* 0xff80000058587808 */ /* 0x000fe40006000000 */
[C---:B------:R-:W-:Y:S02]  /*2fd0*/  ISETP.GE.AND P6, PT, R46.reuse, R218, PT ;  /* 0x000000da2e00720c */ /* 0x040fe40003fc6270 */
[----:B------:R-:W-:Y:S01]  /*2fe0*/  ISETP.GE.AND P4, PT, R46, R3, PT ;  /* 0x000000032e00720c */ /* 0x000fe20003f86270 */
[----:B-1----:R-:W-:Y:S01]  /*2ff0*/  HMMA.16816.F32 R84, R36, R24, R84 ;  /* 0x000000182454723c */ /* 0x002fe20000001854 */
[----:B------:R-:W-:-:S02]  /*3000*/  FSEL R46, R90, -INF , !P5 ;  /* 0xff8000005a2e7808 */ /* 0x000fc40006800000 */
[----:B------:R-:W-:Y:S01]  /*3010*/  FSEL R56, R32, -INF , !P6 ;  /* 0xff80000020387808 */ /* 0x000fe20007000000 */
[----:B------:R-:W-:Y:S01]  /*3020*/  VIADD R32, R2, 0x11 ;  /* 0x0000001102207836 */ /* 0x000fe20000000000 */
[----:B------:R-:W-:Y:S01]  /*3030*/  FSEL R57, R34, -INF , !P4 ;  /* 0xff80000022397808 */ /* 0x000fe20006000000 */
[----:B------:R-:W-:Y:S01]  /*3040*/  HMMA.16816.F32 R16, R100, R110, R16 ;  /* 0x0000006e6410723c */ /* 0x000fe20000001810 */
[C---:B------:R-:W-:Y:S02]  /*3050*/  ISETP.GE.AND P1, PT, R47.reuse, R218, PT ;  /* 0x000000da2f00720c */ /* 0x040fe40003f26270 */
[----:B------:R-:W-:-:S03]  /*3060*/  ISETP.GE.AND P0, PT, R47, R3, PT ;  /* 0x000000032f00720c */ /* 0x000fc60003f06270 */
[----:B------:R-:W-:Y:S06]  /*3070*/  HMMA.16816.F32 R20, R48, R24, R20 ;  /* 0x000000183014723c */ /* 0x000fec0000001814 */
[----:B------:R-:W-:Y:S01]  /*3080*/  HMMA.16816.F32 R80, R36, R26, R80 ;  /* 0x0000001a2450723c */ /* 0x000fe20000001850 */
[----:B------:R-:W-:-:S05]  /*3090*/  VIADD R24, R2, 0x9 ;  /* 0x0000000902187836 */ /* 0x000fca0000000000 */
[C---:B------:R-:W-:Y:S01]  /*30a0*/  ISETP.GE.AND P5, PT, R24.reuse, R218, PT ;  /* 0x000000da1800720c */ /* 0x040fe20003fa6270 */
[----:B------:R-:W-:Y:S01]  /*30b0*/  HMMA.16816.F32 R28, R100, R96, R28 ;  /* 0x00000060641c723c */ /* 0x000fe2000000181c */
[----:B------:R-:W-:Y:S02]  /*30c0*/  ISETP.GE.AND P6, PT, R24, R220, PT ;  /* 0x000000dc1800720c */ /* 0x000fe40003fc6270 */
[----:B------:R-:W-:Y:S01]  /*30d0*/  FSEL R58, R33, -INF , !P5 ;  /* 0xff800000213a7808 */ /* 0x000fe20006800000 */
[----:B------:R-:W-:Y:S01]  /*30e0*/  VIADD R33, R2, 0x18 ;  /* 0x0000001802217836 */ /* 0x000fe20000000000 */
[C---:B------:R-:W-:Y:S01]  /*30f0*/  ISETP.GE.AND P4, PT, R24.reuse, R3, PT ;  /* 0x000000031800720c */ /* 0x040fe20003f86270 */
[----:B------:R-:W-:Y:S01]  /*3100*/  HMMA.16816.F32 R16, R48, R26, R16 ;  /* 0x0000001a3010723c */ /* 0x000fe20000001810 */
[----:B------:R-:W-:Y:S01]  /*3110*/  ISETP.GE.AND P5, PT, R24, R219, PT ;  /* 0x000000db1800720c */ /* 0x000fe20003fa6270 */
[----:B------:R-:W-:Y:S01]  /*3120*/  VIADD R24, R2, 0x10 ;  /* 0x0000001002187836 */ /* 0x000fe20000000000 */
[----:B------:R-:W-:-:S02]  /*3130*/  FSEL R47, R35, -INF , !P4 ;  /* 0xff800000232f7808 */ /* 0x000fc40006000000 */
[----:B------:R-:W-:Y:S01]  /*3140*/  FSEL R34, R91, -INF , !P5 ;  /* 0xff8000005b227808 */ /* 0x000fe20006800000 */
[-C--:B--2---:R-:W-:Y:S01]  /*3150*/  HMMA.16816.F32 R76, R36, R52.reuse, R76 ;  /* 0x00000034244c723c */ /* 0x084fe2000000184c */
[----:B------:R-:W-:Y:S02]  /*3160*/  ISETP.GE.AND P5, PT, R24, R220, PT ;  /* 0x000000dc1800720c */ /* 0x000fe40003fa6270 */
[----:B------:R-:W-:Y:S02]  /*3170*/  FSEL R89, R89, -INF , !P6 ;  /* 0xff80000059597808 */ /* 0x000fe40007000000 */
[----:B------:R-:W-:Y:S01]  /*3180*/  FSEL R84, R84, -INF , !P5 ;  /* 0xff80000054547808 */ /* 0x000fe20006800000 */
[----:B------:R-:W-:Y:S01]  /*3190*/  HMMA.16816.F32 R12, R48, R52, R12 ;  /* 0x00000034300c723c */ /* 0x000fe2000000180c */
[C---:B------:R-:W-:Y:S02]  /*31a0*/  ISETP.GE.AND P4, PT, R24.reuse, R219, PT ;  /* 0x000000db1800720c */ /* 0x040fe40003f86270 */
[----:B------:R-:W-:-:S02]  /*31b0*/  ISETP.GE.AND P6, PT, R24, R218, PT ;  /* 0x000000da1800720c */ /* 0x000fc40003fc6270 */
[----:B------:R-:W-:Y:S01]  /*31c0*/  ISETP.GE.AND P5, PT, R24, R3, PT ;  /* 0x000000031800720c */ /* 0x000fe20003fa6270 */
[----:B------:R-:W-:Y:S01]  /*31d0*/  HMMA.16816.F32 R68, R4, R92, R68 ;  /* 0x0000005c0444723c */ /* 0x000fe20000001844 */
[----:B------:R-:W1:Y:S01]  /*31e0*/  LDSM.16.M88.4 R24, [R213+0x8c00] ;  /* 0x008c0000d518783b */ /* 0x000e620000000200 */
[----:B------:R-:W-:Y:S01]  /*31f0*/  FSEL R136, R86, -INF , !P4 ;  /* 0xff80000056887808 */ /* 0x000fe20006000000 */
[----:B------:R-:W-:Y:S01]  /*3200*/  VIADD R52, R2, 0x20 ;  /* 0x0000002002347836 */ /* 0x000fe20000000000 */
[----:B------:R-:W-:Y:S01]  /*3210*/  ISETP.GE.AND P4, PT, R32, R220, PT ;  /* 0x000000dc2000720c */ /* 0x000fe20003f86270 */
[----:B------:R-:W-:-:S04]  /*3220*/  DEPBAR.LE SB0, 0x0 ;  /* 0x000080000000791a */ /* 0x000fc80000000000 */
[----:B------:R-:W-:Y:S01]  /*3230*/  FSEL R22, R22, -INF , !P5 ;  /* 0xff80000016167808 */ /* 0x000fe20006800000 */
[----:B------:R-:W-:Y:S01]  /*3240*/  HMMA.16816.F32 R104, R100, R92, R104 ;  /* 0x0000005c6468723c */ /* 0x000fe20000001868 */
[----:B------:R-:W-:Y:S02]  /*3250*/  ISETP.GE.AND P5, PT, R32, R218, PT ;  /* 0x000000da2000720c */ /* 0x000fe40003fa6270 */
[----:B------:R-:W-:Y:S02]  /*3260*/  FSEL R20, R20, -INF , !P6 ;  /* 0xff80000014147808 */ /* 0x000fe40007000000 */
[----:B------:R-:W-:Y:S01]  /*3270*/  FSEL R85, R85, -INF , !P4 ;  /* 0xff80000055557808 */ /* 0x000fe20006000000 */
[----:B------:R-:W-:Y:S01]  /*3280*/  HMMA.16816.F32 R112, R4, R96, R112 ;  /* 0x000000600470723c */ /* 0x000fe20000001870 */
[C---:B------:R-:W-:Y:S02]  /*3290*/  ISETP.GE.AND P6, PT, R32.reuse, R219, PT ;  /* 0x000000db2000720c */ /* 0x040fe40003fc6270 */
[----:B------:R-:W-:Y:S01]  /*32a0*/  ISETP.GE.AND P4, PT, R32, R3, PT ;  /* 0x000000032000720c */ /* 0x000fe20003f86270 */
[----:B------:R-:W-:Y:S01]  /*32b0*/  VIADD R32, R2, 0x19 ;  /* 0x0000001902207836 */ /* 0x000fe20000000000 */
[----:B------:R-:W-:Y:S01]  /*32c0*/  FSEL R21, R21, -INF , !P5 ;  /* 0xff80000015157808 */ /* 0x000fe20006800000 */
[----:B------:R-:W-:Y:S01]  /*32d0*/  HMMA.16816.F32 R72, R36, R54, R72 ;  /* 0x000000362448723c */ /* 0x000fe20000001848 */
[----:B------:R-:W-:-:S02]  /*32e0*/  ISETP.GE.AND P5, PT, R33, R219, PT ;  /* 0x000000db2100720c */ /* 0x000fc40003fa6270 */
[----:B------:R-:W-:Y:S02]  /*32f0*/  FSEL R23, R23, -INF , !P4 ;  /* 0xff80000017177808 */ /* 0x000fe40006000000 */
[----:B------:R-:W-:Y:S01]  /*3300*/  FSEL R172, R82, -INF , !P5 ;  /* 0xff80000052ac7808 */ /* 0x000fe20006800000 */
[----:B------:R-:W-:Y:S01]  /*3310*/  HMMA.16816.F32 R8, R48, R54, R8 ;  /* 0x000000363008723c */ /* 0x000fe20000001808 */
[----:B------:R-:W-:Y:S02]  /*3320*/  ISETP.GE.AND P4, PT, R33, R220, PT ;  /* 0x000000dc2100720c */ /* 0x000fe40003f86270 */
[----:B------:R-:W-:Y:S02]  /*3330*/  ISETP.GE.AND P5, PT, R32, R218, PT ;  /* 0x000000da2000720c */ /* 0x000fe40003fa6270 */
[----:B------:R-:W-:Y:S01]  /*3340*/  FSEL R35, R80, -INF , !P4 ;  /* 0xff80000050237808 */ /* 0x000fe20006000000 */
[----:B------:R-:W-:Y:S01]  /*3350*/  HMMA.16816.F32 R64, R100, R94, R64 ;  /* 0x0000005e6440723c */ /* 0x000fe20000001840 */
[----:B------:R-:W-:-:S02]  /*3360*/  FSEL R17, R17, -INF , !P5 ;  /* 0xff80000011117808 */ /* 0x000fc40006800000 */
[----:B------:R-:W-:Y:S02]  /*3370*/  ISETP.GE.AND P4, PT, R33, R3, PT ;  /* 0x000000032100720c */ /* 0x000fe40003f86270 */
[----:B------:R-:W-:Y:S01]  /*3380*/  ISETP.GE.AND P5, PT, R32, R219, PT ;  /* 0x000000db2000720c */ /* 0x000fe20003fa6270 */
[----:B------:R-:W-:Y:S01]  /*3390*/  HMMA.16816.F32 R60, R4, R94, R60 ;  /* 0x0000005e043c723c */ /* 0x000fe2000000183c */
[----:B------:R-:W-:Y:S02]  /*33a0*/  FSEL R137, R87, -INF , !P6 ;  /* 0xff80000057897808 */ /* 0x000fe40007000000 */
[----:B------:R-:W-:Y:S02]  /*33b0*/  ISETP.GE.AND P6, PT, R33, R218, PT ;  /* 0x000000da2100720c */ /* 0x000fe40003fc6270 */
[----:B------:R-:W-:Y:S01]  /*33c0*/  FSEL R33, R18, -INF , !P4 ;  /* 0xff80000012217808 */ /* 0x000fe20006000000 */
[----:B-1----:R-:W-:Y:S01]  /*33d0*/  HMMA.16816.F32 R68, R36, R24, R68 ;  /* 0x000000182444723c */ /* 0x002fe20000001844 */
[----:B------:R-:W-:Y:S01]  /*33e0*/  FSEL R173, R83, -INF , !P5 ;  /* 0xff80000053ad7808 */ /* 0x000fe20006800000 */
[----:B------:R-:W-:Y:S01]  /*33f0*/  VIADD R5, R2, 0x30 ;  /* 0x0000003002057836 */ /* 0x000fe20000000000 */
[----:B------:R-:W-:Y:S01]  /*3400*/  ISETP.GE.AND P4, PT, R32, R3, PT ;  /* 0x000000032000720c */ /* 0x000fe20003f86270 */
[----:B------:R-:W-:Y:S01]  /*3410*/  VIADD R4, R2, 0x31 ;  /* 0x0000003102047836 */ /* 0x000fe20000000000 */
[----:B------:R-:W-:Y:S01]  /*3420*/  BAR.SYNC.DEFER_BLOCKING 0x0 ;  /* 0x0000000000007b1d */ /* 0x000fe20000010000 */
[----:B------:R-:W-:Y:S01]  /*3430*/  ISETP.GE.AND P5, PT, R52, R220, PT ;  /* 0x000000dc3400720c */ /* 0x000fe20003fa6270 */
[----:B------:R-:W-:Y:S01]  /*3440*/  HMMA.16816.F32 R28, R48, R44, R28 ;  /* 0x0000002c301c723c */ /* 0x000fe2000000181c */
[----:B------:R-:W-:-:S02]  /*3450*/  FSEL R16, R16, -INF , !P6 ;  /* 0xff80000010107808 */ /* 0x000fc40007000000 */
[----:B------:R-:W-:Y:S02]  /*3460*/  ISETP.GE.AND P6, PT, R32, R220, PT ;  /* 0x000000dc2000720c */ /* 0x000fe40003fc6270 */
[----:B------:R-:W-:Y:S01]  /*3470*/  FSEL R32, R19, -INF , !P4 ;  /* 0xff80000013207808 */ /* 0x000fe20006000000 */
[----:B------:R-:W-:Y:S01]  /*3480*/  VIADD R19, R2, 0x21 ;  /* 0x0000002102137836 */ /* 0x000fe20000000000 */
[----:B------:R-:W-:Y:S01]  /*3490*/  FSEL R174, R76, -INF , !P5 ;  /* 0xff8000004cae7808 */ /* 0x000fe20006800000 */
[----:B------:R-:W-:Y:S01]  /*34a0*/  HMMA.16816.F32 R104, R48, R24, R104 ;  /* 0x000000183068723c */ /* 0x000fe20000001868 */
[C---:B------:R-:W-:Y:S02]  /*34b0*/  ISETP.GE.AND P4, PT, R52.reuse, R219, PT ;  /* 0x000000db3400720c */ /* 0x040fe40003f86270 */
[----:B------:R-:W-:Y:S02]  /*34c0*/  ISETP.GE.AND P5, PT, R52, R3, PT ;  /* 0x000000033400720c */ /* 0x000fe40003fa6270 */
[----:B------:R-:W-:Y:S01]  /*34d0*/  FSEL R18, R81, -INF , !P6 ;  /* 0xff80000051127808 */ /* 0x000fe20007000000 */
[----:B------:R-:W-:Y:S01]  /*34e0*/  HMMA.16816.F32 R112, R36, R44, R112 ;  /* 0x0000002c2470723c */ /* 0x000fe20000001870 */
[----:B------:R-:W-:-:S02]  /*34f0*/  FSEL R201, R78, -INF , !P4 ;  /* 0xff8000004ec97808 */ /* 0x000fc40006000000 */
[----:B------:R-:W-:Y:S01]  /*3500*/  FSEL R183, R14, -INF , !P5 ;  /* 0xff8000000eb77808 */ /* 0x000fe20006800000 */
[----:B------:R-:W-:Y:S01]  /*3510*/  VIADD R14, R2, 0x28 ;  /* 0x00000028020e7836 */ /* 0x000fe20000000000 */
[----:B------:R-:W-:Y:S01]  /*3520*/  ISETP.GE.AND P6, PT, R52, R218, PT ;  /* 0x000000da3400720c */ /* 0x000fe20003fc6270 */
[-C--:B------:R-:W-:Y:S01]  /*3530*/  HMMA.16816.F32 R64, R48, R26.reuse, R64 ;  /* 0x0000001a3040723c */ /* 0x080fe20000001840 */
[C---:B------:R-:W-:Y:S02]  /*3540*/  ISETP.GE.AND P4, PT, R19.reuse, R220, PT ;  /* 0x000000dc1300720c */ /* 0x040fe40003f86270 */
[----:B------:R-:W-:Y:S02]  /*3550*/  ISETP.GE.AND P5, PT, R19, R218, PT ;  /* 0x000000da1300720c */ /* 0x000fe40003fa6270 */
[----:B------:R-:W-:Y:S01]  /*3560*/  FSEL R175, R12, -INF , !P6 ;  /* 0xff8000000caf7808 */ /* 0x000fe20007000000 */
[----:B------:R-:W-:Y:S01]  /*3570*/  VIADD R12, R2, 0x29 ;  /* 0x00000029020c7836 */ /* 0x000fe20000000000 */
[----:B------:R-:W-:Y:S01]  /*3580*/  FSEL R191, R77, -INF , !P4 ;  /* 0xff8000004dbf7808 */ /* 0x000fe20006000000 */
[----:B------:R-:W-:Y:S01]  /*3590*/  HMMA.16816.F32 R60, R36, R26, R60 ;  /* 0x0000001a243c723c */ /* 0x000fe2000000183c */
[----:B------:R-:W-:-:S02]  /*35a0*/  FSEL R176, R13, -INF , !P5 ;  /* 0xff8000000db07808 */ /* 0x000fc40006800000 */
[C---:B------:R-:W-:Y:S02]  /*35b0*/  ISETP.GE.AND P6, PT, R19.reuse, R219, PT ;  /* 0x000000db1300720c */ /* 0x040fe40003fc6270 */
[----:B------:R-:W-:Y:S02]  /*35c0*/  ISETP.GE.AND P4, PT, R19, R3, PT ;  /* 0x000000031300720c */ /* 0x000fe40003f86270 */
[----:B------:R-:W-:Y:S02]  /*35d0*/  ISETP.GE.AND P5, PT, R14, R220, PT ;  /* 0x000000dc0e00720c */ /* 0x000fe40003fa6270 */
[----:B------:R-:W-:Y:S02]  /*35e0*/  FSEL R204, R79, -INF , !P6 ;  /* 0xff8000004fcc7808 */ /* 0x000fe40007000000 */
[----:B------:R-:W-:Y:S02]  /*35f0*/  FSEL R184, R15, -INF , !P4 ;  /* 0xff8000000fb87808 */ /* 0x000fe40006000000 */
[----:B------:R-:W-:-:S02]  /*3600*/  FSEL R193, R72, -INF , !P5 ;  /* 0xff80000048c17808 */ /* 0x000fc40006800000 */
[C---:B------:R-:W-:Y:S02]  /*3610*/  ISETP.GE.AND P6, PT, R14.reuse, R219, PT ;  /* 0x000000db0e00720c */ /* 0x040fe40003fc6270 */
[C---:B------:R-:W-:Y:S02]  /*3620*/  ISETP.GE.AND P4, PT, R14.reuse, R218, PT ;  /* 0x000000da0e00720c */ /* 0x040fe40003f86270 */
        /* <DEDUP_REMOVED lines=10> */
[-C--:B------:R-:W-:Y:S02]  /*36d0*/  ISETP.GE.AND P6, PT, R12, R219.reuse, PT ;  /* 0x000000db0c00720c */ /* 0x080fe40003fc6270 */
[C---:B------:R-:W-:Y:S02]  /*36e0*/  ISETP.GE.AND P5, PT, R5.reuse, R220, PT ;  /* 0x000000dc0500720c */ /* 0x040fe40003fa6270 */
[----:B------:R-:W-:Y:S02]  /*36f0*/  ISETP.GE.AND P4, PT, R5, R219, PT ;  /* 0x000000db0500720c */ /* 0x000fe40003f86270 */
[----:B------:R-:W-:Y:S02]  /*3700*/  FSEL R206, R75, -INF , !P6 ;  /* 0xff8000004bce7808 */ /* 0x000fe40007000000 */
[----:B------:R-:W-:Y:S02]  /*3710*/  FSEL R200, R68, -INF , !P5 ;  /* 0xff80000044c87808 */ /* 0x000fe40006800000 */
[----:B------:R-:W-:-:S02]  /*3720*/  FSEL R203, R70, -INF , !P4 ;  /* 0xff80000046cb7808 */ /* 0x000fc40006000000 */
[----:B------:R-:W-:Y:S02]  /*3730*/  FSEL R31, R31, -INF , !P0 ;  /* 0xff8000001f1f7808 */ /* 0x000fe40004000000 */
[C---:B------:R-:W-:Y:S02]  /*3740*/  ISETP.GE.AND P6, PT, R5.reuse, R218, PT ;  /* 0x000000da0500720c */ /* 0x040fe40003fc6270 */
[-C--:B------:R-:W-:Y:S02]  /*3750*/  ISETP.GE.AND P5, PT, R5, R3.reuse, PT ;  /* 0x000000030500720c */ /* 0x080fe40003fa6270 */
[----:B------:R-:W-:Y:S02]  /*3760*/  ISETP.GE.AND P4, PT, R4, R220, PT ;  /* 0x000000dc0400720c */ /* 0x000fe40003f86270 */
[----:B------:R-:W-:Y:S02]  /*3770*/  ISETP.GE.AND P0, PT, R2, R3, PT ;  /* 0x000000030200720c */ /* 0x000fe40003f06270 */
[----:B------:R-:W-:-:S02]  /*3780*/  FSEL R194, R104, -INF , !P6 ;  /* 0xff80000068c27808 */ /* 0x000fc40007000000 */
[----:B------:R-:W-:Y:S02]  /*3790*/  FSEL R190, R106, -INF , !P5 ;  /* 0xff8000006abe7808 */ /* 0x000fe40006800000 */
[----:B------:R-:W-:Y:S02]  /*37a0*/  FSEL R202, R69, -INF , !P4 ;  /* 0xff80000045ca7808 */ /* 0x000fe40006000000 */
[----:B------:R-:W-:Y:S02]  /*37b0*/  FSEL R30, R30, -INF , !P0 ;  /* 0xff8000001e1e7808 */ /* 0x000fe40004000000 */
[C---:B------:R-:W-:Y:S02]  /*37c0*/  ISETP.GE.AND P6, PT, R4.reuse, R219, PT ;  /* 0x000000db0400720c */ /* 0x040fe40003fc6270 */
[C---:B------:R-:W-:Y:S02]  /*37d0*/  ISETP.GE.AND P5, PT, R4.reuse, R218, PT ;  /* 0x000000da0400720c */ /* 0x040fe40003fa6270 */
[----:B------:R-:W-:Y:S01]  /*37e0*/  ISETP.GE.AND P4, PT, R4, R3, PT ;  /* 0x000000030400720c */ /* 0x000fe20003f86270 */
[----:B------:R-:W-:Y:S01]  /*37f0*/  VIADD R4, R2, 0x38 ;  /* 0x0000003802047836 */ /* 0x000fe20000000000 */
[----:B------:R-:W-:-:S02]  /*3800*/  FSEL R113, R113, -INF , !P2 ;  /* 0xff80000071717808 */ /* 0x000fc40005000000 */
[----:B------:R-:W-:Y:S02]  /*3810*/  PLOP3.LUT P0, PT, PT, PT, UP0, 0x80, 0x0 ;  /* 0x000000000000781c */ /* 0x000fe40003f0f008 */
[C---:B------:R-:W-:Y:S02]  /*3820*/  ISETP.GE.AND P2, PT, R2.reuse, R220, PT ;  /* 0x000000dc0200720c */ /* 0x040fe40003f46270 */
[----:B------:R-:W-:Y:S02]  /*3830*/  FSEL R199, R105, -INF , !P5 ;  /* 0xff80000069c77808 */ /* 0x000fe40006800000 */
[----:B------:R-:W-:Y:S02]  /*3840*/  FSEL R29, R29, -INF , !P1 ;  /* 0xff8000001d1d7808 */ /* 0x000fe40004800000 */
[----:B------:R-:W-:Y:S02]  /*3850*/  FSEL R8, R115, -INF , !P3 ;  /* 0xff80000073087808 */ /* 0x000fe40005800000 */
[----:B------:R-:W-:-:S02]  /*3860*/  ISETP.GE.AND P5, PT, R2, R219, PT ;  /* 0x000000db0200720c */ /* 0x000fc40003fa6270 */
[----:B------:R-:W-:Y:S02]  /*3870*/  FSEL R112, R112, -INF , !P2 ;  /* 0xff80000070707808 */ /* 0x000fe40005000000 */
[CC--:B------:R-:W-:Y:S01]  /*3880*/  ISETP.GE.AND P1, PT, R2.reuse, R218.reuse, PT ;  /* 0x000000da0200720c */ /* 0x0c0fe20003f26270 */
[----:B------:R-:W-:Y:S01]  /*3890*/  VIADD R2, R2, 0x39 ;  /* 0x0000003902027836 */ /* 0x000fe20000000000 */
[C---:B------:R-:W-:Y:S02]  /*38a0*/  ISETP.GE.AND P3, PT, R4.reuse, R218, PT ;  /* 0x000000da0400720c */ /* 0x040fe40003f66270 */
[----:B------:R-:W-:Y:S02]  /*38b0*/  ISETP.GE.AND P2, PT, R4, R3, PT ;  /* 0x000000030400720c */ /* 0x000fe40003f46270 */
[----:B------:R-:W-:Y:S02]  /*38c0*/  FSEL R182, R71, -INF , !P6 ;  /* 0xff80000047b67808 */ /* 0x000fe40007000000 */
[----:B------:R-:W-:-:S02]  /*38d0*/  FSEL R192, R107, -INF , !P4 ;  /* 0xff8000006bc07808 */ /* 0x000fc40006000000 */
[----:B------:R-:W-:Y:S02]  /*38e0*/  FSEL R114, R114, -INF , !P5 ;  /* 0xff80000072727808 */ /* 0x000fe40006800000 */
[----:B------:R-:W-:Y:S02]  /*38f0*/  FSEL R198, R64, -INF , !P3 ;  /* 0xff80000040c67808 */ /* 0x000fe40005800000 */
[----:B------:R-:W-:Y:S02]  /*3900*/  FSEL R189, R66, -INF , !P2 ;  /* 0xff80000042bd7808 */ /* 0x000fe40005000000 */
[----:B------:R-:W-:Y:S02]  /*3910*/  FSEL R28, R28, -INF , !P1 ;  /* 0xff8000001c1c7808 */ /* 0x000fe40004800000 */
[C---:B------:R-:W-:Y:S02]  /*3920*/  ISETP.GE.AND P6, PT, R4.reuse, R220, PT ;  /* 0x000000dc0400720c */ /* 0x040fe40003fc6270 */
[----:B------:R-:W-:-:S02]  /*3930*/  ISETP.GE.AND P4, PT, R4, R219, PT ;  /* 0x000000db0400720c */ /* 0x000fc40003f86270 */
[C---:B------:R-:W-:Y:S02]  /*3940*/  ISETP.GE.AND P5, PT, R2.reuse, R220, PT ;  /* 0x000000dc0200720c */ /* 0x040fe40003fa6270 */
[C---:B------:R-:W-:Y:S02]  /*3950*/  ISETP.GE.AND P3, PT, R2.reuse, R219, PT ;  /* 0x000000db0200720c */ /* 0x040fe40003f66270 */
[C---:B------:R-:W-:Y:S02]  /*3960*/  ISETP.GE.AND P2, PT, R2.reuse, R218, PT ;  /* 0x000000da0200720c */ /* 0x040fe40003f46270 */
[----:B------:R-:W-:Y:S01]  /*3970*/  ISETP.GE.AND P1, PT, R2, R3, PT ;  /* 0x000000030200720c */ /* 0x000fe20003f26270 */
[----:B------:R-:W-:Y:S01]  /*3980*/  IMAD.IADD R2, R121, 0x1, R122 ;  /* 0x0000000179027824 */ /* 0x000fe200078e027a */
[----:B------:R-:W-:Y:S02]  /*3990*/  FSEL R196, R65, -INF , !P2 ;  /* 0xff80000041c47808 */ /* 0x000fe40005000000 */
[----:B------:R-:W-:-:S02]  /*39a0*/  FSEL R187, R67, -INF , !P1 ;  /* 0xff80000043bb7808 */ /* 0x000fc40004800000 */
[----:B------:R-:W-:Y:S02]  /*39b0*/  FSEL R205, R60, -INF , !P6 ;  /* 0xff8000003ccd7808 */ /* 0x000fe40007000000 */
[----:B------:R-:W-:Y:S02]  /*39c0*/  FSEL R181, R62, -INF , !P4 ;  /* 0xff8000003eb57808 */ /* 0x000fe40006000000 */
[----:B------:R-:W-:Y:S02]  /*39d0*/  FSEL R208, R61, -INF , !P5 ;  /* 0xff8000003dd07808 */ /* 0x000fe40006800000 */
[----:B------:R-:W-:Y:S01]  /*39e0*/  FSEL R177, R63, -INF , !P3 ;  /* 0xff8000003fb17808 */ /* 0x000fe20005800000 */
[----:B------:R-:W-:Y:S06]  /*39f0*/  @!P0 BRA `(.L_x_78) ;  /* 0x0000000400088947 */ /* 0x000fec0003800000 */
[----:B------:R-:W-:Y:S01]  /*3a00*/  ULDC UR10, c[0x0][0x2d0] ;  /* 0x0000b400000a7ab9 */ /* 0x000fe20000000800 */
[----:B------:R-:W-:Y:S01]  /*3a10*/  UIADD3 UR11, UR19, -0x2, URZ ;  /* 0xfffffffe130b7890 */ /* 0x000fe2000fffe03f */
[----:B------:R-:W-:Y:S01]  /*3a20*/  ISETP.GE.AND P4, PT, R41, UR10, PT ;  /* 0x0000000a29007c0c */ /* 0x000fe2000bf86270 */
[----:B------:R-:W-:Y:S01]  /*3a30*/  BSSY B0, `(.L_x_79) ;  /* 0x000003d000007945 */ /* 0x000fe20003800000 */
[----:B------:R-:W-:Y:S01]  /*3a40*/  ISETP.GE.AND P5, PT, R42, UR10, PT ;  /* 0x0000000a2a007c0c */ /* 0x000fe2000bfa6270 */
[----:B------:R-:W-:Y:S01]  /*3a50*/  UIMAD UR25, UR25, UR11, URZ ;  /* 0x0000000b191972a4 */ /* 0x000fe2000f8e023f */
[----:B------:R-:W-:Y:S01]  /*3a60*/  ISETP.GE.AND P2, PT, R40, UR10, PT ;  /* 0x0000000a28007c0c */ /* 0x000fe2000bf46270 */
[----:B------:R-:W-:Y:S01]  /*3a70*/  USHF.R.S32.HI UR10, URZ, 0x1f, UR11 ;  /* 0x0000001f3f0a7899 */ /* 0x000fe2000801140b */
[----:B------:R-:W-:-:S03]  /*3a80*/  IMAD.WIDE.U32 R120, R120, UR11, R226 ;  /* 0x0000000b78787c25 */ /* 0x000fc6000f8e00e2 */
[----:B------:R-:W-:-:S04]  /*3a90*/  UIMAD UR10, UR10, UR26, UR25 ;  /* 0x0000001a0a0a72a4 */ /* 0x000fc8000f8e0219 */
[----:B------:R-:W1:Y:S02]  /*3aa0*/  @!P4 LDC.64 R12, c[0x0][0x218] ;  /* 0x00008600ff0ccb82 */ /* 0x000e640000000a00 */
[----:B------:R-:W-:Y:S01]  /*3ab0*/  VIADD R9, R121, UR10 ;  /* 0x0000000a79097c36 */ /* 0x000fe20008000000 */
[----:B------:R2:W-:Y:S04]  /*3ac0*/  @P5 STS [R222+0x6000], RZ ;  /* 0x006000ffde005388 */ /* 0x0005e80000000800 */
[----:B------:R2:W-:Y:S01]  /*3ad0*/  @P5 STS [R222+0x6004], RZ ;  /* 0x006004ffde005388 */ /* 0x0005e20000000800 */
[----:B------:R-:W3:Y:S03]  /*3ae0*/  @!P5 LDC.64 R14, c[0x0][0x218] ;  /* 0x00008600ff0edb82 */ /* 0x000ee60000000a00 */
[----:B------:R2:W-:Y:S05]  /*3af0*/  @P5 STS.64 [R222+0x6008], RZ ;  /* 0x006008ffde005388 */ /* 0x0005ea0000000a00 */
[----:B------:R-:W4:Y:S08]  /*3b00*/  @!P2 LDC.64 R10, c[0x0][0x218] ;  /* 0x00008600ff0aab82 */ /* 0x000f300000000a00 */
[----:B------:R-:W5:Y:S01]  /*3b10*/  @!P5 LDC.64 R6, c[0x0][0x218] ;  /* 0x00008600ff06db82 */ /* 0x000f620000000a00 */
[----:B-1----:R-:W-:-:S04]  /*3b20*/  @!P4 LEA R12, P3, R120, R12, 0x1 ;  /* 0x0000000c780cc211 */ /* 0x002fc800078608ff */
[----:B------:R-:W-:-:S03]  /*3b30*/  @!P4 LEA.HI.X R13, R120, R13, R9, 0x1, P3 ;  /* 0x0000000d780dc211 */ /* 0x000fc600018f0c09 */
[----:B------:R-:W1:Y:S01]  /*3b40*/  @!P4 LDC.64 R4, c[0x0][0x218] ;  /* 0x00008600ff04cb82 */ /* 0x000e620000000a00 */
[----:B---3--:R-:W-:-:S04]  /*3b50*/  @!P5 LEA R14, P6, R120, R14, 0x1 ;  /* 0x0000000e780ed211 */ /* 0x008fc800078c08ff */
[C-C-:B------:R-:W-:Y:S02]  /*3b60*/  @!P5 LEA.HI.X R15, R120.reuse, R15, R9.reuse, 0x1, P6 ;  /* 0x0000000f780fd211 */ /* 0x140fe400030f0c09 */
[C---:B----4-:R-:W-:Y:S02]  /*3b70*/  @!P2 LEA R24, P1, R120.reuse, R10, 0x1 ;  /* 0x0000000a7818a211 */ /* 0x050fe400078208ff */
[C---:B------:R-:W-:Y:S01]  /*3b80*/  IADD3 R10, P3, R120.reuse, UR13, RZ ;  /* 0x0000000d780a7c10 */ /* 0x040fe2000ff7e0ff */
[----:B------:R-:W-:Y:S01]  /*3b90*/  @!PT LDS RZ, [RZ] ;  /* 0x00000000fffff984 */ /* 0x000fe20000000800 */
[----:B------:R-:W-:Y:S01]  /*3ba0*/  @!PT LDS RZ, [RZ] ;  /* 0x00000000fffff984 */ /* 0x000fe20000000800 */
[----:B------:R-:W-:Y:S01]  /*3bb0*/  @!PT LDS RZ, [RZ] ;  /* 0x00000000fffff984 */ /* 0x000fe20000000800 */
[----:B------:R2:W-:Y:S01]  /*3bc0*/  @!P5 LDGSTS.E.BYPASS.LTC128B.128 [R222+0x6000], desc[UR22][R14.64] ;  /* 0x060000000ededfae */ /* 0x0005e2000b901d56 */
[----:B------:R-:W-:Y:S02]  /*3bd0*/  @!P2 LEA.HI.X R25, R120, R11, R9, 0x1, P1 ;  /* 0x0000000b7819a211 */ /* 0x000fe400008f0c09 */
[----:B------:R-:W-:Y:S01]  /*3be0*/  IADD3.X R9, R9, UR5, RZ, P3, !PT ;  /* 0x0000000509097c10 */ /* 0x000fe20009ffe4ff */
[----:B------:R2:W-:Y:S01]  /*3bf0*/  @P4 STS.128 [R222+0x7000], RZ ;  /* 0x007000ffde004388 */ /* 0x0005e20000000c00 */
[----:B-----5:R-:W-:-:S03]  /*3c00*/  @!P5 LEA R6, P1, R10, R6, 0x1 ;  /* 0x000000060a06d211 */ /* 0x020fc600078208ff */
[----:B------:R-:W-:Y:S01]  /*3c10*/  @!PT LDS RZ, [RZ] ;  /* 0x00000000fffff984 */ /* 0x000fe20000000800 */
[----:B------:R-:W-:Y:S01]  /*3c20*/  @!PT LDS RZ, [RZ] ;  /* 0x00000000fffff984 */ /* 0x000fe20000000800 */
[----:B------:R-:W-:Y:S01]  /*3c30*/  @!PT LDS RZ, [RZ] ;  /* 0x00000000fffff984 */ /* 0x000fe20000000800 */
[----:B------:R2:W-:Y:S01]  /*3c40*/  @!P4 LDGSTS.E.BYPASS.LTC128B.128 [R222+0x7000], desc[UR22][R12.64+0x40] ;  /* 0x070000400cdecfae */ /* 0x0005e2000b901d56 */
[----:B------:R-:W-:-:S03]  /*3c50*/  @!P5 LEA.HI.X R7, R10, R7, R9, 0x1, P1 ;  /* 0x000000070a07d211 */ /* 0x000fc600008f0c09 */
[----:B------:R2:W-:Y:S01]  /*3c60*/  @P2 STS.128 [R222+0x8000], RZ ;  /* 0x008000ffde002388 */ /* 0x0005e20000000c00 */
        /* <DEDUP_REMOVED lines=25> */
.L_x_80:
[----:B------:R-:W-:Y:S05]  /*3e00*/  BSYNC B0 ;  /* 0x0000000000007941 */ /* 0x000fea0003800000 */
.L_x_79:
[----:B------:R-:W0:Y:S02]  /*3e10*/  LDGDEPBAR ;  /* 0x00000000000079af */ /* 0x000e240000000000 */
.L_x_78:
[----:B-12---:R-:W-:Y:S01]  /*3e20*/  FMNMX.FTZ R4, R112, R113, !PT ;  /* 0x0000007170047209 */ /* 0x006fe20007810000 */
[----:B------:R-:W-:Y:S01]  /*3e30*/  ULDC UR18, c[0x0][0x2ec] ;  /* 0x0000bb0000127ab9 */ /* 0x000fe20000000800 */
[----:B------:R-:W-:Y:S02]  /*3e40*/  FMNMX.FTZ R7, R28, R29, !PT ;  /* 0x0000001d1c077209 */ /* 0x000fe40007810000 */
[----:B------:R-:W-:Y:S02]  /*3e50*/  FMNMX.FTZ R4, R88, R4, !PT ;  /* 0x0000000458047209 */ /* 0x000fe40007810000 */
[----:B------:R-:W-:Y:S02]  /*3e60*/  FMNMX.FTZ R7, R56, R7, !PT ;  /* 0x0000000738077209 */ /* 0x000fe40007810000 */
[----:B------:R-:W-:Y:S02]  /*3e70*/  FMNMX.FTZ R4, R89, R4, !PT ;  /* 0x0000000459047209 */ /* 0x000fe40007810000 */
[----:B------:R-:W-:-:S02]  /*3e80*/  FMNMX.FTZ R7, R58, R7, !PT ;  /* 0x000000073a077209 */ /* 0x000fc40007810000 */
[----:B------:R-:W-:Y:S02]  /*3e90*/  FMNMX.FTZ R4, R84, R4, !PT ;  /* 0x0000000454047209 */ /* 0x000fe40007810000 */
        /* <DEDUP_REMOVED lines=31> */
[----:B------:R-:W-:Y:S01]  /*4090*/  FMNMX.FTZ R6, R184, R6, !PT ;  /* 0x00000006b8067209 */ /* 0x000fe20007810000 */
[----:B------:R-:W1:Y:S01]  /*40a0*/  SHFL.BFLY PT, R9, R4, 0x2, 0x1f ;  /* 0x0c401f0004097f89 */ /* 0x000e6200000e0000 */
[----:B------:R-:W-:Y:S02]  /*40b0*/  LEA R214, R2, UR4, 0x1 ;  /* 0x0000000402d67c11 */ /* 0x000fe4000f8e08ff */
[----:B------:R-:W-:Y:S01]  /*40c0*/  FMNMX.FTZ R6, R185, R6, !PT ;  /* 0x00000006b9067209 */ /* 0x000fe20007810000 */
[----:B------:R-:W2:Y:S01]  /*40d0*/  SHFL.BFLY PT, R5, R7, 0x2, 0x1f ;  /* 0x0c401f0007057f89 */ /* 0x000ea200000e0000 */
[----:B------:R-:W-:-:S02]  /*40e0*/  LEA R212, R0, R214, 0x1 ;  /* 0x000000d600d47211 */ /* 0x000fc400078e08ff */
[----:B------:R-:W-:Y:S01]  /*40f0*/  FMNMX.FTZ R6, R186, R6, !PT ;  /* 0x00000006ba067209 */ /* 0x000fe20007810000 */
[----:B------:R-:W-:Y:S03]  /*4100*/  LDSM.16.MT88.4 R148, [R214+0x9000] ;  /* 0x00900000d694783b */ /* 0x000fe60000004200 */
[----:B------:R-:W-:Y:S01]  /*4110*/  FMNMX.FTZ R6, R190, R6, !PT ;  /* 0x00000006be067209 */ /* 0x000fe20007810000 */
[----:B------:R-:W-:Y:S03]  /*4120*/  LDSM.16.MT88.4 R80, [R212+0x9000] ;  /* 0x00900000d450783b */ /* 0x000fe60000004200 */
[----:B------:R-:W-:Y:S01]  /*4130*/  FMNMX.FTZ R6, R192, R6, !PT ;  /* 0x00000006c0067209 */ /* 0x000fe20007810000 */
[----:B------:R-:W-:Y:S03]  /*4140*/  LDSM.16.MT88.4 R96, [R214+0xa000] ;  /* 0x00a00000d660783b */ /* 0x000fe60000004200 */
[----:B------:R-:W-:Y:S01]  /*4150*/  FMNMX.FTZ R6, R189, R6, !PT ;  /* 0x00000006bd067209 */ /* 0x000fe20007810000 */
[----:B------:R-:W-:Y:S03]  /*4160*/  LDSM.16.MT88.4 R108, [R212+0xa000] ;  /* 0x00a00000d46c783b */ /* 0x000fe60000004200 */
[----:B------:R-:W-:Y:S01]  /*4170*/  FMNMX.FTZ R6, R187, R6, !PT ;  /* 0x00000006bb067209 */ /* 0x000fe20007810000 */
[----:B------:R-:W-:Y:S01]  /*4180*/  LDSM.16.MT88.4 R120, [R214+0xb000] ;  /* 0x00b00000d678783b */ /* 0x000fe20000004200 */
[----:B-1----:R-:W-:-:S02]  /*4190*/  FMNMX.FTZ R9, R4, R9, !PT ;  /* 0x0000000904097209 */ /* 0x002fc40007810000 */
[----:B--2---:R-:W-:Y:S01]  /*41a0*/  FMNMX.FTZ R5, R7, R5, !PT ;  /* 0x0000000507057209 */ /* 0x004fe20007810000 */
[----:B------:R-:W1:Y:S01]  /*41b0*/  SHFL.BFLY PT, R4, R6, 0x2, 0x1f ;  /* 0x0c401f0006047f89 */ /* 0x000e6200000e0000 */
[----:B------:R-:W-:-:S03]  /*41c0*/  FMNMX.FTZ R7, R114, R8, !PT ;  /* 0x0000000872077209 */ /* 0x000fc60007810000 */
[----:B------:R-:W2:Y:S01]  /*41d0*/  SHFL.BFLY PT, R166, R5, 0x1, 0x1f ;  /* 0x0c201f0005a67f89 */ /* 0x000ea200000e0000 */
[----:B------:R-:W-:-:S03]  /*41e0*/  FMNMX.FTZ R7, R46, R7, !PT ;  /* 0x000000072e077209 */ /* 0x000fc60007810000 */
[----:B------:R-:W3:Y:S01]  /*41f0*/  SHFL.BFLY PT, R168, R9, 0x1, 0x1f ;  /* 0x0c201f0009a87f89 */ /* 0x000ee200000e0000 */
[----:B------:R-:W-:-:S03]  /*4200*/  FMNMX.FTZ R7, R34, R7, !PT ;  /* 0x0000000722077209 */ /* 0x000fc60007810000 */
[----:B------:R-:W-:Y:S01]  /*4210*/  LDSM.16.MT88.4 R12, [R214+0xa400] ;  /* 0x00a40000d60c783b */ /* 0x000fe20000004200 */
[----:B------:R-:W-:-:S03]  /*4220*/  FMNMX.FTZ R7, R136, R7, !PT ;  /* 0x0000000788077209 */ /* 0x000fc60007810000 */
[----:B------:R-:W-:Y:S01]  /*4230*/  LDSM.16.MT88.4 R36, [R212+0xb800] ;  /* 0x00b80000d424783b */ /* 0x000fe20000004200 */
[----:B------:R-:W-:-:S04]  /*4240*/  FMNMX.FTZ R7, R137, R7, !PT ;  /* 0x0000000789077209 */ /* 0x000fc80007810000 */
[----:B------:R-:W-:Y:S02]  /*4250*/  FMNMX.FTZ R7, R172, R7, !PT ;  /* 0x00000007ac077209 */ /* 0x000fe40007810000 */
[----:B-1----:R-:W-:Y:S02]  /*4260*/  FMNMX.FTZ R4, R6, R4, !PT ;  /* 0x0000000406047209 */ /* 0x002fe40007810000 */
[----:B------:R-:W-:Y:S02]  /*4270*/  FMNMX.FTZ R6, R173, R7, !PT ;  /* 0x00000007ad067209 */ /* 0x000fe40007810000 */
[----:B--2---:R-:W-:Y:S01]  /*4280*/  FMNMX.FTZ R166, R5, R166, !PT ;  /* 0x000000a605a67209 */ /* 0x004fe20007810000 */
[----:B------:R-:W1:Y:S01]  /*4290*/  SHFL.BFLY PT, R165, R4, 0x1, 0x1f ;  /* 0x0c201f0004a57f89 */ /* 0x000e6200000e0000 */
[----:B------:R-:W-:Y:S02]  /*42a0*/  FMNMX.FTZ R5, R201, R6, !PT ;  /* 0x00000006c9057209 */ /* 0x000fe40007810000 */
[----:B---3--:R-:W-:Y:S01]  /*42b0*/  FMNMX.FTZ R168, R9, R168, !PT ;  /* 0x000000a809a87209 */ /* 0x008fe20007810000 */
[----:B------:R-:W-:Y:S01]  /*42c0*/  FMUL.FTZ R197, R166, UR18 ;  /* 0x00000012a6c57c20 */ /* 0x000fe20008410000 */
[----:B------:R-:W-:-:S02]  /*42d0*/  FMNMX.FTZ R5, R204, R5, !PT ;  /* 0x00000005cc057209 */ /* 0x000fc40007810000 */
[C---:B------:R-:W-:Y:S01]  /*42e0*/  FSETP.NEU.FTZ.AND P1, PT, R168.reuse, -INF , PT ;  /* 0xff800000a800780b */ /* 0x040fe20003f3d000 */
[----:B------:R-:W-:Y:S01]  /*42f0*/  FMUL.FTZ R209, R168, UR18 ;  /* 0x00000012a8d17c20 */ /* 0x000fe20008410000 */
[----:B------:R-:W-:-:S04]  /*4300*/  FMNMX.FTZ R5, R207, R5, !PT ;  /* 0x00000005cf057209 */ /* 0x000fc80007810000 */
[----:B------:R-:W-:Y:S02]  /*4310*/  FMNMX.FTZ R5, R206, R5, !PT ;  /* 0x00000005ce057209 */ /* 0x000fe40007810000 */
[----:B------:R-:W-:Y:S02]  /*4320*/  FSEL R209, R209, RZ, P1 ;  /* 0x000000ffd1d17208 */ /* 0x000fe40000800000 */
[----:B------:R-:W-:Y:S02]  /*4330*/  FMNMX.FTZ R5, R203, R5, !PT ;  /* 0x00000005cb057209 */ /* 0x000fe40007810000 */
[----:B------:R-:W-:Y:S01]  /*4340*/  FSETP.NEU.FTZ.AND P1, PT, R166, -INF , PT ;  /* 0xff800000a600780b */ /* 0x000fe20003f3d000 */
[--C-:B------:R-:W-:Y:S01]  /*4350*/  FFMA.FTZ R170, R112, UR18, -R209.reuse ;  /* 0x0000001270aa7c23 */ /* 0x100fe200080108d1 */
[----:B------:R-:W-:Y:S01]  /*4360*/  FMNMX.FTZ R5, R182, R5, !PT ;  /* 0x00000005b6057209 */ /* 0x000fe20007810000 */
[--C-:B------:R-:W-:Y:S01]  /*4370*/  FFMA.FTZ R171, R113, UR18, -R209.reuse ;  /* 0x0000001271ab7c23 */ /* 0x100fe200080108d1 */
[----:B------:R-:W-:Y:S01]  /*4380*/  FSEL R197, R197, RZ, P1 ;  /* 0x000000ffc5c57208 */ /* 0x000fe20000800000 */
[--C-:B------:R-:W-:Y:S01]  /*4390*/  FFMA.FTZ R67, R88, UR18, -R209.reuse ;  /* 0x0000001258437c23 */ /* 0x100fe200080108d1 */
[----:B------:R-:W-:Y:S01]  /*43a0*/  FMNMX.FTZ R5, R181, R5, !PT ;  /* 0x00000005b5057209 */ /* 0x000fe20007810000 */
[----:B------:R-:W-:Y:S01]  /*43b0*/  FFMA.FTZ R59, R89, UR18, -R209 ;  /* 0x00000012593b7c23 */ /* 0x000fe200080108d1 */
[----:B-1----:R-:W-:Y:S01]  /*43c0*/  FMNMX.FTZ R165, R4, R165, !PT ;  /* 0x000000a504a57209 */ /* 0x002fe20007810000 */
[--C-:B------:R-:W-:Y:S01]  /*43d0*/  FFMA.FTZ R55, R58, UR18, -R197.reuse ;  /* 0x000000123a377c23 */ /* 0x100fe200080108c5 */
[----:B------:R-:W-:Y:S01]  /*43e0*/  FMNMX.FTZ R4, R177, R5, !PT ;  /* 0x00000005b1047209 */ /* 0x000fe20007810000 */
[--C-:B------:R-:W-:Y:S01]  /*43f0*/  FFMA.FTZ R61, R28, UR18, -R197.reuse ;  /* 0x000000121c3d7c23 */ /* 0x100fe200080108c5 */
[C---:B------:R-:W-:Y:S01]  /*4400*/  FSETP.NEU.FTZ.AND P1, PT, R165.reuse, -INF , PT ;  /* 0xff800000a500780b */ /* 0x040fe20003f3d000 */
[----:B------:R-:W-:Y:S01]  /*4410*/  FMUL.FTZ R188, R165, UR18 ;  /* 0x00000012a5bc7c20 */ /* 0x000fe20008410000 */
[--C-:B------:R-:W-:Y:S01]  /*4420*/  FFMA.FTZ R60, R29, UR18, -R197.reuse ;  /* 0x000000121d3c7c23 */ /* 0x100fe200080108c5 */
[----:B------:R-:W1:Y:S01]  /*4430*/  SHFL.BFLY PT, R5, R4, 0x2, 0x1f ;  /* 0x0c401f0004057f89 */ /* 0x000e6200000e0000 */
[--C-:B------:R-:W-:Y:S01]  /*4440*/  FFMA.FTZ R56, R56, UR18, -R197.reuse ;  /* 0x0000001238387c23 */ /* 0x100fe200080108c5 */
[----:B------:R-:W-:Y:S01]  /*4450*/  MUFU.EX2 R170, R170 ;  /* 0x000000aa00aa7308 */ /* 0x000fe20000000800 */
[----:B------:R-:W-:Y:S01]  /*4460*/  FSEL R188, R188, RZ, P1 ;  /* 0x000000ffbcbc7208 */ /* 0x000fe20000800000 */
[--C-:B------:R-:W-:Y:S01]  /*4470*/  FFMA.FTZ R53, R20, UR18, -R197.reuse ;  /* 0x0000001214357c23 */ /* 0x100fe200080108c5 */
[--C-:B------:R-:W-:Y:S01]  /*4480*/  FFMA.FTZ R45, R21, UR18, -R197.reuse ;  /* 0x00000012152d7c23 */ /* 0x100fe200080108c5 */
[--C-:B------:R-:W-:Y:S01]  /*4490*/  FFMA.FTZ R44, R16, UR18, -R197.reuse ;  /* 0x00000012102c7c23 */ /* 0x100fe200080108c5 */
[----:B------:R-:W-:Y:S01]  /*44a0*/  FFMA.FTZ R2, R17, UR18, -R197 ;  /* 0x0000001211027c23 */ /* 0x000fe200080108c5 */
[--C-:B------:R-:W-:Y:S01]  /*44b0*/  FFMA.FTZ R62, R30, UR18, -R188.reuse ;  /* 0x000000121e3e7c23 */ /* 0x100fe200080108bc */
[--C-:B------:R-:W-:Y:S01]  /*44c0*/  FFMA.FTZ R63, R31, UR18, -R188.reuse ;  /* 0x000000121f3f7c23 */ /* 0x100fe200080108bc */
        /* <DEDUP_REMOVED lines=8> */
[--C-:B------:R-:W-:Y:S01]  /*4550*/  FFMA.FTZ R54, R84, UR18, -R209.reuse ;  /* 0x0000001254367c23 */ /* 0x100fe200080108d1 */
[--C-:B------:R-:W-:Y:S01]  /*4560*/  FFMA.FTZ R48, R85, UR18, -R209.reuse ;  /* 0x0000001255307c23 */ /* 0x100fe200080108d1 */
[----:B------:R-:W2:Y:S01]  /*4570*/  MUFU.EX2 R60, R60 ;  /* 0x0000003c003c7308 */ /* 0x000ea20000000800 */
[----:B------:R-:W-:Y:S01]  /*4580*/  FFMA.FTZ R174, R174, UR18, -R209 ;  /* 0x00000012aeae7c23 */ /* 0x000fe200080108d1 */
[--C-:B------:R-:W-:Y:S01]  /*4590*/  FFMA.FTZ R175, R175, UR18, -R197.reuse ;  /* 0x00000012afaf7c23 */ /* 0x100fe200080108c5 */
[--C-:B------:R-:W-:Y:S01]  /*45a0*/  FFMA.FTZ R176, R176, UR18, -R197.reuse ;  /* 0x00000012b0b07c23 */ /* 0x100fe200080108c5 */
[----:B-1----:R-:W-:Y:S01]  /*45b0*/  FMNMX.FTZ R0, R4, R5, !PT ;  /* 0x0000000504007209 */ /* 0x002fe20007810000 */
[--C-:B------:R-:W-:Y:S01]  /*45c0*/  FFMA.FTZ R179, R179, UR18, -R197.reuse ;  /* 0x00000012b3b37c23 */ /* 0x100fe200080108c5 */
[----:B------:R-:W-:Y:S01]  /*45d0*/  LDSM.16.MT88.4 R4, [R212+0xb000] ;  /* 0x00b00000d404783b */ /* 0x000fe20000004200 */
[----:B------:R-:W-:Y:S01]  /*45e0*/  FFMA.FTZ R180, R180, UR18, -R197 ;  /* 0x00000012b4b47c23 */ /* 0x000fe200080108c5 */
[----:B------:R-:W1:Y:S01]  /*45f0*/  MUFU.EX2 R56, R56 ;  /* 0x0000003800387308 */ /* 0x000e620000000800 */
[--C-:B------:R-:W-:Y:S01]  /*4600*/  FFMA.FTZ R183, R183, UR18, -R188.reuse ;  /* 0x00000012b7b77c23 */ /* 0x100fe200080108bc */
[----:B------:R-:W3:Y:S01]  /*4610*/  SHFL.BFLY PT, R167, R0, 0x1, 0x1f ;  /* 0x0c201f0000a77f89 */ /* 0x000ee200000e0000 */
[--C-:B------:R-:W-:Y:S01]  /*4620*/  FFMA.FTZ R184, R184, UR18, -R188.reuse ;  /* 0x00000012b8b87c23 */ /* 0x100fe200080108bc */
[--C-:B------:R-:W-:Y:S01]  /*4630*/  FFMA.FTZ R185, R185, UR18, -R188.reuse ;  /* 0x00000012b9b97c23 */ /* 0x100fe200080108bc */
[----:B------:R-:W-:Y:S01]  /*4640*/  FFMA.FTZ R186, R186, UR18, -R188 ;  /* 0x00000012baba7c23 */ /* 0x000fe200080108bc */
[--C-:B------:R-:W-:Y:S01]  /*4650*/  FFMA.FTZ R191, R191, UR18, -R209.reuse ;  /* 0x00000012bfbf7c23 */ /* 0x100fe200080108d1 */
[--C-:B------:R-:W-:Y:S01]  /*4660*/  FFMA.FTZ R193, R193, UR18, -R209.reuse ;  /* 0x00000012c1c17c23 */ /* 0x100fe200080108d1 */
[----:B------:R-:W4:Y:S01]  /*4670*/  MUFU.EX2 R55, R55 ;  /* 0x0000003700377308 */ /* 0x000f220000000800 */
[----:B--2---:R-:W-:Y:S01]  /*4680*/  F2FP.F16.F32.PACK_AB R132, R60, R61 ;  /* 0x0000003d3c84723e */ /* 0x004fe200000000ff */
[--C-:B------:R-:W-:Y:S01]  /*4690*/  FFMA.FTZ R195, R195, UR18, -R209.reuse ;  /* 0x00000012c3c37c23 */ /* 0x100fe200080108d1 */
[----:B------:R-:W-:Y:S01]  /*46a0*/  FADD.FTZ R60, R61, R60 ;  /* 0x0000003c3d3c7221 */ /* 0x000fe20000010000 */
[----:B------:R-:W-:Y:S01]  /*46b0*/  FFMA.FTZ R200, R200, UR18, -R209 ;  /* 0x00000012c8c87c23 */ /* 0x000fe200080108d1 */
[----:B------:R-:W-:Y:S01]  /*46c0*/  FFMA.FTZ R194, R194, UR18, -R197 ;  /* 0x00000012c2c27c23 */ /* 0x000fe200080108c5 */
[----:B------:R-:W-:Y:S01]  /*46d0*/  FFMA.FTZ R190, R190, UR18, -R188 ;  /* 0x00000012bebe7c23 */ /* 0x000fe200080108bc */
[--C-:B------:R-:W-:Y:S01]  /*46e0*/  FFMA.FTZ R202, R202, UR18, -R209.reuse ;  /* 0x00000012caca7c23 */ /* 0x100fe200080108d1 */
[----:B------:R-:W-:Y:S01]  /*46f0*/  MUFU.EX2 R62, R62 ;  /* 0x0000003e003e7308 */ /* 0x000fe20000000800 */
[----:B-1----:R-:W-:Y:S01]  /*4700*/  FADD.FTZ R60, R56, R60 ;  /* 0x0000003c383c7221 */ /* 0x002fe20000010000 */
[--C-:B------:R-:W-:Y:S01]  /*4710*/  FFMA.FTZ R205, R205, UR18, -R209.reuse ;  /* 0x00000012cdcd7c23 */ /* 0x100fe200080108d1 */
[----:B------:R-:W-:Y:S01]  /*4720*/  FFMA.FTZ R238, R208, UR18, -R209 ;  /* 0x00000012d0ee7c23 */ /* 0x000fe200080108d1 */
[--C-:B------:R-:W-:Y:S01]  /*4730*/  FFMA.FTZ R199, R199, UR18, -R197.reuse ;  /* 0x00000012c7c77c23 */ /* 0x100fe200080108c5 */
[--C-:B------:R-:W-:Y:S01]  /*4740*/  FFMA.FTZ R198, R198, UR18, -R197.reuse ;  /* 0x00000012c6c67c23 */ /* 0x100fe200080108c5 */
[----:B------:R-:W-:Y:S01]  /*4750*/  FFMA.FTZ R236, R196, UR18, -R197 ;  /* 0x00000012c4ec7c23 */ /* 0x000fe200080108c5 */
[----:B------:R-:W-:Y:S01]  /*4760*/  FFMA.FTZ R192, R192, UR18, -R188 ;  /* 0x00000012c0c07c23 */ /* 0x000fe200080108bc */
[----:B------:R-:W1:Y:S01]  /*4770*/  MUFU.EX2 R63, R63 ;  /* 0x0000003f003f7308 */ /* 0x000e620000000800 */
[C---:B----4-:R-:W-:Y:S01]  /*4780*/  F2FP.F16.F32.PACK_AB R134, R55.reuse, R56 ;  /* 0x000000383786723e */ /* 0x050fe200000000ff */
[----:B------:R-:W-:Y:S01]  /*4790*/  FADD.FTZ R60, R55, R60 ;  /* 0x0000003c373c7221 */ /* 0x000fe20000010000 */
[----:B---3--:R-:W-:Y:S01]  /*47a0*/  FMNMX.FTZ R167, R0, R167, !PT ;  /* 0x000000a700a77209 */ /* 0x008fe20007810000 */
[--C-:B------:R-:W-:Y:S01]  /*47b0*/  FFMA.FTZ R0, R23, UR18, -R188.reuse ;  /* 0x0000001217007c23 */ /* 0x100fe200080108bc */
[--C-:B------:R-:W-:Y:S01]  /*47c0*/  FFMA.FTZ R189, R189, UR18, -R188.reuse ;  /* 0x00000012bdbd7c23 */ /* 0x100fe200080108bc */
[----:B------:R-:W2:Y:S01]  /*47d0*/  LDSM.16.MT88.4 R20, [R214+0x9400] ;  /* 0x00940000d614783b */ /* 0x000ea20000004200 */
[C---:B------:R-:W-:Y:S01]  /*47e0*/  FSETP.NEU.FTZ.AND P1, PT, R167.reuse, -INF , PT ;  /* 0xff800000a700780b */ /* 0x040fe20003f3d000 */
[----:B------:R-:W-:Y:S01]  /*47f0*/  FMUL.FTZ R178, R167, UR18 ;  /* 0x00000012a7b27c20 */ /* 0x000fe20008410000 */
[----:B------:R-:W-:Y:S01]  /*4800*/  MUFU.EX2 R57, R57 ;  /* 0x0000003900397308 */ /* 0x000fe20000000800 */
[----:B------:R-:W-:-:S03]  /*4810*/  FFMA.FTZ R233, R187, UR18, -R188 ;  /* 0x00000012bbe97c23 */ /* 0x000fc600080108bc */
[----:B------:R-:W-:-:S04]  /*4820*/  FSEL R178, R178, RZ, P1 ;  /* 0x000000ffb2b27208 */ /* 0x000fc80000800000 */
[----:B------:R-:W3:Y:S01]  /*4830*/  MUFU.EX2 R52, R52 ;  /* 0x0000003400347308 */ /* 0x000ee20000000800 */
[--C-:B------:R-:W-:Y:S01]  /*4840*/  FFMA.FTZ R66, R114, UR18, -R178.reuse ;  /* 0x0000001272427c23 */ /* 0x100fe200080108b2 */
[--C-:B------:R-:W-:Y:S01]  /*4850*/  FFMA.FTZ R65, R8, UR18, -R178.reuse ;  /* 0x0000001208417c23 */ /* 0x100fe200080108b2 */
[--C-:B------:R-:W-:Y:S01]  /*4860*/  FFMA.FTZ R64, R46, UR18, -R178.reuse ;  /* 0x000000122e407c23 */ /* 0x100fe200080108b2 */
[--C-:B------:R-:W-:Y:S01]  /*4870*/  FFMA.FTZ R58, R34, UR18, -R178.reuse ;  /* 0x00000012223a7c23 */ /* 0x100fe200080108b2 */
[----:B------:R-:W-:Y:S01]  /*4880*/  FFMA.FTZ R46, R18, UR18, -R209 ;  /* 0x00000012122e7c23 */ /* 0x000fe200080108d1 */
[----:B------:R-:W-:Y:S01]  /*4890*/  LDSM.16.MT88.4 R8, [R212+0xa400] ;  /* 0x00a40000d408783b */ /* 0x000fe20000004200 */
[----:B-1----:R-:W-:Y:S01]  /*48a0*/  F2FP.F16.F32.PACK_AB R133, R63, R62 ;  /* 0x0000003e3f85723e */ /* 0x002fe200000000ff */
[----:B------:R-:W1:Y:S01]  /*48b0*/  MUFU.EX2 R171, R171 ;  /* 0x000000ab00ab7308 */ /* 0x000e620000000800 */
[--C-:B------:R-:W-:Y:S01]  /*48c0*/  FFMA.FTZ R169, R136, UR18, -R178.reuse ;  /* 0x0000001288a97c23 */ /* 0x100fe200080108b2 */
[----:B------:R-:W4:Y:S01]  /*48d0*/  LDSM.16.MT88.4 R16, [R212+0x9400] ;  /* 0x00940000d410783b */ /* 0x000f220000004200 */
[--C-:B------:R-:W-:Y:S01]  /*48e0*/  FFMA.FTZ R164, R137, UR18, -R178.reuse ;  /* 0x0000001289a47c23 */ /* 0x100fe200080108b2 */
[--C-:B------:R-:W-:Y:S01]  /*48f0*/  FFMA.FTZ R172, R172, UR18, -R178.reuse ;  /* 0x00000012acac7c23 */ /* 0x100fe200080108b2 */
[--C-:B------:R-:W-:Y:S01]  /*4900*/  FFMA.FTZ R173, R173, UR18, -R178.reuse ;  /* 0x00000012adad7c23 */ /* 0x100fe200080108b2 */
[----:B------:R-:W5:Y:S01]  /*4910*/  LDSM.16.MT88.4 R32, [R212+0xb400] ;  /* 0x00b40000d420783b */ /* 0x000f620000004200 */
[--C-:B------:R-:W-:Y:S01]  /*4920*/  FFMA.FTZ R201, R201, UR18, -R178.reuse ;  /* 0x00000012c9c97c23 */ /* 0x100fe200080108b2 */
[----:B------:R-:W2:Y:S01]  /*4930*/  MUFU.EX2 R67, R67 ;  /* 0x0000004300437308 */ /* 0x000ea20000000800 */
[----:B---3--:R-:W-:Y:S01]  /*4940*/  F2FP.F16.F32.PACK_AB R135, R52, R57 ;  /* 0x000000393487723e */ /* 0x008fe200000000ff */
[--C-:B------:R-:W-:Y:S01]  /*4950*/  FFMA.FTZ R204, R204, UR18, -R178.reuse ;  /* 0x00000012cccc7c23 */ /* 0x100fe200080108b2 */
[--C-:B------:R-:W-:Y:S01]  /*4960*/  FFMA.FTZ R207, R207, UR18, -R178.reuse ;  /* 0x00000012cfcf7c23 */ /* 0x100fe200080108b2 */
[--C-:B------:R-:W-:Y:S01]  /*4970*/  FFMA.FTZ R206, R206, UR18, -R178.reuse ;  /* 0x00000012cece7c23 */ /* 0x100fe200080108b2 */
[----:B------:R-:W-:Y:S01]  /*4980*/  FADD.FTZ R62, R62, R63 ;  /* 0x0000003f3e3e7221 */ /* 0x000fe20000010000 */
[--C-:B------:R-:W-:Y:S01]  /*4990*/  FFMA.FTZ R203, R203, UR18, -R178.reuse ;  /* 0x00000012cbcb7c23 */ /* 0x100fe200080108b2 */
[----:B------:R-:W-:Y:S01]  /*49a0*/  FFMA.FTZ R182, R182, UR18, -R178 ;  /* 0x00000012b6b67c23 */ /* 0x000fe200080108b2 */
[----:B------:R-:W3:Y:S01]  /*49b0*/  MUFU.EX2 R59, R59 ;  /* 0x0000003b003b7308 */ /* 0x000ee20000000800 */
[----:B-1----:R-:W-:Y:S01]  /*49c0*/  F2FP.F16.F32.PACK_AB R128, R171, R170 ;  /* 0x000000aaab80723e */ /* 0x002fe200000000ff */
[----:B------:R-:W-:Y:S01]  /*49d0*/  HMMA.16816.F32 R156, R132, R148, RZ ;  /* 0x00000094849c723c */ /* 0x000fe200000018ff */
[----:B------:R-:W-:Y:S01]  /*49e0*/  FADD.FTZ R170, R170, R171 ;  /* 0x000000abaaaa7221 */ /* 0x000fe20000010000 */
[----:B------:R-:W-:Y:S01]  /*49f0*/  FADD.FTZ R62, R57, R62 ;  /* 0x0000003e393e7221 */ /* 0x000fe20000010000 */
[--C-:B------:R-:W-:Y:S01]  /*4a00*/  FFMA.FTZ R237, R177, UR18, -R178.reuse ;  /* 0x00000012b1ed7c23 */ /* 0x100fe200080108b2 */
[----:B------:R-:W-:-:S02]  /*4a10*/  FFMA.FTZ R181, R181, UR18, -R178 ;  /* 0x00000012b5b57c23 */ /* 0x000fc400080108b2 */
[----:B------:R-:W-:Y:S01]  /*4a20*/  MUFU.EX2 R66, R66 ;  /* 0x0000004200427308 */ /* 0x000fe20000000800 */
[----:B------:R-:W-:Y:S01]  /*4a30*/  HMMA.16816.F32 R72, R132, R80, RZ ;  /* 0x000000508448723c */ /* 0x000fe200000018ff */
[----:B--2---:R-:W-:Y:S01]  /*4a40*/  FADD.FTZ R170, R67, R170 ;  /* 0x000000aa43aa7221 */ /* 0x004fe20000010000 */
[----:B------:R-:W-:-:S04]  /*4a50*/  FADD.FTZ R62, R52, R62 ;  /* 0x0000003e343e7221 */ /* 0x000fc80000010000 */
[----:B------:R-:W-:Y:S01]  /*4a60*/  HMMA.16816.F32 R88, R132, R96, RZ ;  /* 0x000000608458723c */ /* 0x000fe200000018ff */
[----:B------:R-:W1:Y:S01]  /*4a70*/  MUFU.EX2 R65, R65 ;  /* 0x0000004100417308 */ /* 0x000e620000000800 */
[C---:B---3--:R-:W-:Y:S01]  /*4a80*/  F2FP.F16.F32.PACK_AB R130, R59.reuse, R67 ;  /* 0x000000433b82723e */ /* 0x048fe200000000ff */
[----:B------:R-:W-:-:S03]  /*4a90*/  FADD.FTZ R170, R59, R170 ;  /* 0x000000aa3baa7221 */ /* 0x000fc60000010000 */
[C---:B------:R-:W-:Y:S03]  /*4aa0*/  HMMA.16816.F32 R100, R132.reuse, R108, RZ ;  /* 0x0000006c8464723c */ /* 0x040fe600000018ff */
[----:B------:R-:W2:Y:S03]  /*4ab0*/  MUFU.EX2 R64, R64 ;  /* 0x0000004000407308 */ /* 0x000ea60000000800 */
[C---:B------:R-:W-:Y:S05]  /*4ac0*/  HMMA.16816.F32 R112, R132.reuse, R120, RZ ;  /* 0x000000788470723c */ /* 0x040fea00000018ff */
[----:B------:R-:W3:Y:S01]  /*4ad0*/  MUFU.EX2 R58, R58 ;  /* 0x0000003a003a7308 */ /* 0x000ee20000000800 */
[----:B-1----:R-:W-:Y:S01]  /*4ae0*/  F2FP.F16.F32.PACK_AB R129, R65, R66 ;  /* 0x000000424181723e */ /* 0x002fe200000000ff */
[----:B------:R-:W-:Y:S01]  /*4af0*/  HMMA.16816.F32 R124, R132, R4, RZ ;  /* 0x00000004847c723c */ /* 0x000fe200000018ff */
[----:B------:R-:W-:-:S05]  /*4b00*/  FADD.FTZ R65, R66, R65 ;  /* 0x0000004142417221 */ /* 0x000fca0000010000 */
[----:B------:R-:W-:Y:S01]  /*4b10*/  HMMA.16816.F32 R152, R132, R150, RZ ;  /* 0x000000968498723c */ /* 0x000fe200000018ff */
[----:B------:R-:W1:Y:S01]  /*4b20*/  MUFU.EX2 R54, R54 ;  /* 0x0000003600367308 */ /* 0x000e620000000800 */
[----:B--2---:R-:W-:-:S04]  /*4b30*/  FADD.FTZ R65, R64, R65 ;  /* 0x0000004140417221 */ /* 0x004fc80000010000 */
[C---:B------:R-:W-:Y:S01]  /*4b40*/  HMMA.16816.F32 R76, R132.reuse, R82, RZ ;  /* 0x00000052844c723c */ /* 0x040fe200000018ff */
[C---:B---3--:R-:W-:Y:S02]  /*4b50*/  F2FP.F16.F32.PACK_AB R131, R58.reuse, R64 ;  /* 0x000000403a83723e */ /* 0x048fe400000000ff */
[----:B------:R-:W2:Y:S01]  /*4b60*/  MUFU.EX2 R48, R48 ;  /* 0x0000003000307308 */ /* 0x000ea20000000800 */
[----:B------:R-:W-:Y:S02]  /*4b70*/  FADD.FTZ R65, R58, R65 ;  /* 0x000000413a417221 */ /* 0x000fe40000010000 */
[C---:B------:R-:W-:Y:S06]  /*4b80*/  HMMA.16816.F32 R92, R132.reuse, R98, RZ ;  /* 0x00000062845c723c */ /* 0x040fec00000018ff */
[----:B------:R-:W-:Y:S01]  /*4b90*/  HMMA.16816.F32 R104, R132, R110, RZ ;  /* 0x0000006e8468723c */ /* 0x000fe200000018ff */
[----:B------:R-:W3:Y:S01]  /*4ba0*/  MUFU.EX2 R47, R47 ;  /* 0x0000002f002f7308 */ /* 0x000ee20000000800 */
[----:B-1----:R-:W-:-:S04]  /*4bb0*/  FADD.FTZ R170, R54, R170 ;  /* 0x000000aa36aa7221 */ /* 0x002fc80000010000 */
[----:B------:R-:W-:Y:S03]  /*4bc0*/  HMMA.16816.F32 R116, R132, R122, RZ ;  /* 0x0000007a8474723c */ /* 0x000fe600000018ff */
[----:B------:R-:W1:Y:S01]  /*4bd0*/  MUFU.EX2 R46, R46 ;  /* 0x0000002e002e7308 */ /* 0x000e620000000800 */
[----:B--2---:R-:W-:Y:S02]  /*4be0*/  FADD.FTZ R170, R48, R170 ;  /* 0x000000aa30aa7221 */ /* 0x004fe40000010000 */
[C---:B------:R-:W-:Y:S05]  /*4bf0*/  HMMA.16816.F32 R160, R128.reuse, R148, RZ ;  /* 0x0000009480a0723c */ /* 0x040fea00000018ff */
[----:B------:R-:W2:Y:S01]  /*4c00*/  MUFU.EX2 R53, R53 ;  /* 0x0000003500357308 */ /* 0x000ea20000000800 */
[----:B------:R-:W-:Y:S01]  /*4c10*/  HMMA.16816.F32 R68, R128, R80, RZ ;  /* 0x000000508044723c */ /* 0x000fe200000018ff */
[----:B---3--:R-:W-:-:S05]  /*4c20*/  FADD.FTZ R170, R47, R170 ;  /* 0x000000aa2faa7221 */ /* 0x008fca0000010000 */
[----:B------:R-:W-:Y:S01]  /*4c30*/  HMMA.16816.F32 R84, R128, R96, RZ ;  /* 0x000000608054723c */ /* 0x000fe200000018ff */
[----:B------:R-:W3:Y:S01]  /*4c40*/  MUFU.EX2 R45, R45 ;  /* 0x0000002d002d7308 */ /* 0x000ee20000000800 */
[----:B-1----:R-:W-:-:S04]  /*4c50*/  FADD.FTZ R170, R46, R170 ;  /* 0x000000aa2eaa7221 */ /* 0x002fc80000010000 */
[----:B------:R-:W-:Y:S03]  /*4c60*/  HMMA.16816.F32 R144, R128, R108, RZ ;  /* 0x0000006c8090723c */ /* 0x000fe600000018ff */
[----:B------:R-:W1:Y:S01]  /*4c70*/  MUFU.EX2 R44, R44 ;  /* 0x0000002c002c7308 */ /* 0x000e620000000800 */
[----:B--2---:R-:W-:Y:S02]  /*4c80*/  FADD.FTZ R60, R53, R60 ;  /* 0x0000003c353c7221 */ /* 0x004fe40000010000 */
[----:B------:R-:W-:Y:S05]  /*4c90*/  HMMA.16816.F32 R132, R132, R6, RZ ;  /* 0x000000068484723c */ /* 0x000fea00000018ff */
[----:B------:R-:W2:Y:S01]  /*4ca0*/  MUFU.EX2 R2, R2 ;  /* 0x0000000200027308 */ /* 0x000ea20000000800 */
[----:B------:R-:W-:Y:S01]  /*4cb0*/  HMMA.16816.F32 R148, R128, R150, RZ ;  /* 0x000000968094723c */ /* 0x000fe200000018ff */
[C---:B---3--:R-:W-:Y:S01]  /*4cc0*/  F2FP.F16.F32.PACK_AB R24, R45.reuse, R53 ;  /* 0x000000352d18723e */ /* 0x048fe200000000ff */
[----:B------:R-:W-:-:S04]  /*4cd0*/  FADD.FTZ R60, R45, R60 ;  /* 0x0000003c2d3c7221 */ /* 0x000fc80000010000 */
[----:B------:R-:W-:Y:S01]  /*4ce0*/  HMMA.16816.F32 R80, R128, R82, RZ ;  /* 0x000000528050723c */ /* 0x000fe200000018ff */
[----:B------:R-:W3:Y:S01]  /*4cf0*/  MUFU.EX2 R51, R51 ;  /* 0x0000003300337308 */ /* 0x000ee20000000800 */
[----:B-1----:R-:W-:-:S04]  /*4d00*/  FADD.FTZ R60, R44, R60 ;  /* 0x0000003c2c3c7221 */ /* 0x002fc80000010000 */
[C---:B------:R-:W-:Y:S03]  /*4d10*/  HMMA.16816.F32 R96, R128.reuse, R98, RZ ;  /* 0x000000628060723c */ /* 0x040fe600000018ff */
[----:B------:R-:W1:Y:S01]  /*4d20*/  MUFU.EX2 R0, R0 ;  /* 0x0000000000007308 */ /* 0x000e620000000800 */
[C---:B--2---:R-:W-:Y:S01]  /*4d30*/  F2FP.F16.F32.PACK_AB R26, R2.reuse, R44 ;  /* 0x0000002c021a723e */ /* 0x044fe200000000ff */
[----:B------:R-:W-:Y:S01]  /*4d40*/  FADD.FTZ R60, R2, R60 ;  /* 0x0000003c023c7221 */ /* 0x000fe20000010000 */
[C---:B------:R-:W-:Y:S05]  /*4d50*/  HMMA.16816.F32 R108, R128.reuse, R110, RZ ;  /* 0x0000006e806c723c */ /* 0x040fea00000018ff */
[----:B------:R-:W2:Y:S01]  /*4d60*/  MUFU.EX2 R49, R49 ;  /* 0x0000003100317308 */ /* 0x000ea20000000800 */
[----:B------:R-:W-:Y:S01]  /*4d70*/  HMMA.16816.F32 R140, R128, R120, RZ ;  /* 0x00000078808c723c */ /* 0x000fe200000018ff */
[----:B---3--:R-:W-:-:S05]  /*4d80*/  FADD.FTZ R62, R51, R62 ;  /* 0x0000003e333e7221 */ /* 0x008fca0000010000 */
[----:B------:R-:W-:Y:S01]  /*4d90*/  HMMA.16816.F32 R120, R128, R122, RZ ;  /* 0x0000007a8078723c */ /* 0x000fe200000018ff */
[----:B------:R-:W3:Y:S01]  /*4da0*/  MUFU.EX2 R50, R50 ;  /* 0x0000003200327308 */ /* 0x000ee20000000800 */
[C---:B-1----:R-:W-:Y:S01]  /*4db0*/  F2FP.F16.F32.PACK_AB R25, R0.reuse, R51 ;  /* 0x000000330019723e */ /* 0x042fe200000000ff */
[----:B------:R-:W-:-:S03]  /*4dc0*/  FADD.FTZ R62, R0, R62 ;  /* 0x0000003e003e7221 */ /* 0x000fc60000010000 */
[C---:B------:R-:W-:Y:S03]  /*4dd0*/  HMMA.16816.F32 R136, R128.reuse, R4, RZ ;  /* 0x000000048088723c */ /* 0x040fe600000018ff */
[----:B------:R-:W1:Y:S01]  /*4de0*/  MUFU.EX2 R169, R169 ;  /* 0x000000a900a97308 */ /* 0x000e620000000800 */
[----:B--2---:R-:W-:Y:S02]  /*4df0*/  FADD.FTZ R62, R49, R62 ;  /* 0x0000003e313e7221 */ /* 0x004fe40000010000 */
[----:B------:R-:W-:Y:S01]  /*4e00*/  HMMA.16816.F32 R128, R128, R6, RZ ;  /* 0x000000068080723c */ /* 0x000fe200000018ff */
[----:B------:R-:W-:-:S04]  /*4e10*/  F2FP.F16.F32.PACK_AB R4, R48, R54 ;  /* 0x000000363004723e */ /* 0x000fc800000000ff */
[----:B------:R-:W2:Y:S01]  /*4e20*/  MUFU.EX2 R164, R164 ;  /* 0x000000a400a47308 */ /* 0x000ea20000000800 */
[C---:B---3--:R-:W-:Y:S01]  /*4e30*/  F2FP.F16.F32.PACK_AB R27, R50.reuse, R49 ;  /* 0x00000031321b723e */ /* 0x048fe200000000ff */
[----:B------:R-:W-:Y:S01]  /*4e40*/  FADD.FTZ R62, R50, R62 ;  /* 0x0000003e323e7221 */ /* 0x000fe20000010000 */
[----:B------:R-:W-:-:S05]  /*4e50*/  F2FP.F16.F32.PACK_AB R6, R46, R47 ;  /* 0x0000002f2e06723e */ /* 0x000fca00000000ff */
[----:B------:R-:W3:Y:S01]  /*4e60*/  MUFU.EX2 R172, R172 ;  /* 0x000000ac00ac7308 */ /* 0x000ee20000000800 */
[----:B------:R-:W-:Y:S01]  /*4e70*/  HMMA.16816.F32 R156, R24, R20, R156 ;  /* 0x00000014189c723c */ /* 0x000fe2000000189c */
[----:B-1----:R-:W-:-:S05]  /*4e80*/  FADD.FTZ R65, R169, R65 ;  /* 0x00000041a9417221 */ /* 0x002fca0000010000 */
[----:B----4-:R-:W-:Y:S01]  /*4e90*/  HMMA.16816.F32 R72, R24, R16, R72 ;  /* 0x000000101848723c */ /* 0x010fe20000001848 */
[----:B------:R-:W1:Y:S01]  /*4ea0*/  MUFU.EX2 R173, R173 ;  /* 0x000000ad00ad7308 */ /* 0x000e620000000800 */
[C---:B--2---:R-:W-:Y:S01]  /*4eb0*/  F2FP.F16.F32.PACK_AB R5, R164.reuse, R169 ;  /* 0x000000a9a405723e */ /* 0x044fe200000000ff */
[----:B------:R-:W-:-:S03]  /*4ec0*/  FADD.FTZ R65, R164, R65 ;  /* 0x00000041a4417221 */ /* 0x000fc60000010000 */
[C---:B------:R-:W-:Y:S03]  /*4ed0*/  HMMA.16816.F32 R88, R24.reuse, R12, R88 ;  /* 0x0000000c1858723c */ /* 0x040fe60000001858 */
[----:B------:R-:W2:Y:S01]  /*4ee0*/  MUFU.EX2 R174, R174 ;  /* 0x000000ae00ae7308 */ /* 0x000ea20000000800 */
[----:B---3--:R-:W-:Y:S02]  /*4ef0*/  FADD.FTZ R65, R172, R65 ;  /* 0x00000041ac417221 */ /* 0x008fe40000010000 */
[C---:B------:R-:W-:Y:S05]  /*4f00*/  HMMA.16816.F32 R100, R24.reuse, R8, R100 ;  /* 0x000000081864723c */ /* 0x040fea0000001864 */
[----:B------:R-:W3:Y:S01]  /*4f10*/  MUFU.EX2 R175, R175 ;  /* 0x000000af00af7308 */ /* 0x000ee20000000800 */
[C---:B-1----:R-:W-:Y:S01]  /*4f20*/  F2FP.F16.F32.PACK_AB R7, R173.reuse, R172 ;  /* 0x000000acad07723e */ /* 0x042fe200000000ff */
[----:B------:R-:W-:Y:S01]  /*4f30*/  HMMA.16816.F32 R112, R24, R28, R112 ;  /* 0x0000001c1870723c */ /* 0x000fe20000001870 */
[----:B------:R-:W-:-:S05]  /*4f40*/  FADD.FTZ R65, R173, R65 ;  /* 0x00000041ad417221 */ /* 0x000fca0000010000 */
[----:B-----5:R-:W-:Y:S01]  /*4f50*/  HMMA.16816.F32 R124, R24, R32, R124 ;  /* 0x00000020187c723c */ /* 0x020fe2000000187c */
[----:B------:R-:W1:Y:S01]  /*4f60*/  MUFU.EX2 R176, R176 ;  /* 0x000000b000b07308 */ /* 0x000e620000000800 */
[----:B--2---:R-:W-:-:S04]  /*4f70*/  FADD.FTZ R170, R174, R170 ;  /* 0x000000aaaeaa7221 */ /* 0x004fc80000010000 */
[C---:B------:R-:W-:Y:S03]  /*4f80*/  HMMA.16816.F32 R152, R24.reuse, R22, R152 ;  /* 0x000000161898723c */ /* 0x040fe60000001898 */
[----:B------:R-:W2:Y:S01]  /*4f90*/  MUFU.EX2 R179, R179 ;  /* 0x000000b300b37308 */ /* 0x000ea20000000800 */
[----:B---3--:R-:W-:Y:S02]  /*4fa0*/  FADD.FTZ R60, R175, R60 ;  /* 0x0000003caf3c7221 */ /* 0x008fe40000010000 */
[C---:B------:R-:W-:Y:S05]  /*4fb0*/  HMMA.16816.F32 R76, R24.reuse, R18, R76 ;  /* 0x00000012184c723c */ /* 0x040fea000000184c */
[----:B------:R-:W3:Y:S01]  /*4fc0*/  MUFU.EX2 R180, R180 ;  /* 0x000000b400b47308 */ /* 0x000ee20000000800 */
[----:B------:R-:W-:Y:S01]  /*4fd0*/  HMMA.16816.F32 R92, R24, R14, R92 ;  /* 0x0000000e185c723c */ /* 0x000fe2000000185c */
[----:B-1----:R-:W-:-:S05]  /*4fe0*/  FADD.FTZ R60, R176, R60 ;  /* 0x0000003cb03c7221 */ /* 0x002fca0000010000 */
[----:B------:R-:W-:Y:S01]  /*4ff0*/  HMMA.16816.F32 R104, R24, R10, R104 ;  /* 0x0000000a1868723c */ /* 0x000fe20000001868 */
[----:B------:R-:W1:Y:S01]  /*5000*/  MUFU.EX2 R183, R183 ;  /* 0x000000b700b77308 */ /* 0x000e620000000800 */
[----:B--2---:R-:W-:-:S04]  /*5010*/  FADD.FTZ R60, R179, R60 ;  /* 0x0000003cb33c7221 */ /* 0x004fc80000010000 */
[C---:B------:R-:W-:Y:S03]  /*5020*/  HMMA.16816.F32 R116, R24.reuse, R30, R116 ;  /* 0x0000001e1874723c */ /* 0x040fe60000001874 */
[----:B------:R-:W2:Y:S01]  /*5030*/  MUFU.EX2 R184, R184 ;  /* 0x000000b800b87308 */ /* 0x000ea20000000800 */
[----:B---3--:R-:W-:Y:S02]  /*5040*/  FADD.FTZ R60, R180, R60 ;  /* 0x0000003cb43c7221 */ /* 0x008fe40000010000 */
[----:B------:R-:W-:Y:S01]  /*5050*/  HMMA.16816.F32 R132, R24, R34, R132 ;  /* 0x000000221884723c */ /* 0x000fe20000001884 */
[----:B------:R-:W3:Y:S04]  /*5060*/  LDSM.16.MT88.4 R24, [R214+0x9800] ;  /* 0x00980000d618783b */ /* 0x000ee80000004200 */
[----:B------:R-:W4:Y:S01]  /*5070*/  MUFU.EX2 R185, R185 ;  /* 0x000000b900b97308 */ /* 0x000f220000000800 */
[----:B------:R-:W-:Y:S01]  /*5080*/  HMMA.16816.F32 R160, R4, R20, R160 ;  /* 0x0000001404a0723c */ /* 0x000fe200000018a0 */
[----:B-1----:R-:W-:-:S05]  /*5090*/  FADD.FTZ R62, R183, R62 ;  /* 0x0000003eb73e7221 */ /* 0x002fca0000010000 */
[----:B------:R-:W-:Y:S01]  /*50a0*/  HMMA.16816.F32 R68, R4, R16, R68 ;  /* 0x000000100444723c */ /* 0x000fe20000001844 */
[----:B------:R-:W1:Y:S01]  /*50b0*/  MUFU.EX2 R186, R186 ;  /* 0x000000ba00ba7308 */ /* 0x000e620000000800 */
[----:B--2---:R-:W-:-:S04]  /*50c0*/  FADD.FTZ R62, R184, R62 ;  /* 0x0000003eb83e7221 */ /* 0x004fc80000010000 */
[C---:B------:R-:W-:Y:S03]  /*50d0*/  HMMA.16816.F32 R84, R4.reuse, R12, R84 ;  /* 0x0000000c0454723c */ /* 0x040fe60000001854 */
[----:B------:R-:W2:Y:S01]  /*50e0*/  MUFU.EX2 R191, R191 ;  /* 0x000000bf00bf7308 */ /* 0x000ea20000000800 */
[----:B----4-:R-:W-:Y:S02]  /*50f0*/  FADD.FTZ R62, R185, R62 ;  /* 0x0000003eb93e7221 */ /* 0x010fe40000010000 */
[C---:B------:R-:W-:Y:S05]  /*5100*/  HMMA.16816.F32 R144, R4.reuse, R8, R144 ;  /* 0x000000080490723c */ /* 0x040fea0000001890 */
[----:B------:R-:W4:Y:S01]  /*5110*/  MUFU.EX2 R193, R193 ;  /* 0x000000c100c17308 */ /* 0x000f220000000800 */
[----:B------:R-:W-:Y:S01]  /*5120*/  HMMA.16816.F32 R148, R4, R22, R148 ;  /* 0x000000160494723c */ /* 0x000fe20000001894 */
[----:B------:R-:W5:Y:S01]  /*5130*/  LDSM.16.MT88.4 R20, [R212+0x9800] ;  /* 0x00980000d414783b */ /* 0x000f620000004200 */
[----:B-1----:R-:W-:-:S04]  /*5140*/  FADD.FTZ R62, R186, R62 ;  /* 0x0000003eba3e7221 */ /* 0x002fc80000010000 */
[----:B------:R-:W-:Y:S01]  /*5150*/  HMMA.16816.F32 R80, R4, R18, R80 ;  /* 0x000000120450723c */ /* 0x000fe20000001850 */
[----:B------:R-:W1:Y:S01]  /*5160*/  LDSM.16.MT88.4 R16, [R214+0xa800] ;  /* 0x00a80000d610783b */ /* 0x000e620000004200 */
[----:B------:R-:W3:Y:S01]  /*5170*/  MUFU.EX2 R195, R195 ;  /* 0x000000c300c37308 */ /* 0x000ee20000000800 */
[----:B--2---:R-:W-:-:S03]  /*5180*/  FADD.FTZ R170, R191, R170 ;  /* 0x000000aabfaa7221 */ /* 0x004fc60000010000 */
[C---:B------:R-:W-:Y:S01]  /*5190*/  HMMA.16816.F32 R96, R4.reuse, R14, R96 ;  /* 0x0000000e0460723c */ /* 0x040fe20000001860 */
[----:B------:R-:W2:Y:S03]  /*51a0*/  LDSM.16.MT88.4 R12, [R212+0xa800] ;  /* 0x00a80000d40c783b */ /* 0x000ea60000004200 */
[----:B------:R-:W5:Y:S01]  /*51b0*/  MUFU.EX2 R201, R201 ;  /* 0x000000c900c97308 */ /* 0x000f620000000800 */
[----:B----4-:R-:W-:Y:S01]  /*51c0*/  FADD.FTZ R170, R193, R170 ;  /* 0x000000aac1aa7221 */ /* 0x010fe20000010000 */
[C---:B------:R-:W-:Y:S01]  /*51d0*/  HMMA.16816.F32 R108, R4.reuse, R10, R108 ;  /* 0x0000000a046c723c */ /* 0x040fe2000000186c */
[----:B------:R-:W4:Y:S05]  /*51e0*/  LDSM.16.MT88.4 R8, [R214+0xb800] ;  /* 0x00b80000d608783b */ /* 0x000f2a0000004200 */
[----:B------:R-:W-:Y:S01]  /*51f0*/  HMMA.16816.F32 R140, R4, R28, R140 ;  /* 0x0000001c048c723c */ /* 0x000fe2000000188c */
[----:B------:R-:W1:Y:S01]  /*5200*/  MUFU.EX2 R204, R204 ;  /* 0x000000cc00cc7308 */ /* 0x000e620000000800 */
[----:B---3--:R-:W-:-:S04]  /*5210*/  FADD.FTZ R170, R195, R170 ;  /* 0x000000aac3aa7221 */ /* 0x008fc80000010000 */
[C---:B------:R-:W-:Y:S01]  /*5220*/  HMMA.16816.F32 R120, R4.reuse, R30, R120 ;  /* 0x0000001e0478723c */ /* 0x040fe20000001878 */
[----:B------:R-:W-:Y:S02]  /*5230*/  F2FP.F16.F32.PACK_AB R28, R176, R175 ;  /* 0x000000afb01c723e */ /* 0x000fe400000000ff */
[----:B------:R-:W3:Y:S01]  /*5240*/  MUFU.EX2 R207, R207 ;  /* 0x000000cf00cf7308 */ /* 0x000ee20000000800 */
[----:B------:R-:W-:Y:S01]  /*5250*/  F2FP.F16.F32.PACK_AB R29, R184, R183 ;  /* 0x000000b7b81d723e */ /* 0x000fe200000000ff */
[----:B-----5:R-:W-:Y:S01]  /*5260*/  FADD.FTZ R65, R201, R65 ;  /* 0x00000041c9417221 */ /* 0x020fe20000010000 */
[C---:B------:R-:W-:Y:S01]  /*5270*/  HMMA.16816.F32 R136, R4.reuse, R32, R136 ;  /* 0x000000200488723c */ /* 0x040fe20000001888 */
[----:B------:R-:W-:Y:S02]  /*5280*/  F2FP.F16.F32.PACK_AB R30, R180, R179 ;  /* 0x000000b3b41e723e */ /* 0x000fe400000000ff */
[----:B------:R-:W-:Y:S02]  /*5290*/  F2FP.F16.F32.PACK_AB R31, R186, R185 ;  /* 0x000000b9ba1f723e */ /* 0x000fe400000000ff */
[----:B------:R-:W5:Y:S01]  /*52a0*/  MUFU.EX2 R206, R206 ;  /* 0x000000ce00ce7308 */ /* 0x000f620000000800 */
[----:B------:R-:W-:Y:S01]  /*52b0*/  HMMA.16816.F32 R128, R4, R34, R128 ;  /* 0x000000220480723c */ /* 0x000fe20000001880 */
[----:B-1----:R-:W-:-:S05]  /*52c0*/  FADD.FTZ R65, R204, R65 ;  /* 0x00000041cc417221 */ /* 0x002fca0000010000 */
[C---:B------:R-:W-:Y:S01]  /*52d0*/  HMMA.16816.F32 R156, R28.reuse, R24, R156 ;  /* 0x000000181c9c723c */ /* 0x040fe2000000189c */
[----:B------:R-:W-:Y:S01]  /*52e0*/  F2FP.F16.F32.PACK_AB R4, R191, R174 ;  /* 0x000000aebf04723e */ /* 0x000fe200000000ff */
[----:B------:R-:W1:Y:S01]  /*52f0*/  MUFU.EX2 R200, R200 ;  /* 0x000000c800c87308 */ /* 0x000e620000000800 */
[----:B------:R-:W-:Y:S01]  /*5300*/  F2FP.F16.F32.PACK_AB R5, R204, R201 ;  /* 0x000000c9cc05723e */ /* 0x000fe200000000ff */
[----:B---3--:R-:W-:Y:S01]  /*5310*/  FADD.FTZ R65, R207, R65 ;  /* 0x00000041cf417221 */ /* 0x008fe20000010000 */
[----:B------:R-:W-:Y:S01]  /*5320*/  F2FP.F16.F32.PACK_AB R6, R195, R193 ;  /* 0x000000c1c306723e */ /* 0x000fe200000000ff */
[----:B------:R-:W-:Y:S01]  /*5330*/  HMMA.16816.F32 R72, R28, R20, R72 ;  /* 0x000000141c48723c */ /* 0x000fe20000001848 */
[----:B-----5:R-:W-:-:S03]  /*5340*/  F2FP.F16.F32.PACK_AB R7, R206, R207 ;  /* 0x000000cfce07723e */ /* 0x020fc600000000ff */
[----:B------:R-:W3:Y:S02]  /*5350*/  MUFU.EX2 R203, R203 ;  /* 0x000000cb00cb7308 */ /* 0x000ee40000000800 */
[----:B------:R-:W-:Y:S01]  /*5360*/  HMMA.16816.F32 R88, R28, R16, R88 ;  /* 0x000000101c58723c */ /* 0x000fe20000001858 */
[----:B------:R-:W-:-:S05]  /*5370*/  FADD.FTZ R65, R206, R65 ;  /* 0x00000041ce417221 */ /* 0x000fca0000010000 */
[----:B--2---:R-:W-:Y:S01]  /*5380*/  HMMA.16816.F32 R100, R28, R12, R100 ;  /* 0x0000000c1c64723c */ /* 0x004fe20000001864 */
[----:B------:R-:W2:Y:S01]  /*5390*/  MUFU.EX2 R194, R194 ;  /* 0x000000c200c27308 */ /* 0x000ea20000000800 */
[----:B-1----:R-:W-:-:S04]  /*53a0*/  FADD.FTZ R170, R200, R170 ;  /* 0x000000aac8aa7221 */ /* 0x002fc80000010000 */
[C---:B----4-:R-:W-:Y:S03]  /*53b0*/  HMMA.16816.F32 R112, R28.reuse, R8, R112 ;  /* 0x000000081c70723c */ /* 0x050fe60000001870 */
[----:B------:R-:W1:Y:S01]  /*53c0*/  MUFU.EX2 R190, R190 ;  /* 0x000000be00be7308 */ /* 0x000e620000000800 */
[----:B---3--:R-:W-:Y:S02]  /*53d0*/  FADD.FTZ R65, R203, R65 ;  /* 0x00000041cb417221 */ /* 0x008fe40000010000 */
[C---:B------:R-:W-:Y:S05]  /*53e0*/  HMMA.16816.F32 R124, R28.reuse, R36, R124 ;  /* 0x000000241c7c723c */ /* 0x040fea000000187c */
[----:B------:R-:W3:Y:S01]  /*53f0*/  MUFU.EX2 R202, R202 ;  /* 0x000000ca00ca7308 */ /* 0x000ee20000000800 */
[----:B------:R-:W-:Y:S01]  /*5400*/  HMMA.16816.F32 R152, R28, R26, R152 ;  /* 0x0000001a1c98723c */ /* 0x000fe20000001898 */
[----:B--2---:R-:W-:-:S05]  /*5410*/  FADD.FTZ R60, R194, R60 ;  /* 0x0000003cc23c7221 */ /* 0x004fca0000010000 */
[----:B------:R-:W-:Y:S01]  /*5420*/  HMMA.16816.F32 R76, R28, R22, R76 ;  /* 0x000000161c4c723c */ /* 0x000fe2000000184c */
[----:B------:R-:W2:Y:S01]  /*5430*/  MUFU.EX2 R205, R205 ;  /* 0x000000cd00cd7308 */ /* 0x000ea20000000800 */
[----:B-1----:R-:W-:-:S04]  /*5440*/  FADD.FTZ R62, R190, R62 ;  /* 0x0000003ebe3e7221 */ /* 0x002fc80000010000 */
[C---:B------:R-:W-:Y:S03]  /*5450*/  HMMA.16816.F32 R92, R28.reuse, R18, R92 ;  /* 0x000000121c5c723c */ /* 0x040fe6000000185c */
[----:B------:R-:W-:Y:S01]  /*5460*/  MUFU.EX2 R238, R238 ;  /* 0x000000ee00ee7308 */ /* 0x000fe20000000800 */
[----:B---3--:R-:W-:Y:S02]  /*5470*/  FADD.FTZ R170, R202, R170 ;  /* 0x000000aacaaa7221 */ /* 0x008fe40000010000 */
[C---:B------:R-:W-:Y:S05]  /*5480*/  HMMA.16816.F32 R104, R28.reuse, R14, R104 ;  /* 0x0000000e1c68723c */ /* 0x040fea0000001868 */
[----:B------:R-:W1:Y:S01]  /*5490*/  MUFU.EX2 R199, R199 ;  /* 0x000000c700c77308 */ /* 0x000e620000000800 */
[----:B------:R-:W-:Y:S01]  /*54a0*/  HMMA.16816.F32 R116, R28, R10, R116 ;  /* 0x0000000a1c74723c */ /* 0x000fe20000001874 */
[----:B--2---:R-:W-:-:S05]  /*54b0*/  FADD.FTZ R170, R205, R170 ;  /* 0x000000aacdaa7221 */ /* 0x004fca0000010000 */
[----:B------:R-:W-:Y:S01]  /*54c0*/  HMMA.16816.F32 R132, R28, R38, R132 ;  /* 0x000000261c84723c */ /* 0x000fe20000001884 */
[----:B------:R-:W2:Y:S01]  /*54d0*/  LDSM.16.MT88.4 R28, [R214+0x9c00] ;  /* 0x009c0000d61c783b */ /* 0x000ea20000004200 */
[----:B------:R-:W3:Y:S04]  /*54e0*/  MUFU.EX2 R198, R198 ;  /* 0x000000c600c67308 */ /* 0x000ee80000000800 */
[C---:B------:R-:W-:Y:S04]  /*54f0*/  HMMA.16816.F32 R160, R4.reuse, R24, R160 ;  /* 0x0000001804a0723c */ /* 0x040fe800000018a0 */
[----:B------:R-:W4:Y:S01]  /*5500*/  MUFU.EX2 R236, R236 ;  /* 0x000000ec00ec7308 */ /* 0x000f220000000800 */
[C---:B-1----:R-:W-:Y:S01]  /*5510*/  F2FP.F16.F32.PACK_AB R32, R199.reuse, R194 ;  /* 0x000000c2c720723e */ /* 0x042fe200000000ff */
[----:B------:R-:W-:Y:S01]  /*5520*/  HMMA.16816.F32 R148, R4, R26, R148 ;  /* 0x0000001a0494723c */ /* 0x000fe20000001894 */
[----:B------:R-:W1:Y:S01]  /*5530*/  LDSM.16.MT88.4 R24, [R212+0x9c00] ;  /* 0x009c0000d418783b */ /* 0x000e620000004200 */
[----:B------:R-:W-:-:S04]  /*5540*/  FADD.FTZ R60, R199, R60 ;  /* 0x0000003cc73c7221 */ /* 0x000fc80000010000 */
[----:B------:R-:W-:Y:S01]  /*5550*/  HMMA.16816.F32 R68, R4, R20, R68 ;  /* 0x000000140444723c */ /* 0x000fe20000001844 */
[----:B------:R-:W5:Y:S01]  /*5560*/  MUFU.EX2 R192, R192 ;  /* 0x000000c000c07308 */ /* 0x000f620000000800 */
[----:B---3--:R-:W-:-:S04]  /*5570*/  FADD.FTZ R60, R198, R60 ;  /* 0x0000003cc63c7221 */ /* 0x008fc80000010000 */
[C---:B------:R-:W-:Y:S01]  /*5580*/  HMMA.16816.F32 R80, R4.reuse, R22, R80 ;  /* 0x000000160450723c */ /* 0x040fe20000001850 */
[----:B------:R-:W3:Y:S02]  /*5590*/  LDSM.16.MT88.4 R20, [R214+0xac00] ;  /* 0x00ac0000d614783b */ /* 0x000ee40000004200 */
[----:B------:R-:W2:Y:S01]  /*55a0*/  MUFU.EX2 R189, R189 ;  /* 0x000000bd00bd7308 */ /* 0x000ea20000000800 */
[C---:B----4-:R-:W-:Y:S01]  /*55b0*/  F2FP.F16.F32.PACK_AB R34, R236.reuse, R198 ;  /* 0x000000c6ec22723e */ /* 0x050fe200000000ff */
[----:B------:R-:W-:Y:S01]  /*55c0*/  FADD.FTZ R236, R236, R60 ;  /* 0x0000003cecec7221 */ /* 0x000fe20000010000 */
[C---:B------:R-:W-:Y:S05]  /*55d0*/  HMMA.16816.F32 R84, R4.reuse, R16, R84 ;  /* 0x000000100454723c */ /* 0x040fea0000001854 */
[----:B------:R-:W4:Y:S01]  /*55e0*/  MUFU.EX2 R233, R233 ;  /* 0x000000e900e97308 */ /* 0x000f220000000800 */
[----:B------:R-:W-:Y:S01]  /*55f0*/  HMMA.16816.F32 R96, R4, R18, R96 ;  /* 0x000000120460723c */ /* 0x000fe20000001860 */
[----:B------:R-:W3:Y:S01]  /*5600*/  LDSM.16.MT88.4 R16, [R212+0xac00] ;  /* 0x00ac0000d410783b */ /* 0x000ee20000004200 */
[C---:B-----5:R-:W-:Y:S01]  /*5610*/  F2FP.F16.F32.PACK_AB R33, R192.reuse, R190 ;  /* 0x000000bec021723e */ /* 0x060fe200000000ff */
[----:B------:R-:W-:-:S03]  /*5620*/  FADD.FTZ R62, R192, R62 ;  /* 0x0000003ec03e7221 */ /* 0x000fc60000010000 */
[----:B------:R-:W-:Y:S01]  /*5630*/  HMMA.16816.F32 R144, R4, R12, R144 ;  /* 0x0000000c0490723c */ /* 0x000fe20000001890 */
[----:B------:R-:W5:Y:S01]  /*5640*/  MUFU.EX2 R182, R182 ;  /* 0x000000b600b67308 */ /* 0x000f620000000800 */
[----:B--2---:R-:W-:-:S04]  /*5650*/  FADD.FTZ R62, R189, R62 ;  /* 0x0000003ebd3e7221 */ /* 0x004fc80000010000 */
[C---:B------:R-:W-:Y:S01]  /*5660*/  HMMA.16816.F32 R108, R4.reuse, R14, R108 ;  /* 0x0000000e046c723c */ /* 0x040fe2000000186c */
[----:B------:R-:W2:Y:S02]  /*5670*/  LDSM.16.MT88.4 R12, [R214+0xbc00] ;  /* 0x00bc0000d60c783b */ /* 0x000ea40000004200 */
[----:B------:R-:W-:Y:S01]  /*5680*/  MUFU.EX2 R237, R237 ;  /* 0x000000ed00ed7308 */ /* 0x000fe20000000800 */
[C---:B----4-:R-:W-:Y:S01]  /*5690*/  F2FP.F16.F32.PACK_AB R35, R233.reuse, R189 ;  /* 0x000000bde923723e */ /* 0x050fe200000000ff */
[----:B------:R-:W-:Y:S01]  /*56a0*/  FADD.FTZ R233, R233, R62 ;  /* 0x0000003ee9e97221 */ /* 0x000fe20000010000 */
[C---:B------:R-:W-:Y:S06]  /*56b0*/  HMMA.16816.F32 R140, R4.reuse, R8, R140 ;  /* 0x00000008048c723c */ /* 0x040fec000000188c */
[----:B------:R-:W-:Y:S01]  /*56c0*/  HMMA.16816.F32 R120, R4, R10, R120 ;  /* 0x0000000a0478723c */ /* 0x000fe20000001878 */
[----:B------:R-:W4:Y:S01]  /*56d0*/  LDSM.16.MT88.4 R8, [R212+0xbc00] ;  /* 0x00bc0000d408783b */ /* 0x000f220000004200 */
[----:B-----5:R-:W-:-:S04]  /*56e0*/  FADD.FTZ R65, R182, R65 ;  /* 0x00000041b6417221 */ /* 0x020fc80000010000 */
[C---:B------:R-:W-:Y:S01]  /*56f0*/  HMMA.16816.F32 R136, R4.reuse, R36, R136 ;  /* 0x000000240488723c */ /* 0x040fe20000001888 */
[----:B------:R-:W5:Y:S05]  /*5700*/  MUFU.EX2 R36, R181 ;  /* 0x000000b500247308 */ /* 0x000f6a0000000800 */
[----:B------:R-:W-:Y:S06]  /*5710*/  HMMA.16816.F32 R128, R4, R38, R128 ;  /* 0x000000260480723c */ /* 0x000fec0000001880 */
[----:B------:R-:W-:Y:S01]  /*5720*/  HMMA.16816.F32 R156, R32, R28, R156 ;  /* 0x0000001c209c723c */ /* 0x000fe2000000189c */
[----:B------:R-:W-:-:S02]  /*5730*/  F2FP.F16.F32.PACK_AB R4, R202, R200 ;  /* 0x000000c8ca04723e */ /* 0x000fc400000000ff */
[----:B------:R-:W-:Y:S02]  /*5740*/  F2FP.F16.F32.PACK_AB R5, R182, R203 ;  /* 0x000000cbb605723e */ /* 0x000fe400000000ff */
[----:B------:R-:W-:Y:S01]  /*5750*/  F2FP.F16.F32.PACK_AB R6, R238, R205 ;  /* 0x000000cdee06723e */ /* 0x000fe200000000ff */
[----:B-----5:R-:W-:Y:S01]  /*5760*/  FADD.FTZ R65, R36, R65 ;  /* 0x0000004124417221 */ /* 0x020fe20000010000 */
[C---:B------:R-:W-:Y:S01]  /*5770*/  F2FP.F16.F32.PACK_AB R7, R237.reuse, R36 ;  /* 0x00000024ed07723e */ /* 0x040fe200000000ff */
[----:B------:R-:W-:Y:S01]  /*5780*/  HMMA.16816.F32 R152, R32, R30, R152 ;  /* 0x0000001e2098723c */ /* 0x000fe20000001898 */
[----:B------:R-:W-:Y:S01]  /*5790*/  FADD.FTZ R238, R238, R170 ;  /* 0x000000aaeeee7221 */ /* 0x000fe20000010000 */
[----:B------:R-:W-:-:S04]  /*57a0*/  FADD.FTZ R237, R237, R65 ;  /* 0x00000041eded7221 */ /* 0x000fc80000010000 */
[C---:B-1----:R-:W-:Y:S06]  /*57b0*/  HMMA.16816.F32 R72, R32.reuse, R24, R72 ;  /* 0x000000182048723c */ /* 0x042fec0000001848 */
[C---:B------:R-:W-:Y:S06]  /*57c0*/  HMMA.16816.F32 R76, R32.reuse, R26, R76 ;  /* 0x0000001a204c723c */ /* 0x040fec000000184c */
[C---:B---3--:R-:W-:Y:S06]  /*57d0*/  HMMA.16816.F32 R88, R32.reuse, R20, R88 ;  /* 0x000000142058723c */ /* 0x048fec0000001858 */
[C---:B------:R-:W-:Y:S06]  /*57e0*/  HMMA.16816.F32 R92, R32.reuse, R22, R92 ;  /* 0x00000016205c723c */ /* 0x040fec000000185c */
[C---:B------:R-:W-:Y:S06]  /*57f0*/  HMMA.16816.F32 R100, R32.reuse, R16, R100 ;  /* 0x000000102064723c */ /* 0x040fec0000001864 */
[C---:B------:R-:W-:Y:S06]  /*5800*/  HMMA.16816.F32 R104, R32.reuse, R18, R104 ;  /* 0x000000122068723c */ /* 0x040fec0000001868 */
[C---:B--2---:R-:W-:Y:S06]  /*5810*/  HMMA.16816.F32 R112, R32.reuse, R12, R112 ;  /* 0x0000000c2070723c */ /* 0x044fec0000001870 */
[C---:B------:R-:W-:Y:S06]  /*5820*/  HMMA.16816.F32 R116, R32.reuse, R14, R116 ;  /* 0x0000000e2074723c */ /* 0x040fec0000001874 */
[C---:B----4-:R-:W-:Y:S06]  /*5830*/  HMMA.16816.F32 R124, R32.reuse, R8, R124 ;  /* 0x00000008207c723c */ /* 0x050fec000000187c */
        /* <DEDUP_REMOVED lines=15> */
[----:B------:R-:W-:Y:S01]  /*5930*/  ULDC UR4, c[0x0][0x2d0] ;  /* 0x0000b40000047ab9 */ /* 0x000fe20000000800 */
[----:B------:R-:W-:-:S04]  /*5940*/  DEPBAR.LE SB0, 0x0 ;  /* 0x000080000000791a */ /* 0x000fc80000000000 */
[----:B------:R-:W-:Y:S01]  /*5950*/  BAR.SYNC.DEFER_BLOCKING 0x0 ;  /* 0x0000000000007b1d */ /* 0x000fe20000010000 */
[----:B------:R-:W-:Y:S01]  /*5960*/  ISETP.GE.AND P5, PT, R42, UR4, PT ;  /* 0x000000042a007c0c */ /* 0x000fe2000bfa6270 */
[----:B------:R-:W-:Y:S01]  /*5970*/  UIADD3 UR24, UR19, -0x2, URZ ;  /* 0xfffffffe13187890 */ /* 0x000fe2000fffe03f */
[----:B------:R-:W-:Y:S01]  /*5980*/  ISETP.GE.AND P4, PT, R41, UR4, PT ;  /* 0x0000000429007c0c */ /* 0x000fe2000bf86270 */
[----:B------:R-:W-:Y:S01]  /*5990*/  UISETP.GE.AND UP0, UPT, UR19, 0x3, UPT ;  /* 0x000000031300788c */ /* 0x000fe2000bf06270 */
[----:B------:R-:W-:Y:S01]  /*59a0*/  ISETP.GE.AND P3, PT, R40, UR4, PT ;  /* 0x0000000428007c0c */ /* 0x000fe2000bf66270 */
[----:B------:R-:W-:-:S04]  /*59b0*/  UIADD3 UR4, UR19, -0x2, URZ ;  /* 0xfffffffe13047890 */ /* 0x000fc8000fffe03f */
[----:B------:R-:W-:Y:S02]  /*59c0*/  USHF.R.S32.HI UR11, URZ, 0x1f, UR4 ;  /* 0x0000001f3f0b7899 */ /* 0x000fe40008011404 */
[----:B------:R-:W-:Y:S01]  /*59d0*/  UIMAD UR10, UR21, UR4, URZ ;  /* 0x00000004150a72a4 */ /* 0x000fe2000f8e023f */
[----:B------:R-:W-:Y:S01]  /*59e0*/  IMAD.U32 R16, RZ, RZ, UR4 ;  /* 0x00000004ff107e24 */ /* 0x000fe2000f8e00ff */
[----:B------:R-:W1:Y:S02]  /*59f0*/  @!P5 LDC.64 R4, c[0x0][0x220] ;  /* 0x00008800ff04db82 */ /* 0x000e640000000a00 */
[----:B------:R-:W-:Y:S01]  /*5a00*/  UIMAD UR10, UR11, UR27, UR10 ;  /* 0x0000001b0b0a72a4 */ /* 0x000fe2000f8e020a */
[----:B------:R-:W-:-:S05]  /*5a10*/  IMAD.WIDE.U32 R16, R16, UR27, R248 ;  /* 0x0000001b10107c25 */ /* 0x000fca000f8e00f8 */
[----:B------:R-:W2:Y:S01]  /*5a20*/  @!P4 LDC.64 R14, c[0x0][0x220] ;  /* 0x00008800ff0ecb82 */ /* 0x000ea20000000a00 */
[----:B------:R-:W-:Y:S01]  /*5a30*/  VIADD R0, R17, UR10 ;  /* 0x0000000a11007c36 */ /* 0x000fe20008000000 */
[C---:B------:R-:W-:Y:S01]  /*5a40*/  IADD3 R2, P2, R16.reuse, UR20, RZ ;  /* 0x0000001410027c10 */ /* 0x040fe2000ff5e0ff */
[----:B------:R-:W-:Y:S04]  /*5a50*/  @P5 STS [R222+0x9000], RZ ;  /* 0x009000ffde005388 */ /* 0x000fe80000000800 */
[----:B------:R-:W-:Y:S01]  /*5a60*/  @P5 STS [R222+0x9004], RZ ;  /* 0x009004ffde005388 */ /* 0x000fe20000000800 */
[----:B------:R-:W3:Y:S03]  /*5a70*/  @!P3 LDC.64 R12, c[0x0][0x220] ;  /* 0x00008800ff0cbb82 */ /* 0x000ee60000000a00 */
[----:B------:R-:W-:Y:S05]  /*5a80*/  @P5 STS.64 [R222+0x9008], RZ ;  /* 0x009008ffde005388 */ /* 0x000fea0000000a00 */
[----:B------:R-:W4:Y:S01]  /*5a90*/  @!P5 LDC.64 R10, c[0x0][0x220] ;  /* 0x00008800ff0adb82 */ /* 0x000f220000000a00 */
[----:B-1----:R-:W-:-:S04]  /*5aa0*/  @!P5 LEA R4, P0, R16, R4, 0x1 ;  /* 0x000000041004d211 */ /* 0x002fc800078008ff */
[----:B------:R-:W-:-:S03]  /*5ab0*/  @!P5 LEA.HI.X R5, R16, R5, R0, 0x1, P0 ;  /* 0x000000051005d211 */ /* 0x000fc600000f0c00 */
[----:B------:R-:W1:Y:S01]  /*5ac0*/  @!P4 LDC.64 R8, c[0x0][0x220] ;  /* 0x00008800ff08cb82 */ /* 0x000e620000000a00 */
[C---:B--2---:R-:W-:Y:S01]  /*5ad0*/  @!P4 LEA R14, P1, R16.reuse, R14, 0x1 ;  /* 0x0000000e100ec211 */ /* 0x044fe200078208ff */
[----:B------:R-:W-:Y:S01]  /*5ae0*/  @!PT LDS RZ, [RZ] ;  /* 0x00000000fffff984 */ /* 0x000fe20000000800 */
[----:B------:R-:W-:Y:S01]  /*5af0*/  @!PT LDS RZ, [RZ] ;  /* 0x00000000fffff984 */ /* 0x000fe20000000800 */
[----:B------:R-:W-:Y:S01]  /*5b00*/  @!PT LDS RZ, [RZ] ;  /* 0x00000000fffff984 */ /* 0x000fe20000000800 */
[----:B------:R-:W-:Y:S03]  /*5b10*/  @!P5 LDGSTS.E.BYPASS.LTC128B.128 [R222+0x9000], desc[UR22][R4.64] ;  /* 0x0900000004dedfae */ /* 0x000fe6000b901d56 */
[C-C-:B------:R-:W-:Y:S01]  /*5b20*/  @!P4 LEA.HI.X R15, R16.reuse, R15, R0.reuse, 0x1, P1 ;  /* 0x0000000f100fc211 */ /* 0x140fe200008f0c00 */
[----:B------:R-:W-:Y:S02]  /*5b30*/  @P4 STS.128 [R222+0xa000], RZ ;  /* 0x00a000ffde004388 */ /* 0x000fe40000000c00 */
[----:B------:R-:W2:Y:S01]  /*5b40*/  @!P3 LDC.64 R6, c[0x0][0x220] ;  /* 0x00008800ff06bb82 */ /* 0x000ea20000000a00 */
[C---:B---3--:R-:W-:Y:S01]  /*5b50*/  @!P3 LEA R12, P0, R16.reuse, R12, 0x1 ;  /* 0x0000000c100cb211 */ /* 0x048fe200078008ff */
[----:B------:R-:W-:Y:S01]  /*5b60*/  @!PT LDS RZ, [RZ] ;  /* 0x00000000fffff984 */ /* 0x000fe20000000800 */
[----:B------:R-:W-:Y:S01]  /*5b70*/  @!PT LDS RZ, [RZ] ;  /* 0x00000000fffff984 */ /* 0x000fe20000000800 */
[----:B------:R-:W-:Y:S01]  /*5b80*/  @!PT LDS RZ, [RZ] ;  /* 0x00000000fffff984 */ /* 0x000fe20000000800 */
[----:B------:R-:W-:Y:S03]  /*5b90*/  @!P4 LDGSTS.E.BYPASS.LTC128B.128 [R222+0xa000], desc[UR22][R14.64+0x40] ;  /* 0x0a0000400edecfae */ /* 0x000fe6000b901d56 */
[----:B------:R-:W-:Y:S01]  /*5ba0*/  @!P3 LEA.HI.X R13, R16, R13, R0, 0x1, P0 ;  /* 0x0000000d100db211 */ /* 0x000fe200000f0c00 */
[----:B------:R-:W-:Y:S01]  /*5bb0*/  @P3 STS.128 [R222+0xb000], RZ ;  /* 0x00b000ffde003388 */ /* 0x000fe20000000c00 */
[----:B------:R-:W-:-:S02]  /*5bc0*/  IADD3.X R0, R0, UR12, RZ, P2, !PT ;  /* 0x0000000c00007c10 */ /* 0x000fc400097fe4ff */
[C---:B----4-:R-:W-:Y:S01]  /*5bd0*/  @!P5 LEA R10, P2, R2.reuse, R10, 0x1 ;  /* 0x0000000a020ad211 */ /* 0x050fe200078408ff */
[----:B------:R-:W-:Y:S01]  /*5be0*/  @!PT LDS RZ, [RZ] ;  /* 0x00000000fffff984 */ /* 0x000fe20000000800 */
[----:B------:R-:W-:Y:S01]  /*5bf0*/  @!PT LDS RZ, [RZ] ;  /* 0x00000000fffff984 */ /* 0x000fe20000000800 */
[----:B------:R-:W-:Y:S01]  /*5c00*/  @!PT LDS RZ, [RZ] ;  /* 0x00000000fffff984 */ /* 0x000fe20000000800 */
[----:B------:R3:W-:Y:S03]  /*5c10*/  @!P3 LDGSTS.E.BYPASS.LTC128B.128 [R222+0xb000], desc[UR22][R12.64+0x80] ;  /* 0x0b0000800cdebfae */ /* 0x0007e6000b901d56 */
[C---:B------:R-:W-:Y:S01]  /*5c20*/  @!P5 LEA.HI.X R11, R2.reuse, R11, R0, 0x1, P2 ;  /* 0x0000000b020bd211 */ /* 0x040fe200010f0c00 */
[----:B------:R-:W-:Y:S01]  /*5c30*/  @P5 STS.128 [R222+0x9800], RZ ;  /* 0x009800ffde005388 */ /* 0x000fe20000000c00 */
[----:B-1----:R-:W-:-:S03]  /*5c40*/  @!P4 LEA R8, P1, R2, R8, 0x1 ;  /* 0x000000080208c211 */ /* 0x002fc600078208ff */
[----:B------:R-:W-:Y:S01]  /*5c50*/  @!PT LDS RZ, [RZ] ;  /* 0x00000000fffff984 */ /* 0x000fe20000000800 */
[----:B------:R-:W-:Y:S01]  /*5c60*/  @!PT LDS RZ, [RZ] ;  /* 0x00000000fffff984 */ /* 0x000fe20000000800 */
[----:B------:R-:W-:Y:S01]  /*5c70*/  @!PT LDS RZ, [RZ] ;  /* 0x00000000fffff984 */ /* 0x000fe20000000800 */
[----:B------:R-:W-:Y:S01]  /*5c80*/  @!P5 LDGSTS.E.BYPASS.LTC128B.128 [R222+0x9800], desc[UR22][R10.64] ;  /* 0x098000000adedfae */ /* 0x000fe2000b901d56 */
[----:B------:R-:W-:-:S03]  /*5c90*/  @!P4 LEA.HI.X R9, R2, R9, R0, 0x1, P1 ;  /* 0x000000090209c211 */ /* 0x000fc600008f0c00 */
[----:B------:R-:W-:Y:S01]  /*5ca0*/  @P4 STS.128 [R222+0xa800], RZ ;  /* 0x00a800ffde004388 */ /* 0x000fe20000000c00 */
[----:B--2---:R-:W-:-:S03]  /*5cb0*/  @!P3 LEA R6, P0, R2, R6, 0x1 ;  /* 0x000000060206b211 */ /* 0x004fc600078008ff */
[----:B------:R-:W-:Y:S01]  /*5cc0*/  @!PT LDS RZ, [RZ] ;  /* 0x00000000fffff984 */ /* 0x000fe20000000800 */
[----:B------:R-:W-:Y:S01]  /*5cd0*/  @!PT LDS RZ, [RZ] ;  /* 0x00000000fffff984 */ /* 0x000fe20000000800 */
[----:B------:R-:W-:Y:S01]  /*5ce0*/  @!PT LDS RZ, [RZ] ;  /* 0x00000000fffff984 */ /* 0x000fe20000000800 */
[----:B------:R1:W-:Y:S01]  /*5cf0*/  @!P4 LDGSTS.E.BYPASS.LTC128B.128 [R222+0xa800], desc[UR22][R8.64+0x40] ;  /* 0x0a80004008decfae */ /* 0x0003e2000b901d56 */
[----:B------:R-:W-:Y:S01]  /*5d00*/  @!P3 LEA.HI.X R7, R2, R7, R0, 0x1, P0 ;  /* 0x000000070207b211 */ /* 0x000fe200000f0c00 */
[----:B------:R-:W-:Y:S02]  /*5d10*/  IMAD.U32 R2, RZ, RZ, UR24 ;  /* 0x00000018ff027e24 */ /* 0x000fe4000f8e00ff */
[----:B------:R-:W-:Y:S02]  /*5d20*/  @P3 STS.128 [R222+0xb800], RZ ;  /* 0x00b800ffde003388 */ /* 0x000fe40000000c00 */
[----:B------:R-:W-:Y:S02]  /*5d30*/  IMAD R2, R2, 0x40, R221 ;  /* 0x0000004002027824 */ /* 0x000fe400078e02dd */
[----:B------:R-:W-:Y:S01]  /*5d40*/  @!PT LDS RZ, [RZ] ;  /* 0x00000000fffff984 */ /* 0x000fe20000000800 */
[----:B------:R-:W-:Y:S01]  /*5d50*/  @!PT LDS RZ, [RZ] ;  /* 0x00000000fffff984 */ /* 0x000fe20000000800 */
[----:B------:R-:W-:Y:S01]  /*5d60*/  @!PT LDS RZ, [RZ] ;  /* 0x00000000fffff984 */ /* 0x000fe20000000800 */
[----:B------:R2:W-:Y:S02]  /*5d70*/  @!P3 LDGSTS.E.BYPASS.LTC128B.128 [R222+0xb800], desc[UR22][R6.64+0x80] ;  /* 0x0b80008006debfae */ /* 0x0005e4000b901d56 */
[----:B------:R-:W-:-:S02]  /*5d80*/  VIADD R0, R2, 0x8 ;  /* 0x0000000802007836 */ /* 0x000fc40000000000 */
[----:B------:R-:W-:Y:S04]  /*5d90*/  LDSM.16.M88.4 R192, [R217] ;  /* 0x00000000d9c0783b */ /* 0x000fe80000000200 */
[----:B------:R-:W4:Y:S01]  /*5da0*/  LDSM.16.M88.4 R48, [R216+0x6000] ;  /* 0x00600000d830783b */ /* 0x000f220000000200 */
[C---:B------:R-:W-:Y:S02]  /*5db0*/  ISETP.GE.AND P1, PT, R0.reuse, R220, PT ;  /* 0x000000dc0000720c */ /* 0x040fe40003f26270 */
[C---:B------:R-:W-:Y:S01]  /*5dc0*/  ISETP.GE.AND P0, PT, R0.reuse, R3, PT ;  /* 0x000000030000720c */ /* 0x040fe20003f06270 */
[----:B------:R-:W5:Y:S01]  /*5dd0*/  LDSM.16.M88.4 R16, [R217+0x1000] ;  /* 0x00100000d910783b */ /* 0x000f620000000200 */
[C---:B------:R-:W-:Y:S02]  /*5de0*/  ISETP.GE.AND P2, PT, R0.reuse, R219, PT ;  /* 0x000000db0000720c */ /* 0x040fe40003f46270 */
[----:B------:R-:W-:Y:S01]  /*5df0*/  ISETP.GE.AND P6, PT, R0, R218, PT ;  /* 0x000000da0000720c */ /* 0x000fe20003fc6270 */
[----:B------:R-:W5:Y:S04]  /*5e00*/  LDSM.16.M88.4 R32, [R216+0x6400] ;  /* 0x00640000d820783b */ /* 0x000f680000000200 */
[----:B------:R-:W5:Y:S04]  /*5e10*/  LDSM.16.M88.4 R200, [R216+0x6800] ;  /* 0x00680000d8c8783b */ /* 0x000f680000000200 */
[----:B------:R-:W5:Y:S04]  /*5e20*/  LDSM.16.M88.4 R172, [R216+0x6c00] ;  /* 0x006c0000d8ac783b */ /* 0x000f680000000200 */
[----:B---3--:R-:W-:Y:S04]  /*5e30*/  LDSM.16.M88.4 R12, [R213+0x6000] ;  /* 0x00600000d50c783b */ /* 0x008fe80000000200 */
[----:B------:R-:W3:Y:S04]  /*5e40*/  LDSM.16.M88.4 R64, [R215+0x1000] ;  /* 0x00100000d740783b */ /* 0x000ee80000000200 */
[----:B------:R-:W3:Y:S04]  /*5e50*/  LDSM.16.M88.4 R188, [R215] ;  /* 0x00000000d7bc783b */ /* 0x000ee80000000200 */
[----:B-1----:R-:W1:Y:S04]  /*5e60*/  LDSM.16.M88.4 R8, [R213+0x6400] ;  /* 0x00640000d508783b */ /* 0x002e680000000200 */
[----:B--2---:R-:W2:Y:S04]  /*5e70*/  LDSM.16.M88.4 R4, [R213+0x6800] ;  /* 0x00680000d504783b */ /* 0x004ea80000000200 */
[----:B------:R-:W2:Y:S01]  /*5e80*/  LDSM.16.M88.4 R208, [R213+0x6c00] ;  /* 0x006c0000d5d0783b */ /* 0x000ea20000000200 */
[-C--:B----4-:R-:W-:Y:S03]  /*5e90*/  HMMA.16816.F32 R60, R192, R48.reuse, RZ ;  /* 0x00000030c03c723c */ /* 0x090fe600000018ff */
[----:B------:R-:W-:Y:S03]  /*5ea0*/  LDSM.16.M88.4 R180, [R216+0x7000] ;  /* 0x00700000d8b4783b */ /* 0x000fe60000000200 */
[C---:B-----5:R-:W-:Y:S01]  /*5eb0*/  HMMA.16816.F32 R56, R16.reuse, R48, RZ ;  /* 0x000000301038723c */ /* 0x060fe200000018ff */
[----:B------:R-:W-:Y:S04]  /*5ec0*/  LDSM.16.M88.4 R184, [R217+0x3000] ;  /* 0x00300000d9b8783b */ /* 0x000fe80000000200 */
[----:B------:R-:W-:Y:S01]  /*5ed0*/  LDSM.16.M88.4 R176, [R216+0x7400] ;  /* 0x00740000d8b0783b */ /* 0x000fe20000000200 */
[-C--:B------:R-:W-:Y:S03]  /*5ee0*/  HMMA.16816.F32 R52, R16, R50.reuse, RZ ;  /* 0x000000321034723c */ /* 0x080fe600000018ff */
[----:B------:R-:W-:Y:S03]  /*5ef0*/  LDSM.16.M88.4 R240, [R215+0x2000] ;  /* 0x00200000d7f0783b */ /* 0x000fe60000000200 */
[----:B------:R-:W-:Y:S01]  /*5f00*/  HMMA.16816.F32 R48, R192, R50, RZ ;  /* 0x00000032c030723c */ /* 0x000fe200000018ff */
[----:B------:R-:W-:Y:S04]  /*5f10*/  LDSM.16.M88.4 R244, [R213+0x7400] ;  /* 0x00740000d5f4783b */ /* 0x000fe80000000200 */
[----:B------:R-:W-:Y:S01]  /*5f20*/  LDSM.16.M88.4 R228, [R213+0x7800] ;  /* 0x00780000d5e4783b */ /* 0x000fe20000000200 */
[C---:B------:R-:W-:Y:S03]  /*5f30*/  HMMA.16816.F32 R40, R16.reuse, R32, RZ ;  /* 0x000000201028723c */ /* 0x040fe600000018ff */
[----:B------:R-:W0:Y:S03]  /*5f40*/  LDGDEPBAR ;  /* 0x00000000000079af */ /* 0x000e260000000000 */
[C---:B------:R-:W-:Y:S06]  /*5f50*/  HMMA.16816.F32 R28, R16.reuse, R200, RZ ;  /* 0x000000c8101c723c */ /* 0x040fec00000018ff */
[C---:B------:R-:W-:Y:S06]  /*5f60*/  HMMA.16816.F32 R20, R16.reuse, R172, RZ ;  /* 0x000000ac1014723c */ /* 0x040fec00000018ff */
[C---:B------:R-:W-:Y:S06]  /*5f70*/  HMMA.16816.F32 R36, R16.reuse, R34, RZ ;  /* 0x000000221024723c */ /* 0x040fec00000018ff */
[C---:B------:R-:W-:Y:S06]  /*5f80*/  HMMA.16816.F32 R24, R16.reuse, R202, RZ ;  /* 0x000000ca1018723c */ /* 0x040fec00000018ff */
[----:B------:R-:W-:Y:S06]  /*5f90*/  HMMA.16816.F32 R16, R16, R174, RZ ;  /* 0x000000ae1010723c */ /* 0x000fec00000018ff */
[C---:B------:R-:W-:Y:S06]  /*5fa0*/  HMMA.16816.F32 R204, R192.reuse, R200, RZ ;  /* 0x000000c8c0cc723c */ /* 0x040fec00000018ff */
[C---:B------:R-:W-:Y:S06]  /*5fb0*/  HMMA.16816.F32 R44, R192.reuse, R32, RZ ;  /* 0x00000020c02c723c */ /* 0x040fec00000018ff */
[----:B------:R-:W-:Y:S06]  /*5fc0*/  HMMA.16816.F32 R200, R192, R202, RZ ;  /* 0x000000cac0c8723c */ /* 0x000fec00000018ff */
[C---:B---3--:R-:W-:Y:S06]  /*5fd0*/  HMMA.16816.F32 R56, R64.reuse, R12, R56 ;  /* 0x0000000c4038723c */ /* 0x048fec0000001838 */
[----:B------:R-:W-:Y:S06]  /*5fe0*/  HMMA.16816.F32 R52, R64, R14, R52 ;  /* 0x0000000e4034723c */ /* 0x000fec0000001834 */
[C---:B------:R-:W-:Y:S06]  /*5ff0*/  HMMA.16816.F32 R60, R188.reuse, R12, R60 ;  /* 0x0000000cbc3c723c */ /* 0x040fec000000183c */
[----:B------:R-:W-:Y:S01]  /*6000*/  HMMA.16816.F32 R48, R188, R14, R48 ;  /* 0x0000000ebc30723c */ /* 0x000fe20000001830 */
[----:B------:R-:W3:Y:S05]  /*6010*/  LDSM.16.M88.4 R12, [R217+0x2000] ;  /* 0x00200000d90c783b */ /* 0x000eea0000000200 */
[C---:B------:R-:W-:Y:S06]  /*6020*/  HMMA.16816.F32 R32, R192.reuse, R34, RZ ;  /* 0x00000022c020723c */ /* 0x040fec00000018ff */
[C---:B------:R-:W-:Y:S06]  /*6030*/  HMMA.16816.F32 R196, R192.reuse, R172, RZ ;  /* 0x000000acc0c4723c */ /* 0x040fec00000018ff */
[----:B------:R-:W-:Y:S01]  /*6040*/  HMMA.16816.F32 R192, R192, R174, RZ ;  /* 0x000000aec0c0723c */ /* 0x000fe200000018ff */
[----:B------:R-:W4:Y:S05]  /*6050*/  LDSM.16.M88.4 R172, [R216+0x7800] ;  /* 0x00780000d8ac783b */ /* 0x000f2a0000000200 */
[C---:B-1----:R-:W-:Y:S06]  /*6060*/  HMMA.16816.F32 R40, R64.reuse, R8, R40 ;  /* 0x000000084028723c */ /* 0x042fec0000001828 */
[C---:B--2---:R-:W-:Y:S06]  /*6070*/  HMMA.16816.F32 R28, R64.reuse, R4, R28 ;  /* 0x00000004401c723c */ /* 0x044fec000000181c */
[C---:B------:R-:W-:Y:S06]  /*6080*/  HMMA.16816.F32 R20, R64.reuse, R208, R20 ;  /* 0x000000d04014723c */ /* 0x040fec0000001814 */
[C---:B------:R-:W-:Y:S06]  /*6090*/  HMMA.16816.F32 R36, R64.reuse, R10, R36 ;  /* 0x0000000a4024723c */ /* 0x040fec0000001824 */
[C---:B------:R-:W-:Y:S06]  /*60a0*/  HMMA.16816.F32 R24, R64.reuse, R6, R24 ;  /* 0x000000064018723c */ /* 0x040fec0000001818 */
[----:B------:R-:W-:Y:S01]  /*60b0*/  HMMA.16816.F32 R16, R64, R210, R16 ;  /* 0x000000d24010723c */ /* 0x000fe20000001810 */
[----:B------:R-:W1:Y:S05]  /*60c0*/  LDSM.16.M88.4 R64, [R216+0x7c00] ;  /* 0x007c0000d840783b */ /* 0x000e6a0000000200 */
[C---:B------:R-:W-:Y:S06]  /*60d0*/  HMMA.16816.F32 R204, R188.reuse, R4, R204 ;  /* 0x00000004bccc723c */ /* 0x040fec00000018cc */
[C---:B------:R-:W-:Y:S01]  /*60e0*/  HMMA.16816.F32 R200, R188.reuse, R6, R200 ;  /* 0x00000006bcc8723c */ /* 0x040fe200000018c8 */
[----:B------:R-:W2:Y:S05]  /*60f0*/  LDSM.16.M88.4 R4, [R213+0x7000] ;  /* 0x00700000d504783b */ /* 0x000eaa0000000200 */
[C---:B------:R-:W-:Y:S06]  /*6100*/  HMMA.16816.F32 R44, R188.reuse, R8, R44 ;  /* 0x00000008bc2c723c */ /* 0x040fec000000182c */
[C---:B------:R-:W-:Y:S01]  /*6110*/  HMMA.16816.F32 R32, R188.reuse, R10, R32 ;  /* 0x0000000abc20723c */ /* 0x040fe20000001820 */
[----:B------:R-:W5:Y:S05]  /*6120*/  LDSM.16.M88.4 R8, [R215+0x3000] ;  /* 0x00300000d708783b */ /* 0x000f6a0000000200 */
[C---:B------:R-:W-:Y:S06]  /*6130*/  HMMA.16816.F32 R196, R188.reuse, R208, R196 ;  /* 0x000000d0bcc4723c */ /* 0x040fec00000018c4 */
[----:B------:R-:W-:Y:S01]  /*6140*/  HMMA.16816.F32 R192, R188, R210, R192 ;  /* 0x000000d2bcc0723c */ /* 0x000fe200000018c0 */
[----:B------:R-:W5:Y:S04]  /*6150*/  LDSM.16.M88.4 R208, [R213+0x7c00] ;  /* 0x007c0000d5d0783b */ /* 0x000f680000000200 */
[----:B------:R-:W-:Y:S01]  /*6160*/  LDSM.16.M88.4 R188, [R217+0x4000] ;  /* 0x00400000d9bc783b */ /* 0x000fe20000000200 */
[-C--:B---3--:R-:W-:Y:S06]  /*6170*/  HMMA.16816.F32 R48, R12, R182.reuse, R48 ;  /* 0x000000b60c30723c */ /* 0x088fec0000001830 */
[C---:B------:R-:W-:Y:S06]  /*6180*/  HMMA.16816.F32 R52, R184.reuse, R182, R52 ;  /* 0x000000b6b834723c */ /* 0x040fec0000001834 */
[-C--:B------:R-:W-:Y:S06]  /*6190*/  HMMA.16816.F32 R56, R184, R180.reuse, R56 ;  /* 0x000000b4b838723c */ /* 0x080fec0000001838 */
[----:B------:R-:W-:Y:S01]  /*61a0*/  HMMA.16816.F32 R60, R12, R180, R60 ;  /* 0x000000b40c3c723c */ /* 0x000fe2000000183c */
[----:B------:R-:W3:Y:S05]  /*61b0*/  LDSM.16.M88.4 R180, [R216+0x8000] ;  /* 0x00800000d8b4783b */ /* 0x000eea0000000200 */
[C---:B------:R-:W-:Y:S06]  /*61c0*/  HMMA.16816.F32 R40, R184.reuse, R176, R40 ;  /* 0x000000b0b828723c */ /* 0x040fec0000001828 */
[C---:B----4-:R-:W-:Y:S06]  /*61d0*/  HMMA.16816.F32 R28, R184.reuse, R172, R28 ;  /* 0x000000acb81c723c */ /* 0x050fec000000181c */
[C---:B-1----:R-:W-:Y:S06]  /*61e0*/  HMMA.16816.F32 R20, R184.reuse, R64, R20 ;  /* 0x00000040b814723c */ /* 0x042fec0000001814 */
[C---:B------:R-:W-:Y:S06]  /*61f0*/  HMMA.16816.F32 R36, R184.reuse, R178, R36 ;  /* 0x000000b2b824723c */ /* 0x040fec0000001824 */
[C---:B------:R-:W-:Y:S06]  /*6200*/  HMMA.16816.F32 R24, R184.reuse, R174, R24 ;  /* 0x000000aeb818723c */ /* 0x040fec0000001818 */
[----:B------:R-:W-:Y:S01]  /*6210*/  HMMA.16816.F32 R16, R184, R66, R16 ;  /* 0x00000042b810723c */ /* 0x000fe20000001810 */
[----:B------:R-:W1:Y:S05]  /*6220*/  LDSM.16.M88.4 R184, [R217+0x5000] ;  /* 0x00500000d9b8783b */ /* 0x000e6a0000000200 */
[C---:B------:R-:W-:Y:S06]  /*6230*/  HMMA.16816.F32 R44, R12.reuse, R176, R44 ;  /* 0x000000b00c2c723c */ /* 0x040fec000000182c */
[C---:B------:R-:W-:Y:S06]  /*6240*/  HMMA.16816.F32 R204, R12.reuse, R172, R204 ;  /* 0x000000ac0ccc723c */ /* 0x040fec00000018cc */
[C---:B------:R-:W-:Y:S01]  /*6250*/  HMMA.16816.F32 R32, R12.reuse, R178, R32 ;  /* 0x000000b20c20723c */ /* 0x040fe20000001820 */
[----:B------:R-:W4:Y:S05]  /*6260*/  LDSM.16.M88.4 R176, [R216+0x8400] ;  /* 0x00840000d8b0783b */ /* 0x000f2a0000000200 */
[----:B------:R-:W-:Y:S01]  /*6270*/  HMMA.16816.F32 R200, R12, R174, R200 ;  /* 0x000000ae0cc8723c */ /* 0x000fe200000018c8 */
[----:B------:R-:W-:Y:S05]  /*6280*/  LDSM.16.M88.4 R172, [R216+0x8800] ;  /* 0x00880000d8ac783b */ /* 0x000fea0000000200 */
[-C--:B--2---:R-:W-:Y:S06]  /*6290*/  HMMA.16816.F32 R48, R240, R6.reuse, R48 ;  /* 0x00000006f030723c */ /* 0x084fec0000001830 */
[----:B-----5:R-:W-:Y:S06]  /*62a0*/  HMMA.16816.F32 R52, R8, R6, R52 ;  /* 0x000000060834723c */ /* 0x020fec0000001834 */
[C---:B------:R-:W-:Y:S06]  /*62b0*/  HMMA.16816.F32 R196, R12.reuse, R64, R196 ;  /* 0x000000400cc4723c */ /* 0x040fec00000018c4 */
[----:B------:R-:W-:Y:S01]  /*62c0*/  HMMA.16816.F32 R192, R12, R66, R192 ;  /* 0x000000420cc0723c */ /* 0x000fe200000018c0 */
[----:B------:R-:W-:Y:S04]  /*62d0*/  LDSM.16.M88.4 R12, [R215+0x4000] ;  /* 0x00400000d70c783b */ /* 0x000fe80000000200 */
[----:B------:R-:W-:Y:S01]  /*62e0*/  LDSM.16.M88.4 R64, [R216+0x8c00] ;  /* 0x008c0000d840783b */ /* 0x000fe20000000200 */
[-C--:B------:R-:W-:Y:S06]  /*62f0*/  HMMA.16816.F32 R56, R8, R4.reuse, R56 ;  /* 0x000000040838723c */ /* 0x080fec0000001838 */
[----:B------:R-:W-:Y:S01]  /*6300*/  HMMA.16816.F32 R60, R240, R4, R60 ;  /* 0x00000004f03c723c */ /* 0x000fe2000000183c */
[----:B------:R-:W2:Y:S05]  /*6310*/  LDSM.16.M88.4 R4, [R213+0x8000] ;  /* 0x00800000d504783b */ /* 0x000eaa0000000200 */
[C---:B------:R-:W-:Y:S06]  /*6320*/  HMMA.16816.F32 R40, R8.reuse, R244, R40 ;  /* 0x000000f40828723c */ /* 0x040fec0000001828 */
[C---:B------:R-:W-:Y:S06]  /*6330*/  HMMA.16816.F32 R36, R8.reuse, R246, R36 ;  /* 0x000000f60824723c */ /* 0x040fec0000001824 */
[C---:B------:R-:W-:Y:S06]  /*6340*/  HMMA.16816.F32 R28, R8.reuse, R228, R28 ;  /* 0x000000e4081c723c */ /* 0x040fec000000181c */
[C---:B------:R-:W-:Y:S06]  /*6350*/  HMMA.16816.F32 R24, R8.reuse, R230, R24 ;  /* 0x000000e60818723c */ /* 0x040fec0000001818 */
[C---:B------:R-:W-:Y:S06]  /*6360*/  HMMA.16816.F32 R20, R8.reuse, R208, R20 ;  /* 0x000000d00814723c */ /* 0x040fec0000001814 */
[----:B------:R-:W-:Y:S01]  /*6370*/  HMMA.16816.F32 R16, R8, R210, R16 ;  /* 0x000000d20810723c */ /* 0x000fe20000001810 */
[----:B------:R-:W5:Y:S05]  /*6380*/  LDSM.16.M88.4 R8, [R215+0x5000] ;  /* 0x00500000d708783b */ /* 0x000f6a0000000200 */
[C---:B------:R-:W-:Y:S06]  /*6390*/  HMMA.16816.F32 R44, R240.reuse, R244, R44 ;  /* 0x000000f4f02c723c */ /* 0x040fec000000182c */
[C---:B------:R-:W-:Y:S06]  /*63a0*/  HMMA.16816.F32 R204, R240.reuse, R228, R204 ;  /* 0x000000e4f0cc723c */ /* 0x040fec00000018cc */
[----:B------:R-:W-:Y:S01]  /*63b0*/  HMMA.16816.F32 R228, R240, R230, R200 ;  /* 0x000000e6f0e4723c */ /* 0x000fe200000018c8 */
[----:B------:R-:W5:Y:S05]  /*63c0*/  LDSM.16.M88.4 R200, [R213+0x8400] ;  /* 0x00840000d5c8783b */ /* 0x000f6a0000000200 */
[-C--:B---3--:R-:W-:Y:S06]  /*63d0*/  HMMA.16816.F32 R48, R188, R182.reuse, R48 ;  /* 0x000000b6bc30723c */ /* 0x088fec0000001830 */
[----:B-1----:R-:W-:Y:S06]  /*63e0*/  HMMA.16816.F32 R52, R184, R182, R52 ;  /* 0x000000b6b834723c */ /* 0x002fec0000001834 */
[-C--:B----4-:R-:W-:Y:S06]  /*63f0*/  HMMA.16816.F32 R44, R188, R176.reuse, R44 ;  /* 0x000000b0bc2c723c */ /* 0x090fec000000182c */
[----:B------:R-:W-:Y:S06]  /*6400*/  HMMA.16816.F32 R40, R184, R176, R40 ;  /* 0x000000b0b828723c */ /* 0x000fec0000001828 */
[----:B------:R-:W-:Y:S06]  /*6410*/  HMMA.16816.F32 R32, R240, R246, R32 ;  /* 0x000000f6f020723c */ /* 0x000fec0000001820 */
[-C--:B--2---:R-:W-:Y:S06]  /*6420*/  HMMA.16816.F32 R48, R12, R6.reuse, R48 ;  /* 0x000000060c30723c */ /* 0x084fec0000001830 */
[----:B-----5:R-:W-:Y:S06]  /*6430*/  HMMA.16816.F32 R52, R8, R6, R52 ;  /* 0x000000060834723c */ /* 0x020fec0000001834 */
[----:B------:R-:W-:Y:S01]  /*6440*/  HMMA.16816.F32 R44, R12, R200, R44 ;  /* 0x000000c80c2c723c */ /* 0x000fe2000000182c */
[----:B------:R-:W-:-:S02]  /*6450*/  VIADD R6, R2, 0x9 ;  /* 0x0000000902067836 */ /* 0x000fc40000000000 */
[----:B------:R-:W-:-:S03]  /*6460*/  VIADD R7, R2, 0x10 ;  /* 0x0000001002077836 */ /* 0x000fc60000000000 */
[----:B------:R-:W-:Y:S06]  /*6470*/  HMMA.16816.F32 R40, R8, R200, R40 ;  /* 0x000000c80828723c */ /* 0x000fec0000001828 */
[-C--:B------:R-:W-:Y:S01]  /*6480*/  HMMA.16816.F32 R36, R184, R178.reuse, R36 ;  /* 0x000000b2b824723c */ /* 0x080fe20000001824 */
[----:B------:R-:W-:Y:S02]  /*6490*/  FSEL R0, R48, -INF , !P1 ;  /* 0xff80000030007808 */ /* 0x000fe40004800000 */
[----:B------:R-:W-:Y:S02]  /*64a0*/  ISETP.GE.AND P1, PT, R6, R218, PT ;  /* 0x000000da0600720c */ /* 0x000fe40003f26270 */
[----:B------:R-:W-:Y:S01]  /*64b0*/  FSEL R245, R50, -INF , !P2 ;  /* 0xff80000032f57808 */ /* 0x000fe20005000000 */
[----:B------:R-:W-:Y:S01]  /*64c0*/  HMMA.16816.F32 R32, R188, R178, R32 ;  /* 0x000000b2bc20723c */ /* 0x000fe20000001820 */
[----:B------:R-:W1:Y:S01]  /*64d0*/  LDSM.16.M88.4 R176, [R213+0x8800] ;  /* 0x00880000d5b0783b */ /* 0x000e620000000200 */
[----:B------:R-:W-:-:S02]  /*64e0*/  FSEL R247, R54, -INF , !P0 ;  /* 0xff80000036f77808 */ /* 0x000fc40004000000 */
[----:B------:R-:W-:Y:S02]  /*64f0*/  ISETP.GE.AND P0, PT, R6, R3, PT ;  /* 0x000000030600720c */ /* 0x000fe40003f06270 */
[----:B------:R-:W-:Y:S01]  /*6500*/  FSEL R48, R52, -INF , !P6 ;  /* 0xff80000034307808 */ /* 0x000fe20007000000 */
[----:B------:R-:W-:Y:S01]  /*6510*/  HMMA.16816.F32 R204, R188, R172, R204 ;  /* 0x000000acbccc723c */ /* 0x000fe200000018cc */
[----:B------:R-:W-:Y:S02]  /*6520*/  FSEL R250, R53, -INF , !P1 ;  /* 0xff80000035fa7808 */ /* 0x000fe40004800000 */
[CC--:B------:R-:W-:Y:S02]  /*6530*/  ISETP.GE.AND P6, PT, R6.reuse, R220.reuse, PT ;  /* 0x000000dc0600720c */ /* 0x0c0fe40003fc6270 */
[----:B------:R-:W-:Y:S01]  /*6540*/  ISETP.GE.AND P1, PT, R6, R219, PT ;  /* 0x000000db0600720c */ /* 0x000fe20003f26270 */
[----:B------:R-:W-:Y:S01]  /*6550*/  VIADD R6, R2, 0x11 ;  /* 0x0000001102067836 */ /* 0x000fe20000000000 */
[----:B------:R-:W-:Y:S01]  /*6560*/  FSEL R251, R55, -INF , !P0 ;  /* 0xff80000037fb7808 */ /* 0x000fe20004000000 */
[----:B------:R-:W-:Y:S01]  /*6570*/  HMMA.16816.F32 R196, R240, R208, R196 ;  /* 0x000000d0f0c4723c */ /* 0x000fe200000018c4 */
[----:B------:R-:W-:-:S02]  /*6580*/  ISETP.GE.AND P0, PT, R7, R220, PT ;  /* 0x000000dc0700720c */ /* 0x000fc40003f06270 */
[----:B------:R-:W-:Y:S02]  /*6590*/  ISETP.GE.AND P2, PT, R7, R218, PT ;  /* 0x000000da0700720c */ /* 0x000fe40003f46270 */
[----:B------:R-:W-:Y:S01]  /*65a0*/  FSEL R44, R44, -INF , !P0 ;  /* 0xff8000002c2c7808 */ /* 0x000fe20004000000 */
[----:B------:R-:W-:Y:S01]  /*65b0*/  HMMA.16816.F32 R28, R184, R172, R28 ;  /* 0x000000acb81c723c */ /* 0x000fe2000000181c */
[----:B------:R-:W-:Y:S02]  /*65c0*/  ISETP.GE.AND P0, PT, R6, R220, PT ;  /* 0x000000dc0600720c */ /* 0x000fe40003f06270 */
[----:B------:R-:W-:Y:S02]  /*65d0*/  FSEL R246, R51, -INF , !P1 ;  /* 0xff80000033f67808 */ /* 0x000fe40004800000 */
[----:B------:R-:W-:Y:S01]  /*65e0*/  FSEL R164, R40, -INF , !P2 ;  /* 0xff80000028a47808 */ /* 0x000fe20005000000 */
[----:B------:R-:W-:Y:S01]  /*65f0*/  HMMA.16816.F32 R192, R240, R210, R192 ;  /* 0x000000d2f0c0723c */ /* 0x000fe200000018c0 */
[----:B------:R-:W-:-:S02]  /*6600*/  FSEL R45, R45, -INF , !P0 ;  /* 0xff8000002d2d7808 */ /* 0x000fc40004000000 */
[-C--:B------:R-:W-:Y:S02]  /*6610*/  ISETP.GE.AND P1, PT, R7, R3.reuse, PT ;  /* 0x000000030700720c */ /* 0x080fe40003f26270 */
[C---:B------:R-:W-:Y:S01]  /*6620*/  ISETP.GE.AND P2, PT, R6.reuse, R218, PT ;  /* 0x000000da0600720c */ /* 0x040fe20003f46270 */
[C---:B------:R-:W-:Y:S01]  /*6630*/  HMMA.16816.F32 R56, R184.reuse, R180, R56 ;  /* 0x000000b4b838723c */ /* 0x040fe20000001838 */
[----:B------:R-:W-:Y:S02]  /*6640*/  ISETP.GE.AND P0, PT, R6, R3, PT ;  /* 0x000000030600720c */ /* 0x000fe40003f06270 */
[----:B------:R-:W-:Y:S02]  /*6650*/  FSEL R244, R41, -INF , !P2 ;  /* 0xff80000029f47808 */ /* 0x000fe40005000000 */
[----:B------:R-:W-:Y:S01]  /*6660*/  FSEL R242, R43, -INF , !P0 ;  /* 0xff8000002bf27808 */ /* 0x000fe20004000000 */
[----:B------:R-:W-:Y:S01]  /*6670*/  HMMA.16816.F32 R24, R184, R174, R24 ;  /* 0x000000aeb818723c */ /* 0x000fe20000001818 */
[----:B------:R-:W-:-:S02]  /*6680*/  FSEL R49, R49, -INF , !P6 ;  /* 0xff80000031317808 */ /* 0x000fc40007000000 */
[-C--:B------:R-:W-:Y:S01]  /*6690*/  ISETP.GE.AND P6, PT, R7, R219.reuse, PT ;  /* 0x000000db0700720c */ /* 0x080fe20003fc6270 */
[----:B------:R-:W-:Y:S02]  /*66a0*/  VIADD R7, R2, 0x18 ;  /* 0x0000001802077836 */ /* 0x000fe40000000000 */
[C---:B------:R-:W-:Y:S01]  /*66b0*/  HMMA.16816.F32 R20, R184.reuse, R64, R20 ;  /* 0x00000040b814723c */ /* 0x040fe20000001814 */
[----:B------:R-:W-:Y:S02]  /*66c0*/  FSEL R232, R46, -INF , !P6 ;  /* 0xff8000002ee87808 */ /* 0x000fe40007000000 */
[----:B------:R-:W-:Y:S01]  /*66d0*/  ISETP.GE.AND P6, PT, R6, R219, PT ;  /* 0x000000db0600720c */ /* 0x000fe20003fc6270 */
[----:B------:R-:W-:Y:S01]  /*66e0*/  VIADD R6, R2, 0x19 ;  /* 0x0000001902067836 */ /* 0x000fe20000000000 */
[----:B------:R-:W-:Y:S01]  /*66f0*/  ISETP.GE.AND P0, PT, R7, R3, PT ;  /* 0x000000030700720c */ /* 0x000fe20003f06270 */
[----:B------:R-:W-:Y:S01]  /*6700*/  HMMA.16816.F32 R16, R184, R66, R16 ;  /* 0x00000042b810723c */ /* 0x000fe20000001810 */
[----:B------:R-:W-:-:S02]  /*6710*/  FSEL R211, R47, -INF , !P6 ;  /* 0xff8000002fd37808 */ /* 0x000fc40007000000 */
[C---:B------:R-:W-:Y:S02]  /*6720*/  ISETP.GE.AND P2, PT, R7.reuse, R219, PT ;  /* 0x000000db0700720c */ /* 0x040fe40003f46270 */
[C---:B------:R-:W-:Y:S01]  /*6730*/  ISETP.GE.AND P6, PT, R7.reuse, R218, PT ;  /* 0x000000da0700720c */ /* 0x040fe20003fc6270 */
[----:B------:R-:W-:Y:S01]  /*6740*/  HMMA.16816.F32 R228, R188, R174, R228 ;  /* 0x000000aebce4723c */ /* 0x000fe200000018e4 */
[----:B------:R-:W-:Y:S02]  /*6750*/  FSEL R187, R42, -INF , !P1 ;  /* 0xff8000002abb7808 */ /* 0x000fe40004800000 */
[----:B------:R-:W2:Y:S01]  /*6760*/  LDSM.16.M88.4 R40, [R213+0x8c00] ;  /* 0x008c0000d528783b */ /* 0x000ea20000000200 */
[----:B------:R-:W-:Y:S01]  /*6770*/  ISETP.GE.AND P1, PT, R7, R220, PT ;  /* 0x000000dc0700720c */ /* 0x000fe20003f26270 */
[----:B------:R-:W-:Y:S01]  /*6780*/  VIADD R7, R2, 0x20 ;  /* 0x0000002002077836 */ /* 0x000fe20000000000 */
[----:B------:R-:W-:Y:S01]  /*6790*/  HMMA.16816.F32 R32, R12, R202, R32 ;  /* 0x000000ca0c20723c */ /* 0x000fe20000001820 */
[----:B------:R-:W-:-:S05]  /*67a0*/  DEPBAR.LE SB0, 0x0 ;  /* 0x000080000000791a */ /* 0x000fca0000000000 */
[----:B------:R-:W-:Y:S06]  /*67b0*/  HMMA.16816.F32 R36, R8, R202, R36 ;  /* 0x000000ca0824723c */ /* 0x000fec0000001824 */
[----:B-1----:R-:W-:Y:S06]  /*67c0*/  HMMA.16816.F32 R204, R12, R176, R204 ;  /* 0x000000b00ccc723c */ /* 0x002fec00000018cc */
[C---:B------:R-:W-:Y:S06]  /*67d0*/  HMMA.16816.F32 R196, R188.reuse, R64, R196 ;  /* 0x00000040bcc4723c */ /* 0x040fec00000018c4 */
[----:B------:R-:W-:Y:S01]  /*67e0*/  HMMA.16816.F32 R60, R188, R180, R60 ;  /* 0x000000b4bc3c723c */ /* 0x000fe2000000183c */
[----:B------:R-:W-:-:S02]  /*67f0*/  FSEL R46, R32, -INF , !P1 ;  /* 0xff800000202e7808 */ /* 0x000fc40004800000 */
[----:B------:R-:W-:Y:S02]  /*6800*/  ISETP.GE.AND P1, PT, R6, R218, PT ;  /* 0x000000da0600720c */ /* 0x000fe40003f26270 */
[----:B------:R-:W-:Y:S01]  /*6810*/  FSEL R240, R34, -INF , !P2 ;  /* 0xff80000022f07808 */ /* 0x000fe20005000000 */
[----:B------:R-:W-:Y:S01]  /*6820*/  HMMA.16816.F32 R28, R8, R176, R28 ;  /* 0x000000b0081c723c */ /* 0x000fe2000000181c */
[----:B------:R-:W-:Y:S02]  /*6830*/  FSEL R32, R38, -INF , !P0 ;  /* 0xff80000026207808 */ /* 0x000fe40004000000 */
[----:B------:R-:W-:Y:S02]  /*6840*/  ISETP.GE.AND P0, PT, R6, R3, PT ;  /* 0x000000030600720c */ /* 0x000fe40003f06270 */
[----:B------:R-:W-:Y:S01]  /*6850*/  FSEL R243, R36, -INF , !P6 ;  /* 0xff80000024f37808 */ /* 0x000fe20007000000 */
[----:B------:R-:W-:Y:S01]  /*6860*/  HMMA.16816.F32 R228, R12, R178, R228 ;  /* 0x000000b20ce4723c */ /* 0x000fe200000018e4 */
[----:B------:R-:W-:-:S02]  /*6870*/  FSEL R186, R37, -INF , !P1 ;  /* 0xff80000025ba7808 */ /* 0x000fc40004800000 */
[CC--:B------:R-:W-:Y:S02]  /*6880*/  ISETP.GE.AND P6, PT, R6.reuse, R220.reuse, PT ;  /* 0x000000dc0600720c */ /* 0x0c0fe40003fc6270 */
[----:B------:R-:W-:Y:S01]  /*6890*/  ISETP.GE.AND P1, PT, R6, R219, PT ;  /* 0x000000db0600720c */ /* 0x000fe20003f26270 */
[----:B------:R-:W-:Y:S01]  /*68a0*/  HMMA.16816.F32 R24, R8, R178, R24 ;  /* 0x000000b20818723c */ /* 0x000fe20000001818 */
[----:B------:R-:W-:Y:S01]  /*68b0*/  FSEL R241, R39, -INF , !P0 ;  /* 0xff80000027f17808 */ /* 0x000fe20004000000 */
[----:B------:R-:W-:Y:S01]  /*68c0*/  VIADD R6, R2, 0x21 ;  /* 0x0000002102067836 */ /* 0x000fe20000000000 */
[----:B------:R-:W-:Y:S02]  /*68d0*/  ISETP.GE.AND P0, PT, R7, R220, PT ;  /* 0x000000dc0700720c */ /* 0x000fe40003f06270 */
[----:B------:R-:W-:Y:S01]  /*68e0*/  FSEL R33, R33, -INF , !P6 ;  /* 0xff80000021217808 */ /* 0x000fe20007000000 */
[----:B------:R-:W-:Y:S01]  /*68f0*/  HMMA.16816.F32 R192, R188, R66, R192 ;  /* 0x00000042bcc0723c */ /* 0x000fe200000018c0 */
[----:B------:R-:W-:-:S02]  /*6900*/  FSEL R239, R35, -INF , !P1 ;  /* 0xff80000023ef7808 */ /* 0x000fc40004800000 */
[C---:B------:R-:W-:Y:S02]  /*6910*/  ISETP.GE.AND P6, PT, R7.reuse, R219, PT ;  /* 0x000000db0700720c */ /* 0x040fe40003fc6270 */
[----:B------:R-:W-:Y:S01]  /*6920*/  FSEL R209, R204, -INF , !P0 ;  /* 0xff800000ccd17808 */ /* 0x000fe20004000000 */
[C---:B--2---:R-:W-:Y:S01]  /*6930*/  HMMA.16816.F32 R196, R12.reuse, R40, R196 ;  /* 0x000000280cc4723c */ /* 0x044fe200000018c4 */
[C---:B------:R-:W-:Y:S02]  /*6940*/  ISETP.GE.AND P2, PT, R7.reuse, R218, PT ;  /* 0x000000da0700720c */ /* 0x040fe40003f46270 */
[----:B------:R-:W-:Y:S01]  /*6950*/  ISETP.GE.AND P1, PT, R7, R3, PT ;  /* 0x000000030700720c */ /* 0x000fe20003f26270 */
[----:B------:R-:W-:Y:S01]  /*6960*/  VIADD R7, R2, 0x28 ;  /* 0x0000002802077836 */ /* 0x000fe20000000000 */
[----:B------:R-:W-:Y:S01]  /*6970*/  ISETP.GE.AND P0, PT, R6, R220, PT ;  /* 0x000000dc0600720c */ /* 0x000fe20003f06270 */
[----:B------:R-:W-:Y:S01]  /*6980*/  HMMA.16816.F32 R60, R12, R4, R60 ;  /* 0x000000040c3c723c */ /* 0x000fe2000000183c */
[----:B------:R-:W-:-:S02]  /*6990*/  FSEL R173, R206, -INF , !P6 ;  /* 0xff800000cead7808 */ /* 0x000fc40007000000 */
[----:B------:R-:W-:Y:S02]  /*69a0*/  FSEL R206, R28, -INF , !P2 ;  /* 0xff8000001cce7808 */ /* 0x000fe40005000000 */
[----:B------:R-:W-:Y:S01]  /*69b0*/  FSEL R208, R205, -INF , !P0 ;  /* 0xff800000cdd07808 */ /* 0x000fe20004000000 */
[C---:B------:R-:W-:Y:S01]  /*69c0*/  HMMA.16816.F32 R20, R8.reuse, R40, R20 ;  /* 0x000000280814723c */ /* 0x040fe20000001814 */
[----:B------:R-:W-:Y:S01]  /*69d0*/  BAR.SYNC.DEFER_BLOCKING 0x0 ;  /* 0x0000000000007b1d */ /* 0x000fe20000010000 */
[C---:B------:R-:W-:Y:S02]  /*69e0*/  ISETP.GE.AND P6, PT, R6.reuse, R219, PT ;  /* 0x000000db0600720c */ /* 0x040fe40003fc6270 */
        /* <DEDUP_REMOVED lines=8> */
[-C--:B------:R-:W-:Y:S01]  /*6a70*/  HMMA.16816.F32 R192, R12, R42.reuse, R192 ;  /* 0x0000002a0cc0723c */ /* 0x080fe200000018c0 */
[----:B------:R-:W-:Y:S01]  /*6a80*/  FSEL R190, R228, -INF , !P1 ;  /* 0xff800000e4be7808 */ /* 0x000fe20004800000 */
[C---:B------:R-:W-:Y:S01]  /*6a90*/  VIADD R4, R2.reuse, 0x1 ;  /* 0x0000000102047836 */ /* 0x040fe20000000000 */
[CC--:B------:R-:W-:Y:S01]  /*6aa0*/  ISETP.GE.AND P6, PT, R7.reuse, R218.reuse, PT ;  /* 0x000000da0700720c */ /* 0x0c0fe20003fc6270 */
[----:B------:R-:W-:Y:S01]  /*6ab0*/  VIADD R5, R2, 0x31 ;  /* 0x0000003102057836 */ /* 0x000fe20000000000 */
[----:B------:R-:W-:Y:S01]  /*6ac0*/  ISETP.GE.AND P0, PT, R7, R3, PT ;  /* 0x000000030700720c */ /* 0x000fe20003f06270 */
[----:B------:R-:W-:Y:S01]  /*6ad0*/  HMMA.16816.F32 R16, R8, R42, R16 ;  /* 0x0000002a0810723c */ /* 0x000fe20000001810 */
[----:B------:R-:W-:-:S02]  /*6ae0*/  ISETP.GE.AND P1, PT, R6, R218, PT ;  /* 0x000000da0600720c */ /* 0x000fc40003f26270 */
        /* <DEDUP_REMOVED lines=8> */
[----:B------:R-:W-:Y:S02]  /*6b70*/  FSEL R229, R229, -INF , !P6 ;  /* 0xff800000e5e57808 */ /* 0x000fe40007000000 */
[-C--:B------:R-:W-:Y:S02]  /*6b80*/  ISETP.GE.AND P2, PT, R7, R219.reuse, PT ;  /* 0x000000db0700720c */ /* 0x080fe40003f46270 */
[----:B------:R-:W-:Y:S02]  /*6b90*/  FSEL R203, R27, -INF , !P0 ;  /* 0xff8000001bcb7808 */ /* 0x000fe40004000000 */
[-C--:B------:R-:W-:Y:S02]  /*6ba0*/  ISETP.GE.AND P6, PT, R6, R219.reuse, PT ;  /* 0x000000db0600720c */ /* 0x080fe40003fc6270 */
[----:B------:R-:W-:Y:S02]  /*6bb0*/  ISETP.GE.AND P0, PT, R4, R219, PT ;  /* 0x000000db0400720c */ /* 0x000fe40003f06270 */
[----:B------:R-:W-:-:S02]  /*6bc0*/  FSEL R183, R230, -INF , !P2 ;  /* 0xff800000e6b77808 */ /* 0x000fc40005000000 */
[----:B------:R-:W-:Y:S02]  /*6bd0*/  FSEL R181, R231, -INF , !P1 ;  /* 0xff800000e7b57808 */ /* 0x000fe40004800000 */
[----:B------:R-:W-:Y:S02]  /*6be0*/  FSEL R180, R198, -INF , !P6 ;  /* 0xff800000c6b47808 */ /* 0x000fe40007000000 */
[-C--:B------:R-:W-:Y:S02]  /*6bf0*/  ISETP.GE.AND P2, PT, R4, R220.reuse, PT ;  /* 0x000000dc0400720c */ /* 0x080fe40003f46270 */
[----:B------:R-:W-:Y:S02]  /*6c00*/  ISETP.GE.AND P1, PT, R6, R220, PT ;  /* 0x000000dc0600720c */ /* 0x000fe40003f26270 */
[----:B------:R-:W-:Y:S02]  /*6c10*/  FSEL R63, R63, -INF , !P0 ;  /* 0xff8000003f3f7808 */ /* 0x000fe40004000000 */
[----:B------:R-:W-:-:S02]  /*6c20*/  ISETP.GE.AND P6, PT, R5, R219, PT ;  /* 0x000000db0500720c */ /* 0x000fc40003fc6270 */
[----:B------:R-:W-:Y:S02]  /*6c30*/  ISETP.GE.AND P0, PT, R6, R3, PT ;  /* 0x000000030600720c */ /* 0x000fe40003f06270 */
[----:B------:R-:W-:Y:S02]  /*6c40*/  FSEL R61, R61, -INF , !P2 ;  /* 0xff8000003d3d7808 */ /* 0x000fe40005000000 */
[----:B------:R-:W-:Y:S02]  /*6c50*/  FSEL R202, R196, -INF , !P1 ;  /* 0xff800000c4ca7808 */ /* 0x000fe40004800000 */
[----:B------:R-:W-:Y:S02]  /*6c60*/  FSEL R170, R199, -INF , !P6 ;  /* 0xff800000c7aa7808 */ /* 0x000fe40007000000 */
[----:B------:R-:W-:Y:S02]  /*6c70*/  ISETP.GE.AND P2, PT, R6, R218, PT ;  /* 0x000000da0600720c */ /* 0x000fe40003f46270 */
[----:B------:R-:W-:-:S02]  /*6c80*/  ISETP.GE.AND P1, PT, R5, R220, PT ;  /* 0x000000dc0500720c */ /* 0x000fc40003f26270 */
[----:B------:R-:W-:Y:S02]  /*6c90*/  FSEL R177, R22, -INF , !P0 ;  /* 0xff80000016b17808 */ /* 0x000fe40004000000 */
[C---:B------:R-:W-:Y:S02]  /*6ca0*/  ISETP.GE.AND P6, PT, R2.reuse, R219, PT ;  /* 0x000000db0200720c */ /* 0x040fe40003fc6270 */
[----:B------:R-:W-:Y:S02]  /*6cb0*/  ISETP.GE.AND P0, PT, R2, R220, PT ;  /* 0x000000dc0200720c */ /* 0x000fe40003f06270 */
[----:B------:R-:W-:Y:S02]  /*6cc0*/  FSEL R178, R20, -INF , !P2 ;  /* 0xff80000014b27808 */ /* 0x000fe40005000000 */
[----:B------:R-:W-:Y:S02]  /*6cd0*/  FSEL R197, R197, -INF , !P1 ;  /* 0xff800000c5c57808 */ /* 0x000fe40004800000 */
[----:B------:R-:W-:-:S02]  /*6ce0*/  FSEL R62, R62, -INF , !P6 ;  /* 0xff8000003e3e7808 */ /* 0x000fc40007000000 */
[CC--:B------:R-:W-:Y:S02]  /*6cf0*/  ISETP.GE.AND P2, PT, R5.reuse, R218.reuse, PT ;  /* 0x000000da0500720c */ /* 0x0c0fe40003f46270 */
[-C--:B------:R-:W-:Y:S01]  /*6d00*/  ISETP.GE.AND P1, PT, R5, R3.reuse, PT ;  /* 0x000000030500720c */ /* 0x080fe20003f26270 */
[----:B------:R-:W-:Y:S01]  /*6d10*/  VIADD R5, R2, 0x38 ;  /* 0x0000003802057836 */ /* 0x000fe20000000000 */
[----:B------:R-:W-:Y:S02]  /*6d20*/  FSEL R60, R60, -INF , !P0 ;  /* 0xff8000003c3c7808 */ /* 0x000fe40004000000 */
[----:B------:R-:W-:Y:S02]  /*6d30*/  ISETP.GE.AND P6, PT, R2, R218, PT ;  /* 0x000000da0200720c */ /* 0x000fe40003fc6270 */
[----:B------:R-:W-:Y:S02]  /*6d40*/  ISETP.GE.AND P0, PT, R4, R3, PT ;  /* 0x000000030400720c */ /* 0x000fe40003f06270 */
[----:B------:R-:W-:-:S02]  /*6d50*/  FSEL R20, R56, -INF , !P6 ;  /* 0xff80000038147808 */ /* 0x000fc40007000000 */
[----:B------:R-:W-:Y:S02]  /*6d60*/  FSEL R14, R59, -INF , !P0 ;  /* 0xff8000003b0e7808 */ /* 0x000fe40004000000 */
[C---:B------:R-:W-:Y:S01]  /*6d70*/  ISETP.GE.AND P6, PT, R2.reuse, R3, PT ;  /* 0x000000030200720c */ /* 0x040fe20003fc6270 */
[----:B------:R-:W-:Y:S01]  /*6d80*/  VIADD R2, R2, 0x39 ;  /* 0x0000003902027836 */ /* 0x000fe20000000000 */
[----:B------:R-:W-:Y:S02]  /*6d90*/  ISETP.GE.AND P0, PT, R5, R220, PT ;  /* 0x000000dc0500720c */ /* 0x000fe40003f06270 */
[----:B------:R-:W-:Y:S02]  /*6da0*/  FSEL R179, R21, -INF , !P2 ;  /* 0xff80000015b37808 */ /* 0x000fe40005000000 */
[----:B------:R-:W-:Y:S02]  /*6db0*/  FSEL R196, R192, -INF , !P0 ;  /* 0xff800000c0c47808 */ /* 0x000fe40004000000 */
[----:B------:R-:W-:-:S02]  /*6dc0*/  ISETP.GE.AND P0, PT, R2, R218, PT ;  /* 0x000000da0200720c */ /* 0x000fc40003f06270 */
[----:B------:R-:W-:Y:S02]  /*6dd0*/  FSEL R176, R23, -INF , !P1 ;  /* 0xff80000017b07808 */ /* 0x000fe40004800000 */
[----:B------:R-:W-:Y:S02]  /*6de0*/  FSEL R184, R17, -INF , !P0 ;  /* 0xff80000011b87808 */ /* 0x000fe40004000000 */
[----:B------:R-:W-:Y:S02]  /*6df0*/  PLOP3.LUT P0, PT, PT, PT, UP0, 0x40, 0x0 ;  /* 0x000000000000781c */ /* 0x000fe40003f0e808 */
[-C--:B------:R-:W-:Y:S02]  /*6e00*/  ISETP.GE.AND P2, PT, R4, R218.reuse, PT ;  /* 0x000000da0400720c */ /* 0x080fe40003f46270 */
[----:B------:R-:W-:Y:S02]  /*6e10*/  ISETP.GE.AND P1, PT, R5, R218, PT ;  /* 0x000000da0500720c */ /* 0x000fe40003f26270 */
[----:B------:R-:W-:-:S02]  /*6e20*/  FSEL R15, R57, -INF , !P2 ;  /* 0xff800000390f7808 */ /* 0x000fc40005000000 */
[----:B------:R-:W-:Y:S02]  /*6e30*/  FSEL R182, R16, -INF , !P1 ;  /* 0xff80000010b67808 */ /* 0x000fe40004800000 */
        /* <DEDUP_REMOVED lines=10> */
[----:B------:R-:W-:Y:S01]  /*6ee0*/  FSEL R65, R195, -INF , !P2 ;  /* 0xff800000c3417808 */ /* 0x000fe20005000000 */
[----:B------:R-:W-:Y:S06]  /*6ef0*/  @P0 BRA `(.L_x_82) ;  /* 0x00000004000c0947 */ /* 0x000fec0003800000 */
[----:B------:R-:W-:Y:S01]  /*6f00*/  UIADD3 UR10, UR19, -0x3, URZ ;  /* 0xfffffffd130a7890 */ /* 0x000fe2000fffe03f */
[----:B------:R-:W1:Y:S01]  /*6f10*/  @!P5 LDC.64 R12, c[0x0][0x218] ;  /* 0x00008600ff0cdb82 */ /* 0x000e620000000a00 */
[----:B------:R2:W-:Y:S01]  /*6f20*/  @P5 STS [R222+0x6000], RZ ;  /* 0x006000ffde005388 */ /* 0x0005e20000000800 */
[----:B------:R-:W-:Y:S01]  /*6f30*/  BSSY B0, `(.L_x_83) ;  /* 0x000003e000007945 */ /* 0x000fe20003800000 */
[----:B------:R-:W-:Y:S02]  /*6f40*/  USHF.R.S32.HI UR4, URZ, 0x1f, UR10 ;  /* 0x0000001f3f047899 */ /* 0x000fe4000801140a */
[----:B------:R-:W-:Y:S01]  /*6f50*/  UIMAD.WIDE.U32 UR28, UR10, UR8, URZ ;  /* 0x000000080a1c72a5 */ /* 0x000fe2000f8e003f */
[----:B------:R2:W-:Y:S01]  /*6f60*/  @P5 STS [R222+0x6004], RZ ;  /* 0x006004ffde005388 */ /* 0x0005e20000000800 */
[----:B------:R-:W-:Y:S01]  /*6f70*/  UIMAD UR4, UR4, UR8, URZ ;  /* 0x00000008040472a4 */ /* 0x000fe2000f8e023f */
[----:B------:R-:W3:Y:S02]  /*6f80*/  @!P4 LDC.64 R10, c[0x0][0x218] ;  /* 0x00008600ff0acb82 */ /* 0x000ee40000000a00 */
[----:B------:R2:W-:Y:S01]  /*6f90*/  @P5 STS.64 [R222+0x6008], RZ ;  /* 0x006008ffde005388 */ /* 0x0005e20000000a00 */
[----:B------:R-:W-:Y:S01]  /*6fa0*/  UIMAD UR4, UR10, UR9, UR4 ;  /* 0x000000090a0472a4 */ /* 0x000fe2000f8e0204 */
[----:B------:R-:W-:-:S02]  /*6fb0*/  IMAD.U32 R18, RZ, RZ, UR28 ;  /* 0x0000001cff127e24 */ /* 0x000fc4000f8e00ff */
[----:B------:R-:W-:Y:S01]  /*6fc0*/  IMAD.U32 R17, RZ, RZ, UR28 ;  /* 0x0000001cff117e24 */ /* 0x000fe2000f8e00ff */
[----:B------:R-:W-:Y:S01]  /*6fd0*/  UIADD3 UR4, UR29, UR4, URZ ;  /* 0x000000041d047290 */ /* 0x000fe2000fffe03f */
[----:B------:R-:W4:Y:S01]  /*6fe0*/  @!P3 LDC.64 R8, c[0x0][0x218] ;  /* 0x00008600ff08bb82 */ /* 0x000f220000000a00 */
[----:B------:R-:W-:-:S04]  /*6ff0*/  LEA R18, P0, R18, R224, 0x6 ;  /* 0x000000e012127211 */ /* 0x000fc800078030ff */
[----:B------:R-:W-:-:S03]  /*7000*/  IMAD.U32 R2, RZ, RZ, UR4 ;  /* 0x00000004ff027e24 */ /* 0x000fc6000f8e00ff */
[----:B------:R-:W5:Y:S01]  /*7010*/  @!P4 LDC.64 R4, c[0x0][0x218] ;  /* 0x00008600ff04cb82 */ /* 0x000f620000000a00 */
[----:B-1----:R-:W-:Y:S02]  /*7020*/  @!P5 LEA R12, P1, R18, R12, 0x1 ;  /* 0x0000000c120cd211 */ /* 0x002fe400078208ff */
[----:B------:R-:W-:-:S04]  /*7030*/  LEA.HI.X R2, R17, R227, R2, 0x6, P0 ;  /* 0x000000e311027211 */ /* 0x000fc800000f3402 */
[C-C-:B------:R-:W-:Y:S01]  /*7040*/  @!P5 LEA.HI.X R13, R18.reuse, R13, R2.reuse, 0x1, P1 ;  /* 0x0000000d120dd211 */ /* 0x140fe200008f0c02 */
[----:B------:R-:W1:Y:S01]  /*7050*/  @!P5 LDC.64 R6, c[0x0][0x218] ;  /* 0x00008600ff06db82 */ /* 0x000e620000000a00 */
[C---:B---3--:R-:W-:Y:S02]  /*7060*/  @!P4 LEA R22, P0, R18.reuse, R10, 0x1 ;  /* 0x0000000a1216c211 */ /* 0x048fe400078008ff */
[C---:B------:R-:W-:Y:S01]  /*7070*/  IADD3 R10, P6, R18.reuse, UR13, RZ ;  /* 0x0000000d120a7c10 */ /* 0x040fe2000ffde0ff */
[----:B------:R-:W-:Y:S01]  /*7080*/  @!PT LDS RZ, [RZ] ;  /* 0x00000000fffff984 */ /* 0x000fe20000000800 */
[----:B------:R-:W-:Y:S01]  /*7090*/  @!PT LDS RZ, [RZ] ;  /* 0x00000000fffff984 */ /* 0x000fe20000000800 */
[----:B------:R-:W-:Y:S01]  /*70a0*/  @!PT LDS RZ, [RZ] ;  /* 0x00000000fffff984 */ /* 0x000fe20000000800 */
[----:B------:R2:W-:Y:S01]  /*70b0*/  @!P5 LDGSTS.E.BYPASS.LTC128B.128 [R222+0x6000], desc[UR22][R12.64] ;  /* 0x060000000cdedfae */ /* 0x0005e2000b901d56 */
[C-C-:B------:R-:W-:Y:S02]  /*70c0*/  @!P4 LEA.HI.X R23, R18.reuse, R11, R2.reuse, 0x1, P0 ;  /* 0x0000000b1217c211 */ /* 0x140fe400000f0c02 */
[C---:B----4-:R-:W-:Y:S01]  /*70d0*/  @!P3 LEA R8, P1, R18.reuse, R8, 0x1 ;  /* 0x000000081208b211 */ /* 0x050fe200078208ff */
[----:B------:R2:W-:Y:S03]  /*70e0*/  @P4 STS.128 [R222+0x7000], RZ ;  /* 0x007000ffde004388 */ /* 0x0005e60000000c00 */
[----:B------:R-:W-:Y:S01]  /*70f0*/  @!P3 LEA.HI.X R9, R18, R9, R2, 0x1, P1 ;  /* 0x000000091209b211 */ /* 0x000fe200008f0c02 */
[----:B------:R-:W-:Y:S01]  /*7100*/  @!PT LDS RZ, [RZ] ;  /* 0x00000000fffff984 */ /* 0x000fe20000000800 */
[----:B------:R-:W-:Y:S01]  /*7110*/  @!PT LDS RZ, [RZ] ;  /* 0x00000000fffff984 */ /* 0x000fe20000000800 */
[----:B------:R-:W-:Y:S01]  /*7120*/  @!PT LDS RZ, [RZ] ;  /* 0x00000000fffff984 */ /* 0x000fe20000000800 */
[----:B------:R2:W-:Y:S01]  /*7130*/  @!P4 LDGSTS.E.BYPASS.LTC128B.128 [R222+0x7000], desc[UR22][R22.64+0x40] ;  /* 0x0700004016decfae */ /* 0x0005e2000b901d56 */
[----:B-----5:R-:W-:-:S03]  /*7140*/  @!P4 LEA R24, P0, R10, R4, 0x1 ;  /* 0x000000040a18c211 */ /* 0x020fc600078008ff */
[----:B------:R2:W-:Y:S01]  /*7150*/  @P3 STS.128 [R222+0x8000], RZ ;  /* 0x008000ffde003388 */ /* 0x0005e20000000c00 */
[----:B------:R-:W-:-:S03]  /*7160*/  IADD3.X R4, R2, UR5, RZ, P6, !PT ;  /* 0x0000000502047c10 */ /* 0x000fc6000b7fe4ff */
[----:B------:R-:W-:Y:S01]  /*7170*/  @!PT LDS RZ, [RZ] ;  /* 0x00000000fffff984 */ /* 0x000fe20000000800 */
[----:B------:R-:W-:Y:S01]  /*7180*/  @!PT LDS RZ, [RZ] ;  /* 0x00000000fffff984 */ /* 0x000fe20000000800 */
[----:B------:R-:W-:Y:S01]  /*7190*/  @!PT LDS RZ, [RZ] ;  /* 0x00000000fffff984 */ /* 0x000fe20000000800 */
[----:B------:R2:W-:Y:S01]  /*71a0*/  @!P3 LDGSTS.E.BYPASS.LTC128B.128 [R222+0x8000], desc[UR22][R8.64+0x80] ;  /* 0x0800008008debfae */ /* 0x0005e2000b901d56 */
[C-C-:B------:R-:W-:Y:S02]  /*71b0*/  @!P4 LEA.HI.X R25, R10.reuse, R5, R4.reuse, 0x1, P0 ;  /* 0x000000050a19c211 */ /* 0x140fe400000f0c04 */
[C---:B-1----:R-:W-:Y:S01]  /*71c0*/  @!P5 LEA R6, P2, R10.reuse, R6, 0x1 ;  /* 0x000000060a06d211 */ /* 0x042fe200078408ff */
[----:B------:R2:W-:Y:S03]  /*71d0*/  @P5 STS.128 [R222+0x6800], RZ ;  /* 0x006800ffde005388 */ /* 0x0005e60000000c00 */
[----:B------:R-:W-:-:S05]  /*71e0*/  @!P5 LEA.HI.X R7, R10, R7, R4, 0x1, P2 ;  /* 0x000000070a07d211 */ /* 0x000fca00010f0c04 */
        /* <DEDUP_REMOVED lines=18> */
.L_x_84:
[----:B------:R-:W-:Y:S05]  /*7310*/  BSYNC B0 ;  /* 0x0000000000007941 */ /* 0x000fea0003800000 */
.L_x_83:
[----:B------:R-:W0:Y:S02]  /*7320*/  LDGDEPBAR ;  /* 0x00000000000079af */ /* 0x000e240000000000 */
.L_x_82:
[----:B-12---:R-:W-:Y:S01]  /*7330*/  FMNMX.FTZ R7, R168, R60, !PT ;  /* 0x0000003ca8077209 */ /* 0x006fe20007810000 */
[----:B------:R-:W-:Y:S01]  /*7340*/  LDSM.16.MT88.4 R8, [R214+0xa000] ;  /* 0x00a00000d608783b */ /* 0x000fe20000004200 */
[----:B------:R-:W-:Y:S02]  /*7350*/  FMNMX.FTZ R4, R166, R20, !PT ;  /* 0x00000014a6047209 */ /* 0x000fe40007810000 */
[----:B------:R-:W-:Y:S01]  /*7360*/  FMNMX.FTZ R7, R61, R7, !PT ;  /* 0x000000073d077209 */ /* 0x000fe20007810000 */
[----:B------:R-:W-:Y:S01]  /*7370*/  LDSM.16.MT88.4 R24, [R214+0xb000] ;  /* 0x00b00000d618783b */ /* 0x000fe20000004200 */
        /* <DEDUP_REMOVED lines=43> */
[----:B-1----:R-:W-:Y:S02]  /*7630*/  FMNMX.FTZ R2, R7, R2, !PT ;  /* 0x0000000207027209 */ /* 0x002fe40007810000 */
[----:B------:R-:W-:Y:S02]  /*7640*/  FMNMX.FTZ R4, R182, R4, !PT ;  /* 0x00000004b6047209 */ /* 0x000fe40007810000 */
[----:B------:R-:W-:Y:S01]  /*7650*/  FMNMX.FTZ R6, R201, R6, !PT ;  /* 0x00000006c9067209 */ /* 0x000fe20007810000 */
[----:B------:R-:W1:Y:S01]  /*7660*/  SHFL.BFLY PT, R228, R2, 0x1, 0x1f ;  /* 0x0c201f0002e47f89 */ /* 0x000e6200000e0000 */
        /* <DEDUP_REMOVED lines=12> */
[----:B-1----:R-:W-:-:S02]  /*7730*/  FMNMX.FTZ R228, R2, R228, !PT ;  /* 0x000000e402e47209 */ /* 0x002fc40007810000 */
[----:B------:R-:W1:Y:S01]  /*7740*/  SHFL.BFLY PT, R2, R4, 0x2, 0x1f ;  /* 0x0c401f0004027f89 */ /* 0x000e6200000e0000 */
[----:B------:R-:W-:Y:S02]  /*7750*/  FMNMX.FTZ R6, R175, R6, !PT ;  /* 0x00000006af067209 */ /* 0x000fe40007810000 */
[----:B------:R-:W-:Y:S01]  /*7760*/  FMNMX.FTZ R5, R170, R5, !PT ;  /* 0x00000005aa057209 */ /* 0x000fe20007810000 */
[C---:B------:R-:W-:Y:S01]  /*7770*/  FMUL.FTZ R188, R228.reuse, UR18 ;  /* 0x00000012e4bc7c20 */ /* 0x040fe20008410000 */
[----:B------:R-:W-:Y:S02]  /*7780*/  FMNMX.FTZ R6, R171, R6, !PT ;  /* 0x00000006ab067209 */ /* 0x000fe40007810000 */
[----:B------:R-:W-:Y:S02]  /*7790*/  FMNMX.FTZ R5, R169, R5, !PT ;  /* 0x00000005a9057209 */ /* 0x000fe40007810000 */
[----:B------:R-:W-:Y:S02]  /*77a0*/  FSETP.NEU.FTZ.AND P6, PT, R228, -INF , PT ;  /* 0xff800000e400780b */ /* 0x000fe40003fdd000 */
[----:B------:R-:W-:-:S02]  /*77b0*/  FMNMX.FTZ R5, R65, R5, !PT ;  /* 0x0000000541057209 */ /* 0x000fc40007810000 */
[----:B------:R-:W-:Y:S02]  /*77c0*/  FSEL R188, R188, RZ, P6 ;  /* 0x000000ffbcbc7208 */ /* 0x000fe40003000000 */
[----:B------:R-:W-:Y:S01]  /*77d0*/  FSEL R34, R228, RZ, P6 ;  /* 0x000000ffe4227208 */ /* 0x000fe20003000000 */
[----:B------:R-:W2:Y:S02]  /*77e0*/  SHFL.BFLY PT, R223, R5, 0x2, 0x1f ;  /* 0x0c401f0005df7f89 */ /* 0x000ea400000e0000 */
[--C-:B------:R-:W-:Y:S01]  /*77f0*/  FFMA.FTZ R58, R0, UR18, -R188.reuse ;  /* 0x00000012003a7c23 */ /* 0x100fe200080108bc */
[--C-:B------:R-:W-:Y:S01]  /*7800*/  FFMA.FTZ R57, R49, UR18, -R188.reuse ;  /* 0x0000001231397c23 */ /* 0x100fe200080108bc */
[--C-:B------:R-:W-:Y:S01]  /*7810*/  FFMA.FTZ R55, R45, UR18, -R188.reuse ;  /* 0x000000122d377c23 */ /* 0x100fe200080108bc */
[--C-:B------:R-:W-:Y:S01]  /*7820*/  FFMA.FTZ R53, R33, UR18, -R188.reuse ;  /* 0x0000001221357c23 */ /* 0x100fe200080108bc */
[----:B------:R-:W-:Y:S01]  /*7830*/  FFMA.FTZ R54, R46, UR18, -R188 ;  /* 0x000000122e367c23 */ /* 0x000fe200080108bc */
[----:B------:R-:W-:Y:S01]  /*7840*/  FADD.FTZ R34, R168, -R34 ;  /* 0x80000022a8227221 */ /* 0x000fe20000010000 */
[----:B-1----:R-:W-:Y:S01]  /*7850*/  FMNMX.FTZ R2, R4, R2, !PT ;  /* 0x0000000204027209 */ /* 0x002fe20007810000 */
[--C-:B------:R-:W-:Y:S01]  /*7860*/  FFMA.FTZ R59, R61, UR18, -R188.reuse ;  /* 0x000000123d3b7c23 */ /* 0x100fe200080108bc */
[----:B------:R-:W1:Y:S01]  /*7870*/  SHFL.BFLY PT, R4, R6, 0x2, 0x1f ;  /* 0x0c401f0006047f89 */ /* 0x000e6200000e0000 */
[--C-:B------:R-:W-:Y:S01]  /*7880*/  FFMA.FTZ R56, R44, UR18, -R188.reuse ;  /* 0x000000122c387c23 */ /* 0x100fe200080108bc */
[--C-:B------:R-:W-:Y:S01]  /*7890*/  FFMA.FTZ R60, R60, UR18, -R188.reuse ;  /* 0x000000123c3c7c23 */ /* 0x100fe200080108bc */
[----:B------:R-:W-:Y:S01]  /*78a0*/  FMUL.FTZ R34, R34, UR18 ;  /* 0x0000001222227c20 */ /* 0x000fe20008410000 */
[----:B------:R-:W-:Y:S01]  /*78b0*/  MUFU.EX2 R58, R58 ;  /* 0x0000003a003a7308 */ /* 0x000fe20000000800 */
[--C-:B------:R-:W-:Y:S01]  /*78c0*/  FFMA.FTZ R190, R190, UR18, -R188.reuse ;  /* 0x00000012bebe7c23 */ /* 0x100fe200080108bc */
[--C-:B------:R-:W-:Y:S01]  /*78d0*/  FFMA.FTZ R229, R229, UR18, -R188.reuse ;  /* 0x00000012e5e57c23 */ /* 0x100fe200080108bc */
[--C-:B------:R-:W-:Y:S01]  /*78e0*/  FFMA.FTZ R197, R197, UR18, -R188.reuse ;  /* 0x00000012c5c57c23 */ /* 0x100fe200080108bc */
[----:B------:R-:W-:-:S04]  /*78f0*/  FFMA.FTZ R196, R196, UR18, -R188 ;  /* 0x00000012c4c47c23 */ /* 0x000fc800080108bc */
[----:B------:R-:W-:Y:S01]  /*7900*/  MUFU.EX2 R60, R60 ;  /* 0x0000003c003c7308 */ /* 0x000fe20000000800 */
[----:B--2---:R-:W-:Y:S02]  /*7910*/  FMNMX.FTZ R223, R5, R223, !PT ;  /* 0x000000df05df7209 */ /* 0x004fe40007810000 */
[----:B------:R-:W2:Y:S04]  /*7920*/  SHFL.BFLY PT, R5, R2, 0x1, 0x1f ;  /* 0x0c201f0002057f89 */ /* 0x000ea800000e0000 */
[----:B------:R-:W3:Y:S01]  /*7930*/  SHFL.BFLY PT, R7, R223, 0x1, 0x1f ;  /* 0x0c201f00df077f89 */ /* 0x000ee200000e0000 */
[----:B------:R-:W4:Y:S01]  /*7940*/  MUFU.EX2 R59, R59 ;  /* 0x0000003b003b7308 */ /* 0x000f220000000800 */
[----:B-1----:R-:W-:-:S05]  /*7950*/  FMNMX.FTZ R4, R6, R4, !PT ;  /* 0x0000000406047209 */ /* 0x002fca0007810000 */
[----:B------:R-:W1:Y:S02]  /*7960*/  SHFL.BFLY PT, R0, R4, 0x1, 0x1f ;  /* 0x0c201f0004007f89 */ /* 0x000e6400000e0000 */
[----:B------:R-:W5:Y:S01]  /*7970*/  MUFU.EX2 R57, R57 ;  /* 0x0000003900397308 */ /* 0x000f620000000800 */
[----:B----4-:R-:W-:-:S07]  /*7980*/  F2FP.F16.F32.PACK_AB R36, R59, R60 ;  /* 0x0000003c3b24723e */ /* 0x010fce00000000ff */
[----:B------:R-:W-:Y:S01]  /*7990*/  MUFU.EX2 R56, R56 ;  /* 0x0000003800387308 */ /* 0x000fe20000000800 */
[----:B--2---:R-:W-:Y:S02]  /*79a0*/  FMNMX.FTZ R2, R2, R5, !PT ;  /* 0x0000000502027209 */ /* 0x004fe40007810000 */
[----:B---3--:R-:W-:-:S03]  /*79b0*/  FMNMX.FTZ R223, R223, R7, !PT ;  /* 0x00000007dfdf7209 */ /* 0x008fc60007810000 */
[C---:B------:R-:W-:Y:S01]  /*79c0*/  FMUL.FTZ R185, R2.reuse, UR18 ;  /* 0x0000001202b97c20 */ /* 0x040fe20008410000 */
[C---:B------:R-:W-:Y:S01]  /*79d0*/  FSETP.NEU.FTZ.AND P1, PT, R2.reuse, -INF , PT ;  /* 0xff8000000200780b */ /* 0x040fe20003f3d000 */
[----:B------:R-:W-:Y:S01]  /*79e0*/  MUFU.EX2 R55, R55 ;  /* 0x0000003700377308 */ /* 0x000fe20000000800 */
[C---:B------:R-:W-:Y:S01]  /*79f0*/  FSETP.NEU.FTZ.AND P2, PT, R223.reuse, -INF , PT ;  /* 0xff800000df00780b */ /* 0x040fe20003f5d000 */
[----:B------:R-:W-:Y:S01]  /*7a00*/  FMUL.FTZ R67, R223, UR18 ;  /* 0x00000012df437c20 */ /* 0x000fe20008410000 */
[----:B------:R-:W-:Y:S02]  /*7a10*/  FSEL R185, R185, RZ, P1 ;  /* 0x000000ffb9b97208 */ /* 0x000fe40000800000 */
[----:B------:R-:W-:Y:S02]  /*7a20*/  FSEL R64, R2, RZ, P1 ;  /* 0x000000ff02407208 */ /* 0x000fe40000800000 */
[----:B-1----:R-:W-:Y:S01]  /*7a30*/  FMNMX.FTZ R0, R4, R0, !PT ;  /* 0x0000000004007209 */ /* 0x002fe20007810000 */
[--C-:B------:R-:W-:Y:S01]  /*7a40*/  FFMA.FTZ R50, R20, UR18, -R185.reuse ;  /* 0x0000001214327c23 */ /* 0x100fe200080108b9 */
[----:B------:R-:W-:Y:S01]  /*7a50*/  FSEL R67, R67, RZ, P2 ;  /* 0x000000ff43437208 */ /* 0x000fe20001000000 */
[----:B------:R-:W-:Y:S01]  /*7a60*/  FFMA.FTZ R49, R15, UR18, -R185 ;  /* 0x000000120f317c23 */ /* 0x000fe200080108b9 */
[C---:B------:R-:W-:Y:S01]  /*7a70*/  FSETP.NEU.FTZ.AND P0, PT, R0.reuse, -INF , PT ;  /* 0xff8000000000780b */ /* 0x040fe20003f1d000 */
[C---:B------:R-:W-:Y:S01]  /*7a80*/  FMUL.FTZ R172, R0.reuse, UR18 ;  /* 0x0000001200ac7c20 */ /* 0x040fe20008410000 */
[----:B------:R-:W1:Y:S01]  /*7a90*/  LDSM.16.MT88.4 R20, [R214+0x9000] ;  /* 0x00900000d614783b */ /* 0x000e620000004200 */
[--C-:B------:R-:W-:Y:S01]  /*7aa0*/  FFMA.FTZ R51, R63, UR18, -R67.reuse ;  /* 0x000000123f337c23 */ /* 0x100fe20008010843 */
[----:B------:R-:W-:Y:S01]  /*7ab0*/  FSEL R4, R0, RZ, P0 ;  /* 0x000000ff00047208 */ /* 0x000fe20000000000 */
[----:B------:R-:W-:Y:S01]  /*7ac0*/  FADD.FTZ R64, R166, -R64 ;  /* 0x80000040a6407221 */ /* 0x000fe20000010000 */
[----:B------:R-:W-:Y:S01]  /*7ad0*/  FSEL R172, R172, RZ, P0 ;  /* 0x000000ffacac7208 */ /* 0x000fe20000000000 */
[----:B------:R-:W-:Y:S01]  /*7ae0*/  FFMA.FTZ R52, R62, UR18, -R67 ;  /* 0x000000123e347c23 */ /* 0x000fe20008010843 */
[----:B------:R-:W-:Y:S01]  /*7af0*/  FSEL R33, R223, RZ, P2 ;  /* 0x000000ffdf217208 */ /* 0x000fe20001000000 */
[----:B------:R-:W-:Y:S01]  /*7b00*/  FADD.FTZ R4, R165, -R4 ;  /* 0x80000004a5047221 */ /* 0x000fe20000010000 */
[----:B------:R-:W-:Y:S01]  /*7b10*/  FFMA.FTZ R48, R48, UR18, -R185 ;  /* 0x0000001230307c23 */ /* 0x000fe200080108b9 */
[--C-:B------:R-:W-:Y:S01]  /*7b20*/  FFMA.FTZ R45, R14, UR18, -R172.reuse ;  /* 0x000000120e2d7c23 */ /* 0x100fe200080108ac */
[--C-:B------:R-:W-:Y:S01]  /*7b30*/  FFMA.FTZ R46, R16, UR18, -R172.reuse ;  /* 0x00000012102e7c23 */ /* 0x100fe200080108ac */
[----:B------:R-:W-:Y:S01]  /*7b40*/  FMUL.FTZ R4, R4, UR18 ;  /* 0x0000001204047c20 */ /* 0x000fe20008410000 */
[----:B------:R-:W2:Y:S01]  /*7b50*/  LDSM.16.MT88.4 R12, [R212+0x9000] ;  /* 0x00900000d40c783b */ /* 0x000ea20000004200 */
[----:B------:R-:W-:Y:S01]  /*7b60*/  FADD.FTZ R33, R167, -R33 ;  /* 0x80000021a7217221 */ /* 0x000fe20000010000 */
[----:B------:R-:W-:Y:S01]  /*7b70*/  FFMA.FTZ R47, R250, UR18, -R185 ;  /* 0x00000012fa2f7c23 */ /* 0x000fe200080108b9 */
[----:B------:R3:W4:Y:S01]  /*7b80*/  MUFU.EX2 R63, R4 ;  /* 0x00000004003f7308 */ /* 0x0007220000000800 */
[----:B------:R-:W-:Y:S01]  /*7b90*/  LDSM.16.MT88.4 R16, [R212+0xb000] ;  /* 0x00b00000d410783b */ /* 0x000fe20000004200 */
[--C-:B------:R-:W-:Y:S01]  /*7ba0*/  FFMA.FTZ R44, R247, UR18, -R172.reuse ;  /* 0x00000012f72c7c23 */ /* 0x100fe200080108ac */
[--C-:B------:R-:W-:Y:S01]  /*7bb0*/  FFMA.FTZ R61, R251, UR18, -R172.reuse ;  /* 0x00000012fb3d7c23 */ /* 0x100fe200080108ac */
[----:B------:R-:W-:Y:S01]  /*7bc0*/  FMUL.FTZ R64, R64, UR18 ;  /* 0x0000001240407c20 */ /* 0x000fe20008410000 */
[--C-:B------:R-:W-:Y:S01]  /*7bd0*/  FFMA.FTZ R62, R245, UR18, -R67.reuse ;  /* 0x00000012f53e7c23 */ /* 0x100fe20008010843 */
[----:B------:R-:W-:Y:S01]  /*7be0*/  FFMA.FTZ R66, R246, UR18, -R67 ;  /* 0x00000012f6427c23 */ /* 0x000fe20008010843 */
[----:B------:R-:W-:Y:S01]  /*7bf0*/  FMUL.FTZ R33, R33, UR18 ;  /* 0x0000001221217c20 */ /* 0x000fe20008410000 */
[----:B------:R-:W-:Y:S01]  /*7c00*/  MUFU.EX2 R52, R52 ;  /* 0x0000003400347308 */ /* 0x000fe20000000800 */
[----:B-----5:R-:W-:Y:S01]  /*7c10*/  F2FP.F16.F32.PACK_AB R38, R57, R58 ;  /* 0x0000003a3926723e */ /* 0x020fe200000000ff */
[--C-:B------:R-:W-:Y:S01]  /*7c20*/  FFMA.FTZ R191, R32, UR18, -R172.reuse ;  /* 0x0000001220bf7c23 */ /* 0x100fe200080108ac */
[--C-:B------:R-:W-:Y:S01]  /*7c30*/  FFMA.FTZ R164, R164, UR18, -R185.reuse ;  /* 0x00000012a4a47c23 */ /* 0x100fe200080108b9 */
[--C-:B------:R-:W-:Y:S01]  /*7c40*/  FFMA.FTZ R165, R244, UR18, -R185.reuse ;  /* 0x00000012f4a57c23 */ /* 0x100fe200080108b9 */
[--C-:B------:R-:W-:Y:S01]  /*7c50*/  FFMA.FTZ R168, R243, UR18, -R185.reuse ;  /* 0x00000012f3a87c23 */ /* 0x100fe200080108b9 */
[----:B------:R-:W-:Y:S01]  /*7c60*/  FFMA.FTZ R186, R186, UR18, -R185 ;  /* 0x00000012baba7c23 */ /* 0x000fe200080108b9 */
[--C-:B------:R-:W-:Y:S01]  /*7c70*/  FFMA.FTZ R187, R187, UR18, -R172.reuse ;  /* 0x00000012bbbb7c23 */ /* 0x100fe200080108ac */
[----:B------:R-:W5:Y:S01]  /*7c80*/  MUFU.EX2 R51, R51 ;  /* 0x0000003300337308 */ /* 0x000f620000000800 */
[----:B---3--:R-:W3:Y:S01]  /*7c90*/  LDSM.16.MT88.4 R4, [R212+0xa000] ;  /* 0x00a00000d404783b */ /* 0x008ee20000004200 */
[-C--:B----4-:R-:W-:Y:S01]  /*7ca0*/  FMUL.FTZ R158, R158, R63.reuse ;  /* 0x0000003f9e9e7220 */ /* 0x090fe20000410000 */
        /* <DEDUP_REMOVED lines=13> */
[----:B------:R-:W4:Y:S01]  /*7d80*/  MUFU.EX2 R49, R49 ;  /* 0x0000003100317308 */ /* 0x000f220000000800 */
[-C--:B------:R-:W-:Y:S01]  /*7d90*/  FMUL.FTZ R103, R103, R63.reuse ;  /* 0x0000003f67677220 */ /* 0x080fe20000410000 */
[-C--:B------:R-:W-:Y:S01]  /*7da0*/  FMUL.FTZ R106, R106, R63.reuse ;  /* 0x0000003f6a6a7220 */ /* 0x080fe20000410000 */
[-C--:B------:R-:W-:Y:S01]  /*7db0*/  FMUL.FTZ R107, R107, R63.reuse ;  /* 0x0000003f6b6b7220 */ /* 0x080fe20000410000 */
[----:B-----5:R-:W-:Y:S01]  /*7dc0*/  F2FP.F16.F32.PACK_AB R37, R51, R52 ;  /* 0x000000343325723e */ /* 0x020fe200000000ff */
        /* <DEDUP_REMOVED lines=8> */
[----:B------:R-:W-:Y:S01]  /*7e50*/  FMUL.FTZ R135, R135, R63 ;  /* 0x0000003f87877220 */ /* 0x000fe20000410000 */
[--C-:B------:R-:W-:Y:S01]  /*7e60*/  FFMA.FTZ R189, R242, UR18, -R172.reuse ;  /* 0x00000012f2bd7c23 */ /* 0x100fe200080108ac */
[--C-:B------:R-:W-:Y:S01]  /*7e70*/  FFMA.FTZ R192, R241, UR18, -R172.reuse ;  /* 0x00000012f1c07c23 */ /* 0x100fe200080108ac */
[----:B------:R-:W5:Y:S01]  /*7e80*/  MUFU.EX2 R47, R47 ;  /* 0x0000002f002f7308 */ /* 0x000f620000000800 */
[----:B----4-:R-:W-:Y:S01]  /*7e90*/  F2FP.F16.F32.PACK_AB R28, R49, R50 ;  /* 0x00000032311c723e */ /* 0x010fe200000000ff */
[--C-:B------:R-:W-:Y:S01]  /*7ea0*/  FFMA.FTZ R194, R232, UR18, -R67.reuse ;  /* 0x00000012e8c27c23 */ /* 0x100fe20008010843 */
[--C-:B------:R-:W-:Y:S01]  /*7eb0*/  FFMA.FTZ R195, R211, UR18, -R67.reuse ;  /* 0x00000012d3c37c23 */ /* 0x100fe20008010843 */
        /* <DEDUP_REMOVED lines=12> */
[----:B------:R-:W4:Y:S01]  /*7f80*/  MUFU.EX2 R45, R45 ;  /* 0x0000002d002d7308 */ /* 0x000f220000000800 */
        /* <DEDUP_REMOVED lines=8> */
[--C-:B------:R-:W-:Y:S01]  /*8010*/  FFMA.FTZ R175, R175, UR18, -R172.reuse ;  /* 0x00000012afaf7c23 */ /* 0x100fe200080108ac */
[----:B------:R-:W-:Y:S01]  /*8020*/  FFMA.FTZ R171, R171, UR18, -R172 ;  /* 0x00000012abab7c23 */ /* 0x000fe200080108ac */
[--C-:B------:R-:W-:Y:S01]  /*8030*/  FFMA.FTZ R170, R170, UR18, -R67.reuse ;  /* 0x00000012aaaa7c23 */ /* 0x100fe20008010843 */
[----:B------:R-:W-:Y:S01]  /*8040*/  FFMA.FTZ R169, R169, UR18, -R67 ;  /* 0x00000012a9a97c23 */ /* 0x000fe20008010843 */
[----:B------:R-:W-:-:S03]  /*8050*/  PLOP3.LUT P0, PT, PT, PT, UP0, 0x40, 0x0 ;  /* 0x000000000000781c */ /* 0x000fc60003f0e808 */
[----:B------:R-:W1:Y:S01]  /*8060*/  MUFU.EX2 R61, R61 ;  /* 0x0000003d003d7308 */ /* 0x000e620000000800 */
[----:B----4-:R-:W-:Y:S01]  /*8070*/  F2FP.F16.F32.PACK_AB R29, R45, R46 ;  /* 0x0000002e2d1d723e */ /* 0x010fe200000000ff */
[----:B------:R-:W-:-:S04]  /*8080*/  FFMA.FTZ R46, R233, R63, R46 ;  /* 0x0000003fe92e7223 */ /* 0x000fc8000001002e */
[----:B------:R-:W-:Y:S02]  /*8090*/  FADD.FTZ R46, R45, R46 ;  /* 0x0000002e2d2e7221 */ /* 0x000fe40000010000 */
[----:B------:R-:W4:Y:S02]  /*80a0*/  MUFU.EX2 R64, R64 ;  /* 0x0000004000407308 */ /* 0x000f240000000800 */
[----:B-----5:R-:W-:-:S06]  /*80b0*/  FADD.FTZ R46, R44, R46 ;  /* 0x0000002e2c2e7221 */ /* 0x020fcc0000010000 */
[----:B------:R-:W-:Y:S01]  /*80c0*/  MUFU.EX2 R62, R62 ;  /* 0x0000003e003e7308 */ /* 0x000fe20000000800 */
[C---:B-1----:R-:W-:Y:S01]  /*80d0*/  F2FP.F16.F32.PACK_AB R31, R61.reuse, R44 ;  /* 0x0000002c3d1f723e */ /* 0x042fe200000000ff */
[----:B------:R-:W-:-:S06]  /*80e0*/  FADD.FTZ R46, R61, R46 ;  /* 0x0000002e3d2e7221 */ /* 0x000fcc0000010000 */
[----:B------:R-:W1:Y:S01]  /*80f0*/  MUFU.EX2 R66, R66 ;  /* 0x0000004200427308 */ /* 0x000e620000000800 */
        /* <DEDUP_REMOVED lines=17> */
[----:B------:R-:W-:Y:S01]  /*8210*/  FMUL.FTZ R105, R105, R64 ;  /* 0x0000004069697220 */ /* 0x000fe20000410000 */
[----:B-1----:R-:W-:Y:S01]  /*8220*/  F2FP.F16.F32.PACK_AB R39, R66, R62 ;  /* 0x0000003e4227723e */ /* 0x002fe200000000ff */
[C---:B------:R-:W-:Y:S01]  /*8230*/  HMMA.16816.F32 R156, R28.reuse, R20, R156 ;  /* 0x000000141c9c723c */ /* 0x040fe2000000189c */
[-C--:B------:R-:W-:Y:S01]  /*8240*/  FMUL.FTZ R112, R112, R64.reuse ;  /* 0x0000004070707220 */ /* 0x080fe20000410000 */
[-C--:B------:R-:W-:Y:S01]  /*8250*/  FMUL.FTZ R113, R113, R64.reuse ;  /* 0x0000004071717220 */ /* 0x080fe20000410000 */
[-C--:B------:R-:W-:Y:S01]  /*8260*/  FMUL.FTZ R116, R116, R64.reuse ;  /* 0x0000004074747220 */ /* 0x080fe20000410000 */
[----:B------:R-:W-:Y:S01]  /*8270*/  FMUL.FTZ R117, R117, R64 ;  /* 0x0000004075757220 */ /* 0x000fe20000410000 */
[-C--:B----4-:R-:W-:Y:S01]  /*8280*/  FMUL.FTZ R160, R160, R166.reuse ;  /* 0x000000a6a0a07220 */ /* 0x090fe20000410000 */
[-C--:B------:R-:W-:Y:S01]  /*8290*/  FMUL.FTZ R161, R161, R166.reuse ;  /* 0x000000a6a1a17220 */ /* 0x080fe20000410000 */
[-C--:B------:R-:W-:Y:S01]  /*82a0*/  FMUL.FTZ R148, R148, R166.reuse ;  /* 0x000000a694947220 */ /* 0x080fe20000410000 */
[-C--:B------:R-:W-:Y:S01]  /*82b0*/  FMUL.FTZ R149, R149, R166.reuse ;  /* 0x000000a695957220 */ /* 0x080fe20000410000 */
[-C--:B------:R-:W-:Y:S01]  /*82c0*/  FMUL.FTZ R68, R68, R166.reuse ;  /* 0x000000a644447220 */ /* 0x080fe20000410000 */
        /* <DEDUP_REMOVED lines=33> */
[C---:B--2---:R-:W-:Y:S01]  /*84e0*/  HMMA.16816.F32 R72, R28.reuse, R12, R72 ;  /* 0x0000000c1c48723c */ /* 0x044fe20000001848 */
[-C--:B------:R-:W-:Y:S01]  /*84f0*/  FMUL.FTZ R141, R141, R166.reuse ;  /* 0x000000a68d8d7220 */ /* 0x080fe20000410000 */
[-C--:B------:R-:W-:Y:S01]  /*8500*/  FMUL.FTZ R142, R142, R167.reuse ;  /* 0x000000a78e8e7220 */ /* 0x080fe20000410000 */
[-C--:B------:R-:W-:Y:S01]  /*8510*/  FMUL.FTZ R143, R143, R167.reuse ;  /* 0x000000a78f8f7220 */ /* 0x080fe20000410000 */
[----:B------:R-:W-:Y:S01]  /*8520*/  LDSM.16.MT88.4 R32, [R214+0x9400] ;  /* 0x00940000d620783b */ /* 0x000fe20000004200 */
        /* <DEDUP_REMOVED lines=15> */
[----:B------:R-:W1:Y:S01]  /*8620*/  MUFU.EX2 R54, R54 ;  /* 0x0000003600367308 */ /* 0x000e620000000800 */
[----:B------:R-:W-:Y:S01]  /*8630*/  FFMA.FTZ R60, R238, R166, R60 ;  /* 0x000000a6ee3c7223 */ /* 0x000fe2000001003c */
[----:B------:R-:W-:Y:S01]  /*8640*/  FFMA.FTZ R52, R237, R167, R52 ;  /* 0x000000a7ed347223 */ /* 0x000fe20000010034 */
[----:B------:R-:W-:Y:S01]  /*8650*/  FFMA.FTZ R50, R236, R64, R50 ;  /* 0x00000040ec327223 */ /* 0x000fe20000010032 */
[C---:B---3--:R-:W-:Y:S01]  /*8660*/  HMMA.16816.F32 R100, R28.reuse, R4, R100 ;  /* 0x000000041c64723c */ /* 0x048fe20000001864 */
[----:B------:R-:W-:Y:S01]  /*8670*/  FADD.FTZ R60, R59, R60 ;  /* 0x0000003c3b3c7221 */ /* 0x000fe20000010000 */
[----:B------:R-:W-:Y:S01]  /*8680*/  FADD.FTZ R52, R51, R52 ;  /* 0x0000003433347221 */ /* 0x000fe20000010000 */
[----:B------:R-:W-:Y:S01]  /*8690*/  FADD.FTZ R50, R49, R50 ;  /* 0x0000003231327221 */ /* 0x000fe20000010000 */
[----:B------:R-:W-:Y:S01]  /*86a0*/  MUFU.EX2 R53, R53 ;  /* 0x0000003500357308 */ /* 0x000fe20000000800 */
[----:B------:R-:W-:Y:S01]  /*86b0*/  FADD.FTZ R60, R58, R60 ;  /* 0x0000003c3a3c7221 */ /* 0x000fe20000010000 */
[----:B------:R-:W-:Y:S01]  /*86c0*/  HMMA.16816.F32 R104, R28, R6, R104 ;  /* 0x000000061c68723c */ /* 0x000fe20000001868 */
[----:B------:R-:W-:Y:S01]  /*86d0*/  FADD.FTZ R52, R62, R52 ;  /* 0x000000343e347221 */ /* 0x000fe20000010000 */
[----:B------:R-:W-:Y:S01]  /*86e0*/  FADD.FTZ R50, R48, R50 ;  /* 0x0000003230327221 */ /* 0x000fe20000010000 */
[----:B------:R-:W-:Y:S01]  /*86f0*/  FADD.FTZ R60, R57, R60 ;  /* 0x0000003c393c7221 */ /* 0x000fe20000010000 */
[----:B------:R-:W-:Y:S01]  /*8700*/  MOV R167, R223 ;  /* 0x000000df00a77202 */ /* 0x000fe20000000f00 */
[----:B------:R-:W-:Y:S01]  /*8710*/  FADD.FTZ R52, R66, R52 ;  /* 0x0000003442347221 */ /* 0x000fe20000010000 */
[----:B------:R-:W-:Y:S01]  /*8720*/  HMMA.16816.F32 R160, R36, R20, R160 ;  /* 0x0000001424a0723c */ /* 0x000fe200000018a0 */
[----:B------:R-:W2:Y:S01]  /*8730*/  MUFU.EX2 R164, R164 ;  /* 0x000000a400a47308 */ /* 0x000ea20000000800 */
[----:B------:R-:W-:Y:S01]  /*8740*/  FADD.FTZ R50, R47, R50 ;  /* 0x000000322f327221 */ /* 0x000fe20000010000 */
[----:B------:R-:W-:Y:S01]  /*8750*/  FADD.FTZ R60, R56, R60 ;  /* 0x0000003c383c7221 */ /* 0x000fe20000010000 */
[----:B------:R-:W-:-:S02]  /*8760*/  MOV R166, R2 ;  /* 0x0000000200a67202 */ /* 0x000fc40000000f00 */
[C---:B------:R-:W-:Y:S01]  /*8770*/  HMMA.16816.F32 R148, R36.reuse, R22, R148 ;  /* 0x000000162494723c */ /* 0x040fe20000001894 */
[----:B------:R-:W3:Y:S01]  /*8780*/  LDSM.16.MT88.4 R20, [R214+0xa400] ;  /* 0x00a40000d614783b */ /* 0x000ee20000004200 */
[----:B------:R-:W-:Y:S01]  /*8790*/  FADD.FTZ R60, R55, R60 ;  /* 0x0000003c373c7221 */ /* 0x000fe20000010000 */
[----:B------:R-:W4:Y:S03]  /*87a0*/  MUFU.EX2 R165, R165 ;  /* 0x000000a500a57308 */ /* 0x000f260000000800 */
[----:B------:R-:W-:Y:S01]  /*87b0*/  HMMA.16816.F32 R68, R36, R12, R68 ;  /* 0x0000000c2444723c */ /* 0x000fe20000001844 */
[----:B-1----:R-:W-:-:S04]  /*87c0*/  FADD.FTZ R60, R54, R60 ;  /* 0x0000003c363c7221 */ /* 0x002fc80000010000 */
[----:B------:R-:W1:Y:S01]  /*87d0*/  MUFU.EX2 R168, R168 ;  /* 0x000000a800a87308 */ /* 0x000e620000000800 */
[----:B------:R-:W-:Y:S01]  /*87e0*/  HMMA.16816.F32 R80, R36, R14, R80 ;  /* 0x0000000e2450723c */ /* 0x000fe20000001850 */
[----:B------:R-:W5:Y:S01]  /*87f0*/  LDSM.16.MT88.4 R12, [R212+0xa400] ;  /* 0x00a40000d40c783b */ /* 0x000f620000004200 */
[----:B--2---:R-:W-:Y:S01]  /*8800*/  FADD.FTZ R50, R164, R50 ;  /* 0x00000032a4327221 */ /* 0x004fe20000010000 */
[----:B------:R-:W-:-:S03]  /*8810*/  FADD.FTZ R60, R53, R60 ;  /* 0x0000003c353c7221 */ /* 0x000fc60000010000 */
[C---:B------:R-:W-:Y:S01]  /*8820*/  HMMA.16816.F32 R84, R36.reuse, R8, R84 ;  /* 0x000000082454723c */ /* 0x040fe20000001854 */
[----:B------:R-:W2:Y:S01]  /*8830*/  MUFU.EX2 R186, R186 ;  /* 0x000000ba00ba7308 */ /* 0x000ea20000000800 */
[C---:B----4-:R-:W-:Y:S01]  /*8840*/  F2FP.F16.F32.PACK_AB R40, R165.reuse, R164 ;  /* 0x000000a4a528723e */ /* 0x050fe200000000ff */
[----:B------:R-:W-:Y:S01]  /*8850*/  FADD.FTZ R50, R165, R50 ;  /* 0x00000032a5327221 */ /* 0x000fe20000010000 */
[----:B------:R-:W-:Y:S02]  /*8860*/  MOV R165, R0 ;  /* 0x0000000000a57202 */ /* 0x000fe40000000f00 */
[----:B------:R-:W-:Y:S01]  /*8870*/  HMMA.16816.F32 R96, R36, R10, R96 ;  /* 0x0000000a2460723c */ /* 0x000fe20000001860 */
[----:B------:R-:W4:Y:S02]  /*8880*/  LDSM.16.MT88.4 R8, [R214+0xb400] ;  /* 0x00b40000d608783b */ /* 0x000f240000004200 */
[----:B------:R-:W3:Y:S01]  /*8890*/  MUFU.EX2 R187, R187 ;  /* 0x000000bb00bb7308 */ /* 0x000ee20000000800 */
[----:B-1----:R-:W-:-:S02]  /*88a0*/  FADD.FTZ R50, R168, R50 ;  /* 0x00000032a8327221 */ /* 0x002fc40000010000 */
[C---:B------:R-:W-:Y:S05]  /*88b0*/  HMMA.16816.F32 R144, R36.reuse, R4, R144 ;  /* 0x000000042490723c */ /* 0x040fea0000001890 */
[----:B------:R-:W1:Y:S01]  /*88c0*/  MUFU.EX2 R189, R189 ;  /* 0x000000bd00bd7308 */ /* 0x000e620000000800 */
[----:B------:R-:W-:Y:S01]  /*88d0*/  HMMA.16816.F32 R108, R36, R6, R108 ;  /* 0x00000006246c723c */ /* 0x000fe2000000186c */
[----:B------:R-:W4:Y:S01]  /*88e0*/  LDSM.16.MT88.4 R4, [R212+0xb400] ;  /* 0x00b40000d404783b */ /* 0x000f220000004200 */
[C---:B--2---:R-:W-:Y:S01]  /*88f0*/  F2FP.F16.F32.PACK_AB R42, R186.reuse, R168 ;  /* 0x000000a8ba2a723e */ /* 0x044fe200000000ff */
[----:B------:R-:W-:Y:S01]  /*8900*/  FADD.FTZ R50, R186, R50 ;  /* 0x00000032ba327221 */ /* 0x000fe20000010000 */
[----:B------:R-:W-:-:S02]  /*8910*/  MOV R168, R228 ;  /* 0x000000e400a87202 */ /* 0x000fc40000000f00 */
[----:B------:R-:W-:Y:S01]  /*8920*/  HMMA.16816.F32 R112, R28, R24, R112 ;  /* 0x000000181c70723c */ /* 0x000fe20000001870 */
[----:B------:R-:W2:Y:S01]  /*8930*/  MUFU.EX2 R191, R191 ;  /* 0x000000bf00bf7308 */ /* 0x000ea20000000800 */
[----:B---3--:R-:W-:-:S04]  /*8940*/  FADD.FTZ R46, R187, R46 ;  /* 0x0000002ebb2e7221 */ /* 0x008fc80000010000 */
[C---:B------:R-:W-:Y:S03]  /*8950*/  HMMA.16816.F32 R116, R28.reuse, R26, R116 ;  /* 0x0000001a1c74723c */ /* 0x040fe60000001874 */
[----:B------:R-:W3:Y:S01]  /*8960*/  MUFU.EX2 R192, R192 ;  /* 0x000000c000c07308 */ /* 0x000ee20000000800 */
[C---:B-1----:R-:W-:Y:S01]  /*8970*/  F2FP.F16.F32.PACK_AB R41, R189.reuse, R187 ;  /* 0x000000bbbd29723e */ /* 0x042fe200000000ff */
[----:B------:R-:W-:Y:S01]  /*8980*/  FADD.FTZ R46, R189, R46 ;  /* 0x0000002ebd2e7221 */ /* 0x000fe20000010000 */
[C---:B------:R-:W-:Y:S05]  /*8990*/  HMMA.16816.F32 R124, R28.reuse, R16, R124 ;  /* 0x000000101c7c723c */ /* 0x040fea000000187c */
[----:B------:R-:W1:Y:S01]  /*89a0*/  MUFU.EX2 R194, R194 ;  /* 0x000000c200c27308 */ /* 0x000e620000000800 */
[----:B------:R-:W-:Y:S01]  /*89b0*/  HMMA.16816.F32 R132, R28, R18, R132 ;  /* 0x000000121c84723c */ /* 0x000fe20000001884 */
[----:B------:R-:W4:Y:S01]  /*89c0*/  LDSM.16.MT88.4 R28, [R212+0x9400] ;  /* 0x00940000d41c783b */ /* 0x000f220000004200 */
[----:B--2---:R-:W-:-:S04]  /*89d0*/  FADD.FTZ R46, R191, R46 ;  /* 0x0000002ebf2e7221 */ /* 0x004fc80000010000 */
[----:B------:R-:W-:Y:S01]  /*89e0*/  HMMA.16816.F32 R140, R36, R24, R140 ;  /* 0x00000018248c723c */ /* 0x000fe2000000188c */
[----:B------:R-:W2:Y:S01]  /*89f0*/  MUFU.EX2 R195, R195 ;  /* 0x000000c300c37308 */ /* 0x000ea20000000800 */
[C---:B---3--:R-:W-:Y:S01]  /*8a00*/  F2FP.F16.F32.PACK_AB R43, R192.reuse, R191 ;  /* 0x000000bfc02b723e */ /* 0x048fe200000000ff */
[----:B------:R-:W-:-:S03]  /*8a10*/  FADD.FTZ R46, R192, R46 ;  /* 0x0000002ec02e7221 */ /* 0x000fc60000010000 */
[C---:B------:R-:W-:Y:S01]  /*8a20*/  HMMA.16816.F32 R120, R36.reuse, R26, R120 ;  /* 0x0000001a2478723c */ /* 0x040fe20000001878 */
[----:B------:R-:W-:Y:S02]  /*8a30*/  F2FP.F16.F32.PACK_AB R24, R55, R56 ;  /* 0x000000383718723e */ /* 0x000fe400000000ff */
[----:B------:R-:W3:Y:S01]  /*8a40*/  MUFU.EX2 R198, R198 ;  /* 0x000000c600c67308 */ /* 0x000ee20000000800 */
[----:B-1----:R-:W-:Y:S02]  /*8a50*/  FADD.FTZ R52, R194, R52 ;  /* 0x00000034c2347221 */ /* 0x002fe40000010000 */
[----:B------:R-:W-:Y:S01]  /*8a60*/  HMMA.16816.F32 R136, R36, R16, R136 ;  /* 0x000000102488723c */ /* 0x000fe20000001888 */
[----:B------:R-:W-:-:S04]  /*8a70*/  F2FP.F16.F32.PACK_AB R26, R53, R54 ;  /* 0x00000036351a723e */ /* 0x000fc800000000ff */
[----:B------:R-:W1:Y:S01]  /*8a80*/  MUFU.EX2 R199, R199 ;  /* 0x000000c700c77308 */ /* 0x000e620000000800 */
[----:B------:R-:W-:Y:S01]  /*8a90*/  HMMA.16816.F32 R128, R36, R18, R128 ;  /* 0x000000122480723c */ /* 0x000fe20000001880 */
[C---:B--2---:R-:W-:Y:S01]  /*8aa0*/  F2FP.F16.F32.PACK_AB R25, R195.reuse, R194 ;  /* 0x000000c2c319723e */ /* 0x044fe200000000ff */
[----:B------:R-:W-:Y:S01]  /*8ab0*/  LDSM.16.MT88.4 R16, [R212+0x9800] ;  /* 0x00980000d410783b */ /* 0x000fe20000004200 */
[----:B------:R-:W-:-:S03]  /*8ac0*/  FADD.FTZ R52, R195, R52 ;  /* 0x00000034c3347221 */ /* 0x000fc60000010000 */
[----:B------:R-:W-:Y:S01]  /*8ad0*/  HMMA.16816.F32 R88, R40, R20, R88 ;  /* 0x000000142858723c */ /* 0x000fe20000001858 */
[----:B------:R-:W2:Y:S01]  /*8ae0*/  MUFU.EX2 R201, R201 ;  /* 0x000000c900c97308 */ /* 0x000ea20000000800 */
[----:B---3--:R-:W-:-:S04]  /*8af0*/  FADD.FTZ R52, R198, R52 ;  /* 0x00000034c6347221 */ /* 0x008fc80000010000 */
[C---:B------:R-:W-:Y:S03]  /*8b00*/  HMMA.16816.F32 R92, R40.reuse, R22, R92 ;  /* 0x00000016285c723c */ /* 0x040fe6000000185c */
[----:B------:R-:W3:Y:S01]  /*8b10*/  MUFU.EX2 R200, R200 ;  /* 0x000000c800c87308 */ /* 0x000ee20000000800 */
[C---:B-1----:R-:W-:Y:S01]  /*8b20*/  F2FP.F16.F32.PACK_AB R27, R199.reuse, R198 ;  /* 0x000000c6c71b723e */ /* 0x042fe200000000ff */
[----:B------:R-:W-:Y:S01]  /*8b30*/  FADD.FTZ R52, R199, R52 ;  /* 0x00000034c7347221 */ /* 0x000fe20000010000 */
[C---:B-----5:R-:W-:Y:S05]  /*8b40*/  HMMA.16816.F32 R100, R40.reuse, R12, R100 ;  /* 0x0000000c2864723c */ /* 0x060fea0000001864 */
[----:B------:R-:W1:Y:S01]  /*8b50*/  MUFU.EX2 R204, R204 ;  /* 0x000000cc00cc7308 */ /* 0x000e620000000800 */
[----:B------:R-:W-:Y:S01]  /*8b60*/  HMMA.16816.F32 R104, R40, R14, R104 ;  /* 0x0000000e2868723c */ /* 0x000fe20000001868 */
[----:B--2---:R-:W-:-:S05]  /*8b70*/  FADD.FTZ R46, R201, R46 ;  /* 0x0000002ec92e7221 */ /* 0x004fca0000010000 */
[----:B----4-:R-:W-:Y:S01]  /*8b80*/  HMMA.16816.F32 R112, R40, R8, R112 ;  /* 0x000000082870723c */ /* 0x010fe20000001870 */
[----:B------:R-:W2:Y:S01]  /*8b90*/  MUFU.EX2 R203, R203 ;  /* 0x000000cb00cb7308 */ /* 0x000ea20000000800 */
[C---:B---3--:R-:W-:Y:S01]  /*8ba0*/  F2FP.F16.F32.PACK_AB R37, R200.reuse, R201 ;  /* 0x000000c9c825723e */ /* 0x048fe200000000ff */
[----:B------:R-:W-:-:S03]  /*8bb0*/  FADD.FTZ R46, R200, R46 ;  /* 0x0000002ec82e7221 */ /* 0x000fc60000010000 */
[C---:B------:R-:W-:Y:S03]  /*8bc0*/  HMMA.16816.F32 R116, R40.reuse, R10, R116 ;  /* 0x0000000a2874723c */ /* 0x040fe60000001874 */
[----:B------:R-:W-:Y:S01]  /*8bd0*/  MUFU.EX2 R190, R190 ;  /* 0x000000be00be7308 */ /* 0x000fe20000000800 */
[----:B-1----:R-:W-:Y:S02]  /*8be0*/  FADD.FTZ R46, R204, R46 ;  /* 0x0000002ecc2e7221 */ /* 0x002fe40000010000 */
[C---:B------:R-:W-:Y:S05]  /*8bf0*/  HMMA.16816.F32 R124, R40.reuse, R4, R124 ;  /* 0x00000004287c723c */ /* 0x040fea000000187c */
[----:B------:R-:W1:Y:S01]  /*8c00*/  MUFU.EX2 R173, R173 ;  /* 0x000000ad00ad7308 */ /* 0x000e620000000800 */
[----:B------:R-:W-:Y:S01]  /*8c10*/  HMMA.16816.F32 R132, R40, R6, R132 ;  /* 0x000000062884723c */ /* 0x000fe20000001884 */
[C---:B--2---:R-:W-:Y:S01]  /*8c20*/  F2FP.F16.F32.PACK_AB R39, R203.reuse, R204 ;  /* 0x000000cccb27723e */ /* 0x044fe200000000ff */
[----:B------:R-:W-:-:S04]  /*8c30*/  FADD.FTZ R46, R203, R46 ;  /* 0x0000002ecb2e7221 */ /* 0x000fc80000010000 */
[C---:B------:R-:W-:Y:S01]  /*8c40*/  HMMA.16816.F32 R84, R24.reuse, R20, R84 ;  /* 0x000000141854723c */ /* 0x040fe20000001854 */
[----:B------:R-:W2:Y:S05]  /*8c50*/  MUFU.EX2 R174, R174 ;  /* 0x000000ae00ae7308 */ /* 0x000eaa0000000800 */
[----:B------:R-:W-:Y:S01]  /*8c60*/  HMMA.16816.F32 R96, R24, R22, R96 ;  /* 0x000000161860723c */ /* 0x000fe20000001860 */
[----:B------:R-:W3:Y:S02]  /*8c70*/  LDSM.16.MT88.4 R20, [R214+0x9800] ;  /* 0x00980000d614783b */ /* 0x000ee40000004200 */
[----:B------:R-:W4:Y:S01]  /*8c80*/  MUFU.EX2 R183, R183 ;  /* 0x000000b700b77308 */ /* 0x000f220000000800 */
[----:B-1----:R-:W-:-:S02]  /*8c90*/  FADD.FTZ R52, R173, R52 ;  /* 0x00000034ad347221 */ /* 0x002fc40000010000 */
[C---:B------:R-:W-:Y:S05]  /*8ca0*/  HMMA.16816.F32 R144, R24.reuse, R12, R144 ;  /* 0x0000000c1890723c */ /* 0x040fea0000001890 */
[----:B------:R-:W1:Y:S01]  /*8cb0*/  MUFU.EX2 R181, R181 ;  /* 0x000000b500b57308 */ /* 0x000e620000000800 */
[----:B------:R-:W-:Y:S01]  /*8cc0*/  HMMA.16816.F32 R108, R24, R14, R108 ;  /* 0x0000000e186c723c */ /* 0x000fe2000000186c */
[----:B------:R-:W5:Y:S01]  /*8cd0*/  LDSM.16.MT88.4 R12, [R214+0xa800] ;  /* 0x00a80000d60c783b */ /* 0x000f620000004200 */
[----:B--2---:R-:W-:-:S04]  /*8ce0*/  FADD.FTZ R52, R174, R52 ;  /* 0x00000034ae347221 */ /* 0x004fc80000010000 */
[----:B------:R-:W-:Y:S01]  /*8cf0*/  HMMA.16816.F32 R140, R24, R8, R140 ;  /* 0x00000008188c723c */ /* 0x000fe2000000188c */
[----:B------:R-:W2:Y:S01]  /*8d00*/  MUFU.EX2 R180, R180 ;  /* 0x000000b400b47308 */ /* 0x000ea20000000800 */
[----:B----4-:R-:W-:-:S04]  /*8d10*/  FADD.FTZ R52, R183, R52 ;  /* 0x00000034b7347221 */ /* 0x010fc80000010000 */
[C---:B------:R-:W-:Y:S01]  /*8d20*/  HMMA.16816.F32 R120, R24.reuse, R10, R120 ;  /* 0x0000000a1878723c */ /* 0x040fe20000001878 */
[----:B------:R-:W4:Y:S02]  /*8d30*/  LDSM.16.MT88.4 R8, [R212+0xa800] ;  /* 0x00a80000d408783b */ /* 0x000f240000004200 */
[----:B------:R-:W-:Y:S01]  /*8d40*/  MUFU.EX2 R178, R178 ;  /* 0x000000b200b27308 */ /* 0x000fe20000000800 */
[----:B-1----:R-:W-:Y:S02]  /*8d50*/  FADD.FTZ R52, R181, R52 ;  /* 0x00000034b5347221 */ /* 0x002fe40000010000 */
[C---:B------:R-:W-:Y:S05]  /*8d60*/  HMMA.16816.F32 R136, R24.reuse, R4, R136 ;  /* 0x000000041888723c */ /* 0x040fea0000001888 */
[----:B------:R-:W1:Y:S01]  /*8d70*/  MUFU.EX2 R177, R177 ;  /* 0x000000b100b17308 */ /* 0x000e620000000800 */
[----:B------:R-:W-:Y:S01]  /*8d80*/  HMMA.16816.F32 R128, R24, R6, R128 ;  /* 0x000000061880723c */ /* 0x000fe20000001880 */
[----:B------:R-:W4:Y:S01]  /*8d90*/  LDSM.16.MT88.4 R4, [R214+0xb800] ;  /* 0x00b80000d604783b */ /* 0x000f220000004200 */
[----:B--2---:R-:W-:-:S04]  /*8da0*/  FADD.FTZ R52, R180, R52 ;  /* 0x00000034b4347221 */ /* 0x004fc80000010000 */
[C---:B------:R-:W-:Y:S01]  /*8db0*/  HMMA.16816.F32 R156, R40.reuse, R32, R156 ;  /* 0x00000020289c723c */ /* 0x040fe2000000189c */
[----:B------:R-:W-:Y:S05]  /*8dc0*/  MUFU.EX2 R197, R197 ;  /* 0x000000c500c57308 */ /* 0x000fea0000000800 */
[----:B------:R-:W-:Y:S03]  /*8dd0*/  HMMA.16816.F32 R152, R40, R34, R152 ;  /* 0x000000222898723c */ /* 0x000fe60000001898 */
[----:B------:R-:W-:Y:S01]  /*8de0*/  MUFU.EX2 R196, R196 ;  /* 0x000000c400c47308 */ /* 0x000fe20000000800 */
[----:B-1----:R-:W-:-:S02]  /*8df0*/  FADD.FTZ R46, R177, R46 ;  /* 0x0000002eb12e7221 */ /* 0x002fc40000010000 */
        /* <DEDUP_REMOVED lines=11> */
[----:B------:R-:W1:Y:S01]  /*8eb0*/  LDSM.16.MT88.4 R28, [R212+0xb800] ;  /* 0x00b80000d41c783b */ /* 0x000e620000004200 */
[--C-:B------:R-:W-:Y:S01]  /*8ec0*/  FFMA.FTZ R207, R202, UR18, -R188.reuse ;  /* 0x00000012cacf7c23 */ /* 0x100fe200080108bc */
[----:B------:R-:W2:Y:S01]  /*8ed0*/  MUFU.EX2 R40, R40 ;  /* 0x0000002800287308 */ /* 0x000ea20000000800 */
[----:B------:R-:W-:Y:S01]  /*8ee0*/  FFMA.FTZ R188, R193, UR18, -R188 ;  /* 0x00000012c1bc7c23 */ /* 0x000fe200080108bc */
[C---:B------:R-:W-:Y:S06]  /*8ef0*/  HMMA.16816.F32 R160, R24.reuse, R32, R160 ;  /* 0x0000002018a0723c */ /* 0x040fec00000018a0 */
[----:B------:R-:W3:Y:S01]  /*8f00*/  MUFU.EX2 R41, R41 ;  /* 0x0000002900297308 */ /* 0x000ee20000000800 */
[----:B------:R-:W-:Y:S01]  /*8f10*/  HMMA.16816.F32 R148, R24, R34, R148 ;  /* 0x000000221894723c */ /* 0x000fe20000001894 */
[----:B------:R-:W-:Y:S01]  /*8f20*/  F2FP.F16.F32.PACK_AB R33, R174, R173 ;  /* 0x000000adae21723e */ /* 0x000fe200000000ff */
[----:B------:R-:W1:Y:S05]  /*8f30*/  LDSM.16.MT88.4 R24, [R214+0x9c00] ;  /* 0x009c0000d618783b */ /* 0x000e6a0000004200 */
[----:B------:R-:W5:Y:S01]  /*8f40*/  MUFU.EX2 R42, R42 ;  /* 0x0000002a002a7308 */ /* 0x000f620000000800 */
[----:B------:R-:W-:Y:S01]  /*8f50*/  F2FP.F16.F32.PACK_AB R35, R181, R183 ;  /* 0x000000b7b523723e */ /* 0x000fe200000000ff */
[----:B--2---:R-:W-:-:S06]  /*8f60*/  FADD.FTZ R60, R40, R60 ;  /* 0x0000003c283c7221 */ /* 0x004fcc0000010000 */
[----:B------:R-:W2:Y:S01]  /*8f70*/  MUFU.EX2 R43, R43 ;  /* 0x0000002b002b7308 */ /* 0x000ea20000000800 */
[C---:B---3--:R-:W-:Y:S01]  /*8f80*/  F2FP.F16.F32.PACK_AB R32, R41.reuse, R40 ;  /* 0x000000282920723e */ /* 0x048fe200000000ff */
[----:B------:R-:W-:-:S04]  /*8f90*/  FADD.FTZ R60, R41, R60 ;  /* 0x0000003c293c7221 */ /* 0x000fc80000010000 */
[----:B------:R-:W-:Y:S02]  /*8fa0*/  FADD.FTZ R60, R190, R60 ;  /* 0x0000003cbe3c7221 */ /* 0x000fe40000010000 */
[----:B------:R-:W3:Y:S01]  /*8fb0*/  MUFU.EX2 R205, R205 ;  /* 0x000000cd00cd7308 */ /* 0x000ee20000000800 */
[----:B-----5:R-:W-:-:S07]  /*8fc0*/  FADD.FTZ R50, R42, R50 ;  /* 0x000000322a327221 */ /* 0x020fce0000010000 */
[----:B------:R-:W5:Y:S01]  /*8fd0*/  MUFU.EX2 R206, R206 ;  /* 0x000000ce00ce7308 */ /* 0x000f620000000800 */
[C---:B--2---:R-:W-:Y:S01]  /*8fe0*/  F2FP.F16.F32.PACK_AB R36, R43.reuse, R42 ;  /* 0x0000002a2b24723e */ /* 0x044fe200000000ff */
[----:B------:R-:W-:-:S06]  /*8ff0*/  FADD.FTZ R50, R43, R50 ;  /* 0x000000322b327221 */ /* 0x000fcc0000010000 */
[----:B------:R-:W2:Y:S01]  /*9000*/  MUFU.EX2 R202, R229 ;  /* 0x000000e500ca7308 */ /* 0x000ea20000000800 */
[----:B---3--:R-:W-:-:S07]  /*9010*/  FADD.FTZ R50, R205, R50 ;  /* 0x00000032cd327221 */ /* 0x008fce0000010000 */
[----:B------:R-:W3:Y:S01]  /*9020*/  MUFU.EX2 R207, R207 ;  /* 0x000000cf00cf7308 */ /* 0x000ee20000000800 */
[C---:B-----5:R-:W-:Y:S01]  /*9030*/  F2FP.F16.F32.PACK_AB R38, R206.reuse, R205 ;  /* 0x000000cdce26723e */ /* 0x060fe200000000ff */
[----:B------:R-:W-:-:S04]  /*9040*/  FADD.FTZ R50, R206, R50 ;  /* 0x00000032ce327221 */ /* 0x000fc80000010000 */
[----:B------:R-:W-:Y:S02]  /*9050*/  FADD.FTZ R50, R178, R50 ;  /* 0x00000032b2327221 */ /* 0x000fe40000010000 */
[C---:B------:R-:W-:Y:S01]  /*9060*/  HMMA.16816.F32 R156, R36.reuse, R20, R156 ;  /* 0x00000014249c723c */ /* 0x040fe2000000189c */
[C---:B--2---:R-:W-:Y:S01]  /*9070*/  F2FP.F16.F32.PACK_AB R34, R202.reuse, R190 ;  /* 0x000000beca22723e */ /* 0x044fe200000000ff */
[----:B------:R-:W2:Y:S01]  /*9080*/  MUFU.EX2 R188, R188 ;  /* 0x000000bc00bc7308 */ /* 0x000ea20000000800 */
[----:B------:R-:W-:Y:S01]  /*9090*/  FADD.FTZ R60, R202, R60 ;  /* 0x0000003cca3c7221 */ /* 0x000fe20000010000 */
[----:B------:R-:W-:Y:S02]  /*90a0*/  FADD.FTZ R50, R179, R50 ;  /* 0x00000032b3327221 */ /* 0x000fe40000010000 */
[----:B------:R-:W-:Y:S01]  /*90b0*/  HMMA.16816.F32 R152, R36, R22, R152 ;  /* 0x000000162498723c */ /* 0x000fe20000001898 */
[----:B---3--:R-:W-:-:S03]  /*90c0*/  FADD.FTZ R60, R207, R60 ;  /* 0x0000003ccf3c7221 */ /* 0x008fc60000010000 */
[----:B------:R-:W3:Y:S02]  /*90d0*/  MUFU.EX2 R182, R182 ;  /* 0x000000b600b67308 */ /* 0x000ee40000000800 */
[----:B------:R-:W-:Y:S01]  /*90e0*/  HMMA.16816.F32 R72, R36, R16, R72 ;  /* 0x000000102448723c */ /* 0x000fe20000001848 */
[----:B------:R-:W-:-:S04]  /*90f0*/  FADD.FTZ R60, R197, R60 ;  /* 0x0000003cc53c7221 */ /* 0x000fc80000010000 */
[----:B------:R-:W-:Y:S01]  /*9100*/  FADD.FTZ R60, R196, R60 ;  /* 0x0000003cc43c7221 */ /* 0x000fe20000010000 */
[----:B------:R-:W-:Y:S01]  /*9110*/  HMMA.16816.F32 R76, R36, R18, R76 ;  /* 0x00000012244c723c */ /* 0x000fe2000000184c */
[----:B------:R-:W5:Y:S02]  /*9120*/  MUFU.EX2 R184, R184 ;  /* 0x000000b800b87308 */ /* 0x000f640000000800 */
[----:B--2---:R-:W-:-:S03]  /*9130*/  FADD.FTZ R238, R188, R60 ;  /* 0x0000003cbcee7221 */ /* 0x004fc60000010000 */
[C---:B------:R-:W-:Y:S03]  /*9140*/  HMMA.16816.F32 R88, R36.reuse, R12, R88 ;  /* 0x0000000c2458723c */ /* 0x040fe60000001858 */
[----:B------:R-:W2:Y:S01]  /*9150*/  MUFU.EX2 R176, R176 ;  /* 0x000000b000b07308 */ /* 0x000ea20000000800 */
[----:B---3--:R-:W-:Y:S02]  /*9160*/  FADD.FTZ R50, R182, R50 ;  /* 0x00000032b6327221 */ /* 0x008fe40000010000 */
[C---:B------:R-:W-:Y:S05]  /*9170*/  HMMA.16816.F32 R92, R36.reuse, R14, R92 ;  /* 0x0000000e245c723c */ /* 0x040fea000000185c */
[----:B------:R-:W3:Y:S01]  /*9180*/  MUFU.EX2 R175, R175 ;  /* 0x000000af00af7308 */ /* 0x000ee20000000800 */
[----:B----4-:R-:W-:Y:S01]  /*9190*/  HMMA.16816.F32 R100, R36, R8, R100 ;  /* 0x000000082464723c */ /* 0x010fe20000001864 */
[----:B-----5:R-:W-:-:S05]  /*91a0*/  FADD.FTZ R236, R184, R50 ;  /* 0x00000032b8ec7221 */ /* 0x020fca0000010000 */
[----:B------:R-:W-:Y:S01]  /*91b0*/  HMMA.16816.F32 R104, R36, R10, R104 ;  /* 0x0000000a2468723c */ /* 0x000fe20000001868 */
[----:B------:R-:W4:Y:S01]  /*91c0*/  MUFU.EX2 R171, R171 ;  /* 0x000000ab00ab7308 */ /* 0x000f220000000800 */
[----:B--2---:R-:W-:-:S04]  /*91d0*/  FADD.FTZ R46, R176, R46 ;  /* 0x0000002eb02e7221 */ /* 0x004fc80000010000 */
[C---:B------:R-:W-:Y:S03]  /*91e0*/  HMMA.16816.F32 R112, R36.reuse, R4, R112 ;  /* 0x000000042470723c */ /* 0x040fe60000001870 */
[----:B------:R-:W2:Y:S01]  /*91f0*/  MUFU.EX2 R170, R170 ;  /* 0x000000aa00aa7308 */ /* 0x000ea20000000800 */
[----:B---3--:R-:W-:Y:S02]  /*9200*/  FADD.FTZ R46, R175, R46 ;  /* 0x0000002eaf2e7221 */ /* 0x008fe40000010000 */
[----:B------:R-:W-:Y:S05]  /*9210*/  HMMA.16816.F32 R116, R36, R6, R116 ;  /* 0x000000062474723c */ /* 0x000fea0000001874 */
[----:B------:R-:W3:Y:S01]  /*9220*/  MUFU.EX2 R169, R169 ;  /* 0x000000a900a97308 */ /* 0x000ee20000000800 */
[----:B------:R-:W-:Y:S01]  /*9230*/  HMMA.16816.F32 R160, R32, R20, R160 ;  /* 0x0000001420a0723c */ /* 0x000fe200000018a0 */
[----:B----4-:R-:W-:-:S05]  /*9240*/  FADD.FTZ R233, R171, R46 ;  /* 0x0000002eabe97221 */ /* 0x010fca0000010000 */
[----:B------:R-:W-:Y:S01]  /*9250*/  HMMA.16816.F32 R148, R32, R22, R148 ;  /* 0x000000162094723c */ /* 0x000fe20000001894 */
[----:B------:R-:W4:Y:S01]  /*9260*/  LDSM.16.MT88.4 R20, [R212+0x9c00] ;  /* 0x009c0000d414783b */ /* 0x000f220000004200 */
[----:B--2---:R-:W-:-:S04]  /*9270*/  FADD.FTZ R52, R170, R52 ;  /* 0x00000034aa347221 */ /* 0x004fc80000010000 */
[----:B------:R-:W-:Y:S01]  /*9280*/  HMMA.16816.F32 R68, R32, R16, R68 ;  /* 0x000000102044723c */ /* 0x000fe20000001844 */
[----:B---3--:R-:W-:-:S05]  /*9290*/  FADD.FTZ R52, R169, R52 ;  /* 0x00000034a9347221 */ /* 0x008fca0000010000 */
[C---:B------:R-:W-:Y:S01]  /*92a0*/  HMMA.16816.F32 R80, R32.reuse, R18, R80 ;  /* 0x000000122050723c */ /* 0x040fe20000001850 */
[----:B------:R-:W2:Y:S05]  /*92b0*/  LDSM.16.MT88.4 R16, [R214+0xac00] ;  /* 0x00ac0000d610783b */ /* 0x000eaa0000004200 */
[C---:B------:R-:W-:Y:S06]  /*92c0*/  HMMA.16816.F32 R84, R32.reuse, R12, R84 ;  /* 0x0000000c2054723c */ /* 0x040fec0000001854 */
[C---:B------:R-:W-:Y:S01]  /*92d0*/  HMMA.16816.F32 R96, R32.reuse, R14, R96 ;  /* 0x0000000e2060723c */ /* 0x040fe20000001860 */
[----:B------:R-:W3:Y:S05]  /*92e0*/  LDSM.16.MT88.4 R12, [R212+0xac00] ;  /* 0x00ac0000d40c783b */ /* 0x000eea0000004200 */
[C---:B------:R-:W-:Y:S06]  /*92f0*/  HMMA.16816.F32 R144, R32.reuse, R8, R144 ;  /* 0x000000082090723c */ /* 0x040fec0000001890 */
[C---:B------:R-:W-:Y:S01]  /*9300*/  HMMA.16816.F32 R108, R32.reuse, R10, R108 ;  /* 0x0000000a206c723c */ /* 0x040fe2000000186c */
[----:B------:R-:W5:Y:S05]  /*9310*/  LDSM.16.MT88.4 R8, [R214+0xbc00] ;  /* 0x00bc0000d608783b */ /* 0x000f6a0000004200 */
[C---:B------:R-:W-:Y:S06]  /*9320*/  HMMA.16816.F32 R140, R32.reuse, R4, R140 ;  /* 0x00000004208c723c */ /* 0x040fec000000188c */
[C---:B------:R-:W-:Y:S01]  /*9330*/  HMMA.16816.F32 R120, R32.reuse, R6, R120 ;  /* 0x000000062078723c */ /* 0x040fe20000001878 */
[----:B------:R-:W5:Y:S05]  /*9340*/  LDSM.16.MT88.4 R4, [R212+0xbc00] ;  /* 0x00bc0000d404783b */ /* 0x000f6a0000004200 */
[C---:B-1----:R-:W-:Y:S06]  /*9350*/  HMMA.16816.F32 R136, R32.reuse, R28, R136 ;  /* 0x0000001c2088723c */ /* 0x042fec0000001888 */
[----:B------:R-:W-:Y:S06]  /*9360*/  HMMA.16816.F32 R128, R32, R30, R128 ;  /* 0x0000001e2080723c */ /* 0x000fec0000001880 */
[----:B------:R-:W-:Y:S01]  /*9370*/  HMMA.16816.F32 R124, R36, R28, R124 ;  /* 0x0000001c247c723c */ /* 0x000fe2000000187c */
[----:B------:R-:W-:-:S05]  /*9380*/  FFMA.FTZ R32, R65, UR18, -R67 ;  /* 0x0000001241207c23 */ /* 0x000fca0008010843 */
[----:B------:R-:W-:Y:S01]  /*9390*/  HMMA.16816.F32 R132, R36, R30, R132 ;  /* 0x0000001e2484723c */ /* 0x000fe20000001884 */
[----:B------:R-:W1:Y:S01]  /*93a0*/  MUFU.EX2 R32, R32 ;  /* 0x0000002000207308 */ /* 0x000e620000000800 */
[----:B------:R-:W-:Y:S02]  /*93b0*/  F2FP.F16.F32.PACK_AB R28, R197, R207 ;  /* 0x000000cfc51c723e */ /* 0x000fe400000000ff */
[----:B------:R-:W-:-:S03]  /*93c0*/  F2FP.F16.F32.PACK_AB R29, R170, R180 ;  /* 0x000000b4aa1d723e */ /* 0x000fc600000000ff */
[----:B------:R-:W-:Y:S02]  /*93d0*/  F2FP.F16.F32.PACK_AB R36, R179, R178 ;  /* 0x000000b2b324723e */ /* 0x000fe400000000ff */
[----:B------:R-:W-:Y:S02]  /*93e0*/  F2FP.F16.F32.PACK_AB R37, R176, R177 ;  /* 0x000000b1b025723e */ /* 0x000fe400000000ff */
[----:B------:R-:W-:Y:S02]  /*93f0*/  F2FP.F16.F32.PACK_AB R38, R184, R182 ;  /* 0x000000b6b826723e */ /* 0x000fe400000000ff */
[----:B------:R-:W-:Y:S02]  /*9400*/  F2FP.F16.F32.PACK_AB R39, R171, R175 ;  /* 0x000000afab27723e */ /* 0x000fe400000000ff */
[----:B------:R-:W-:Y:S02]  /*9410*/  F2FP.F16.F32.PACK_AB R30, R188, R196 ;  /* 0x000000c4bc1e723e */ /* 0x000fe400000000ff */
[C---:B-1----:R-:W-:Y:S01]  /*9420*/  F2FP.F16.F32.PACK_AB R31, R32.reuse, R169 ;  /* 0x000000a9201f723e */ /* 0x042fe200000000ff */
[----:B------:R-:W-:-:S02]  /*9430*/  FADD.FTZ R237, R32, R52 ;  /* 0x0000003420ed7221 */ /* 0x000fc40000010000 */
[C---:B------:R-:W-:Y:S06]  /*9440*/  HMMA.16816.F32 R156, R36.reuse, R24, R156 ;  /* 0x00000018249c723c */ /* 0x040fec000000189c */
[C---:B------:R-:W-:Y:S06]  /*9450*/  HMMA.16816.F32 R152, R36.reuse, R26, R152 ;  /* 0x0000001a2498723c */ /* 0x040fec0000001898 */
[C---:B----4-:R-:W-:Y:S06]  /*9460*/  HMMA.16816.F32 R72, R36.reuse, R20, R72 ;  /* 0x000000142448723c */ /* 0x050fec0000001848 */
[C---:B------:R-:W-:Y:S06]  /*9470*/  HMMA.16816.F32 R76, R36.reuse, R22, R76 ;  /* 0x00000016244c723c */ /* 0x040fec000000184c */
[C---:B--2---:R-:W-:Y:S06]  /*9480*/  HMMA.16816.F32 R88, R36.reuse, R16, R88 ;  /* 0x000000102458723c */ /* 0x044fec0000001858 */
[C---:B------:R-:W-:Y:S06]  /*9490*/  HMMA.16816.F32 R92, R36.reuse, R18, R92 ;  /* 0x00000012245c723c */ /* 0x040fec000000185c */
[C---:B---3--:R-:W-:Y:S06]  /*94a0*/  HMMA.16816.F32 R100, R36.reuse, R12, R100 ;  /* 0x0000000c2464723c */ /* 0x048fec0000001864 */
        /* <DEDUP_REMOVED lines=19> */
[----:B------:R-:W-:Y:S01]  /*95e0*/  UIADD3 UR4, UR19, -0x3, URZ ;  /* 0xfffffffd13047890 */ /* 0x000fe2000fffe03f */
[----:B------:R-:W1:Y:S01]  /*95f0*/  @!P5 LDC.64 R14, c[0x0][0x220] ;  /* 0x00008800ff0edb82 */ /* 0x000e620000000a00 */
[----:B------:R-:W-:-:S04]  /*9600*/  DEPBAR.LE SB0, 0x0 ;  /* 0x000080000000791a */ /* 0x000fc80000000000 */
[----:B------:R-:W-:-:S03]  /*9610*/  USHF.R.S32.HI UR10, URZ, 0x1f, UR4 ;  /* 0x0000001f3f0a7899 */ /* 0x000fc60008011404 */
[----:B------:R-:W-:Y:S01]  /*9620*/  BAR.SYNC.DEFER_BLOCKING 0x0 ;  /* 0x0000000000007b1d */ /* 0x000fe20000010000 */
[----:B------:R-:W-:Y:S02]  /*9630*/  UIMAD.WIDE.U32 UR24, UR4, UR6, URZ ;  /* 0x00000006041872a5 */ /* 0x000fe4000f8e003f */
[----:B------:R-:W-:Y:S02]  /*9640*/  UIMAD UR10, UR10, UR6, URZ ;  /* 0x000000060a0a72a4 */ /* 0x000fe4000f8e023f */
[----:B------:R-:W-:-:S03]  /*9650*/  UISETP.GE.AND UP0, UPT, UR19, 0x4, UPT ;  /* 0x000000041300788c */ /* 0x000fc6000bf06270 */
[----:B------:R-:W2:Y:S01]  /*9660*/  @!P4 LDC.64 R12, c[0x0][0x220] ;  /* 0x00008800ff0ccb82 */ /* 0x000ea20000000a00 */
[----:B------:R-:W-:Y:S01]  /*9670*/  UIMAD UR10, UR4, UR7, UR10 ;  /* 0x00000007040a72a4 */ /* 0x000fe2000f8e020a */
[----:B------:R-:W-:Y:S01]  /*9680*/  IMAD.U32 R18, RZ, RZ, UR24 ;  /* 0x00000018ff127e24 */ /* 0x000fe2000f8e00ff */
[----:B------:R-:W-:Y:S01]  /*9690*/  UIADD3 UR24, UR19, -0x3, URZ ;  /* 0xfffffffd13187890 */ /* 0x000fe2000fffe03f */
[----:B------:R-:W-:Y:S01]  /*96a0*/  IMAD.U32 R19, RZ, RZ, UR25 ;  /* 0x00000019ff137e24 */ /* 0x000fe2000f8e00ff */
[----:B------:R-:W-:Y:S02]  /*96b0*/  UIADD3 UR10, UR25, UR10, URZ ;  /* 0x0000000a190a7290 */ /* 0x000fe4000fffe03f */
[----:B------:R-:W-:Y:S01]  /*96c0*/  LEA R17, P0, R18, R234, 0x6 ;  /* 0x000000ea12117211 */ /* 0x000fe200078030ff */
[----:B------:R-:W3:Y:S03]  /*96d0*/  @!P3 LDC.64 R10, c[0x0][0x220] ;  /* 0x00008800ff0abb82 */ /* 0x000ee60000000a00 */
[----:B------:R-:W-:-:S05]  /*96e0*/  IMAD.U32 R16, RZ, RZ, UR10 ;  /* 0x0000000aff107e24 */ /* 0x000fca000f8e00ff */
[----:B------:R-:W4:Y:S01]  /*96f0*/  @!P5 LDC.64 R8, c[0x0][0x220] ;  /* 0x00008800ff08db82 */ /* 0x000f220000000a00 */
[----:B------:R-:W-:Y:S01]  /*9700*/  LEA.HI.X R16, R18, R249, R16, 0x6, P0 ;  /* 0x000000f912107211 */ /* 0x000fe200000f3410 */
[----:B------:R-:W-:Y:S01]  /*9710*/  @P5 STS [R222+0x9000], RZ ;  /* 0x009000ffde005388 */ /* 0x000fe20000000800 */
[C---:B-1----:R-:W-:Y:S02]  /*9720*/  @!P5 LEA R18, P0, R17.reuse, R14, 0x1 ;  /* 0x0000000e1112d211 */ /* 0x042fe400078008ff */
[C---:B------:R-:W-:Y:S01]  /*9730*/  IADD3 R14, P6, R17.reuse, UR20, RZ ;  /* 0x00000014110e7c10 */ /* 0x040fe2000ffde0ff */
[----:B------:R-:W-:Y:S01]  /*9740*/  @P5 STS [R222+0x9004], RZ ;  /* 0x009004ffde005388 */ /* 0x000fe20000000800 */
[C-C-:B------:R-:W-:Y:S01]  /*9750*/  @!P5 LEA.HI.X R19, R17.reuse, R15, R16.reuse, 0x1, P0 ;  /* 0x0000000f1113d211 */ /* 0x140fe200000f0c10 */
[----:B------:R-:W1:Y:S01]  /*9760*/  @!P4 LDC.64 R6, c[0x0][0x220] ;  /* 0x00008800ff06cb82 */ /* 0x000e620000000a00 */
[C---:B--2---:R-:W-:Y:S01]  /*9770*/  @!P4 LEA R12, P1, R17.reuse, R12, 0x1 ;  /* 0x0000000c110cc211 */ /* 0x044fe200078208ff */
[----:B------:R-:W-:Y:S03]  /*9780*/  @P5 STS.64 [R222+0x9008], RZ ;  /* 0x009008ffde005388 */ /* 0x000fe60000000a00 */
[C-C-:B------:R-:W-:Y:S01]  /*9790*/  @!P4 LEA.HI.X R13, R17.reuse, R13, R16.reuse, 0x1, P1 ;  /* 0x0000000d110dc211 */ /* 0x140fe200008f0c10 */
[----:B------:R-:W-:Y:S01]  /*97a0*/  @!PT LDS RZ, [RZ] ;  /* 0x00000000fffff984 */ /* 0x000fe20000000800 */
[----:B------:R-:W-:Y:S01]  /*97b0*/  @!PT LDS RZ, [RZ] ;  /* 0x00000000fffff984 */ /* 0x000fe20000000800 */
[----:B------:R-:W-:Y:S01]  /*97c0*/  @!PT LDS RZ, [RZ] ;  /* 0x00000000fffff984 */ /* 0x000fe20000000800 */
[----:B------:R2:W-:Y:S02]  /*97d0*/  @!P5 LDGSTS.E.BYPASS.LTC128B.128 [R222+0x9000], desc[UR22][R18.64] ;  /* 0x0900000012dedfae */ /* 0x0005e4000b901d56 */
[----:B------:R-:W5:Y:S01]  /*97e0*/  @!P3 LDC.64 R4, c[0x0][0x220] ;  /* 0x00008800ff04bb82 */ /* 0x000f620000000a00 */
[C---:B---3--:R-:W-:Y:S01]  /*97f0*/  @!P3 LEA R10, P0, R17.reuse, R10, 0x1 ;  /* 0x0000000a110ab211 */ /* 0x048fe200078008ff */
[----:B------:R-:W-:Y:S03]  /*9800*/  @P4 STS.128 [R222+0xa000], RZ ;  /* 0x00a000ffde004388 */ /* 0x000fe60000000c00 */
[----:B------:R-:W-:Y:S01]  /*9810*/  @!P3 LEA.HI.X R11, R17, R11, R16, 0x1, P0 ;  /* 0x0000000b110bb211 */ /* 0x000fe200000f0c10 */
[----:B------:R-:W-:Y:S01]  /*9820*/  @!PT LDS RZ, [RZ] ;  /* 0x00000000fffff984 */ /* 0x000fe20000000800 */
[----:B------:R-:W-:Y:S01]  /*9830*/  @!PT LDS RZ, [RZ] ;  /* 0x00000000fffff984 */ /* 0x000fe20000000800 */
[----:B------:R-:W-:Y:S01]  /*9840*/  @!PT LDS RZ, [RZ] ;  /* 0x00000000fffff984 */ /* 0x000fe20000000800 */
[----:B------:R3:W-:Y:S01]  /*9850*/  @!P4 LDGSTS.E.BYPASS.LTC128B.128 [R222+0xa000], desc[UR22][R12.64+0x40] ;  /* 0x0a0000400cdecfae */ /* 0x0007e2000b901d56 */
[----:B------:R-:W-:-:S02]  /*9860*/  IADD3.X R16, R16, UR12, RZ, P6, !PT ;  /* 0x0000000c10107c10 */ /* 0x000fc4000b7fe4ff */
[C---:B----4-:R-:W-:Y:S01]  /*9870*/  @!P5 LEA R8, P2, R14.reuse, R8, 0x1 ;  /* 0x000000080e08d211 */ /* 0x050fe200078408ff */
[----:B------:R-:W-:Y:S03]  /*9880*/  @P3 STS.128 [R222+0xb000], RZ ;  /* 0x00b000ffde003388 */ /* 0x000fe60000000c00 */
[C---:B------:R-:W-:Y:S01]  /*9890*/  @!P5 LEA.HI.X R9, R14.reuse, R9, R16, 0x1, P2 ;  /* 0x000000090e09d211 */ /* 0x040fe200010f0c10 */
[----:B------:R-:W-:Y:S01]  /*98a0*/  @!PT LDS RZ, [RZ] ;  /* 0x00000000fffff984 */ /* 0x000fe20000000800 */
[----:B------:R-:W-:Y:S01]  /*98b0*/  @!PT LDS RZ, [RZ] ;  /* 0x00000000fffff984 */ /* 0x000fe20000000800 */
[----:B------:R-:W-:Y:S01]  /*98c0*/  @!PT LDS RZ, [RZ] ;  /* 0x00000000fffff984 */ /* 0x000fe20000000800 */
[----:B------:R-:W-:Y:S01]  /*98d0*/  @!P3 LDGSTS.E.BYPASS.LTC128B.128 [R222+0xb000], desc[UR22][R10.64+0x80] ;  /* 0x0b0000800adebfae */ /* 0x000fe2000b901d56 */
[----:B-1----:R-:W-:-:S03]  /*98e0*/  @!P4 LEA R6, P1, R14, R6, 0x1 ;  /* 0x000000060e06c211 */ /* 0x002fc600078208ff */
[----:B------:R-:W-:Y:S01]  /*98f0*/  @P5 STS.128 [R222+0x9800], RZ ;  /* 0x009800ffde005388 */ /* 0x000fe20000000c00 */
[----:B------:R-:W-:-:S03]  /*9900*/  @!P4 LEA.HI.X R7, R14, R7, R16, 0x1, P1 ;  /* 0x000000070e07c211 */ /* 0x000fc600008f0c10 */
[----:B------:R-:W-:Y:S01]  /*9910*/  @!PT LDS RZ, [RZ] ;  /* 0x00000000fffff984 */ /* 0x000fe20000000800 */
[----:B------:R-:W-:Y:S01]  /*9920*/  @!PT LDS RZ, [RZ] ;  /* 0x00000000fffff984 */ /* 0x000fe20000000800 */
[----:B------:R-:W-:Y:S01]  /*9930*/  @!PT LDS RZ, [RZ] ;  /* 0x00000000fffff984 */ /* 0x000fe20000000800 */
[----:B------:R1:W-:Y:S01]  /*9940*/  @!P5 LDGSTS.E.BYPASS.LTC128B.128 [R222+0x9800], desc[UR22][R8.64] ;  /* 0x0980000008dedfae */ /* 0x0003e2000b901d56 */
[----:B-----5:R-:W-:-:S03]  /*9950*/  @!P3 LEA R4, P0, R14, R4, 0x1 ;  /* 0x000000040e04b211 */ /* 0x020fc600078008ff */
[----:B------:R-:W-:Y:S01]  /*9960*/  @P4 STS.128 [R222+0xa800], RZ ;  /* 0x00a800ffde004388 */ /* 0x000fe20000000c00 */
[----:B------:R-:W-:-:S03]  /*9970*/  @!P3 LEA.HI.X R5, R14, R5, R16, 0x1, P0 ;  /* 0x000000050e05b211 */ /* 0x000fc600000f0c10 */
[----:B------:R-:W-:Y:S01]  /*9980*/  @!PT LDS RZ, [RZ] ;  /* 0x00000000fffff984 */ /* 0x000fe20000000800 */
[----:B------:R-:W-:Y:S01]  /*9990*/  @!PT LDS RZ, [RZ] ;  /* 0x00000000fffff984 */ /* 0x000fe20000000800 */
[----:B------:R-:W-:Y:S01]  /*99a0*/  @!PT LDS RZ, [RZ] ;  /* 0x00000000fffff984 */ /* 0x000fe20000000800 */
[----:B------:R-:W-:Y:S04]  /*99b0*/  @!P4 LDGSTS.E.BYPASS.LTC128B.128 [R222+0xa800], desc[UR22][R6.64+0x40] ;  /* 0x0a80004006decfae */ /* 0x000fe8000b901d56 */
[----:B------:R-:W-:Y:S04]  /*99c0*/  @P3 STS.128 [R222+0xb800], RZ ;  /* 0x00b800ffde003388 */ /* 0x000fe80000000c00 */
[----:B------:R-:W-:Y:S01]  /*99d0*/  @!PT LDS RZ, [RZ] ;  /* 0x00000000fffff984 */ /* 0x000fe20000000800 */
[----:B------:R-:W-:Y:S01]  /*99e0*/  @!PT LDS RZ, [RZ] ;  /* 0x00000000fffff984 */ /* 0x000fe20000000800 */
[----:B------:R-:W-:Y:S01]  /*99f0*/  @!PT LDS RZ, [RZ] ;  /* 0x00000000fffff984 */ /* 0x000fe20000000800 */
[----:B------:R4:W-:Y:S04]  /*9a00*/  @!P3 LDGSTS.E.BYPASS.LTC128B.128 [R222+0xb800], desc[UR22][R4.64+0x80] ;  /* 0x0b80008004debfae */ /* 0x0009e8000b901d56 */
[----:B------:R-:W-:Y:S04]  /*9a10*/  LDSM.16.M88.4 R56, [R217] ;  /* 0x00000000d938783b */ /* 0x000fe80000000200 */
[----:B------:R-:W5:Y:S04]  /*9a20*/  LDSM.16.M88.4 R180, [R216+0x6000] ;  /* 0x00600000d8b4783b */ /* 0x000f680000000200 */
[----:B------:R-:W2:Y:S04]  /*9a30*/  LDSM.16.M88.4 R60, [R217+0x1000] ;  /* 0x00100000d93c783b */ /* 0x000ea80000000200 */
[----:B------:R-:W3:Y:S04]  /*9a40*/  LDSM.16.M88.4 R172, [R216+0x6400] ;  /* 0x00640000d8ac783b */ /* 0x000ee80000000200 */
[----:B------:R-:W1:Y:S04]  /*9a50*/  LDSM.16.M88.4 R164, [R216+0x6800] ;  /* 0x00680000d8a4783b */ /* 0x000e680000000200 */
[----:B------:R-:W4:Y:S04]  /*9a60*/  LDSM.16.M88.4 R188, [R216+0x6c00] ;  /* 0x006c0000d8bc783b */ /* 0x000f280000000200 */
[----:B------:R-:W-:Y:S04]  /*9a70*/  LDSM.16.M88.4 R44, [R213+0x6000] ;  /* 0x00600000d52c783b */ /* 0x000fe80000000200 */
[----:B------:R-:W4:Y:S04]  /*9a80*/  LDSM.16.M88.4 R32, [R215] ;  /* 0x00000000d720783b */ /* 0x000f280000000200 */
[----:B------:R-:W4:Y:S04]  /*9a90*/  LDSM.16.M88.4 R48, [R215+0x1000] ;  /* 0x00100000d730783b */ /* 0x000f280000000200 */
[----:B------:R-:W4:Y:S04]  /*9aa0*/  LDSM.16.M88.4 R52, [R213+0x6c00] ;  /* 0x006c0000d534783b */ /* 0x000f280000000200 */
[----:B------:R-:W4:Y:S04]  /*9ab0*/  LDSM.16.M88.4 R36, [R213+0x6800] ;  /* 0x00680000d524783b */ /* 0x000f280000000200 */
[----:B------:R-:W4:Y:S01]  /*9ac0*/  LDSM.16.M88.4 R40, [R213+0x6400] ;  /* 0x00640000d528783b */ /* 0x000f220000000200 */
[-C--:B-----5:R-:W-:Y:S03]  /*9ad0*/  HMMA.16816.F32 R184, R56, R180.reuse, RZ ;  /* 0x000000b438b8723c */ /* 0x0a0fe600000018ff */
[----:B------:R-:W-:Y:S03]  /*9ae0*/  LDSM.16.M88.4 R200, [R216+0x7000] ;  /* 0x00700000d8c8783b */ /* 0x000fe60000000200 */
[C---:B--2---:R-:W-:Y:S01]  /*9af0*/  HMMA.16816.F32 R28, R60.reuse, R180, RZ ;  /* 0x000000b43c1c723c */ /* 0x044fe200000018ff */
[----:B------:R-:W2:Y:S04]  /*9b00*/  LDSM.16.M88.4 R208, [R217+0x2000] ;  /* 0x00200000d9d0783b */ /* 0x000ea80000000200 */
[----:B------:R-:W5:Y:S01]  /*9b10*/  LDSM.16.M88.4 R204, [R217+0x3000] ;  /* 0x00300000d9cc783b */ /* 0x000f620000000200 */
[-C--:B------:R-:W-:Y:S03]  /*9b20*/  HMMA.16816.F32 R24, R60, R182.reuse, RZ ;  /* 0x000000b63c18723c */ /* 0x080fe600000018ff */
[----:B------:R-:W-:Y:S03]  /*9b30*/  LDSM.16.M88.4 R192, [R216+0x7800] ;  /* 0x00780000d8c0783b */ /* 0x000fe60000000200 */
[----:B------:R-:W-:Y:S01]  /*9b40*/  HMMA.16816.F32 R180, R56, R182, RZ ;  /* 0x000000b638b4723c */ /* 0x000fe200000018ff */
[----:B------:R-:W-:Y:S04]  /*9b50*/  LDSM.16.M88.4 R196, [R216+0x7400] ;  /* 0x00740000d8c4783b */ /* 0x000fe80000000200 */
[----:B------:R-:W0:Y:S01]  /*9b60*/  LDGDEPBAR ;  /* 0x00000000000079af */ /* 0x000e220000000000 */
[C---:B---3--:R-:W-:Y:S06]  /*9b70*/  HMMA.16816.F32 R20, R60.reuse, R172, RZ ;  /* 0x000000ac3c14723c */ /* 0x048fec00000018ff */
[C---:B------:R-:W-:Y:S06]  /*9b80*/  HMMA.16816.F32 R16, R60.reuse, R174, RZ ;  /* 0x000000ae3c10723c */ /* 0x040fec00000018ff */
[C---:B-1----:R-:W-:Y:S06]  /*9b90*/  HMMA.16816.F32 R12, R60.reuse, R164, RZ ;  /* 0x000000a43c0c723c */ /* 0x042fec00000018ff */
[----:B------:R-:W-:Y:S06]  /*9ba0*/  HMMA.16816.F32 R8, R60, R166, RZ ;  /* 0x000000a63c08723c */ /* 0x000fec00000018ff */
[C---:B------:R-:W-:Y:S06]  /*9bb0*/  HMMA.16816.F32 R176, R56.reuse, R172, RZ ;  /* 0x000000ac38b0723c */ /* 0x040fec00000018ff */
[----:B------:R-:W-:Y:S06]  /*9bc0*/  HMMA.16816.F32 R168, R56, R164, RZ ;  /* 0x000000a438a8723c */ /* 0x000fec00000018ff */
[----:B----4-:R-:W-:Y:S06]  /*9bd0*/  HMMA.16816.F32 R4, R60, R188, RZ ;  /* 0x000000bc3c04723c */ /* 0x010fec00000018ff */
[C---:B------:R-:W-:Y:S06]  /*9be0*/  HMMA.16816.F32 R172, R56.reuse, R174, RZ ;  /* 0x000000ae38ac723c */ /* 0x040fec00000018ff */
[C---:B------:R-:W-:Y:S06]  /*9bf0*/  HMMA.16816.F32 R64, R56.reuse, R188, RZ ;  /* 0x000000bc3840723c */ /* 0x040fec00000018ff */
[----:B------:R-:W-:Y:S06]  /*9c00*/  HMMA.16816.F32 R164, R56, R166, RZ ;  /* 0x000000a638a4723c */ /* 0x000fec00000018ff */
        /* <DEDUP_REMOVED lines=11> */
[----:B------:R-:W-:Y:S06]  /*9cc0*/  HMMA.16816.F32 R60, R48, R54, R60 ;  /* 0x00000036303c723c */ /* 0x000fec000000183c */
[C---:B------:R-:W-:Y:S06]  /*9cd0*/  HMMA.16816.F32 R64, R32.reuse, R52, R64 ;  /* 0x000000342040723c */ /* 0x040fec0000001840 */
[C---:B------:R-:W-:Y:S06]  /*9ce0*/  HMMA.16816.F32 R168, R32.reuse, R36, R168 ;  /* 0x0000002420a8723c */ /* 0x040fec00000018a8 */
[C---:B------:R-:W-:Y:S01]  /*9cf0*/  HMMA.16816.F32 R164, R32.reuse, R38, R164 ;  /* 0x0000002620a4723c */ /* 0x040fe200000018a4 */
[----:B------:R-:W-:Y:S05]  /*9d00*/  LDSM.16.M88.4 R36, [R213+0x7800] ;  /* 0x00780000d524783b */ /* 0x000fea0000000200 */
[----:B------:R-:W-:Y:S01]  /*9d10*/  HMMA.16816.F32 R56, R32, R54, R56 ;  /* 0x000000362038723c */ /* 0x000fe20000001838 */
[----:B------:R-:W3:Y:S05]  /*9d20*/  LDSM.16.M88.4 R52, [R215+0x2000] ;  /* 0x00200000d734783b */ /* 0x000eea0000000200 */
[C---:B------:R-:W-:Y:S06]  /*9d30*/  HMMA.16816.F32 R20, R48.reuse, R40, R20 ;  /* 0x000000283014723c */ /* 0x040fec0000001814 */
[----:B------:R-:W-:Y:S01]  /*9d40*/  HMMA.16816.F32 R16, R48, R42, R16 ;  /* 0x0000002a3010723c */ /* 0x000fe20000001810 */
[----:B------:R-:W4:Y:S05]  /*9d50*/  LDSM.16.M88.4 R48, [R215+0x3000] ;  /* 0x00300000d730783b */ /* 0x000f2a0000000200 */
[C---:B------:R-:W-:Y:S06]  /*9d60*/  HMMA.16816.F32 R176, R32.reuse, R40, R176 ;  /* 0x0000002820b0723c */ /* 0x040fec00000018b0 */
[----:B------:R-:W-:Y:S01]  /*9d70*/  HMMA.16816.F32 R172, R32, R42, R172 ;  /* 0x0000002a20ac723c */ /* 0x000fe200000018ac */
[----:B------:R-:W4:Y:S04]  /*9d80*/  LDSM.16.M88.4 R40, [R213+0x7400] ;  /* 0x00740000d528783b */ /* 0x000f280000000200 */
[----:B------:R-:W-:Y:S01]  /*9d90*/  LDSM.16.M88.4 R32, [R213+0x7c00] ;  /* 0x007c0000d520783b */ /* 0x000fe20000000200 */
[-C--:B--2---:R-:W-:Y:S06]  /*9da0*/  HMMA.16816.F32 R184, R208, R200.reuse, R184 ;  /* 0x000000c8d0b8723c */ /* 0x084fec00000018b8 */
[C---:B-----5:R-:W-:Y:S06]  /*9db0*/  HMMA.16816.F32 R28, R204.reuse, R200, R28 ;  /* 0x000000c8cc1c723c */ /* 0x060fec000000181c */
[-C--:B------:R-:W-:Y:S06]  /*9dc0*/  HMMA.16816.F32 R24, R204, R202.reuse, R24 ;  /* 0x000000cacc18723c */ /* 0x080fec0000001818 */
[----:B------:R-:W-:Y:S01]  /*9dd0*/  HMMA.16816.F32 R180, R208, R202, R180 ;  /* 0x000000cad0b4723c */ /* 0x000fe200000018b4 */
[----:B------:R-:W-:Y:S05]  /*9de0*/  LDSM.16.M88.4 R200, [R215+0x4000] ;  /* 0x00400000d7c8783b */ /* 0x000fea0000000200 */
[C---:B-1----:R-:W-:Y:S06]  /*9df0*/  HMMA.16816.F32 R4, R204.reuse, R188, R4 ;  /* 0x000000bccc04723c */ /* 0x042fec0000001804 */
        /* <DEDUP_REMOVED lines=8> */
[----:B------:R-:W1:Y:S05]  /*9e80*/  LDSM.16.M88.4 R188, [R216+0x8000] ;  /* 0x00800000d8bc783b */ /* 0x000e6a0000000200 */
[C---:B------:R-:W-:Y:S06]  /*9e90*/  HMMA.16816.F32 R20, R204.reuse, R196, R20 ;  /* 0x000000c4cc14723c */ /* 0x040fec0000001814 */
[----:B------:R-:W-:Y:S06]  /*9ea0*/  HMMA.16816.F32 R16, R204, R198, R16 ;  /* 0x000000c6cc10723c */ /* 0x000fec0000001810 */
[C---:B------:R-:W-:Y:S06]  /*9eb0*/  HMMA.16816.F32 R176, R208.reuse, R196, R176 ;  /* 0x000000c4d0b0723c */ /* 0x040fec00000018b0 */
[----:B------:R-:W-:Y:S01]  /*9ec0*/  HMMA.16816.F32 R172, R208, R198, R172 ;  /* 0x000000c6d0ac723c */ /* 0x000fe200000018ac */
[----:B------:R-:W2:Y:S05]  /*9ed0*/  LDSM.16.M88.4 R196, [R217+0x5000] ;  /* 0x00500000d9c4783b */ /* 0x000eaa0000000200 */
[-C--:B---3--:R-:W-:Y:S06]  /*9ee0*/  HMMA.16816.F32 R184, R52, R44.reuse, R184 ;  /* 0x0000002c34b8723c */ /* 0x088fec00000018b8 */
[C---:B----4-:R-:W-:Y:S06]  /*9ef0*/  HMMA.16816.F32 R28, R48.reuse, R44, R28 ;  /* 0x0000002c301c723c */ /* 0x050fec000000181c */
[-C--:B------:R-:W-:Y:S06]  /*9f00*/  HMMA.16816.F32 R24, R48, R46.reuse, R24 ;  /* 0x0000002e3018723c */ /* 0x080fec0000001818 */
[C---:B------:R-:W-:Y:S01]  /*9f10*/  HMMA.16816.F32 R180, R52.reuse, R46, R180 ;  /* 0x0000002e34b4723c */ /* 0x040fe200000018b4 */
[----:B------:R-:W3:Y:S05]  /*9f20*/  LDSM.16.M88.4 R44, [R216+0x8400] ;  /* 0x00840000d82c783b */ /* 0x000eea0000000200 */
[-C--:B------:R-:W-:Y:S01]  /*9f30*/  HMMA.16816.F32 R204, R52, R36.reuse, R168 ;  /* 0x0000002434cc723c */ /* 0x080fe200000018a8 */
[----:B------:R-:W4:Y:S05]  /*9f40*/  LDSM.16.M88.4 R168, [R213+0x8000] ;  /* 0x00800000d5a8783b */ /* 0x000f2a0000000200 */
[C---:B------:R-:W-:Y:S06]  /*9f50*/  HMMA.16816.F32 R12, R48.reuse, R36, R12 ;  /* 0x00000024300c723c */ /* 0x040fec000000180c */
[-C--:B------:R-:W-:Y:S06]  /*9f60*/  HMMA.16816.F32 R8, R48, R38.reuse, R8 ;  /* 0x000000263008723c */ /* 0x080fec0000001808 */
[C---:B------:R-:W-:Y:S01]  /*9f70*/  HMMA.16816.F32 R164, R52.reuse, R38, R164 ;  /* 0x0000002634a4723c */ /* 0x040fe200000018a4 */
[----:B------:R-:W5:Y:S05]  /*9f80*/  LDSM.16.M88.4 R36, [R215+0x5000] ;  /* 0x00500000d724783b */ /* 0x000f6a0000000200 */
[----:B------:R-:W-:Y:S06]  /*9f90*/  HMMA.16816.F32 R176, R52, R40, R176 ;  /* 0x0000002834b0723c */ /* 0x000fec00000018b0 */
[----:B-1----:R-:W-:Y:S06]  /*9fa0*/  HMMA.16816.F32 R184, R192, R188, R184 ;  /* 0x000000bcc0b8723c */ /* 0x002fec00000018b8 */
[C---:B------:R-:W-:Y:S06]  /*9fb0*/  HMMA.16816.F32 R20, R48.reuse, R40, R20 ;  /* 0x000000283014723c */ /* 0x040fec0000001814 */
[C---:B------:R-:W-:Y:S06]  /*9fc0*/  HMMA.16816.F32 R4, R48.reuse, R32, R4 ;  /* 0x000000203004723c */ /* 0x040fec0000001804 */
[----:B------:R-:W-:Y:S06]  /*9fd0*/  HMMA.16816.F32 R60, R48, R34, R60 ;  /* 0x00000022303c723c */ /* 0x000fec000000183c */
[C---:B------:R-:W-:Y:S06]  /*9fe0*/  HMMA.16816.F32 R64, R52.reuse, R32, R64 ;  /* 0x000000203440723c */ /* 0x040fec0000001840 */
[----:B------:R-:W-:Y:S01]  /*9ff0*/  HMMA.16816.F32 R56, R52, R34, R56 ;  /* 0x000000223438723c */ /* 0x000fe20000001838 */
[----:B------:R-:W1:Y:S05]  /*a000*/  LDSM.16.M88.4 R32, [R213+0x8400] ;  /* 0x00840000d520783b */ /* 0x000e6a0000000200 */
[----:B--2---:R-:W-:Y:S06]  /*a010*/  HMMA.16816.F32 R28, R196, R188, R28 ;  /* 0x000000bcc41c723c */ /* 0x004fec000000181c */
[----:B------:R-:W-:Y:S01]  /*a020*/  HMMA.16816.F32 R16, R48, R42, R16 ;  /* 0x0000002a3010723c */ /* 0x000fe20000001810 */
[----:B------:R-:W2:Y:S05]  /*a030*/  LDSM.16.M88.4 R48, [R216+0x8800] ;  /* 0x00880000d830783b */ /* 0x000eaa0000000200 */
[-C--:B------:R-:W-:Y:S06]  /*a040*/  HMMA.16816.F32 R24, R196, R190.reuse, R24 ;  /* 0x000000bec418723c */ /* 0x080fec0000001818 */
[C---:B------:R-:W-:Y:S06]  /*a050*/  HMMA.16816.F32 R180, R192.reuse, R190, R180 ;  /* 0x000000bec0b4723c */ /* 0x040fec00000018b4 */
[----:B---3--:R-:W-:Y:S06]  /*a060*/  HMMA.16816.F32 R176, R192, R44, R176 ;  /* 0x0000002cc0b0723c */ /* 0x008fec00000018b0 */
[----:B------:R-:W-:Y:S01]  /*a070*/  HMMA.16816.F32 R172, R52, R42, R172 ;  /* 0x0000002a34ac723c */ /* 0x000fe200000018ac */
[----:B------:R-:W3:Y:S05]  /*a080*/  LDSM.16.M88.4 R40, [R216+0x8c00] ;  /* 0x008c0000d828783b */ /* 0x000eea0000000200 */
[----:B----4-:R-:W-:Y:S01]  /*a090*/  HMMA.16816.F32 R184, R200, R168, R184 ;  /* 0x000000a8c8b8723c */ /* 0x010fe200000018b8 */
[----:B------:R-:W-:-:S04]  /*a0a0*/  IMAD.U32 R54, RZ, RZ, UR24 ;  /* 0x00000018ff367e24 */ /* 0x000fc8000f8e00ff */
[----:B------:R-:W-:Y:S01]  /*a0b0*/  IMAD R54, R54, 0x40, R221 ;  /* 0x0000004036367824 */ /* 0x000fe200078e02dd */
[----:B------:R-:W-:Y:S04]  /*a0c0*/  HMMA.16816.F32 R20, R196, R44, R20 ;  /* 0x0000002cc414723c */ /* 0x000fe80000001814 */
[C---:B------:R-:W-:Y:S02]  /*a0d0*/  ISETP.GE.AND P0, PT, R54.reuse, R220, PT ;  /* 0x000000dc3600720c */ /* 0x040fe40003f06270 */
[----:B-----5:R-:W-:Y:S01]  /*a0e0*/  HMMA.16816.F32 R28, R36, R168, R28 ;  /* 0x000000a8241c723c */ /* 0x020fe2000000181c */
[C---:B------:R-:W-:Y:S01]  /*a0f0*/  VIADD R44, R54.reuse, 0x1 ;  /* 0x00000001362c7836 */ /* 0x040fe20000000000 */
[----:B------:R-:W-:-:S04]  /*a100*/  ISETP.GE.AND P6, PT, R54, R219, PT ;  /* 0x000000db3600720c */ /* 0x000fc80003fc6270 */
[----:B------:R-:W-:Y:S01]  /*a110*/  HMMA.16816.F32 R24, R36, R170, R24 ;  /* 0x000000aa2418723c */ /* 0x000fe20000001818 */
[----:B------:R-:W-:Y:S01]  /*a120*/  ISETP.GE.AND P1, PT, R44, R220, PT ;  /* 0x000000dc2c00720c */ /* 0x000fe20003f26270 */
[----:B------:R-:W-:Y:S01]  /*a130*/  VIADD R168, R54, 0x19 ;  /* 0x0000001936a87836 */ /* 0x000fe20000000000 */
[----:B------:R-:W-:-:S03]  /*a140*/  ISETP.GE.AND P2, PT, R44, R219, PT ;  /* 0x000000db2c00720c */ /* 0x000fc60003f46270 */
[C---:B------:R-:W-:Y:S01]  /*a150*/  HMMA.16816.F32 R180, R200.reuse, R170, R180 ;  /* 0x000000aac8b4723c */ /* 0x040fe200000018b4 */
[----:B------:R-:W-:Y:S02]  /*a160*/  FSEL R53, R184, -INF , !P0 ;  /* 0xff800000b8357808 */ /* 0x000fe40004000000 */
[----:B------:R-:W-:Y:S02]  /*a170*/  FSEL R52, R185, -INF , !P1 ;  /* 0xff800000b9347808 */ /* 0x000fe40004800000 */
[C---:B------:R-:W-:Y:S01]  /*a180*/  ISETP.GE.AND P0, PT, R44.reuse, R218, PT ;  /* 0x000000da2c00720c */ /* 0x040fe20003f06270 */
[----:B-1----:R-:W-:Y:S01]  /*a190*/  HMMA.16816.F32 R176, R200, R32, R176 ;  /* 0x00000020c8b0723c */ /* 0x002fe200000018b0 */
[----:B------:R-:W-:-:S05]  /*a1a0*/  ISETP.GE.AND P1, PT, R44, R3, PT ;  /* 0x000000032c00720c */ /* 0x000fca0003f26270 */
[----:B--2---:R-:W-:Y:S01]  /*a1b0*/  HMMA.16816.F32 R164, R192, R50, R164 ;  /* 0x00000032c0a4723c */ /* 0x004fe200000018a4 */
[----:B------:R-:W-:-:S05]  /*a1c0*/  FSEL R31, R31, -INF , !P1 ;  /* 0xff8000001f1f7808 */ /* 0x000fca0004800000 */
[----:B------:R-:W-:Y:S06]  /*a1d0*/  HMMA.16816.F32 R8, R196, R50, R8 ;  /* 0x00000032c408723c */ /* 0x000fec0000001808 */
[-C--:B------:R-:W-:Y:S01]  /*a1e0*/  HMMA.16816.F32 R172, R192, R46.reuse, R172 ;  /* 0x0000002ec0ac723c */ /* 0x080fe200000018ac */
[----:B------:R-:W-:Y:S02]  /*a1f0*/  FSEL R50, R187, -INF , !P2 ;  /* 0xff800000bb327808 */ /* 0x000fe40005000000 */
[----:B------:R-:W-:Y:S02]  /*a200*/  ISETP.GE.AND P2, PT, R54, R218, PT ;  /* 0x000000da3600720c */ /* 0x000fe40003f46270 */
[----:B------:R-:W-:Y:S01]  /*a210*/  FSEL R51, R186, -INF , !P6 ;  /* 0xff800000ba337808 */ /* 0x000fe20007000000 */
[----:B------:R-:W-:Y:S01]  /*a220*/  HMMA.16816.F32 R16, R196, R46, R16 ;  /* 0x0000002ec410723c */ /* 0x000fe20000001810 */
[----:B------:R-:W1:Y:S05]  /*a230*/  LDSM.16.M88.4 R44, [R213+0x8800] ;  /* 0x00880000d52c783b */ /* 0x000e6a0000000200 */
[----:B------:R-:W-:Y:S06]  /*a240*/  HMMA.16816.F32 R20, R36, R32, R20 ;  /* 0x000000202414723c */ /* 0x000fec0000001814 */
[----:B------:R-:W-:Y:S01]  /*a250*/  HMMA.16816.F32 R204, R192, R48, R204 ;  /* 0x00000030c0cc723c */ /* 0x000fe200000018cc */
[----:B------:R-:W-:-:S02]  /*a260*/  VIADD R32, R54, 0x9 ;  /* 0x0000000936207836 */ /* 0x000fc40000000000 */
[----:B------:R-:W-:-:S03]  /*a270*/  VIADD R33, R54, 0x8 ;  /* 0x0000000836217836 */ /* 0x000fc60000000000 */
[----:B------:R-:W-:Y:S01]  /*a280*/  HMMA.16816.F32 R12, R196, R48, R12 ;  /* 0x00000030c40c723c */ /* 0x000fe2000000180c */
[----:B------:R-:W-:Y:S02]  /*a290*/  ISETP.GE.AND P1, PT, R32, R3, PT ;  /* 0x000000032000720c */ /* 0x000fe40003f26270 */
[----:B------:R-:W-:-:S03]  /*a2a0*/  ISETP.GE.AND P6, PT, R33, R218, PT ;  /* 0x000000da2100720c */ /* 0x000fc60003fc6270 */
[C---:B---3--:R-:W-:Y:S01]  /*a2b0*/  HMMA.16816.F32 R64, R192.reuse, R40, R64 ;  /* 0x00000028c040723c */ /* 0x048fe20000001840 */
[----:B------:R-:W-:Y:S02]  /*a2c0*/  FSEL R49, R28, -INF , !P2 ;  /* 0xff8000001c317808 */ /* 0x000fe40005000000 */
[----:B------:R-:W-:Y:S02]  /*a2d0*/  FSEL R48, R29, -INF , !P0 ;  /* 0xff8000001d307808 */ /* 0x000fe40004000000 */
[----:B------:R-:W-:Y:S01]  /*a2e0*/  ISETP.GE.AND P2, PT, R32, R218, PT ;  /* 0x000000da2000720c */ /* 0x000fe20003f46270 */
[----:B------:R-:W-:Y:S01]  /*a2f0*/  HMMA.16816.F32 R56, R192, R42, R56 ;  /* 0x0000002ac038723c */ /* 0x000fe20000001838 */
[CC--:B------:R-:W-:Y:S02]  /*a300*/  ISETP.GE.AND P0, PT, R54.reuse, R3.reuse, PT ;  /* 0x000000033600720c */ /* 0x0c0fe40003f06270 */
[----:B------:R-:W-:Y:S01]  /*a310*/  FSEL R28, R25, -INF , !P2 ;  /* 0xff800000191c7808 */ /* 0x000fe20005000000 */
[----:B------:R-:W-:Y:S01]  /*a320*/  VIADD R25, R54, 0x10 ;  /* 0x0000001036197836 */ /* 0x000fe20000000000 */
[----:B------:R-:W-:Y:S01]  /*a330*/  FSEL R30, R30, -INF , !P0 ;  /* 0xff8000001e1e7808 */ /* 0x000fe20004000000 */
[----:B------:R-:W-:Y:S01]  /*a340*/  HMMA.16816.F32 R4, R196, R40, R4 ;  /* 0x00000028c404723c */ /* 0x000fe20000001804 */
[----:B------:R-:W-:-:S02]  /*a350*/  ISETP.GE.AND P0, PT, R33, R3, PT ;  /* 0x000000032100720c */ /* 0x000fc40003f06270 */
[----:B------:R-:W-:Y:S01]  /*a360*/  FSEL R29, R24, -INF , !P6 ;  /* 0xff800000181d7808 */ /* 0x000fe20007000000 */
[----:B------:R-:W-:Y:S01]  /*a370*/  VIADD R24, R54, 0x11 ;  /* 0x0000001136187836 */ /* 0x000fe20000000000 */
[----:B------:R-:W-:Y:S01]  /*a380*/  FSEL R191, R26, -INF , !P0 ;  /* 0xff8000001abf7808 */ /* 0x000fe20004000000 */
[-C--:B------:R-:W-:Y:S01]  /*a390*/  HMMA.16816.F32 R16, R36, R34.reuse, R16 ;  /* 0x000000222410723c */ /* 0x080fe20000001810 */
[----:B------:R-:W-:Y:S02]  /*a3a0*/  FSEL R193, R27, -INF , !P1 ;  /* 0xff8000001bc17808 */ /* 0x000fe40004800000 */
[C---:B------:R-:W-:Y:S02]  /*a3b0*/  ISETP.GE.AND P6, PT, R33.reuse, R220, PT ;  /* 0x000000dc2100720c */ /* 0x040fe40003fc6270 */
[-C--:B------:R-:W-:Y:S01]  /*a3c0*/  ISETP.GE.AND P2, PT, R33, R219.reuse, PT ;  /* 0x000000db2100720c */ /* 0x080fe20003f46270 */
[----:B------:R-:W-:Y:S01]  /*a3d0*/  HMMA.16816.F32 R172, R200, R34, R172 ;  /* 0x00000022c8ac723c */ /* 0x000fe200000018ac */
[----:B------:R-:W-:-:S02]  /*a3e0*/  ISETP.GE.AND P0, PT, R32, R219, PT ;  /* 0x000000db2000720c */ /* 0x000fc40003f06270 */
[-C--:B------:R-:W-:Y:S02]  /*a3f0*/  ISETP.GE.AND P1, PT, R25, R220.reuse, PT ;  /* 0x000000dc1900720c */ /* 0x080fe40003f26270 */
[----:B------:R-:W-:Y:S01]  /*a400*/  FSEL R55, R180, -INF , !P6 ;  /* 0xff800000b4377808 */ /* 0x000fe20007000000 */
[-C--:B-1----:R-:W-:Y:S01]  /*a410*/  HMMA.16816.F32 R204, R200, R44.reuse, R204 ;  /* 0x0000002cc8cc723c */ /* 0x082fe200000018cc */
[----:B------:R-:W-:Y:S02]  /*a420*/  FSEL R188, R182, -INF , !P2 ;  /* 0xff800000b6bc7808 */ /* 0x000fe40005000000 */
[----:B------:R-:W-:Y:S02]  /*a430*/  FSEL R184, R183, -INF , !P0 ;  /* 0xff800000b7b87808 */ /* 0x000fe40004000000 */
        /* <DEDUP_REMOVED lines=8> */
[----:B------:R-:W-:Y:S02]  /*a4c0*/  FSEL R181, R181, -INF , !P6 ;  /* 0xff800000b5b57808 */ /* 0x000fe40007000000 */
[----:B------:R-:W-:Y:S01]  /*a4d0*/  FSEL R195, R177, -INF , !P0 ;  /* 0xff800000b1c37808 */ /* 0x000fe20004000000 */
[----:B------:R-:W-:Y:S01]  /*a4e0*/  HMMA.16816.F32 R60, R196, R42, R60 ;  /* 0x0000002ac43c723c */ /* 0x000fe2000000183c */
[----:B------:R-:W-:Y:S02]  /*a4f0*/  FSEL R41, R178, -INF , !P2 ;  /* 0xff800000b2297808 */ /* 0x000fe40005000000 */
[----:B------:R-:W-:-:S02]  /*a500*/  FSEL R40, R179, -INF , !P1 ;  /* 0xff800000b3287808 */ /* 0x000fc40004800000 */
[CC--:B------:R-:W-:Y:S01]  /*a510*/  ISETP.GE.AND P6, PT, R25.reuse, R218.reuse, PT ;  /* 0x000000da1900720c */ /* 0x0c0fe20003fc6270 */
[----:B------:R-:W-:Y:S01]  /*a520*/  HMMA.16816.F32 R164, R200, R46, R164 ;  /* 0x0000002ec8a4723c */ /* 0x000fe200000018a4 */
[-C--:B------:R-:W-:Y:S02]  /*a530*/  ISETP.GE.AND P0, PT, R25, R3.reuse, PT ;  /* 0x000000031900720c */ /* 0x080fe40003f06270 */
[C---:B------:R-:W-:Y:S02]  /*a540*/  ISETP.GE.AND P2, PT, R24.reuse, R218, PT ;  /* 0x000000da1800720c */ /* 0x040fe40003f46270 */
[----:B------:R-:W-:Y:S02]  /*a550*/  ISETP.GE.AND P1, PT, R24, R3, PT ;  /* 0x000000031800720c */ /* 0x000fe40003f26270 */
[----:B------:R-:W1:Y:S01]  /*a560*/  LDSM.16.M88.4 R24, [R213+0x8c00] ;  /* 0x008c0000d518783b */ /* 0x000e620000000200 */
[----:B------:R-:W-:Y:S01]  /*a570*/  FSEL R170, R20, -INF , !P6 ;  /* 0xff80000014aa7808 */ /* 0x000fe20007000000 */
[----:B------:R-:W-:-:S04]  /*a580*/  DEPBAR.LE SB0, 0x0 ;  /* 0x000080000000791a */ /* 0x000fc80000000000 */
[----:B------:R-:W-:Y:S02]  /*a590*/  FSEL R169, R21, -INF , !P2 ;  /* 0xff80000015a97808 */ /* 0x000fe40005000000 */
[-C--:B------:R-:W-:Y:S02]  /*a5a0*/  ISETP.GE.AND P6, PT, R32, R218.reuse, PT ;  /* 0x000000da2000720c */ /* 0x080fe40003fc6270 */
[----:B------:R-:W-:Y:S02]  /*a5b0*/  ISETP.GE.AND P2, PT, R168, R218, PT ;  /* 0x000000daa800720c */ /* 0x000fe40003f46270 */
[----:B------:R-:W-:Y:S02]  /*a5c0*/  FSEL R34, R22, -INF , !P0 ;  /* 0xff80000016227808 */ /* 0x000fe40004000000 */
[----:B------:R-:W-:Y:S02]  /*a5d0*/  ISETP.GE.AND P0, PT, R32, R3, PT ;  /* 0x000000032000720c */ /* 0x000fe40003f06270 */
[----:B------:R-:W-:-:S02]  /*a5e0*/  FSEL R179, R16, -INF , !P6 ;  /* 0xff80000010b37808 */ /* 0x000fc40007000000 */
[----:B------:R-:W-:Y:S01]  /*a5f0*/  FSEL R35, R17, -INF , !P2 ;  /* 0xff80000011237808 */ /* 0x000fe20005000000 */
[----:B------:R-:W-:Y:S01]  /*a600*/  VIADD R17, R54, 0x21 ;  /* 0x0000002136117836 */ /* 0x000fe20000000000 */
[----:B------:R-:W-:Y:S01]  /*a610*/  BAR.SYNC.DEFER_BLOCKING 0x0 ;  /* 0x0000000000007b1d */ /* 0x000fe20000010000 */
[C---:B------:R-:W-:Y:S02]  /*a620*/  ISETP.GE.AND P6, PT, R32.reuse, R220, PT ;  /* 0x000000dc2000720c */ /* 0x040fe40003fc6270 */
[----:B------:R-:W-:Y:S02]  /*a630*/  ISETP.GE.AND P2, PT, R32, R219, PT ;  /* 0x000000db2000720c */ /* 0x000fe40003f46270 */
[----:B------:R-:W-:Y:S02]  /*a640*/  FSEL R33, R23, -INF , !P1 ;  /* 0xff80000017217808 */ /* 0x000fe40004800000 */
[----:B------:R-:W-:Y:S01]  /*a650*/  FSEL R32, R18, -INF , !P0 ;  /* 0xff80000012207808 */ /* 0x000fe20004000000 */
[----:B------:R-:W-:Y:S01]  /*a660*/  VIADD R18, R54, 0x20 ;  /* 0x0000002036127836 */ /* 0x000fe20000000000 */
[----:B------:R-:W-:-:S02]  /*a670*/  ISETP.GE.AND P1, PT, R168, R3, PT ;  /* 0x00000003a800720c */ /* 0x000fc40003f26270 */
[----:B------:R-:W-:Y:S02]  /*a680*/  ISETP.GE.AND P0, PT, R168, R219, PT ;  /* 0x000000dba800720c */ /* 0x000fe40003f06270 */
[----:B------:R-:W-:Y:S02]  /*a690*/  FSEL R194, R19, -INF , !P1 ;  /* 0xff80000013c27808 */ /* 0x000fe40004800000 */
[----:B------:R-:W-:Y:S02]  /*a6a0*/  ISETP.GE.AND P1, PT, R18, R220, PT ;  /* 0x000000dc1200720c */ /* 0x000fe40003f26270 */
[----:B------:R-:W-:Y:S02]  /*a6b0*/  FSEL R172, R172, -INF , !P6 ;  /* 0xff800000acac7808 */ /* 0x000fe40007000000 */
[----:B------:R-:W-:Y:S01]  /*a6c0*/  FSEL R230, R174, -INF , !P2 ;  /* 0xff800000aee67808 */ /* 0x000fe20005000000 */
[----:B-1----:R-:W-:Y:S01]  /*a6d0*/  HMMA.16816.F32 R64, R200, R24, R64 ;  /* 0x00000018c840723c */ /* 0x002fe20000001840 */
[----:B------:R-:W-:-:S02]  /*a6e0*/  FSEL R229, R175, -INF , !P0 ;  /* 0xff800000afe57808 */ /* 0x000fc40004000000 */
[----:B------:R-:W-:Y:S02]  /*a6f0*/  FSEL R204, R204, -INF , !P1 ;  /* 0xff800000cccc7808 */ /* 0x000fe40004800000 */
[-C--:B------:R-:W-:Y:S01]  /*a700*/  ISETP.GE.AND P6, PT, R168, R220.reuse, PT ;  /* 0x000000dca800720c */ /* 0x080fe20003fc6270 */
[----:B------:R-:W-:Y:S01]  /*a710*/  HMMA.16816.F32 R4, R36, R24, R4 ;  /* 0x000000182404723c */ /* 0x000fe20000001804 */
[-C--:B------:R-:W-:Y:S02]  /*a720*/  ISETP.GE.AND P2, PT, R18, R219.reuse, PT ;  /* 0x000000db1200720c */ /* 0x080fe40003f46270 */
[C---:B------:R-:W-:Y:S02]  /*a730*/  ISETP.GE.AND P0, PT, R17.reuse, R220, PT ;  /* 0x000000dc1100720c */ /* 0x040fe40003f06270 */
[----:B------:R-:W-:Y:S01]  /*a740*/  ISETP.GE.AND P1, PT, R17, R219, PT ;  /* 0x000000db1100720c */ /* 0x000fe20003f26270 */
[----:B------:R-:W-:Y:S01]  /*a750*/  HMMA.16816.F32 R56, R200, R26, R56 ;  /* 0x0000001ac838723c */ /* 0x000fe20000001838 */
[----:B------:R-:W-:-:S02]  /*a760*/  FSEL R16, R173, -INF , !P6 ;  /* 0xff800000ad107808 */ /* 0x000fc40007000000 */
[----:B------:R-:W-:Y:S02]  /*a770*/  FSEL R205, R205, -INF , !P0 ;  /* 0xff800000cdcd7808 */ /* 0x000fe40004000000 */
[----:B------:R-:W-:Y:S01]  /*a780*/  FSEL R177, R206, -INF , !P2 ;  /* 0xff800000ceb17808 */ /* 0x000fe20005000000 */
[----:B------:R-:W-:Y:S01]  /*a790*/  HMMA.16816.F32 R60, R36, R26, R60 ;  /* 0x0000001a243c723c */ /* 0x000fe2000000183c */
[----:B------:R-:W-:Y:S02]  /*a7a0*/  FSEL R174, R207, -INF , !P1 ;  /* 0xff800000cfae7808 */ /* 0x000fe40004800000 */
[CC--:B------:R-:W-:Y:S02]  /*a7b0*/  ISETP.GE.AND P6, PT, R18.reuse, R218.reuse, PT ;  /* 0x000000da1200720c */ /* 0x0c0fe40003fc6270 */
[----:B------:R-:W-:Y:S01]  /*a7c0*/  ISETP.GE.AND P0, PT, R18, R3, PT ;  /* 0x000000031200720c */ /* 0x000fe20003f06270 */
[----:B------:R-:W-:Y:S01]  /*a7d0*/  VIADD R18, R54, 0x28 ;  /* 0x0000002836127836 */ /* 0x000fe20000000000 */
[----:B------:R-:W-:-:S02]  /*a7e0*/  ISETP.GE.AND P2, PT, R17, R218, PT ;  /* 0x000000da1100720c */ /* 0x000fc40003f46270 */
[-C--:B------:R-:W-:Y:S01]  /*a7f0*/  ISETP.GE.AND P1, PT, R17, R3.reuse, PT ;  /* 0x000000031100720c */ /* 0x080fe20003f26270 */
[----:B------:R-:W-:Y:S01]  /*a800*/  VIADD R17, R54, 0x29 ;  /* 0x0000002936117836 */ /* 0x000fe20000000000 */
[----:B------:R-:W-:Y:S02]  /*a810*/  FSEL R209, R13, -INF , !P2 ;  /* 0xff8000000dd17808 */ /* 0x000fe40005000000 */
[----:B------:R-:W-:Y:S02]  /*a820*/  FSEL R208, R14, -INF , !P0 ;  /* 0xff8000000ed07808 */ /* 0x000fe40004000000 */
[----:B------:R-:W-:Y:S02]  /*a830*/  ISETP.GE.AND P2, PT, R17, R218, PT ;  /* 0x000000da1100720c */ /* 0x000fe40003f46270 */
[----:B------:R-:W-:Y:S02]  /*a840*/  ISETP.GE.AND P0, PT, R18, R3, PT ;  /* 0x000000031200720c */ /* 0x000fe40003f06270 */
[----:B------:R-:W-:Y:S01]  /*a850*/  FSEL R210, R9, -INF , !P2 ;  /* 0xff80000009d27808 */ /* 0x000fe20005000000 */
[----:B------:R-:W-:Y:S01]  /*a860*/  VIADD R9, R54, 0x31 ;  /* 0x0000003136097836 */ /* 0x000fe20000000000 */
[----:B------:R-:W-:Y:S01]  /*a870*/  FSEL R202, R10, -INF , !P0 ;  /* 0xff8000000aca7808 */ /* 0x000fe20004000000 */
[----:B------:R-:W-:Y:S01]  /*a880*/  VIADD R10, R54, 0x30 ;  /* 0x00000030360a7836 */ /* 0x000fe20000000000 */
[----:B------:R-:W-:-:S02]  /*a890*/  ISETP.GE.AND P0, PT, R17, R219, PT ;  /* 0x000000db1100720c */ /* 0x000fc40003f06270 */
[----:B------:R-:W-:Y:S02]  /*a8a0*/  FSEL R211, R12, -INF , !P6 ;  /* 0xff8000000cd37808 */ /* 0x000fe40007000000 */
[----:B------:R-:W-:Y:S02]  /*a8b0*/  ISETP.GE.AND P6, PT, R18, R218, PT ;  /* 0x000000da1200720c */ /* 0x000fe40003fc6270 */
[----:B------:R-:W-:Y:S02]  /*a8c0*/  FSEL R187, R167, -INF , !P0 ;  /* 0xff800000a7bb7808 */ /* 0x000fe40004000000 */
[-C--:B------:R-:W-:Y:S02]  /*a8d0*/  ISETP.GE.AND P0, PT, R9, R220.reuse, PT ;  /* 0x000000dc0900720c */ /* 0x080fe40003f06270 */
[----:B------:R-:W-:Y:S01]  /*a8e0*/  FSEL R221, R8, -INF , !P6 ;  /* 0xff80000008dd7808 */ /* 0x000fe20007000000 */
[----:B------:R-:W-:Y:S01]  /*a8f0*/  VIADD R8, R54, 0x38 ;  /* 0x0000003836087836 */ /* 0x000fe20000000000 */
[----:B------:R-:W-:Y:S01]  /*a900*/  ISETP.GE.AND P6, PT, R18, R220, PT ;  /* 0x000000dc1200720c */ /* 0x000fe20003fc6270 */
[----:B------:R-:W-:Y:S01]  /*a910*/  VIADD R54, R54, 0x39 ;  /* 0x0000003936367836 */ /* 0x000fe20000000000 */
[----:B------:R-:W-:-:S02]  /*a920*/  FSEL R196, R65, -INF , !P0 ;  /* 0xff80000041c47808 */ /* 0x000fc40004000000 */
[-C--:B------:R-:W-:Y:S02]  /*a930*/  ISETP.GE.AND P0, PT, R9, R219.reuse, PT ;  /* 0x000000db0900720c */ /* 0x080fe40003f06270 */
[----:B------:R-:W-:Y:S02]  /*a940*/  FSEL R197, R164, -INF , !P6 ;  /* 0xff800000a4c57808 */ /* 0x000fe40007000000 */
[----:B------:R-:W-:Y:S02]  /*a950*/  FSEL R164, R67, -INF , !P0 ;  /* 0xff80000043a47808 */ /* 0x000fe40004000000 */
[----:B------:R-:W-:Y:S02]  /*a960*/  ISETP.GE.AND P0, PT, R9, R218, PT ;  /* 0x000000da0900720c */ /* 0x000fe40003f06270 */
[----:B------:R-:W-:Y:S02]  /*a970*/  ISETP.GE.AND P2, PT, R18, R219, PT ;  /* 0x000000db1200720c */ /* 0x000fe40003f46270 */
[----:B------:R-:W-:-:S02]  /*a980*/  FSEL R182, R5, -INF , !P0 ;  /* 0xff80000005b67808 */ /* 0x000fc40004000000 */
[----:B------:R-:W-:Y:S02]  /*a990*/  ISETP.GE.AND P0, PT, R54, R218, PT ;  /* 0x000000da3600720c */ /* 0x000fe40003f06270 */
[----:B------:R-:W-:Y:S02]  /*a9a0*/  ISETP.GE.AND P6, PT, R17, R220, PT ;  /* 0x000000dc1100720c */ /* 0x000fe40003fc6270 */
[----:B------:R-:W-:Y:S02]  /*a9b0*/  FSEL R178, R61, -INF , !P0 ;  /* 0xff8000003db27808 */ /* 0x000fe40004000000 */
[----:B------:R-:W-:Y:S02]  /*a9c0*/  FSEL R203, R15, -INF , !P1 ;  /* 0xff8000000fcb7808 */ /* 0x000fe40004800000 */
[----:B------:R-:W-:Y:S02]  /*a9d0*/  FSEL R201, R165, -INF , !P6 ;  /* 0xff800000a5c97808 */ /* 0x000fe40007000000 */
[----:B------:R-:W-:-:S02]  /*a9e0*/  FSEL R189, R166, -INF , !P2 ;  /* 0xff800000a6bd7808 */ /* 0x000fc40005000000 */
[-C--:B------:R-:W-:Y:S02]  /*a9f0*/  ISETP.GE.AND P0, PT, R8, R3.reuse, PT ;  /* 0x000000030800720c */ /* 0x080fe40003f06270 */
[----:B------:R-:W-:Y:S02]  /*aa00*/  ISETP.GE.AND P1, PT, R17, R3, PT ;  /* 0x000000031100720c */ /* 0x000fe40003f26270 */
[-C--:B------:R-:W-:Y:S02]  /*aa10*/  ISETP.GE.AND P2, PT, R10, R220.reuse, PT ;  /* 0x000000dc0a00720c */ /* 0x080fe40003f46270 */
[----:B------:R-:W-:Y:S02]  /*aa20*/  ISETP.GE.AND P6, PT, R8, R220, PT ;  /* 0x000000dc0800720c */ /* 0x000fe40003fc6270 */
[----:B------:R-:W-:Y:S02]  /*aa30*/  FSEL R173, R62, -INF , !P0 ;  /* 0xff8000003ead7808 */ /* 0x000fe40004000000 */
[----:B------:R-:W-:-:S02]  /*aa40*/  FSEL R207, R11, -INF , !P1 ;  /* 0xff8000000bcf7808 */ /* 0x000fc40004800000 */
[----:B------:R-:W-:Y:S02]  /*aa50*/  FSEL R199, R64, -INF , !P2 ;  /* 0xff80000040c77808 */ /* 0x000fe40005000000 */
[----:B------:R-:W-:Y:S02]  /*aa60*/  FSEL R192, R56, -INF , !P6 ;  /* 0xff80000038c07808 */ /* 0x000fe40007000000 */
[----:B------:R-:W-:Y:S02]  /*aa70*/  PLOP3.LUT P0, PT, PT, PT, UP0, 0x80, 0x0 ;  /* 0x000000000000781c */ /* 0x000fe40003f0f008 */
[----:B------:R-:W-:Y:S02]  /*aa80*/  ISETP.GE.AND P1, PT, R54, R220, PT ;  /* 0x000000dc3600720c */ /* 0x000fe40003f26270 */
[C---:B------:R-:W-:Y:S02]  /*aa90*/  ISETP.GE.AND P2, PT, R10.reuse, R219, PT ;  /* 0x000000db0a00720c */ /* 0x040fe40003f46270 */
[----:B------:R-:W-:-:S02]  /*aaa0*/  ISETP.GE.AND P6, PT, R10, R218, PT ;  /* 0x000000da0a00720c */ /* 0x000fc40003fc6270 */
[----:B------:R-:W-:Y:S02]  /*aab0*/  FSEL R185, R66, -INF , !P2 ;  /* 0xff80000042b97808 */ /* 0x000fe40005000000 */
[----:B------:R-:W-:Y:S02]  /*aac0*/  FSEL R186, R57, -INF , !P1 ;  /* 0xff80000039ba7808 */ /* 0x000fe40004800000 */
[----:B------:R-:W-:Y:S02]  /*aad0*/  FSEL R183, R4, -INF , !P6 ;  /* 0xff80000004b77808 */ /* 0x000fe40007000000 */
[-C--:B------:R-:W-:Y:S02]  /*aae0*/  ISETP.GE.AND P2, PT, R10, R3.reuse, PT ;  /* 0x000000030a00720c */ /* 0x080fe40003f46270 */
[----:B------:R-:W-:Y:S02]  /*aaf0*/  ISETP.GE.AND P1, PT, R9, R3, PT ;  /* 0x000000030900720c */ /* 0x000fe40003f26270 */
[----:B------:R-:W-:-:S02]  /*ab00*/  ISETP.GE.AND P6, PT, R8, R218, PT ;  /* 0x000000da0800720c */ /* 0x000fc40003fc6270 */
[----:B------:R-:W-:Y:S02]  /*ab10*/  FSEL R176, R6, -INF , !P2 ;  /* 0xff80000006b07808 */ /* 0x000fe40005000000 */
[----:B------:R-:W-:Y:S02]  /*ab20*/  FSEL R180, R60, -INF , !P6 ;  /* 0xff8000003cb47808 */ /* 0x000fe40007000000 */
[----:B------:R-:W-:Y:S02]  /*ab30*/  FSEL R175, R7, -INF , !P1 ;  /* 0xff80000007af7808 */ /* 0x000fe40004800000 */
[-C--:B------:R-:W-:Y:S02]  /*ab40*/  ISETP.GE.AND P6, PT, R8, R219.reuse, PT ;  /* 0x000000db0800720c */ /* 0x080fe40003fc6270 */
[C---:B------:R-:W-:Y:S02]  /*ab50*/  ISETP.GE.AND P2, PT, R54.reuse, R219, PT ;  /* 0x000000db3600720c */ /* 0x040fe40003f46270 */
[----:B------:R-:W-:-:S02]  /*ab60*/  ISETP.GE.AND P1, PT, R54, R3, PT ;  /* 0x000000033600720c */ /* 0x000fc40003f26270 */
[----:B------:R-:W-:Y:S02]  /*ab70*/  FSEL R66, R58, -INF , !P6 ;  /* 0xff8000003a427808 */ /* 0x000fe40007000000 */
[----:B------:R-:W-:Y:S02]  /*ab80*/  FSEL R171, R63, -INF , !P1 ;  /* 0xff8000003fab7808 */ /* 0x000fe40004800000 */
[----:B------:R-:W-:Y:S01]  /*ab90*/  FSEL R62, R59, -INF , !P2 ;  /* 0xff8000003b3e7808 */ /* 0x000fe20005000000 */
[----:B------:R-:W-:Y:S06]  /*aba0*/  @!P0 BRA `(.L_x_85) ;  /* 0x00000004000c8947 */ /* 0x000fec0003800000 */
        /* <DEDUP_REMOVED lines=20> */
[C---:B------:R-:W-:Y:S01]  /*acf0*/  @!P5 LEA.HI.X R13, R15.reuse, R13, R3, 0x1, P6 ;  /* 0x0000000d0f0dd211 */ /* 0x040fe200030f0c03 */
[----:B------:R-:W1:Y:S01]  /*ad00*/  @!P4 LDC.64 R4, c[0x0][0x218] ;  /* 0x00008600ff04cb82 */ /* 0x000e620000000a00 */
[----:B---3--:R-:W-:-:S03]  /*ad10*/  @!P4 LEA R10, P2, R15, R10, 0x1 ;  /* 0x0000000a0f0ac211 */ /* 0x008fc600078408ff */
[----:B------:R-:W-:Y:S01]  /*ad20*/  @!PT LDS RZ, [RZ] ;  /* 0x00000000fffff984 */ /* 0x000fe20000000800 */
[----:B------:R-:W-:Y:S01]  /*ad30*/  @!PT LDS RZ, [RZ] ;  /* 0x00000000fffff984 */ /* 0x000fe20000000800 */
[----:B------:R-:W-:Y:S01]  /*ad40*/  @!PT LDS RZ, [RZ] ;  /* 0x00000000fffff984 */ /* 0x000fe20000000800 */
[----:B------:R2:W-:Y:S01]  /*ad50*/  @!P5 LDGSTS.E.BYPASS.LTC128B.128 [R222+0x6000], desc[UR22][R12.64] ;  /* 0x060000000cdedfae */ /* 0x0005e2000b901d56 */
[C-C-:B------:R-:W-:Y:S02]  /*ad60*/  @!P4 LEA.HI.X R11, R15.reuse, R11, R3.reuse, 0x1, P2 ;  /* 0x0000000b0f0bc211 */ /* 0x140fe400010f0c03 */
[C---:B----4-:R-:W-:Y:S01]  /*ad70*/  @!P3 LEA R8, P1, R15.reuse, R8, 0x1 ;  /* 0x000000080f08b211 */ /* 0x050fe200078208ff */
[----:B------:R2:W-:Y:S03]  /*ad80*/  @P4 STS.128 [R222+0x7000], RZ ;  /* 0x007000ffde004388 */ /* 0x0005e60000000c00 */
[C---:B------:R-:W-:Y:S01]  /*ad90*/  @!P3 LEA.HI.X R9, R15.reuse, R9, R3, 0x1, P1 ;  /* 0x000000090f09b211 */ /* 0x040fe200008f0c03 */
[----:B------:R-:W-:Y:S01]  /*ada0*/  @!PT LDS RZ, [RZ] ;  /* 0x00000000fffff984 */ /* 0x000fe20000000800 */
[----:B------:R-:W-:Y:S01]  /*adb0*/  @!PT LDS RZ, [RZ] ;  /* 0x00000000fffff984 */ /* 0x000fe20000000800 */
[----:B------:R-:W-:Y:S01]  /*adc0*/  @!PT LDS RZ, [RZ] ;  /* 0x00000000fffff984 */ /* 0x000fe20000000800 */
[----:B------:R2:W-:Y:S01]  /*add0*/  @!P4 LDGSTS.E.BYPASS.LTC128B.128 [R222+0x7000], desc[UR22][R10.64+0x40] ;  /* 0x070000400adecfae */ /* 0x0005e2000b901d56 */
[----:B------:R-:W-:-:S03]  /*ade0*/  IADD3 R15, P1, R15, UR13, RZ ;  /* 0x0000000d0f0f7c10 */ /* 0x000fc6000ff3e0ff */
[----:B------:R2:W-:Y:S01]  /*adf0*/  @P3 STS.128 [R222+0x8000], RZ ;  /* 0x008000ffde003388 */ /* 0x0005e20000000c00 */
[----:B-----5:R-:W-:Y:S02]  /*ae00*/  @!P5 LEA R6, P2, R15, R6, 0x1 ;  /* 0x000000060f06d211 */ /* 0x020fe400078408ff */
[----:B------:R-:W-:Y:S01]  /*ae10*/  IADD3.X R3, R3, UR5, RZ, P1, !PT ;  /* 0x0000000503037c10 */ /* 0x000fe20008ffe4ff */
[----:B------:R-:W-:Y:S01]  /*ae20*/  @!PT LDS RZ, [RZ] ;  /* 0x00000000fffff984 */ /* 0x000fe20000000800 */
[----:B------:R-:W-:Y:S01]  /*ae30*/  @!PT LDS RZ, [RZ] ;  /* 0x00000000fffff984 */ /* 0x000fe20000000800 */
[----:B------:R-:W-:Y:S01]  /*ae40*/  @!PT LDS RZ, [RZ] ;  /* 0x00000000fffff984 */ /* 0x000fe20000000800 */
[----:B------:R2:W-:Y:S01]  /*ae50*/  @!P3 LDGSTS.E.BYPASS.LTC128B.128 [R222+0x8000], desc[UR22][R8.64+0x80] ;  /* 0x0800008008debfae */ /* 0x0005e2000b901d56 */
[----:B-1----:R-:W-:-:S03]  /*ae60*/  @!P4 LEA R4, P1, R15, R4, 0x1 ;  /* 0x000000040f04c211 */ /* 0x002fc600078208ff */
[----:B------:R2:W-:Y:S01]  /*ae70*/  @P5 STS.128 [R222+0x6800], RZ ;  /* 0x006800ffde005388 */ /* 0x0005e20000000c00 */
[C-C-:B------:R-:W-:Y:S02]  /*ae80*/  @!P5 LEA.HI.X R7, R15.reuse, R7, R3.reuse, 0x1, P2 ;  /* 0x000000070f07d211 */ /* 0x140fe400010f0c03 */
[----:B------:R-:W-:-:S03]  /*ae90*/  @!P4 LEA.HI.X R5, R15, R5, R3, 0x1, P1 ;  /* 0x000000050f05c211 */ /* 0x000fc600008f0c03 */
        /* <DEDUP_REMOVED lines=18> */
.L_x_87:
[----:B------:R-:W-:Y:S05]  /*afc0*/  BSYNC B0 ;  /* 0x0000000000007941 */ /* 0x000fea0003800000 */
.L_x_86:
[----:B------:R-:W0:Y:S02]  /*afd0*/  LDGDEPBAR ;  /* 0x00000000000079af */ /* 0x000e240000000000 */
.L_x_85:
[----:B------:R-:W-:Y:S01]  /*afe0*/  FMNMX.FTZ R3, R2, R49, !PT ;  /* 0x0000003102037209 */ /* 0x000fe20007810000 */
[----:B------:R-:W-:Y:S01]  /*aff0*/  LDSM.16.MT88.4 R20, [R214+0x9000] ;  /* 0x00900000d614783b */ /* 0x000fe20000004200 */
[----:B--2---:R-:W-:Y:S01]  /*b000*/  FMNMX.FTZ R7, R228, R53, !PT ;  /* 0x00000035e4077209 */ /* 0x004fe20007810000 */
[----:B------:R-:W-:Y:S01]  /*b010*/  @UP0 UIADD3 UR19, UR19, -0x4, URZ ;  /* 0xfffffffc13130890 */ /* 0x000fe2000fffe03f */
[----:B------:R-:W-:Y:S01]  /*b020*/  FMNMX.FTZ R3, R48, R3, !PT ;  /* 0x0000000330037209 */ /* 0x000fe20007810000 */
[----:B------:R-:W-:Y:S01]  /*b030*/  LDSM.16.MT88.4 R12, [R212+0x9000] ;  /* 0x00900000d40c783b */ /* 0x000fe20000004200 */
[----:B------:R-:W-:Y:S02]  /*b040*/  FMNMX.FTZ R7, R52, R7, !PT ;  /* 0x0000000734077209 */ /* 0x000fe40007810000 */
[----:B------:R-:W-:Y:S01]  /*b050*/  FMNMX.FTZ R3, R29, R3, !PT ;  /* 0x000000031d037209 */ /* 0x000fe20007810000 */
[----:B------:R-:W-:Y:S01]  /*b060*/  LDSM.16.MT88.4 R8, [R214+0xa000] ;  /* 0x00a00000d608783b */ /* 0x000fe20000004200 */
[----:B------:R-:W-:-:S02]  /*b070*/  FMNMX.FTZ R7, R55, R7, !PT ;  /* 0x0000000737077209 */ /* 0x000fc40007810000 */
[----:B------:R-:W-:Y:S01]  /*b080*/  FMNMX.FTZ R3, R28, R3, !PT ;  /* 0x000000031c037209 */ /* 0x000fe20007810000 */
[----:B------:R-:W-:Y:S01]  /*b090*/  LDSM.16.MT88.4 R24, [R214+0xb000] ;  /* 0x00b00000d618783b */ /* 0x000fe20000004200 */
[----:B------:R-:W-:Y:S02]  /*b0a0*/  FMNMX.FTZ R7, R181, R7, !PT ;  /* 0x00000007b5077209 */ /* 0x000fe40007810000 */
[----:B------:R-:W-:Y:S02]  /*b0b0*/  FMNMX.FTZ R3, R170, R3, !PT ;  /* 0x00000003aa037209 */ /* 0x000fe40007810000 */
[----:B------:R-:W-:Y:S02]  /*b0c0*/  FMNMX.FTZ R7, R231, R7, !PT ;  /* 0x00000007e7077209 */ /* 0x000fe40007810000 */
[----:B------:R-:W-:Y:S02]  /*b0d0*/  FMNMX.FTZ R3, R169, R3, !PT ;  /* 0x00000003a9037209 */ /* 0x000fe40007810000 */
[----:B-1----:R-:W-:-:S02]  /*b0e0*/  FMNMX.FTZ R5, R0, R30, !PT ;  /* 0x0000001e00057209 */ /* 0x002fc40007810000 */
        /* <DEDUP_REMOVED lines=42> */
[----:B------:R-:W-:Y:S01]  /*b390*/  FMNMX.FTZ R4, R174, R4, !PT ;  /* 0x00000004ae047209 */ /* 0x000fe20007810000 */
[----:B------:R-:W2:Y:S01]  /*b3a0*/  SHFL.BFLY PT, R6, R7, 0x2, 0x1f ;  /* 0x0c401f0007067f89 */ /* 0x000ea200000e0000 */
        /* <DEDUP_REMOVED lines=8> */
[----:B-1----:R-:W-:Y:S02]  /*b430*/  FMNMX.FTZ R166, R3, R166, !PT ;  /* 0x000000a603a67209 */ /* 0x002fe40007810000 */
[----:B------:R-:W-:Y:S01]  /*b440*/  FMNMX.FTZ R4, R66, R4, !PT ;  /* 0x0000000442047209 */ /* 0x000fe20007810000 */
[----:B------:R-:W1:Y:S03]  /*b450*/  SHFL.BFLY PT, R3, R5, 0x2, 0x1f ;  /* 0x0c401f0005037f89 */ /* 0x000e6600000e0000 */
[----:B------:R-:W-:Y:S02]  /*b460*/  FMNMX.FTZ R4, R62, R4, !PT ;  /* 0x000000043e047209 */ /* 0x000fe40007810000 */
[----:B--2---:R-:W-:-:S03]  /*b470*/  FMNMX.FTZ R6, R7, R6, !PT ;  /* 0x0000000607067209 */ /* 0x004fc60007810000 */
[----:B------:R-:W2:Y:S04]  /*b480*/  SHFL.BFLY PT, R167, R4, 0x2, 0x1f ;  /* 0x0c401f0004a77f89 */ /* 0x000ea800000e0000 */
[----:B------:R-:W3:Y:S01]  /*b490*/  SHFL.BFLY PT, R168, R6, 0x1, 0x1f ;  /* 0x0c201f0006a87f89 */ /* 0x000ee200000e0000 */
[----:B-1----:R-:W-:-:S05]  /*b4a0*/  FMNMX.FTZ R3, R5, R3, !PT ;  /* 0x0000000305037209 */ /* 0x002fca0007810000 */
[----:B------:R-:W1:Y:S01]  /*b4b0*/  SHFL.BFLY PT, R165, R3, 0x1, 0x1f ;  /* 0x0c201f0003a57f89 */ /* 0x000e6200000e0000 */
[----:B--2---:R-:W-:-:S03]  /*b4c0*/  FMNMX.FTZ R167, R4, R167, !PT ;  /* 0x000000a704a77209 */ /* 0x004fc60007810000 */
[----:B------:R-:W2:Y:S01]  /*b4d0*/  SHFL.BFLY PT, R4, R166, 0x1, 0x1f ;  /* 0x0c201f00a6047f89 */ /* 0x000ea200000e0000 */
[----:B---3--:R-:W-:-:S03]  /*b4e0*/  FMNMX.FTZ R168, R6, R168, !PT ;  /* 0x000000a806a87209 */ /* 0x008fc60007810000 */
[----:B------:R-:W3:Y:S01]  /*b4f0*/  SHFL.BFLY PT, R6, R167, 0x1, 0x1f ;  /* 0x0c201f00a7067f89 */ /* 0x000ee200000e0000 */
[C---:B------:R-:W-:Y:S01]  /*b500*/  FSETP.NEU.FTZ.AND P4, PT, R168.reuse, -INF , PT ;  /* 0xff800000a800780b */ /* 0x040fe20003f9d000 */
[----:B------:R-:W-:-:S03]  /*b510*/  FMUL.FTZ R190, R168, UR18 ;  /* 0x00000012a8be7c20 */ /* 0x000fc60008410000 */
[----:B------:R-:W-:Y:S02]  /*b520*/  FSEL R37, R168, RZ, P4 ;  /* 0x000000ffa8257208 */ /* 0x000fe40002000000 */
[----:B------:R-:W-:-:S03]  /*b530*/  FSEL R190, R190, RZ, P4 ;  /* 0x000000ffbebe7208 */ /* 0x000fc60002000000 */
[----:B------:R-:W-:Y:S02]  /*b540*/  FADD.FTZ R37, R228, -R37 ;  /* 0x80000025e4257221 */ /* 0x000fe40000010000 */
[--C-:B------:R-:W-:Y:S01]  /*b550*/  FFMA.FTZ R59, R53, UR18, -R190.reuse ;  /* 0x00000012353b7c23 */ /* 0x100fe200080108be */
[--C-:B------:R-:W-:Y:S01]  /*b560*/  FFMA.FTZ R56, R181, UR18, -R190.reuse ;  /* 0x00000012b5387c23 */ /* 0x100fe200080108be */
[----:B-1----:R-:W-:Y:S01]  /*b570*/  FMNMX.FTZ R165, R3, R165, !PT ;  /* 0x000000a503a57209 */ /* 0x002fe20007810000 */
[--C-:B------:R-:W-:Y:S01]  /*b580*/  FFMA.FTZ R53, R172, UR18, -R190.reuse ;  /* 0x00000012ac357c23 */ /* 0x100fe200080108be */
[--C-:B------:R-:W-:Y:S01]  /*b590*/  FFMA.FTZ R58, R52, UR18, -R190.reuse ;  /* 0x00000012343a7c23 */ /* 0x100fe200080108be */
[--C-:B------:R-:W-:Y:S01]  /*b5a0*/  FFMA.FTZ R52, R16, UR18, -R190.reuse ;  /* 0x0000001210347c23 */ /* 0x100fe200080108be */
[C---:B------:R-:W-:Y:S01]  /*b5b0*/  FSETP.NEU.FTZ.AND P1, PT, R165.reuse, -INF , PT ;  /* 0xff800000a500780b */ /* 0x040fe20003f3d000 */
[C---:B------:R-:W-:Y:S01]  /*b5c0*/  FMUL.FTZ R172, R165.reuse, UR18 ;  /* 0x00000012a5ac7c20 */ /* 0x040fe20008410000 */
[----:B--2---:R-:W-:Y:S01]  /*b5d0*/  FMNMX.FTZ R166, R166, R4, !PT ;  /* 0x00000004a6a67209 */ /* 0x004fe20007810000 */
[----:B------:R-:W-:Y:S01]  /*b5e0*/  LDSM.16.MT88.4 R16, [R212+0xb000] ;  /* 0x00b00000d410783b */ /* 0x000fe20000004200 */
[----:B------:R-:W-:Y:S01]  /*b5f0*/  FSEL R4, R165, RZ, P1 ;  /* 0x000000ffa5047208 */ /* 0x000fe20000800000 */
[----:B------:R-:W-:Y:S01]  /*b600*/  FFMA.FTZ R57, R55, UR18, -R190 ;  /* 0x0000001237397c23 */ /* 0x000fe200080108be */
[----:B---3--:R-:W-:Y:S01]  /*b610*/  FMNMX.FTZ R167, R167, R6, !PT ;  /* 0x00000006a7a77209 */ /* 0x008fe20007810000 */
[C---:B------:R-:W-:Y:S01]  /*b620*/  FMUL.FTZ R181, R166.reuse, UR18 ;  /* 0x00000012a6b57c20 */ /* 0x040fe20008410000 */
[----:B------:R-:W-:Y:S01]  /*b630*/  FSETP.NEU.FTZ.AND P2, PT, R166, -INF , PT ;  /* 0xff800000a600780b */ /* 0x000fe20003f5d000 */
[----:B------:R-:W-:Y:S01]  /*b640*/  FADD.FTZ R0, R0, -R4 ;  /* 0x8000000400007221 */ /* 0x000fe20000010000 */
[C---:B------:R-:W-:Y:S01]  /*b650*/  FSETP.NEU.FTZ.AND P3, PT, R167.reuse, -INF , PT ;  /* 0xff800000a700780b */ /* 0x040fe20003f7d000 */
[C---:B------:R-:W-:Y:S01]  /*b660*/  FMUL.FTZ R64, R167.reuse, UR18 ;  /* 0x00000012a7407c20 */ /* 0x040fe20008410000 */
[----:B------:R-:W1:Y:S01]  /*b670*/  LDSM.16.MT88.4 R4, [R212+0xa000] ;  /* 0x00a00000d404783b */ /* 0x000e620000004200 */
[----:B------:R-:W-:Y:S01]  /*b680*/  FSEL R61, R166, RZ, P2 ;  /* 0x000000ffa63d7208 */ /* 0x000fe20001000000 */
[----:B------:R-:W-:Y:S01]  /*b690*/  FMUL.FTZ R0, R0, UR18 ;  /* 0x0000001200007c20 */ /* 0x000fe20008410000 */
[----:B------:R-:W-:Y:S01]  /*b6a0*/  FSEL R36, R167, RZ, P3 ;  /* 0x000000ffa7247208 */ /* 0x000fe20001800000 */
[----:B------:R-:W-:Y:S01]  /*b6b0*/  FMUL.FTZ R37, R37, UR18 ;  /* 0x0000001225257c20 */ /* 0x000fe20008410000 */
[----:B------:R-:W-:Y:S01]  /*b6c0*/  FSEL R64, R64, RZ, P3 ;  /* 0x000000ff40407208 */ /* 0x000fe20001800000 */
[----:B------:R-:W-:Y:S01]  /*b6d0*/  FADD.FTZ R61, R2, -R61 ;  /* 0x8000003d023d7221 */ /* 0x000fe20000010000 */
[----:B------:R-:W-:Y:S01]  /*b6e0*/  FSEL R181, R181, RZ, P2 ;  /* 0x000000ffb5b57208 */ /* 0x000fe20001000000 */
[----:B------:R-:W-:Y:S01]  /*b6f0*/  FADD.FTZ R36, R223, -R36 ;  /* 0x80000024df247221 */ /* 0x000fe20000010000 */
[----:B------:R-:W-:Y:S01]  /*b700*/  FSEL R172, R172, RZ, P1 ;  /* 0x000000ffacac7208 */ /* 0x000fe20000800000 */
[----:B------:R2:W3:Y:S01]  /*b710*/  MUFU.EX2 R60, R0 ;  /* 0x00000000003c7308 */ /* 0x0004e20000000800 */
[--C-:B------:R-:W-:Y:S01]  /*b720*/  FFMA.FTZ R51, R51, UR18, -R64.reuse ;  /* 0x0000001233337c23 */ /* 0x100fe20008010840 */
[----:B------:R-:W-:Y:S01]  /*b730*/  FFMA.FTZ R50, R50, UR18, -R64 ;  /* 0x0000001232327c23 */ /* 0x000fe20008010840 */
[--C-:B------:R-:W-:Y:S01]  /*b740*/  FFMA.FTZ R49, R49, UR18, -R181.reuse ;  /* 0x0000001231317c23 */ /* 0x100fe200080108b5 */
[--C-:B------:R-:W-:Y:S01]  /*b750*/  FFMA.FTZ R48, R48, UR18, -R181.reuse ;  /* 0x0000001230307c23 */ /* 0x100fe200080108b5 */
[--C-:B------:R-:W-:Y:S01]  /*b760*/  FFMA.FTZ R47, R29, UR18, -R181.reuse ;  /* 0x000000121d2f7c23 */ /* 0x100fe200080108b5 */
[--C-:B------:R-:W-:Y:S01]  /*b770*/  FFMA.FTZ R46, R28, UR18, -R181.reuse ;  /* 0x000000121c2e7c23 */ /* 0x100fe200080108b5 */
[--C-:B------:R-:W-:Y:S01]  /*b780*/  FFMA.FTZ R45, R30, UR18, -R172.reuse ;  /* 0x000000121e2d7c23 */ /* 0x100fe200080108ac */
[--C-:B------:R-:W-:Y:S01]  /*b790*/  FFMA.FTZ R44, R31, UR18, -R172.reuse ;  /* 0x000000121f2c7c23 */ /* 0x100fe200080108ac */
[----:B------:R-:W-:Y:S01]  /*b7a0*/  FFMA.FTZ R3, R191, UR18, -R172 ;  /* 0x00000012bf037c23 */ /* 0x000fe200080108ac */
[----:B------:R-:W-:Y:S01]  /*b7b0*/  FMUL.FTZ R61, R61, UR18 ;  /* 0x000000123d3d7c20 */ /* 0x000fe20008410000 */
[----:B------:R-:W-:Y:S01]  /*b7c0*/  FFMA.FTZ R63, R184, UR18, -R64 ;  /* 0x00000012b83f7c23 */ /* 0x000fe20008010840 */
[----:B------:R-:W-:Y:S01]  /*b7d0*/  FFMA.FTZ R193, R193, UR18, -R172 ;  /* 0x00000012c1c17c23 */ /* 0x000fe200080108ac */
[----:B------:R-:W-:Y:S01]  /*b7e0*/  FMUL.FTZ R36, R36, UR18 ;  /* 0x0000001224247c20 */ /* 0x000fe20008410000 */
[--C-:B------:R-:W-:Y:S01]  /*b7f0*/  FFMA.FTZ R65, R170, UR18, -R181.reuse ;  /* 0x00000012aa417c23 */ /* 0x100fe200080108b5 */
[--C-:B------:R-:W-:Y:S01]  /*b800*/  FFMA.FTZ R67, R169, UR18, -R181.reuse ;  /* 0x00000012a9437c23 */ /* 0x100fe200080108b5 */
[----:B------:R-:W-:Y:S01]  /*b810*/  MUFU.EX2 R59, R59 ;  /* 0x0000003b003b7308 */ /* 0x000fe20000000800 */
[----:B--2---:R-:W-:Y:S01]  /*b820*/  FFMA.FTZ R0, R188, UR18, -R64 ;  /* 0x00000012bc007c23 */ /* 0x004fe20008010840 */
[-C--:B---3--:R-:W-:Y:S01]  /*b830*/  FMUL.FTZ R158, R158, R60.reuse ;  /* 0x0000003c9e9e7220 */ /* 0x088fe20000410000 */
        /* <DEDUP_REMOVED lines=22> */
[-C--:B------:R-:W-:Y:S01]  /*b9a0*/  FMUL.FTZ R126, R126, R60.reuse ;  /* 0x0000003c7e7e7220 */ /* 0x080fe20000410000 */
[-C--:B------:R-:W-:Y:S01]  /*b9b0*/  FMUL.FTZ R127, R127, R60.reuse ;  /* 0x0000003c7f7f7220 */ /* 0x080fe20000410000 */
[-C--:B------:R-:W-:Y:S01]  /*b9c0*/  FMUL.FTZ R134, R134, R60.reuse ;  /* 0x0000003c86867220 */ /* 0x080fe20000410000 */
[----:B------:R-:W-:Y:S01]  /*b9d0*/  FMUL.FTZ R135, R135, R60 ;  /* 0x0000003c87877220 */ /* 0x000fe20000410000 */
[--C-:B------:R-:W-:Y:S01]  /*b9e0*/  FFMA.FTZ R184, R35, UR18, -R181.reuse ;  /* 0x0000001223b87c23 */ /* 0x100fe200080108b5 */
[--C-:B------:R-:W-:Y:S01]  /*b9f0*/  FFMA.FTZ R188, R34, UR18, -R172.reuse ;  /* 0x0000001222bc7c23 */ /* 0x100fe200080108ac */
[----:B------:R-:W-:Y:S01]  /*ba00*/  FFMA.FTZ R191, R33, UR18, -R172 ;  /* 0x0000001221bf7c23 */ /* 0x000fe200080108ac */
[----:B------:R-:W-:Y:S01]  /*ba10*/  MUFU.EX2 R51, R51 ;  /* 0x0000003300337308 */ /* 0x000fe20000000800 */
[--C-:B------:R-:W-:Y:S01]  /*ba20*/  FFMA.FTZ R54, R195, UR18, -R190.reuse ;  /* 0x00000012c3367c23 */ /* 0x100fe200080108be */
[----:B------:R-:W-:Y:S01]  /*ba30*/  FFMA.FTZ R55, R231, UR18, -R190 ;  /* 0x00000012e7377c23 */ /* 0x000fe200080108be */
[--C-:B------:R-:W-:Y:S01]  /*ba40*/  FFMA.FTZ R179, R179, UR18, -R181.reuse ;  /* 0x00000012b3b37c23 */ /* 0x100fe200080108b5 */
[----:B------:R-:W-:Y:S01]  /*ba50*/  FFMA.FTZ R194, R194, UR18, -R172 ;  /* 0x00000012c2c27c23 */ /* 0x000fe200080108ac */
[--C-:B------:R-:W-:Y:S01]  /*ba60*/  FFMA.FTZ R195, R41, UR18, -R64.reuse ;  /* 0x0000001229c37c23 */ /* 0x100fe20008010840 */
[--C-:B------:R-:W-:Y:S01]  /*ba70*/  FFMA.FTZ R198, R40, UR18, -R64.reuse ;  /* 0x0000001228c67c23 */ /* 0x100fe20008010840 */
[--C-:B------:R-:W-:Y:S01]  /*ba80*/  FFMA.FTZ R200, R230, UR18, -R64.reuse ;  /* 0x00000012e6c87c23 */ /* 0x100fe20008010840 */
[----:B------:R-:W-:Y:S01]  /*ba90*/  MUFU.EX2 R50, R50 ;  /* 0x0000003200327308 */ /* 0x000fe20000000800 */
[----:B--2---:R-:W-:Y:S01]  /*baa0*/  F2FP.F16.F32.PACK_AB R38, R56, R57 ;  /* 0x000000393826723e */ /* 0x004fe200000000ff */
[----:B------:R-:W-:Y:S01]  /*bab0*/  FFMA.FTZ R206, R229, UR18, -R64 ;  /* 0x00000012e5ce7c23 */ /* 0x000fe20008010840 */
[--C-:B------:R-:W-:Y:S01]  /*bac0*/  FFMA.FTZ R208, R208, UR18, -R172.reuse ;  /* 0x00000012d0d07c23 */ /* 0x100fe200080108ac */
[--C-:B------:R-:W-:Y:S01]  /*bad0*/  FFMA.FTZ R203, R203, UR18, -R172.reuse ;  /* 0x00000012cbcb7c23 */ /* 0x100fe200080108ac */
[--C-:B------:R-:W-:Y:S01]  /*bae0*/  FFMA.FTZ R202, R202, UR18, -R172.reuse ;  /* 0x00000012caca7c23 */ /* 0x100fe200080108ac */
[----:B------:R-:W-:Y:S01]  /*baf0*/  FFMA.FTZ R207, R207, UR18, -R172 ;  /* 0x00000012cfcf7c23 */ /* 0x000fe200080108ac */
[----:B------:R-:W-:Y:S01]  /*bb00*/  FFMA.FTZ R197, R197, UR18, -R190 ;  /* 0x00000012c5c57c23 */ /* 0x000fe200080108be */
[----:B------:R-:W-:Y:S01]  /*bb10*/  MUFU.EX2 R49, R49 ;  /* 0x0000003100317308 */ /* 0x000fe20000000800 */
[--C-:B------:R-:W-:Y:S01]  /*bb20*/  FFMA.FTZ R177, R177, UR18, -R64.reuse ;  /* 0x00000012b1b17c23 */ /* 0x100fe20008010840 */
[--C-:B------:R-:W-:Y:S01]  /*bb30*/  FFMA.FTZ R174, R174, UR18, -R64.reuse ;  /* 0x00000012aeae7c23 */ /* 0x100fe20008010840 */
[--C-:B------:R-:W-:Y:S01]  /*bb40*/  FFMA.FTZ R189, R189, UR18, -R64.reuse ;  /* 0x00000012bdbd7c23 */ /* 0x100fe20008010840 */
[--C-:B------:R-:W-:Y:S01]  /*bb50*/  FFMA.FTZ R187, R187, UR18, -R64.reuse ;  /* 0x00000012bbbb7c23 */ /* 0x100fe20008010840 */
[----:B------:R-:W-:Y:S01]  /*bb60*/  FFMA.FTZ R185, R185, UR18, -R64 ;  /* 0x00000012b9b97c23 */ /* 0x000fe20008010840 */
[--C-:B------:R-:W-:Y:S01]  /*bb70*/  FFMA.FTZ R183, R183, UR18, -R181.reuse ;  /* 0x00000012b7b77c23 */ /* 0x100fe200080108b5 */
[----:B------:R-:W-:Y:S01]  /*bb80*/  FFMA.FTZ R176, R176, UR18, -R172 ;  /* 0x00000012b0b07c23 */ /* 0x000fe200080108ac */
[----:B------:R-:W2:Y:S01]  /*bb90*/  MUFU.EX2 R48, R48 ;  /* 0x0000003000307308 */ /* 0x000ea20000000800 */
[--C-:B------:R-:W-:Y:S01]  /*bba0*/  FFMA.FTZ R196, R196, UR18, -R190.reuse ;  /* 0x00000012c4c47c23 */ /* 0x100fe200080108be */
        /* <DEDUP_REMOVED lines=8> */
[----:B------:R-:W-:Y:S01]  /*bc30*/  FFMA.FTZ R171, R171, UR18, -R172 ;  /* 0x00000012abab7c23 */ /* 0x000fe200080108ac */
[--C-:B------:R-:W-:Y:S01]  /*bc40*/  FFMA.FTZ R164, R164, UR18, -R64.reuse ;  /* 0x00000012a4a47c23 */ /* 0x100fe20008010840 */
[----:B------:R-:W-:-:S04]  /*bc50*/  FFMA.FTZ R66, R66, UR18, -R64 ;  /* 0x0000001242427c23 */ /* 0x000fc80008010840 */
[----:B------:R-:W3:Y:S01]  /*bc60*/  MUFU.EX2 R46, R46 ;  /* 0x0000002e002e7308 */ /* 0x000ee20000000800 */
[----:B--2---:R-:W-:-:S07]  /*bc70*/  F2FP.F16.F32.PACK_AB R28, R48, R49 ;  /* 0x00000031301c723e */ /* 0x004fce00000000ff */
[----:B------:R-:W-:Y:S08]  /*bc80*/  MUFU.EX2 R45, R45 ;  /* 0x0000002d002d7308 */ /* 0x000ff00000000800 */
[----:B------:R-:W2:Y:S01]  /*bc90*/  MUFU.EX2 R44, R44 ;  /* 0x0000002c002c7308 */ /* 0x000ea20000000800 */
[----:B---3--:R-:W-:-:S07]  /*bca0*/  F2FP.F16.F32.PACK_AB R30, R46, R47 ;  /* 0x0000002f2e1e723e */ /* 0x008fce00000000ff */
[----:B------:R-:W3:Y:S08]  /*bcb0*/  MUFU.EX2 R3, R3 ;  /* 0x0000000300037308 */ /* 0x000ef00000000800 */
[----:B------:R-:W4:Y:S01]  /*bcc0*/  MUFU.EX2 R2, R193 ;  /* 0x000000c100027308 */ /* 0x000f220000000800 */
[----:B--2---:R-:W-:Y:S01]  /*bcd0*/  F2FP.F16.F32.PACK_AB R29, R44, R45 ;  /* 0x0000002d2c1d723e */ /* 0x004fe200000000ff */
[----:B------:R-:W-:-:S04]  /*bce0*/  FFMA.FTZ R45, R233, R60, R45 ;  /* 0x0000003ce92d7223 */ /* 0x000fc8000001002d */
[----:B------:R-:W-:Y:S02]  /*bcf0*/  FADD.FTZ R45, R44, R45 ;  /* 0x0000002d2c2d7221 */ /* 0x000fe40000010000 */
[----:B------:R-:W2:Y:S02]  /*bd00*/  MUFU.EX2 R61, R61 ;  /* 0x0000003d003d7308 */ /* 0x000ea40000000800 */
[----:B---3--:R-:W-:-:S06]  /*bd10*/  FADD.FTZ R45, R3, R45 ;  /* 0x0000002d032d7221 */ /* 0x008fcc0000010000 */
[----:B------:R-:W-:Y:S01]  /*bd20*/  MUFU.EX2 R0, R0 ;  /* 0x0000000000007308 */ /* 0x000fe20000000800 */
[----:B----4-:R-:W-:Y:S01]  /*bd30*/  F2FP.F16.F32.PACK_AB R31, R2, R3 ;  /* 0x00000003021f723e */ /* 0x010fe200000000ff */
[----:B------:R-:W-:Y:S01]  /*bd40*/  FFMA.FTZ R193, R32, UR18, -R172 ;  /* 0x0000001220c17c23 */ /* 0x000fe200080108ac */
[----:B------:R-:W-:Y:S01]  /*bd50*/  FADD.FTZ R45, R2, R45 ;  /* 0x0000002d022d7221 */ /* 0x000fe20000010000 */
[----:B------:R-:W-:Y:S04]  /*bd60*/  LDSM.16.MT88.4 R32, [R214+0x9400] ;  /* 0x00940000d620783b */ /* 0x000fe80000004200 */
[----:B------:R-:W3:Y:S01]  /*bd70*/  MUFU.EX2 R63, R63 ;  /* 0x0000003f003f7308 */ /* 0x000ee20000000800 */
[-C--:B--2---:R-:W-:Y:S01]  /*bd80*/  FMUL.FTZ R156, R156, R61.reuse ;  /* 0x0000003d9c9c7220 */ /* 0x084fe20000410000 */
[-C--:B------:R-:W-:Y:S01]  /*bd90*/  FMUL.FTZ R157, R157, R61.reuse ;  /* 0x0000003d9d9d7220 */ /* 0x080fe20000410000 */
[-C--:B------:R-:W-:Y:S01]  /*bda0*/  FMUL.FTZ R152, R152, R61.reuse ;  /* 0x0000003d98987220 */ /* 0x080fe20000410000 */
[-C--:B------:R-:W-:Y:S01]  /*bdb0*/  FMUL.FTZ R153, R153, R61.reuse ;  /* 0x0000003d99997220 */ /* 0x080fe20000410000 */
[-C--:B------:R-:W-:Y:S01]  /*bdc0*/  FMUL.FTZ R72, R72, R61.reuse ;  /* 0x0000003d48487220 */ /* 0x080fe20000410000 */
[-C--:B------:R-:W-:Y:S01]  /*bdd0*/  FMUL.FTZ R73, R73, R61.reuse ;  /* 0x0000003d49497220 */ /* 0x080fe20000410000 */
[-C--:B------:R-:W-:Y:S01]  /*bde0*/  FMUL.FTZ R76, R76, R61.reuse ;  /* 0x0000003d4c4c7220 */ /* 0x080fe20000410000 */
[----:B------:R2:W4:Y:S01]  /*bdf0*/  MUFU.EX2 R169, R37 ;  /* 0x0000002500a97308 */ /* 0x0005220000000800 */
[-C--:B------:R-:W-:Y:S01]  /*be00*/  FMUL.FTZ R77, R77, R61.reuse ;  /* 0x0000003d4d4d7220 */ /* 0x080fe20000410000 */
[-C--:B------:R-:W-:Y:S01]  /*be10*/  FMUL.FTZ R88, R88, R61.reuse ;  /* 0x0000003d58587220 */ /* 0x080fe20000410000 */
[-C--:B------:R-:W-:Y:S01]  /*be20*/  FMUL.FTZ R89, R89, R61.reuse ;  /* 0x0000003d59597220 */ /* 0x080fe20000410000 */
[-C--:B------:R-:W-:Y:S01]  /*be30*/  FMUL.FTZ R92, R92, R61.reuse ;  /* 0x0000003d5c5c7220 */ /* 0x080fe20000410000 */
[-C--:B------:R-:W-:Y:S01]  /*be40*/  FMUL.FTZ R93, R93, R61.reuse ;  /* 0x0000003d5d5d7220 */ /* 0x080fe20000410000 */
[-C--:B------:R-:W-:Y:S01]  /*be50*/  FMUL.FTZ R100, R100, R61.reuse ;  /* 0x0000003d64647220 */ /* 0x080fe20000410000 */
[-C--:B------:R-:W-:Y:S01]  /*be60*/  FMUL.FTZ R101, R101, R61.reuse ;  /* 0x0000003d65657220 */ /* 0x080fe20000410000 */
[----:B------:R5:W1:Y:S01]  /*be70*/  MUFU.EX2 R170, R36 ;  /* 0x0000002400aa7308 */ /* 0x000a620000000800 */
[-C--:B------:R-:W-:Y:S01]  /*be80*/  FMUL.FTZ R104, R104, R61.reuse ;  /* 0x0000003d68687220 */ /* 0x080fe20000410000 */
[-C--:B------:R-:W-:Y:S01]  /*be90*/  FMUL.FTZ R105, R105, R61.reuse ;  /* 0x0000003d69697220 */ /* 0x080fe20000410000 */
[----:B---3--:R-:W-:Y:S01]  /*bea0*/  F2FP.F16.F32.PACK_AB R39, R63, R0 ;  /* 0x000000003f27723e */ /* 0x008fe200000000ff */
[-C--:B------:R-:W-:Y:S01]  /*beb0*/  FMUL.FTZ R112, R112, R61.reuse ;  /* 0x0000003d70707220 */ /* 0x080fe20000410000 */
[-C--:B------:R-:W-:Y:S01]  /*bec0*/  FMUL.FTZ R113, R113, R61.reuse ;  /* 0x0000003d71717220 */ /* 0x080fe20000410000 */
[-C--:B------:R-:W-:Y:S01]  /*bed0*/  FMUL.FTZ R116, R116, R61.reuse ;  /* 0x0000003d74747220 */ /* 0x080fe20000410000 */
[-C--:B------:R-:W-:Y:S01]  /*bee0*/  FMUL.FTZ R117, R117, R61.reuse ;  /* 0x0000003d75757220 */ /* 0x080fe20000410000 */
[----:B------:R-:W-:Y:S01]  /*bef0*/  FMUL.FTZ R124, R124, R61 ;  /* 0x0000003d7c7c7220 */ /* 0x000fe20000410000 */
[----:B--2---:R-:W-:Y:S01]  /*bf00*/  F2FP.F16.F32.PACK_AB R37, R50, R51 ;  /* 0x000000333225723e */ /* 0x004fe200000000ff */
[-C--:B----4-:R-:W-:Y:S01]  /*bf10*/  FMUL.FTZ R160, R160, R169.reuse ;  /* 0x000000a9a0a07220 */ /* 0x090fe20000410000 */
[-C--:B------:R-:W-:Y:S01]  /*bf20*/  FMUL.FTZ R161, R161, R169.reuse ;  /* 0x000000a9a1a17220 */ /* 0x080fe20000410000 */
[-C--:B------:R-:W-:Y:S01]  /*bf30*/  FMUL.FTZ R148, R148, R169.reuse ;  /* 0x000000a994947220 */ /* 0x080fe20000410000 */
[-C--:B------:R-:W-:Y:S01]  /*bf40*/  FMUL.FTZ R149, R149, R169.reuse ;  /* 0x000000a995957220 */ /* 0x080fe20000410000 */
[-C--:B------:R-:W-:Y:S01]  /*bf50*/  FMUL.FTZ R68, R68, R169.reuse ;  /* 0x000000a944447220 */ /* 0x080fe20000410000 */
[-C--:B------:R-:W-:Y:S01]  /*bf60*/  FMUL.FTZ R69, R69, R169.reuse ;  /* 0x000000a945457220 */ /* 0x080fe20000410000 */
[----:B------:R-:W-:Y:S01]  /*bf70*/  FMUL.FTZ R80, R80, R169 ;  /* 0x000000a950507220 */ /* 0x000fe20000410000 */
[----:B-----5:R-:W-:Y:S01]  /*bf80*/  F2FP.F16.F32.PACK_AB R36, R58, R59 ;  /* 0x0000003b3a24723e */ /* 0x020fe200000000ff */
[-C--:B-1----:R-:W-:Y:S01]  /*bf90*/  FMUL.FTZ R162, R162, R170.reuse ;  /* 0x000000aaa2a27220 */ /* 0x082fe20000410000 */
        /* <DEDUP_REMOVED lines=24> */
[-C--:B------:R-:W-:Y:S01]  /*c120*/  FMUL.FTZ R125, R125, R61.reuse ;  /* 0x0000003d7d7d7220 */ /* 0x080fe20000410000 */
        /* <DEDUP_REMOVED lines=26> */
[C---:B------:R-:W-:Y:S01]  /*c2d0*/  HMMA.16816.F32 R88, R28.reuse, R8, R88 ;  /* 0x000000081c58723c */ /* 0x040fe20000001858 */
[----:B------:R-:W-:Y:S01]  /*c2e0*/  FADD.FTZ R59, R58, R59 ;  /* 0x0000003b3a3b7221 */ /* 0x000fe20000010000 */
[----:B------:R-:W-:Y:S01]  /*c2f0*/  FADD.FTZ R51, R50, R51 ;  /* 0x0000003332337221 */ /* 0x000fe20000010000 */
[----:B------:R-:W-:Y:S01]  /*c300*/  FADD.FTZ R49, R48, R49 ;  /* 0x0000003130317221 */ /* 0x000fe20000010000 */
[----:B------:R-:W2:Y:S01]  /*c310*/  MUFU.EX2 R54, R54 ;  /* 0x0000003600367308 */ /* 0x000ea20000000800 */
[----:B------:R-:W-:Y:S01]  /*c320*/  FADD.FTZ R59, R57, R59 ;  /* 0x0000003b393b7221 */ /* 0x000fe20000010000 */
[----:B------:R-:W-:Y:S01]  /*c330*/  HMMA.16816.F32 R92, R28, R10, R92 ;  /* 0x0000000a1c5c723c */ /* 0x000fe2000000185c */
[----:B------:R-:W-:Y:S01]  /*c340*/  FADD.FTZ R51, R0, R51 ;  /* 0x0000003300337221 */ /* 0x000fe20000010000 */
[----:B------:R-:W-:Y:S01]  /*c350*/  FADD.FTZ R49, R47, R49 ;  /* 0x000000312f317221 */ /* 0x000fe20000010000 */
[----:B------:R-:W-:-:S02]  /*c360*/  FADD.FTZ R59, R56, R59 ;  /* 0x0000003b383b7221 */ /* 0x000fc40000010000 */
[----:B------:R-:W-:Y:S01]  /*c370*/  FADD.FTZ R51, R63, R51 ;  /* 0x000000333f337221 */ /* 0x000fe20000010000 */
[----:B------:R-:W-:Y:S01]  /*c380*/  HMMA.16816.F32 R100, R28, R4, R100 ;  /* 0x000000041c64723c */ /* 0x000fe20000001864 */
[----:B------:R-:W3:Y:S01]  /*c390*/  MUFU.EX2 R53, R53 ;  /* 0x0000003500357308 */ /* 0x000ee20000000800 */
[----:B------:R-:W-:Y:S01]  /*c3a0*/  FADD.FTZ R49, R46, R49 ;  /* 0x000000312e317221 */ /* 0x000fe20000010000 */
[----:B-1----:R-:W-:-:S03]  /*c3b0*/  FADD.FTZ R59, R55, R59 ;  /* 0x0000003b373b7221 */ /* 0x002fc60000010000 */
[----:B------:R-:W-:Y:S03]  /*c3c0*/  HMMA.16816.F32 R104, R28, R6, R104 ;  /* 0x000000061c68723c */ /* 0x000fe60000001868 */
[----:B------:R-:W1:Y:S01]  /*c3d0*/  MUFU.EX2 R52, R52 ;  /* 0x0000003400347308 */ /* 0x000e620000000800 */
[----:B--2---:R-:W-:Y:S02]  /*c3e0*/  FADD.FTZ R59, R54, R59 ;  /* 0x0000003b363b7221 */ /* 0x004fe40000010000 */
[C---:B------:R-:W-:Y:S05]  /*c3f0*/  HMMA.16816.F32 R160, R36.reuse, R20, R160 ;  /* 0x0000001424a0723c */ /* 0x040fea00000018a0 */
[----:B------:R-:W2:Y:S01]  /*c400*/  MUFU.EX2 R65, R65 ;  /* 0x0000004100417308 */ /* 0x000ea20000000800 */
[----:B------:R-:W-:Y:S01]  /*c410*/  HMMA.16816.F32 R148, R36, R22, R148 ;  /* 0x000000162494723c */ /* 0x000fe20000001894 */
[----:B------:R-:W4:Y:S01]  /*c420*/  LDSM.16.MT88.4 R20, [R214+0xa400] ;  /* 0x00a40000d614783b */ /* 0x000f220000004200 */
[----:B---3--:R-:W-:-:S04]  /*c430*/  FADD.FTZ R59, R53, R59 ;  /* 0x0000003b353b7221 */ /* 0x008fc80000010000 */
[----:B------:R-:W-:Y:S01]  /*c440*/  HMMA.16816.F32 R68, R36, R12, R68 ;  /* 0x0000000c2444723c */ /* 0x000fe20000001844 */
[----:B------:R-:W3:Y:S01]  /*c450*/  MUFU.EX2 R67, R67 ;  /* 0x0000004300437308 */ /* 0x000ee20000000800 */
[----:B-1----:R-:W-:-:S04]  /*c460*/  FADD.FTZ R59, R52, R59 ;  /* 0x0000003b343b7221 */ /* 0x002fc80000010000 */
[C---:B------:R-:W-:Y:S01]  /*c470*/  HMMA.16816.F32 R80, R36.reuse, R14, R80 ;  /* 0x0000000e2450723c */ /* 0x040fe20000001850 */
[----:B------:R-:W1:Y:S02]  /*c480*/  LDSM.16.MT88.4 R12, [R212+0xa400] ;  /* 0x00a40000d40c783b */ /* 0x000e640000004200 */
[----:B------:R-:W5:Y:S01]  /*c490*/  MUFU.EX2 R179, R179 ;  /* 0x000000b300b37308 */ /* 0x000f620000000800 */
[----:B--2---:R-:W-:Y:S02]  /*c4a0*/  FADD.FTZ R49, R65, R49 ;  /* 0x0000003141317221 */ /* 0x004fe40000010000 */
[C---:B------:R-:W-:Y:S05]  /*c4b0*/  HMMA.16816.F32 R84, R36.reuse, R8, R84 ;  /* 0x000000082454723c */ /* 0x040fea0000001854 */
[----:B------:R-:W2:Y:S01]  /*c4c0*/  MUFU.EX2 R184, R184 ;  /* 0x000000b800b87308 */ /* 0x000ea20000000800 */
[----:B------:R-:W-:Y:S01]  /*c4d0*/  HMMA.16816.F32 R96, R36, R10, R96 ;  /* 0x0000000a2460723c */ /* 0x000fe20000001860 */
[----:B------:R-:W1:Y:S01]  /*c4e0*/  LDSM.16.MT88.4 R8, [R214+0xb400] ;  /* 0x00b40000d608783b */ /* 0x000e620000004200 */
[C---:B---3--:R-:W-:Y:S01]  /*c4f0*/  F2FP.F16.F32.PACK_AB R40, R67.reuse, R65 ;  /* 0x000000414328723e */ /* 0x048fe200000000ff */
[----:B------:R-:W-:-:S03]  /*c500*/  FADD.FTZ R49, R67, R49 ;  /* 0x0000003143317221 */ /* 0x000fc60000010000 */
[----:B------:R-:W-:Y:S01]  /*c510*/  HMMA.16816.F32 R144, R36, R4, R144 ;  /* 0x000000042490723c */ /* 0x000fe20000001890 */
[----:B------:R-:W3:Y:S01]  /*c520*/  MUFU.EX2 R188, R188 ;  /* 0x000000bc00bc7308 */ /* 0x000ee20000000800 */
[----:B-----5:R-:W-:-:S04]  /*c530*/  FADD.FTZ R49, R179, R49 ;  /* 0x00000031b3317221 */ /* 0x020fc80000010000 */
[----:B------:R-:W-:Y:S01]  /*c540*/  HMMA.16816.F32 R108, R36, R6, R108 ;  /* 0x00000006246c723c */ /* 0x000fe2000000186c */
[----:B------:R-:W5:Y:S02]  /*c550*/  LDSM.16.MT88.4 R4, [R212+0xb400] ;  /* 0x00b40000d404783b */ /* 0x000f640000004200 */
[----:B------:R-:W4:Y:S01]  /*c560*/  MUFU.EX2 R191, R191 ;  /* 0x000000bf00bf7308 */ /* 0x000f220000000800 */
[C---:B--2---:R-:W-:Y:S01]  /*c570*/  F2FP.F16.F32.PACK_AB R42, R184.reuse, R179 ;  /* 0x000000b3b82a723e */ /* 0x044fe200000000ff */
[----:B------:R-:W-:Y:S01]  /*c580*/  FADD.FTZ R49, R184, R49 ;  /* 0x00000031b8317221 */ /* 0x000fe20000010000 */
[C---:B------:R-:W-:Y:S05]  /*c590*/  HMMA.16816.F32 R112, R28.reuse, R24, R112 ;  /* 0x000000181c70723c */ /* 0x040fea0000001870 */
[----:B------:R-:W2:Y:S01]  /*c5a0*/  MUFU.EX2 R193, R193 ;  /* 0x000000c100c17308 */ /* 0x000ea20000000800 */
[----:B------:R-:W-:Y:S01]  /*c5b0*/  HMMA.16816.F32 R116, R28, R26, R116 ;  /* 0x0000001a1c74723c */ /* 0x000fe20000001874 */
[----:B---3--:R-:W-:-:S05]  /*c5c0*/  FADD.FTZ R45, R188, R45 ;  /* 0x0000002dbc2d7221 */ /* 0x008fca0000010000 */
[----:B------:R-:W-:Y:S01]  /*c5d0*/  HMMA.16816.F32 R124, R28, R16, R124 ;  /* 0x000000101c7c723c */ /* 0x000fe2000000187c */
[----:B------:R-:W3:Y:S01]  /*c5e0*/  MUFU.EX2 R194, R194 ;  /* 0x000000c200c27308 */ /* 0x000ee20000000800 */
[C---:B----4-:R-:W-:Y:S01]  /*c5f0*/  F2FP.F16.F32.PACK_AB R41, R191.reuse, R188 ;  /* 0x000000bcbf29723e */ /* 0x050fe200000000ff */
[----:B------:R-:W-:-:S03]  /*c600*/  FADD.FTZ R45, R191, R45 ;  /* 0x0000002dbf2d7221 */ /* 0x000fc60000010000 */
[----:B------:R-:W-:Y:S01]  /*c610*/  HMMA.16816.F32 R132, R28, R18, R132 ;  /* 0x000000121c84723c */ /* 0x000fe20000001884 */
[----:B------:R-:W4:Y:S02]  /*c620*/  LDSM.16.MT88.4 R28, [R212+0x9400] ;  /* 0x00940000d41c783b */ /* 0x000f240000004200 */
[----:B------:R-:W1:Y:S01]  /*c630*/  MUFU.EX2 R195, R195 ;  /* 0x000000c300c37308 */ /* 0x000e620000000800 */
[----:B--2---:R-:W-:Y:S02]  /*c640*/  FADD.FTZ R45, R193, R45 ;  /* 0x0000002dc12d7221 */ /* 0x004fe40000010000 */
[C---:B------:R-:W-:Y:S05]  /*c650*/  HMMA.16816.F32 R140, R36.reuse, R24, R140 ;  /* 0x00000018248c723c */ /* 0x040fea000000188c */
[----:B------:R-:W2:Y:S01]  /*c660*/  MUFU.EX2 R198, R198 ;  /* 0x000000c600c67308 */ /* 0x000ea20000000800 */
[----:B------:R-:W-:Y:S01]  /*c670*/  HMMA.16816.F32 R120, R36, R26, R120 ;  /* 0x0000001a2478723c */ /* 0x000fe20000001878 */
[C---:B---3--:R-:W-:Y:S01]  /*c680*/  F2FP.F16.F32.PACK_AB R43, R194.reuse, R193 ;  /* 0x000000c1c22b723e */ /* 0x048fe200000000ff */
[----:B------:R-:W-:Y:S01]  /*c690*/  FADD.FTZ R45, R194, R45 ;  /* 0x0000002dc22d7221 */ /* 0x000fe20000010000 */
[----:B------:R-:W-:-:S03]  /*c6a0*/  F2FP.F16.F32.PACK_AB R24, R54, R55 ;  /* 0x000000373618723e */ /* 0x000fc600000000ff */
[----:B------:R-:W-:Y:S01]  /*c6b0*/  HMMA.16816.F32 R136, R36, R16, R136 ;  /* 0x000000102488723c */ /* 0x000fe20000001888 */
[----:B------:R-:W3:Y:S01]  /*c6c0*/  MUFU.EX2 R200, R200 ;  /* 0x000000c800c87308 */ /* 0x000ee20000000800 */
[----:B------:R-:W-:Y:S01]  /*c6d0*/  F2FP.F16.F32.PACK_AB R26, R52, R53 ;  /* 0x00000035341a723e */ /* 0x000fe200000000ff */
[----:B-1----:R-:W-:-:S03]  /*c6e0*/  FADD.FTZ R51, R195, R51 ;  /* 0x00000033c3337221 */ /* 0x002fc60000010000 */
[----:B------:R-:W-:Y:S01]  /*c6f0*/  HMMA.16816.F32 R128, R36, R18, R128 ;  /* 0x000000122480723c */ /* 0x000fe20000001880 */
[----:B------:R-:W-:Y:S02]  /*c700*/  LDSM.16.MT88.4 R16, [R212+0x9800] ;  /* 0x00980000d410783b */ /* 0x000fe40000004200 */
[----:B------:R-:W1:Y:S01]  /*c710*/  MUFU.EX2 R206, R206 ;  /* 0x000000ce00ce7308 */ /* 0x000e620000000800 */
        /* <DEDUP_REMOVED lines=8> */
[C---:B-1----:R-:W-:Y:S01]  /*c7a0*/  F2FP.F16.F32.PACK_AB R27, R206.reuse, R200 ;  /* 0x000000c8ce1b723e */ /* 0x042fe200000000ff */
[----:B------:R-:W-:-:S03]  /*c7b0*/  FADD.FTZ R51, R206, R51 ;  /* 0x00000033ce337221 */ /* 0x000fc60000010000 */
[C---:B------:R-:W-:Y:S03]  /*c7c0*/  HMMA.16816.F32 R104, R40.reuse, R14, R104 ;  /* 0x0000000e2868723c */ /* 0x040fe60000001868 */
[----:B------:R-:W1:Y:S01]  /*c7d0*/  MUFU.EX2 R202, R202 ;  /* 0x000000ca00ca7308 */ /* 0x000e620000000800 */
[----:B--2---:R-:W-:Y:S02]  /*c7e0*/  FADD.FTZ R45, R208, R45 ;  /* 0x0000002dd02d7221 */ /* 0x004fe40000010000 */
[C---:B------:R-:W-:Y:S05]  /*c7f0*/  HMMA.16816.F32 R112, R40.reuse, R8, R112 ;  /* 0x000000082870723c */ /* 0x040fea0000001870 */
[----:B------:R-:W2:Y:S01]  /*c800*/  MUFU.EX2 R207, R207 ;  /* 0x000000cf00cf7308 */ /* 0x000ea20000000800 */
[----:B------:R-:W-:Y:S01]  /*c810*/  HMMA.16816.F32 R116, R40, R10, R116 ;  /* 0x0000000a2874723c */ /* 0x000fe20000001874 */
[C---:B---3--:R-:W-:Y:S01]  /*c820*/  F2FP.F16.F32.PACK_AB R37, R203.reuse, R208 ;  /* 0x000000d0cb25723e */ /* 0x048fe200000000ff */
[----:B------:R-:W-:-:S04]  /*c830*/  FADD.FTZ R45, R203, R45 ;  /* 0x0000002dcb2d7221 */ /* 0x000fc80000010000 */
[----:B-----5:R-:W-:Y:S01]  /*c840*/  HMMA.16816.F32 R124, R40, R4, R124 ;  /* 0x00000004287c723c */ /* 0x020fe2000000187c */
[----:B------:R-:W-:Y:S01]  /*c850*/  MUFU.EX2 R197, R197 ;  /* 0x000000c500c57308 */ /* 0x000fe20000000800 */
[----:B-1----:R-:W-:-:S04]  /*c860*/  FADD.FTZ R45, R202, R45 ;  /* 0x0000002dca2d7221 */ /* 0x002fc80000010000 */
[----:B------:R-:W-:Y:S03]  /*c870*/  HMMA.16816.F32 R132, R40, R6, R132 ;  /* 0x000000062884723c */ /* 0x000fe60000001884 */
[----:B------:R-:W1:Y:S01]  /*c880*/  MUFU.EX2 R177, R177 ;  /* 0x000000b100b17308 */ /* 0x000e620000000800 */
[C---:B--2---:R-:W-:Y:S01]  /*c890*/  F2FP.F16.F32.PACK_AB R39, R207.reuse, R202 ;  /* 0x000000cacf27723e */ /* 0x044fe200000000ff */
[----:B------:R-:W-:Y:S01]  /*c8a0*/  FADD.FTZ R45, R207, R45 ;  /* 0x0000002dcf2d7221 */ /* 0x000fe20000010000 */
[C---:B------:R-:W-:Y:S05]  /*c8b0*/  HMMA.16816.F32 R84, R24.reuse, R20, R84 ;  /* 0x000000141854723c */ /* 0x040fea0000001854 */
[----:B------:R-:W2:Y:S01]  /*c8c0*/  MUFU.EX2 R174, R174 ;  /* 0x000000ae00ae7308 */ /* 0x000ea20000000800 */
[C---:B------:R-:W-:Y:S01]  /*c8d0*/  HMMA.16816.F32 R96, R24.reuse, R22, R96 ;  /* 0x000000161860723c */ /* 0x040fe20000001860 */
[----:B------:R-:W3:Y:S05]  /*c8e0*/  LDSM.16.MT88.4 R20, [R214+0x9800] ;  /* 0x00980000d614783b */ /* 0x000eea0000004200 */
[----:B------:R-:W-:Y:S01]  /*c8f0*/  HMMA.16816.F32 R144, R24, R12, R144 ;  /* 0x0000000c1890723c */ /* 0x000fe20000001890 */
[----:B------:R-:W5:Y:S01]  /*c900*/  MUFU.EX2 R189, R189 ;  /* 0x000000bd00bd7308 */ /* 0x000f620000000800 */
[----:B-1----:R-:W-:-:S04]  /*c910*/  FADD.FTZ R51, R177, R51 ;  /* 0x00000033b1337221 */ /* 0x002fc80000010000 */
[C---:B------:R-:W-:Y:S01]  /*c920*/  HMMA.16816.F32 R108, R24.reuse, R14, R108 ;  /* 0x0000000e186c723c */ /* 0x040fe2000000186c */
[----:B------:R-:W1:Y:S02]  /*c930*/  LDSM.16.MT88.4 R12, [R214+0xa800] ;  /* 0x00a80000d60c783b */ /* 0x000e640000004200 */
[----:B------:R-:W4:Y:S01]  /*c940*/  MUFU.EX2 R187, R187 ;  /* 0x000000bb00bb7308 */ /* 0x000f220000000800 */
[----:B--2---:R-:W-:Y:S02]  /*c950*/  FADD.FTZ R51, R174, R51 ;  /* 0x00000033ae337221 */ /* 0x004fe40000010000 */
[C---:B------:R-:W-:Y:S05]  /*c960*/  HMMA.16816.F32 R140, R24.reuse, R8, R140 ;  /* 0x00000008188c723c */ /* 0x040fea000000188c */
[----:B------:R-:W2:Y:S01]  /*c970*/  MUFU.EX2 R185, R185 ;  /* 0x000000b900b97308 */ /* 0x000ea20000000800 */
[----:B------:R-:W-:Y:S01]  /*c980*/  HMMA.16816.F32 R120, R24, R10, R120 ;  /* 0x0000000a1878723c */ /* 0x000fe20000001878 */
[----:B------:R-:W1:Y:S01]  /*c990*/  LDSM.16.MT88.4 R8, [R212+0xa800] ;  /* 0x00a80000d408783b */ /* 0x000e620000004200 */
[----:B-----5:R-:W-:-:S04]  /*c9a0*/  FADD.FTZ R51, R189, R51 ;  /* 0x00000033bd337221 */ /* 0x020fc80000010000 */
[----:B------:R-:W-:Y:S01]  /*c9b0*/  HMMA.16816.F32 R136, R24, R4, R136 ;  /* 0x000000041888723c */ /* 0x000fe20000001888 */
[----:B------:R-:W-:Y:S01]  /*c9c0*/  MUFU.EX2 R183, R183 ;  /* 0x000000b700b77308 */ /* 0x000fe20000000800 */
[----:B----4-:R-:W-:-:S04]  /*c9d0*/  FADD.FTZ R51, R187, R51 ;  /* 0x00000033bb337221 */ /* 0x010fc80000010000 */
[----:B------:R-:W-:Y:S01]  /*c9e0*/  HMMA.16816.F32 R128, R24, R6, R128 ;  /* 0x000000061880723c */ /* 0x000fe20000001880 */
[----:B------:R-:W4:Y:S02]  /*c9f0*/  LDSM.16.MT88.4 R4, [R214+0xb800] ;  /* 0x00b80000d604783b */ /* 0x000f240000004200 */
[----:B------:R-:W5:Y:S01]  /*ca00*/  MUFU.EX2 R176, R176 ;  /* 0x000000b000b07308 */ /* 0x000f620000000800 */
[----:B--2---:R-:W-:Y:S02]  /*ca10*/  FADD.FTZ R51, R185, R51 ;  /* 0x00000033b9337221 */ /* 0x004fe40000010000 */
[-C--:B------:R-:W-:Y:S05]  /*ca20*/  HMMA.16816.F32 R72, R40, R28.reuse, R72 ;  /* 0x0000001c2848723c */ /* 0x080fea0000001848 */
[----:B------:R-:W-:Y:S01]  /*ca30*/  MUFU.EX2 R196, R196 ;  /* 0x000000c400c47308 */ /* 0x000fe20000000800 */
[----:B------:R-:W-:Y:S06]  /*ca40*/  HMMA.16816.F32 R68, R24, R28, R68 ;  /* 0x0000001c1844723c */ /* 0x000fec0000001844 */
[----:B------:R-:W-:Y:S01]  /*ca50*/  HMMA.16816.F32 R156, R40, R32, R156 ;  /* 0x00000020289c723c */ /* 0x000fe2000000189c */
[--C-:B------:R-:W-:Y:S01]  /*ca60*/  FFMA.FTZ R28, R201, UR18, -R190.reuse ;  /* 0x00000012c91c7c23 */ /* 0x100fe200080108be */
[----:B------:R-:W-:Y:S01]  /*ca70*/  FFMA.FTZ R201, R199, UR18, -R190 ;  /* 0x00000012c7c97c23 */ /* 0x000fe200080108be */
[----:B------:R-:W-:Y:S01]  /*ca80*/  MUFU.EX2 R192, R192 ;  /* 0x000000c000c07308 */ /* 0x000fe20000000800 */
[----:B-----5:R-:W-:-:S02]  /*ca90*/  FADD.FTZ R45, R176, R45 ;  /* 0x0000002db02d7221 */ /* 0x020fc40000010000 */
[C---:B------:R-:W-:Y:S05]  /*caa0*/  HMMA.16816.F32 R152, R40.reuse, R34, R152 ;  /* 0x000000222898723c */ /* 0x040fea0000001898 */
[----:B------:R2:W5:Y:S01]  /*cab0*/  MUFU.EX2 R199, R28 ;  /* 0x0000001c00c77308 */ /* 0x0005620000000800 */
[-C--:B------:R-:W-:Y:S06]  /*cac0*/  HMMA.16816.F32 R76, R40, R30.reuse, R76 ;  /* 0x0000001e284c723c */ /* 0x080fec000000184c */
[C---:B------:R-:W-:Y:S01]  /*cad0*/  HMMA.16816.F32 R80, R24.reuse, R30, R80 ;  /* 0x0000001e1850723c */ /* 0x040fe20000001850 */
[--C-:B------:R-:W-:Y:S01]  /*cae0*/  FFMA.FTZ R40, R204, UR18, -R190.reuse ;  /* 0x00000012cc287c23 */ /* 0x100fe200080108be */
[----:B------:R-:W-:Y:S01]  /*caf0*/  FFMA.FTZ R41, R205, UR18, -R190 ;  /* 0x00000012cd297c23 */ /* 0x000fe200080108be */
[--C-:B------:R-:W-:Y:S01]  /*cb00*/  FFMA.FTZ R42, R211, UR18, -R181.reuse ;  /* 0x00000012d32a7c23 */ /* 0x100fe200080108b5 */
[--C-:B------:R-:W-:Y:S01]  /*cb10*/  FFMA.FTZ R43, R209, UR18, -R181.reuse ;  /* 0x00000012d12b7c23 */ /* 0x100fe200080108b5 */
[--C-:B------:R-:W-:Y:S01]  /*cb20*/  FFMA.FTZ R204, R221, UR18, -R181.reuse ;  /* 0x00000012ddcc7c23 */ /* 0x100fe200080108b5 */
[----:B------:R-:W-:Y:S01]  /*cb30*/  FFMA.FTZ R205, R210, UR18, -R181 ;  /* 0x00000012d2cd7c23 */ /* 0x000fe200080108b5 */
[----:B------:R-:W3:Y:S01]  /*cb40*/  MUFU.EX2 R40, R40 ;  /* 0x0000002800287308 */ /* 0x000ee20000000800 */
[C---:B------:R-:W-:Y:S01]  /*cb50*/  HMMA.16816.F32 R160, R24.reuse, R32, R160 ;  /* 0x0000002018a0723c */ /* 0x040fe200000018a0 */
[----:B--2---:R-:W2:Y:S05]  /*cb60*/  LDSM.16.MT88.4 R28, [R212+0xb800] ;  /* 0x00b80000d41c783b */ /* 0x004eaa0000004200 */
[----:B------:R-:W-:Y:S01]  /*cb70*/  HMMA.16816.F32 R148, R24, R34, R148 ;  /* 0x000000221894723c */ /* 0x000fe20000001894 */
[----:B------:R-:W1:Y:S01]  /*cb80*/  MUFU.EX2 R41, R41 ;  /* 0x0000002900297308 */ /* 0x000e620000000800 */
[----:B------:R-:W-:Y:S01]  /*cb90*/  F2FP.F16.F32.PACK_AB R33, R174, R177 ;  /* 0x000000b1ae21723e */ /* 0x000fe200000000ff */
[----:B------:R-:W2:Y:S04]  /*cba0*/  LDSM.16.MT88.4 R24, [R214+0x9c00] ;  /* 0x009c0000d618783b */ /* 0x000ea80000004200 */
[----:B-----5:R-:W-:-:S02]  /*cbb0*/  F2FP.F16.F32.PACK_AB R34, R199, R197 ;  /* 0x000000c5c722723e */ /* 0x020fc400000000ff */
[----:B------:R-:W5:Y:S01]  /*cbc0*/  MUFU.EX2 R42, R42 ;  /* 0x0000002a002a7308 */ /* 0x000f620000000800 */
[----:B------:R-:W-:Y:S01]  /*cbd0*/  F2FP.F16.F32.PACK_AB R35, R187, R189 ;  /* 0x000000bdbb23723e */ /* 0x000fe200000000ff */
[----:B---3--:R-:W-:-:S06]  /*cbe0*/  FADD.FTZ R59, R40, R59 ;  /* 0x0000003b283b7221 */ /* 0x008fcc0000010000 */
[----:B------:R-:W3:Y:S01]  /*cbf0*/  MUFU.EX2 R43, R43 ;  /* 0x0000002b002b7308 */ /* 0x000ee20000000800 */
[C---:B-1----:R-:W-:Y:S01]  /*cc00*/  F2FP.F16.F32.PACK_AB R32, R41.reuse, R40 ;  /* 0x000000282920723e */ /* 0x042fe200000000ff */
[----:B------:R-:W-:-:S04]  /*cc10*/  FADD.FTZ R59, R41, R59 ;  /* 0x0000003b293b7221 */ /* 0x000fc80000010000 */
[----:B------:R-:W-:Y:S02]  /*cc20*/  FADD.FTZ R59, R197, R59 ;  /* 0x0000003bc53b7221 */ /* 0x000fe40000010000 */
[----:B------:R-:W1:Y:S01]  /*cc30*/  MUFU.EX2 R204, R204 ;  /* 0x000000cc00cc7308 */ /* 0x000e620000000800 */
[----:B------:R-:W-:Y:S01]  /*cc40*/  HMMA.16816.F32 R160, R32, R20, R160 ;  /* 0x0000001420a0723c */ /* 0x000fe200000018a0 */
[----:B-----5:R-:W-:Y:S01]  /*cc50*/  FADD.FTZ R49, R42, R49 ;  /* 0x000000312a317221 */ /* 0x020fe20000010000 */
[----:B------:R-:W-:-:S04]  /*cc60*/  FADD.FTZ R59, R199, R59 ;  /* 0x0000003bc73b7221 */ /* 0x000fc80000010000 */
[----:B------:R-:W-:Y:S01]  /*cc70*/  HMMA.16816.F32 R148, R32, R22, R148 ;  /* 0x000000162094723c */ /* 0x000fe20000001894 */
[----:B------:R-:W5:Y:S01]  /*cc80*/  MUFU.EX2 R205, R205 ;  /* 0x000000cd00cd7308 */ /* 0x000f620000000800 */
[C---:B---3--:R-:W-:Y:S01]  /*cc90*/  F2FP.F16.F32.PACK_AB R36, R43.reuse, R42 ;  /* 0x0000002a2b24723e */ /* 0x048fe200000000ff */
[----:B------:R-:W-:-:S03]  /*cca0*/  FADD.FTZ R49, R43, R49 ;  /* 0x000000312b317221 */ /* 0x000fc60000010000 */
[C---:B------:R-:W-:Y:S03]  /*ccb0*/  HMMA.16816.F32 R68, R32.reuse, R16, R68 ;  /* 0x000000102044723c */ /* 0x040fe60000001844 */
[----:B------:R-:W3:Y:S01]  /*ccc0*/  MUFU.EX2 R201, R201 ;  /* 0x000000c900c97308 */ /* 0x000ee20000000800 */
[----:B-1----:R-:W-:Y:S02]  /*ccd0*/  FADD.FTZ R49, R204, R49 ;  /* 0x00000031cc317221 */ /* 0x002fe40000010000 */
[C---:B------:R-:W-:Y:S05]  /*cce0*/  HMMA.16816.F32 R80, R32.reuse, R18, R80 ;  /* 0x000000122050723c */ /* 0x040fea0000001850 */
[----:B------:R-:W-:Y:S01]  /*ccf0*/  MUFU.EX2 R186, R186 ;  /* 0x000000ba00ba7308 */ /* 0x000fe20000000800 */
[C---:B-----5:R-:W-:Y:S01]  /*cd00*/  F2FP.F16.F32.PACK_AB R38, R205.reuse, R204 ;  /* 0x000000cccd26723e */ /* 0x060fe200000000ff */
[----:B------:R-:W-:Y:S01]  /*cd10*/  HMMA.16816.F32 R84, R32, R12, R84 ;  /* 0x0000000c2054723c */ /* 0x000fe20000001854 */
[----:B------:R-:W-:-:S04]  /*cd20*/  FADD.FTZ R49, R205, R49 ;  /* 0x00000031cd317221 */ /* 0x000fc80000010000 */
[----:B------:R-:W-:Y:S01]  /*cd30*/  FADD.FTZ R49, R183, R49 ;  /* 0x00000031b7317221 */ /* 0x000fe20000010000 */
[----:B------:R-:W-:Y:S01]  /*cd40*/  HMMA.16816.F32 R156, R36, R20, R156 ;  /* 0x00000014249c723c */ /* 0x000fe2000000189c */
[----:B------:R-:W1:Y:S01]  /*cd50*/  MUFU.EX2 R182, R182 ;  /* 0x000000b600b67308 */ /* 0x000e620000000800 */
[----:B---3--:R-:W-:-:S04]  /*cd60*/  FADD.FTZ R59, R201, R59 ;  /* 0x0000003bc93b7221 */ /* 0x008fc80000010000 */
[C---:B------:R-:W-:Y:S01]  /*cd70*/  HMMA.16816.F32 R152, R36.reuse, R22, R152 ;  /* 0x000000162498723c */ /* 0x040fe20000001898 */
[----:B------:R-:W3:Y:S01]  /*cd80*/  LDSM.16.MT88.4 R20, [R212+0x9c00] ;  /* 0x009c0000d414783b */ /* 0x000ee20000004200 */
[----:B------:R-:W-:Y:S01]  /*cd90*/  FADD.FTZ R59, R196, R59 ;  /* 0x0000003bc43b7221 */ /* 0x000fe20000010000 */
[----:B------:R-:W5:Y:S03]  /*cda0*/  MUFU.EX2 R180, R180 ;  /* 0x000000b400b47308 */ /* 0x000f660000000800 */
[----:B------:R-:W-:Y:S01]  /*cdb0*/  HMMA.16816.F32 R72, R36, R16, R72 ;  /* 0x000000102448723c */ /* 0x000fe20000001848 */
[----:B------:R-:W-:-:S04]  /*cdc0*/  FADD.FTZ R59, R192, R59 ;  /* 0x0000003bc03b7221 */ /* 0x000fc80000010000 */
[----:B------:R-:W4:Y:S01]  /*cdd0*/  MUFU.EX2 R178, R178 ;  /* 0x000000b200b27308 */ /* 0x000f220000000800 */
[----:B------:R-:W-:Y:S01]  /*cde0*/  HMMA.16816.F32 R76, R36, R18, R76 ;  /* 0x00000012244c723c */ /* 0x000fe2000000184c */
[----:B------:R-:W3:Y:S01]  /*cdf0*/  LDSM.16.MT88.4 R16, [R214+0xac00] ;  /* 0x00ac0000d610783b */ /* 0x000ee20000004200 */
[----:B-1----:R-:W-:Y:S01]  /*ce00*/  FADD.FTZ R49, R182, R49 ;  /* 0x00000031b6317221 */ /* 0x002fe20000010000 */
[----:B------:R-:W-:-:S03]  /*ce10*/  FADD.FTZ R238, R186, R59 ;  /* 0x0000003bbaee7221 */ /* 0x000fc60000010000 */
[----:B------:R-:W-:Y:S01]  /*ce20*/  HMMA.16816.F32 R88, R36, R12, R88 ;  /* 0x0000000c2458723c */ /* 0x000fe20000001858 */
[----:B------:R-:W1:Y:S01]  /*ce30*/  MUFU.EX2 R175, R175 ;  /* 0x000000af00af7308 */ /* 0x000e620000000800 */
[----:B-----5:R-:W-:-:S04]  /*ce40*/  FADD.FTZ R49, R180, R49 ;  /* 0x00000031b4317221 */ /* 0x020fc80000010000 */
[C---:B------:R-:W-:Y:S03]  /*ce50*/  HMMA.16816.F32 R92, R36.reuse, R14, R92 ;  /* 0x0000000e245c723c */ /* 0x040fe6000000185c */
[----:B------:R-:W5:Y:S01]  /*ce60*/  MUFU.EX2 R173, R173 ;  /* 0x000000ad00ad7308 */ /* 0x000f620000000800 */
[----:B----4-:R-:W-:Y:S02]  /*ce70*/  FADD.FTZ R236, R178, R49 ;  /* 0x00000031b2ec7221 */ /* 0x010fe40000010000 */
[C---:B------:R-:W-:Y:S05]  /*ce80*/  HMMA.16816.F32 R100, R36.reuse, R8, R100 ;  /* 0x000000082464723c */ /* 0x040fea0000001864 */
[----:B------:R-:W4:Y:S01]  /*ce90*/  MUFU.EX2 R171, R171 ;  /* 0x000000ab00ab7308 */ /* 0x000f220000000800 */
[----:B------:R-:W-:Y:S01]  /*cea0*/  HMMA.16816.F32 R104, R36, R10, R104 ;  /* 0x0000000a2468723c */ /* 0x000fe20000001868 */
[----:B-1----:R-:W-:-:S05]  /*ceb0*/  FADD.FTZ R45, R175, R45 ;  /* 0x0000002daf2d7221 */ /* 0x002fca0000010000 */
[----:B------:R-:W-:Y:S01]  /*cec0*/  HMMA.16816.F32 R112, R36, R4, R112 ;  /* 0x000000042470723c */ /* 0x000fe20000001870 */
[----:B------:R-:W1:Y:S01]  /*ced0*/  MUFU.EX2 R164, R164 ;  /* 0x000000a400a47308 */ /* 0x000e620000000800 */
[----:B-----5:R-:W-:-:S04]  /*cee0*/  FADD.FTZ R45, R173, R45 ;  /* 0x0000002dad2d7221 */ /* 0x020fc80000010000 */
[----:B------:R-:W-:Y:S03]  /*cef0*/  HMMA.16816.F32 R116, R36, R6, R116 ;  /* 0x000000062474723c */ /* 0x000fe60000001874 */
[----:B------:R-:W5:Y:S01]  /*cf00*/  MUFU.EX2 R66, R66 ;  /* 0x0000004200427308 */ /* 0x000f620000000800 */
[----:B----4-:R-:W-:Y:S02]  /*cf10*/  FADD.FTZ R233, R171, R45 ;  /* 0x0000002dabe97221 */ /* 0x010fe40000010000 */
[C---:B------:R-:W-:Y:S01]  /*cf20*/  HMMA.16816.F32 R96, R32.reuse, R14, R96 ;  /* 0x0000000e2060723c */ /* 0x040fe20000001860 */
[----:B------:R-:W4:Y:S05]  /*cf30*/  LDSM.16.MT88.4 R12, [R212+0xac00] ;  /* 0x00ac0000d40c783b */ /* 0x000f2a0000004200 */
[----:B------:R-:W-:Y:S01]  /*cf40*/  HMMA.16816.F32 R144, R32, R8, R144 ;  /* 0x000000082090723c */ /* 0x000fe20000001890 */
[----:B-1----:R-:W-:-:S05]  /*cf50*/  FADD.FTZ R51, R164, R51 ;  /* 0x00000033a4337221 */ /* 0x002fca0000010000 */
[----:B------:R-:W-:Y:S01]  /*cf60*/  HMMA.16816.F32 R108, R32, R10, R108 ;  /* 0x0000000a206c723c */ /* 0x000fe2000000186c */
[----:B------:R-:W1:Y:S01]  /*cf70*/  LDSM.16.MT88.4 R8, [R214+0xbc00] ;  /* 0x00bc0000d608783b */ /* 0x000e620000004200 */
[----:B-----5:R-:W-:-:S04]  /*cf80*/  FADD.FTZ R51, R66, R51 ;  /* 0x0000003342337221 */ /* 0x020fc80000010000 */
[C---:B------:R-:W-:Y:S06]  /*cf90*/  HMMA.16816.F32 R140, R32.reuse, R4, R140 ;  /* 0x00000004208c723c */ /* 0x040fec000000188c */
[C---:B------:R-:W-:Y:S01]  /*cfa0*/  HMMA.16816.F32 R120, R32.reuse, R6, R120 ;  /* 0x000000062078723c */ /* 0x040fe20000001878 */
[----:B------:R-:W5:Y:S05]  /*cfb0*/  LDSM.16.MT88.4 R4, [R212+0xbc00] ;  /* 0x00bc0000d404783b */ /* 0x000f6a0000004200 */
[C---:B--2---:R-:W-:Y:S06]  /*cfc0*/  HMMA.16816.F32 R136, R32.reuse, R28, R136 ;  /* 0x0000001c2088723c */ /* 0x044fec0000001888 */
[----:B------:R-:W-:Y:S06]  /*cfd0*/  HMMA.16816.F32 R128, R32, R30, R128 ;  /* 0x0000001e2080723c */ /* 0x000fec0000001880 */
[----:B------:R-:W-:Y:S01]  /*cfe0*/  HMMA.16816.F32 R124, R36, R28, R124 ;  /* 0x0000001c247c723c */ /* 0x000fe2000000187c */
[----:B------:R-:W-:-:S05]  /*cff0*/  FFMA.FTZ R32, R62, UR18, -R64 ;  /* 0x000000123e207c23 */ /* 0x000fca0008010840 */
[----:B------:R-:W-:Y:S01]  /*d000*/  HMMA.16816.F32 R132, R36, R30, R132 ;  /* 0x0000001e2484723c */ /* 0x000fe20000001884 */
[----:B------:R-:W2:Y:S01]  /*d010*/  MUFU.EX2 R32, R32 ;  /* 0x0000002000207308 */ /* 0x000ea20000000800 */
[----:B------:R-:W-:Y:S02]  /*d020*/  F2FP.F16.F32.PACK_AB R28, R196, R201 ;  /* 0x000000c9c41c723e */ /* 0x000fe400000000ff */
[----:B------:R-:W-:-:S03]  /*d030*/  F2FP.F16.F32.PACK_AB R29, R164, R185 ;  /* 0x000000b9a41d723e */ /* 0x000fc600000000ff */
[----:B------:R-:W-:Y:S02]  /*d040*/  F2FP.F16.F32.PACK_AB R36, R182, R183 ;  /* 0x000000b7b624723e */ /* 0x000fe400000000ff */
[----:B------:R-:W-:Y:S02]  /*d050*/  F2FP.F16.F32.PACK_AB R37, R175, R176 ;  /* 0x000000b0af25723e */ /* 0x000fe400000000ff */
[----:B------:R-:W-:Y:S02]  /*d060*/  F2FP.F16.F32.PACK_AB R38, R178, R180 ;  /* 0x000000b4b226723e */ /* 0x000fe400000000ff */
[----:B------:R-:W-:Y:S02]  /*d070*/  F2FP.F16.F32.PACK_AB R39, R171, R173 ;  /* 0x000000adab27723e */ /* 0x000fe400000000ff */
[----:B------:R-:W-:Y:S02]  /*d080*/  F2FP.F16.F32.PACK_AB R30, R186, R192 ;  /* 0x000000c0ba1e723e */ /* 0x000fe400000000ff */
[C---:B--2---:R-:W-:Y:S01]  /*d090*/  F2FP.F16.F32.PACK_AB R31, R32.reuse, R66 ;  /* 0x00000042201f723e */ /* 0x044fe200000000ff */
[----:B------:R-:W-:-:S02]  /*d0a0*/  FADD.FTZ R237, R32, R51 ;  /* 0x0000003320ed7221 */ /* 0x000fc40000010000 */
[C---:B------:R-:W-:Y:S06]  /*d0b0*/  HMMA.16816.F32 R156, R36.reuse, R24, R156 ;  /* 0x00000018249c723c */ /* 0x040fec000000189c */
[C---:B------:R-:W-:Y:S06]  /*d0c0*/  HMMA.16816.F32 R152, R36.reuse, R26, R152 ;  /* 0x0000001a2498723c */ /* 0x040fec0000001898 */
[C---:B---3--:R-:W-:Y:S06]  /*d0d0*/  HMMA.16816.F32 R72, R36.reuse, R20, R72 ;  /* 0x000000142448723c */ /* 0x048fec0000001848 */
[C---:B------:R-:W-:Y:S06]  /*d0e0*/  HMMA.16816.F32 R76, R36.reuse, R22, R76 ;  /* 0x00000016244c723c */ /* 0x040fec000000184c */
[C---:B------:R-:W-:Y:S06]  /*d0f0*/  HMMA.16816.F32 R88, R36.reuse, R16, R88 ;  /* 0x000000102458723c */ /* 0x040fec0000001858 */
[C---:B------:R-:W-:Y:S06]  /*d100*/  HMMA.16816.F32 R92, R36.reuse, R18, R92 ;  /* 0x00000012245c723c */ /* 0x040fec000000185c */
[C---:B----4-:R-:W-:Y:S06]  /*d110*/  HMMA.16816.F32 R100, R36.reuse, R12, R100 ;  /* 0x0000000c2464723c */ /* 0x050fec0000001864 */
[C---:B------:R-:W-:Y:S06]  /*d120*/  HMMA.16816.F32 R104, R36.reuse, R14, R104 ;  /* 0x0000000e2468723c */ /* 0x040fec0000001868 */
[C---:B-1----:R-:W-:Y:S06]  /*d130*/  HMMA.16816.F32 R112, R36.reuse, R8, R112 ;  /* 0x000000082470723c */ /* 0x042fec0000001870 */
[C---:B------:R-:W-:Y:S06]  /*d140*/  HMMA.16816.F32 R116, R36.reuse, R10, R116 ;  /* 0x0000000a2474723c */ /* 0x040fec0000001874 */
[C---:B-----5:R-:W-:Y:S06]  /*d150*/  HMMA.16816.F32 R124, R36.reuse, R4, R124 ;  /* 0x00000004247c723c */ /* 0x060fec000000187c */
        /* <DEDUP_REMOVED lines=15> */
.L_x_81:
[----:B------:R-:W-:-:S12]  /*d250*/  UIADD3 UR19, UR24, -0x1, URZ ;  /* 0xffffffff18137890 */ /* 0x000fd8000fffe03f */
.L_x_88:
[----:B------:R-:W1:Y:S01]  /*d260*/  S2R R232, SR_TID.X ;  /* 0x0000000000e87919 */ /* 0x000e620000002100 */
[----:B------:R-:W-:Y:S02]  /*d270*/  ISETP.LE.AND P0, PT, RZ, UR19, PT ;  /* 0x00000013ff007c0c */ /* 0x000fe4000bf03270 */
[----:B-1----:R-:W-:-:S04]  /*d280*/  SHF.R.S32.HI R231, RZ, 0x1f, R232 ;  /* 0x0000001fffe77819 */ /* 0x002fc800000114e8 */
[----:B------:R-:W-:-:S04]  /*d290*/  LEA.HI R230, R231, R232, RZ, 0x2 ;  /* 0x000000e8e7e67211 */ /* 0x000fc800078f10ff */
[----:B------:R-:W-:-:S05]  /*d2a0*/  LOP3.LUT R229, R230, 0xfffffffc, RZ, 0xc0, !PT ;  /* 0xfffffffce6e57812 */ /* 0x000fca00078ec0ff */
[----:B------:R-:W-:-:S04]  /*d2b0*/  IMAD.IADD R229, R232, 0x1, -R229 ;  /* 0x00000001e8e57824 */ /* 0x000fc800078e0ae5 */
[----:B------:R-:W-:-:S04]  /*d2c0*/  IMAD.SHL.U32 R229, R229, 0x8, RZ ;  /* 0x00000008e5e57824 */ /* 0x000fc800078e00ff */
[C---:B------:R-:W-:Y:S02]  /*d2d0*/  VIADD R228, R229.reuse, 0x20 ;  /* 0x00000020e5e47836 */ /* 0x040fe40000000000 */
[----:B------:R-:W-:Y:S01]  /*d2e0*/  VIADD R223, R229, 0x40 ;  /* 0x00000040e5df7836 */ /* 0x000fe20000000000 */
[----:B------:R-:W-:Y:S06]  /*d2f0*/  @!P0 BRA `(.L_x_89) ;  /* 0x0000003400008947 */ /* 0x000fec0003800000 */
[----:B------:R-:W-:Y:S01]  /*d300*/  ULDC UR4, c[0x0][0x2d0] ;  /* 0x0000b40000047ab9 */ /* 0x000fe20000000800 */
[----:B------:R-:W-:Y:S01]  /*d310*/  IMAD.MOV.U32 R164, RZ, RZ, R167 ;  /* 0x000000ffffa47224 */ /* 0x000fe200078e00a7 */
[----:B------:R-:W-:Y:S01]  /*d320*/  ISETP.GE.AND P4, PT, R229, UR4, PT ;  /* 0x00000004e5007c0c */ /* 0x000fe2000bf86270 */
[----:B------:R-:W-:Y:S01]  /*d330*/  IMAD.MOV.U32 R0, RZ, RZ, R165 ;  /* 0x000000ffff007224 */ /* 0x000fe200078e00a5 */
[----:B------:R-:W-:Y:S01]  /*d340*/  MOV R3, R168 ;  /* 0x000000a800037202 */ /* 0x000fe20000000f00 */
[----:B------:R-:W-:Y:S01]  /*d350*/  IMAD.MOV.U32 R235, RZ, RZ, R249 ;  /* 0x000000ffffeb7224 */ /* 0x000fe200078e00f9 */
[----:B------:R-:W-:Y:S01]  /*d360*/  MOV R2, R166 ;  /* 0x000000a600027202 */ /* 0x000fe20000000f00 */
[----:B------:R-:W-:Y:S01]  /*d370*/  ULDC UR8, c[0x0][0x2d0] ;  /* 0x0000b40000087ab9 */ /* 0x000fe20000000800 */
[----:B------:R-:W-:Y:S01]  /*d380*/  ULDC UR4, c[0x0][0x2ec] ;  /* 0x0000bb0000047ab9 */ /* 0x000fe20000000800 */
[----:B------:R-:W-:-:S06]  /*d390*/  ULDC.64 UR6, c[0x0][0x248] ;  /* 0x0000920000067ab9 */ /* 0x000fcc0000000a00 */
[----:B------:R-:W1:Y:S08]  /*d3a0*/  @!P4 LDC.64 R220, c[0x0][0x220] ;  /* 0x00008800ffdccb82 */ /* 0x000e700000000a00 */
[----:B------:R-:W2:Y:S01]  /*d3b0*/  @!P4 LDC.64 R218, c[0x0][0x220] ;  /* 0x00008800ffdacb82 */ /* 0x000ea20000000a00 */
[----:B------:R-:W-:Y:S05]  /*d3c0*/  BRA `(.L_x_90) ;  /* 0x0000000400047947 */ /* 0x000fea0003800000 */
.L_x_92:
[----:B------:R1:W-:Y:S01]  /*d3d0*/  @P4 STS [R222+0x6000], RZ ;  /* 0x006000ffde004388 */ /* 0x0003e20000000800 */
[----:B------:R-:W-:Y:S01]  /*d3e0*/  UIADD3 UR10, UR19, -0x1, URZ ;  /* 0xffffffff130a7890 */ /* 0x000fe2000fffe03f */
[----:B------:R-:W2:Y:S02]  /*d3f0*/  @!P4 LDC.64 R176, c[0x0][0x218] ;  /* 0x00008600ffb0cb82 */ /* 0x000ea40000000a00 */
[----:B------:R1:W-:Y:S01]  /*d400*/  @P4 STS [R222+0x6004], RZ ;  /* 0x006004ffde004388 */ /* 0x0003e20000000800 */
[----:B------:R-:W-:Y:S02]  /*d410*/  USHF.R.S32.HI UR9, URZ, 0x1f, UR10 ;  /* 0x0000001f3f097899 */ /* 0x000fe4000801140a */
[----:B------:R-:W-:Y:S01]  /*d420*/  UIMAD.WIDE.U32 UR24, UR10, UR6, URZ ;  /* 0x000000060a1872a5 */ /* 0x000fe2000f8e003f */
[----:B------:R1:W-:Y:S01]  /*d430*/  @P4 STS.64 [R222+0x6008], RZ ;  /* 0x006008ffde004388 */ /* 0x0003e20000000a00 */
[----:B------:R-:W-:Y:S01]  /*d440*/  UIMAD UR9, UR9, UR6, URZ ;  /* 0x00000006090972a4 */ /* 0x000fe2000f8e023f */
[----:B------:R-:W3:Y:S03]  /*d450*/  @!P3 LDC.64 R174, c[0x0][0x218] ;  /* 0x00008600ffaebb82 */ /* 0x000ee60000000a00 */
[----:B------:R-:W-:Y:S01]  /*d460*/  UIMAD UR9, UR10, UR7, UR9 ;  /* 0x000000070a0972a4 */ /* 0x000fe2000f8e0209 */
[----:B------:R-:W-:Y:S02]  /*d470*/  IMAD.U32 R180, RZ, RZ, UR24 ;  /* 0x00000018ffb47e24 */ /* 0x000fe4000f8e00ff */
[----:B------:R-:W-:Y:S01]  /*d480*/  IMAD.U32 R179, RZ, RZ, UR24 ;  /* 0x00000018ffb37e24 */ /* 0x000fe2000f8e00ff */
[----:B------:R-:W-:Y:S01]  /*d490*/  UIADD3 UR9, UR25, UR9, URZ ;  /* 0x0000000919097290 */ /* 0x000fe2000fffe03f */
[----:B------:R-:W4:Y:S01]  /*d4a0*/  @!P2 LDC.64 R172, c[0x0][0x218] ;  /* 0x00008600ffacab82 */ /* 0x000f220000000a00 */
[----:B------:R-:W-:Y:S04]  /*d4b0*/  LEA R180, P0, R180, R224, 0x6 ;  /* 0x000000e0b4b47211 */ /* 0x000fe800078030ff */
[----:B------:R-:W-:Y:S03]  /*d4c0*/  IMAD.U32 R165, RZ, RZ, UR9 ;  /* 0x00000009ffa57e24 */ /* 0x000fe6000f8e00ff */
[----:B------:R-:W5:Y:S02]  /*d4d0*/  @!P4 LDC.64 R170, c[0x0][0x218] ;  /* 0x00008600ffaacb82 */ /* 0x000f640000000a00 */
[----:B------:R-:W-:Y:S06]  /*d4e0*/  LEA.HI.X R165, R179, R227, R165, 0x6, P0 ;  /* 0x000000e3b3a57211 */ /* 0x000fec00000f34a5 */
[----:B------:R-:W1:Y:S08]  /*d4f0*/  @!P3 LDC.64 R168, c[0x0][0x218] ;  /* 0x00008600ffa8bb82 */ /* 0x000e700000000a00 */
[----:B------:R-:W1:Y:S01]  /*d500*/  @!P2 LDC.64 R166, c[0x0][0x218] ;  /* 0x00008600ffa6ab82 */ /* 0x000e620000000a00 */
[C---:B--2---:R-:W-:Y:S02]  /*d510*/  @!P4 LEA R184, P0, R180.reuse, R176, 0x1 ;  /* 0x000000b0b4b8c211 */ /* 0x044fe400078008ff */
[C---:B---3--:R-:W-:Y:S02]  /*d520*/  @!P3 LEA R174, P6, R180.reuse, R174, 0x1 ;  /* 0x000000aeb4aeb211 */ /* 0x048fe400078c08ff */
[C-C-:B------:R-:W-:Y:S02]  /*d530*/  @!P4 LEA.HI.X R185, R180.reuse, R177, R165.reuse, 0x1, P0 ;  /* 0x000000b1b4b9c211 */ /* 0x140fe400000f0ca5 */
[C-C-:B------:R-:W-:Y:S02]  /*d540*/  @!P3 LEA.HI.X R175, R180.reuse, R175, R165.reuse, 0x1, P6 ;  /* 0x000000afb4afb211 */ /* 0x140fe400030f0ca5 */
[C---:B----4-:R-:W-:Y:S01]  /*d550*/  @!P2 LEA R172, P1, R180.reuse, R172, 0x1 ;  /* 0x000000acb4aca211 */ /* 0x050fe200078208ff */
[----:B------:R-:W-:Y:S01]  /*d560*/  @!PT LDS RZ, [RZ] ;  /* 0x00000000fffff984 */ /* 0x000fe20000000800 */
[----:B------:R-:W-:Y:S01]  /*d570*/  @!PT LDS RZ, [RZ] ;  /* 0x00000000fffff984 */ /* 0x000fe20000000800 */
[----:B------:R-:W-:Y:S01]  /*d580*/  @!PT LDS RZ, [RZ] ;  /* 0x00000000fffff984 */ /* 0x000fe20000000800 */
[----:B------:R2:W-:Y:S01]  /*d590*/  @!P4 LDGSTS.E.BYPASS.LTC128B.128 [R222+0x6000], desc[UR22][R184.64] ;  /* 0x06000000b8decfae */ /* 0x0005e2000b901d56 */
[C---:B------:R-:W-:Y:S02]  /*d5a0*/  IADD3 R176, P0, R180.reuse, UR13, RZ ;  /* 0x0000000db4b07c10 */ /* 0x040fe4000ff1e0ff */
[----:B------:R-:W-:Y:S01]  /*d5b0*/  @!P2 LEA.HI.X R173, R180, R173, R165, 0x1, P1 ;  /* 0x000000adb4ada211 */ /* 0x000fe200008f0ca5 */
[----:B------:R2:W-:Y:S01]  /*d5c0*/  @P3 STS.128 [R222+0x7000], RZ ;  /* 0x007000ffde003388 */ /* 0x0005e20000000c00 */
[C---:B-----5:R-:W-:Y:S02]  /*d5d0*/  @!P4 LEA R170, P6, R176.reuse, R170, 0x1 ;  /* 0x000000aab0aac211 */ /* 0x060fe400078c08ff */
[C---:B-1----:R-:W-:Y:S01]  /*d5e0*/  @!P3 LEA R168, P1, R176.reuse, R168, 0x1 ;  /* 0x000000a8b0a8b211 */ /* 0x042fe200078208ff */
[----:B------:R-:W-:Y:S01]  /*d5f0*/  @!PT LDS RZ, [RZ] ;  /* 0x00000000fffff984 */ /* 0x000fe20000000800 */
[----:B------:R-:W-:Y:S01]  /*d600*/  @!PT LDS RZ, [RZ] ;  /* 0x00000000fffff984 */ /* 0x000fe20000000800 */
[----:B------:R-:W-:Y:S01]  /*d610*/  @!PT LDS RZ, [RZ] ;  /* 0x00000000fffff984 */ /* 0x000fe20000000800 */
[----:B------:R2:W-:Y:S01]  /*d620*/  @!P3 LDGSTS.E.BYPASS.LTC128B.128 [R222+0x7000], desc[UR22][R174.64+0x40] ;  /* 0x07000040aedebfae */ /* 0x0005e2000b901d56 */
[----:B------:R-:W-:Y:S03]  /*d630*/  IADD3.X R165, R165, UR5, RZ, P0, !PT ;  /* 0x00000005a5a57c10 */ /* 0x000fe600087fe4ff */
[----:B------:R2:W-:Y:S01]  /*d640*/  @P2 STS.128 [R222+0x8000], RZ ;  /* 0x008000ffde002388 */ /* 0x0005e20000000c00 */
[C-C-:B------:R-:W-:Y:S02]  /*d650*/  @!P4 LEA.HI.X R171, R176.reuse, R171, R165.reuse, 0x1, P6 ;  /* 0x000000abb0abc211 */ /* 0x140fe400030f0ca5 */
[C-C-:B------:R-:W-:Y:S01]  /*d660*/  @!P3 LEA.HI.X R169, R176.reuse, R169, R165.reuse, 0x1, P1 ;  /* 0x000000a9b0a9b211 */ /* 0x140fe200008f0ca5 */
[----:B------:R-:W-:Y:S01]  /*d670*/  @!PT LDS RZ, [RZ] ;  /* 0x00000000fffff984 */ /* 0x000fe20000000800 */
[----:B------:R-:W-:Y:S01]  /*d680*/  @!PT LDS RZ, [RZ] ;  /* 0x00000000fffff984 */ /* 0x000fe20000000800 */
[----:B------:R-:W-:Y:S01]  /*d690*/  @!PT LDS RZ, [RZ] ;  /* 0x00000000fffff984 */ /* 0x000fe20000000800 */
[----:B------:R2:W-:Y:S01]  /*d6a0*/  @!P2 LDGSTS.E.BYPASS.LTC128B.128 [R222+0x8000], desc[UR22][R172.64+0x80] ;  /* 0x08000080acdeafae */ /* 0x0005e2000b901d56 */
[C---:B------:R-:W-:Y:S03]  /*d6b0*/  @!P2 LEA R166, P0, R176.reuse, R166, 0x1 ;  /* 0x000000a6b0a6a211 */ /* 0x040fe600078008ff */
[----:B------:R2:W-:Y:S01]  /*d6c0*/  @P4 STS.128 [R222+0x6800], RZ ;  /* 0x006800ffde004388 */ /* 0x0005e20000000c00 */
[----:B------:R-:W-:Y:S03]  /*d6d0*/  @!P2 LEA.HI.X R167, R176, R167, R165, 0x1, P0 ;  /* 0x000000a7b0a7a211 */ /* 0x000fe600000f0ca5 */
        /* <DEDUP_REMOVED lines=14> */
[----:B------:R-:W0:Y:S01]  /*d7c0*/  LDGDEPBAR ;  /* 0x00000000000079af */ /* 0x000e220000000000 */
[----:B------:R-:W-:Y:S05]  /*d7d0*/  BRA `(.L_x_91) ;  /* 0x0000000c00f47947 */ /* 0x000fea0003800000 */
.L_x_90:
[----:B------:R-:W-:Y:S01]  /*d7e0*/  ISETP.GE.AND P3, PT, R228, UR8, PT ;  /* 0x00000008e4007c0c */ /* 0x000fe2000bf66270 */
[----:B------:R-:W-:Y:S04]  /*d7f0*/  DEPBAR.LE SB0, 0x0 ;  /* 0x000080000000791a */ /* 0x000fe80000000000 */
[----:B------:R-:W-:Y:S01]  /*d800*/  BAR.SYNC.DEFER_BLOCKING 0x0 ;  /* 0x0000000000007b1d */ /* 0x000fe20000010000 */
[----:B------:R-:W-:Y:S01]  /*d810*/  ISETP.GE.AND P2, PT, R223, UR8, PT ;  /* 0x00000008df007c0c */ /* 0x000fe2000bf46270 */
[----:B------:R-:W-:Y:S01]  /*d820*/  USHF.R.S32.HI UR10, URZ, 0x1f, UR19 ;  /* 0x0000001f3f0a7899 */ /* 0x000fe20008011413 */
[----:B------:R-:W-:Y:S01]  /*d830*/  IMAD.U32 R14, RZ, RZ, UR19 ;  /* 0x00000013ff0e7e24 */ /* 0x000fe2000f8e00ff */
[----:B------:R-:W-:Y:S03]  /*d840*/  UIMAD UR9, UR21, UR19, URZ ;  /* 0x00000013150972a4 */ /* 0x000fe6000f8e023f */
[----:B------:R-:W-:Y:S01]  /*d850*/  IMAD.WIDE.U32 R14, R14, UR27, R234 ;  /* 0x0000001b0e0e7c25 */ /* 0x000fe2000f8e00ea */
[----:B------:R-:W-:Y:S02]  /*d860*/  UIMAD UR9, UR10, UR27, UR9 ;  /* 0x0000001b0a0972a4 */ /* 0x000fe4000f8e0209 */
[C---:B-1----:R-:W-:Y:S04]  /*d870*/  @!P4 LEA R16, P0, R14.reuse, R220, 0x1 ;  /* 0x000000dc0e10c211 */ /* 0x042fe800078008ff */
[----:B------:R-:W-:Y:S01]  /*d880*/  VIADD R13, R15, UR9 ;  /* 0x000000090f0d7c36 */ /* 0x000fe20008000000 */
[C---:B------:R-:W-:Y:S04]  /*d890*/  IADD3 R12, P5, R14.reuse, UR20, RZ ;  /* 0x000000140e0c7c10 */ /* 0x040fe8000ffbe0ff */
[C-C-:B------:R-:W-:Y:S01]  /*d8a0*/  @!P4 LEA.HI.X R17, R14.reuse, R221, R13.reuse, 0x1, P0 ;  /* 0x000000dd0e11c211 */ /* 0x140fe200000f0c0d */
[----:B------:R-:W-:Y:S01]  /*d8b0*/  @P4 STS [R222+0x9000], RZ ;  /* 0x009000ffde004388 */ /* 0x000fe20000000800 */
[----:B------:R-:W1:Y:S05]  /*d8c0*/  @!P3 LDC.64 R10, c[0x0][0x220] ;  /* 0x00008800ff0abb82 */ /* 0x000e6a0000000a00 */
[----:B------:R-:W-:Y:S06]  /*d8d0*/  @P4 STS [R222+0x9004], RZ ;  /* 0x009004ffde004388 */ /* 0x000fec0000000800 */
[----:B------:R-:W-:Y:S01]  /*d8e0*/  @P4 STS.64 [R222+0x9008], RZ ;  /* 0x009008ffde004388 */ /* 0x000fe20000000a00 */
[----:B------:R-:W3:Y:S05]  /*d8f0*/  @!P2 LDC.64 R8, c[0x0][0x220] ;  /* 0x00008800ff08ab82 */ /* 0x000eea0000000a00 */
[----:B------:R-:W-:Y:S01]  /*d900*/  @!PT LDS RZ, [RZ] ;  /* 0x00000000fffff984 */ /* 0x000fe20000000800 */
[----:B------:R-:W-:Y:S01]  /*d910*/  @!PT LDS RZ, [RZ] ;  /* 0x00000000fffff984 */ /* 0x000fe20000000800 */
[----:B------:R-:W-:Y:S01]  /*d920*/  @!PT LDS RZ, [RZ] ;  /* 0x00000000fffff984 */ /* 0x000fe20000000800 */
[----:B------:R4:W-:Y:S06]  /*d930*/  @!P4 LDGSTS.E.BYPASS.LTC128B.128 [R222+0x9000], desc[UR22][R16.64] ;  /* 0x0900000010decfae */ /* 0x0009ec000b901d56 */
[----:B------:R-:W-:Y:S01]  /*d940*/  @P3 STS.128 [R222+0xa000], RZ ;  /* 0x00a000ffde003388 */ /* 0x000fe20000000c00 */
[----:B------:R-:W5:Y:S08]  /*d950*/  @!P3 LDC.64 R6, c[0x0][0x220] ;  /* 0x00008800ff06bb82 */ /* 0x000f700000000a00 */
[----:B------:R-:W4:Y:S01]  /*d960*/  @!P2 LDC.64 R4, c[0x0][0x220] ;  /* 0x00008800ff04ab82 */ /* 0x000f220000000a00 */
[C---:B-1----:R-:W-:Y:S04]  /*d970*/  @!P3 LEA R10, P1, R14.reuse, R10, 0x1 ;  /* 0x0000000a0e0ab211 */ /* 0x042fe800078208ff */
[C-C-:B------:R-:W-:Y:S02]  /*d980*/  @!P3 LEA.HI.X R11, R14.reuse, R11, R13.reuse, 0x1, P1 ;  /* 0x0000000b0e0bb211 */ /* 0x140fe400008f0c0d */
[C---:B---3--:R-:W-:Y:S03]  /*d990*/  @!P2 LEA R8, P0, R14.reuse, R8, 0x1 ;  /* 0x000000080e08a211 */ /* 0x048fe600078008ff */
[----:B------:R-:W-:Y:S01]  /*d9a0*/  @!PT LDS RZ, [RZ] ;  /* 0x00000000fffff984 */ /* 0x000fe20000000800 */
[----:B------:R-:W-:Y:S01]  /*d9b0*/  @!PT LDS RZ, [RZ] ;  /* 0x00000000fffff984 */ /* 0x000fe20000000800 */
[----:B------:R-:W-:Y:S01]  /*d9c0*/  @!PT LDS RZ, [RZ] ;  /* 0x00000000fffff984 */ /* 0x000fe20000000800 */
[----:B------:R-:W-:Y:S01]  /*d9d0*/  @!P3 LDGSTS.E.BYPASS.LTC128B.128 [R222+0xa000], desc[UR22][R10.64+0x40] ;  /* 0x0a0000400adebfae */ /* 0x000fe2000b901d56 */
[----:B------:R-:W-:Y:S05]  /*d9e0*/  @!P2 LEA.HI.X R9, R14, R9, R13, 0x1, P0 ;  /* 0x000000090e09a211 */ /* 0x000fea00000f0c0d */
[----:B------:R-:W-:Y:S01]  /*d9f0*/  @P2 STS.128 [R222+0xb000], RZ ;  /* 0x00b000ffde002388 */ /* 0x000fe20000000c00 */
[----:B------:R-:W-:Y:S02]  /*da00*/  IADD3.X R13, R13, UR12, RZ, P5, !PT ;  /* 0x0000000c0d0d7c10 */ /* 0x000fe4000affe4ff */
[C---:B--2---:R-:W-:Y:S03]  /*da10*/  @!P4 LEA R14, P5, R12.reuse, R218, 0x1 ;  /* 0x000000da0c0ec211 */ /* 0x044fe600078a08ff */
[----:B------:R-:W-:Y:S01]  /*da20*/  @!PT LDS RZ, [RZ] ;  /* 0x00000000fffff984 */ /* 0x000fe20000000800 */
[----:B------:R-:W-:Y:S01]  /*da30*/  @!PT LDS RZ, [RZ] ;  /* 0x00000000fffff984 */ /* 0x000fe20000000800 */
[----:B------:R-:W-:Y:S01]  /*da40*/  @!PT LDS RZ, [RZ] ;  /* 0x00000000fffff984 */ /* 0x000fe20000000800 */
[----:B------:R-:W-:Y:S01]  /*da50*/  @!P2 LDGSTS.E.BYPASS.LTC128B.128 [R222+0xb000], desc[UR22][R8.64+0x80] ;  /* 0x0b00008008deafae */ /* 0x000fe2000b901d56 */
[C---:B-----5:R-:W-:Y:S02]  /*da60*/  @!P3 LEA R6, P1, R12.reuse, R6, 0x1 ;  /* 0x000000060c06b211 */ /* 0x060fe400078208ff */
[C-C-:B------:R-:W-:Y:S03]  /*da70*/  @!P4 LEA.HI.X R15, R12.reuse, R219, R13.reuse, 0x1, P5 ;  /* 0x000000db0c0fc211 */ /* 0x140fe600028f0c0d */
[----:B------:R-:W-:Y:S01]  /*da80*/  @P4 STS.128 [R222+0x9800], RZ ;  /* 0x009800ffde004388 */ /* 0x000fe20000000c00 */
[C-C-:B------:R-:W-:Y:S02]  /*da90*/  @!P3 LEA.HI.X R7, R12.reuse, R7, R13.reuse, 0x1, P1 ;  /* 0x000000070c07b211 */ /* 0x140fe400008f0c0d */
[C---:B----4-:R-:W-:Y:S03]  /*daa0*/  @!P2 LEA R4, P0, R12.reuse, R4, 0x1 ;  /* 0x000000040c04a211 */ /* 0x050fe600078008ff */
[----:B------:R-:W-:Y:S01]  /*dab0*/  @!PT LDS RZ, [RZ] ;  /* 0x00000000fffff984 */ /* 0x000fe20000000800 */
[----:B------:R-:W-:Y:S01]  /*dac0*/  @!PT LDS RZ, [RZ] ;  /* 0x00000000fffff984 */ /* 0x000fe20000000800 */
[----:B------:R-:W-:Y:S01]  /*dad0*/  @!PT LDS RZ, [RZ] ;  /* 0x00000000fffff984 */ /* 0x000fe20000000800 */
[----:B------:R-:W-:Y:S01]  /*dae0*/  @!P4 LDGSTS.E.BYPASS.LTC128B.128 [R222+0x9800], desc[UR22][R14.64] ;  /* 0x098000000edecfae */ /* 0x000fe2000b901d56 */
[----:B------:R-:W-:Y:S02]  /*daf0*/  ISETP.LT.AND P5, PT, RZ, UR19, PT ;  /* 0x00000013ff007c0c */ /* 0x000fe4000bfa1270 */
[----:B------:R-:W-:Y:S03]  /*db00*/  @!P2 LEA.HI.X R5, R12, R5, R13, 0x1, P0 ;  /* 0x000000050c05a211 */ /* 0x000fe600000f0c0d */
[----:B------:R-:W-:Y:S06]  /*db10*/  @P3 STS.128 [R222+0xa800], RZ ;  /* 0x00a800ffde003388 */ /* 0x000fec0000000c00 */
[----:B------:R-:W-:Y:S01]  /*db20*/  @!PT LDS RZ, [RZ] ;  /* 0x00000000fffff984 */ /* 0x000fe20000000800 */
[----:B------:R-:W-:Y:S01]  /*db30*/  @!PT LDS RZ, [RZ] ;  /* 0x00000000fffff984 */ /* 0x000fe20000000800 */
[----:B------:R-:W-:Y:S01]  /*db40*/  @!PT LDS RZ, [RZ] ;  /* 0x00000000fffff984 */ /* 0x000fe20000000800 */
[----:B------:R-:W-:Y:S06]  /*db50*/  @!P3 LDGSTS.E.BYPASS.LTC128B.128 [R222+0xa800], desc[UR22][R6.64+0x40] ;  /* 0x0a80004006debfae */ /* 0x000fec000b901d56 */
[----:B------:R-:W-:Y:S06]  /*db60*/  @P2 STS.128 [R222+0xb800], RZ ;  /* 0x00b800ffde002388 */ /* 0x000fec0000000c00 */
[----:B------:R-:W-:Y:S01]  /*db70*/  @!PT LDS RZ, [RZ] ;  /* 0x00000000fffff984 */ /* 0x000fe20000000800 */
[----:B------:R-:W-:Y:S01]  /*db80*/  @!PT LDS RZ, [RZ] ;  /* 0x00000000fffff984 */ /* 0x000fe20000000800 */
[----:B------:R-:W-:Y:S01]  /*db90*/  @!PT LDS RZ, [RZ] ;  /* 0x00000000fffff984 */ /* 0x000fe20000000800 */
[----:B------:R1:W-:Y:S06]  /*dba0*/  @!P2 LDGSTS.E.BYPASS.LTC128B.128 [R222+0xb800], desc[UR22][R4.64+0x80] ;  /* 0x0b80008004deafae */ /* 0x0003ec000b901d56 */
[----:B------:R-:W-:Y:S06]  /*dbb0*/  LDSM.16.M88.4 R64, [R217] ;  /* 0x00000000d940783b */ /* 0x000fec0000000200 */
[----:B------:R-:W1:Y:S06]  /*dbc0*/  LDSM.16.M88.4 R16, [R216+0x6000] ;  /* 0x00600000d810783b */ /* 0x000e6c0000000200 */
[----:B------:R-:W2:Y:S06]  /*dbd0*/  LDSM.16.M88.4 R60, [R217+0x1000] ;  /* 0x00100000d93c783b */ /* 0x000eac0000000200 */
[----:B------:R-:W3:Y:S06]  /*dbe0*/  LDSM.16.M88.4 R32, [R216+0x6400] ;  /* 0x00640000d820783b */ /* 0x000eec0000000200 */
[----:B------:R-:W0:Y:S06]  /*dbf0*/  LDGDEPBAR ;  /* 0x00000000000079af */ /* 0x000e2c0000000000 */
[----:B------:R-:W4:Y:S06]  /*dc00*/  LDSM.16.M88.4 R48, [R216+0x6800] ;  /* 0x00680000d830783b */ /* 0x000f2c0000000200 */
[----:B------:R-:W5:Y:S06]  /*dc10*/  LDSM.16.M88.4 R168, [R216+0x6c00] ;  /* 0x006c0000d8a8783b */ /* 0x000f6c0000000200 */
[----:B------:R-:W-:Y:S01]  /*dc20*/  LDSM.16.M88.4 R172, [R215] ;  /* 0x00000000d7ac783b */ /* 0x000fe20000000200 */
[-C--:B-1----:R-:W-:Y:S05]  /*dc30*/  HMMA.16816.F32 R4, R64, R16.reuse, RZ ;  /* 0x000000104004723c */ /* 0x082fea00000018ff */
[----:B------:R-:W1:Y:S01]  /*dc40*/  LDSM.16.M88.4 R176, [R213+0x6000] ;  /* 0x00600000d5b0783b */ /* 0x000e620000000200 */
[C---:B--2---:R-:W-:Y:S05]  /*dc50*/  HMMA.16816.F32 R8, R60.reuse, R16, RZ ;  /* 0x000000103c08723c */ /* 0x044fea00000018ff */
[----:B------:R-:W2:Y:S01]  /*dc60*/  LDSM.16.M88.4 R180, [R215+0x1000] ;  /* 0x00100000d7b4783b */ /* 0x000ea20000000200 */
[-C--:B------:R-:W-:Y:S05]  /*dc70*/  HMMA.16816.F32 R12, R60, R18.reuse, RZ ;  /* 0x000000123c0c723c */ /* 0x080fea00000018ff */
[----:B------:R-:W2:Y:S01]  /*dc80*/  LDSM.16.M88.4 R184, [R213+0x6400] ;  /* 0x00640000d5b8783b */ /* 0x000ea20000000200 */
[C---:B------:R-:W-:Y:S05]  /*dc90*/  HMMA.16816.F32 R16, R64.reuse, R18, RZ ;  /* 0x000000124010723c */ /* 0x040fea00000018ff */
[----:B------:R-:W2:Y:S01]  /*dca0*/  LDSM.16.M88.4 R188, [R213+0x6800] ;  /* 0x00680000d5bc783b */ /* 0x000ea20000000200 */
[-C--:B---3--:R-:W-:Y:S05]  /*dcb0*/  HMMA.16816.F32 R20, R64, R32.reuse, RZ ;  /* 0x000000204014723c */ /* 0x088fea00000018ff */
[----:B------:R-:W3:Y:S01]  /*dcc0*/  LDSM.16.M88.4 R192, [R213+0x6c00] ;  /* 0x006c0000d5c0783b */ /* 0x000ee20000000200 */
[C---:B------:R-:W-:Y:S05]  /*dcd0*/  HMMA.16816.F32 R24, R60.reuse, R32, RZ ;  /* 0x000000203c18723c */ /* 0x040fea00000018ff */
[----:B------:R-:W-:Y:S01]  /*dce0*/  LDSM.16.M88.4 R196, [R217+0x2000] ;  /* 0x00200000d9c4783b */ /* 0x000fe20000000200 */
[-C--:B------:R-:W-:Y:S05]  /*dcf0*/  HMMA.16816.F32 R28, R60, R34.reuse, RZ ;  /* 0x000000223c1c723c */ /* 0x080fea00000018ff */
[----:B------:R-:W3:Y:S01]  /*dd00*/  LDSM.16.M88.4 R200, [R216+0x7000] ;  /* 0x00700000d8c8783b */ /* 0x000ee20000000200 */
[C---:B------:R-:W-:Y:S05]  /*dd10*/  HMMA.16816.F32 R32, R64.reuse, R34, RZ ;  /* 0x000000224020723c */ /* 0x040fea00000018ff */
[----:B------:R-:W3:Y:S01]  /*dd20*/  LDSM.16.M88.4 R204, [R217+0x3000] ;  /* 0x00300000d9cc783b */ /* 0x000ee20000000200 */
[-C--:B----4-:R-:W-:Y:S05]  /*dd30*/  HMMA.16816.F32 R36, R64, R48.reuse, RZ ;  /* 0x000000304024723c */ /* 0x090fea00000018ff */
[----:B------:R-:W-:Y:S01]  /*dd40*/  LDSM.16.M88.4 R208, [R213+0x7c00] ;  /* 0x007c0000d5d0783b */ /* 0x000fe20000000200 */
[C---:B------:R-:W-:Y:S06]  /*dd50*/  HMMA.16816.F32 R40, R60.reuse, R48, RZ ;  /* 0x000000303c28723c */ /* 0x040fec00000018ff */
[-C--:B------:R-:W-:Y:S06]  /*dd60*/  HMMA.16816.F32 R44, R60, R50.reuse, RZ ;  /* 0x000000323c2c723c */ /* 0x080fec00000018ff */
[C---:B------:R-:W-:Y:S06]  /*dd70*/  HMMA.16816.F32 R48, R64.reuse, R50, RZ ;  /* 0x000000324030723c */ /* 0x040fec00000018ff */
[-C--:B-----5:R-:W-:Y:S06]  /*dd80*/  HMMA.16816.F32 R52, R64, R168.reuse, RZ ;  /* 0x000000a84034723c */ /* 0x0a0fec00000018ff */
[C---:B------:R-:W-:Y:S06]  /*dd90*/  HMMA.16816.F32 R56, R60.reuse, R168, RZ ;  /* 0x000000a83c38723c */ /* 0x040fec00000018ff */
[-C--:B------:R-:W-:Y:S06]  /*dda0*/  HMMA.16816.F32 R60, R60, R170.reuse, RZ ;  /* 0x000000aa3c3c723c */ /* 0x080fec00000018ff */
[----:B------:R-:W-:Y:S01]  /*ddb0*/  HMMA.16816.F32 R64, R64, R170, RZ ;  /* 0x000000aa4040723c */ /* 0x000fe200000018ff */
[----:B------:R-:W4:Y:S05]  /*ddc0*/  LDSM.16.M88.4 R168, [R216+0x7400] ;  /* 0x00740000d8a8783b */ /* 0x000f2a0000000200 */
[-C--:B-1----:R-:W-:Y:S06]  /*ddd0*/  HMMA.16816.F32 R4, R172, R176.reuse, R4 ;  /* 0x000000b0ac04723c */ /* 0x082fec0000001804 */
[C---:B--2---:R-:W-:Y:S06]  /*dde0*/  HMMA.16816.F32 R8, R180.reuse, R176, R8 ;  /* 0x000000b0b408723c */ /* 0x044fec0000001808 */
[-C--:B------:R-:W-:Y:S06]  /*ddf0*/  HMMA.16816.F32 R12, R180, R178.reuse, R12 ;  /* 0x000000b2b40c723c */ /* 0x080fec000000180c */
[C---:B------:R-:W-:Y:S01]  /*de00*/  HMMA.16816.F32 R16, R172.reuse, R178, R16 ;  /* 0x000000b2ac10723c */ /* 0x040fe20000001810 */
[----:B------:R-:W1:Y:S05]  /*de10*/  LDSM.16.M88.4 R176, [R216+0x7800] ;  /* 0x00780000d8b0783b */ /* 0x000e6a0000000200 */
[-C--:B------:R-:W-:Y:S06]  /*de20*/  HMMA.16816.F32 R20, R172, R184.reuse, R20 ;  /* 0x000000b8ac14723c */ /* 0x080fec0000001814 */
[C---:B------:R-:W-:Y:S06]  /*de30*/  HMMA.16816.F32 R24, R180.reuse, R184, R24 ;  /* 0x000000b8b418723c */ /* 0x040fec0000001818 */
[-C--:B------:R-:W-:Y:S06]  /*de40*/  HMMA.16816.F32 R28, R180, R186.reuse, R28 ;  /* 0x000000bab41c723c */ /* 0x080fec000000181c */
[C---:B------:R-:W-:Y:S01]  /*de50*/  HMMA.16816.F32 R32, R172.reuse, R186, R32 ;  /* 0x000000baac20723c */ /* 0x040fe20000001820 */
[----:B------:R-:W2:Y:S05]  /*de60*/  LDSM.16.M88.4 R184, [R216+0x7c00] ;  /* 0x007c0000d8b8783b */ /* 0x000eaa0000000200 */
[-C--:B------:R-:W-:Y:S06]  /*de70*/  HMMA.16816.F32 R36, R172, R188.reuse, R36 ;  /* 0x000000bcac24723c */ /* 0x080fec0000001824 */
[C---:B------:R-:W-:Y:S06]  /*de80*/  HMMA.16816.F32 R40, R180.reuse, R188, R40 ;  /* 0x000000bcb428723c */ /* 0x040fec0000001828 */
[-C--:B------:R-:W-:Y:S06]  /*de90*/  HMMA.16816.F32 R44, R180, R190.reuse, R44 ;  /* 0x000000beb42c723c */ /* 0x080fec000000182c */
[C---:B------:R-:W-:Y:S01]  /*dea0*/  HMMA.16816.F32 R48, R172.reuse, R190, R48 ;  /* 0x000000beac30723c */ /* 0x040fe20000001830 */
[----:B------:R-:W-:Y:S05]  /*deb0*/  LDSM.16.M88.4 R188, [R215+0x3000] ;  /* 0x00300000d7bc783b */ /* 0x000fea0000000200 */
[-C--:B---3--:R-:W-:Y:S06]  /*dec0*/  HMMA.16816.F32 R52, R172, R192.reuse, R52 ;  /* 0x000000c0ac34723c */ /* 0x088fec0000001834 */
[C---:B------:R-:W-:Y:S06]  /*ded0*/  HMMA.16816.F32 R56, R180.reuse, R192, R56 ;  /* 0x000000c0b438723c */ /* 0x040fec0000001838 */
[-C--:B------:R-:W-:Y:S01]  /*dee0*/  HMMA.16816.F32 R60, R180, R194.reuse, R60 ;  /* 0x000000c2b43c723c */ /* 0x080fe2000000183c */
[----:B------:R-:W-:Y:S05]  /*def0*/  LDSM.16.M88.4 R180, [R213+0x7000] ;  /* 0x00700000d5b4783b */ /* 0x000fea0000000200 */
[----:B------:R-:W-:Y:S01]  /*df00*/  HMMA.16816.F32 R64, R172, R194, R64 ;  /* 0x000000c2ac40723c */ /* 0x000fe20000001840 */
[----:B------:R-:W3:Y:S05]  /*df10*/  LDSM.16.M88.4 R172, [R215+0x2000] ;  /* 0x00200000d7ac783b */ /* 0x000eea0000000200 */
[-C--:B------:R-:W-:Y:S01]  /*df20*/  HMMA.16816.F32 R4, R196, R200.reuse, R4 ;  /* 0x000000c8c404723c */ /* 0x080fe20000001804 */
[----:B------:R-:W5:Y:S05]  /*df30*/  LDSM.16.M88.4 R192, [R213+0x7400] ;  /* 0x00740000d5c0783b */ /* 0x000f6a0000000200 */
[C---:B------:R-:W-:Y:S06]  /*df40*/  HMMA.16816.F32 R8, R204.reuse, R200, R8 ;  /* 0x000000c8cc08723c */ /* 0x040fec0000001808 */
[-C--:B------:R-:W-:Y:S06]  /*df50*/  HMMA.16816.F32 R12, R204, R202.reuse, R12 ;  /* 0x000000cacc0c723c */ /* 0x080fec000000180c */
[C---:B------:R-:W-:Y:S01]  /*df60*/  HMMA.16816.F32 R16, R196.reuse, R202, R16 ;  /* 0x000000cac410723c */ /* 0x040fe20000001810 */
[----:B------:R-:W5:Y:S05]  /*df70*/  LDSM.16.M88.4 R200, [R213+0x7800] ;  /* 0x00780000d5c8783b */ /* 0x000f6a0000000200 */
[-C--:B----4-:R-:W-:Y:S06]  /*df80*/  HMMA.16816.F32 R20, R196, R168.reuse, R20 ;  /* 0x000000a8c414723c */ /* 0x090fec0000001814 */
[C---:B------:R-:W-:Y:S06]  /*df90*/  HMMA.16816.F32 R24, R204.reuse, R168, R24 ;  /* 0x000000a8cc18723c */ /* 0x040fec0000001818 */
[-C--:B------:R-:W-:Y:S06]  /*dfa0*/  HMMA.16816.F32 R28, R204, R170.reuse, R28 ;  /* 0x000000aacc1c723c */ /* 0x080fec000000181c */
[C---:B------:R-:W-:Y:S01]  /*dfb0*/  HMMA.16816.F32 R32, R196.reuse, R170, R32 ;  /* 0x000000aac420723c */ /* 0x040fe20000001820 */
[----:B------:R-:W-:Y:S05]  /*dfc0*/  LDSM.16.M88.4 R168, [R217+0x4000] ;  /* 0x00400000d9a8783b */ /* 0x000fea0000000200 */
[-C--:B-1----:R-:W-:Y:S06]  /*dfd0*/  HMMA.16816.F32 R36, R196, R176.reuse, R36 ;  /* 0x000000b0c424723c */ /* 0x082fec0000001824 */
[C---:B------:R-:W-:Y:S06]  /*dfe0*/  HMMA.16816.F32 R40, R204.reuse, R176, R40 ;  /* 0x000000b0cc28723c */ /* 0x040fec0000001828 */
[-C--:B------:R-:W-:Y:S06]  /*dff0*/  HMMA.16816.F32 R44, R204, R178.reuse, R44 ;  /* 0x000000b2cc2c723c */ /* 0x080fec000000182c */
[C---:B------:R-:W-:Y:S01]  /*e000*/  HMMA.16816.F32 R48, R196.reuse, R178, R48 ;  /* 0x000000b2c430723c */ /* 0x040fe20000001830 */
[----:B------:R-:W1:Y:S05]  /*e010*/  LDSM.16.M88.4 R176, [R216+0x8000] ;  /* 0x00800000d8b0783b */ /* 0x000e6a0000000200 */
[-C--:B--2---:R-:W-:Y:S06]  /*e020*/  HMMA.16816.F32 R52, R196, R184.reuse, R52 ;  /* 0x000000b8c434723c */ /* 0x084fec0000001834 */
[C---:B------:R-:W-:Y:S06]  /*e030*/  HMMA.16816.F32 R56, R204.reuse, R184, R56 ;  /* 0x000000b8cc38723c */ /* 0x040fec0000001838 */
[-C--:B------:R-:W-:Y:S01]  /*e040*/  HMMA.16816.F32 R60, R204, R186.reuse, R60 ;  /* 0x000000bacc3c723c */ /* 0x080fe2000000183c */
[----:B------:R-:W-:Y:S05]  /*e050*/  LDSM.16.M88.4 R204, [R213+0x8400] ;  /* 0x00840000d5cc783b */ /* 0x000fea0000000200 */
[----:B------:R-:W-:Y:S01]  /*e060*/  HMMA.16816.F32 R64, R196, R186, R64 ;  /* 0x000000bac440723c */ /* 0x000fe20000001840 */
[----:B------:R-:W2:Y:S05]  /*e070*/  LDSM.16.M88.4 R184, [R217+0x5000] ;  /* 0x00500000d9b8783b */ /* 0x000eaa0000000200 */
[-C--:B---3--:R-:W-:Y:S01]  /*e080*/  HMMA.16816.F32 R4, R172, R180.reuse, R4 ;  /* 0x000000b4ac04723c */ /* 0x088fe20000001804 */
[----:B------:R-:W-:Y:S05]  /*e090*/  LDSM.16.M88.4 R196, [R213+0x8000] ;  /* 0x00800000d5c4783b */ /* 0x000fea0000000200 */
[C---:B------:R-:W-:Y:S06]  /*e0a0*/  HMMA.16816.F32 R8, R188.reuse, R180, R8 ;  /* 0x000000b4bc08723c */ /* 0x040fec0000001808 */
[-C--:B------:R-:W-:Y:S06]  /*e0b0*/  HMMA.16816.F32 R12, R188, R182.reuse, R12 ;  /* 0x000000b6bc0c723c */ /* 0x080fec000000180c */
[C---:B------:R-:W-:Y:S01]  /*e0c0*/  HMMA.16816.F32 R16, R172.reuse, R182, R16 ;  /* 0x000000b6ac10723c */ /* 0x040fe20000001810 */
[----:B------:R-:W3:Y:S05]  /*e0d0*/  LDSM.16.M88.4 R180, [R216+0x8400] ;  /* 0x00840000d8b4783b */ /* 0x000eea0000000200 */
        /* <DEDUP_REMOVED lines=13> */
[----:B------:R-:W4:Y:S05]  /*e1b0*/  LDSM.16.M88.4 R188, [R216+0x8800] ;  /* 0x00880000d8bc783b */ /* 0x000f2a0000000200 */
[----:B------:R-:W-:Y:S01]  /*e1c0*/  HMMA.16816.F32 R64, R172, R210, R64 ;  /* 0x000000d2ac40723c */ /* 0x000fe20000001840 */
[----:B------:R-:W5:Y:S05]  /*e1d0*/  LDSM.16.M88.4 R172, [R215+0x4000] ;  /* 0x00400000d7ac783b */ /* 0x000f6a0000000200 */
[-C--:B-1----:R-:W-:Y:S01]  /*e1e0*/  HMMA.16816.F32 R4, R168, R176.reuse, R4 ;  /* 0x000000b0a804723c */ /* 0x082fe20000001804 */
[----:B------:R-:W-:Y:S05]  /*e1f0*/  LDSM.16.M88.4 R208, [R213+0x8c00] ;  /* 0x008c0000d5d0783b */ /* 0x000fea0000000200 */
[C---:B--2---:R-:W-:Y:S06]  /*e200*/  HMMA.16816.F32 R8, R184.reuse, R176, R8 ;  /* 0x000000b0b808723c */ /* 0x044fec0000001808 */
[-C--:B------:R-:W-:Y:S06]  /*e210*/  HMMA.16816.F32 R12, R184, R178.reuse, R12 ;  /* 0x000000b2b80c723c */ /* 0x080fec000000180c */
[C---:B------:R-:W-:Y:S01]  /*e220*/  HMMA.16816.F32 R16, R168.reuse, R178, R16 ;  /* 0x000000b2a810723c */ /* 0x040fe20000001810 */
[----:B------:R-:W1:Y:S01]  /*e230*/  LDSM.16.M88.4 R176, [R213+0x8800] ;  /* 0x00880000d5b0783b */ /* 0x000e620000000200 */
[----:B------:R-:W-:Y:S04]  /*e240*/  DEPBAR.LE SB0, 0x0 ;  /* 0x000080000000791a */ /* 0x000fe80000000000 */
[-C--:B---3--:R-:W-:Y:S01]  /*e250*/  HMMA.16816.F32 R20, R168, R180.reuse, R20 ;  /* 0x000000b4a814723c */ /* 0x088fe20000001814 */
[----:B------:R-:W-:Y:S05]  /*e260*/  BAR.SYNC.DEFER_BLOCKING 0x0 ;  /* 0x0000000000007b1d */ /* 0x000fea0000010000 */
[C---:B------:R-:W-:Y:S06]  /*e270*/  HMMA.16816.F32 R24, R184.reuse, R180, R24 ;  /* 0x000000b4b818723c */ /* 0x040fec0000001818 */
[-C--:B------:R-:W-:Y:S06]  /*e280*/  HMMA.16816.F32 R28, R184, R182.reuse, R28 ;  /* 0x000000b6b81c723c */ /* 0x080fec000000181c */
[C---:B------:R-:W-:Y:S06]  /*e290*/  HMMA.16816.F32 R32, R168.reuse, R182, R32 ;  /* 0x000000b6a820723c */ /* 0x040fec0000001820 */
[-C--:B----4-:R-:W-:Y:S06]  /*e2a0*/  HMMA.16816.F32 R36, R168, R188.reuse, R36 ;  /* 0x000000bca824723c */ /* 0x090fec0000001824 */
[C---:B------:R-:W-:Y:S06]  /*e2b0*/  HMMA.16816.F32 R40, R184.reuse, R188, R40 ;  /* 0x000000bcb828723c */ /* 0x040fec0000001828 */
[-C--:B------:R-:W-:Y:S06]  /*e2c0*/  HMMA.16816.F32 R44, R184, R190.reuse, R44 ;  /* 0x000000beb82c723c */ /* 0x080fec000000182c */
[C---:B------:R-:W-:Y:S06]  /*e2d0*/  HMMA.16816.F32 R48, R168.reuse, R190, R48 ;  /* 0x000000bea830723c */ /* 0x040fec0000001830 */
[-C--:B------:R-:W-:Y:S06]  /*e2e0*/  HMMA.16816.F32 R52, R168, R192.reuse, R52 ;  /* 0x000000c0a834723c */ /* 0x080fec0000001834 */
[C---:B------:R-:W-:Y:S06]  /*e2f0*/  HMMA.16816.F32 R56, R184.reuse, R192, R56 ;  /* 0x000000c0b838723c */ /* 0x040fec0000001838 */
[-C--:B------:R-:W-:Y:S06]  /*e300*/  HMMA.16816.F32 R60, R184, R194.reuse, R60 ;  /* 0x000000c2b83c723c */ /* 0x080fec000000183c */
[----:B------:R-:W-:Y:S06]  /*e310*/  HMMA.16816.F32 R64, R168, R194, R64 ;  /* 0x000000c2a840723c */ /* 0x000fec0000001840 */
[-C--:B-----5:R-:W-:Y:S06]  /*e320*/  HMMA.16816.F32 R4, R172, R196.reuse, R4 ;  /* 0x000000c4ac04723c */ /* 0x0a0fec0000001804 */
[C---:B------:R-:W-:Y:S06]  /*e330*/  HMMA.16816.F32 R8, R200.reuse, R196, R8 ;  /* 0x000000c4c808723c */ /* 0x040fec0000001808 */
[-C--:B------:R-:W-:Y:S06]  /*e340*/  HMMA.16816.F32 R12, R200, R198.reuse, R12 ;  /* 0x000000c6c80c723c */ /* 0x080fec000000180c */
[C---:B------:R-:W-:Y:S06]  /*e350*/  HMMA.16816.F32 R16, R172.reuse, R198, R16 ;  /* 0x000000c6ac10723c */ /* 0x040fec0000001810 */
        /* <DEDUP_REMOVED lines=69> */
.L_x_91:
[----:B--2---:R-:W-:Y:S01]  /*e7b0*/  SHFL.BFLY PT, R167, R178, 0x2, 0x1f ;  /* 0x0c401f00b2a77f89 */ /* 0x004fe200000e0000 */
[----:B------:R-:W-:Y:S01]  /*e7c0*/  FMNMX.FTZ R183, R67, R183, !PT ;  /* 0x000000b743b77209 */ /* 0x000fe20007810000 */
[----:B------:R-:W-:Y:S01]  /*e7d0*/  UIADD3 UR19, UR19, -0x1, URZ ;  /* 0xffffffff13137890 */ /* 0x000fe2000fffe03f */
[----:B------:R-:W-:Y:S02]  /*e7e0*/  FMNMX.FTZ R171, R57, R182, !PT ;  /* 0x000000b639ab7209 */ /* 0x000fe40007810000 */
[----:B------:R-:W-:Y:S03]  /*e7f0*/  FMNMX.FTZ R165, R58, R181, !PT ;  /* 0x000000b53aa57209 */ /* 0x000fe60007810000 */
[----:B------:R-:W-:Y:S01]  /*e800*/  SHFL.BFLY PT, R172, R183, 0x2, 0x1f ;  /* 0x0c401f00b7ac7f89 */ /* 0x000fe200000e0000 */
[----:B------:R-:W-:Y:S02]  /*e810*/  FMNMX.FTZ R171, R60, R171, !PT ;  /* 0x000000ab3cab7209 */ /* 0x000fe40007810000 */
[----:B------:R-:W-:Y:S02]  /*e820*/  FMNMX.FTZ R165, R59, R165, !PT ;  /* 0x000000a53ba57209 */ /* 0x000fe40007810000 */
[----:B------:R-:W-:Y:S02]  /*e830*/  FMNMX.FTZ R171, R61, R171, !PT ;  /* 0x000000ab3dab7209 */ /* 0x000fe40007810000 */
[----:B------:R-:W-:Y:S03]  /*e840*/  FMNMX.FTZ R165, R62, R165, !PT ;  /* 0x000000a53ea57209 */ /* 0x000fe60007810000 */
[----:B------:R-:W-:Y:S01]  /*e850*/  SHFL.BFLY PT, R166, R171, 0x2, 0x1f ;  /* 0x0c401f00aba67f89 */ /* 0x000fe200000e0000 */
[----:B------:R-:W-:Y:S07]  /*e860*/  FMNMX.FTZ R165, R63, R165, !PT ;  /* 0x000000a53fa57209 */ /* 0x000fee0007810000 */
[----:B------:R-:W1:Y:S02]  /*e870*/  SHFL.BFLY PT, R169, R165, 0x2, 0x1f ;  /* 0x0c401f00a5a97f89 */ /* 0x000e6400000e0000 */
[----:B-1----:R-:W-:Y:S02]  /*e880*/  FMNMX.FTZ R169, R165, R169, !PT ;  /* 0x000000a9a5a97209 */ /* 0x002fe40007810000 */
[----:B------:R-:W-:Y:S02]  /*e890*/  FMNMX.FTZ R178, R178, R167, !PT ;  /* 0x000000a7b2b27209 */ /* 0x000fe40007810000 */
[----:B------:R-:W-:Y:S02]  /*e8a0*/  FMNMX.FTZ R172, R183, R172, !PT ;  /* 0x000000acb7ac7209 */ /* 0x000fe40007810000 */
[----:B------:R-:W1:Y:S01]  /*e8b0*/  SHFL.BFLY PT, R165, R169, 0x1, 0x1f ;  /* 0x0c201f00a9a57f89 */ /* 0x000e6200000e0000 */
[----:B------:R-:W-:Y:S07]  /*e8c0*/  FMNMX.FTZ R171, R171, R166, !PT ;  /* 0x000000a6abab7209 */ /* 0x000fee0007810000 */
[----:B------:R-:W2:Y:S08]  /*e8d0*/  SHFL.BFLY PT, R168, R178, 0x1, 0x1f ;  /* 0x0c201f00b2a87f89 */ /* 0x000eb000000e0000 */
[----:B------:R-:W3:Y:S08]  /*e8e0*/  SHFL.BFLY PT, R167, R172, 0x1, 0x1f ;  /* 0x0c201f00aca77f89 */ /* 0x000ef000000e0000 */
[----:B------:R-:W4:Y:S01]  /*e8f0*/  SHFL.BFLY PT, R170, R171, 0x1, 0x1f ;  /* 0x0c201f00abaa7f89 */ /* 0x000f2200000e0000 */
[----:B-1----:R-:W-:Y:S02]  /*e900*/  FMNMX.FTZ R165, R169, R165, !PT ;  /* 0x000000a5a9a57209 */ /* 0x002fe40007810000 */
[----:B--2---:R-:W-:Y:S03]  /*e910*/  FMNMX.FTZ R168, R178, R168, !PT ;  /* 0x000000a8b2a87209 */ /* 0x004fe60007810000 */
[C---:B------:R-:W-:Y:S01]  /*e920*/  FADD.FTZ R0, -R165.reuse, R0 ;  /* 0x00000000a5007221 */ /* 0x040fe20000010100 */
[----:B------:R-:W-:Y:S01]  /*e930*/  FMUL.FTZ R193, R165, UR4 ;  /* 0x00000004a5c17c20 */ /* 0x000fe20008410000 */
[----:B------:R-:W-:Y:S01]  /*e940*/  LDSM.16.MT88.4 R176, [R212+0x9000] ;  /* 0x00900000d4b0783b */ /* 0x000fe20000004200 */
[----:B---3--:R-:W-:Y:S01]  /*e950*/  FMNMX.FTZ R167, R172, R167, !PT ;  /* 0x000000a7aca77209 */ /* 0x008fe20007810000 */
[C---:B------:R-:W-:Y:S01]  /*e960*/  FADD.FTZ R166, -R168.reuse, R3 ;  /* 0x00000003a8a67221 */ /* 0x040fe20000010100 */
[C---:B------:R-:W-:Y:S01]  /*e970*/  FMUL.FTZ R196, R168.reuse, UR4 ;  /* 0x00000004a8c47c20 */ /* 0x040fe20008410000 */
[----:B------:R-:W-:Y:S01]  /*e980*/  FSETP.NEU.FTZ.AND P0, PT, R168, -INF , PT ;  /* 0xff800000a800780b */ /* 0x000fe20003f1d000 */
[----:B------:R-:W-:Y:S01]  /*e990*/  FMUL.FTZ R0, R0, UR4 ;  /* 0x0000000400007c20 */ /* 0x000fe20008410000 */
[----:B------:R-:W-:Y:S01]  /*e9a0*/  FMUL.FTZ R166, R166, UR4 ;  /* 0x00000004a6a67c20 */ /* 0x000fe20008410000 */
[C---:B------:R-:W-:Y:S01]  /*e9b0*/  FADD.FTZ R3, -R167.reuse, R164 ;  /* 0x000000a4a7037221 */ /* 0x040fe20000010100 */
[----:B------:R-:W-:Y:S01]  /*e9c0*/  FSEL R196, R196, RZ, P0 ;  /* 0x000000ffc4c47208 */ /* 0x000fe20000000000 */
[C---:B------:R-:W-:Y:S01]  /*e9d0*/  FMUL.FTZ R195, R167.reuse, UR4 ;  /* 0x00000004a7c37c20 */ /* 0x040fe20008410000 */
[----:B------:R4:W1:Y:S01]  /*e9e0*/  MUFU.EX2 R164, R166 ;  /* 0x000000a600a47308 */ /* 0x0008620000000800 */
[----:B------:R-:W-:Y:S01]  /*e9f0*/  FSETP.NEU.FTZ.AND P0, PT, R167, -INF , PT ;  /* 0xff800000a700780b */ /* 0x000fe20003f1d000 */
[----:B------:R-:W2:Y:S01]  /*ea00*/  LDSM.16.MT88.4 R172, [R214+0x9000] ;  /* 0x00900000d6ac783b */ /* 0x000ea20000004200 */
[--C-:B------:R-:W-:Y:S01]  /*ea10*/  FFMA.FTZ R181, R5, UR4, -R196.reuse ;  /* 0x0000000405b57c23 */ /* 0x100fe200080108c4 */
[--C-:B------:R-:W-:Y:S01]  /*ea20*/  FFMA.FTZ R180, R17, UR4, -R196.reuse ;  /* 0x0000000411b47c23 */ /* 0x100fe200080108c4 */
[----:B------:R-:W-:Y:S01]  /*ea30*/  FSEL R195, R195, RZ, P0 ;  /* 0x000000ffc3c37208 */ /* 0x000fe20000000000 */
[----:B------:R-:W-:Y:S01]  /*ea40*/  FMUL.FTZ R3, R3, UR4 ;  /* 0x0000000403037c20 */ /* 0x000fe20008410000 */
[--C-:B------:R-:W-:Y:S03]  /*ea50*/  FFMA.FTZ R205, R36, UR4, -R196.reuse ;  /* 0x0000000424cd7c23 */ /* 0x100fe600080108c4 */
[----:B------:R-:W3:Y:S01]  /*ea60*/  MUFU.EX2 R0, R0 ;  /* 0x0000000000007308 */ /* 0x000ee20000000800 */
[--C-:B------:R-:W-:Y:S01]  /*ea70*/  FFMA.FTZ R206, R37, UR4, -R196.reuse ;  /* 0x0000000425ce7c23 */ /* 0x100fe200080108c4 */
[--C-:B------:R-:W-:Y:S01]  /*ea80*/  FFMA.FTZ R183, R6, UR4, -R195.reuse ;  /* 0x0000000406b77c23 */ /* 0x100fe200080108c3 */
[--C-:B------:R-:W-:Y:S01]  /*ea90*/  FFMA.FTZ R169, R7, UR4, -R195.reuse ;  /* 0x0000000407a97c23 */ /* 0x100fe200080108c3 */
[--C-:B------:R-:W-:Y:S01]  /*eaa0*/  FFMA.FTZ R182, R18, UR4, -R195.reuse ;  /* 0x0000000412b67c23 */ /* 0x100fe200080108c3 */
[--C-:B------:R-:W-:Y:S01]  /*eab0*/  FFMA.FTZ R184, R19, UR4, -R195.reuse ;  /* 0x0000000413b87c23 */ /* 0x100fe200080108c3 */
[--C-:B------:R-:W-:Y:S01]  /*eac0*/  FFMA.FTZ R207, R38, UR4, -R195.reuse ;  /* 0x0000000426cf7c23 */ /* 0x100fe200080108c3 */
[----:B------:R-:W-:Y:S03]  /*ead0*/  FFMA.FTZ R208, R39, UR4, -R195 ;  /* 0x0000000427d07c23 */ /* 0x000fe600080108c3 */
[----:B------:R-:W5:Y:S01]  /*eae0*/  MUFU.EX2 R3, R3 ;  /* 0x0000000300037308 */ /* 0x000f620000000800 */
[----:B----4-:R-:W-:Y:S01]  /*eaf0*/  FMNMX.FTZ R166, R171, R170, !PT ;  /* 0x000000aaaba67209 */ /* 0x010fe20007810000 */
[--C-:B------:R-:W-:Y:S01]  /*eb00*/  FFMA.FTZ R171, R4, UR4, -R196.reuse ;  /* 0x0000000404ab7c23 */ /* 0x100fe200080108c4 */
[----:B------:R-:W-:Y:S01]  /*eb10*/  FFMA.FTZ R170, R16, UR4, -R196 ;  /* 0x0000000410aa7c23 */ /* 0x000fe200080108c4 */
[----:B-1----:R-:W-:Y:S01]  /*eb20*/  FMUL.FTZ R4, R164, R160 ;  /* 0x000000a0a4047220 */ /* 0x002fe20000410000 */
[C---:B------:R-:W-:Y:S01]  /*eb30*/  FSETP.NEU.FTZ.AND P0, PT, R166.reuse, -INF , PT ;  /* 0xff800000a600780b */ /* 0x040fe20003f1d000 */
[C---:B------:R-:W-:Y:S01]  /*eb40*/  FMUL.FTZ R194, R166.reuse, UR4 ;  /* 0x00000004a6c27c20 */ /* 0x040fe20008410000 */
[----:B------:R-:W-:Y:S03]  /*eb50*/  FADD.FTZ R2, -R166, R2 ;  /* 0x00000002a6027221 */ /* 0x000fe60000010100 */
[----:B------:R-:W-:Y:S01]  /*eb60*/  MUFU.EX2 R171, R171 ;  /* 0x000000ab00ab7308 */ /* 0x000fe20000000800 */
[C---:B------:R-:W-:Y:S01]  /*eb70*/  FMUL.FTZ R5, R164.reuse, R161 ;  /* 0x000000a1a4057220 */ /* 0x040fe20000410000 */
[----:B------:R-:W-:Y:S01]  /*eb80*/  FMUL.FTZ R16, R164, R148 ;  /* 0x00000094a4107220 */ /* 0x000fe20000410000 */
[----:B------:R-:W-:Y:S01]  /*eb90*/  FSEL R194, R194, RZ, P0 ;  /* 0x000000ffc2c27208 */ /* 0x000fe20000000000 */
[----:B------:R-:W-:Y:S01]  /*eba0*/  FMUL.FTZ R2, R2, UR4 ;  /* 0x0000000402027c20 */ /* 0x000fe20008410000 */
[----:B------:R-:W-:Y:S01]  /*ebb0*/  FSETP.NEU.FTZ.AND P0, PT, R165, -INF , PT ;  /* 0xff800000a500780b */ /* 0x000fe20003f1d000 */
[C---:B------:R-:W-:Y:S01]  /*ebc0*/  FMUL.FTZ R17, R164.reuse, R149 ;  /* 0x00000095a4117220 */ /* 0x040fe20000410000 */
[----:B------:R-:W-:Y:S01]  /*ebd0*/  FMUL.FTZ R68, R164, R68 ;  /* 0x00000044a4447220 */ /* 0x000fe20000410000 */
[--C-:B------:R-:W-:Y:S01]  /*ebe0*/  FFMA.FTZ R187, R12, UR4, -R194.reuse ;  /* 0x000000040cbb7c23 */ /* 0x100fe200080108c2 */
[----:B------:R-:W-:Y:S01]  /*ebf0*/  FSEL R193, R193, RZ, P0 ;  /* 0x000000ffc1c17208 */ /* 0x000fe20000000000 */
[----:B------:R-:W1:Y:S01]  /*ec00*/  MUFU.EX2 R2, R2 ;  /* 0x0000000200027308 */ /* 0x000e620000000800 */
[--C-:B------:R-:W-:Y:S01]  /*ec10*/  FFMA.FTZ R189, R13, UR4, -R194.reuse ;  /* 0x000000040dbd7c23 */ /* 0x100fe200080108c2 */
[--C-:B------:R-:W-:Y:S01]  /*ec20*/  FFMA.FTZ R188, R8, UR4, -R194.reuse ;  /* 0x0000000408bc7c23 */ /* 0x100fe200080108c2 */
[----:B------:R-:W-:Y:S01]  /*ec30*/  FFMA.FTZ R185, R9, UR4, -R194 ;  /* 0x0000000409b97c23 */ /* 0x000fe200080108c2 */
[--C-:B------:R-:W-:Y:S01]  /*ec40*/  FFMA.FTZ R190, R14, UR4, -R193.reuse ;  /* 0x000000040ebe7c23 */ /* 0x100fe200080108c1 */
[--C-:B------:R-:W-:Y:S01]  /*ec50*/  FFMA.FTZ R192, R15, UR4, -R193.reuse ;  /* 0x000000040fc07c23 */ /* 0x100fe200080108c1 */
[--C-:B------:R-:W-:Y:S01]  /*ec60*/  FFMA.FTZ R191, R10, UR4, -R193.reuse ;  /* 0x000000040abf7c23 */ /* 0x100fe200080108c1 */
[----:B------:R-:W-:Y:S03]  /*ec70*/  FFMA.FTZ R186, R11, UR4, -R193 ;  /* 0x000000040bba7c23 */ /* 0x000fe600080108c1 */
[----:B------:R-:W4:Y:S01]  /*ec80*/  MUFU.EX2 R181, R181 ;  /* 0x000000b500b57308 */ /* 0x000f220000000800 */
[C---:B---3--:R-:W-:Y:S01]  /*ec90*/  FMUL.FTZ R10, R0.reuse, R158 ;  /* 0x0000009e000a7220 */ /* 0x048fe20000410000 */
[C---:B------:R-:W-:Y:S01]  /*eca0*/  FMUL.FTZ R11, R0.reuse, R159 ;  /* 0x0000009f000b7220 */ /* 0x040fe20000410000 */
[C---:B-----5:R-:W-:Y:S01]  /*ecb0*/  FMUL.FTZ R6, R3.reuse, R162 ;  /* 0x000000a203067220 */ /* 0x060fe20000410000 */
[C---:B------:R-:W-:Y:S01]  /*ecc0*/  FMUL.FTZ R7, R3.reuse, R163 ;  /* 0x000000a303077220 */ /* 0x040fe20000410000 */
[C---:B------:R-:W-:Y:S01]  /*ecd0*/  FMUL.FTZ R14, R0.reuse, R154 ;  /* 0x0000009a000e7220 */ /* 0x040fe20000410000 */
[----:B------:R-:W-:Y:S01]  /*ece0*/  FMUL.FTZ R15, R0, R155 ;  /* 0x0000009b000f7220 */ /* 0x000fe20000410000 */
[C---:B------:R-:W-:Y:S03]  /*ecf0*/  FMUL.FTZ R18, R3.reuse, R150 ;  /* 0x0000009603127220 */ /* 0x040fe60000410000 */
[----:B------:R-:W-:Y:S01]  /*ed00*/  MUFU.EX2 R183, R183 ;  /* 0x000000b700b77308 */ /* 0x000fe20000000800 */
[C---:B-1----:R-:W-:Y:S01]  /*ed10*/  FMUL.FTZ R8, R2.reuse, R156 ;  /* 0x0000009c02087220 */ /* 0x042fe20000410000 */
[C---:B------:R-:W-:Y:S01]  /*ed20*/  FMUL.FTZ R9, R2.reuse, R157 ;  /* 0x0000009d02097220 */ /* 0x040fe20000410000 */
[C---:B------:R-:W-:Y:S01]  /*ed30*/  FMUL.FTZ R12, R2.reuse, R152 ;  /* 0x00000098020c7220 */ /* 0x040fe20000410000 */
[----:B------:R-:W-:Y:S01]  /*ed40*/  FMUL.FTZ R13, R2, R153 ;  /* 0x00000099020d7220 */ /* 0x000fe20000410000 */
[----:B------:R-:W-:Y:S01]  /*ed50*/  FMUL.FTZ R19, R3, R151 ;  /* 0x0000009703137220 */ /* 0x000fe20000410000 */
[----:B------:R-:W-:Y:S01]  /*ed60*/  FMUL.FTZ R69, R164, R69 ;  /* 0x00000045a4457220 */ /* 0x000fe20000410000 */
[----:B------:R-:W1:Y:S03]  /*ed70*/  LDSM.16.MT88.4 R148, [R214+0xa000] ;  /* 0x00a00000d694783b */ /* 0x000e660000004200 */
[----:B------:R-:W3:Y:S01]  /*ed80*/  MUFU.EX2 R169, R169 ;  /* 0x000000a900a97308 */ /* 0x000ee20000000800 */
[----:B----4-:R-:W-:Y:S01]  /*ed90*/  F2FP.F16.F32.PACK_AB R156, R181, R171 ;  /* 0x000000abb59c723e */ /* 0x010fe200000000ff */
        /* <DEDUP_REMOVED lines=8> */
[----:B------:R-:W-:Y:S01]  /*ee20*/  FMUL.FTZ R77, R2, R77 ;  /* 0x0000004d024d7220 */ /* 0x000fe20000410000 */
[C---:B------:R-:W-:Y:S01]  /*ee30*/  FMUL.FTZ R78, R0.reuse, R78 ;  /* 0x0000004e004e7220 */ /* 0x040fe20000410000 */
[----:B------:R-:W-:Y:S01]  /*ee40*/  FMUL.FTZ R79, R0, R79 ;  /* 0x0000004f004f7220 */ /* 0x000fe20000410000 */
[----:B------:R-:W4:Y:S01]  /*ee50*/  LDSM.16.MT88.4 R152, [R212+0xa000] ;  /* 0x00a00000d498783b */ /* 0x000f220000004200 */
[--C-:B------:R-:W-:Y:S01]  /*ee60*/  FFMA.FTZ R209, R48, UR4, -R196.reuse ;  /* 0x0000000430d17c23 */ /* 0x100fe200080108c4 */
[----:B------:R-:W-:Y:S03]  /*ee70*/  FFMA.FTZ R210, R49, UR4, -R196 ;  /* 0x0000000431d27c23 */ /* 0x000fe600080108c4 */
[----:B------:R-:W5:Y:S01]  /*ee80*/  MUFU.EX2 R180, R180 ;  /* 0x000000b400b47308 */ /* 0x000f620000000800 */
[----:B---3--:R-:W-:Y:S01]  /*ee90*/  F2FP.F16.F32.PACK_AB R157, R169, R183 ;  /* 0x000000b7a99d723e */ /* 0x008fe200000000ff */
[--C-:B------:R-:W-:Y:S01]  /*eea0*/  FFMA.FTZ R211, R50, UR4, -R195.reuse ;  /* 0x0000000432d37c23 */ /* 0x100fe200080108c3 */
[----:B------:R-:W-:Y:S01]  /*eeb0*/  FFMA.FTZ R239, R51, UR4, -R195 ;  /* 0x0000000433ef7c23 */ /* 0x000fe200080108c3 */
[--C-:B------:R-:W-:Y:S01]  /*eec0*/  FFMA.FTZ R240, R40, UR4, -R194.reuse ;  /* 0x0000000428f07c23 */ /* 0x100fe200080108c2 */
[----:B------:R-:W-:Y:S01]  /*eed0*/  LDSM.16.MT88.4 R36, [R214+0xb400] ;  /* 0x00b40000d624783b */ /* 0x000fe20000004200 */
[----:B------:R-:W-:Y:S01]  /*eee0*/  FFMA.FTZ R241, R41, UR4, -R194 ;  /* 0x0000000429f17c23 */ /* 0x000fe200080108c2 */
[--C-:B------:R-:W-:Y:S03]  /*eef0*/  FFMA.FTZ R242, R42, UR4, -R193.reuse ;  /* 0x000000042af27c23 */ /* 0x100fe600080108c1 */
[----:B------:R-:W-:Y:S01]  /*ef00*/  MUFU.EX2 R182, R182 ;  /* 0x000000b600b67308 */ /* 0x000fe20000000800 */
[----:B------:R-:W-:Y:S01]  /*ef10*/  FFMA.FTZ R243, R43, UR4, -R193 ;  /* 0x000000042bf37c23 */ /* 0x000fe200080108c1 */
[--C-:B------:R-:W-:Y:S01]  /*ef20*/  FFMA.FTZ R248, R52, UR4, -R196.reuse ;  /* 0x0000000434f87c23 */ /* 0x100fe200080108c4 */
[--C-:B------:R-:W-:Y:S01]  /*ef30*/  FFMA.FTZ R249, R53, UR4, -R196.reuse ;  /* 0x0000000435f97c23 */ /* 0x100fe200080108c4 */
[--C-:B------:R-:W-:Y:S01]  /*ef40*/  FFMA.FTZ R250, R54, UR4, -R195.reuse ;  /* 0x0000000436fa7c23 */ /* 0x100fe200080108c3 */
[----:B------:R-:W-:Y:S01]  /*ef50*/  LDSM.16.MT88.4 R48, [R212+0xb400] ;  /* 0x00b40000d430783b */ /* 0x000fe20000004200 */
[--C-:B------:R-:W-:Y:S01]  /*ef60*/  FFMA.FTZ R251, R55, UR4, -R195.reuse ;  /* 0x0000000437fb7c23 */ /* 0x100fe200080108c3 */
[----:B------:R-:W-:Y:S03]  /*ef70*/  FFMA.FTZ R66, R66, UR4, -R195 ;  /* 0x0000000442427c23 */ /* 0x000fe600080108c3 */
[----:B------:R-:W3:Y:S01]  /*ef80*/  MUFU.EX2 R184, R184 ;  /* 0x000000b800b87308 */ /* 0x000ee20000000800 */
[----:B-----5:R-:W-:Y:S01]  /*ef90*/  F2FP.F16.F32.PACK_AB R158, R180, R170 ;  /* 0x000000aab49e723e */ /* 0x020fe200000000ff */
[----:B------:R-:W-:Y:S01]  /*efa0*/  FFMA.FTZ R252, R64, UR4, -R196 ;  /* 0x0000000440fc7c23 */ /* 0x000fe200080108c4 */
[--C-:B------:R-:W-:Y:S01]  /*efb0*/  FFMA.FTZ R56, R56, UR4, -R194.reuse ;  /* 0x0000000438387c23 */ /* 0x100fe200080108c2 */
[--C-:B------:R-:W-:Y:S01]  /*efc0*/  FFMA.FTZ R57, R57, UR4, -R194.reuse ;  /* 0x0000000439397c23 */ /* 0x100fe200080108c2 */
[----:B------:R-:W-:Y:S01]  /*efd0*/  LDSM.16.MT88.4 R40, [R214+0x9800] ;  /* 0x00980000d628783b */ /* 0x000fe20000004200 */
[--C-:B------:R-:W-:Y:S01]  /*efe0*/  FFMA.FTZ R58, R58, UR4, -R193.reuse ;  /* 0x000000043a3a7c23 */ /* 0x100fe200080108c1 */
[--C-:B------:R-:W-:Y:S03]  /*eff0*/  FFMA.FTZ R59, R59, UR4, -R193.reuse ;  /* 0x000000043b3b7c23 */ /* 0x100fe600080108c1 */
[----:B------:R-:W-:Y:S01]  /*f000*/  MUFU.EX2 R188, R188 ;  /* 0x000000bc00bc7308 */ /* 0x000fe20000000800 */
[C---:B------:R-:W-:Y:S01]  /*f010*/  FMUL.FTZ R84, R164.reuse, R84 ;  /* 0x00000054a4547220 */ /* 0x040fe20000410000 */
[----:B------:R-:W-:Y:S01]  /*f020*/  FMUL.FTZ R85, R164, R85 ;  /* 0x00000055a4557220 */ /* 0x000fe20000410000 */
[C---:B------:R-:W-:Y:S01]  /*f030*/  FMUL.FTZ R86, R3.reuse, R86 ;  /* 0x0000005603567220 */ /* 0x040fe20000410000 */
[C---:B------:R-:W-:Y:S01]  /*f040*/  FMUL.FTZ R87, R3.reuse, R87 ;  /* 0x0000005703577220 */ /* 0x040fe20000410000 */
[----:B------:R-:W-:Y:S01]  /*f050*/  LDSM.16.MT88.4 R52, [R214+0xb800] ;  /* 0x00b80000d634783b */ /* 0x000fe20000004200 */
[C---:B------:R-:W-:Y:S01]  /*f060*/  FMUL.FTZ R88, R2.reuse, R88 ;  /* 0x0000005802587220 */ /* 0x040fe20000410000 */
[----:B------:R-:W-:Y:S03]  /*f070*/  FMUL.FTZ R89, R2, R89 ;  /* 0x0000005902597220 */ /* 0x000fe60000410000 */
[----:B------:R-:W5:Y:S01]  /*f080*/  MUFU.EX2 R185, R185 ;  /* 0x000000b900b97308 */ /* 0x000f620000000800 */
[----:B---3--:R-:W-:Y:S01]  /*f090*/  F2FP.F16.F32.PACK_AB R159, R184, R182 ;  /* 0x000000b6b89f723e */ /* 0x008fe200000000ff */
[C---:B------:R-:W-:Y:S01]  /*f0a0*/  FMUL.FTZ R90, R0.reuse, R90 ;  /* 0x0000005a005a7220 */ /* 0x040fe20000410000 */
[----:B------:R-:W-:Y:S01]  /*f0b0*/  FMUL.FTZ R91, R0, R91 ;  /* 0x0000005b005b7220 */ /* 0x000fe20000410000 */
[C---:B------:R-:W-:Y:S01]  /*f0c0*/  FMUL.FTZ R92, R2.reuse, R92 ;  /* 0x0000005c025c7220 */ /* 0x040fe20000410000 */
[----:B------:R-:W-:Y:S01]  /*f0d0*/  FMUL.FTZ R93, R2, R93 ;  /* 0x0000005d025d7220 */ /* 0x000fe20000410000 */
[C---:B------:R-:W-:Y:S01]  /*f0e0*/  FMUL.FTZ R94, R0.reuse, R94 ;  /* 0x0000005e005e7220 */ /* 0x040fe20000410000 */
[----:B------:R-:W-:Y:S01]  /*f0f0*/  FMUL.FTZ R95, R0, R95 ;  /* 0x0000005f005f7220 */ /* 0x000fe20000410000 */
[-C--:B--2---:R-:W-:Y:S02]  /*f100*/  HMMA.16816.F32 R4, R156, R172.reuse, R4 ;  /* 0x000000ac9c04723c */ /* 0x084fe40000001804 */
[----:B------:R-:W-:Y:S03]  /*f110*/  MUFU.EX2 R191, R191 ;  /* 0x000000bf00bf7308 */ /* 0x000fe60000000800 */
[C---:B------:R-:W-:Y:S01]  /*f120*/  FMUL.FTZ R80, R164.reuse, R80 ;  /* 0x00000050a4507220 */ /* 0x040fe20000410000 */
[C---:B------:R-:W-:Y:S01]  /*f130*/  FMUL.FTZ R81, R164.reuse, R81 ;  /* 0x00000051a4517220 */ /* 0x040fe20000410000 */
[C---:B------:R-:W-:Y:S01]  /*f140*/  FMUL.FTZ R82, R3.reuse, R82 ;  /* 0x0000005203527220 */ /* 0x040fe20000410000 */
[----:B------:R-:W-:Y:S04]  /*f150*/  FMUL.FTZ R83, R3, R83 ;  /* 0x0000005303537220 */ /* 0x000fe80000410000 */
[----:B------:R-:W2:Y:S01]  /*f160*/  MUFU.EX2 R186, R186 ;  /* 0x000000ba00ba7308 */ /* 0x000ea20000000800 */
[----:B-----5:R-:W-:Y:S01]  /*f170*/  F2FP.F16.F32.PACK_AB R160, R185, R188 ;  /* 0x000000bcb9a0723e */ /* 0x020fe200000000ff */
[C---:B------:R-:W-:Y:S01]  /*f180*/  FMUL.FTZ R96, R164.reuse, R96 ;  /* 0x00000060a4607220 */ /* 0x040fe20000410000 */
[----:B------:R-:W-:Y:S01]  /*f190*/  FMUL.FTZ R97, R164, R97 ;  /* 0x00000061a4617220 */ /* 0x000fe20000410000 */
[C---:B------:R-:W-:Y:S01]  /*f1a0*/  FMUL.FTZ R98, R3.reuse, R98 ;  /* 0x0000006203627220 */ /* 0x040fe20000410000 */
[C---:B------:R-:W-:Y:S01]  /*f1b0*/  FMUL.FTZ R99, R3.reuse, R99 ;  /* 0x0000006303637220 */ /* 0x040fe20000410000 */
[C---:B------:R-:W-:Y:S04]  /*f1c0*/  FMUL.FTZ R112, R2.reuse, R112 ;  /* 0x0000007002707220 */ /* 0x040fe80000410000 */
[----:B------:R-:W-:Y:S01]  /*f1d0*/  MUFU.EX2 R187, R187 ;  /* 0x000000bb00bb7308 */ /* 0x000fe20000000800 */
[----:B------:R-:W-:Y:S01]  /*f1e0*/  FMUL.FTZ R113, R2, R113 ;  /* 0x0000007102717220 */ /* 0x000fe20000410000 */
[C---:B------:R-:W-:Y:S01]  /*f1f0*/  FMUL.FTZ R114, R0.reuse, R114 ;  /* 0x0000007200727220 */ /* 0x040fe20000410000 */
[----:B------:R-:W-:Y:S01]  /*f200*/  FMUL.FTZ R115, R0, R115 ;  /* 0x0000007300737220 */ /* 0x000fe20000410000 */
[C---:B------:R-:W-:Y:S01]  /*f210*/  FMUL.FTZ R116, R2.reuse, R116 ;  /* 0x0000007402747220 */ /* 0x040fe20000410000 */
[----:B------:R-:W-:Y:S01]  /*f220*/  FMUL.FTZ R117, R2, R117 ;  /* 0x0000007502757220 */ /* 0x000fe20000410000 */
[C---:B------:R-:W-:Y:S01]  /*f230*/  FMUL.FTZ R118, R0.reuse, R118 ;  /* 0x0000007600767220 */ /* 0x040fe20000410000 */
[----:B------:R-:W-:Y:S03]  /*f240*/  FMUL.FTZ R119, R0, R119 ;  /* 0x0000007700777220 */ /* 0x000fe60000410000 */
[----:B------:R-:W3:Y:S01]  /*f250*/  MUFU.EX2 R189, R189 ;  /* 0x000000bd00bd7308 */ /* 0x000ee20000000800 */
[----:B--2---:R-:W-:Y:S01]  /*f260*/  F2FP.F16.F32.PACK_AB R161, R186, R191 ;  /* 0x000000bfbaa1723e */ /* 0x004fe200000000ff */
[C---:B------:R-:W-:Y:S01]  /*f270*/  FMUL.FTZ R120, R164.reuse, R120 ;  /* 0x00000078a4787220 */ /* 0x040fe20000410000 */
[----:B------:R-:W-:Y:S01]  /*f280*/  FMUL.FTZ R121, R164, R121 ;  /* 0x00000079a4797220 */ /* 0x000fe20000410000 */
[C---:B------:R-:W-:Y:S01]  /*f290*/  FMUL.FTZ R122, R3.reuse, R122 ;  /* 0x0000007a037a7220 */ /* 0x040fe20000410000 */
[C---:B------:R-:W-:Y:S01]  /*f2a0*/  FMUL.FTZ R123, R3.reuse, R123 ;  /* 0x0000007b037b7220 */ /* 0x040fe20000410000 */
[C---:B------:R-:W-:Y:S01]  /*f2b0*/  FMUL.FTZ R124, R2.reuse, R124 ;  /* 0x0000007c027c7220 */ /* 0x040fe20000410000 */
[----:B------:R-:W-:Y:S03]  /*f2c0*/  FMUL.FTZ R125, R2, R125 ;  /* 0x0000007d027d7220 */ /* 0x000fe60000410000 */
[----:B------:R-:W-:Y:S01]  /*f2d0*/  MUFU.EX2 R190, R190 ;  /* 0x000000be00be7308 */ /* 0x000fe20000000800 */
[C---:B------:R-:W-:Y:S01]  /*f2e0*/  FMUL.FTZ R126, R0.reuse, R126 ;  /* 0x0000007e007e7220 */ /* 0x040fe20000410000 */
[----:B------:R-:W-:Y:S01]  /*f2f0*/  FMUL.FTZ R127, R0, R127 ;  /* 0x0000007f007f7220 */ /* 0x000fe20000410000 */
[C---:B------:R-:W-:Y:S01]  /*f300*/  FMUL.FTZ R128, R164.reuse, R128 ;  /* 0x00000080a4807220 */ /* 0x040fe20000410000 */
[----:B------:R-:W-:Y:S01]  /*f310*/  FMUL.FTZ R129, R164, R129 ;  /* 0x00000081a4817220 */ /* 0x000fe20000410000 */
[C---:B------:R-:W-:Y:S01]  /*f320*/  FMUL.FTZ R130, R3.reuse, R130 ;  /* 0x0000008203827220 */ /* 0x040fe20000410000 */
[----:B------:R-:W-:Y:S01]  /*f330*/  FMUL.FTZ R131, R3, R131 ;  /* 0x0000008303837220 */ /* 0x000fe20000410000 */
[--C-:B------:R-:W-:Y:S03]  /*f340*/  FFMA.FTZ R244, R44, UR4, -R194.reuse ;  /* 0x000000042cf47c23 */ /* 0x100fe600080108c2 */
[----:B------:R-:W2:Y:S01]  /*f350*/  MUFU.EX2 R192, R192 ;  /* 0x000000c000c07308 */ /* 0x000ea20000000800 */
[----:B---3--:R-:W-:Y:S01]  /*f360*/  F2FP.F16.F32.PACK_AB R162, R189, R187 ;  /* 0x000000bbbda2723e */ /* 0x008fe200000000ff */
[--C-:B------:R-:W-:Y:S01]  /*f370*/  FFMA.FTZ R245, R45, UR4, -R194.reuse ;  /* 0x000000042df57c23 */ /* 0x100fe200080108c2 */
[--C-:B------:R-:W-:Y:S01]  /*f380*/  FFMA.FTZ R246, R46, UR4, -R193.reuse ;  /* 0x000000042ef67c23 */ /* 0x100fe200080108c1 */
[--C-:B------:R-:W-:Y:S01]  /*f390*/  FFMA.FTZ R247, R47, UR4, -R193.reuse ;  /* 0x000000042ff77c23 */ /* 0x100fe200080108c1 */
        /* <DEDUP_REMOVED lines=15> */
[--C-:B------:R-:W-:Y:S01]  /*f490*/  FFMA.FTZ R197, R24, UR4, -R194.reuse ;  /* 0x0000000418c57c23 */ /* 0x100fe200080108c2 */
[C---:B------:R-:W-:Y:S01]  /*f4a0*/  FMUL.FTZ R24, R164.reuse, R136 ;  /* 0x00000088a4187220 */ /* 0x040fe20000410000 */
[----:B------:R-:W-:Y:S01]  /*f4b0*/  FFMA.FTZ R198, R25, UR4, -R194 ;  /* 0x0000000419c67c23 */ /* 0x000fe200080108c2 */
[----:B------:R-:W-:Y:S01]  /*f4c0*/  FMUL.FTZ R25, R164, R137 ;  /* 0x00000089a4197220 */ /* 0x000fe20000410000 */
[C---:B------:R-:W-:Y:S02]  /*f4d0*/  HMMA.16816.F32 R8, R160.reuse, R172, R8 ;  /* 0x000000aca008723c */ /* 0x040fe40000001808 */
[----:B------:R-:W-:Y:S02]  /*f4e0*/  MUFU.EX2 R242, R242 ;  /* 0x000000f200f27308 */ /* 0x000fe40000000800 */
[----:B------:R-:W-:Y:S01]  /*f4f0*/  FFMA.FTZ R199, R26, UR4, -R193 ;  /* 0x000000041ac77c23 */ /* 0x000fe200080108c1 */
[----:B------:R-:W-:Y:S01]  /*f500*/  FMUL.FTZ R26, R3, R138 ;  /* 0x0000008a031a7220 */ /* 0x000fe20000410000 */
[-C--:B------:R-:W-:Y:S06]  /*f510*/  HMMA.16816.F32 R12, R160, R174.reuse, R12 ;  /* 0x000000aea00c723c */ /* 0x080fec000000180c */
[----:B------:R-:W2:Y:S01]  /*f520*/  MUFU.EX2 R243, R243 ;  /* 0x000000f300f37308 */ /* 0x000ea20000000800 */
[----:B---3--:R-:W-:Y:S01]  /*f530*/  F2FP.F16.F32.PACK_AB R44, R241, R240 ;  /* 0x000000f0f12c723e */ /* 0x008fe200000000ff */
[C---:B------:R-:W-:Y:S04]  /*f540*/  HMMA.16816.F32 R16, R156.reuse, R174, R16 ;  /* 0x000000ae9c10723c */ /* 0x040fe80000001810 */
[--C-:B------:R-:W-:Y:S02]  /*f550*/  FFMA.FTZ R172, R20, UR4, -R196.reuse ;  /* 0x0000000414ac7c23 */ /* 0x100fe400080108c4 */
[-C--:B------:R-:W-:Y:S02]  /*f560*/  HMMA.16816.F32 R68, R156, R176.reuse, R68 ;  /* 0x000000b09c44723c */ /* 0x080fe40000001844 */
[----:B------:R-:W-:Y:S03]  /*f570*/  MUFU.EX2 R244, R244 ;  /* 0x000000f400f47308 */ /* 0x000fe60000000800 */
[C---:B------:R-:W-:Y:S01]  /*f580*/  FMUL.FTZ R20, R164.reuse, R144 ;  /* 0x00000090a4147220 */ /* 0x040fe20000410000 */
[C---:B------:R-:W-:Y:S06]  /*f590*/  HMMA.16816.F32 R72, R160.reuse, R176, R72 ;  /* 0x000000b0a048723c */ /* 0x040fec0000001848 */
[----:B------:R-:W3:Y:S01]  /*f5a0*/  MUFU.EX2 R245, R245 ;  /* 0x000000f500f57308 */ /* 0x000ee20000000800 */
[----:B--2---:R-:W-:Y:S01]  /*f5b0*/  F2FP.F16.F32.PACK_AB R45, R243, R242 ;  /* 0x000000f2f32d723e */ /* 0x004fe200000000ff */
        /* <DEDUP_REMOVED lines=14> */
[----:B------:R-:W2:Y:S05]  /*f6a0*/  LDSM.16.MT88.4 R148, [R214+0xb000] ;  /* 0x00b00000d694783b */ /* 0x000eaa0000004200 */
[----:B------:R-:W3:Y:S01]  /*f6b0*/  MUFU.EX2 R173, R173 ;  /* 0x000000ad00ad7308 */ /* 0x000ee20000000800 */
[--C-:B------:R-:W-:Y:S01]  /*f6c0*/  FFMA.FTZ R175, R23, UR4, -R195.reuse ;  /* 0x0000000417af7c23 */ /* 0x100fe200080108c3 */
[----:B------:R-:W-:Y:S03]  /*f6d0*/  FMUL.FTZ R23, R3, R147 ;  /* 0x0000009303177220 */ /* 0x000fe60000410000 */
[----:B-1----:R-:W-:Y:S01]  /*f6e0*/  F2FP.F16.F32.PACK_AB R47, R247, R246 ;  /* 0x000000f6f72f723e */ /* 0x002fe200000000ff */
[--C-:B------:R-:W-:Y:S01]  /*f6f0*/  FFMA.FTZ R176, R32, UR4, -R196.reuse ;  /* 0x0000000420b07c23 */ /* 0x100fe200080108c4 */
[----:B------:R-:W1:Y:S01]  /*f700*/  LDSM.16.MT88.4 R144, [R212+0xb000] ;  /* 0x00b00000d490783b */ /* 0x000e620000004200 */
[C---:B------:R-:W-:Y:S01]  /*f710*/  FMUL.FTZ R32, R164.reuse, R140 ;  /* 0x0000008ca4207220 */ /* 0x040fe20000410000 */
[--C-:B------:R-:W-:Y:S01]  /*f720*/  FFMA.FTZ R177, R33, UR4, -R196.reuse ;  /* 0x0000000421b17c23 */ /* 0x100fe200080108c4 */
[-C--:B----4-:R-:W-:Y:S01]  /*f730*/  HMMA.16816.F32 R20, R156, R152.reuse, R20 ;  /* 0x000000989c14723c */ /* 0x090fe20000001814 */
        /* <DEDUP_REMOVED lines=8> */
[--C-:B------:R-:W-:Y:S02]  /*f7c0*/  FFMA.FTZ R179, R35, UR4, -R195.reuse ;  /* 0x0000000423b37c23 */ /* 0x100fe400080108c3 */
[C---:B------:R-:W-:Y:S02]  /*f7d0*/  HMMA.16816.F32 R108, R156.reuse, R154, R108 ;  /* 0x0000009a9c6c723c */ /* 0x040fe4000000186c */
[----:B------:R-:W-:Y:S03]  /*f7e0*/  MUFU.EX2 R155, R57 ;  /* 0x00000039009b7308 */ /* 0x000fe60000000800 */
[----:B------:R-:W-:Y:S01]  /*f7f0*/  FMUL.FTZ R35, R3, R143 ;  /* 0x0000008f03237220 */ /* 0x000fe20000410000 */
[----:B------:R-:W-:Y:S01]  /*f800*/  FFMA.FTZ R195, R67, UR4, -R195 ;  /* 0x0000000443c37c23 */ /* 0x000fe200080108c3 */
[----:B------:R-:W4:Y:S01]  /*f810*/  LDSM.16.MT88.4 R140, [R214+0x9400] ;  /* 0x00940000d68c783b */ /* 0x000f220000004200 */
[--C-:B------:R-:W-:Y:S04]  /*f820*/  FFMA.FTZ R200, R27, UR4, -R193.reuse ;  /* 0x000000041bc87c23 */ /* 0x100fe800080108c1 */
[----:B------:R-:W-:Y:S01]  /*f830*/  MUFU.EX2 R152, R58 ;  /* 0x0000003a00987308 */ /* 0x000fe20000000800 */
[----:B------:R-:W-:Y:S01]  /*f840*/  FMUL.FTZ R27, R3, R139 ;  /* 0x0000008b031b7220 */ /* 0x000fe20000410000 */
[-C--:B--2---:R-:W-:Y:S03]  /*f850*/  HMMA.16816.F32 R32, R156, R148.reuse, R32 ;  /* 0x000000949c20723c */ /* 0x084fe60000001820 */
[--C-:B------:R-:W-:Y:S01]  /*f860*/  FFMA.FTZ R201, R28, UR4, -R194.reuse ;  /* 0x000000041cc97c23 */ /* 0x100fe200080108c2 */
[C---:B------:R-:W-:Y:S04]  /*f870*/  FMUL.FTZ R28, R2.reuse, R132 ;  /* 0x00000084021c7220 */ /* 0x040fe80000410000 */
[----:B------:R2:W-:Y:S01]  /*f880*/  MUFU.EX2 R154, R59 ;  /* 0x0000003b009a7308 */ /* 0x0005e20000000800 */
[C---:B------:R-:W-:Y:S04]  /*f890*/  HMMA.16816.F32 R112, R160.reuse, R148, R112 ;  /* 0x00000094a070723c */ /* 0x040fe80000001870 */
[----:B---3--:R-:W-:Y:S02]  /*f8a0*/  F2FP.F16.F32.PACK_AB R132, R173, R172 ;  /* 0x000000acad84723e */ /* 0x008fe400000000ff */
[-C--:B------:R-:W-:Y:S03]  /*f8b0*/  HMMA.16816.F32 R116, R160, R150.reuse, R116 ;  /* 0x00000096a074723c */ /* 0x080fe60000001874 */
[----:B------:R-:W3:Y:S02]  /*f8c0*/  MUFU.EX2 R175, R175 ;  /* 0x000000af00af7308 */ /* 0x000ee40000000800 */
[--C-:B------:R-:W-:Y:S01]  /*f8d0*/  FFMA.FTZ R202, R29, UR4, -R194.reuse ;  /* 0x000000041dca7c23 */ /* 0x100fe200080108c2 */
[C---:B------:R-:W-:Y:S01]  /*f8e0*/  HMMA.16816.F32 R120, R156.reuse, R150, R120 ;  /* 0x000000969c78723c */ /* 0x040fe20000001878 */
[----:B------:R-:W5:Y:S06]  /*f8f0*/  LDSM.16.MT88.4 R148, [R212+0x9400] ;  /* 0x00940000d494783b */ /* 0x000f6c0000004200 */
[----:B------:R-:W-:Y:S01]  /*f900*/  MUFU.EX2 R176, R176 ;  /* 0x000000b000b07308 */ /* 0x000fe20000000800 */
[----:B------:R-:W-:Y:S01]  /*f910*/  FMUL.FTZ R29, R2, R133 ;  /* 0x00000085021d7220 */ /* 0x000fe20000410000 */
[-C--:B-1----:R-:W-:Y:S01]  /*f920*/  HMMA.16816.F32 R24, R156, R144.reuse, R24 ;  /* 0x000000909c18723c */ /* 0x082fe20000001818 */
[----:B--2---:R-:W-:Y:S07]  /*f930*/  LDSM.16.MT88.4 R56, [R214+0xac00] ;  /* 0x00ac0000d638783b */ /* 0x004fee0000004200 */
[----:B------:R-:W1:Y:S01]  /*f940*/  MUFU.EX2 R177, R177 ;  /* 0x000000b100b17308 */ /* 0x000e620000000800 */
[C---:B------:R-:W-:Y:S04]  /*f950*/  HMMA.16816.F32 R124, R160.reuse, R144, R124 ;  /* 0x00000090a07c723c */ /* 0x040fe8000000187c */
[--C-:B------:R-:W-:Y:S01]  /*f960*/  FFMA.FTZ R203, R30, UR4, -R193.reuse ;  /* 0x000000041ecb7c23 */ /* 0x100fe200080108c1 */
[----:B------:R-:W-:Y:S04]  /*f970*/  FFMA.FTZ R204, R31, UR4, -R193 ;  /* 0x000000041fcc7c23 */ /* 0x000fe800080108c1 */
[----:B------:R-:W-:Y:S02]  /*f980*/  MUFU.EX2 R178, R178 ;  /* 0x000000b200b27308 */ /* 0x000fe40000000800 */
[C---:B------:R-:W-:Y:S01]  /*f990*/  FMUL.FTZ R30, R0.reuse, R134 ;  /* 0x00000086001e7220 */ /* 0x040fe20000410000 */
[----:B------:R-:W-:Y:S01]  /*f9a0*/  FMUL.FTZ R31, R0, R135 ;  /* 0x00000087001f7220 */ /* 0x000fe20000410000 */
[----:B---3--:R-:W-:Y:S01]  /*f9b0*/  F2FP.F16.F32.PACK_AB R133, R175, R174 ;  /* 0x000000aeaf85723e */ /* 0x008fe200000000ff */
[--C-:B------:R-:W-:Y:S01]  /*f9c0*/  FFMA.FTZ R60, R60, UR4, -R194.reuse ;  /* 0x000000043c3c7c23 */ /* 0x100fe200080108c2 */
[----:B------:R-:W-:Y:S04]  /*f9d0*/  FFMA.FTZ R194, R61, UR4, -R194 ;  /* 0x000000043dc27c23 */ /* 0x000fe800080108c2 */
[----:B------:R-:W2:Y:S01]  /*f9e0*/  MUFU.EX2 R179, R179 ;  /* 0x000000b300b37308 */ /* 0x000ea20000000800 */
[----:B-1----:R-:W-:Y:S01]  /*f9f0*/  F2FP.F16.F32.PACK_AB R134, R177, R176 ;  /* 0x000000b0b186723e */ /* 0x002fe200000000ff */
[----:B------:R-:W-:Y:S01]  /*fa00*/  FFMA.FTZ R171, R164, R238, R171 ;  /* 0x000000eea4ab7223 */ /* 0x000fe200000100ab */
[-C--:B------:R-:W-:Y:S03]  /*fa10*/  HMMA.16816.F32 R28, R160, R146.reuse, R28 ;  /* 0x00000092a01c723c */ /* 0x080fe6000000181c */
[----:B------:R-:W-:Y:S01]  /*fa20*/  MOV R164, R167 ;  /* 0x000000a700a47202 */ /* 0x000fe20000000f00 */
[----:B------:R-:W-:Y:S03]  /*fa30*/  FFMA.FTZ R183, R3, R237, R183 ;  /* 0x000000ed03b77223 */ /* 0x000fe600000100b7 */
[----:B------:R-:W-:Y:S01]  /*fa40*/  MUFU.EX2 R197, R197 ;  /* 0x000000c500c57308 */ /* 0x000fe20000000800 */
[----:B------:R-:W-:Y:S01]  /*fa50*/  HMMA.16816.F32 R128, R156, R146, R128 ;  /* 0x000000929c80723c */ /* 0x000fe20000001880 */
[----:B------:R-:W1:Y:S03]  /*fa60*/  LDSM.16.MT88.4 R144, [R214+0xa400] ;  /* 0x00a40000d690783b */ /* 0x000e660000004200 */
[----:B------:R-:W-:Y:S01]  /*fa70*/  FFMA.FTZ R188, R2, R236, R188 ;  /* 0x000000ec02bc7223 */ /* 0x000fe200000100bc */
[----:B------:R-:W-:Y:S04]  /*fa80*/  FFMA.FTZ R191, R0, R233, R191 ;  /* 0x000000e900bf7223 */ /* 0x000fe800000100bf */
[----:B------:R-:W3:Y:S02]  /*fa90*/  MUFU.EX2 R198, R198 ;  /* 0x000000c600c67308 */ /* 0x000ee40000000800 */
[----:B--2---:R-:W-:Y:S02]  /*faa0*/  F2FP.F16.F32.PACK_AB R135, R179, R178 ;  /* 0x000000b2b387723e */ /* 0x004fe400000000ff */
[----:B------:R-:W-:Y:S01]  /*fab0*/  MOV R0, R165 ;  /* 0x000000a500007202 */ /* 0x000fe20000000f00 */
[----:B------:R-:W-:Y:S01]  /*fac0*/  FADD.FTZ R171, R181, R171 ;  /* 0x000000abb5ab7221 */ /* 0x000fe20000010000 */
[----:B------:R-:W-:Y:S01]  /*fad0*/  FADD.FTZ R183, R169, R183 ;  /* 0x000000b7a9b77221 */ /* 0x000fe20000010000 */
[----:B------:R-:W-:Y:S02]  /*fae0*/  FADD.FTZ R188, R185, R188 ;  /* 0x000000bcb9bc7221 */ /* 0x000fe40000010000 */
[-C--:B----4-:R-:W-:Y:S01]  /*faf0*/  HMMA.16816.F32 R4, R132, R140.reuse, R4 ;  /* 0x0000008c8404723c */ /* 0x090fe20000001804 */
[----:B------:R-:W2:Y:S04]  /*fb00*/  MUFU.EX2 R199, R199 ;  /* 0x000000c700c77308 */ /* 0x000ea80000000800 */
[----:B------:R-:W-:Y:S01]  /*fb10*/  FADD.FTZ R191, R186, R191 ;  /* 0x000000bfbabf7221 */ /* 0x000fe20000010000 */
[----:B------:R-:W-:Y:S01]  /*fb20*/  FADD.FTZ R171, R170, R171 ;  /* 0x000000abaaab7221 */ /* 0x000fe20000010000 */
[----:B------:R-:W-:Y:S01]  /*fb30*/  FADD.FTZ R183, R182, R183 ;  /* 0x000000b7b6b77221 */ /* 0x000fe20000010000 */
[----:B------:R-:W-:Y:S03]  /*fb40*/  FADD.FTZ R188, R187, R188 ;  /* 0x000000bcbbbc7221 */ /* 0x000fe60000010000 */
[----:B------:R-:W4:Y:S01]  /*fb50*/  MUFU.EX2 R200, R200 ;  /* 0x000000c800c87308 */ /* 0x000f220000000800 */
[----:B---3--:R-:W-:Y:S01]  /*fb60*/  F2FP.F16.F32.PACK_AB R136, R198, R197 ;  /* 0x000000c5c688723e */ /* 0x008fe200000000ff */
[----:B------:R-:W-:Y:S01]  /*fb70*/  FADD.FTZ R191, R190, R191 ;  /* 0x000000bfbebf7221 */ /* 0x000fe20000010000 */
[----:B------:R-:W-:Y:S01]  /*fb80*/  MOV R3, R168 ;  /* 0x000000a800037202 */ /* 0x000fe20000000f00 */
[----:B------:R-:W-:Y:S01]  /*fb90*/  FADD.FTZ R171, R180, R171 ;  /* 0x000000abb4ab7221 */ /* 0x000fe20000010000 */
[----:B------:R-:W-:Y:S01]  /*fba0*/  FADD.FTZ R183, R184, R183 ;  /* 0x000000b7b8b77221 */ /* 0x000fe20000010000 */
[----:B------:R-:W-:Y:S04]  /*fbb0*/  FADD.FTZ R188, R189, R188 ;  /* 0x000000bcbdbc7221 */ /* 0x000fe80000010000 */
[----:B------:R-:W3:Y:S01]  /*fbc0*/  MUFU.EX2 R201, R201 ;  /* 0x000000c900c97308 */ /* 0x000ee20000000800 */
[----:B------:R-:W-:Y:S01]  /*fbd0*/  FADD.FTZ R191, R192, R191 ;  /* 0x000000bfc0bf7221 */ /* 0x000fe20000010000 */
[----:B------:R-:W-:Y:S01]  /*fbe0*/  FADD.FTZ R171, R172, R171 ;  /* 0x000000abacab7221 */ /* 0x000fe20000010000 */
[----:B------:R-:W-:Y:S01]  /*fbf0*/  FADD.FTZ R183, R174, R183 ;  /* 0x000000b7aeb77221 */ /* 0x000fe20000010000 */
[----:B------:R-:W-:Y:S01]  /*fc00*/  FADD.FTZ R188, R197, R188 ;  /* 0x000000bcc5bc7221 */ /* 0x000fe20000010000 */
[----:B--2---:R-:W-:Y:S01]  /*fc10*/  FADD.FTZ R191, R199, R191 ;  /* 0x000000bfc7bf7221 */ /* 0x004fe20000010000 */
[----:B------:R-:W-:Y:S01]  /*fc20*/  FADD.FTZ R171, R173, R171 ;  /* 0x000000abadab7221 */ /* 0x000fe20000010000 */
[----:B------:R-:W-:Y:S03]  /*fc30*/  FADD.FTZ R183, R175, R183 ;  /* 0x000000b7afb77221 */ /* 0x000fe60000010000 */
[----:B------:R-:W2:Y:S01]  /*fc40*/  MUFU.EX2 R202, R202 ;  /* 0x000000ca00ca7308 */ /* 0x000ea20000000800 */
[----:B----4-:R-:W-:Y:S01]  /*fc50*/  F2FP.F16.F32.PACK_AB R137, R200, R199 ;  /* 0x000000c7c889723e */ /* 0x010fe200000000ff */
[----:B------:R-:W-:Y:S01]  /*fc60*/  FADD.FTZ R188, R198, R188 ;  /* 0x000000bcc6bc7221 */ /* 0x000fe20000010000 */
[----:B------:R-:W-:Y:S01]  /*fc70*/  MOV R2, R166 ;  /* 0x000000a600027202 */ /* 0x000fe20000000f00 */
[----:B------:R-:W-:Y:S01]  /*fc80*/  FADD.FTZ R191, R200, R191 ;  /* 0x000000bfc8bf7221 */ /* 0x000fe20000010000 */
[----:B------:R-:W-:Y:S01]  /*fc90*/  FADD.FTZ R171, R176, R171 ;  /* 0x000000abb0ab7221 */ /* 0x000fe20000010000 */
[----:B------:R-:W-:Y:S04]  /*fca0*/  FADD.FTZ R183, R178, R183 ;  /* 0x000000b7b2b77221 */ /* 0x000fe80000010000 */
[----:B------:R-:W4:Y:S01]  /*fcb0*/  MUFU.EX2 R203, R203 ;  /* 0x000000cb00cb7308 */ /* 0x000f220000000800 */
[----:B---3--:R-:W-:Y:S01]  /*fcc0*/  FADD.FTZ R188, R201, R188 ;  /* 0x000000bcc9bc7221 */ /* 0x008fe20000010000 */
[----:B------:R-:W-:Y:S01]  /*fcd0*/  FADD.FTZ R171, R177, R171 ;  /* 0x000000abb1ab7221 */ /* 0x000fe20000010000 */
[----:B------:R-:W-:Y:S07]  /*fce0*/  FADD.FTZ R183, R179, R183 ;  /* 0x000000b7b3b77221 */ /* 0x000fee0000010000 */
[----:B------:R-:W3:Y:S01]  /*fcf0*/  MUFU.EX2 R204, R204 ;  /* 0x000000cc00cc7308 */ /* 0x000ee20000000800 */
[C---:B--2---:R-:W-:Y:S01]  /*fd00*/  F2FP.F16.F32.PACK_AB R138, R202.reuse, R201 ;  /* 0x000000c9ca8a723e */ /* 0x044fe200000000ff */
[----:B------:R-:W-:Y:S04]  /*fd10*/  FADD.FTZ R188, R202, R188 ;  /* 0x000000bccabc7221 */ /* 0x000fe80000010000 */
[----:B------:R-:W-:Y:S04]  /*fd20*/  FADD.FTZ R188, R240, R188 ;  /* 0x000000bcf0bc7221 */ /* 0x000fe80000010000 */
[----:B------:R2:W5:Y:S01]  /*fd30*/  MUFU.EX2 R163, R66 ;  /* 0x0000004200a37308 */ /* 0x0005620000000800 */
[----:B----4-:R-:W-:Y:S01]  /*fd40*/  FADD.FTZ R191, R203, R191 ;  /* 0x000000bfcbbf7221 */ /* 0x010fe20000010000 */
[----:B------:R-:W-:Y:S04]  /*fd50*/  FADD.FTZ R188, R241, R188 ;  /* 0x000000bcf1bc7221 */ /* 0x000fe80000010000 */
[----:B------:R-:W-:Y:S04]  /*fd60*/  FADD.FTZ R188, R244, R188 ;  /* 0x000000bcf4bc7221 */ /* 0x000fe80000010000 */
[----:B------:R-:W4:Y:S01]  /*fd70*/  MUFU.EX2 R205, R205 ;  /* 0x000000cd00cd7308 */ /* 0x000f220000000800 */
[C---:B---3--:R-:W-:Y:S01]  /*fd80*/  F2FP.F16.F32.PACK_AB R139, R204.reuse, R203 ;  /* 0x000000cbcc8b723e */ /* 0x048fe200000000ff */
[----:B------:R-:W-:Y:S01]  /*fd90*/  FADD.FTZ R191, R204, R191 ;  /* 0x000000bfccbf7221 */ /* 0x000fe20000010000 */
[----:B------:R-:W-:Y:S03]  /*fda0*/  FADD.FTZ R188, R245, R188 ;  /* 0x000000bcf5bc7221 */ /* 0x000fe60000010000 */
[----:B------:R-:W-:Y:S02]  /*fdb0*/  FADD.FTZ R191, R242, R191 ;  /* 0x000000bff2bf7221 */ /* 0x000fe40000010000 */
[C---:B------:R-:W-:Y:S01]  /*fdc0*/  HMMA.16816.F32 R8, R136.reuse, R140, R8 ;  /* 0x0000008c8808723c */ /* 0x040fe20000001808 */
[----:B--2---:R-:W-:Y:S01]  /*fdd0*/  LDSM.16.MT88.4 R64, [R212+0xac00] ;  /* 0x00ac0000d440783b */ /* 0x004fe20000004200 */
[----:B------:R-:W2:Y:S02]  /*fde0*/  MUFU.EX2 R206, R206 ;  /* 0x000000ce00ce7308 */ /* 0x000ea40000000800 */
[----:B-----5:R-:W-:Y:S01]  /*fdf0*/  MOV R61, R163 ;  /* 0x000000a3003d7202 */ /* 0x020fe20000000f00 */
[----:B------:R-:W-:Y:S01]  /*fe00*/  FADD.FTZ R191, R243, R191 ;  /* 0x000000bff3bf7221 */ /* 0x000fe20000010000 */
[-C--:B------:R-:W-:Y:S06]  /*fe10*/  HMMA.16816.F32 R12, R136, R142.reuse, R12 ;  /* 0x0000008e880c723c */ /* 0x080fec000000180c */
[----:B------:R-:W3:Y:S01]  /*fe20*/  MUFU.EX2 R207, R207 ;  /* 0x000000cf00cf7308 */ /* 0x000ee20000000800 */
[----:B----4-:R-:W-:Y:S01]  /*fe30*/  FADD.FTZ R171, R205, R171 ;  /* 0x000000abcdab7221 */ /* 0x010fe20000010000 */
[C---:B------:R-:W-:Y:S01]  /*fe40*/  HMMA.16816.F32 R16, R132.reuse, R142, R16 ;  /* 0x0000008e8410723c */ /* 0x040fe20000001810 */
[----:B------:R-:W4:Y:S03]  /*fe50*/  LDSM.16.MT88.4 R140, [R212+0xa400] ;  /* 0x00a40000d48c783b */ /* 0x000f260000004200 */
[----:B------:R-:W-:Y:S02]  /*fe60*/  FADD.FTZ R191, R246, R191 ;  /* 0x000000bff6bf7221 */ /* 0x000fe40000010000 */
[-C--:B------:R-:W-:Y:S02]  /*fe70*/  HMMA.16816.F32 R68, R132, R148.reuse, R68 ;  /* 0x000000948444723c */ /* 0x080fe40000001844 */
[----:B------:R-:W5:Y:S03]  /*fe80*/  MUFU.EX2 R208, R208 ;  /* 0x000000d000d07308 */ /* 0x000f660000000800 */
[----:B--2---:R-:W-:Y:S01]  /*fe90*/  FADD.FTZ R171, R206, R171 ;  /* 0x000000abceab7221 */ /* 0x004fe20000010000 */
[C---:B------:R-:W-:Y:S06]  /*fea0*/  HMMA.16816.F32 R72, R136.reuse, R148, R72 ;  /* 0x000000948848723c */ /* 0x040fec0000001848 */
[----:B------:R-:W2:Y:S01]  /*feb0*/  MUFU.EX2 R209, R209 ;  /* 0x000000d100d17308 */ /* 0x000ea20000000800 */
[----:B---3--:R-:W-:Y:S01]  /*fec0*/  FADD.FTZ R183, R207, R183 ;  /* 0x000000b7cfb77221 */ /* 0x008fe20000010000 */
[-C--:B------:R-:W-:Y:S08]  /*fed0*/  HMMA.16816.F32 R76, R136, R150.reuse, R76 ;  /* 0x00000096884c723c */ /* 0x080ff0000000184c */
[----:B------:R-:W3:Y:S01]  /*fee0*/  MUFU.EX2 R210, R210 ;  /* 0x000000d200d27308 */ /* 0x000ee20000000800 */
[C---:B------:R-:W-:Y:S01]  /*fef0*/  HMMA.16816.F32 R80, R132.reuse, R150, R80 ;  /* 0x000000968450723c */ /* 0x040fe20000001850 */
[----:B------:R-:W-:Y:S03]  /*ff00*/  LDSM.16.MT88.4 R148, [R214+0x9c00] ;  /* 0x009c0000d694783b */ /* 0x000fe60000004200 */
[----:B-----5:R-:W-:Y:S02]  /*ff10*/  FADD.FTZ R183, R208, R183 ;  /* 0x000000b7d0b77221 */ /* 0x020fe40000010000 */
[-C--:B-1----:R-:W-:Y:S03]  /*ff20*/  HMMA.16816.F32 R84, R132, R144.reuse, R84 ;  /* 0x000000908454723c */ /* 0x082fe60000001854 */
[----:B------:R-:W1:Y:S02]  /*ff30*/  MUFU.EX2 R211, R211 ;  /* 0x000000d300d37308 */ /* 0x000e640000000800 */
[----:B--2---:R-:W-:Y:S01]  /*ff40*/  FADD.FTZ R171, R209, R171 ;  /* 0x000000abd1ab7221 */ /* 0x004fe20000010000 */
[C---:B------:R-:W-:Y:S07]  /*ff50*/  HMMA.16816.F32 R88, R136.reuse, R144, R88 ;  /* 0x000000908858723c */ /* 0x040fee0000001858 */
[----:B------:R-:W2:Y:S01]  /*ff60*/  MUFU.EX2 R239, R239 ;  /* 0x000000ef00ef7308 */ /* 0x000ea20000000800 */
[----:B---3--:R-:W-:Y:S01]  /*ff70*/  FADD.FTZ R171, R210, R171 ;  /* 0x000000abd2ab7221 */ /* 0x008fe20000010000 */
[-C--:B------:R-:W-:Y:S08]  /*ff80*/  HMMA.16816.F32 R92, R136, R146.reuse, R92 ;  /* 0x00000092885c723c */ /* 0x080ff0000000185c */
[----:B------:R-:W3:Y:S01]  /*ff90*/  MUFU.EX2 R248, R248 ;  /* 0x000000f800f87308 */ /* 0x000ee20000000800 */
[C---:B------:R-:W-:Y:S04]  /*ffa0*/  HMMA.16816.F32 R96, R132.reuse, R146, R96 ;  /* 0x000000928460723c */ /* 0x040fe80000001860 */
[----:B-1----:R-:W-:Y:S02]  /*ffb0*/  FADD.FTZ R183, R211, R183 ;  /* 0x000000b7d3b77221 */ /* 0x002fe40000010000 */
[-C--:B----4-:R-:W-:Y:S03]  /*ffc0*/  HMMA.16816.F32 R20, R132, R140.reuse, R20 ;  /* 0x0000008c8414723c */ /* 0x090fe60000001814 */
[----:B------:R-:W-:Y:S02]  /*ffd0*/  MUFU.EX2 R249, R249 ;  /* 0x000000f900f97308 */ /* 0x000fe40000000800 */
[----:B--2---:R-:W-:Y:S01]  /*ffe0*/  FADD.FTZ R183, R239, R183 ;  /* 0x000000b7efb77221 */ /* 0x004fe20000010000 */
[C---:B------:R-:W-:Y:S07]  /*fff0*/  HMMA.16816.F32 R100, R136.reuse, R140, R100 ;  /* 0x0000008c8864723c */ /* 0x040fee0000001864 */
[----:B------:R-:W1:Y:S01]  /*10000*/  MUFU.EX2 R250, R250 ;  /* 0x000000fa00fa7308 */ /* 0x000e620000000800 */
[----:B------:R-:W-:Y:S01]  /*10010*/  FADD.FTZ R191, R247, R191 ;  /* 0x000000bff7bf7221 */ /* 0x000fe20000010000 */
[-C--:B------:R-:W-:Y:S08]  /*10020*/  HMMA.16816.F32 R104, R136, R142.reuse, R104 ;  /* 0x0000008e8868723c */ /* 0x080ff00000001868 */
[----:B------:R-:W2:Y:S01]  /*10030*/  MUFU.EX2 R251, R251 ;  /* 0x000000fb00fb7308 */ /* 0x000ea20000000800 */
[C---:B------:R-:W-:Y:S01]  /*10040*/  HMMA.16816.F32 R108, R132.reuse, R142, R108 ;  /* 0x0000008e846c723c */ /* 0x040fe2000000186c */
[----:B------:R-:W4:Y:S03]  /*10050*/  LDSM.16.MT88.4 R140, [R212+0x9800] ;  /* 0x00980000d48c783b */ /* 0x000f260000004200 */
[----:B---3--:R-:W-:Y:S02]  /*10060*/  FADD.FTZ R171, R248, R171 ;  /* 0x000000abf8ab7221 */ /* 0x008fe40000010000 */
[-C--:B------:R-:W-:Y:S03]  /*10070*/  HMMA.16816.F32 R32, R132, R36.reuse, R32 ;  /* 0x000000248420723c */ /* 0x080fe60000001820 */
[----:B------:R-:W3:Y:S02]  /*10080*/  MUFU.EX2 R252, R252 ;  /* 0x000000fc00fc7308 */ /* 0x000ee40000000800 */
[----:B-1----:R-:W-:Y:S01]  /*10090*/  FADD.FTZ R183, R250, R183 ;  /* 0x000000b7fab77221 */ /* 0x002fe20000010000 */
[C---:B------:R-:W-:Y:S07]  /*100a0*/  HMMA.16816.F32 R112, R136.reuse, R36, R112 ;  /* 0x000000248870723c */ /* 0x040fee0000001870 */
[----:B------:R-:W-:Y:S01]  /*100b0*/  MUFU.EX2 R196, R196 ;  /* 0x000000c400c47308 */ /* 0x000fe20000000800 */
[----:B------:R-:W-:Y:S01]  /*100c0*/  FADD.FTZ R171, R249, R171 ;  /* 0x000000abf9ab7221 */ /* 0x000fe20000010000 */
[-C--:B------:R-:W-:Y:S03]  /*100d0*/  HMMA.16816.F32 R116, R136, R38.reuse, R116 ;  /* 0x000000268874723c */ /* 0x080fe60000001874 */
[----:B------:R-:W-:Y:S03]  /*100e0*/  F2FP.F16.F32.PACK_AB R36, R206, R205 ;  /* 0x000000cdce24723e */ /* 0x000fe600000000ff */
[C---:B------:R-:W-:Y:S02]  /*100f0*/  HMMA.16816.F32 R120, R132.reuse, R38, R120 ;  /* 0x000000268478723c */ /* 0x040fe40000001878 */
[----:B------:R-:W-:Y:S03]  /*10100*/  MUFU.EX2 R195, R195 ;  /* 0x000000c300c37308 */ /* 0x000fe60000000800 */
[----:B------:R-:W-:Y:S01]  /*10110*/  F2FP.F16.F32.PACK_AB R37, R208, R207 ;  /* 0x000000cfd025723e */ /* 0x000fe200000000ff */
[-C--:B------:R-:W-:Y:S06]  /*10120*/  HMMA.16816.F32 R24, R132, R48.reuse, R24 ;  /* 0x000000308418723c */ /* 0x080fec0000001818 */
[----:B------:R-:W-:Y:S01]  /*10130*/  MUFU.EX2 R60, R60 ;  /* 0x0000003c003c7308 */ /* 0x000fe20000000800 */
[----:B------:R-:W-:Y:S01]  /*10140*/  F2FP.F16.F32.PACK_AB R38, R210, R209 ;  /* 0x000000d1d226723e */ /* 0x000fe200000000ff */
[C---:B------:R-:W-:Y:S04]  /*10150*/  HMMA.16816.F32 R124, R136.reuse, R48, R124 ;  /* 0x00000030887c723c */ /* 0x040fe8000000187c */
[----:B------:R-:W-:Y:S02]  /*10160*/  F2FP.F16.F32.PACK_AB R39, R239, R211 ;  /* 0x000000d3ef27723e */ /* 0x000fe400000000ff */
[-C--:B------:R-:W-:Y:S02]  /*10170*/  HMMA.16816.F32 R28, R136, R50.reuse, R28 ;  /* 0x00000032881c723c */ /* 0x080fe4000000181c */
[----:B------:R-:W1:Y:S03]  /*10180*/  MUFU.EX2 R194, R194 ;  /* 0x000000c200c27308 */ /* 0x000e660000000800 */
[----:B--2---:R-:W-:Y:S01]  /*10190*/  FADD.FTZ R183, R251, R183 ;  /* 0x000000b7fbb77221 */ /* 0x004fe20000010000 */
[----:B------:R-:W-:Y:S01]  /*101a0*/  HMMA.16816.F32 R128, R132, R50, R128 ;  /* 0x000000328480723c */ /* 0x000fe20000001880 */
[----:B------:R-:W2:Y:S04]  /*101b0*/  LDSM.16.MT88.4 R48, [R214+0xa800] ;  /* 0x00a80000d630783b */ /* 0x000ea80000004200 */
[----:B---3--:R-:W-:Y:S01]  /*101c0*/  FADD.FTZ R171, R252, R171 ;  /* 0x000000abfcab7221 */ /* 0x008fe20000010000 */
[-C--:B------:R-:W-:Y:S05]  /*101d0*/  HMMA.16816.F32 R4, R36, R40.reuse, R4 ;  /* 0x000000282404723c */ /* 0x080fea0000001804 */
[----:B------:R-:W-:Y:S01]  /*101e0*/  FADD.FTZ R183, R61, R183 ;  /* 0x000000b73db77221 */ /* 0x000fe20000010000 */
[C---:B------:R-:W-:Y:S05]  /*101f0*/  HMMA.16816.F32 R8, R44.reuse, R40, R8 ;  /* 0x000000282c08723c */ /* 0x040fea0000001808 */
[----:B-1----:R-:W-:Y:S01]  /*10200*/  F2FP.F16.F32.PACK_AB R134, R194, R60 ;  /* 0x0000003cc286723e */ /* 0x002fe200000000ff */
[-C--:B------:R-:W-:Y:S05]  /*10210*/  HMMA.16816.F32 R12, R44, R42.reuse, R12 ;  /* 0x0000002a2c0c723c */ /* 0x080fea000000180c */
[----:B------:R-:W-:Y:S01]  /*10220*/  FADD.FTZ R238, R196, R171 ;  /* 0x000000abc4ee7221 */ /* 0x000fe20000010000 */
[C---:B------:R-:W-:Y:S01]  /*10230*/  HMMA.16816.F32 R16, R36.reuse, R42, R16 ;  /* 0x0000002a2410723c */ /* 0x040fe20000001810 */
[----:B------:R-:W1:Y:S04]  /*10240*/  LDSM.16.MT88.4 R40, [R212+0xa800] ;  /* 0x00a80000d428783b */ /* 0x000e680000004200 */
[----:B------:R-:W-:Y:S01]  /*10250*/  FADD.FTZ R237, R195, R183 ;  /* 0x000000b7c3ed7221 */ /* 0x000fe20000010000 */
[-C--:B----4-:R-:W-:Y:S06]  /*10260*/  HMMA.16816.F32 R68, R36, R140.reuse, R68 ;  /* 0x0000008c2444723c */ /* 0x090fec0000001844 */
[C---:B------:R-:W-:Y:S06]  /*10270*/  HMMA.16816.F32 R72, R44.reuse, R140, R72 ;  /* 0x0000008c2c48723c */ /* 0x040fec0000001848 */
[-C--:B------:R-:W-:Y:S06]  /*10280*/  HMMA.16816.F32 R76, R44, R142.reuse, R76 ;  /* 0x0000008e2c4c723c */ /* 0x080fec000000184c */
[C---:B------:R-:W-:Y:S06]  /*10290*/  HMMA.16816.F32 R80, R36.reuse, R142, R80 ;  /* 0x0000008e2450723c */ /* 0x040fec0000001850 */
[-C--:B--2---:R-:W-:Y:S06]  /*102a0*/  HMMA.16816.F32 R84, R36, R48.reuse, R84 ;  /* 0x000000302454723c */ /* 0x084fec0000001854 */
[C---:B------:R-:W-:Y:S06]  /*102b0*/  HMMA.16816.F32 R88, R44.reuse, R48, R88 ;  /* 0x000000302c58723c */ /* 0x040fec0000001858 */
[-C--:B------:R-:W-:Y:S06]  /*102c0*/  HMMA.16816.F32 R92, R44, R50.reuse, R92 ;  /* 0x000000322c5c723c */ /* 0x080fec000000185c */
[C---:B------:R-:W-:Y:S01]  /*102d0*/  HMMA.16816.F32 R96, R36.reuse, R50, R96 ;  /* 0x000000322460723c */ /* 0x040fe20000001860 */
[----:B------:R-:W2:Y:S05]  /*102e0*/  LDSM.16.MT88.4 R48, [R212+0xb800] ;  /* 0x00b80000d430783b */ /* 0x000eaa0000004200 */
[-C--:B-1----:R-:W-:Y:S06]  /*102f0*/  HMMA.16816.F32 R20, R36, R40.reuse, R20 ;  /* 0x000000282414723c */ /* 0x082fec0000001814 */
[C---:B------:R-:W-:Y:S06]  /*10300*/  HMMA.16816.F32 R100, R44.reuse, R40, R100 ;  /* 0x000000282c64723c */ /* 0x040fec0000001864 */
[-C--:B------:R-:W-:Y:S06]  /*10310*/  HMMA.16816.F32 R104, R44, R42.reuse, R104 ;  /* 0x0000002a2c68723c */ /* 0x080fec0000001868 */
[C---:B------:R-:W-:Y:S01]  /*10320*/  HMMA.16816.F32 R108, R36.reuse, R42, R108 ;  /* 0x0000002a246c723c */ /* 0x040fe2000000186c */
[----:B------:R-:W1:Y:S05]  /*10330*/  LDSM.16.MT88.4 R40, [R212+0x9c00] ;  /* 0x009c0000d428783b */ /* 0x000e6a0000004200 */
[-C--:B------:R-:W-:Y:S06]  /*10340*/  HMMA.16816.F32 R32, R36, R52.reuse, R32 ;  /* 0x000000342420723c */ /* 0x080fec0000001820 */
[C---:B------:R-:W-:Y:S06]  /*10350*/  HMMA.16816.F32 R112, R44.reuse, R52, R112 ;  /* 0x000000342c70723c */ /* 0x040fec0000001870 */
[-C--:B------:R-:W-:Y:S05]  /*10360*/  HMMA.16816.F32 R116, R44, R54.reuse, R116 ;  /* 0x000000362c74723c */ /* 0x080fea0000001874 */
[--C-:B------:R-:W-:Y:S01]  /*10370*/  FFMA.FTZ R52, R62, UR4, -R193.reuse ;  /* 0x000000043e347c23 */ /* 0x100fe200080108c1 */
[C---:B------:R-:W-:Y:S05]  /*10380*/  HMMA.16816.F32 R120, R36.reuse, R54, R120 ;  /* 0x000000362478723c */ /* 0x040fea0000001878 */
[----:B------:R-:W-:Y:S01]  /*10390*/  FFMA.FTZ R193, R63, UR4, -R193 ;  /* 0x000000043fc17c23 */ /* 0x000fe200080108c1 */
[-C--:B--2---:R-:W-:Y:S01]  /*103a0*/  HMMA.16816.F32 R24, R36, R48.reuse, R24 ;  /* 0x000000302418723c */ /* 0x084fe20000001818 */
[----:B------:R-:W2:Y:S04]  /*103b0*/  MUFU.EX2 R52, R52 ;  /* 0x0000003400347308 */ /* 0x000ea80000000800 */
[----:B------:R-:W-:Y:S01]  /*103c0*/  MOV R53, R154 ;  /* 0x0000009a00357202 */ /* 0x000fe20000000f00 */
[C---:B------:R-:W-:Y:S05]  /*103d0*/  HMMA.16816.F32 R124, R44.reuse, R48, R124 ;  /* 0x000000302c7c723c */ /* 0x040fea000000187c */
[----:B------:R-:W3:Y:S01]  /*103e0*/  MUFU.EX2 R193, R193 ;  /* 0x000000c100c17308 */ /* 0x000ee20000000800 */
[----:B------:R-:W-:Y:S01]  /*103f0*/  MOV R62, R155 ;  /* 0x0000009b003e7202 */ /* 0x000fe20000000f00 */
[-C--:B------:R-:W-:Y:S01]  /*10400*/  HMMA.16816.F32 R28, R44, R50.reuse, R28 ;  /* 0x000000322c1c723c */ /* 0x080fe2000000181c */
[----:B------:R-:W4:Y:S03]  /*10410*/  LDSM.16.MT88.4 R44, [R214+0xbc00] ;  /* 0x00bc0000d62c783b */ /* 0x000f260000004200 */
[----:B------:R-:W-:Y:S02]  /*10420*/  MOV R63, R152 ;  /* 0x00000098003f7202 */ /* 0x000fe40000000f00 */
[----:B------:R-:W-:Y:S05]  /*10430*/  HMMA.16816.F32 R128, R36, R50, R128 ;  /* 0x000000322480723c */ /* 0x000fea0000001880 */
[----:B------:R-:W-:Y:S01]  /*10440*/  MOV R55, R153 ;  /* 0x0000009900377202 */ /* 0x000fe20000000f00 */
[----:B------:R-:W-:Y:S01]  /*10450*/  FADD.FTZ R191, R63, R191 ;  /* 0x000000bf3fbf7221 */ /* 0x000fe20000010000 */
[----:B------:R-:W-:Y:S04]  /*10460*/  F2FP.F16.F32.PACK_AB R36, R249, R248 ;  /* 0x000000f8f924723e */ /* 0x000fe800000000ff */
[----:B------:R-:W-:Y:S01]  /*10470*/  F2FP.F16.F32.PACK_AB R37, R251, R250 ;  /* 0x000000fafb25723e */ /* 0x000fe200000000ff */
[----:B------:R-:W-:Y:S01]  /*10480*/  FADD.FTZ R188, R55, R188 ;  /* 0x000000bc37bc7221 */ /* 0x000fe20000010000 */
[----:B------:R-:W-:Y:S01]  /*10490*/  F2FP.F16.F32.PACK_AB R38, R196, R252 ;  /* 0x000000fcc426723e */ /* 0x000fe200000000ff */
[----:B------:R-:W-:Y:S01]  /*104a0*/  FADD.FTZ R191, R53, R191 ;  /* 0x000000bf35bf7221 */ /* 0x000fe20000010000 */
[----:B------:R-:W-:Y:S01]  /*104b0*/  F2FP.F16.F32.PACK_AB R39, R195, R61 ;  /* 0x0000003dc327723e */ /* 0x000fe200000000ff */
[C---:B------:R-:W-:Y:S01]  /*104c0*/  FADD.FTZ R188, R62.reuse, R188 ;  /* 0x000000bc3ebc7221 */ /* 0x040fe20000010000 */
[----:B------:R-:W-:Y:S01]  /*104d0*/  F2FP.F16.F32.PACK_AB R132, R62, R55 ;  /* 0x000000373e84723e */ /* 0x000fe200000000ff */
[----:B--2---:R-:W-:Y:S01]  /*104e0*/  FADD.FTZ R191, R52, R191 ;  /* 0x000000bf34bf7221 */ /* 0x004fe20000010000 */
[----:B------:R-:W-:Y:S01]  /*104f0*/  F2FP.F16.F32.PACK_AB R133, R53, R63 ;  /* 0x0000003f3585723e */ /* 0x000fe200000000ff */
[----:B------:R-:W-:Y:S01]  /*10500*/  FADD.FTZ R188, R60, R188 ;  /* 0x000000bc3cbc7221 */ /* 0x000fe20000010000 */
[C---:B---3--:R-:W-:Y:S01]  /*10510*/  F2FP.F16.F32.PACK_AB R135, R193.reuse, R52 ;  /* 0x00000034c187723e */ /* 0x048fe200000000ff */
[-C--:B------:R-:W-:Y:S01]  /*10520*/  HMMA.16816.F32 R160, R36, R148.reuse, R4 ;  /* 0x0000009424a0723c */ /* 0x080fe20000001804 */
[----:B------:R-:W2:Y:S02]  /*10530*/  LDSM.16.MT88.4 R4, [R212+0xbc00] ;  /* 0x00bc0000d404783b */ /* 0x000ea40000004200 */
[----:B------:R-:W-:Y:S01]  /*10540*/  FADD.FTZ R236, R194, R188 ;  /* 0x000000bcc2ec7221 */ /* 0x000fe20000010000 */
[----:B------:R-:W-:Y:S02]  /*10550*/  FADD.FTZ R233, R193, R191 ;  /* 0x000000bfc1e97221 */ /* 0x000fe40000010000 */
[C---:B------:R-:W-:Y:S06]  /*10560*/  HMMA.16816.F32 R156, R132.reuse, R148, R8 ;  /* 0x00000094849c723c */ /* 0x040fec0000001808 */
[-C--:B------:R-:W-:Y:S06]  /*10570*/  HMMA.16816.F32 R152, R132, R150.reuse, R12 ;  /* 0x000000968498723c */ /* 0x080fec000000180c */
[C---:B------:R-:W-:Y:S06]  /*10580*/  HMMA.16816.F32 R148, R36.reuse, R150, R16 ;  /* 0x000000962494723c */ /* 0x040fec0000001810 */
[-C--:B-1----:R-:W-:Y:S06]  /*10590*/  HMMA.16816.F32 R68, R36, R40.reuse, R68 ;  /* 0x000000282444723c */ /* 0x082fec0000001844 */
        /* <DEDUP_REMOVED lines=15> */
[-C--:B--2---:R-:W-:Y:S06]  /*10690*/  HMMA.16816.F32 R136, R36, R4.reuse, R24 ;  /* 0x000000042488723c */ /* 0x084fec0000001818 */
[C---:B------:R-:W-:Y:S06]  /*106a0*/  HMMA.16816.F32 R124, R132.reuse, R4, R124 ;  /* 0x00000004847c723c */ /* 0x040fec000000187c */
[-C--:B------:R-:W-:Y:S06]  /*106b0*/  HMMA.16816.F32 R132, R132, R6.reuse, R28 ;  /* 0x000000068484723c */ /* 0x080fec000000181c */
[----:B------:R-:W-:Y:S01]  /*106c0*/  HMMA.16816.F32 R128, R36, R6, R128 ;  /* 0x000000062480723c */ /* 0x000fe20000001880 */
[----:B------:R-:W-:Y:S11]  /*106d0*/  @!UPT UIADD3 URZ, URZ, URZ, URZ ;  /* 0x0000003f3f3ff290 */ /* 0x000ff6000fffe03f */
[----:B------:R-:W-:Y:S01]  /*106e0*/  @!UPT UIADD3 URZ, URZ, URZ, URZ ;  /* 0x0000003f3f3ff290 */ /* 0x000fe2000fffe03f */
[----:B------:R-:W-:Y:S11]  /*106f0*/  @P5 BRA `(.L_x_90) ;  /* 0xffffffd000385947 */ /* 0x000ff6000383ffff */
.L_x_89:
[----:B------:R-:W1:Y:S01]  /*10700*/  S2R R0, SR_TID.X ;  /* 0x0000000000007919 */ /* 0x000e620000002100 */
[----:B------:R-:W-:Y:S01]  /*10710*/  SHF.R.S32.HI R16, RZ, 0x2, R230 ;  /* 0x00000002ff107819 */ /* 0x000fe200000114e6 */
[----:B------:R-:W2:Y:S01]  /*10720*/  S2UR UR6, SR_CgaCtaId ;  /* 0x00000000000679c3 */ /* 0x000ea20000008800 */
[----:B------:R-:W-:Y:S01]  /*10730*/  UISETP.NE.AND UP0, UPT, UR15, -0x1, UPT ;  /* 0xffffffff0f00788c */ /* 0x000fe2000bf05270 */
[----:B------:R-:W3:Y:S01]  /*10740*/  SHFL.BFLY PT, R9, R238, 0x2, 0x1f ;  /* 0x0c401f00ee097f89 */ /* 0x000ee200000e0000 */
[----:B------:R-:W-:Y:S01]  /*10750*/  UMOV UR7, 0x400 ;  /* 0x0000040000077882 */ /* 0x000fe20000000000 */
[----:B------:R-:W-:Y:S01]  /*10760*/  VIADD R11, R16, 0x40 ;  /* 0x00000040100b7836 */ /* 0x000fe20000000000 */
[----:B------:R-:W-:Y:S01]  /*10770*/  PLOP3.LUT P6, PT, PT, PT, PT, 0x8, 0x0 ;  /* 0x000000000000781c */ /* 0x000fe20003fce170 */
[----:B------:R-:W4:Y:S01]  /*10780*/  SHFL.BFLY PT, R8, R237, 0x2, 0x1f ;  /* 0x0c401f00ed087f89 */ /* 0x000f2200000e0000 */
[----:B------:R-:W-:Y:S02]  /*10790*/  PLOP3.LUT P0, PT, PT, PT, UP0, 0x80, 0x0 ;  /* 0x000000000000781c */ /* 0x000fe40003f0f008 */
[----:B------:R-:W-:Y:S01]  /*107a0*/  ISETP.GE.AND P1, PT, R11, UR14, PT ;  /* 0x0000000e0b007c0c */ /* 0x000fe2000bf26270 */
[----:B------:R-:W5:Y:S02]  /*107b0*/  SHFL.BFLY PT, R2, R236, 0x2, 0x1f ;  /* 0x0c401f00ec027f89 */ /* 0x000f6400000e0000 */
[----:B------:R-:W-:-:S02]  /*107c0*/  @UP0 ULDC.64 UR4, c[0x0][0x298] ;  /* 0x0000a60000040ab9 */ /* 0x000fc40000000a00 */
[----:B------:R-:W5:Y:S01]  /*107d0*/  SHFL.BFLY PT, R6, R233, 0x2, 0x1f ;  /* 0x0c401f00e9067f89 */ /* 0x000f6200000e0000 */
[----:B------:R-:W-:-:S07]  /*107e0*/  @UP0 UIMAD.WIDE.U32 UR8, UR15, UR4, URZ ;  /* 0x000000040f0802a5 */ /* 0x000fce000f8e003f */
[----:B------:R-:W-:Y:S01]  /*107f0*/  @UP0 UMOV UR4, UR8 ;  /* 0x0000000800040c82 */ /* 0x000fe20008000000 */
[----:B--2---:R-:W-:Y:S01]  /*10800*/  ULEA UR6, UR6, UR7, 0x18 ;  /* 0x0000000706067291 */ /* 0x004fe2000f8ec03f */
[----:B---3--:R-:W-:Y:S01]  /*10810*/  FADD.FTZ R9, R9, R238 ;  /* 0x000000ee09097221 */ /* 0x008fe20000010000 */
[----:B------:R-:W-:Y:S01]  /*10820*/  @UP0 UIMAD UR7, UR15, UR5, UR9 ;  /* 0x000000050f0702a4 */ /* 0x000fe2000f8e0209 */
[----:B-1----:R-:W-:Y:S01]  /*10830*/  SHF.R.S32.HI R5, RZ, 0x1f, R0 ;  /* 0x0000001fff057819 */ /* 0x002fe20000011400 */
[----:B----4-:R-:W-:Y:S02]  /*10840*/  FADD.FTZ R8, R8, R237 ;  /* 0x000000ed08087221 */ /* 0x010fe40000010000 */
[----:B------:R-:W1:Y:S01]  /*10850*/  SHFL.BFLY PT, R10, R9, 0x1, 0x1f ;  /* 0x0c201f00090a7f89 */ /* 0x000e6200000e0000 */
[CC--:B------:R-:W-:Y:S01]  /*10860*/  LEA.HI R3, R5.reuse, R0.reuse, RZ, 0x2 ;  /* 0x0000000005037211 */ /* 0x0c0fe200078f10ff */
[----:B-----5:R-:W-:Y:S02]  /*10870*/  FADD.FTZ R236, R2, R236 ;  /* 0x000000ec02ec7221 */ /* 0x020fe40000010000 */
[----:B------:R-:W2:Y:S01]  /*10880*/  SHFL.BFLY PT, R4, R8, 0x1, 0x1f ;  /* 0x0c201f0008047f89 */ /* 0x000ea200000e0000 */
[----:B------:R-:W-:Y:S01]  /*10890*/  LEA.HI R5, R5, R0, RZ, 0x5 ;  /* 0x0000000005057211 */ /* 0x000fe200078f28ff */
[----:B------:R-:W-:Y:S01]  /*108a0*/  FADD.FTZ R6, R6, R233 ;  /* 0x000000e906067221 */ /* 0x000fe20000010000 */
[----:B------:R-:W-:Y:S01]  /*108b0*/  SHF.R.S32.HI R2, RZ, 0x2, R3 ;  /* 0x00000002ff027819 */ /* 0x000fe20000011403 */
[----:B------:R-:W3:Y:S03]  /*108c0*/  SHFL.BFLY PT, R7, R236, 0x1, 0x1f ;  /* 0x0c201f00ec077f89 */ /* 0x000ee600000e0000 */
[----:B------:R-:W-:Y:S01]  /*108d0*/  SHF.R.S32.HI R12, RZ, 0x1f, R2 ;  /* 0x0000001fff0c7819 */ /* 0x000fe20000011402 */
[----:B------:R-:W4:Y:S03]  /*108e0*/  SHFL.BFLY PT, R14, R6, 0x1, 0x1f ;  /* 0x0c201f00060e7f89 */ /* 0x000f2600000e0000 */
[----:B------:R-:W-:-:S04]  /*108f0*/  LEA.HI R12, R12, R2, RZ, 0x3 ;  /* 0x000000020c0c7211 */ /* 0x000fc800078f18ff */
[----:B------:R-:W-:-:S05]  /*10900*/  LOP3.LUT R12, R12, 0xfffffff8, RZ, 0xc0, !PT ;  /* 0xfffffff80c0c7812 */ /* 0x000fca00078ec0ff */
[----:B------:R-:W-:Y:S02]  /*10910*/  IMAD.IADD R11, R2, 0x1, -R12 ;  /* 0x00000001020b7824 */ /* 0x000fe400078e0a0c */
[----:B-1----:R-:W-:Y:S01]  /*10920*/  FADD.FTZ R9, R9, R10 ;  /* 0x0000000a09097221 */ /* 0x002fe20000010000 */
[----:B------:R-:W-:Y:S01]  /*10930*/  LOP3.LUT R10, R3, 0xfffffffc, RZ, 0xc0, !PT ;  /* 0xfffffffc030a7812 */ /* 0x000fe200078ec0ff */
[----:B--2---:R-:W-:Y:S01]  /*10940*/  FADD.FTZ R8, R8, R4 ;  /* 0x0000000408087221 */ /* 0x004fe20000010000 */
[----:B------:R-:W-:Y:S02]  /*10950*/  LEA.HI R13, R11, R11, RZ, 0x1 ;  /* 0x0000000b0b0d7211 */ /* 0x000fe400078f08ff */
[----:B------:R-:W-:Y:S01]  /*10960*/  SHF.R.S32.HI R4, RZ, 0x5, R5 ;  /* 0x00000005ff047819 */ /* 0x000fe20000011405 */
[----:B------:R-:W-:Y:S01]  /*10970*/  IMAD.IADD R10, R0, 0x1, -R10 ;  /* 0x00000001000a7824 */ /* 0x000fe200078e0a0a */
[----:B------:R-:W-:Y:S01]  /*10980*/  LOP3.LUT R12, R13, 0x3fffffe, RZ, 0xc0, !PT ;  /* 0x03fffffe0d0c7812 */ /* 0x000fe200078ec0ff */
[----:B---3--:R-:W-:Y:S01]  /*10990*/  FADD.FTZ R7, R236, R7 ;  /* 0x00000007ec077221 */ /* 0x008fe20000010000 */
[----:B------:R-:W-:Y:S01]  /*109a0*/  SHF.R.S32.HI R13, RZ, 0x1, R13 ;  /* 0x00000001ff0d7819 */ /* 0x000fe2000001140d */
[----:B------:R-:W-:Y:S01]  /*109b0*/  IMAD R10, R4, 0x100, R10 ;  /* 0x00000100040a7824 */ /* 0x000fe200078e020a */
[----:B------:R-:W-:Y:S01]  /*109c0*/  FSETP.NE.FTZ.AND P5, PT, R9, RZ, PT ;  /* 0x000000ff0900720b */ /* 0x000fe20003fb5000 */
[----:B------:R-:W-:Y:S01]  /*109d0*/  IMAD.IADD R12, R11, 0x1, -R12 ;  /* 0x000000010b0c7824 */ /* 0x000fe200078e0a0c */
[C---:B------:R-:W-:Y:S01]  /*109e0*/  LOP3.LUT R11, R13.reuse, 0x1, RZ, 0xc0, !PT ;  /* 0x000000010d0b7812 */ /* 0x040fe200078ec0ff */
[----:B----4-:R-:W-:Y:S01]  /*109f0*/  FADD.FTZ R6, R6, R14 ;  /* 0x0000000e06067221 */ /* 0x010fe20000010000 */
[----:B------:R-:W-:Y:S01]  /*10a00*/  LOP3.LUT P2, RZ, R13, 0x2, RZ, 0xc0, !PT ;  /* 0x000000020dff7812 */ /* 0x000fe2000784c0ff */
[----:B------:R-:W-:Y:S01]  /*10a10*/  IMAD R10, R12, 0x10, R10 ;  /* 0x000000100c0a7824 */ /* 0x000fe200078e020a */
[----:B------:R-:W-:Y:S01]  /*10a20*/  ISETP.NE.U32.AND P3, PT, R11, 0x1, PT ;  /* 0x000000010b00780c */ /* 0x000fe20003f65070 */
[----:B------:R-:W-:Y:S01]  /*10a30*/  IMAD.SHL.U32 R12, R13, 0x40, RZ ;  /* 0x000000400d0c7824 */ /* 0x000fe200078e00ff */
[----:B------:R-:W-:Y:S01]  /*10a40*/  FSETP.NE.FTZ.AND P4, PT, R8, RZ, PT ;  /* 0x000000ff0800720b */ /* 0x000fe20003f95000 */
[----:B------:R-:W-:-:S02]  /*10a50*/  IMAD.MOV.U32 R13, RZ, RZ, 0x3f800000 ;  /* 0x3f800000ff0d7424 */ /* 0x000fc400078e00ff */
[----:B------:R-:W-:Y:S01]  /*10a60*/  IMAD.MOV.U32 R14, RZ, RZ, 0x3f800000 ;  /* 0x3f800000ff0e7424 */ /* 0x000fe200078e00ff */
[----:B------:R-:W-:-:S03]  /*10a70*/  LOP3.LUT R12, R12, 0xc0, RZ, 0xc0, !PT ;  /* 0x000000c00c0c7812 */ /* 0x000fc600078ec0ff */
[----:B------:R1:W2:Y:S01]  /*10a80*/  @P5 MUFU.RCP R13, R9 ;  /* 0x00000009000d5308 */ /* 0x0002a20000001000 */
[----:B------:R-:W-:-:S05]  /*10a90*/  LEA.HI R12, R12, R12, RZ, 0x1d ;  /* 0x0000000c0c0c7211 */ /* 0x000fca00078fe8ff */
        /* <DEDUP_REMOVED lines=9> */
[----:B------:R-:W-:Y:S01]  /*10b30*/  UIMAD UR5, UR7, UR5, UR6 ;  /* 0x00000005070572a4 */ /* 0x000fe2000f8e0206 */
[----:B------:R-:W-:-:S03]  /*10b40*/  UMOV UR4, UR8 ;  /* 0x0000000800047c82 */ /* 0x000fc60008000000 */
[----:B------:R-:W-:-:S12]  /*10b50*/  UIADD3 UR7, UR9, UR5, URZ ;  /* 0x0000000509077290 */ /* 0x000fd8000fffe03f */
.L_x_93:
        /* <DEDUP_REMOVED lines=24> */
.L_x_94:
        /* <DEDUP_REMOVED lines=34> */
[----:B------:R-:W-:Y:S01]  /*10f00*/  IADD3 R22, R12, R10, RZ ;  /* 0x0000000a0c167210 */ /* 0x000fe20007ffe0ff */
[----:B------:R-:W-:Y:S01]  /*10f10*/  STS [R12+0x200], R162 ;  /* 0x000200a20c007388 */ /* 0x000fe20000000800 */
[----:B------:R-:W-:Y:S01]  /*10f20*/  F2FP.F16.F32.PACK_AB R80, R81, R80 ;  /* 0x000000505150723e */ /* 0x000fe200000000ff */
[----:B--2---:R-:W2:Y:S01]  /*10f30*/  @P2 LDC R15, c[0x0][0x2e4] ;  /* 0x0000b900ff0f2b82 */ /* 0x004ea20000000800 */
[----:B------:R-:W-:Y:S01]  /*10f40*/  FSETP.NE.FTZ.AND P2, PT, R6, RZ, PT ;  /* 0x000000ff0600720b */ /* 0x000fe20003f55000 */
[----:B------:R-:W-:Y:S01]  /*10f50*/  STS [R11], R148 ;  /* 0x000000940b007388 */ /* 0x000fe20000000800 */
[----:B------:R-:W-:Y:S01]  /*10f60*/  F2FP.F16.F32.PACK_AB R82, R83, R82 ;  /* 0x000000525352723e */ /* 0x000fe200000000ff */
[----:B------:R-:W-:Y:S01]  /*10f70*/  FMUL.FTZ R145, R13, R145 ;  /* 0x000000910d917220 */ /* 0x000fe20000410000 */
[----:B------:R-:W-:Y:S01]  /*10f80*/  IADD3 R10, R10, R11, RZ ;  /* 0x0000000b0a0a7210 */ /* 0x000fe20007ffe0ff */
[----:B------:R-:W-:Y:S01]  /*10f90*/  STS [R11+0x200], R150 ;  /* 0x000200960b007388 */ /* 0x000fe20000000800 */
[C---:B------:R-:W-:Y:S01]  /*10fa0*/  FMUL.FTZ R146, R14.reuse, R146 ;  /* 0x000000920e927220 */ /* 0x040fe20000410000 */
        /* <DEDUP_REMOVED lines=19> */
[C---:B------:R-:W-:Y:S01]  /*110e0*/  FMUL.FTZ R108, R13.reuse, R108 ;  /* 0x0000006c0d6c7220 */ /* 0x040fe20000410000 */
[----:B------:R-:W-:Y:S01]  /*110f0*/  FMUL.FTZ R109, R13, R109 ;  /* 0x0000006d0d6d7220 */ /* 0x000fe20000410000 */
[C---:B------:R-:W-:Y:S01]  /*11100*/  FMUL.FTZ R110, R14.reuse, R110 ;  /* 0x0000006e0e6e7220 */ /* 0x040fe20000410000 */
[----:B------:R-:W-:Y:S01]  /*11110*/  FMUL.FTZ R111, R14, R111 ;  /* 0x0000006f0e6f7220 */ /* 0x000fe20000410000 */
        /* <DEDUP_REMOVED lines=9> */
[----:B------:R-:W-:Y:S01]  /*111b0*/  FMUL.FTZ R91, R21, R91 ;  /* 0x0000005b155b7220 */ /* 0x000fe20000410000 */
        /* <DEDUP_REMOVED lines=12> */
[C---:B------:R-:W-:Y:S01]  /*11280*/  FMUL.FTZ R103, R21.reuse, R103 ;  /* 0x0000006715677220 */ /* 0x040fe20000410000 */
[----:B------:R-:W-:Y:S01]  /*11290*/  STS [R11+0x1200], R154 ;  /* 0x0012009a0b007388 */ /* 0x000fe20000000800 */
[----:B------:R-:W-:Y:S01]  /*112a0*/  FMUL.FTZ R102, R21, R102 ;  /* 0x0000006615667220 */ /* 0x000fe20000410000 */
[----:B------:R-:W-:Y:S01]  /*112b0*/  F2FP.F16.F32.PACK_AB R96, R97, R96 ;  /* 0x000000606160723e */ /* 0x000fe200000000ff */
[C---:B------:R-:W-:Y:S01]  /*112c0*/  FMUL.FTZ R104, R20.reuse, R104 ;  /* 0x0000006814687220 */ /* 0x040fe20000410000 */
[----:B------:R-:W-:Y:S01]  /*112d0*/  F2FP.F16.F32.PACK_AB R98, R99, R98 ;  /* 0x000000626362723e */ /* 0x000fe200000000ff */
[----:B------:R-:W-:Y:S01]  /*112e0*/  STS [R22], R68 ;  /* 0x0000004416007388 */ /* 0x000fe20000000800 */
[----:B------:R-:W-:Y:S01]  /*112f0*/  FMUL.FTZ R105, R20, R105 ;  /* 0x0000006914697220 */ /* 0x000fe20000410000 */
[C---:B------:R-:W-:Y:S01]  /*11300*/  FMUL.FTZ R107, R21.reuse, R107 ;  /* 0x0000006b156b7220 */ /* 0x040fe20000410000 */
[----:B------:R-:W-:Y:S01]  /*11310*/  FMUL.FTZ R106, R21, R106 ;  /* 0x0000006a156a7220 */ /* 0x000fe20000410000 */
[----:B------:R-:W-:Y:S01]  /*11320*/  STS [R22+0x200], R70 ;  /* 0x0002004616007388 */ /* 0x000fe20000000800 */
[----:B------:R-:W-:Y:S01]  /*11330*/  F2FP.F16.F32.PACK_AB R88, R89, R88 ;  /* 0x000000585958723e */ /* 0x000fe200000000ff */
[----:B------:R-:W-:Y:S01]  /*11340*/  FMUL.FTZ R140, R13, R140 ;  /* 0x0000008c0d8c7220 */ /* 0x000fe20000410000 */
[----:B------:R-:W-:Y:S01]  /*11350*/  F2FP.F16.F32.PACK_AB R90, R91, R90 ;  /* 0x0000005a5b5a723e */ /* 0x000fe200000000ff */
[----:B------:R-:W-:Y:S01]  /*11360*/  STS [R10], R80 ;  /* 0x000000500a007388 */ /* 0x000fe20000000800 */
[----:B------:R-:W-:Y:S01]  /*11370*/  FMUL.FTZ R141, R13, R141 ;  /* 0x0000008d0d8d7220 */ /* 0x000fe20000410000 */
[C---:B------:R-:W-:Y:S01]  /*11380*/  FMUL.FTZ R142, R14.reuse, R142 ;  /* 0x0000008e0e8e7220 */ /* 0x040fe20000410000 */
[C---:B------:R-:W-:Y:S01]  /*11390*/  FMUL.FTZ R143, R14.reuse, R143 ;  /* 0x0000008f0e8f7220 */ /* 0x040fe20000410000 */
[----:B------:R-:W-:Y:S01]  /*113a0*/  STS [R10+0x200], R82 ;  /* 0x000200520a007388 */ /* 0x000fe20000000800 */
[----:B------:R-:W-:Y:S01]  /*113b0*/  F2FP.F16.F32.PACK_AB R92, R93, R92 ;  /* 0x0000005c5d5c723e */ /* 0x000fe200000000ff */
[----:B------:R-:W-:Y:S01]  /*113c0*/  FMUL.FTZ R120, R13, R120 ;  /* 0x000000780d787220 */ /* 0x000fe20000410000 */
[----:B------:R-:W-:Y:S01]  /*113d0*/  F2FP.F16.F32.PACK_AB R94, R95, R94 ;  /* 0x0000005e5f5e723e */ /* 0x000fe200000000ff */
[----:B------:R-:W-:Y:S01]  /*113e0*/  STS [R22+0x1000], R72 ;  /* 0x0010004816007388 */ /* 0x000fe20000000800 */
[----:B------:R-:W-:Y:S01]  /*113f0*/  FMUL.FTZ R121, R13, R121 ;  /* 0x000000790d797220 */ /* 0x000fe20000410000 */
        /* <DEDUP_REMOVED lines=8> */
[C---:B------:R-:W-:Y:S01]  /*11480*/  FMUL.FTZ R115, R21.reuse, R115 ;  /* 0x0000007315737220 */ /* 0x040fe20000410000 */
[----:B------:R-:W-:Y:S01]  /*11490*/  FMUL.FTZ R114, R21, R114 ;  /* 0x0000007215727220 */ /* 0x000fe20000410000 */
[----:B------:R-:W-:Y:S01]  /*114a0*/  STS [R10+0x1200], R78 ;  /* 0x0012004e0a007388 */ /* 0x000fe20000000800 */
[----:B------:R-:W-:Y:S01]  /*114b0*/  F2FP.F16.F32.PACK_AB R108, R109, R108 ;  /* 0x0000006c6d6c723e */ /* 0x000fe200000000ff */
[C---:B------:R-:W-:Y:S01]  /*114c0*/  FMUL.FTZ R116, R20.reuse, R116 ;  /* 0x0000007414747220 */ /* 0x040fe20000410000 */
[----:B------:R-:W-:Y:S01]  /*114d0*/  F2FP.F16.F32.PACK_AB R110, R111, R110 ;  /* 0x0000006e6f6e723e */ /* 0x000fe200000000ff */
[----:B------:R-:W-:Y:S01]  /*114e0*/  STS [R12+0x2000], R84 ;  /* 0x002000540c007388 */ /* 0x000fe20000000800 */
[----:B------:R-:W-:Y:S01]  /*114f0*/  FMUL.FTZ R117, R20, R117 ;  /* 0x0000007514757220 */ /* 0x000fe20000410000 */
        /* <DEDUP_REMOVED lines=25> */
[C---:B------:R-:W-:Y:S01]  /*11690*/  FMUL.FTZ R127, R21.reuse, R127 ;  /* 0x0000007f157f7220 */ /* 0x040fe20000410000 */
[----:B------:R-:W-:Y:S01]  /*116a0*/  STS [R11+0x3200], R94 ;  /* 0x0032005e0b007388 */ /* 0x000fe20000000800 */
[C---:B------:R-:W-:Y:S01]  /*116b0*/  FMUL.FTZ R126, R21.reuse, R126 ;  /* 0x0000007e157e7220 */ /* 0x040fe20000410000 */
[----:B------:R-:W-:Y:S01]  /*116c0*/  FMUL.FTZ R135, R21, R135 ;  /* 0x0000008715877220 */ /* 0x000fe20000410000 */
[----:B------:R-:W-:Y:S01]  /*116d0*/  F2FP.F16.F32.PACK_AB R120, R121, R120 ;  /* 0x000000787978723e */ /* 0x000fe200000000ff */
[----:B------:R-:W-:Y:S01]  /*116e0*/  STS [R22+0x2000], R144 ;  /* 0x0020009016007388 */ /* 0x000fe20000000800 */
[----:B------:R-:W-:Y:S01]  /*116f0*/  F2FP.F16.F32.PACK_AB R122, R123, R122 ;  /* 0x0000007a7b7a723e */ /* 0x000fe200000000ff */
[----:B------:R-:W-:Y:S01]  /*11700*/  FMUL.FTZ R20, R20, R133 ;  /* 0x0000008514147220 */ /* 0x000fe20000410000 */
[----:B------:R-:W-:Y:S01]  /*11710*/  FMUL.FTZ R21, R21, R134 ;  /* 0x0000008615157220 */ /* 0x000fe20000410000 */
[----:B------:R-:W-:Y:S01]  /*11720*/  STS [R22+0x2200], R146 ;  /* 0x0022009216007388 */ /* 0x000fe20000000800 */
[----:B------:R-:W-:Y:S01]  /*11730*/  F2FP.F16.F32.PACK_AB R112, R113, R112 ;  /* 0x000000707170723e */ /* 0x000fe200000000ff */
[----:B------:R-:W2:Y:S01]  /*11740*/  @!P3 LDC R24, c[0x0][0x270] ;  /* 0x00009c00ff18bb82 */ /* 0x000ea20000000800 */
[----:B------:R-:W-:Y:S01]  /*11750*/  F2FP.F16.F32.PACK_AB R114, R115, R114 ;  /* 0x000000727372723e */ /* 0x000fe200000000ff */
[----:B------:R-:W-:Y:S01]  /*11760*/  STS [R10+0x2000], R108 ;  /* 0x0020006c0a007388 */ /* 0x000fe20000000800 */
[----:B------:R-:W-:Y:S01]  /*11770*/  F2FP.F16.F32.PACK_AB R116, R117, R116 ;  /* 0x000000747574723e */ /* 0x000fe200000000ff */
[----:B------:R-:W4:Y:S01]  /*11780*/  @P5 MUFU.LG2 R26, R9 ;  /* 0x00000009001a5308 */ /* 0x000f220000000c00 */
[----:B------:R-:W-:Y:S01]  /*11790*/  F2FP.F16.F32.PACK_AB R118, R119, R118 ;  /* 0x000000767776723e */ /* 0x000fe200000000ff */
[----:B------:R-:W-:Y:S01]  /*117a0*/  STS [R10+0x2200], R110 ;  /* 0x0022006e0a007388 */ /* 0x000fe20000000800 */
[----:B------:R-:W-:Y:S01]  /*117b0*/  F2FP.F16.F32.PACK_AB R136, R137, R136 ;  /* 0x000000888988723e */ /* 0x000fe200000000ff */
[----:B------:R-:W5:Y:S01]  /*117c0*/  @P3 LDC R25, c[0x0][0x2c0] ;  /* 0x0000b000ff193b82 */ /* 0x000f620000000800 */
[----:B------:R-:W-:Y:S01]  /*117d0*/  F2FP.F16.F32.PACK_AB R138, R139, R138 ;  /* 0x0000008a8b8a723e */ /* 0x000fe200000000ff */
[----:B------:R-:W-:Y:S01]  /*117e0*/  STS [R22+0x3000], R100 ;  /* 0x0030006416007388 */ /* 0x000fe20000000800 */
[----:B------:R-:W-:Y:S01]  /*117f0*/  F2FP.F16.F32.PACK_AB R13, R13, R128 ;  /* 0x000000800d0d723e */ /* 0x000fe200000000ff */
[----:B------:R-:W1:Y:S01]  /*11800*/  @P4 MUFU.LG2 R28, R8 ;  /* 0x00000008001c4308 */ /* 0x000e620000000c00 */
[----:B------:R-:W-:Y:S01]  /*11810*/  F2FP.F16.F32.PACK_AB R14, R14, R130 ;  /* 0x000000820e0e723e */ /* 0x000fe200000000ff */
[----:B------:R-:W-:Y:S01]  /*11820*/  STS [R22+0x3200], R102 ;  /* 0x0032006616007388 */ /* 0x000fe20000000800 */
[----:B------:R-:W-:Y:S01]  /*11830*/  F2FP.F16.F32.PACK_AB R124, R125, R124 ;  /* 0x0000007c7d7c723e */ /* 0x000fe200000000ff */
[----:B------:R-:W3:Y:S01]  /*11840*/  S2UR UR5, SR_CTAID.X ;  /* 0x00000000000579c3 */ /* 0x000ee20000002500 */
[----:B------:R-:W-:Y:S01]  /*11850*/  F2FP.F16.F32.PACK_AB R126, R127, R126 ;  /* 0x0000007e7f7e723e */ /* 0x000fe200000000ff */
[----:B------:R-:W5:Y:S01]  /*11860*/  S2R R23, SR_CTAID.Y ;  /* 0x0000000000177919 */ /* 0x000f620000002600 */
[----:B------:R-:W-:Y:S01]  /*11870*/  F2FP.F16.F32.PACK_AB R20, R20, R132 ;  /* 0x000000841414723e */ /* 0x000fe200000000ff */
[----:B------:R-:W-:Y:S01]  /*11880*/  @P2 MUFU.LG2 R6, R6 ;  /* 0x0000000600062308 */ /* 0x000fe20000000c00 */
[----:B------:R-:W-:Y:S01]  /*11890*/  F2FP.F16.F32.PACK_AB R21, R135, R21 ;  /* 0x000000158715723e */ /* 0x000fe200000000ff */
[----:B------:R-:W-:Y:S01]  /*118a0*/  STS [R10+0x3000], R104 ;  /* 0x003000680a007388 */ /* 0x000fe20000000800 */
[----:B------:R-:W-:Y:S01]  /*118b0*/  @P3 MOV R30, 0x1 ;  /* 0x00000001001e3802 */ /* 0x000fe20000000f00 */
[----:B--2---:R-:W-:Y:S01]  /*118c0*/  @!P3 IMAD R30, R15, R24, RZ ;  /* 0x000000180f1eb224 */ /* 0x004fe200078e02ff */
[----:B------:R-:W2:Y:S01]  /*118d0*/  @P4 LDC R27, c[0x0][0x2e8] ;  /* 0x0000ba00ff1b4b82 */ /* 0x000ea20000000800 */
[----:B------:R-:W-:Y:S01]  /*118e0*/  STS [R10+0x3200], R106 ;  /* 0x0032006a0a007388 */ /* 0x000fe20000000800 */
[----:B------:R-:W-:Y:S01]  /*118f0*/  IADD3 R29, R16, 0x60, RZ ;  /* 0x00000060101d7810 */ /* 0x000fe20007ffe0ff */
[----:B------:R-:W5:Y:S01]  /*11900*/  @P0 MUFU.LG2 R7, R7 ;  /* 0x0000000700070308 */ /* 0x000f620000000c00 */
[----:B------:R-:W-:Y:S01]  /*11910*/  LOP3.LUT R31, R5, 0xffffffe0, RZ, 0xc0, !PT ;  /* 0xffffffe0051f7812 */ /* 0x000fe200078ec0ff */
[----:B------:R-:W-:Y:S01]  /*11920*/  STS [R12+0x4000], R140 ;  /* 0x0040008c0c007388 */ /* 0x000fe20000000800 */
[----:B----4-:R-:W-:Y:S01]  /*11930*/  @P5 FMUL.FTZ R26, R26, 0.69314718246459960938 ;  /* 0x3f3172181a1a5820 */ /* 0x010fe20000410000 */
[----:B------:R-:W-:Y:S01]  /*11940*/  @!P3 MOV R25, 0x1 ;  /* 0x000000010019b802 */ /* 0x000fe20000000f00 */
[----:B------:R-:W4:Y:S01]  /*11950*/  @P5 LDC R24, c[0x0][0x2e8] ;  /* 0x0000ba00ff185b82 */ /* 0x000f220000000800 */
[----:B------:R-:W-:Y:S01]  /*11960*/  STS [R12+0x4200], R142 ;  /* 0x0042008e0c007388 */ /* 0x000fe20000000800 */
[----:B------:R-:W-:Y:S01]  /*11970*/  IADD3 R31, -R31, R0, RZ ;  /* 0x000000001f1f7210 */ /* 0x000fe20007ffe1ff */
[----:B-1----:R-:W-:Y:S01]  /*11980*/  @P4 FMUL.FTZ R28, R28, 0.69314718246459960938 ;  /* 0x3f3172181c1c4820 */ /* 0x002fe20000410000 */
[----:B------:R-:W-:Y:S01]  /*11990*/  MOV R0, 0x7f800000 ;  /* 0x7f80000000007802 */ /* 0x000fe20000000f00 */
[----:B------:R-:W-:Y:S01]  /*119a0*/  STS [R11+0x4000], R120 ;  /* 0x004000780b007388 */ /* 0x000fe20000000800 */
[----:B------:R-:W-:Y:S01]  /*119b0*/  BSSY B0, `(.L_x_95) ;  /* 0x000005b000007945 */ /* 0x000fe20003800000 */
[----:B---3--:R-:W-:-:S02]  /*119c0*/  UIMAD UR6, UR5, -0x80, UR17 ;  /* 0xffffff80050678a4 */ /* 0x008fc4000f8e0211 */
[----:B------:R-:W-:Y:S01]  /*119d0*/  STS [R11+0x4200], R122 ;  /* 0x0042007a0b007388 */ /* 0x000fe20000000800 */
[----:B-----5:R-:W-:-:S03]  /*119e0*/  @P0 FMUL.FTZ R7, R7, 0.69314718246459960938 ;  /* 0x3f31721807070820 */ /* 0x020fc60000410000 */
[----:B------:R-:W-:Y:S04]  /*119f0*/  STS [R12+0x5000], R112 ;  /* 0x005000700c007388 */ /* 0x000fe80000000800 */
[----:B------:R-:W-:Y:S01]  /*11a00*/  STS [R12+0x5200], R114 ;  /* 0x005200720c007388 */ /* 0x000fe20000000800 */
[----:B------:R-:W-:-:S03]  /*11a10*/  IMAD R30, R23, R30, RZ ;  /* 0x0000001e171e7224 */ /* 0x000fc600078e02ff */
[----:B------:R-:W-:Y:S02]  /*11a20*/  STS [R11+0x5000], R116 ;  /* 0x005000740b007388 */ /* 0x000fe40000000800 */
[----:B------:R-:W-:Y:S01]  /*11a30*/  SEL R5, R30, RZ, !P6 ;  /* 0x000000ff1e057207 */ /* 0x000fe20007000000 */
[----:B------:R-:W-:Y:S01]  /*11a40*/  IMAD R30, R25, UR5, RZ ;  /* 0x00000005191e7c24 */ /* 0x000fe2000f8e02ff */
[----:B------:R-:W-:Y:S01]  /*11a50*/  STS [R11+0x5200], R118 ;  /* 0x005200760b007388 */ /* 0x000fe20000000800 */
[----:B------:R-:W-:Y:S01]  /*11a60*/  ISETP.GE.AND P6, PT, R29, UR14, PT ;  /* 0x0000000e1d007c0c */ /* 0x000fe2000bfc6270 */
[----:B----4-:R-:W-:Y:S01]  /*11a70*/  @P5 FFMA.FTZ R0, R168, R24, R26 ;  /* 0x00000018a8005223 */ /* 0x010fe2000001001a */
[----:B------:R-:W1:Y:S01]  /*11a80*/  @P0 LDC R29, c[0x0][0x2e8] ;  /* 0x0000ba00ff1d0b82 */ /* 0x000e620000000800 */
[----:B------:R-:W-:Y:S01]  /*11a90*/  STS [R22+0x4000], R136 ;  /* 0x0040008816007388 */ /* 0x000fe20000000800 */
[----:B------:R-:W-:Y:S02]  /*11aa0*/  SHF.L.U32 R30, R30, 0x7, RZ ;  /* 0x000000071e1e7819 */ /* 0x000fe400000006ff */
[----:B------:R-:W-:Y:S01]  /*11ab0*/  MOV R24, 0x7f800000 ;  /* 0x7f80000000187802 */ /* 0x000fe20000000f00 */
[----:B------:R-:W-:Y:S01]  /*11ac0*/  STS [R22+0x4200], R138 ;  /* 0x0042008a16007388 */ /* 0x000fe20000000800 */
[----:B------:R-:W-:-:S03]  /*11ad0*/  MOV R26, 0x7f800000 ;  /* 0x7f800000001a7802 */ /* 0x000fc60000000f00 */
[----:B------:R3:W-:Y:S04]  /*11ae0*/  STS [R10+0x4000], R13 ;  /* 0x0040000d0a007388 */ /* 0x0007e80000000800 */
[----:B------:R4:W-:Y:S04]  /*11af0*/  STS [R10+0x4200], R14 ;  /* 0x0042000e0a007388 */ /* 0x0009e80000000800 */
[----:B------:R1:W-:Y:S04]  /*11b00*/  STS [R22+0x5000], R124 ;  /* 0x0050007c16007388 */ /* 0x0003e80000000800 */
[----:B------:R1:W-:Y:S02]  /*11b10*/  STS [R22+0x5200], R126 ;  /* 0x0052007e16007388 */ /* 0x0003e40000000800 */
[----:B-1----:R-:W-:-:S02]  /*11b20*/  @P0 FFMA.FTZ R24, R166, R29, R7 ;  /* 0x0000001da6180223 */ /* 0x002fc40000010007 */
[----:B------:R1:W-:Y:S04]  /*11b30*/  STS [R10+0x5000], R20 ;  /* 0x005000140a007388 */ /* 0x0003e80000000800 */
[----:B------:R1:W-:Y:S01]  /*11b40*/  STS [R10+0x5200], R21 ;  /* 0x005200150a007388 */ /* 0x0003e20000000800 */
[----:B------:R-:W-:Y:S08]  /*11b50*/  BAR.SYNC.DEFER_BLOCKING 0x0 ;  /* 0x0000000000007b1d */ /* 0x000ff00000010000 */
[----:B---3--:R-:W3:Y:S01]  /*11b60*/  @P3 LDC.64 R12, c[0x0][0x2c0] ;  /* 0x0000b000ff0c3b82 */ /* 0x008ee20000000a00 */
[----:B----4-:R-:W4:Y:S01]  /*11b70*/  S2R R14, SR_CTAID.Z ;  /* 0x00000000000e7919 */ /* 0x010f220000002700 */
[----:B------:R1:W1:Y:S04]  /*11b80*/  LDS.128 R20, [R222+0x1800] ;  /* 0x00180000de147984 */ /* 0x0002680000000c00 */
[----:B------:R1:W1:Y:S01]  /*11b90*/  LDS.128 R8, [R222+0x3800] ;  /* 0x00380000de087984 */ /* 0x0002620000000c00 */
[----:B---3--:R-:W-:Y:S01]  /*11ba0*/  @P3 IMAD R12, R13, R12, RZ ;  /* 0x0000000c0d0c3224 */ /* 0x008fe200078e02ff */
[----:B------:R-:W-:Y:S01]  /*11bb0*/  @!P3 MOV R12, R15 ;  /* 0x0000000f000cb202 */ /* 0x000fe20000000f00 */
[----:B------:R-:W3:Y:S01]  /*11bc0*/  @P2 LDC R13, c[0x0][0x2e8] ;  /* 0x0000ba00ff0d2b82 */ /* 0x000ee20000000800 */
[----:B------:R-:W-:-:S02]  /*11bd0*/  LOP3.LUT P3, RZ, R31, 0x3, RZ, 0xc0, !PT ;  /* 0x000000031fff7812 */ /* 0x000fc4000786c0ff */
[----:B------:R-:W-:Y:S01]  /*11be0*/  MOV R15, 0x7f800000 ;  /* 0x7f800000000f7802 */ /* 0x000fe20000000f00 */
[----:B--2---:R-:W-:Y:S01]  /*11bf0*/  @P4 FFMA.FTZ R15, R167, R27, R28 ;  /* 0x0000001ba70f4223 */ /* 0x004fe2000001001c */
[----:B----4-:R-:W-:Y:S02]  /*11c00*/  IMAD R5, R14, R12, R5 ;  /* 0x0000000c0e057224 */ /* 0x010fe400078e0205 */
[----:B------:R-:W-:Y:S01]  /*11c10*/  @P2 FMUL.FTZ R12, R6, 0.69314718246459960938 ;  /* 0x3f317218060c2820 */ /* 0x000fe20000410000 */
[----:B------:R-:W-:Y:S02]  /*11c20*/  SHF.R.S32.HI R6, RZ, 0x1f, R30 ;  /* 0x0000001fff067819 */ /* 0x000fe4000001141e */
[--C-:B------:R-:W-:Y:S02]  /*11c30*/  IADD3 R18, P5, P4, R30, R18, R5.reuse ;  /* 0x000000121e127210 */ /* 0x100fe40007cbe005 */
[----:B------:R-:W-:-:S04]  /*11c40*/  SHF.R.S32.HI R5, RZ, 0x1f, R5 ;  /* 0x0000001fff057819 */ /* 0x000fc80000011405 */
[----:B------:R-:W-:Y:S01]  /*11c50*/  IADD3.X R19, R6, R19, R5, P5, P4 ;  /* 0x0000001306137210 */ /* 0x000fe20002fe8405 */
[----:B---3--:R-:W-:Y:S01]  /*11c60*/  @P2 FFMA.FTZ R26, R165, R13, R12 ;  /* 0x0000000da51a2223 */ /* 0x008fe2000001000c */
[----:B-1----:R-:W-:Y:S06]  /*11c70*/  @P3 BRA `(.L_x_96) ;  /* 0x0000000000b83947 */ /* 0x002fec0003800000 */
[----:B------:R-:W-:Y:S02]  /*11c80*/  LEA.HI R5, R231, R232, RZ, 0x5 ;  /* 0x000000e8e7057211 */ /* 0x000fe400078f28ff */
[----:B------:R-:W-:Y:S02]  /*11c90*/  SHF.R.S32.HI R6, RZ, 0x1f, R4 ;  /* 0x0000001fff067819 */ /* 0x000fe40000011404 */
[----:B------:R-:W-:Y:S02]  /*11ca0*/  LOP3.LUT R5, R5, 0xffffffe0, RZ, 0xc0, !PT ;  /* 0xffffffe005057812 */ /* 0x000fe400078ec0ff */
[----:B------:R-:W-:-:S03]  /*11cb0*/  LEA.HI R7, R6, R4, RZ, 0x2 ;  /* 0x0000000406077211 */ /* 0x000fc600078f10ff */
[----:B------:R-:W-:Y:S01]  /*11cc0*/  IMAD.IADD R5, R232, 0x1, -R5 ;  /* 0x00000001e8057824 */ /* 0x000fe200078e0a05 */
[----:B------:R-:W-:-:S04]  /*11cd0*/  LOP3.LUT R7, R7, 0xffffffc, RZ, 0xc0, !PT ;  /* 0x0ffffffc07077812 */ /* 0x000fc800078ec0ff */
[----:B------:R-:W-:Y:S01]  /*11ce0*/  SHF.R.S32.HI R6, RZ, 0x1f, R5 ;  /* 0x0000001fff067819 */ /* 0x000fe20000011405 */
[----:B------:R-:W-:-:S03]  /*11cf0*/  IMAD.IADD R7, R4, 0x1, -R7 ;  /* 0x0000000104077824 */ /* 0x000fc600078e0a07 */
[----:B------:R-:W-:-:S04]  /*11d00*/  LEA.HI R6, R6, R5, RZ, 0x2 ;  /* 0x0000000506067211 */ /* 0x000fc800078f10ff */
[----:B------:R-:W-:-:S05]  /*11d10*/  SHF.R.S32.HI R6, RZ, 0x2, R6 ;  /* 0x00000002ff067819 */ /* 0x000fca0000011406 */
        /* <DEDUP_REMOVED lines=10> */
[-C--:B------:R-:W-:Y:S02]  /*11dc0*/  @!P4 IMAD R29, R29, R25.reuse, RZ ;  /* 0x000000191d1dc224 */ /* 0x080fe400078e02ff */
[----:B------:R-:W-:Y:S01]  /*11dd0*/  @!P5 IADD3 R31, P0, R30, R18, RZ ;  /* 0x000000121e1fd210 */ /* 0x000fe20007f1e0ff */
        /* <DEDUP_REMOVED lines=24> */
.L_x_96:
[----:B------:R-:W-:Y:S05]  /*11f60*/  BSYNC B0 ;  /* 0x0000000000007941 */ /* 0x000fea0003800000 */
.L_x_95:
[----:B----4-:R-:W-:Y:S01]  /*11f70*/  SHF.R.S32.HI R4, RZ, 0x1f, R14 ;  /* 0x0000001fff047819 */ /* 0x010fe2000001140e */
[----:B------:R-:W-:Y:S01]  /*11f80*/  IMAD.U32 R24, RZ, RZ, UR16 ;  /* 0x00000010ff187e24 */ /* 0x000fe2000f8e00ff */
[----:B------:R-:W-:Y:S01]  /*11f90*/  SHF.R.S32.HI R0, RZ, 0x1f, R229 ;  /* 0x0000001fff007819 */ /* 0x000fe200000114e5 */
[----:B------:R-:W-:Y:S01]  /*11fa0*/  BSSY B0, `(.L_x_97) ;  /* 0x0000021000007945 */ /* 0x000fe20003800000 */
[----:B------:R-:W-:Y:S01]  /*11fb0*/  IADD3 R6, P2, R229, UR4, RZ ;  /* 0x00000004e5067c10 */ /* 0x000fe2000ff5e0ff */
[----:B------:R-:W-:Y:S01]  /*11fc0*/  ULDC.64 UR4, c[0x0][0x2a0] ;  /* 0x0000a80000047ab9 */ /* 0x000fe20000000a00 */
[----:B------:R-:W-:Y:S01]  /*11fd0*/  LEA.HI.SX32 R3, R3, 0x20, 0x1e ;  /* 0x0000002003037811 */ /* 0x000fe200078ff2ff */
[----:B------:R-:W-:Y:S01]  /*11fe0*/  IMAD R4, R4, UR4, RZ ;  /* 0x0000000404047c24 */ /* 0x000fe2000f8e02ff */
[----:B------:R-:W-:Y:S02]  /*11ff0*/  IADD3.X R7, R0, UR7, RZ, P2, !PT ;  /* 0x0000000700077c10 */ /* 0x000fe400097fe4ff */
[----:B------:R-:W-:Y:S01]  /*12000*/  SHF.R.S32.HI R17, RZ, 0x1f, R16 ;  /* 0x0000001fff117819 */ /* 0x000fe20000011410 */
[----:B------:R-:W-:Y:S01]  /*12010*/  IMAD R28, R14, UR5, R4 ;  /* 0x000000050e1c7c24 */ /* 0x000fe2000f8e0204 */
[----:B------:R-:W-:-:S02]  /*12020*/  ISETP.GE.AND P0, PT, R2, UR6, PT ;  /* 0x0000000602007c0c */ /* 0x000fc4000bf06270 */
[----:B------:R-:W-:Y:S01]  /*12030*/  ISETP.GE.AND P2, PT, R3, UR6, PT ;  /* 0x0000000603007c0c */ /* 0x000fe2000bf46270 */
[----:B------:R-:W-:Y:S02]  /*12040*/  IMAD.WIDE.U32 R2, R14, UR4, R6 ;  /* 0x000000040e027c25 */ /* 0x000fe4000f8e0006 */
[----:B------:R1:W2:Y:S02]  /*12050*/  LDS.128 R12, [R222+0x2000] ;  /* 0x00200000de0c7984 */ /* 0x0002a40000000c00 */
[----:B------:R-:W-:Y:S02]  /*12060*/  IMAD.WIDE R24, R24, 0x80, R16 ;  /* 0x0000008018187825 */ /* 0x000fe400078e0210 */
[----:B------:R1:W3:Y:S02]  /*12070*/  LDS.128 R16, [R222] ;  /* 0x00000000de107984 */ /* 0x0002e40000000c00 */
[----:B------:R-:W-:Y:S02]  /*12080*/  IMAD.IADD R29, R3, 0x1, R28 ;  /* 0x00000001031d7824 */ /* 0x000fe400078e021c */
[----:B------:R1:W4:Y:S01]  /*12090*/  LDS.128 R4, [R222+0x4000] ;  /* 0x00400000de047984 */ /* 0x0003220000000c00 */
[----:B------:R-:W-:Y:S05]  /*120a0*/  @P0 BRA `(.L_x_98) ;  /* 0x0000000000400947 */ /* 0x000fea0003800000 */
[----:B------:R-:W-:Y:S01]  /*120b0*/  ULDC.64 UR4, c[0x0][0x298] ;  /* 0x0000a60000047ab9 */ /* 0x000fe20000000a00 */
[----:B------:R-:W-:Y:S01]  /*120c0*/  IMAD.MOV.U32 R28, RZ, RZ, R2 ;  /* 0x000000ffff1c7224 */ /* 0x000fe200078e0002 */
[----:B------:R-:W-:Y:S01]  /*120d0*/  ULDC UR7, c[0x0][0x2d0] ;  /* 0x0000b40000077ab9 */ /* 0x000fe20000000800 */
[----:B------:R-:W-:Y:S01]  /*120e0*/  IMAD R0, R25, UR4, RZ ;  /* 0x0000000419007c24 */ /* 0x000fe2000f8e02ff */
[----:B------:R-:W-:Y:S01]  /*120f0*/  ISETP.GE.AND P5, PT, R229, UR7, PT ;  /* 0x00000007e5007c0c */ /* 0x000fe2000bfa6270 */
[----:B------:R-:W-:Y:S01]  /*12100*/  IMAD.WIDE.U32 R26, R24, UR4, R28 ;  /* 0x00000004181a7c25 */ /* 0x000fe2000f8e001c */
[----:B------:R-:W-:Y:S02]  /*12110*/  ISETP.GE.AND P4, PT, R228, UR7, PT ;  /* 0x00000007e4007c0c */ /* 0x000fe4000bf86270 */
[----:B------:R-:W-:Y:S01]  /*12120*/  ISETP.GE.AND P3, PT, R223, UR7, PT ;  /* 0x00000007df007c0c */ /* 0x000fe2000bf66270 */
[----:B------:R-:W-:Y:S01]  /*12130*/  IMAD R0, R24, UR5, R0 ;  /* 0x0000000518007c24 */ /* 0x000fe2000f8e0200 */
[----:B------:R-:W-:-:S02]  /*12140*/  ULDC.64 UR4, c[0x0][0x280] ;  /* 0x0000a00000047ab9 */ /* 0x000fc40000000a00 */
[----:B------:R-:W-:Y:S01]  /*12150*/  LEA R30, P0, R26, UR4, 0x1 ;  /* 0x000000041a1e7c11 */ /* 0x000fe2000f8008ff */
[----:B------:R-:W-:-:S05]  /*12160*/  IMAD.IADD R0, R27, 0x1, R0 ;  /* 0x000000011b007824 */ /* 0x000fca00078e0200 */
[----:B------:R-:W-:-:S05]  /*12170*/  LEA.HI.X R31, R26, UR5, R0, 0x1, P0 ;  /* 0x000000051a1f7c11 */ /* 0x000fca00080f0c00 */
[----:B---3--:R3:W-:Y:S04]  /*12180*/  @!P5 STG.E.128 desc[UR22][R30.64], R16 ;  /* 0x000000101e00d986 */ /* 0x0087e8000c101d16 */
[----:B--2---:R3:W-:Y:S04]  /*12190*/  @!P4 STG.E.128 desc[UR22][R30.64+0x40], R12 ;  /* 0x0000400c1e00c986 */ /* 0x0047e8000c101d16 */
[----:B----4-:R3:W-:Y:S02]  /*121a0*/  @!P3 STG.E.128 desc[UR22][R30.64+0x80], R4 ;  /* 0x000080041e00b986 */ /* 0x0107e4000c101d16 */
.L_x_98:
[----:B------:R-:W-:Y:S05]  /*121b0*/  BSYNC B0 ;  /* 0x0000000000007941 */ /* 0x000fea0003800000 */
.L_x_97:
[----:B---3--:R3:W1:Y:S01]  /*121c0*/  LDS.128 R16, [R222+0x800] ;  /* 0x00080000de107984 */ /* 0x0086620000000c00 */
[----:B------:R-:W-:Y:S03]  /*121d0*/  BSSY B0, `(.L_x_99) ;  /* 0x0000017000007945 */ /* 0x000fe60003800000 */
[----:B--2---:R3:W2:Y:S04]  /*121e0*/  LDS.128 R12, [R222+0x2800] ;  /* 0x00280000de0c7984 */ /* 0x0046a80000000c00 */
[----:B----4-:R3:W4:Y:S01]  /*121f0*/  LDS.128 R4, [R222+0x4800] ;  /* 0x00480000de047984 */ /* 0x0107220000000c00 */
[----:B------:R-:W-:Y:S05]  /*12200*/  @P2 BRA `(.L_x_100) ;  /* 0x00000000004c2947 */ /* 0x000fea0003800000 */
[----:B------:R-:W-:Y:S01]  /*12210*/  IADD3 R26, P0, R24, 0x20, RZ ;  /* 0x00000020181a7810 */ /* 0x000fe20007f1e0ff */
[----:B------:R-:W-:Y:S01]  /*12220*/  ULDC.64 UR4, c[0x0][0x298] ;  /* 0x0000a60000047ab9 */ /* 0x000fe20000000a00 */
[----:B------:R-:W-:Y:S01]  /*12230*/  MOV R31, R29 ;  /* 0x0000001d001f7202 */ /* 0x000fe20000000f00 */
[----:B------:R-:W-:Y:S01]  /*12240*/  IMAD.MOV.U32 R30, RZ, RZ, R2 ;  /* 0x000000ffff1e7224 */ /* 0x000fe200078e0002 */
[----:B------:R-:W-:Y:S01]  /*12250*/  ULDC UR6, c[0x0][0x2d0] ;  /* 0x0000b40000067ab9 */ /* 0x000fe20000000800 */
[----:B------:R-:W-:Y:S01]  /*12260*/  IMAD.X R0, RZ, RZ, R25, P0 ;  /* 0x000000ffff007224 */ /* 0x000fe200000e0619 */
[----:B------:R-:W-:Y:S01]  /*12270*/  ISETP.GE.AND P3, PT, R229, UR6, PT ;  /* 0x00000006e5007c0c */ /* 0x000fe2000bf66270 */
[----:B------:R-:W-:Y:S01]  /*12280*/  IMAD.WIDE.U32 R30, R26, UR4, R30 ;  /* 0x000000041a1e7c25 */ /* 0x000fe2000f8e001e */
[----:B------:R-:W-:Y:S02]  /*12290*/  ISETP.GE.AND P2, PT, R228, UR6, PT ;  /* 0x00000006e4007c0c */ /* 0x000fe4000bf46270 */
[----:B------:R-:W-:Y:S01]  /*122a0*/  ISETP.GE.AND P0, PT, R223, UR6, PT ;  /* 0x00000006df007c0c */ /* 0x000fe2000bf06270 */
[----:B------:R-:W-:-:S04]  /*122b0*/  IMAD R0, R0, UR4, RZ ;  /* 0x0000000400007c24 */ /* 0x000fc8000f8e02ff */
[----:B------:R-:W-:Y:S01]  /*122c0*/  IMAD R0, R26, UR5, R0 ;  /* 0x000000051a007c24 */ /* 0x000fe2000f8e0200 */
[----:B------:R-:W-:Y:S02]  /*122d0*/  ULDC.64 UR4, c[0x0][0x280] ;  /* 0x0000a00000047ab9 */ /* 0x000fe40000000a00 */
[----:B------:R-:W-:Y:S01]  /*122e0*/  LEA R26, P4, R30, UR4, 0x1 ;  /* 0x000000041e1a7c11 */ /* 0x000fe2000f8808ff */
[----:B------:R-:W-:-:S05]  /*122f0*/  IMAD.IADD R0, R31, 0x1, R0 ;  /* 0x000000011f007824 */ /* 0x000fca00078e0200 */
[----:B------:R-:W-:-:S05]  /*12300*/  LEA.HI.X R27, R30, UR5, R0, 0x1, P4 ;  /* 0x000000051e1b7c11 */ /* 0x000fca000a0f0c00 */
[----:B-1----:R1:W-:Y:S04]  /*12310*/  @!P3 STG.E.128 desc[UR22][R26.64], R16 ;  /* 0x000000101a00b986 */ /* 0x0023e8000c101d16 */
[----:B--2---:R1:W-:Y:S04]  /*12320*/  @!P2 STG.E.128 desc[UR22][R26.64+0x40], R12 ;  /* 0x0000400c1a00a986 */ /* 0x0043e8000c101d16 */
[----:B----4-:R1:W-:Y:S02]  /*12330*/  @!P0 STG.E.128 desc[UR22][R26.64+0x80], R4 ;  /* 0x000080041a008986 */ /* 0x0103e4000c101d16 */
.L_x_100:
[----:B------:R-:W-:Y:S05]  /*12340*/  BSYNC B0 ;  /* 0x0000000000007941 */ /* 0x000fea0003800000 */
.L_x_99:
[----:B-1----:R1:W1:Y:S01]  /*12350*/  LDS.128 R16, [R222+0x1000] ;  /* 0x00100000de107984 */ /* 0x0022620000000c00 */
[----:B------:R-:W-:Y:S03]  /*12360*/  BSSY B0, `(.L_x_101) ;  /* 0x0000017000007945 */ /* 0x000fe60003800000 */
[----:B--2---:R2:W1:Y:S04]  /*12370*/  LDS.128 R12, [R222+0x3000] ;  /* 0x00300000de0c7984 */ /* 0x0044680000000c00 */
        /* <DEDUP_REMOVED lines=19> */
[----:B------:R1:W-:Y:S04]  /*124b0*/  @!P1 STG.E.128 desc[UR22][R26.64+0x40], R12 ;  /* 0x0000400c1a009986 */ /* 0x0003e8000c101d16 */
[----:B----4-:R1:W-:Y:S02]  /*124c0*/  @!P0 STG.E.128 desc[UR22][R26.64+0x80], R4 ;  /* 0x000080041a008986 */ /* 0x0103e4000c101d16 */
.L_x_102:
[----:B------:R-:W-:Y:S05]  /*124d0*/  BSYNC B0 ;  /* 0x0000000000007941 */ /* 0x000fea0003800000 */
.L_x_101:
[----:B-1--4-:R1:W4:Y:S01]  /*124e0*/  LDS.128 R4, [R222+0x5800] ;  /* 0x00580000de047984 */ /* 0x0123220000000c00 */
[----:B------:R-:W-:Y:S05]  /*124f0*/  @P6 EXIT ;  /* 0x000000000000694d */ /* 0x000fea0003800000 */
[----:B------:R-:W-:Y:S01]  /*12500*/  IADD3 R0, P0, R24, 0x60, RZ ;  /* 0x0000006018007810 */ /* 0x000fe20007f1e0ff */
[----:B------:R-:W-:Y:S01]  /*12510*/  ULDC.64 UR4, c[0x0][0x298] ;  /* 0x0000a60000047ab9 */ /* 0x000fe20000000a00 */
[----:B------:R-:W-:Y:S01]  /*12520*/  IMAD.MOV.U32 R3, RZ, RZ, R29 ;  /* 0x000000ffff037224 */ /* 0x000fe200078e001d */
[----:B------:R-:W-:Y:S02]  /*12530*/  ULDC UR6, c[0x0][0x2d0] ;  /* 0x0000b40000067ab9 */ /* 0x000fe40000000800 */
        /* <DEDUP_REMOVED lines=11> */
[----:B------:R1:W-:Y:S04]  /*125f0*/  @!P2 STG.E.128 desc[UR22][R12.64], R20 ;  /* 0x000000140c00a986 */ /* 0x0003e8000c101d16 */
[----:B------:R1:W-:Y:S01]  /*12600*/  @!P1 STG.E.128 desc[UR22][R12.64+0x40], R8 ;  /* 0x000040080c009986 */ /* 0x0003e2000c101d16 */
[----:B------:R-:W-:Y:S05]  /*12610*/  @P0 EXIT ;  /* 0x000000000000094d */ /* 0x000fea0003800000 */
[----:B----4-:R-:W-:Y:S01]  /*12620*/  STG.E.128 desc[UR22][R12.64+0x80], R4 ;  /* 0x000080040c007986 */ /* 0x010fe2000c101d16 */
[----:B------:R-:W-:Y:S05]  /*12630*/  EXIT ;  /* 0x000000000000794d */ /* 0x000fea0003800000 */
.L_x_59:
[----:B------:R-:W-:Y:S01]  /*12640*/  UISETP.NE.AND UP4, UPT, UR15, -0x1, UPT ;  /* 0xffffffff0f00788c */ /* 0x000fe2000bf85270 */
[----:B------:R-:W-:Y:S01]  /*12650*/  SHF.R.S32.HI R16, RZ, 0x1f, R124 ;  /* 0x0000001fff107819 */ /* 0x000fe2000001147c */
[----:B------:R-:W-:Y:S01]  /*12660*/  ULDC.U8 UR8, c[0x0][0x3d9] ;  /* 0x0000f64000087ab9 */ /* 0x000fe20000000000 */
[----:B------:R-:W-:Y:S01]  /*12670*/  ULDC.U8 UR10, c[0x0][0x3d8] ;  /* 0x0000f600000a7ab9 */ /* 0x000fe20000000000 */
[----:B------:R-:W-:Y:S01]  /*12680*/  UISETP.NE.AND UP2, UPT, UR8, URZ, UPT ;  /* 0x0000003f0800728c */ /* 0x000fe2000bf45270 */
[----:B------:R-:W-:Y:S01]  /*12690*/  LEA.HI R16, R16, R124, RZ, 0x2 ;  /* 0x0000007c10107211 */ /* 0x000fe200078f10ff */
[----:B------:R-:W-:Y:S01]  /*126a0*/  UISETP.NE.AND UP3, UPT, UR10, URZ, UPT ;  /* 0x0000003f0a00728c */ /* 0x000fe2000bf65270 */
[----:B------:R-:W-:Y:S01]  /*126b0*/  IMAD.U32 R14, RZ, RZ, UR16 ;  /* 0x00000010ff0e7e24 */ /* 0x000fe2000f8e00ff */
[----:B------:R-:W-:Y:S01]  /*126c0*/  UISETP.NE.AND UP0, UPT, UR10, URZ, !UP2 ;  /* 0x0000003f0a00728c */ /* 0x000fe2000d705270 */
[----:B------:R-:W-:Y:S01]  /*126d0*/  LOP3.LUT R6, R16, 0xfffffffc, RZ, 0xc0, !PT ;  /* 0xfffffffc10067812 */ /* 0x000fe200078ec0ff */
[----:B------:R-:W-:Y:S01]  /*126e0*/  UISETP.NE.OR UP3, UPT, UR8, URZ, !UP3 ;  /* 0x0000003f0800728c */ /* 0x000fe2000df65670 */
[----:B------:R-:W-:Y:S01]  /*126f0*/  SHF.R.S32.HI R16, RZ, 0x2, R16 ;  /* 0x00000002ff107819 */ /* 0x000fe20000011410 */
[----:B------:R-:W-:Y:S01]  /*12700*/  @!UP4 USHF.R.S32.HI UR9, URZ, 0x1f, UR11 ;  /* 0x0000001f3f09c899 */ /* 0x000fe2000801140b */
[----:B------:R-:W-:Y:S01]  /*12710*/  BSSY B0, `(.L_x_103) ;  /* 0x000004c000007945 */ /* 0x000fe20003800000 */
[----:B------:R-:W-:Y:S01]  /*12720*/  @UP4 ULDC.64 UR6, c[0x0][0x298] ;  /* 0x0000a60000064ab9 */ /* 0x000fe20000000a00 */
[----:B------:R-:W-:Y:S01]  /*12730*/  @!UP4 ULDC.64 UR4, c[0x0][0x290] ;  /* 0x0000a4000004cab9 */ /* 0x000fe20000000a00 */
[----:B------:R-:W-:Y:S01]  /*12740*/  @UP4 UIMAD.WIDE.U32 UR12, UR15, UR6, URZ ;  /* 0x000000060f0c42a5 */ /* 0x000fe2000f8e003f */
[----:B------:R-:W-:Y:S01]  /*12750*/  IMAD.IADD R6, R124, 0x1, -R6 ;  /* 0x000000017c067824 */ /* 0x000fe200078e0a06 */
[----:B------:R-:W-:Y:S01]  /*12760*/  @!UP4 UIMAD UR6, UR9, UR4, URZ ;  /* 0x000000040906c2a4 */ /* 0x000fe2000f8e023f */
[--C-:B------:R-:W-:Y:S01]  /*12770*/  SHF.R.S32.HI R17, RZ, 0x1f, R16.reuse ;  /* 0x0000001fff117819 */ /* 0x100fe20000011410 */
[----:B------:R-:W-:Y:S01]  /*12780*/  @!UP4 UIMAD.WIDE.U32 UR18, UR11, UR4, URZ ;  /* 0x000000040b12c2a5 */ /* 0x000fe2000f8e003f */
[----:B------:R-:W-:Y:S01]  /*12790*/  VIADD R0, R16, 0x60 ;  /* 0x0000006010007836 */ /* 0x000fe20000000000 */
[----:B------:R-:W-:Y:S01]  /*127a0*/  @!UP4 UIMAD UR6, UR11, UR5, UR6 ;  /* 0x000000050b06c2a4 */ /* 0x000fe2000f8e0206 */
[C---:B------:R-:W-:Y:S01]  /*127b0*/  ISETP.NE.AND P3, PT, R6.reuse, RZ, PT ;  /* 0x000000ff0600720c */ /* 0x040fe20003f65270 */
[----:B------:R-:W-:Y:S01]  /*127c0*/  @UP4 UIMAD UR7, UR15, UR7, UR13 ;  /* 0x000000070f0742a4 */ /* 0x000fe2000f8e020d */
[----:B------:R-:W-:Y:S01]  /*127d0*/  IMAD.SHL.U32 R6, R6, 0x8, RZ ;  /* 0x0000000806067824 */ /* 0x000fe200078e00ff */
[----:B------:R-:W-:Y:S01]  /*127e0*/  @UP2 ULDC.64 UR4, c[0x0][0x2c0] ;  /* 0x0000b00000042ab9 */ /* 0x000fe20000000a00 */
[----:B------:R-:W-:Y:S01]  /*127f0*/  USHF.R.S32.HI UR9, URZ, 0x1f, UR25 ;  /* 0x0000001f3f097899 */ /* 0x000fe20008011419 */
[----:B------:R-:W-:Y:S01]  /*12800*/  IMAD.WIDE R14, R14, 0x80, R16 ;  /* 0x000000800e0e7825 */ /* 0x000fe200078e0210 */
[----:B------:R-:W-:Y:S01]  /*12810*/  @UP2 UIMAD UR13, UR5, UR4, URZ ;  /* 0x00000004050d22a4 */ /* 0x000fe2000f8e023f */
[C---:B------:R-:W-:Y:S01]  /*12820*/  IADD3 R4, R6.reuse, 0x40, RZ ;  /* 0x0000004006047810 */ /* 0x040fe20007ffe0ff */
[----:B------:R-:W-:Y:S01]  /*12830*/  UISETP.NE.OR UP1, UPT, UR15, -0x1, UP3 ;  /* 0xffffffff0f00788c */ /* 0x000fe20009f25670 */
[----:B------:R-:W-:Y:S01]  /*12840*/  VIADD R5, R6, 0x20 ;  /* 0x0000002006057836 */ /* 0x000fe20000000000 */
[----:B------:R-:W-:Y:S01]  /*12850*/  ULDC.64 UR4, c[0x0][0x2a0] ;  /* 0x0000a80000047ab9 */ /* 0x000fe20000000a00 */
[----:B------:R-:W-:Y:S01]  /*12860*/  @!UP2 ULDC UR8, c[0x0][0x2c4] ;  /* 0x0000b1000008aab9 */ /* 0x000fe20000000800 */
[----:B------:R-:W-:Y:S01]  /*12870*/  UIMAD UR9, UR9, UR4, URZ ;  /* 0x00000004090972a4 */ /* 0x000fe2000f8e023f */
[----:B------:R-:W-:Y:S01]  /*12880*/  IMAD.U32 R10, RZ, RZ, UR4 ;  /* 0x00000004ff0a7e24 */ /* 0x000fe2000f8e00ff */
[----:B------:R-:W-:Y:S01]  /*12890*/  @UP0 ULDC UR8, c[0x0][0x2e4] ;  /* 0x0000b90000080ab9 */ /* 0x000fe20000000800 */
[----:B------:R-:W-:Y:S01]  /*128a0*/  @!UP2 ULDC UR4, c[0x0][0x270] ;  /* 0x00009c000004aab9 */ /* 0x000fe20000000800 */
[----:B------:R-:W-:Y:S01]  /*128b0*/  UIMAD UR5, UR25, UR5, UR9 ;  /* 0x00000005190572a4 */ /* 0x000fe2000f8e0209 */
[----:B------:R-:W-:-:S02]  /*128c0*/  @UP4 UMOV UR14, UR12 ;  /* 0x0000000c000e4c82 */ /* 0x000fc40008000000 */
[----:B------:R-:W-:Y:S01]  /*128d0*/  @UP2 UMOV UR9, 0x1 ;  /* 0x0000000100092882 */ /* 0x000fe20000000000 */
[----:B------:R-:W-:Y:S02]  /*128e0*/  @!UP2 UIMAD UR9, UR8, UR4, URZ ;  /* 0x000000040809a2a4 */ /* 0x000fe4000f8e023f */
[----:B------:R-:W-:Y:S01]  /*128f0*/  @!UP4 UIADD3 UR7, UR19, UR6, URZ ;  /* 0x000000061307c290 */ /* 0x000fe2000fffe03f */
[----:B------:R-:W-:Y:S01]  /*12900*/  @!UP4 UMOV UR14, UR18 ;  /* 0x00000012000ecc82 */ /* 0x000fe20008000000 */
[----:B------:R-:W-:Y:S01]  /*12910*/  UIADD3 UR17, -UR21, UR17, URZ ;  /* 0x0000001115117290 */ /* 0x000fe2000fffe13f */
[C---:B------:R-:W-:Y:S01]  /*12920*/  IADD3 R2, P0, R6.reuse, UR14, RZ ;  /* 0x0000000e06027c10 */ /* 0x040fe2000ff1e0ff */
[----:B------:R-:W-:Y:S01]  /*12930*/  UIMAD UR9, UR11, UR9, URZ ;  /* 0x000000090b0972a4 */ /* 0x000fe2000f8e023f */
[----:B------:R-:W-:Y:S02]  /*12940*/  @!UP3 ULDC UR12, c[0x0][0x2c4] ;  /* 0x0000b100000cbab9 */ /* 0x000fe40000000800 */
[----:B------:R-:W-:Y:S01]  /*12950*/  LEA.HI.X.SX32 R3, R6, UR7, 0x1, P0 ;  /* 0x0000000706037c11 */ /* 0x000fe200080f0eff */
[----:B------:R-:W-:Y:S01]  /*12960*/  @!UP1 UIMAD UR15, UR11, UR12, URZ ;  /* 0x0000000c0b0f92a4 */ /* 0x000fe2000f8e023f */
[----:B------:R-:W-:Y:S01]  /*12970*/  ISETP.GE.AND P0, PT, R16, UR17, PT ;  /* 0x0000001110007c0c */ /* 0x000fe2000bf06270 */
[----:B------:R-:W-:Y:S01]  /*12980*/  @UP2 ULDC UR10, c[0x0][0x2c0] ;  /* 0x0000b000000a2ab9 */ /* 0x000fe20000000800 */
[----:B------:R-:W-:Y:S01]  /*12990*/  USEL UR9, UR9, URZ, UP3 ;  /* 0x0000003f09097287 */ /* 0x000fe20009800000 */
[----:B------:R-:W-:Y:S01]  /*129a0*/  IMAD.WIDE.U32 R10, R10, UR25, R2 ;  /* 0x000000190a0a7c25 */ /* 0x000fe2000f8e0002 */
[----:B------:R-:W-:Y:S01]  /*129b0*/  @!UP2 UMOV UR10, 0x1 ;  /* 0x00000001000aa882 */ /* 0x000fe20000000000 */
[----:B------:R-:W-:Y:S01]  /*129c0*/  @!UP2 UMOV UR13, UR8 ;  /* 0x00000008000dac82 */ /* 0x000fe20008000000 */
[----:B------:R-:W-:Y:S01]  /*129d0*/  UIMAD UR6, UR21, UR10, URZ ;  /* 0x0000000a150672a4 */ /* 0x000fe2000f8e023f */
[C---:B------:R-:W-:Y:S01]  /*129e0*/  VIADD R3, R16.reuse, 0x20 ;  /* 0x0000002010037836 */ /* 0x040fe20000000000 */
[----:B------:R-:W-:Y:S01]  /*129f0*/  UIMAD UR13, UR25, UR13, UR9 ;  /* 0x0000000d190d72a4 */ /* 0x000fe2000f8e0209 */
[----:B------:R-:W-:Y:S01]  /*12a00*/  IADD3 R2, R16, 0x40, RZ ;  /* 0x0000004010027810 */ /* 0x000fe20007ffe0ff */
[----:B------:R-:W-:Y:S01]  /*12a10*/  UMOV UR26, URZ ;  /* 0x0000003f001a7c82 */ /* 0x000fe20008000000 */
[----:B------:R-:W-:Y:S01]  /*12a20*/  @!UP3 UMOV UR26, UR15 ;  /* 0x0000000f001abc82 */ /* 0x000fe20008000000 */
[----:B------:R-:W-:Y:S01]  /*12a30*/  UMOV UR27, URZ ;  /* 0x0000003f001b7c82 */ /* 0x000fe20008000000 */
[----:B------:R-:W-:Y:S01]  /*12a40*/  USHF.R.S32.HI UR4, URZ, 0x1f, UR6 ;  /* 0x0000001f3f047899 */ /* 0x000fe20008011406 */
[----:B------:R-:W-:Y:S01]  /*12a50*/  VIADD R13, R11, UR5 ;  /* 0x000000050b0d7c36 */ /* 0x000fe20008000000 */
[----:B------:R-:W-:Y:S01]  /*12a60*/  @!UP3 USHF.R.S32.HI UR27, URZ, 0x1f, UR15 ;  /* 0x0000001f3f1bb899 */ /* 0x000fe2000801140f */
[----:B------:R-:W-:Y:S01]  /*12a70*/  ISETP.GE.AND P2, PT, R3, UR17, PT ;  /* 0x0000001103007c0c */ /* 0x000fe2000bf46270 */
[----:B------:R-:W-:Y:S01]  /*12a80*/  USHF.R.S32.HI UR7, URZ, 0x1f, UR13 ;  /* 0x0000001f3f077899 */ /* 0x000fe2000801140d */
[----:B------:R-:W-:Y:S01]  /*12a90*/  ISETP.GE.AND P1, PT, R2, UR17, PT ;  /* 0x0000001102007c0c */ /* 0x000fe2000bf26270 */
[----:B------:R-:W-:-:S04]  /*12aa0*/  UIADD3 UR6, UP1, UP0, UR6, UR26, UR13 ;  /* 0x0000001a06067290 */ /* 0x000fc8000f83e00d */
[----:B------:R-:W-:Y:S01]  /*12ab0*/  UIADD3.X UR26, UR4, UR27, UR7, UP1, UP0 ;  /* 0x0000001b041a7290 */ /* 0x000fe20008fe0407 */
[----:B------:R-:W-:Y:S11]  /*12ac0*/  @P0 BRA `(.L_x_104) ;  /* 0x0000000000400947 */ /* 0x000ff60003800000 */
        /* <DEDUP_REMOVED lines=13> */
[----:B------:R1:W-:Y:S04]  /*12ba0*/  @!P5 STG.E.128 desc[UR22][R18.64], RZ ;  /* 0x000000ff1200d986 */ /* 0x0003e8000c101d16 */
[----:B------:R1:W-:Y:S04]  /*12bb0*/  @!P4 STG.E.128 desc[UR22][R18.64+0x40], RZ ;  /* 0x000040ff1200c986 */ /* 0x0003e8000c101d16 */
[----:B------:R1:W-:Y:S02]  /*12bc0*/  @!P0 STG.E.128 desc[UR22][R18.64+0x80], RZ ;  /* 0x000080ff12008986 */ /* 0x0003e4000c101d16 */
.L_x_104:
[----:B------:R-:W-:Y:S05]  /*12bd0*/  BSYNC B0 ;  /* 0x0000000000007941 */ /* 0x000fea0003800000 */
.L_x_103:
[----:B------:R-:W-:Y:S01]  /*12be0*/  BSSY B0, `(.L_x_105) ;  /* 0x0000016000007945 */ /* 0x000fe20003800000 */
[----:B------:R-:W-:-:S03]  /*12bf0*/  ISETP.GE.AND P0, PT, R0, UR17, PT ;  /* 0x0000001100007c0c */ /* 0x000fc6000bf06270 */
[----:B------:R-:W-:Y:S10]  /*12c00*/  @P2 BRA `(.L_x_106) ;  /* 0x00000000004c2947 */ /* 0x000ff40003800000 */
[----:B------:R-:W-:Y:S01]  /*12c10*/  IADD3 R8, P2, R14, 0x20, RZ ;  /* 0x000000200e087810 */ /* 0x000fe20007f5e0ff */
[----:B------:R-:W-:Y:S01]  /*12c20*/  ULDC.64 UR4, c[0x0][0x298] ;  /* 0x0000a60000047ab9 */ /* 0x000fe20000000a00 */
[----:B-1----:R-:W-:Y:S01]  /*12c30*/  MOV R19, R13 ;  /* 0x0000000d00137202 */ /* 0x002fe20000000f00 */
        /* <DEDUP_REMOVED lines=13> */
[----:B------:R2:W-:Y:S04]  /*12d10*/  @!P5 STG.E.128 desc[UR22][R8.64], RZ ;  /* 0x000000ff0800d986 */ /* 0x0005e8000c101d16 */
[----:B------:R2:W-:Y:S04]  /*12d20*/  @!P4 STG.E.128 desc[UR22][R8.64+0x40], RZ ;  /* 0x000040ff0800c986 */ /* 0x0005e8000c101d16 */
[----:B------:R2:W-:Y:S02]  /*12d30*/  @!P2 STG.E.128 desc[UR22][R8.64+0x80], RZ ;  /* 0x000080ff0800a986 */ /* 0x0005e4000c101d16 */
.L_x_106:
[----:B------:R-:W-:Y:S05]  /*12d40*/  BSYNC B0 ;  /* 0x0000000000007941 */ /* 0x000fea0003800000 */
.L_x_105:
[----:B------:R-:W-:Y:S01]  /*12d50*/  BSSY B0, `(.L_x_107) ;  /* 0x0000016000007945 */ /* 0x000fe20003800000 */
[----:B------:R-:W-:-:S03]  /*12d60*/  ISETP.GE.OR P6, PT, R16, UR17, P3 ;  /* 0x0000001110007c0c */ /* 0x000fc60009fc6670 */
[----:B------:R-:W-:Y:S10]  /*12d70*/  @P1 BRA `(.L_x_108) ;  /* 0x00000000004c1947 */ /* 0x000ff40003800000 */
[----:B--2---:R-:W-:Y:S01]  /*12d80*/  IADD3 R8, P1, R14, 0x40, RZ ;  /* 0x000000400e087810 */ /* 0x004fe20007f3e0ff */
        /* <DEDUP_REMOVED lines=18> */
.L_x_108:
[----:B------:R-:W-:Y:S05]  /*12eb0*/  BSYNC B0 ;  /* 0x0000000000007941 */ /* 0x000fea0003800000 */
.L_x_107:
[----:B------:R-:W-:Y:S01]  /*12ec0*/  BSSY B0, `(.L_x_109) ;  /* 0x0000017000007945 */ /* 0x000fe20003800000 */
[----:B------:R-:W-:Y:S02]  /*12ed0*/  ISETP.GE.OR P5, PT, R3, UR17, P3 ;  /* 0x0000001103007c0c */ /* 0x000fe40009fa6670 */
[----:B------:R-:W-:Y:S02]  /*12ee0*/  ISETP.GE.OR P4, PT, R2, UR17, P3 ;  /* 0x0000001102007c0c */ /* 0x000fe40009f86670 */
[----:B------:R-:W-:Y:S01]  /*12ef0*/  ISETP.GE.OR P3, PT, R0, UR17, P3 ;  /* 0x0000001100007c0c */ /* 0x000fe20009f66670 */
[----:B------:R-:W-:-:S12]  /*12f00*/  @P0 BRA `(.L_x_110) ;  /* 0x0000000000480947 */ /* 0x000fd80003800000 */
[----:B------:R-:W-:Y:S01]  /*12f10*/  IADD3 R7, P0, R14, 0x60, RZ ;  /* 0x000000600e077810 */ /* 0x000fe20007f1e0ff */
[----:B------:R-:W-:Y:S01]  /*12f20*/  ULDC.64 UR4, c[0x0][0x298] ;  /* 0x0000a60000047ab9 */ /* 0x000fe20000000a00 */
[----:B------:R-:W-:Y:S01]  /*12f30*/  IMAD.MOV.U32 R11, RZ, RZ, R13 ;  /* 0x000000ffff0b7224 */ /* 0x000fe200078e000d */
[----:B------:R-:W-:Y:S02]  /*12f40*/  ULDC UR7, c[0x0][0x2d0] ;  /* 0x0000b40000077ab9 */ /* 0x000fe40000000800 */
[----:B--23--:R-:W-:Y:S01]  /*12f50*/  IMAD.X R8, RZ, RZ, R15, P0 ;  /* 0x000000ffff087224 */ /* 0x00cfe200000e060f */
[----:B------:R-:W-:Y:S01]  /*12f60*/  ISETP.GE.AND P2, PT, R6, UR7, PT ;  /* 0x0000000706007c0c */ /* 0x000fe2000bf46270 */
[----:B------:R-:W-:Y:S01]  /*12f70*/  IMAD.WIDE.U32 R10, R7, UR4, R10 ;  /* 0x00000004070a7c25 */ /* 0x000fe2000f8e000a */
[----:B------:R-:W-:-:S03]  /*12f80*/  ISETP.GE.AND P1, PT, R5, UR7, PT ;  /* 0x0000000705007c0c */ /* 0x000fc6000bf26270 */
[----:B------:R-:W-:-:S04]  /*12f90*/  IMAD R8, R8, UR4, RZ ;  /* 0x0000000408087c24 */ /* 0x000fc8000f8e02ff */
[----:B------:R-:W-:Y:S01]  /*12fa0*/  IMAD R8, R7, UR5, R8 ;  /* 0x0000000507087c24 */ /* 0x000fe2000f8e0208 */
[----:B------:R-:W-:Y:S02]  /*12fb0*/  ULDC.64 UR4, c[0x0][0x280] ;  /* 0x0000a00000047ab9 */ /* 0x000fe40000000a00 */
[----:B------:R-:W-:Y:S01]  /*12fc0*/  LEA R12, P0, R10, UR4, 0x1 ;  /* 0x000000040a0c7c11 */ /* 0x000fe2000f8008ff */
[----:B------:R-:W-:-:S05]  /*12fd0*/  IMAD.IADD R8, R11, 0x1, R8 ;  /* 0x000000010b087824 */ /* 0x000fca00078e0208 */
[----:B------:R-:W-:Y:S02]  /*12fe0*/  LEA.HI.X R13, R10, UR5, R8, 0x1, P0 ;  /* 0x000000050a0d7c11 */ /* 0x000fe400080f0c08 */
[----:B------:R-:W-:-:S03]  /*12ff0*/  ISETP.GE.AND P0, PT, R4, UR7, PT ;  /* 0x0000000704007c0c */ /* 0x000fc6000bf06270 */
[----:B------:R4:W-:Y:S04]  /*13000*/  @!P2 STG.E.128 desc[UR22][R12.64], RZ ;  /* 0x000000ff0c00a986 */ /* 0x0009e8000c101d16 */
[----:B------:R4:W-:Y:S06]  /*13010*/  @!P1 STG.E.128 desc[UR22][R12.64+0x40], RZ ;  /* 0x000040ff0c009986 */ /* 0x0009ec000c101d16 */
[----:B------:R4:W-:Y:S02]  /*13020*/  @!P0 STG.E.128 desc[UR22][R12.64+0x80], RZ ;  /* 0x000080ff0c008986 */ /* 0x0009e4000c101d16 */
.L_x_110:
[----:B------:R-:W-:Y:S05]  /*13030*/  BSYNC B0 ;  /* 0x0000000000007941 */ /* 0x000fea0003800000 */
.L_x_109:
[----:B------:R-:W-:Y:S04]  /*13040*/  BSSY B0, `(.L_x_111) ;  /* 0x000000a000007945 */ /* 0x000fe80003800000 */
[----:B------:R-:W-:Y:S05]  /*13050*/  @P6 BRA `(.L_x_112) ;  /* 0x0000000000206947 */ /* 0x000fea0003800000 */
[----:B------:R-:W-:Y:S01]  /*13060*/  IMAD R4, R16, UR10, RZ ;  /* 0x0000000a10047c24 */ /* 0x000fe2000f8e02ff */
[----:B------:R-:W-:-:S04]  /*13070*/  ULDC.64 UR4, c[0x0][0x2b0] ;  /* 0x0000ac0000047ab9 */ /* 0x000fc80000000a00 */
[----:B------:R-:W-:-:S04]  /*13080*/  IADD3 R5, P0, R4, UR6, RZ ;  /* 0x0000000604057c10 */ /* 0x000fc8000ff1e0ff */
[----:B------:R-:W-:Y:S02]  /*13090*/  LEA.HI.X.SX32 R4, R4, UR26, 0x1, P0 ;  /* 0x0000001a04047c11 */ /* 0x000fe400080f0eff */
[----:B------:R-:W-:-:S04]  /*130a0*/  LEA R6, P0, R5, UR4, 0x2 ;  /* 0x0000000405067c11 */ /* 0x000fc8000f8010ff */
[----:B------:R-:W-:Y:S01]  /*130b0*/  LEA.HI.X R7, R5, UR5, R4, 0x2, P0 ;  /* 0x0000000505077c11 */ /* 0x000fe200080f1404 */
[----:B------:R-:W-:-:S05]  /*130c0*/  IMAD.MOV.U32 R4, RZ, RZ, 0x7f800000 ;  /* 0x7f800000ff047424 */ /* 0x000fca00078e00ff */
[----:B------:R1:W-:Y:S03]  /*130d0*/  STG.E desc[UR22][R6.64], R4 ;  /* 0x0000000406007986 */ /* 0x0003e6000c101916 */
.L_x_112:
[----:B------:R-:W-:Y:S05]  /*130e0*/  BSYNC B0 ;  /* 0x0000000000007941 */ /* 0x000fea0003800000 */
.L_x_111:
[----:B------:R-:W-:Y:S04]  /*130f0*/  BSSY B0, `(.L_x_113) ;  /* 0x000000a000007945 */ /* 0x000fe80003800000 */
[----:B------:R-:W-:Y:S05]  /*13100*/  @P5 BRA `(.L_x_114) ;  /* 0x0000000000205947 */ /* 0x000fea0003800000 */
[----:B------:R-:W-:Y:S01]  /*13110*/  IMAD R3, R3, UR10, RZ ;  /* 0x0000000a03037c24 */ /* 0x000fe2000f8e02ff */
[----:B------:R-:W-:-:S04]  /*13120*/  ULDC.64 UR4, c[0x0][0x2b0] ;  /* 0x0000ac0000047ab9 */ /* 0x000fc80000000a00 */
[----:B-1----:R-:W-:-:S04]  /*13130*/  IADD3 R4, P0, R3, UR6, RZ ;  /* 0x0000000603047c10 */ /* 0x002fc8000ff1e0ff */
[----:B------:R-:W-:Y:S02]  /*13140*/  LEA.HI.X.SX32 R3, R3, UR26, 0x1, P0 ;  /* 0x0000001a03037c11 */ /* 0x000fe400080f0eff */
[----:B------:R-:W-:-:S04]  /*13150*/  LEA R6, P0, R4, UR4, 0x2 ;  /* 0x0000000404067c11 */ /* 0x000fc8000f8010ff */
[----:B------:R-:W-:Y:S01]  /*13160*/  LEA.HI.X R7, R4, UR5, R3, 0x2, P0 ;  /* 0x0000000504077c11 */ /* 0x000fe200080f1403 */
[----:B------:R-:W-:-:S05]  /*13170*/  IMAD.MOV.U32 R3, RZ, RZ, 0x7f800000 ;  /* 0x7f800000ff037424 */ /* 0x000fca00078e00ff */
[----:B------:R1:W-:Y:S03]  /*13180*/  STG.E desc[UR22][R6.64], R3 ;  /* 0x0000000306007986 */ /* 0x0003e6000c101916 */
.L_x_114:
[----:B------:R-:W-:Y:S05]  /*13190*/  BSYNC B0 ;  /* 0x0000000000007941 */ /* 0x000fea0003800000 */
.L_x_113:
        /* <DEDUP_REMOVED lines=10> */
.L_x_116:
[----:B------:R-:W-:Y:S05]  /*13240*/  BSYNC B0 ;  /* 0x0000000000007941 */ /* 0x000fea0003800000 */
.L_x_115:
[----:B------:R-:W-:Y:S05]  /*13250*/  @P3 EXIT ;  /* 0x000000000000394d */ /* 0x000fea0003800000 */
[----:B------:R-:W-:Y:S01]  /*13260*/  IMAD R0, R0, UR10, RZ ;  /* 0x0000000a00007c24 */ /* 0x000fe2000f8e02ff */
[----:B------:R-:W-:-:S04]  /*13270*/  ULDC.64 UR4, c[0x0][0x2b0] ;  /* 0x0000ac0000047ab9 */ /* 0x000fc80000000a00 */
[----:B-1----:R-:W-:-:S04]  /*13280*/  IADD3 R2, P0, R0, UR6, RZ ;  /* 0x0000000600027c10 */ /* 0x002fc8000ff1e0ff */
[----:B------:R-:W-:Y:S02]  /*13290*/  LEA.HI.X.SX32 R0, R0, UR26, 0x1, P0 ;  /* 0x0000001a00007c11 */ /* 0x000fe400080f0eff */
[----:B------:R-:W-:-:S04]  /*132a0*/  LEA R4, P0, R2, UR4, 0x2 ;  /* 0x0000000402047c11 */ /* 0x000fc8000f8010ff */
[----:B------:R-:W-:Y:S01]  /*132b0*/  LEA.HI.X R5, R2, UR5, R0, 0x2, P0 ;  /* 0x0000000502057c11 */ /* 0x000fe200080f1400 */
[----:B------:R-:W-:-:S05]  /*132c0*/  IMAD.MOV.U32 R0, RZ, RZ, 0x7f800000 ;  /* 0x7f800000ff007424 */ /* 0x000fca00078e00ff */
[----:B------:R-:W-:Y:S01]  /*132d0*/  STG.E desc[UR22][R4.64], R0 ;  /* 0x0000000004007986 */ /* 0x000fe2000c101916 */
[----:B------:R-:W-:Y:S05]  /*132e0*/  EXIT ;  /* 0x000000000000794d */ /* 0x000fea0003800000 */
.L_x_117:
        /* <DEDUP_REMOVED lines=9> */
.L_x_1143:


//--------------------- .text._ZN5flash16flash_fwd_kernelI23Flash_fwd_kernel_traitsILi96ELi128ELi64ELi4ELb0ELb0EN7cutlass6half_tE19Flash_kernel_traitsILi96ELi128ELi64ELi4ES3_EELb0ELb1ELb0ELb1ELb0ELb0ELb0ELb0EEEvNS_16Flash_fwd_paramsE --------------------------
	.section	.text._ZN5flash16flash_fwd_kernelI23Flash_fwd_kernel_traitsILi96ELi128ELi64ELi4ELb0ELb0EN7cutlass6half_tE19Flash_kernel_traitsILi96ELi128ELi64ELi4ES3_EELb0ELb1ELb0ELb1ELb0ELb0ELb0ELb0EEEvNS_16Flash_fwd_paramsE,"ax",@progbits
	.align	128
        .global         _ZN5flash16flash_fwd_kernelI23Flash_fwd_kernel_traitsILi96ELi128ELi64ELi4ELb0ELb0EN7cutlass6half_tE19Flash_kernel_traitsILi96ELi128ELi64ELi4ES3_EELb0ELb1ELb0ELb1ELb0ELb0ELb0ELb0EEEvNS_16Flash_fwd_paramsE
        .type           _ZN5flash16flash_fwd_kernelI23Flash_fwd_kernel_traitsILi96ELi128ELi64ELi4ELb0ELb0EN7cutlass6half_tE19Flash_kernel_traitsILi96ELi128ELi64ELi4ES3_EELb0ELb1ELb0ELb1ELb0ELb0ELb0ELb0EEEvNS_16Flash_fwd_paramsE,@function
        .size           _ZN5flash16flash_fwd_kernelI23Flash_fwd_kernel_traitsILi96ELi128ELi64ELi4ELb0ELb0EN7cutlass6half_tE19Flash_kernel_traitsILi96ELi128ELi64ELi4ES3_EELb0ELb1ELb0ELb1ELb0ELb0ELb0ELb0EEEvNS_16Flash_fwd_paramsE,(.L_x_1144 - _ZN5flash16flash_fwd_kernelI23Flash_fwd_kernel_traitsILi96ELi128ELi64ELi4ELb0ELb0EN7cutlass6half_tE19Flash_kernel_traitsILi96ELi128ELi64ELi4ES3_EELb0ELb1ELb0ELb1ELb0ELb0ELb0ELb0EEEvNS_16Flash_fwd_paramsE)
        .other          _ZN5flash16flash_fwd_kernelI23Flash_fwd_kernel_traitsILi96ELi128ELi64ELi4ELb0ELb0EN7cutlass6half_tE19Flash_kernel_traitsILi96ELi128ELi64ELi4ES3_EELb0ELb1ELb0ELb1ELb0ELb0ELb0ELb0EEEvNS_16Flash_fwd_paramsE,@"STO_CUDA_ENTRY STV_DEFAULT"
_ZN5flash16flash_fwd_kernelI23Flash_fwd_kernel_traitsILi96ELi128ELi64ELi4ELb0ELb0EN7cutlass6half_tE19Flash_kernel_traitsILi96ELi128ELi64ELi4ES3_EELb0ELb1ELb0ELb1ELb0ELb0ELb0ELb0EEEvNS_16Flash_fwd_paramsE:
.text._ZN5flash16flash_fwd_kernelI23Flash_fwd_kernel_traitsILi96ELi128ELi64ELi4ELb0ELb0EN7cutlass6half_tE19Flash_kernel_traitsILi96ELi128ELi64ELi4ES3_EELb0ELb1ELb0ELb1ELb0ELb0ELb0ELb0EEEvNS_16Flash_fwd_paramsE:
        /* <DEDUP_REMOVED lines=54> */
.L_x_118:
[----:B------:R-:W-:-:S05]  /*0360*/  ULDC UR6, c[0x0][0x2c8] ;  /* 0x0000b20000067ab9 */ /* 0x000fca0000000800 */
.L_x_119:
        /* <DEDUP_REMOVED lines=40> */
[----:B------:R-:W-:Y:S01]  /*05f0*/  UISETP.NE.AND UP1, UPT, UR15, -0x1, UPT ;  /* 0xffffffff0f00788c */ /* 0x000fe2000bf25270 */
[----:B------:R-:W-:Y:S01]  /*0600*/  IMAD.U32 R17, RZ, RZ, UR16 ;  /* 0x00000010ff117e24 */ /* 0x000fe2000f8e00ff */
[----:B------:R-:W-:Y:S01]  /*0610*/  UIADD3 UR14, -UR27, UR17, URZ ;  /* 0x000000111b0e7290 */ /* 0x000fe2000fffe13f */
[CC--:B------:R-:W-:Y:S01]  /*0620*/  LEA.HI R7, R9.reuse, R132.reuse, RZ, 0x2 ;  /* 0x0000008409077211 */ /* 0x0c0fe200078f10ff */
[----:B------:R-:W-:Y:S01]  /*0630*/  UISETP.NE.AND UP0, UPT, UR11, -0x1, UPT ;  /* 0xffffffff0b00788c */ /* 0x000fe2000bf05270 */
[----:B------:R-:W-:Y:S02]  /*0640*/  LEA.HI R8, R9, R132, RZ, 0x3 ;  /* 0x0000008409087211 */ /* 0x000fe400078f18ff */
[----:B------:R-:W-:-:S03]  /*0650*/  SHF.R.S32.HI R10, RZ, 0x2, R7 ;  /* 0x00000002ff0a7819 */ /* 0x000fc60000011407 */
[----:B------:R-:W-:Y:S01]  /*0660*/  PLOP3.LUT P2, PT, PT, PT, UP0, 0x80, 0x0 ;  /* 0x000000000000781c */ /* 0x000fe20003f4f008 */
[----:B------:R-:W-:Y:S01]  /*0670*/  @UP1 ULDC.64 UR6, c[0x0][0x240] ;  /* 0x0000900000061ab9 */ /* 0x000fe20000000a00 */
[----:B------:R-:W-:Y:S01]  /*0680*/  VIADD R6, R10, 0x40 ;  /* 0x000000400a067836 */ /* 0x000fe20000000000 */
[----:B------:R-:W-:Y:S01]  /*0690*/  @UP1 UIMAD.WIDE.U32 UR18, UR15, UR6, URZ ;  /* 0x000000060f1212a5 */ /* 0x000fe2000f8e003f */
[----:B------:R-:W-:Y:S01]  /*06a0*/  SHF.R.S32.HI R11, RZ, 0x1f, R10 ;  /* 0x0000001fff0b7819 */ /* 0x000fe2000001140a */
[----:B------:R-:W-:Y:S02]  /*06b0*/  @!UP1 USHF.R.S32.HI UR8, URZ, 0x1f, UR24 ;  /* 0x0000001f3f089899 */ /* 0x000fe40008011418 */
[----:B------:R-:W-:Y:S01]  /*06c0*/  ISETP.GE.AND P5, PT, R6, UR14, PT ;  /* 0x0000000e06007c0c */ /* 0x000fe2000bfa6270 */
[----:B------:R-:W-:Y:S01]  /*06d0*/  @UP1 UIMAD UR4, UR15, UR7, UR19 ;  /* 0x000000070f0412a4 */ /* 0x000fe2000f8e0213 */
[----:B------:R-:W-:Y:S01]  /*06e0*/  SHF.R.S32.HI R6, RZ, 0x3, R8 ;  /* 0x00000003ff067819 */ /* 0x000fe20000011408 */
[----:B------:R-:W-:Y:S01]  /*06f0*/  @UP0 UIADD3 UR12, UR10, UR11, URZ ;  /* 0x0000000b0a0c0290 */ /* 0x000fe2000fffe03f */
[----:B-1----:R-:W-:Y:S01]  /*0700*/  IABS R2, R0 ;  /* 0x0000000000027213 */ /* 0x002fe20000000000 */
[----:B------:R-:W-:Y:S01]  /*0710*/  @!UP1 ULDC.64 UR6, c[0x0][0x228] ;  /* 0x00008a0000069ab9 */ /* 0x000fe20000000a00 */
[----:B------:R-:W-:Y:S01]  /*0720*/  IMAD.WIDE R16, R17, 0x80, R10 ;  /* 0x0000008011107825 */ /* 0x000fe200078e020a */
[----:B------:R-:W-:Y:S01]  /*0730*/  @!UP1 UIMAD UR8, UR8, UR6, URZ ;  /* 0x00000006080892a4 */ /* 0x000fe2000f8e023f */
[----:B------:R-:W1:Y:S01]  /*0740*/  I2F.RP R4, R2 ;  /* 0x0000000200047306 */ /* 0x000e620000209400 */
[----:B------:R-:W-:-:S02]  /*0750*/  @!UP1 UIMAD.WIDE.U32 UR30, UR24, UR6, URZ ;  /* 0x00000006181e92a5 */ /* 0x000fc4000f8e003f */
[----:B------:R-:W-:-:S03]  /*0760*/  @!UP1 UIMAD UR7, UR24, UR7, UR8 ;  /* 0x00000007180792a4 */ /* 0x000fc6000f8e0208 */
[----:B------:R-:W-:Y:S01]  /*0770*/  @UP0 ULDC.64 UR8, c[0x0][0x248] ;  /* 0x0000920000080ab9 */ /* 0x000fe20000000a00 */
[----:B------:R-:W-:Y:S02]  /*0780*/  @!UP1 UIADD3 UR4, UR31, UR7, URZ ;  /* 0x000000071f049290 */ /* 0x000fe4000fffe03f */
[----:B------:R-:W-:Y:S02]  /*0790*/  @UP0 UIMAD.WIDE.U32 UR28, UR12, UR8, URZ ;  /* 0x000000080c1c02a5 */ /* 0x000fe4000f8e003f */
[----:B------:R-:W-:Y:S01]  /*07a0*/  @UP0 UIMAD UR12, UR12, UR9, URZ ;  /* 0x000000090c0c02a4 */ /* 0x000fe2000f8e023f */
[----:B------:R-:W-:Y:S01]  /*07b0*/  @!UP1 UMOV UR18, UR30 ;  /* 0x0000001e00129c82 */ /* 0x000fe20008000000 */
[----:B-1----:R-:W1:Y:S02]  /*07c0*/  MUFU.RCP R12, R4 ;  /* 0x00000004000c7308 */ /* 0x002e640000001000 */
[----:B------:R-:W-:Y:S01]  /*07d0*/  @UP0 UIADD3 UR12, UR29, UR12, URZ ;  /* 0x0000000c1d0c0290 */ /* 0x000fe2000fffe03f */
[----:B-1----:R-:W-:-:S02]  /*07e0*/  VIADD R12, R12, 0xffffffe ;  /* 0x0ffffffe0c0c7836 */ /* 0x002fc40000000000 */
[----:B------:R-:W-:-:S03]  /*07f0*/  VIADD R4, R10, 0x60 ;  /* 0x000000600a047836 */ /* 0x000fc60000000000 */
[----:B------:R-:W1:Y:S02]  /*0800*/  F2I.FTZ.U32.TRUNC.NTZ R13, R12 ;  /* 0x0000000c000d7305 */ /* 0x000e64000021f000 */
[----:B------:R-:W-:Y:S01]  /*0810*/  ISETP.GE.AND P4, PT, R4, UR14, PT ;  /* 0x0000000e04007c0c */ /* 0x000fe2000bf86270 */
[----:B-1----:R-:W-:Y:S02]  /*0820*/  IMAD.MOV R5, RZ, RZ, -R13 ;  /* 0x000000ffff057224 */ /* 0x002fe400078e0a0d */
[----:B------:R-:W-:Y:S02]  /*0830*/  IMAD.MOV.U32 R12, RZ, RZ, RZ ;  /* 0x000000ffff0c7224 */ /* 0x000fe400078e00ff */
[----:B------:R-:W-:-:S04]  /*0840*/  IMAD R5, R5, R2, RZ ;  /* 0x0000000205057224 */ /* 0x000fc800078e02ff */
[----:B------:R-:W-:Y:S01]  /*0850*/  IMAD.HI.U32 R251, R13, R5, R12 ;  /* 0x000000050dfb7227 */ /* 0x000fe200078e000c */
[----:B--2---:R-:W-:Y:S02]  /*0860*/  IABS R12, R3 ;  /* 0x00000003000c7213 */ /* 0x004fe40000000000 */
[----:B------:R-:W-:Y:S01]  /*0870*/  LOP3.LUT R3, R7, 0xfffffffc, RZ, 0xc0, !PT ;  /* 0xfffffffc07037812 */ /* 0x000fe200078ec0ff */
[----:B------:R-:W-:Y:S02]  /*0880*/  IMAD.SHL.U32 R13, R6, 0x40, RZ ;  /* 0x00000040060d7824 */ /* 0x000fe400078e00ff */
[----:B------:R-:W-:-:S03]  /*0890*/  IMAD.HI.U32 R251, R251, R12, RZ ;  /* 0x0000000cfbfb7227 */ /* 0x000fc600078e00ff */
[----:B------:R-:W-:Y:S01]  /*08a0*/  LOP3.LUT R13, R13, 0xc0, RZ, 0xc0, !PT ;  /* 0x000000c00d0d7812 */ /* 0x000fe200078ec0ff */
[----:B------:R-:W-:Y:S02]  /*08b0*/  IMAD.IADD R42, R132, 0x1, -R3 ;  /* 0x00000001842a7824 */ /* 0x000fe400078e0a03 */
[----:B------:R-:W-:Y:S01]  /*08c0*/  IMAD.MOV R3, RZ, RZ, -R251 ;  /* 0x000000ffff037224 */ /* 0x000fe200078e0afb */
[----:B------:R-:W-:Y:S01]  /*08d0*/  SHF.R.U32.HI R4, RZ, 0x3, R13 ;  /* 0x00000003ff047819 */ /* 0x000fe2000001160d */
[----:B------:R-:W-:Y:S02]  /*08e0*/  IMAD.SHL.U32 R42, R42, 0x8, RZ ;  /* 0x000000082a2a7824 */ /* 0x000fe400078e00ff */
[----:B------:R-:W-:-:S03]  /*08f0*/  IMAD R3, R2, R3, R12 ;  /* 0x0000000302037224 */ /* 0x000fc600078e020c */
[----:B------:R-:W-:Y:S02]  /*0900*/  LOP3.LUT R5, R13, 0x18, R42, 0xf8, !PT ;  /* 0x000000180d057812 */ /* 0x000fe400078ef82a */
[----:B------:R-:W-:Y:S02]  /*0910*/  ISETP.GT.U32.AND P0, PT, R2, R3, PT ;  /* 0x000000030200720c */ /* 0x000fe40003f04070 */
[----:B------:R-:W-:Y:S02]  /*0920*/  LOP3.LUT R4, R5, R4, RZ, 0x3c, !PT ;  /* 0x0000000405047212 */ /* 0x000fe400078e3cff */
[----:B------:R-:W-:Y:S02]  /*0930*/  LEA.HI R5, R7, R10, RZ, 0x1 ;  /* 0x0000000a07057211 */ /* 0x000fe400078f08ff */
[----:B------:R-:W-:Y:S02]  /*0940*/  LEA.HI R7, R9, R132, RZ, 0x5 ;  /* 0x0000008409077211 */ /* 0x000fe400078f28ff */
[----:B------:R-:W-:-:S02]  /*0950*/  LOP3.LUT R5, R5, 0x7fffffe, RZ, 0xc0, !PT ;  /* 0x07fffffe05057812 */ /* 0x000fc400078ec0ff */
[----:B------:R-:W-:-:S03]  /*0960*/  SHF.R.S32.HI R133, RZ, 0x5, R7 ;  /* 0x00000005ff857819 */ /* 0x000fc60000011407 */
[----:B------:R-:W-:Y:S02]  /*0970*/  IMAD.IADD R12, R10, 0x1, -R5 ;  /* 0x000000010a0c7824 */ /* 0x000fe400078e0a05 */
[----:B------:R-:W-:Y:S01]  /*0980*/  @!P0 IMAD.IADD R3, R3, 0x1, -R2 ;  /* 0x0000000103038824 */ /* 0x000fe200078e0a02 */
        /* <DEDUP_REMOVED lines=13> */
.L_x_121:
[----:B------:R-:W-:Y:S01]  /*0a60*/  @UP0 UIADD3 UR11, UR10, UR11, URZ ;  /* 0x0000000b0a0b0290 */ /* 0x000fe2000fffe03f */
[----:B------:R-:W-:Y:S01]  /*0a70*/  IMAD R225, R133, 0x8, R12 ;  /* 0x0000000885e17824 */ /* 0x000fe200078e020c */
[----:B------:R-:W-:Y:S01]  /*0a80*/  @UP0 ULDC.64 UR6, c[0x0][0x250] ;  /* 0x0000940000060ab9 */ /* 0x000fe20000000a00 */
[----:B------:R-:W-:Y:S01]  /*0a90*/  USHF.R.S32.HI UR25, URZ, 0x1f, UR26 ;  /* 0x0000001f3f197899 */ /* 0x000fe2000801141a */
[----:B------:R-:W-:Y:S01]  /*0aa0*/  ISETP.GE.U32.AND P1, PT, R3, R2, PT ;  /* 0x000000020300720c */ /* 0x000fe20003f26070 */
[----:B------:R-:W-:Y:S01]  /*0ab0*/  @UP0 UIMAD.WIDE.U32 UR30, UR11, UR6, URZ ;  /* 0x000000060b1e02a5 */ /* 0x000fe2000f8e003f */
[----:B------:R-:W-:Y:S01]  /*0ac0*/  SHF.R.S32.HI R43, RZ, 0x1f, R42 ;  /* 0x0000001fff2b7819 */ /* 0x000fe2000001142a */
[----:B------:R-:W-:Y:S01]  /*0ad0*/  @UP0 UIMAD UR13, UR11, UR7, URZ ;  /* 0x000000070b0d02a4 */ /* 0x000fe2000f8e023f */
[----:B------:R-:W-:Y:S01]  /*0ae0*/  IMAD.U32 R225, R225, 0x20, R4 ;  /* 0x00000020e1e17824 */ /* 0x000fe200078e0004 */
[----:B------:R-:W-:Y:S02]  /*0af0*/  LOP3.LUT R2, R0, UR26, RZ, 0x3c, !PT ;  /* 0x0000001a00027c12 */ /* 0x000fe4000f8e3cff */
[----:B------:R-:W-:Y:S01]  /*0b00*/  @UP0 UIADD3 UR13, UR31, UR13, URZ ;  /* 0x0000000d1f0d0290 */ /* 0x000fe2000fffe03f */
[----:B------:R-:W-:Y:S11]  /*0b10*/  @P2 BRA `(.L_x_122) ;  /* 0x0000000000302947 */ /* 0x000ff60003800000 */
[----:B------:R-:W-:Y:S01]  /*0b20*/  USHF.R.S32.HI UR19, URZ, 0x1f, UR10 ;  /* 0x0000001f3f137899 */ /* 0x000fe2000801140a */
[----:B------:R-:W-:Y:S01]  /*0b30*/  ULDC.64 UR6, c[0x0][0x250] ;  /* 0x0000940000067ab9 */ /* 0x000fe20000000a00 */
[----:B------:R-:W-:Y:S02]  /*0b40*/  USHF.R.S32.HI UR13, URZ, 0x1f, UR24 ;  /* 0x0000001f3f0d7899 */ /* 0x000fe40008011418 */
[----:B------:R-:W-:Y:S02]  /*0b50*/  UIMAD UR19, UR19, UR6, URZ ;  /* 0x00000006131372a4 */ /* 0x000fe4000f8e023f */
[----:B------:R-:W-:Y:S02]  /*0b60*/  UIMAD.WIDE.U32 UR30, UR10, UR6, URZ ;  /* 0x000000060a1e72a5 */ /* 0x000fe4000f8e003f */
[----:B------:R-:W-:-:S03]  /*0b70*/  UIMAD UR19, UR10, UR7, UR19 ;  /* 0x000000070a1372a4 */ /* 0x000fc6000f8e0213 */
[----:B------:R-:W-:Y:S01]  /*0b80*/  ULDC.64 UR10, c[0x0][0x238] ;  /* 0x00008e00000a7ab9 */ /* 0x000fe20000000a00 */
[----:B------:R-:W-:Y:S02]  /*0b90*/  UIADD3 UR31, UR31, UR19, URZ ;  /* 0x000000131f1f7290 */ /* 0x000fe4000fffe03f */
[----:B------:R-:W-:Y:S02]  /*0ba0*/  UIMAD UR13, UR13, UR10, URZ ;  /* 0x0000000a0d0d72a4 */ /* 0x000fe4000f8e023f */
[----:B------:R-:W-:Y:S02]  /*0bb0*/  UIMAD.WIDE.U32 UR30, UR24, UR10, UR30 ;  /* 0x0000000a181e72a5 */ /* 0x000fe4000f8e001e */
[----:B------:R-:W-:-:S04]  /*0bc0*/  UIMAD UR11, UR24, UR11, UR13 ;  /* 0x0000000b180b72a4 */ /* 0x000fc8000f8e020d */
[----:B------:R-:W-:-:S12]  /*0bd0*/  UIADD3 UR13, UR31, UR11, URZ ;  /* 0x0000000b1f0d7290 */ /* 0x000fd8000fffe03f */
.L_x_122:
[----:B------:R-:W-:Y:S01]  /*0be0*/  IMAD R3, R11, UR8, RZ ;  /* 0x000000080b037c24 */ /* 0x000fe2000f8e02ff */
[----:B------:R-:W-:Y:S01]  /*0bf0*/  ISETP.GE.AND P2, PT, R2, RZ, PT ;  /* 0x000000ff0200720c */ /* 0x000fe20003f46270 */
[----:B------:R-:W-:Y:S01]  /*0c00*/  IMAD.WIDE.U32 R12, R10, UR8, R42 ;  /* 0x000000080a0c7c25 */ /* 0x000fe2000f8e002a */
[----:B------:R-:W-:Y:S01]  /*0c10*/  ISETP.NE.AND P3, PT, R0, RZ, PT ;  /* 0x000000ff0000720c */ /* 0x000fe20003f65270 */
[----:B------:R-:W-:Y:S01]  /*0c20*/  ULDC.64 UR10, c[0x0][0x258] ;  /* 0x00009600000a7ab9 */ /* 0x000fe20000000a00 */
[----:B------:R-:W-:Y:S01]  /*0c30*/  UIADD3 UR19, UR20, -0x1, URZ ;  /* 0xffffffff14137890 */ /* 0x000fe2000fffe03f */
[----:B------:R-:W-:Y:S01]  /*0c40*/  @!P0 VIADD R251, R251, 0x1 ;  /* 0x00000001fbfb8836 */ /* 0x000fe20000000000 */
[----:B------:R-:W-:Y:S01]  /*0c50*/  IADD3 R230, P0, R12, UR28, RZ ;  /* 0x0000001c0ce67c10 */ /* 0x000fe2000ff1e0ff */
[C---:B------:R-:W-:Y:S01]  /*0c60*/  IMAD R2, R10.reuse, UR9, R3 ;  /* 0x000000090a027c24 */ /* 0x040fe2000f8e0203 */
[----:B------:R-:W-:Y:S01]  /*0c70*/  BSSY B0, `(.L_x_123) ;  /* 0x000004a000007945 */ /* 0x000fe20003800000 */
[----:B------:R-:W-:Y:S01]  /*0c80*/  IMAD.WIDE.U32 R4, R10, UR6, R42 ;  /* 0x000000060a047c25 */ /* 0x000fe2000f8e002a */
[----:B------:R-:W-:-:S02]  /*0c90*/  IADD3 R40, R42, 0x40, RZ ;  /* 0x000000402a287810 */ /* 0x000fc40007ffe0ff */
[----:B------:R-:W-:Y:S01]  /*0ca0*/  IADD3.X R231, R13, UR12, R2, P0, !PT ;  /* 0x0000000c0de77c10 */ /* 0x000fe200087fe402 */
[----:B------:R-:W-:Y:S01]  /*0cb0*/  IMAD R3, R11, UR6, RZ ;  /* 0x000000060b037c24 */ /* 0x000fe2000f8e02ff */
[----:B------:R-:W1:Y:S01]  /*0cc0*/  S2UR UR12, SR_CgaCtaId ;  /* 0x00000000000c79c3 */ /* 0x000e620000008800 */
[----:B------:R-:W-:Y:S01]  /*0cd0*/  @P1 VIADD R251, R251, 0x1 ;  /* 0x00000001fbfb1836 */ /* 0x000fe20000000000 */
[----:B------:R-:W-:Y:S01]  /*0ce0*/  IADD3 R242, P1, R4, UR30, RZ ;  /* 0x0000001e04f27c10 */ /* 0x000fe2000ff3e0ff */
[----:B------:R-:W-:Y:S01]  /*0cf0*/  IMAD R2, R10, UR7, R3 ;  /* 0x000000070a027c24 */ /* 0x000fe2000f8e0203 */
[C---:B------:R-:W-:Y:S01]  /*0d00*/  IADD3 R4, P0, R42.reuse, UR18, RZ ;  /* 0x000000122a047c10 */ /* 0x040fe2000ff1e0ff */
[----:B------:R-:W-:Y:S01]  /*0d10*/  IMAD.U32 R12, RZ, RZ, UR10 ;  /* 0x0000000aff0c7e24 */ /* 0x000fe2000f8e00ff */
[----:B------:R-:W-:Y:S01]  /*0d20*/  @!P2 IADD3 R251, -R251, RZ, RZ ;  /* 0x000000fffbfba210 */ /* 0x000fe20007ffe1ff */
[----:B------:R-:W-:Y:S01]  /*0d30*/  UIMAD UR18, UR19, -0x40, UR21 ;  /* 0xffffffc0131278a4 */ /* 0x000fe2000f8e0215 */
[----:B------:R-:W-:Y:S01]  /*0d40*/  @!P3 LOP3.LUT R251, RZ, R0, RZ, 0x33, !PT ;  /* 0x00000000fffbb212 */ /* 0x000fe200078e33ff */
[----:B------:R-:W-:Y:S01]  /*0d50*/  VIADD R41, R42, 0x20 ;  /* 0x000000202a297836 */ /* 0x000fe20000000000 */
[----:B------:R-:W-:Y:S01]  /*0d60*/  IADD3.X R243, R5, UR13, R2, P1, !PT ;  /* 0x0000000d05f37c10 */ /* 0x000fe20008ffe402 */
[----:B------:R-:W-:Y:S01]  /*0d70*/  UIMAD UR13, UR25, UR10, URZ ;  /* 0x0000000a190d72a4 */ /* 0x000fe2000f8e023f */
[----:B------:R-:W-:Y:S01]  /*0d80*/  IADD3.X R5, R43, UR4, RZ, P0, !PT ;  /* 0x000000042b057c10 */ /* 0x000fe200087fe4ff */
[----:B------:R-:W-:Y:S01]  /*0d90*/  UMOV UR4, 0x400 ;  /* 0x0000040000047882 */ /* 0x000fe20000000000 */
[----:B------:R-:W-:Y:S01]  /*0da0*/  SHF.R.S32.HI R2, RZ, 0x1f, R251 ;  /* 0x0000001fff027819 */ /* 0x000fe200000114fb */
[----:B------:R-:W-:Y:S01]  /*0db0*/  UIMAD UR13, UR26, UR11, UR13 ;  /* 0x0000000b1a0d72a4 */ /* 0x000fe2000f8e020d */
[----:B------:R-:W-:Y:S01]  /*0dc0*/  ISETP.GE.AND P0, PT, R10, UR14, PT ;  /* 0x0000000e0a007c0c */ /* 0x000fe2000bf06270 */
[----:B------:R-:W-:Y:S01]  /*0dd0*/  IMAD.WIDE.U32 R12, R12, UR26, R4 ;  /* 0x0000001a0c0c7c25 */ /* 0x000fe2000f8e0004 */
[----:B------:R-:W-:Y:S01]  /*0de0*/  ULDC.64 UR10, c[0x0][0x260] ;  /* 0x00009800000a7ab9 */ /* 0x000fe20000000a00 */
[----:B------:R-:W-:-:S02]  /*0df0*/  IADD3 R0, R10, 0x20, RZ ;  /* 0x000000200a007810 */ /* 0x000fc40007ffe0ff */
[----:B------:R-:W-:Y:S01]  /*0e00*/  IMAD R4, R2, UR10, RZ ;  /* 0x0000000a02047c24 */ /* 0x000fe2000f8e02ff */
[----:B------:R-:W-:Y:S01]  /*0e10*/  IADD3 R15, R13, UR13, RZ ;  /* 0x0000000d0d0f7c10 */ /* 0x000fe2000fffe0ff */
[C---:B------:R-:W-:Y:S01]  /*0e20*/  IMAD.WIDE.U32 R230, R251.reuse, UR10, R230 ;  /* 0x0000000afbe67c25 */ /* 0x040fe2000f8e00e6 */
[----:B-1----:R-:W-:Y:S01]  /*0e30*/  ULEA UR4, UR12, UR4, 0x18 ;  /* 0x000000040c047291 */ /* 0x002fe2000f8ec03f */
[----:B------:R-:W-:Y:S02]  /*0e40*/  ISETP.GE.AND P1, PT, R0, UR14, PT ;  /* 0x0000000e00007c0c */ /* 0x000fe4000bf26270 */
[----:B------:R-:W-:Y:S01]  /*0e50*/  IMAD R233, R251, UR11, R4 ;  /* 0x0000000bfbe97c24 */ /* 0x000fe2000f8e0204 */
[----:B------:R-:W-:Y:S02]  /*0e60*/  ULDC.64 UR10, c[0x0][0x268] ;  /* 0x00009a00000a7ab9 */ /* 0x000fe40000000a00 */
[----:B------:R-:W-:Y:S01]  /*0e70*/  IMAD R2, R2, UR10, RZ ;  /* 0x0000000a02027c24 */ /* 0x000fe2000f8e02ff */
[----:B------:R-:W-:Y:S01]  /*0e80*/  LEA R225, R225, UR4, 0x1 ;  /* 0x00000004e1e17c11 */ /* 0x000fe2000f8e08ff */
[----:B------:R-:W-:-:S04]  /*0e90*/  IMAD.WIDE.U32 R242, R251, UR10, R242 ;  /* 0x0000000afbf27c25 */ /* 0x000fc8000f8e00f2 */
[----:B------:R-:W-:Y:S01]  /*0ea0*/  IMAD R251, R251, UR11, R2 ;  /* 0x0000000bfbfb7c24 */ /* 0x000fe2000f8e0202 */
[----:B------:R-:W-:Y:S06]  /*0eb0*/  @P0 BRA `(.L_x_124) ;  /* 0x0000000000940947 */ /* 0x000fec0003800000 */
        /* <DEDUP_REMOVED lines=37> */
.L_x_124:
[----:B------:R-:W-:Y:S05]  /*1110*/  BSYNC B0 ;  /* 0x0000000000007941 */ /* 0x000fea0003800000 */
.L_x_123:
        /* <DEDUP_REMOVED lines=40> */
.L_x_126:
[----:B------:R-:W-:Y:S05]  /*13a0*/  BSYNC B0 ;  /* 0x0000000000007941 */ /* 0x000fea0003800000 */
.L_x_125:
        /* <DEDUP_REMOVED lines=13> */
[----:B--23--:R-:W2:Y:S01]  /*1480*/  @!P3 LDC.64 R4, c[0x0][0x210] ;  /* 0x00008400ff04bb82 */ /* 0x00cea20000000a00 */
[----:B------:R-:W-:Y:S01]  /*1490*/  IMAD R18, R19, UR11, R18 ;  /* 0x0000000b13127c24 */ /* 0x000fe2000f8e0212 */
[----:B------:R3:W-:Y:S03]  /*14a0*/  @P3 STS.128 [R225+0x1000], RZ ;  /* 0x001000ffe1003388 */ /* 0x0007e60000000c00 */
[----:B------:R-:W-:-:S03]  /*14b0*/  IMAD.IADD R18, R21, 0x1, R18 ;  /* 0x0000000115127824 */ /* 0x000fc600078e0212 */
[----:B-1--4-:R-:W1:Y:S01]  /*14c0*/  @!P2 LDC.64 R2, c[0x0][0x210] ;  /* 0x00008400ff02ab82 */ /* 0x012e620000000a00 */
        /* <DEDUP_REMOVED lines=22> */
.L_x_128:
[----:B------:R-:W-:Y:S05]  /*1630*/  BSYNC B0 ;  /* 0x0000000000007941 */ /* 0x000fea0003800000 */
.L_x_127:
[----:B------:R-:W-:Y:S01]  /*1640*/  USHF.L.U64.HI UR28, UR8, 0x6, UR9 ;  /* 0x00000006081c7899 */ /* 0x000fe20008010209 */
[----:B------:R-:W-:Y:S01]  /*1650*/  BSSY B0, `(.L_x_129) ;  /* 0x0000029000007945 */ /* 0x000fe20003800000 */
[----:B------:R-:W-:-:S03]  /*1660*/  USHF.L.U32 UR29, UR8, 0x6, URZ ;  /* 0x00000006081d7899 */ /* 0x000fc6000800063f */
        /* <DEDUP_REMOVED lines=39> */
.L_x_130:
[----:B------:R-:W-:Y:S05]  /*18e0*/  BSYNC B0 ;  /* 0x0000000000007941 */ /* 0x000fea0003800000 */
.L_x_129:
[----:B------:R-:W-:Y:S01]  /*18f0*/  ISETP.GE.AND P0, PT, R10, UR18, PT ;  /* 0x000000120a007c0c */ /* 0x000fe2000bf06270 */
[----:B------:R-:W-:Y:S01]  /*1900*/  USHF.R.S32.HI UR32, URZ, 0x1f, UR19 ;  /* 0x0000001f3f207899 */ /* 0x000fe20008011413 */
[----:B------:R-:W-:Y:S01]  /*1910*/  MOV R232, R230 ;  /* 0x000000e600e87202 */ /* 0x000fe20000000f00 */
[----:B------:R-:W-:Y:S01]  /*1920*/  UIMAD UR10, UR28, UR19, URZ ;  /* 0x000000131c0a72a4 */ /* 0x000fe2000f8e023f */
[----:B------:R-:W-:Y:S01]  /*1930*/  IMAD.IADD R233, R231, 0x1, R233 ;  /* 0x00000001e7e97824 */ /* 0x000fe200078e02e9 */
[----:B------:R-:W-:Y:S01]  /*1940*/  BSSY B0, `(.L_x_131) ;  /* 0x0000026000007945 */ /* 0x000fe20003800000 */
[----:B------:R-:W-:Y:S01]  /*1950*/  IMAD.U32 R129, RZ, RZ, UR29 ;  /* 0x0000001dff817e24 */ /* 0x000fe2000f8e00ff */
[----:B------:R-:W-:Y:S01]  /*1960*/  UIMAD UR10, UR32, UR29, UR10 ;  /* 0x0000001d200a72a4 */ /* 0x000fe2000f8e020a */
[----:B------:R-:W-:Y:S02]  /*1970*/  ISETP.GE.AND P5, PT, R0, UR18, PT ;  /* 0x0000001200007c0c */ /* 0x000fe4000bfa6270 */
[----:B------:R-:W-:-:S05]  /*1980*/  IMAD.WIDE.U32 R14, R129, UR19, R232 ;  /* 0x00000013810e7c25 */ /* 0x000fca000f8e00e8 */
[----:B------:R-:W-:Y:S01]  /*1990*/  IADD3 R12, R15, UR10, RZ ;  /* 0x0000000a0f0c7c10 */ /* 0x000fe2000fffe0ff */
[----:B------:R-:W-:Y:S06]  /*19a0*/  @P0 BRA `(.L_x_132) ;  /* 0x00000000007c0947 */ /* 0x000fec0003800000 */
[----:B------:R-:W-:Y:S02]  /*19b0*/  ULDC UR10, c[0x0][0x2d0] ;  /* 0x0000b400000a7ab9 */ /* 0x000fe40000000800 */
[----:B------:R-:W-:Y:S02]  /*19c0*/  ISETP.GE.AND P3, PT, R42, UR10, PT ;  /* 0x0000000a2a007c0c */ /* 0x000fe4000bf66270 */
[----:B------:R-:W-:Y:S02]  /*19d0*/  ISETP.GE.AND P2, PT, R41, UR10, PT ;  /* 0x0000000a29007c0c */ /* 0x000fe4000bf46270 */
[----:B------:R-:W-:-:S09]  /*19e0*/  ISETP.GE.AND P0, PT, R40, UR10, PT ;  /* 0x0000000a28007c0c */ /* 0x000fd2000bf06270 */
[----:B--23--:R-:W2:Y:S01]  /*19f0*/  @!P3 LDC.64 R4, c[0x0][0x218] ;  /* 0x00008600ff04bb82 */ /* 0x00cea20000000a00 */
[----:B------:R3:W-:Y:S04]  /*1a00*/  @P3 STS [R225+0x6000], RZ ;  /* 0x006000ffe1003388 */ /* 0x0007e80000000800 */
[----:B------:R3:W-:Y:S03]  /*1a10*/  @P3 STS [R225+0x6004], RZ ;  /* 0x006004ffe1003388 */ /* 0x0007e60000000800 */
[----:B-1--4-:R-:W1:Y:S01]  /*1a20*/  @!P2 LDC.64 R2, c[0x0][0x218] ;  /* 0x00008600ff02ab82 */ /* 0x012e620000000a00 */
[----:B------:R3:W-:Y:S01]  /*1a30*/  @P3 STS.64 [R225+0x6008], RZ ;  /* 0x006008ffe1003388 */ /* 0x0007e20000000a00 */
        /* <DEDUP_REMOVED lines=22> */
.L_x_132:
[----:B------:R-:W-:Y:S05]  /*1ba0*/  BSYNC B0 ;  /* 0x0000000000007941 */ /* 0x000fea0003800000 */
.L_x_131:
[----:B------:R-:W-:Y:S01]  /*1bb0*/  USHF.L.U64.HI UR30, UR8, 0x5, UR9 ;  /* 0x00000005081e7899 */ /* 0x000fe20008010209 */
[----:B------:R-:W-:Y:S01]  /*1bc0*/  BSSY B0, `(.L_x_133) ;  /* 0x0000022000007945 */ /* 0x000fe20003800000 */
[----:B------:R-:W-:-:S03]  /*1bd0*/  USHF.L.U32 UR31, UR8, 0x5, URZ ;  /* 0x00000005081f7899 */ /* 0x000fc6000800063f */
[----:B------:R-:W-:Y:S09]  /*1be0*/  @P5 BRA `(.L_x_134) ;  /* 0x00000000007c5947 */ /* 0x000ff20003800000 */
[----:B------:R-:W-:Y:S01]  /*1bf0*/  ULDC UR10, c[0x0][0x2d0] ;  /* 0x0000b400000a7ab9 */ /* 0x000fe20000000800 */
[----:B------:R-:W-:Y:S02]  /*1c00*/  IADD3 R13, P0, R14, UR31, RZ ;  /* 0x0000001f0e0d7c10 */ /* 0x000fe4000ff1e0ff */
[----:B------:R-:W-:Y:S02]  /*1c10*/  ISETP.GE.AND P3, PT, R42, UR10, PT ;  /* 0x0000000a2a007c0c */ /* 0x000fe4000bf66270 */
[----:B------:R-:W-:Y:S02]  /*1c20*/  ISETP.GE.AND P2, PT, R41, UR10, PT ;  /* 0x0000000a29007c0c */ /* 0x000fe4000bf46270 */
[----:B------:R-:W-:Y:S02]  /*1c30*/  IADD3.X R12, R12, UR30, RZ, P0, !PT ;  /* 0x0000001e0c0c7c10 */ /* 0x000fe400087fe4ff */
[----:B------:R-:W-:-:S07]  /*1c40*/  ISETP.GE.AND P0, PT, R40, UR10, PT ;  /* 0x0000000a28007c0c */ /* 0x000fce000bf06270 */
[----:B--23--:R-:W2:Y:S01]  /*1c50*/  @!P3 LDC.64 R4, c[0x0][0x218] ;  /* 0x00008600ff04bb82 */ /* 0x00cea20000000a00 */
[----:B------:R3:W-:Y:S07]  /*1c60*/  @P3 STS.128 [R225+0x6800], RZ ;  /* 0x006800ffe1003388 */ /* 0x0007ee0000000c00 */
        /* <DEDUP_REMOVED lines=23> */
.L_x_134:
[----:B------:R-:W-:Y:S05]  /*1de0*/  BSYNC B0 ;  /* 0x0000000000007941 */ /* 0x000fea0003800000 */
.L_x_133:
[----:B------:R-:W-:Y:S01]  /*1df0*/  ULDC.64 UR12, c[0x0][0x3c8] ;  /* 0x0000f200000c7ab9 */ /* 0x000fe20000000a00 */
[----:B------:R-:W0:Y:S01]  /*1e00*/  LDGDEPBAR ;  /* 0x00000000000079af */ /* 0x000e220000000000 */
[----:B------:R-:W-:-:S04]  /*1e10*/  UISETP.NE.U32.AND UP1, UPT, UR12, URZ, UPT ;  /* 0x0000003f0c00728c */ /* 0x000fc8000bf25070 */
[----:B------:R-:W-:-:S06]  /*1e20*/  UISETP.NE.AND.EX UP1, UPT, UR13, URZ, UPT, UP1 ;  /* 0x0000003f0d00728c */ /* 0x000fcc000bf25310 */
[----:B------:R-:W-:-:S05]  /*1e30*/  PLOP3.LUT P0, PT, PT, PT, UP1, 0x80, 0x0 ;  /* 0x000000000000781c */ /* 0x000fca0003f0f018 */
[----:B------:R-:W-:Y:S01]  /*1e40*/  @UP1 USHF.R.S32.HI UR33, URZ, 0x1f, UR24 ;  /* 0x0000001f3f211899 */ /* 0x000fe20008011418 */
[----:B------:R-:W-:Y:S01]  /*1e50*/  @UP1 ULDC.64 UR10, c[0x0][0x3d0] ;  /* 0x0000f400000a1ab9 */ /* 0x000fe20000000a00 */
[----:B------:R-:W-:Y:S02]  /*1e60*/  @UP1 UMOV UR34, UR26 ;  /* 0x0000001a00221c82 */ /* 0x000fe40008000000 */
[----:B------:R-:W-:Y:S01]  /*1e70*/  @UP1 UIMAD UR33, UR33, UR10, URZ ;  /* 0x0000000a212112a4 */ /* 0x000fe2000f8e023f */
[----:B------:R-:W-:Y:S02]  /*1e80*/  @UP1 UMOV UR35, UR25 ;  /* 0x0000001900231c82 */ /* 0x000fe40008000000 */
[----:B------:R-:W-:Y:S01]  /*1e90*/  @UP1 UIMAD.WIDE.U32 UR34, UR24, UR10, UR34 ;  /* 0x0000000a182212a5 */ /* 0x000fe2000f8e0022 */
[----:B------:R-:W-:Y:S01]  /*1ea0*/  LEA.HI R9, R9, R132, RZ, 0x4 ;  /* 0x0000008409097211 */ /* 0x000fe200078f20ff */
[----:B------:R-:W-:Y:S01]  /*1eb0*/  @UP1 UIMAD UR11, UR24, UR11, UR33 ;  /* 0x0000000b180b12a4 */ /* 0x000fe2000f8e0221 */
[----:B------:R-:W-:Y:S01]  /*1ec0*/  LOP3.LUT R11, R7, 0xffffffe0, RZ, 0xc0, !PT ;  /* 0xffffffe0070b7812 */ /* 0x000fe200078ec0ff */
[----:B------:R-:W-:Y:S01]  /*1ed0*/  @UP1 ULEA UR12, UP0, UR34, UR12, 0x2 ;  /* 0x0000000c220c1291 */ /* 0x000fe2000f80103f */
[----:B------:R-:W-:Y:S01]  /*1ee0*/  ISETP.GE.AND P5, PT, R0, UR18, PT ;  /* 0x0000001200007c0c */ /* 0x000fe2000bfa6270 */
[----:B------:R-:W-:Y:S01]  /*1ef0*/  @UP1 UIADD3 UR11, UR35, UR11, URZ ;  /* 0x0000000b230b1290 */ /* 0x000fe2000fffe03f */
[----:B------:R-:W-:Y:S01]  /*1f00*/  ISETP.GE.AND P1, PT, R10, UR18, PT ;  /* 0x000000120a007c0c */ /* 0x000fe2000bf26270 */
[----:B------:R-:W-:-:S04]  /*1f10*/  DEPBAR.LE SB0, 0x0 ;  /* 0x000080000000791a */ /* 0x000fc80000000000 */
[----:B------:R-:W-:Y:S01]  /*1f20*/  @UP1 ULEA.HI.X UR13, UR34, UR13, UR11, 0x2, UP0 ;  /* 0x0000000d220d1291 */ /* 0x000fe200080f140b */
[----:B-1234-:R-:W-:Y:S01]  /*1f30*/  IMAD.U32 R2, RZ, RZ, UR12 ;  /* 0x0000000cff027e24 */ /* 0x01efe2000f8e00ff */
[----:B------:R-:W-:-:S04]  /*1f40*/  @UP1 ULDC UR10, c[0x0][0x2e8] ;  /* 0x0000ba00000a1ab9 */ /* 0x000fc80000000800 */
[----:B------:R-:W-:-:S06]  /*1f50*/  IMAD.U32 R3, RZ, RZ, UR13 ;  /* 0x0000000dff037e24 */ /* 0x000fcc000f8e00ff */
[----:B------:R1:W2:Y:S01]  /*1f60*/  @P0 LDG.E R3, desc[UR22][R2.64] ;  /* 0x0000001602030981 */ /* 0x0002a2000c1e1900 */
[----:B------:R-:W-:Y:S01]  /*1f70*/  SHF.R.S32.HI R128, RZ, 0x4, R9 ;  /* 0x00000004ff807819 */ /* 0x000fe20000011409 */
[----:B------:R-:W-:Y:S01]  /*1f80*/  IMAD.IADD R10, R132, 0x1, -R11 ;  /* 0x00000001840a7824 */ /* 0x000fe200078e0a0b */
[C---:B------:R-:W-:Y:S01]  /*1f90*/  LOP3.LUT R5, R9.reuse, 0xfffffff0, RZ, 0xc0, !PT ;  /* 0xfffffff009057812 */ /* 0x040fe200078ec0ff */
[----:B------:R-:W-:Y:S01]  /*1fa0*/  BAR.SYNC.DEFER_BLOCKING 0x0 ;  /* 0x0000000000007b1d */ /* 0x000fe20000010000 */
[----:B------:R-:W-:Y:S01]  /*1fb0*/  LEA.HI R7, R9, R128, RZ, 0x1 ;  /* 0x0000008009077211 */ /* 0x000fe200078f08ff */
[----:B------:R-:W-:Y:S01]  /*1fc0*/  USHF.L.U64.HI UR12, UR6, 0x6, UR7 ;  /* 0x00000006060c7899 */ /* 0x000fe20008010207 */
[----:B------:R-:W-:Y:S01]  /*1fd0*/  LOP3.LUT R9, R8, 0xfffffff8, RZ, 0xc0, !PT ;  /* 0xfffffff808097812 */ /* 0x000fe200078ec0ff */
[C---:B------:R-:W-:Y:S01]  /*1fe0*/  IMAD.IADD R8, R132.reuse, 0x1, -R5 ;  /* 0x0000000184087824 */ /* 0x040fe200078e0a05 */
[----:B------:R-:W-:Y:S01]  /*1ff0*/  SHF.R.S32.HI R5, RZ, 0x1f, R10 ;  /* 0x0000001fff057819 */ /* 0x000fe2000001140a */
[----:B------:R-:W-:Y:S01]  /*2000*/  USHF.L.U32 UR13, UR6, 0x6, URZ ;  /* 0x00000006060d7899 */ /* 0x000fe2000800063f */
[----:B------:R-:W-:Y:S01]  /*2010*/  LOP3.LUT R7, R7, 0xfffffffe, RZ, 0xc0, !PT ;  /* 0xfffffffe07077812 */ /* 0x000fe200078ec0ff */
[----:B------:R-:W-:Y:S01]  /*2020*/  IMAD.IADD R4, R132, 0x1, -R9 ;  /* 0x0000000184047824 */ /* 0x000fe200078e0a09 */
[----:B------:R-:W-:Y:S01]  /*2030*/  LEA.HI R9, R8, R8, RZ, 0x1 ;  /* 0x0000000808097211 */ /* 0x000fe200078f08ff */
[----:B------:R-:W-:Y:S01]  /*2040*/  UIMAD UR11, UR12, UR19, URZ ;  /* 0x000000130c0b72a4 */ /* 0x000fe2000f8e023f */
[----:B------:R-:W-:Y:S01]  /*2050*/  LEA.HI R10, R5, R10, RZ, 0x2 ;  /* 0x0000000a050a7211 */ /* 0x000fe200078f10ff */
[----:B------:R-:W-:Y:S01]  /*2060*/  IMAD.IADD R128, R128, 0x1, -R7 ;  /* 0x0000000180807824 */ /* 0x000fe200078e0a07 */
[----:B------:R-:W-:Y:S01]  /*2070*/  LEA.HI R0, R4, R4, RZ, 0x1 ;  /* 0x0000000404007211 */ /* 0x000fe200078f08ff */
[----:B------:R-:W-:Y:S01]  /*2080*/  IMAD.U32 R11, RZ, RZ, UR19 ;  /* 0x00000013ff0b7e24 */ /* 0x000fe2000f8e00ff */
[----:B------:R-:W-:Y:S01]  /*2090*/  LOP3.LUT R131, R9, 0x7fffffe, RZ, 0xc0, !PT ;  /* 0x07fffffe09837812 */ /* 0x000fe200078ec0ff */
[----:B------:R-:W-:Y:S01]  /*20a0*/  IMAD.IADD R251, R243, 0x1, R251 ;  /* 0x00000001f3fb7824 */ /* 0x000fe200078e02fb */
[----:B------:R-:W-:Y:S01]  /*20b0*/  LOP3.LUT R223, R0, 0x7fffffe, RZ, 0xc0, !PT ;  /* 0x07fffffe00df7812 */ /* 0x000fe200078ec0ff */
[----:B------:R-:W-:Y:S01]  /*20c0*/  IMAD.MOV.U32 R250, RZ, RZ, R242 ;  /* 0x000000fffffa7224 */ /* 0x000fe200078e00f2 */
[----:B------:R-:W-:Y:S01]  /*20d0*/  SHF.R.S32.HI R0, RZ, 0x1, R0 ;  /* 0x00000001ff007819 */ /* 0x000fe20000011400 */
[----:B------:R-:W-:Y:S01]  /*20e0*/  IMAD.IADD R131, R8, 0x1, -R131 ;  /* 0x0000000108837824 */ /* 0x000fe200078e0a83 */
[----:B-1----:R-:W-:Y:S01]  /*20f0*/  SHF.R.S32.HI R2, RZ, 0x1, R9 ;  /* 0x00000001ff027819 */ /* 0x002fe20000011409 */
[----:B------:R-:W-:Y:S01]  /*2100*/  IMAD.IADD R223, R4, 0x1, -R223 ;  /* 0x0000000104df7824 */ /* 0x000fe200078e0adf */
[----:B------:R-:W-:Y:S01]  /*2110*/  SHF.R.S32.HI R9, RZ, 0x1f, R9 ;  /* 0x0000001fff097819 */ /* 0x000fe20000011409 */
[----:B------:R-:W2:Y:S01]  /*2120*/  @P0 MUFU.RCP R4, UR10 ;  /* 0x0000000a00040d08 */ /* 0x000ea20008001000 */
[----:B------:R-:W-:Y:S01]  /*2130*/  SHF.R.S32.HI R5, RZ, 0x1f, R8 ;  /* 0x0000001fff057819 */ /* 0x000fe20000011408 */
[----:B------:R-:W-:Y:S01]  /*2140*/  IMAD.SHL.U32 R7, R0, 0x40, RZ ;  /* 0x0000004000077824 */ /* 0x000fe200078e00ff */
[----:B------:R-:W-:Y:S01]  /*2150*/  LEA.HI R9, R9, R2, RZ, 0x2 ;  /* 0x0000000209097211 */ /* 0x000fe200078f10ff */
[----:B------:R-:W-:Y:S01]  /*2160*/  IMAD R223, R128, 0x8, R223 ;  /* 0x0000000880df7824 */ /* 0x000fe200078e02df */
[----:B------:R-:W-:Y:S01]  /*2170*/  LEA.HI R130, R5, R8, RZ, 0x3 ;  /* 0x0000000805827211 */ /* 0x000fe200078f18ff */
[----:B------:R-:W-:Y:S01]  /*2180*/  IMAD.SHL.U32 R8, R6, 0x8, RZ ;  /* 0x0000000806087824 */ /* 0x000fe200078e00ff */
[----:B------:R-:W-:Y:S01]  /*2190*/  LOP3.LUT R9, R9, 0xfffffffc, RZ, 0xc0, !PT ;  /* 0xfffffffc09097812 */ /* 0x000fe200078ec0ff */
[----:B------:R-:W-:Y:S01]  /*21a0*/  IMAD.SHL.U32 R128, R128, 0x8, RZ ;  /* 0x0000000880807824 */ /* 0x000fe200078e00ff */
[----:B------:R-:W-:Y:S01]  /*21b0*/  LEA R5, R133, UR27, 0x4 ;  /* 0x0000001b85057c11 */ /* 0x000fe2000f8e20ff */
[----:B------:R-:W-:Y:S01]  /*21c0*/  IMAD.SHL.U32 R130, R130, 0x20, RZ ;  /* 0x0000002082827824 */ /* 0x000fe200078e00ff */
[----:B------:R-:W-:Y:S01]  /*21d0*/  SHF.R.S32.HI R10, RZ, 0x2, R10 ;  /* 0x00000002ff0a7819 */ /* 0x000fe2000001140a */
[----:B------:R-:W-:Y:S01]  /*21e0*/  IMAD.IADD R2, R2, 0x1, -R9 ;  /* 0x0000000102027824 */ /* 0x000fe200078e0a09 */
[----:B------:R-:W-:Y:S01]  /*21f0*/  LOP3.LUT R7, R7, 0xc0, RZ, 0xc0, !PT ;  /* 0x000000c007077812 */ /* 0x000fe200078ec0ff */
[----:B------:R1:W-:Y:S01]  /*2200*/  @P1 STS [R225+0x9000], RZ ;  /* 0x009000ffe1001388 */ /* 0x0003e20000000800 */
[----:B------:R-:W-:Y:S01]  /*2210*/  IADD3 R10, R5, 0x1, R10 ;  /* 0x00000001050a7810 */ /* 0x000fe20007ffe00a */
[----:B------:R-:W-:Y:S01]  /*2220*/  IMAD.SHL.U32 R5, R2, 0x40, RZ ;  /* 0x0000004002057824 */ /* 0x000fe200078e00ff */
[----:B------:R-:W-:Y:S01]  /*2230*/  LOP3.LUT R8, R7, 0x8, R8, 0xf8, !PT ;  /* 0x0000000807087812 */ /* 0x000fe200078ef808 */
[----:B------:R1:W-:Y:S01]  /*2240*/  @P1 STS [R225+0x9004], RZ ;  /* 0x009004ffe1001388 */ /* 0x0003e20000000800 */
[----:B------:R-:W-:Y:S01]  /*2250*/  SHF.R.U32.HI R7, RZ, 0x3, R7 ;  /* 0x00000003ff077819 */ /* 0x000fe20000011607 */
[----:B------:R-:W-:Y:S01]  /*2260*/  UIMAD UR11, UR32, UR13, UR11 ;  /* 0x0000000d200b72a4 */ /* 0x000fe2000f8e020b */
[----:B------:R-:W-:Y:S01]  /*2270*/  LOP3.LUT R5, R5, 0xc0, RZ, 0xc0, !PT ;  /* 0x000000c005057812 */ /* 0x000fe200078ec0ff */
[----:B------:R1:W-:Y:S01]  /*2280*/  @P1 STS.64 [R225+0x9008], RZ ;  /* 0x009008ffe1001388 */ /* 0x0003e20000000a00 */
[----:B------:R-:W-:Y:S01]  /*2290*/  LOP3.LUT R130, R130, 0xffffff00, RZ, 0xc0, !PT ;  /* 0xffffff0082827812 */ /* 0x000fe200078ec0ff */
[----:B------:R-:W-:Y:S01]  /*22a0*/  BSSY B0, `(.L_x_135) ;  /* 0x0000035000007945 */ /* 0x000fe20003800000 */
[----:B------:R-:W-:Y:S01]  /*22b0*/  LOP3.LUT R8, R8, R7, RZ, 0x3c, !PT ;  /* 0x0000000708087212 */ /* 0x000fe200078e3cff */
[----:B------:R1:W-:Y:S01]  /*22c0*/  @P1 STS.128 [R225+0xa000], RZ ;  /* 0x00a000ffe1001388 */ /* 0x0003e20000000c00 */
[----:B------:R-:W-:Y:S01]  /*22d0*/  IMAD.U32 R7, RZ, RZ, UR21 ;  /* 0x00000015ff077e24 */ /* 0x000fe2000f8e00ff */
[----:B------:R-:W-:Y:S01]  /*22e0*/  LOP3.LUT R128, R5, 0x8, R128, 0xf8, !PT ;  /* 0x0000000805807812 */ /* 0x000fe200078ef880 */
[----:B------:R-:W-:Y:S01]  /*22f0*/  IMAD R6, R133, 0x200, R130 ;  /* 0x0000020085067824 */ /* 0x000fe200078e0282 */
[----:B------:R1:W-:Y:S01]  /*2300*/  @P1 STS.128 [R225+0xb000], RZ ;  /* 0x00b000ffe1001388 */ /* 0x0003e20000000c00 */
[----:B------:R-:W-:Y:S01]  /*2310*/  SHF.R.U32.HI R5, RZ, 0x3, R5 ;  /* 0x00000003ff057819 */ /* 0x000fe20000011605 */
[----:B------:R-:W-:-:S03]  /*2320*/  IMAD.U32 R223, R223, 0x20, R8 ;  /* 0x00000020dfdf7824 */ /* 0x000fc600078e0008 */
[----:B------:R-:W-:Y:S01]  /*2330*/  LOP3.LUT R128, R128, R5, RZ, 0x3c, !PT ;  /* 0x0000000580807212 */ /* 0x000fe200078e3cff */
[----:B------:R-:W-:-:S04]  /*2340*/  IMAD R5, R131, 0x20, R6 ;  /* 0x0000002083057824 */ /* 0x000fc800078e0206 */
[----:B------:R-:W-:-:S05]  /*2350*/  IMAD.IADD R224, R128, 0x1, R5 ;  /* 0x0000000180e07824 */ /* 0x000fca00078e0205 */
[----:B------:R-:W-:Y:S01]  /*2360*/  LEA R224, R224, UR4, 0x1 ;  /* 0x00000004e0e07c11 */ /* 0x000fe2000f8e08ff */
[----:B--2---:R-:W-:Y:S01]  /*2370*/  @P0 FMUL.FTZ R4, R3, R4 ;  /* 0x0000000403040220 */ /* 0x004fe20000410000 */
[----:B------:R-:W-:Y:S01]  /*2380*/  IADD3 R3, R7, -UR17, R10 ;  /* 0x8000001107037c10 */ /* 0x000fe2000fffe00a */
[----:B------:R-:W-:-:S03]  /*2390*/  IMAD.WIDE.U32 R10, R11, UR13, R250 ;  /* 0x0000000d0b0a7c25 */ /* 0x000fc6000f8e00fa */
[----:B------:R-:W-:Y:S01]  /*23a0*/  @P0 R2UR UR10, R4 ;  /* 0x00000000040a02ca */ /* 0x000fe200000e0000 */
[----:B------:R-:W-:Y:S01]  /*23b0*/  VIADD R3, R3, UR5 ;  /* 0x0000000503037c36 */ /* 0x000fe20008000000 */
[----:B------:R-:W-:Y:S01]  /*23c0*/  UMOV UR5, URZ ;  /* 0x0000003f00057c82 */ /* 0x000fe20008000000 */
[----:B------:R-:W-:-:S10]  /*23d0*/  VIADD R8, R11, UR11 ;  /* 0x0000000b0b087c36 */ /* 0x000fd40008000000 */
[----:B------:R-:W-:Y:S01]  /*23e0*/  @UP1 UMOV UR5, UR10 ;  /* 0x0000000a00051c82 */ /* 0x000fe20008000000 */
[----:B-1----:R-:W-:Y:S05]  /*23f0*/  @P1 BRA `(.L_x_136) ;  /* 0x00000000007c1947 */ /* 0x002fea0003800000 */
        /* <DEDUP_REMOVED lines=31> */
.L_x_136:
[----:B------:R-:W-:Y:S05]  /*25f0*/  BSYNC B0 ;  /* 0x0000000000007941 */ /* 0x000fea0003800000 */
.L_x_135:
        /* <DEDUP_REMOVED lines=33> */
[----:B----4-:R-:W-:-:S04]  /*2810*/  LEA R4, P0, R9, UR10, 0x1 ;  /* 0x0000000a09047c11 */ /* 0x010fc8000f8008ff */
[----:B------:R-:W-:-:S05]  /*2820*/  LEA.HI.X R5, R9, UR11, R8, 0x1, P0 ;  /* 0x0000000b09057c11 */ /* 0x000fca00080f0c08 */
[----:B------:R-:W-:Y:S01]  /*2830*/  @!PT LDS RZ, [RZ] ;  /* 0x00000000fffff984 */ /* 0x000fe20000000800 */
[----:B------:R-:W-:Y:S01]  /*2840*/  @!PT LDS RZ, [RZ] ;  /* 0x00000000fffff984 */ /* 0x000fe20000000800 */
[----:B------:R-:W-:Y:S01]  /*2850*/  @!PT LDS RZ, [RZ] ;  /* 0x00000000fffff984 */ /* 0x000fe20000000800 */
[----:B------:R1:W-:Y:S04]  /*2860*/  LDGSTS.E.BYPASS.LTC128B.128 [R225+0xb800], desc[UR22][R4.64+0x80] ;  /* 0x0b80008004e17fae */ /* 0x0003e8000b901d56 */
.L_x_138:
[----:B------:R-:W-:Y:S05]  /*2870*/  BSYNC B0 ;  /* 0x0000000000007941 */ /* 0x000fea0003800000 */
.L_x_137:
[----:B------:R-:W-:Y:S01]  /*2880*/  LDSM.16.M88.4 R72, [R223+0x6000] ;  /* 0x00600000df48783b */ /* 0x000fe20000000200 */
[----:B------:R-:W-:Y:S01]  /*2890*/  LOP3.LUT P0, RZ, R0, 0x2, RZ, 0xc0, !PT ;  /* 0x0000000200ff7812 */ /* 0x000fe2000780c0ff */
[----:B------:R-:W-:Y:S01]  /*28a0*/  IMAD.MOV.U32 R0, RZ, RZ, 0x10 ;  /* 0x00000010ff007424 */ /* 0x000fe200078e00ff */
[----:B------:R-:W-:Y:S01]  /*28b0*/  LOP3.LUT P1, RZ, R2, 0x2, RZ, 0xc0, !PT ;  /* 0x0000000202ff7812 */ /* 0x000fe2000782c0ff */
[----:B------:R-:W5:Y:S01]  /*28c0*/  LDSM.16.M88.4 R112, [R224+0x1000] ;  /* 0x00100000e070783b */ /* 0x000f620000000200 */
[----:B------:R-:W-:Y:S01]  /*28d0*/  IMAD.SHL.U32 R235, R132, 0x2, RZ ;  /* 0x0000000284eb7824 */ /* 0x000fe200078e00ff */
[----:B------:R-:W-:Y:S01]  /*28e0*/  VIMNMX R226, R3, UR21, PT ;  /* 0x0000001503e27c48 */ /* 0x000fe2000bfe0100 */
[----:B------:R-:W-:Y:S01]  /*28f0*/  UISETP.GE.AND UP0, UPT, UR20, 0x2, UPT ;  /* 0x000000021400788c */ /* 0x000fe2000bf06270 */
[----:B------:R-:W3:Y:S01]  /*2900*/  LDSM.16.M88.4 R56, [R223+0x6400] ;  /* 0x00640000df38783b */ /* 0x000ee20000000200 */
[C---:B------:R-:W-:Y:S01]  /*2910*/  SEL R2, R0.reuse, 0xfffffff0, !P0 ;  /* 0xfffffff000027807 */ /* 0x040fe20004000000 */
[----:B------:R-:W-:Y:S01]  /*2920*/  IMAD R131, R131, 0x20, R130 ;  /* 0x0000002083837824 */ /* 0x000fe200078e0282 */
[----:B------:R-:W-:Y:S01]  /*2930*/  SEL R0, R0, 0xfffffff0, !P1 ;  /* 0xfffffff000007807 */ /* 0x000fe20004800000 */
[----:B------:R-:W3:Y:S01]  /*2940*/  LDSM.16.M88.4 R36, [R223+0x6800] ;  /* 0x00680000df24783b */ /* 0x000ee20000000200 */
[----:B------:R-:W-:Y:S01]  /*2950*/  LOP3.LUT R235, R235, 0x6, RZ, 0xc0, !PT ;  /* 0x00000006ebeb7812 */ /* 0x000fe200078ec0ff */
[----:B------:R-:W-:Y:S01]  /*2960*/  IMAD R220, R2, 0x2, R223 ;  /* 0x0000000202dc7824 */ /* 0x000fe200078e02df */
[----:B------:R-:W-:Y:S01]  /*2970*/  SHF.R.S32.HI R2, RZ, 0x1f, R133 ;  /* 0x0000001fff027819 */ /* 0x000fe20000011485 */
[----:B------:R-:W3:Y:S01]  /*2980*/  LDSM.16.M88.4 R24, [R223+0x6c00] ;  /* 0x006c0000df18783b */ /* 0x000ee20000000200 */
[----:B------:R-:W-:-:S02]  /*2990*/  IMAD R222, R0, 0x2, R224 ;  /* 0x0000000200de7824 */ /* 0x000fc400078e02e0 */
[----:B------:R-:W-:Y:S01]  /*29a0*/  LEA.HI R2, R2, R133, RZ, 0x2 ;  /* 0x0000008502027211 */ /* 0x000fe200078f10ff */
[----:B------:R-:W3:Y:S03]  /*29b0*/  LDSM.16.M88.4 R28, [R224] ;  /* 0x00000000e01c783b */ /* 0x000ee60000000200 */
[----:B------:R-:W-:Y:S01]  /*29c0*/  LOP3.LUT R234, R2, 0xfffffffc, RZ, 0xc0, !PT ;  /* 0xfffffffc02ea7812 */ /* 0x000fe200078ec0ff */
[----:B------:R-:W-:Y:S01]  /*29d0*/  LDSM.16.M88.4 R104, [R220+0x6000] ;  /* 0x00600000dc68783b */ /* 0x000fe20000000200 */
[----:B------:R-:W-:-:S03]  /*29e0*/  IMAD.U32 R2, RZ, RZ, UR19 ;  /* 0x00000013ff027e24 */ /* 0x000fc6000f8e00ff */
[----:B------:R-:W3:Y:S01]  /*29f0*/  LDSM.16.M88.4 R20, [R222+0x1000] ;  /* 0x00100000de14783b */ /* 0x000ee20000000200 */
[----:B------:R-:W-:-:S03]  /*2a00*/  IMAD.IADD R234, R133, 0x1, -R234 ;  /* 0x0000000185ea7824 */ /* 0x000fc600078e0aea */
[----:B------:R-:W3:Y:S04]  /*2a10*/  LDSM.16.M88.4 R16, [R220+0x6400] ;  /* 0x00640000dc10783b */ /* 0x000ee80000000200 */
[----:B------:R-:W3:Y:S04]  /*2a20*/  LDSM.16.M88.4 R12, [R220+0x6800] ;  /* 0x00680000dc0c783b */ /* 0x000ee80000000200 */
[----:B------:R-:W3:Y:S04]  /*2a30*/  LDSM.16.M88.4 R8, [R220+0x6c00] ;  /* 0x006c0000dc08783b */ /* 0x000ee80000000200 */
[----:B-12-4-:R-:W1:Y:S01]  /*2a40*/  LDSM.16.M88.4 R4, [R222] ;  /* 0x00000000de04783b */ /* 0x016e620000000200 */
[C---:B-----5:R-:W-:Y:S03]  /*2a50*/  HMMA.16816.F32 R80, R112.reuse, R72, RZ ;  /* 0x000000487050723c */ /* 0x060fe600000018ff */
[----:B------:R-:W-:Y:S03]  /*2a60*/  LDSM.16.M88.4 R96, [R223+0x7000] ;  /* 0x00700000df60783b */ /* 0x000fe60000000200 */
[C---:B---3--:R-:W-:Y:S01]  /*2a70*/  HMMA.16816.F32 R64, R112.reuse, R56, RZ ;  /* 0x000000387040723c */ /* 0x048fe200000018ff */
[----:B------:R-:W2:Y:S04]  /*2a80*/  LDSM.16.M88.4 R100, [R224+0x2000] ;  /* 0x00200000e064783b */ /* 0x000ea80000000200 */
[----:B------:R-:W3:Y:S01]  /*2a90*/  LDSM.16.M88.4 R92, [R223+0x7400] ;  /* 0x00740000df5c783b */ /* 0x000ee20000000200 */
[C---:B------:R-:W-:Y:S03]  /*2aa0*/  HMMA.16816.F32 R48, R112.reuse, R36, RZ ;  /* 0x000000247030723c */ /* 0x040fe600000018ff */
[----:B------:R-:W4:Y:S03]  /*2ab0*/  LDSM.16.M88.4 R88, [R223+0x7800] ;  /* 0x00780000df58783b */ /* 0x000f260000000200 */
[C---:B------:R-:W-:Y:S01]  /*2ac0*/  HMMA.16816.F32 R116, R112.reuse, R24, RZ ;  /* 0x000000187074723c */ /* 0x040fe200000018ff */
[----:B------:R-:W-:Y:S04]  /*2ad0*/  LDSM.16.M88.4 R124, [R222+0x3000] ;  /* 0x00300000de7c783b */ /* 0x000fe80000000200 */
[----:B------:R-:W-:Y:S01]  /*2ae0*/  LDSM.16.M88.4 R108, [R224+0x4000] ;  /* 0x00400000e06c783b */ /* 0x000fe20000000200 */
[C---:B------:R-:W-:Y:S03]  /*2af0*/  HMMA.16816.F32 R76, R112.reuse, R74, RZ ;  /* 0x0000004a704c723c */ /* 0x040fe600000018ff */
[----:B------:R-:W-:Y:S03]  /*2b00*/  LDSM.16.M88.4 R120, [R220+0x7c00] ;  /* 0x007c0000dc78783b */ /* 0x000fe60000000200 */
[C---:B------:R-:W-:Y:S01]  /*2b10*/  HMMA.16816.F32 R60, R112.reuse, R58, RZ ;  /* 0x0000003a703c723c */ /* 0x040fe200000018ff */
[----:B------:R-:W0:Y:S05]  /*2b20*/  LDGDEPBAR ;  /* 0x00000000000079af */ /* 0x000e2a0000000000 */
        /* <DEDUP_REMOVED lines=8> */
[C---:B------:R-:W-:Y:S06]  /*2bb0*/  HMMA.16816.F32 R32, R28.reuse, R24, RZ ;  /* 0x000000181c20723c */ /* 0x040fec00000018ff */
[----:B------:R-:W-:Y:S01]  /*2bc0*/  HMMA.16816.F32 R28, R28, R26, RZ ;  /* 0x0000001a1c1c723c */ /* 0x000fe200000018ff */
[----:B------:R-:W5:Y:S05]  /*2bd0*/  LDSM.16.M88.4 R24, [R223+0x7c00] ;  /* 0x007c0000df18783b */ /* 0x000f6a0000000200 */
        /* <DEDUP_REMOVED lines=8> */
[----:B------:R-:W5:Y:S05]  /*2c60*/  LDSM.16.M88.4 R20, [R224+0x3000] ;  /* 0x00300000e014783b */ /* 0x000f6a0000000200 */
[C---:B-1----:R-:W-:Y:S06]  /*2c70*/  HMMA.16816.F32 R84, R4.reuse, R104, R84 ;  /* 0x000000680454723c */ /* 0x042fec0000001854 */
        /* <DEDUP_REMOVED lines=10> */
[----:B------:R-:W1:Y:S04]  /*2d20*/  LDSM.16.M88.4 R8, [R220+0x7800] ;  /* 0x00780000dc08783b */ /* 0x000e680000000200 */
[----:B------:R-:W-:Y:S01]  /*2d30*/  LDSM.16.M88.4 R4, [R220+0x7400] ;  /* 0x00740000dc04783b */ /* 0x000fe20000000200 */
[C---:B--2---:R-:W-:Y:S06]  /*2d40*/  HMMA.16816.F32 R84, R100.reuse, R96, R84 ;  /* 0x000000606454723c */ /* 0x044fec0000001854 */
[C---:B---3--:R-:W-:Y:S06]  /*2d50*/  HMMA.16816.F32 R68, R100.reuse, R92, R68 ;  /* 0x0000005c6444723c */ /* 0x048fec0000001844 */
[C---:B----4-:R-:W-:Y:S06]  /*2d60*/  HMMA.16816.F32 R52, R100.reuse, R88, R52 ;  /* 0x000000586434723c */ /* 0x050fec0000001834 */
[C---:B-----5:R-:W-:Y:S06]  /*2d70*/  HMMA.16816.F32 R32, R100.reuse, R24, R32 ;  /* 0x000000186420723c */ /* 0x060fec0000001820 */
[C---:B------:R-:W-:Y:S06]  /*2d80*/  HMMA.16816.F32 R72, R100.reuse, R98, R72 ;  /* 0x000000626448723c */ /* 0x040fec0000001848 */
[C---:B------:R-:W-:Y:S06]  /*2d90*/  HMMA.16816.F32 R56, R100.reuse, R94, R56 ;  /* 0x0000005e6438723c */ /* 0x040fec0000001838 */
[C---:B------:R-:W-:Y:S06]  /*2da0*/  HMMA.16816.F32 R36, R100.reuse, R90, R36 ;  /* 0x0000005a6424723c */ /* 0x040fec0000001824 */
[----:B------:R-:W-:Y:S01]  /*2db0*/  HMMA.16816.F32 R28, R100, R26, R28 ;  /* 0x0000001a641c723c */ /* 0x000fe2000000181c */
[----:B------:R-:W2:Y:S05]  /*2dc0*/  LDSM.16.M88.4 R100, [R223+0x8000] ;  /* 0x00800000df64783b */ /* 0x000eaa0000000200 */
[C---:B------:R-:W-:Y:S06]  /*2dd0*/  HMMA.16816.F32 R80, R20.reuse, R96, R80 ;  /* 0x000000601450723c */ /* 0x040fec0000001850 */
[C---:B------:R-:W-:Y:S06]  /*2de0*/  HMMA.16816.F32 R48, R20.reuse, R88, R48 ;  /* 0x000000581430723c */ /* 0x040fec0000001830 */
[C---:B------:R-:W-:Y:S01]  /*2df0*/  HMMA.16816.F32 R76, R20.reuse, R98, R76 ;  /* 0x00000062144c723c */ /* 0x040fe2000000184c */
[----:B------:R-:W-:Y:S05]  /*2e00*/  LDSM.16.M88.4 R96, [R223+0x8400] ;  /* 0x00840000df60783b */ /* 0x000fea0000000200 */
[C---:B------:R-:W-:Y:S06]  /*2e10*/  HMMA.16816.F32 R64, R20.reuse, R92, R64 ;  /* 0x0000005c1440723c */ /* 0x040fec0000001840 */
[C---:B------:R-:W-:Y:S01]  /*2e20*/  HMMA.16816.F32 R60, R20.reuse, R94, R60 ;  /* 0x0000005e143c723c */ /* 0x040fe2000000183c */
[----:B------:R-:W3:Y:S05]  /*2e30*/  LDSM.16.M88.4 R92, [R223+0x8800] ;  /* 0x00880000df5c783b */ /* 0x000eea0000000200 */
[----:B------:R-:W-:Y:S01]  /*2e40*/  HMMA.16816.F32 R44, R20, R90, R44 ;  /* 0x0000005a142c723c */ /* 0x000fe2000000182c */
[----:B------:R-:W-:Y:S05]  /*2e50*/  LDSM.16.M88.4 R88, [R223+0x8c00] ;  /* 0x008c0000df58783b */ /* 0x000fea0000000200 */
[----:B-1----:R-:W-:Y:S06]  /*2e60*/  HMMA.16816.F32 R84, R16, R12, R84 ;  /* 0x0000000c1054723c */ /* 0x002fec0000001854 */
[C---:B------:R-:W-:Y:S06]  /*2e70*/  HMMA.16816.F32 R116, R20.reuse, R24, R116 ;  /* 0x000000181474723c */ /* 0x040fec0000001874 */
[----:B------:R-:W-:Y:S01]  /*2e80*/  HMMA.16816.F32 R112, R20, R26, R112 ;  /* 0x0000001a1470723c */ /* 0x000fe20000001870 */
[----:B------:R-:W-:Y:S04]  /*2e90*/  LDSM.16.M88.4 R20, [R220+0x8000] ;  /* 0x00800000dc14783b */ /* 0x000fe80000000200 */
[----:B------:R-:W1:Y:S01]  /*2ea0*/  LDSM.16.M88.4 R24, [R222+0x4000] ;  /* 0x00400000de18783b */ /* 0x000e620000000200 */
[C---:B------:R-:W-:Y:S06]  /*2eb0*/  HMMA.16816.F32 R72, R16.reuse, R14, R72 ;  /* 0x0000000e1048723c */ /* 0x040fec0000001848 */
[----:B------:R-:W-:Y:S06]  /*2ec0*/  HMMA.16816.F32 R52, R16, R8, R52 ;  /* 0x000000081034723c */ /* 0x000fec0000001834 */
[C---:B------:R-:W-:Y:S06]  /*2ed0*/  HMMA.16816.F32 R80, R124.reuse, R12, R80 ;  /* 0x0000000c7c50723c */ /* 0x040fec0000001850 */
[----:B------:R-:W-:Y:S06]  /*2ee0*/  HMMA.16816.F32 R48, R124, R8, R48 ;  /* 0x000000087c30723c */ /* 0x000fec0000001830 */
[----:B------:R-:W-:Y:S06]  /*2ef0*/  HMMA.16816.F32 R36, R16, R10, R36 ;  /* 0x0000000a1024723c */ /* 0x000fec0000001824 */
[C---:B------:R-:W-:Y:S01]  /*2f00*/  HMMA.16816.F32 R76, R124.reuse, R14, R76 ;  /* 0x0000000e7c4c723c */ /* 0x040fe2000000184c */
[----:B------:R-:W4:Y:S05]  /*2f10*/  LDSM.16.M88.4 R12, [R220+0x8800] ;  /* 0x00880000dc0c783b */ /* 0x000f2a0000000200 */
[----:B------:R-:W-:Y:S01]  /*2f20*/  HMMA.16816.F32 R44, R124, R10, R44 ;  /* 0x0000000a7c2c723c */ /* 0x000fe2000000182c */
[----:B------:R-:W5:Y:S05]  /*2f30*/  LDSM.16.M88.4 R8, [R222+0x5000] ;  /* 0x00500000de08783b */ /* 0x000f6a0000000200 */
[----:B--2---:R-:W-:Y:S06]  /*2f40*/  HMMA.16816.F32 R84, R108, R100, R84 ;  /* 0x000000646c54723c */ /* 0x004fec0000001854 */
[-C--:B------:R-:W-:Y:S06]  /*2f50*/  HMMA.16816.F32 R32, R16, R120.reuse, R32 ;  /* 0x000000781020723c */ /* 0x080fec0000001820 */
[----:B------:R-:W-:Y:S06]  /*2f60*/  HMMA.16816.F32 R116, R124, R120, R116 ;  /* 0x000000787c74723c */ /* 0x000fec0000001874 */
[----:B------:R-:W-:Y:S06]  /*2f70*/  HMMA.16816.F32 R68, R16, R4, R68 ;  /* 0x000000041044723c */ /* 0x000fec0000001844 */
[C---:B------:R-:W-:Y:S06]  /*2f80*/  HMMA.16816.F32 R72, R108.reuse, R102, R72 ;  /* 0x000000666c48723c */ /* 0x040fec0000001848 */
[----:B---3--:R-:W-:Y:S06]  /*2f90*/  HMMA.16816.F32 R52, R108, R92, R52 ;  /* 0x0000005c6c34723c */ /* 0x008fec0000001834 */
[C---:B------:R-:W-:Y:S06]  /*2fa0*/  HMMA.16816.F32 R80, R104.reuse, R100, R80 ;  /* 0x000000646850723c */ /* 0x040fec0000001850 */
[----:B------:R-:W-:Y:S06]  /*2fb0*/  HMMA.16816.F32 R48, R104, R92, R48 ;  /* 0x0000005c6830723c */ /* 0x000fec0000001830 */
[----:B------:R-:W-:Y:S06]  /*2fc0*/  HMMA.16816.F32 R56, R16, R6, R56 ;  /* 0x000000061038723c */ /* 0x000fec0000001838 */
[C---:B------:R-:W-:Y:S06]  /*2fd0*/  HMMA.16816.F32 R64, R124.reuse, R4, R64 ;  /* 0x000000047c40723c */ /* 0x040fec0000001840 */
[----:B------:R-:W-:Y:S01]  /*2fe0*/  HMMA.16816.F32 R60, R124, R6, R60 ;  /* 0x000000067c3c723c */ /* 0x000fe2000000183c */
[----:B------:R-:W2:Y:S05]  /*2ff0*/  LDSM.16.M88.4 R4, [R220+0x8c00] ;  /* 0x008c0000dc04783b */ /* 0x000eaa0000000200 */
[----:B------:R-:W-:Y:S01]  /*3000*/  HMMA.16816.F32 R28, R16, R122, R28 ;  /* 0x0000007a101c723c */ /* 0x000fe2000000181c */
[----:B------:R-:W3:Y:S01]  /*3010*/  LDSM.16.M88.4 R16, [R220+0x8400] ;  /* 0x00840000dc10783b */ /* 0x000ee20000000200 */
[----:B------:R-:W-:-:S04]  /*3020*/  DEPBAR.LE SB0, 0x0 ;  /* 0x000080000000791a */ /* 0x000fc80000000000 */
[----:B------:R-:W-:Y:S06]  /*3030*/  HMMA.16816.F32 R76, R104, R102, R76 ;  /* 0x00000066684c723c */ /* 0x000fec000000184c */
[----:B-1----:R-:W-:Y:S06]  /*3040*/  HMMA.16816.F32 R84, R24, R20, R84 ;  /* 0x000000141854723c */ /* 0x002fec0000001854 */
[-C--:B------:R-:W-:Y:S06]  /*3050*/  HMMA.16816.F32 R32, R108, R88.reuse, R32 ;  /* 0x000000586c20723c */ /* 0x080fec0000001820 */
[----:B------:R-:W-:Y:S06]  /*3060*/  HMMA.16816.F32 R116, R104, R88, R116 ;  /* 0x000000586874723c */ /* 0x000fec0000001874 */
[----:B------:R-:W-:Y:S01]  /*3070*/  HMMA.16816.F32 R68, R108, R96, R68 ;  /* 0x000000606c44723c */ /* 0x000fe20000001844 */
[----:B------:R-:W-:-:S02]  /*3080*/  IMAD R89, R2, 0x40, R235 ;  /* 0x0000004002597824 */ /* 0x000fc400078e02eb */
[----:B------:R-:W-:Y:S01]  /*3090*/  IMAD.U32 R2, RZ, RZ, UR21 ;  /* 0x00000015ff027e24 */ /* 0x000fe2000f8e00ff */
[----:B------:R-:W-:Y:S02]  /*30a0*/  UMOV UR21, UR19 ;  /* 0x0000001300157c82 */ /* 0x000fe40008000000 */
[C---:B------:R-:W-:Y:S02]  /*30b0*/  HMMA.16816.F32 R72, R24.reuse, R22, R72 ;  /* 0x000000161848723c */ /* 0x040fe40000001848 */
[C-C-:B------:R-:W-:Y:S02]  /*30c0*/  VIADDMNMX R170, R3.reuse, 0x8, R2.reuse, PT ;  /* 0x0000000803aa7846 */ /* 0x140fe40003800102 */
[C-C-:B------:R-:W-:Y:S02]  /*30d0*/  VIADDMNMX R169, R3.reuse, 0x40, R2.reuse, PT ;  /* 0x0000004003a97846 */ /* 0x140fe40003800102 */
[----:B----4-:R-:W-:Y:S01]  /*30e0*/  HMMA.16816.F32 R52, R24, R12, R52 ;  /* 0x0000000c1834723c */ /* 0x010fe20000001834 */
[----:B------:R-:W-:Y:S01]  /*30f0*/  VIADDMNMX R3, R3, 0x48, R2, PT ;  /* 0x0000004803037846 */ /* 0x000fe20003800102 */
[----:B------:R-:W-:-:S04]  /*3100*/  IMAD.IADD R2, R128, 0x1, R131 ;  /* 0x0000000180027824 */ /* 0x000fc800078e0283 */
[C---:B-----5:R-:W-:Y:S06]  /*3110*/  HMMA.16816.F32 R80, R8.reuse, R20, R80 ;  /* 0x000000140850723c */ /* 0x060fec0000001850 */
[----:B------:R-:W-:Y:S06]  /*3120*/  HMMA.16816.F32 R48, R8, R12, R48 ;  /* 0x0000000c0830723c */ /* 0x000fec0000001830 */
[----:B------:R-:W-:Y:S01]  /*3130*/  HMMA.16816.F32 R64, R104, R96, R64 ;  /* 0x000000606840723c */ /* 0x000fe20000001840 */
[----:B------:R-:W-:-:S02]  /*3140*/  VIADD R12, R89, 0x1 ;  /* 0x00000001590c7836 */ /* 0x000fc40000000000 */
[----:B------:R-:W-:-:S03]  /*3150*/  VIADD R13, R89, 0x8 ;  /* 0x00000008590d7836 */ /* 0x000fc60000000000 */
[C---:B------:R-:W-:Y:S01]  /*3160*/  ISETP.GE.AND P1, PT, R12.reuse, R226, PT ;  /* 0x000000e20c00720c */ /* 0x040fe20003f26270 */
[----:B------:R-:W-:Y:S01]  /*3170*/  HMMA.16816.F32 R76, R8, R22, R76 ;  /* 0x00000016084c723c */ /* 0x000fe2000000184c */
[C---:B------:R-:W-:Y:S02]  /*3180*/  ISETP.GE.AND P0, PT, R12.reuse, R170, PT ;  /* 0x000000aa0c00720c */ /* 0x040fe40003f06270 */
[C---:B------:R-:W-:Y:S02]  /*3190*/  ISETP.GE.AND P4, PT, R12.reuse, R169, PT ;  /* 0x000000a90c00720c */ /* 0x040fe40003f86270 */
[----:B------:R-:W-:Y:S01]  /*31a0*/  ISETP.GE.AND P2, PT, R12, R3, PT ;  /* 0x000000030c00720c */ /* 0x000fe20003f46270 */
[----:B------:R-:W-:Y:S01]  /*31b0*/  HMMA.16816.F32 R56, R108, R98, R56 ;  /* 0x000000626c38723c */ /* 0x000fe20000001838 */
[----:B------:R-:W-:Y:S02]  /*31c0*/  I2FP.F32.S32 R12, R12 ;  /* 0x0000000c000c7245 */ /* 0x000fe40000201400 */
[----:B------:R-:W-:-:S02]  /*31d0*/  ISETP.GE.AND P6, PT, R13, R226, PT ;  /* 0x000000e20d00720c */ /* 0x000fc40003fc6270 */
[C---:B------:R-:W-:Y:S01]  /*31e0*/  ISETP.GE.AND P5, PT, R13.reuse, R170, PT ;  /* 0x000000aa0d00720c */ /* 0x040fe20003fa6270 */
[C---:B------:R-:W-:Y:S01]  /*31f0*/  FFMA.FTZ R85, R12.reuse, UR5, R85 ;  /* 0x000000050c557c23 */ /* 0x040fe20008010055 */
[----:B------:R-:W-:Y:S01]  /*3200*/  HMMA.16816.F32 R60, R104, R98, R60 ;  /* 0x00000062683c723c */ /* 0x000fe2000000183c */
[----:B------:R-:W-:Y:S01]  /*3210*/  ISETP.GE.AND P3, PT, R13, R169, PT ;  /* 0x000000a90d00720c */ /* 0x000fe20003f66270 */
[C---:B------:R-:W-:Y:S01]  /*3220*/  FFMA.FTZ R20, R12.reuse, UR5, R87 ;  /* 0x000000050c147c23 */ /* 0x040fe20008010057 */
[C---:B------:R-:W-:Y:S01]  /*3230*/  FFMA.FTZ R81, R12.reuse, UR5, R81 ;  /* 0x000000050c517c23 */ /* 0x040fe20008010051 */
[----:B------:R-:W-:Y:S01]  /*3240*/  FSEL R85, R85, -INF , !P1 ;  /* 0xff80000055557808 */ /* 0x000fe20004800000 */
[----:B------:R-:W-:Y:S01]  /*3250*/  FFMA.FTZ R83, R12, UR5, R83 ;  /* 0x000000050c537c23 */ /* 0x000fe20008010053 */
[----:B------:R-:W-:Y:S01]  /*3260*/  ISETP.GE.AND P1, PT, R13, R3, PT ;  /* 0x000000030d00720c */ /* 0x000fe20003f26270 */
[----:B------:R-:W-:Y:S01]  /*3270*/  HMMA.16816.F32 R36, R108, R94, R36 ;  /* 0x0000005e6c24723c */ /* 0x000fe20000001824 */
[----:B------:R-:W-:Y:S01]  /*3280*/  I2FP.F32.S32 R13, R13 ;  /* 0x0000000d000d7245 */ /* 0x000fe20000201400 */
[----:B------:R-:W-:Y:S01]  /*3290*/  VIADD R12, R89, 0x11 ;  /* 0x00000011590c7836 */ /* 0x000fe20000000000 */
[----:B------:R-:W-:-:S02]  /*32a0*/  FSEL R20, R20, -INF , !P0 ;  /* 0xff80000014147808 */ /* 0x000fc40004000000 */
[----:B------:R-:W-:Y:S01]  /*32b0*/  FSEL R81, R81, -INF , !P4 ;  /* 0xff80000051517808 */ /* 0x000fe20006000000 */
[----:B------:R-:W-:Y:S01]  /*32c0*/  HMMA.16816.F32 R28, R108, R90, R28 ;  /* 0x0000005a6c1c723c */ /* 0x000fe2000000181c */
[----:B------:R-:W-:Y:S01]  /*32d0*/  FSEL R88, R83, -INF , !P2 ;  /* 0xff80000053587808 */ /* 0x000fe20005000000 */
[C---:B------:R-:W-:Y:S01]  /*32e0*/  FFMA.FTZ R76, R13.reuse, UR5, R76 ;  /* 0x000000050d4c7c23 */ /* 0x040fe2000801004c */
[----:B------:R-:W-:-:S03]  /*32f0*/  FFMA.FTZ R22, R13, UR5, R74 ;  /* 0x000000050d167c23 */ /* 0x000fc6000801004a */
[----:B--2---:R-:W-:Y:S02]  /*3300*/  HMMA.16816.F32 R32, R24, R4, R32 ;  /* 0x000000041820723c */ /* 0x004fe40000001820 */
[----:B------:R-:W-:-:S04]  /*3310*/  FSEL R22, R22, -INF , !P5 ;  /* 0xff80000016167808 */ /* 0x000fc80006800000 */
[----:B------:R-:W-:Y:S06]  /*3320*/  HMMA.16816.F32 R116, R8, R4, R116 ;  /* 0x000000040874723c */ /* 0x000fec0000001874 */
[-C--:B---3--:R-:W-:Y:S01]  /*3330*/  HMMA.16816.F32 R68, R24, R16.reuse, R68 ;  /* 0x000000101844723c */ /* 0x088fe20000001844 */
[----:B------:R-:W-:Y:S01]  /*3340*/  FFMA.FTZ R5, R13, UR5, R72 ;  /* 0x000000050d057c23 */ /* 0x000fe20008010048 */
[----:B------:R-:W-:Y:S02]  /*3350*/  VIADD R4, R89, 0x9 ;  /* 0x0000000959047836 */ /* 0x000fe40000000000 */
[----:B------:R-:W-:Y:S01]  /*3360*/  FFMA.FTZ R72, R13, UR5, R78 ;  /* 0x000000050d487c23 */ /* 0x000fe2000801004e */
[----:B------:R-:W-:Y:S01]  /*3370*/  VIADD R13, R89, 0x10 ;  /* 0x00000010590d7836 */ /* 0x000fe20000000000 */
[----:B------:R-:W-:Y:S01]  /*3380*/  FSEL R5, R5, -INF , !P6 ;  /* 0xff80000005057808 */ /* 0x000fe20007000000 */
[----:B------:R-:W-:Y:S01]  /*3390*/  HMMA.16816.F32 R64, R8, R16, R64 ;  /* 0x000000100840723c */ /* 0x000fe20000001840 */
[----:B------:R-:W-:-:S02]  /*33a0*/  ISETP.GE.AND P0, PT, R4, R226, PT ;  /* 0x000000e20400720c */ /* 0x000fc40003f06270 */
[C---:B------:R-:W-:Y:S02]  /*33b0*/  ISETP.GE.AND P4, PT, R4.reuse, R170, PT ;  /* 0x000000aa0400720c */ /* 0x040fe40003f86270 */
[C---:B------:R-:W-:Y:S01]  /*33c0*/  ISETP.GE.AND P2, PT, R4.reuse, R169, PT ;  /* 0x000000a90400720c */ /* 0x040fe20003f46270 */
[-C--:B------:R-:W-:Y:S01]  /*33d0*/  HMMA.16816.F32 R56, R24, R18.reuse, R56 ;  /* 0x000000121838723c */ /* 0x080fe20000001838 */
[----:B------:R-:W-:Y:S02]  /*33e0*/  ISETP.GE.AND P6, PT, R4, R3, PT ;  /* 0x000000030400720c */ /* 0x000fe40003fc6270 */
[----:B------:R-:W-:Y:S02]  /*33f0*/  I2FP.F32.S32 R4, R4 ;  /* 0x0000000400047245 */ /* 0x000fe40000201400 */
[----:B------:R-:W-:Y:S01]  /*3400*/  FSEL R72, R72, -INF , !P1 ;  /* 0xff80000048487808 */ /* 0x000fe20004800000 */
[----:B------:R-:W-:Y:S01]  /*3410*/  HMMA.16816.F32 R60, R8, R18, R60 ;  /* 0x00000012083c723c */ /* 0x000fe2000000183c */
[C---:B------:R-:W-:Y:S01]  /*3420*/  ISETP.GE.AND P5, PT, R13.reuse, R226, PT ;  /* 0x000000e20d00720c */ /* 0x040fe20003fa6270 */
[C---:B------:R-:W-:Y:S01]  /*3430*/  FFMA.FTZ R73, R4.reuse, UR5, R73 ;  /* 0x0000000504497c23 */ /* 0x040fe20008010049 */
[----:B------:R-:W-:Y:S01]  /*3440*/  ISETP.GE.AND P1, PT, R13, R169, PT ;  /* 0x000000a90d00720c */ /* 0x000fe20003f26270 */
[----:B------:R-:W-:-:S02]  /*3450*/  FFMA.FTZ R77, R4, UR5, R77 ;  /* 0x00000005044d7c23 */ /* 0x000fc4000801004d */
[----:B------:R-:W-:Y:S01]  /*3460*/  HMMA.16816.F32 R44, R104, R94, R44 ;  /* 0x0000005e682c723c */ /* 0x000fe2000000182c */
[----:B------:R-:W-:Y:S01]  /*3470*/  FFMA.FTZ R18, R4, UR5, R75 ;  /* 0x0000000504127c23 */ /* 0x000fe2000801004b */
[----:B------:R-:W-:Y:S01]  /*3480*/  FSEL R75, R76, -INF , !P3 ;  /* 0xff8000004c4b7808 */ /* 0x000fe20005800000 */
[----:B------:R-:W-:Y:S01]  /*3490*/  FFMA.FTZ R4, R4, UR5, R79 ;  /* 0x0000000504047c23 */ /* 0x000fe2000801004f */
[----:B------:R-:W-:Y:S02]  /*34a0*/  FSEL R73, R73, -INF , !P0 ;  /* 0xff80000049497808 */ /* 0x000fe40004000000 */
[C---:B------:R-:W-:Y:S01]  /*34b0*/  ISETP.GE.AND P3, PT, R13.reuse, R170, PT ;  /* 0x000000aa0d00720c */ /* 0x040fe20003f66270 */
[----:B------:R-:W-:Y:S01]  /*34c0*/  HMMA.16816.F32 R36, R24, R14, R36 ;  /* 0x0000000e1824723c */ /* 0x000fe20000001824 */
[----:B------:R-:W-:Y:S01]  /*34d0*/  BAR.SYNC.DEFER_BLOCKING 0x0 ;  /* 0x0000000000007b1d */ /* 0x000fe20000010000 */
[----:B------:R-:W-:Y:S02]  /*34e0*/  ISETP.GE.AND P0, PT, R13, R3, PT ;  /* 0x000000030d00720c */ /* 0x000fe40003f06270 */
[----:B------:R-:W-:-:S02]  /*34f0*/  I2FP.F32.S32 R13, R13 ;  /* 0x0000000d000d7245 */ /* 0x000fc40000201400 */
[----:B------:R-:W-:Y:S01]  /*3500*/  HMMA.16816.F32 R28, R24, R6, R28 ;  /* 0x00000006181c723c */ /* 0x000fe2000000181c */
[----:B------:R-:W-:Y:S02]  /*3510*/  FSEL R18, R18, -INF , !P4 ;  /* 0xff80000012127808 */ /* 0x000fe40006000000 */
[----:B------:R-:W-:Y:S01]  /*3520*/  FSEL R77, R77, -INF , !P2 ;  /* 0xff8000004d4d7808 */ /* 0x000fe20005000000 */
[C---:B------:R-:W-:Y:S01]  /*3530*/  FFMA.FTZ R19, R13.reuse, UR5, R64 ;  /* 0x000000050d137c23 */ /* 0x040fe20008010040 */
[----:B------:R-:W-:Y:S01]  /*3540*/  FSEL R4, R4, -INF , !P6 ;  /* 0xff80000004047808 */ /* 0x000fe20007000000 */
[C---:B------:R-:W-:Y:S01]  /*3550*/  FFMA.FTZ R16, R13.reuse, UR5, R66 ;  /* 0x000000050d107c23 */ /* 0x040fe20008010042 */
[C---:B------:R-:W-:Y:S01]  /*3560*/  FFMA.FTZ R27, R13.reuse, UR5, R68 ;  /* 0x000000050d1b7c23 */ /* 0x040fe20008010044 */
[C---:B------:R-:W-:Y:S01]  /*3570*/  ISETP.GE.AND P4, PT, R12.reuse, R226, PT ;  /* 0x000000e20c00720c */ /* 0x040fe20003f86270 */
[----:B------:R-:W-:Y:S01]  /*3580*/  FFMA.FTZ R26, R13, UR5, R70 ;  /* 0x000000050d1a7c23 */ /* 0x000fe20008010046 */
[C---:B------:R-:W-:Y:S01]  /*3590*/  ISETP.GE.AND P2, PT, R12.reuse, R170, PT ;  /* 0x000000aa0c00720c */ /* 0x040fe20003f46270 */
[----:B------:R-:W-:Y:S01]  /*35a0*/  VIADD R13, R89, 0x18 ;  /* 0x00000018590d7836 */ /* 0x000fe20000000000 */
[----:B------:R-:W-:Y:S01]  /*35b0*/  FSEL R27, R27, -INF , !P5 ;  /* 0xff8000001b1b7808 */ /* 0x000fe20006800000 */
[----:B------:R-:W-:Y:S01]  /*35c0*/  HMMA.16816.F32 R44, R8, R14, R44 ;  /* 0x0000000e082c723c */ /* 0x000fe2000000182c */
[----:B------:R-:W-:-:S02]  /*35d0*/  ISETP.GE.AND P6, PT, R12, R169, PT ;  /* 0x000000a90c00720c */ /* 0x000fc40003fc6270 */
[----:B------:R-:W-:Y:S02]  /*35e0*/  ISETP.GE.AND P5, PT, R12, R3, PT ;  /* 0x000000030c00720c */ /* 0x000fe40003fa6270 */
[----:B------:R-:W-:Y:S01]  /*35f0*/  I2FP.F32.S32 R12, R12 ;  /* 0x0000000c000c7245 */ /* 0x000fe20000201400 */
[----:B------:R-:W-:Y:S01]  /*3600*/  HMMA.16816.F32 R112, R124, R122, R112 ;  /* 0x0000007a7c70723c */ /* 0x000fe20000001870 */
[----:B------:R-:W-:Y:S01]  /*3610*/  FSEL R26, R26, -INF , !P3 ;  /* 0xff8000001a1a7808 */ /* 0x000fe20005800000 */
[----:B------:R-:W-:Y:S01]  /*3620*/  VIADD R15, R89, 0x19 ;  /* 0x00000019590f7836 */ /* 0x000fe20000000000 */
[----:B------:R-:W-:Y:S01]  /*3630*/  FSEL R19, R19, -INF , !P1 ;  /* 0xff80000013137808 */ /* 0x000fe20004800000 */
[----:B------:R-:W-:Y:S01]  /*3640*/  FFMA.FTZ R25, R12, UR5, R69 ;  /* 0x000000050c197c23 */ /* 0x000fe20008010045 */
[----:B------:R-:W-:Y:S01]  /*3650*/  FSEL R16, R16, -INF , !P0 ;  /* 0xff80000010107808 */ /* 0x000fe20004000000 */
[C---:B------:R-:W-:Y:S01]  /*3660*/  FFMA.FTZ R24, R12.reuse, UR5, R71 ;  /* 0x000000050c187c23 */ /* 0x040fe20008010047 */
[----:B------:R-:W-:Y:S01]  /*3670*/  ISETP.GE.AND P3, PT, R13, R226, PT ;  /* 0x000000e20d00720c */ /* 0x000fe20003f66270 */
[C---:B------:R-:W-:Y:S01]  /*3680*/  FFMA.FTZ R17, R12.reuse, UR5, R65 ;  /* 0x000000050c117c23 */ /* 0x040fe20008010041 */
[----:B------:R-:W-:Y:S01]  /*3690*/  FSEL R25, R25, -INF , !P4 ;  /* 0xff80000019197808 */ /* 0x000fe20006000000 */
[----:B------:R-:W-:Y:S01]  /*36a0*/  FFMA.FTZ R14, R12, UR5, R67 ;  /* 0x000000050c0e7c23 */ /* 0x000fe20008010043 */
[----:B------:R-:W-:-:S02]  /*36b0*/  ISETP.GE.AND P1, PT, R13, R170, PT ;  /* 0x000000aa0d00720c */ /* 0x000fc40003f26270 */
[C---:B------:R-:W-:Y:S02]  /*36c0*/  ISETP.GE.AND P0, PT, R13.reuse, R169, PT ;  /* 0x000000a90d00720c */ /* 0x040fe40003f06270 */
[----:B------:R-:W-:Y:S02]  /*36d0*/  ISETP.GE.AND P4, PT, R13, R3, PT ;  /* 0x000000030d00720c */ /* 0x000fe40003f86270 */
[----:B------:R-:W-:Y:S02]  /*36e0*/  I2FP.F32.S32 R13, R13 ;  /* 0x0000000d000d7245 */ /* 0x000fe40000201400 */
[----:B------:R-:W-:Y:S02]  /*36f0*/  FSEL R24, R24, -INF , !P2 ;  /* 0xff80000018187808 */ /* 0x000fe40005000000 */
[----:B------:R-:W-:Y:S01]  /*3700*/  FSEL R17, R17, -INF , !P6 ;  /* 0xff80000011117808 */ /* 0x000fe20007000000 */
[C---:B------:R-:W-:Y:S01]  /*3710*/  FFMA.FTZ R23, R13.reuse, UR5, R56 ;  /* 0x000000050d177c23 */ /* 0x040fe20008010038 */
[----:B------:R-:W-:Y:S01]  /*3720*/  FSEL R14, R14, -INF , !P5 ;  /* 0xff8000000e0e7808 */ /* 0x000fe20006800000 */
[----:B------:R-:W-:Y:S01]  /*3730*/  FFMA.FTZ R172, R13, UR5, R58 ;  /* 0x000000050dac7c23 */ /* 0x000fe2000801003a */
[----:B------:R-:W-:Y:S01]  /*3740*/  ISETP.GE.AND P2, PT, R15, R226, PT ;  /* 0x000000e20f00720c */ /* 0x000fe20003f46270 */
[----:B------:R-:W-:Y:S01]  /*3750*/  FFMA.FTZ R12, R13, UR5, R62 ;  /* 0x000000050d0c7c23 */ /* 0x000fe2000801003e */
[----:B------:R-:W-:Y:S01]  /*3760*/  FSEL R23, R23, -INF , !P3 ;  /* 0xff80000017177808 */ /* 0x000fe20005800000 */
[----:B------:R-:W-:Y:S01]  /*3770*/  VIADD R58, R89, 0x21 ;  /* 0x00000021593a7836 */ /* 0x000fe20000000000 */
[C---:B------:R-:W-:Y:S01]  /*3780*/  ISETP.GE.AND P6, PT, R15.reuse, R170, PT ;  /* 0x000000aa0f00720c */ /* 0x040fe20003fc6270 */
[----:B------:R-:W-:Y:S01]  /*3790*/  HMMA.16816.F32 R112, R104, R90, R112 ;  /* 0x0000005a6870723c */ /* 0x000fe20000001870 */
[----:B------:R-:W-:-:S02]  /*37a0*/  ISETP.GE.AND P5, PT, R15, R169, PT ;  /* 0x000000a90f00720c */ /* 0x000fc40003fa6270 */
[----:B------:R-:W-:Y:S02]  /*37b0*/  ISETP.GE.AND P3, PT, R15, R3, PT ;  /* 0x000000030f00720c */ /* 0x000fe40003f66270 */
[----:B------:R-:W-:Y:S01]  /*37c0*/  I2FP.F32.S32 R56, R15 ;  /* 0x0000000f00387245 */ /* 0x000fe20000201400 */
[----:B------:R-:W-:Y:S01]  /*37d0*/  FFMA.FTZ R15, R13, UR5, R60 ;  /* 0x000000050d0f7c23 */ /* 0x000fe2000801003c */
[----:B------:R-:W-:Y:S01]  /*37e0*/  VIADD R13, R89, 0x20 ;  /* 0x00000020590d7836 */ /* 0x000fe20000000000 */
[----:B------:R-:W-:Y:S02]  /*37f0*/  FSEL R172, R172, -INF , !P1 ;  /* 0xff800000acac7808 */ /* 0x000fe40004800000 */
[C---:B------:R-:W-:Y:S01]  /*3800*/  FFMA.FTZ R21, R56.reuse, UR5, R57 ;  /* 0x0000000538157c23 */ /* 0x040fe20008010039 */
[C---:B------:R-:W-:Y:S01]  /*3810*/  FFMA.FTZ R59, R56.reuse, UR5, R59 ;  /* 0x00000005383b7c23 */ /* 0x040fe2000801003b */
[----:B------:R-:W-:Y:S01]  /*3820*/  I2FP.F32.S32 R57, R13 ;  /* 0x0000000d00397245 */ /* 0x000fe20000201400 */
[----:B------:R-:W-:Y:S01]  /*3830*/  FFMA.FTZ R63, R56, UR5, R63 ;  /* 0x00000005383f7c23 */ /* 0x000fe2000801003f */
[----:B------:R-:W-:-:S02]  /*3840*/  ISETP.GE.AND P1, PT, R13, R226, PT ;  /* 0x000000e20d00720c */ /* 0x000fc40003f26270 */
[----:B------:R-:W-:Y:S01]  /*3850*/  FSEL R174, R59, -INF , !P6 ;  /* 0xff8000003bae7808 */ /* 0x000fe20007000000 */
[C---:B------:R-:W-:Y:S01]  /*3860*/  FFMA.FTZ R52, R57.reuse, UR5, R52 ;  /* 0x0000000539347c23 */ /* 0x040fe20008010034 */
[----:B------:R-:W-:Y:S01]  /*3870*/  FFMA.FTZ R186, R57, UR5, R50 ;  /* 0x0000000539ba7c23 */ /* 0x000fe20008010032 */
[----:B------:R-:W-:Y:S01]  /*3880*/  ISETP.GE.AND P6, PT, R58, R226, PT ;  /* 0x000000e23a00720c */ /* 0x000fe20003fc6270 */
[----:B------:R-:W-:Y:S01]  /*3890*/  VIADD R50, R89, 0x28 ;  /* 0x0000002859327836 */ /* 0x000fe20000000000 */
[----:B------:R-:W-:Y:S01]  /*38a0*/  FSEL R15, R15, -INF , !P0 ;  /* 0xff8000000f0f7808 */ /* 0x000fe20004000000 */
[C---:B------:R-:W-:Y:S01]  /*38b0*/  FFMA.FTZ R54, R57.reuse, UR5, R54 ;  /* 0x0000000539367c23 */ /* 0x040fe20008010036 */
[----:B------:R-:W-:Y:S01]  /*38c0*/  FSEL R187, R52, -INF , !P1 ;  /* 0xff80000034bb7808 */ /* 0x000fe20004800000 */
[----:B------:R-:W-:Y:S01]  /*38d0*/  FFMA.FTZ R185, R57, UR5, R48 ;  /* 0x0000000539b97c23 */ /* 0x000fe20008010030 */
[----:B------:R-:W-:Y:S01]  /*38e0*/  I2FP.F32.S32 R52, R58 ;  /* 0x0000003a00347245 */ /* 0x000fe20000201400 */
[----:B------:R-:W-:Y:S01]  /*38f0*/  VIADD R48, R89, 0x29 ;  /* 0x0000002959307836 */ /* 0x000fe20000000000 */
[----:B------:R-:W-:Y:S01]  /*3900*/  ISETP.GE.AND P0, PT, R13, R170, PT ;  /* 0x000000aa0d00720c */ /* 0x000fe20003f06270 */
[----:B------:R-:W-:Y:S01]  /*3910*/  HMMA.16816.F32 R112, R8, R6, R112 ;  /* 0x000000060870723c */ /* 0x000fe20000001870 */
[----:B------:R-:W-:Y:S01]  /*3920*/  FSEL R12, R12, -INF , !P4 ;  /* 0xff8000000c0c7808 */ /* 0x000fe20006000000 */
[C---:B------:R-:W-:Y:S01]  /*3930*/  FFMA.FTZ R53, R52.reuse, UR5, R53 ;  /* 0x0000000534357c23 */ /* 0x040fe20008010035 */
[----:B------:R-:W-:Y:S01]  /*3940*/  FSEL R21, R21, -INF , !P2 ;  /* 0xff80000015157808 */ /* 0x000fe20005000000 */
[C---:B------:R-:W-:Y:S01]  /*3950*/  FFMA.FTZ R55, R52.reuse, UR5, R55 ;  /* 0x0000000534377c23 */ /* 0x040fe20008010037 */
[----:B------:R-:W-:Y:S01]  /*3960*/  ISETP.GE.AND P4, PT, R13, R169, PT ;  /* 0x000000a90d00720c */ /* 0x000fe20003f86270 */
[C---:B------:R-:W-:Y:S01]  /*3970*/  FFMA.FTZ R49, R52.reuse, UR5, R49 ;  /* 0x0000000534317c23 */ /* 0x040fe20008010031 */
[----:B------:R-:W-:Y:S01]  /*3980*/  FSEL R193, R53, -INF , !P6 ;  /* 0xff80000035c17808 */ /* 0x000fe20007000000 */
[----:B------:R-:W-:Y:S01]  /*3990*/  FFMA.FTZ R51, R52, UR5, R51 ;  /* 0x0000000534337c23 */ /* 0x000fe20008010033 */
[----:B------:R-:W-:Y:S01]  /*39a0*/  I2FP.F32.S32 R53, R50 ;  /* 0x0000003200357245 */ /* 0x000fe20000201400 */
[----:B------:R-:W-:Y:S01]  /*39b0*/  VIADD R6, R89, 0x38 ;  /* 0x0000003859067836 */ /* 0x000fe20000000000 */
[----:B------:R-:W-:Y:S01]  /*39c0*/  ISETP.GE.AND P2, PT, R13, R3, PT ;  /* 0x000000030d00720c */ /* 0x000fe20003f46270 */
[----:B------:R-:W-:Y:S01]  /*39d0*/  FFMA.FTZ R13, R56, UR5, R61 ;  /* 0x00000005380d7c23 */ /* 0x000fe2000801003d */
[----:B------:R-:W-:Y:S01]  /*39e0*/  FSEL R214, R54, -INF , !P0 ;  /* 0xff80000036d67808 */ /* 0x000fe20004000000 */
[C---:B------:R-:W-:Y:S01]  /*39f0*/  FFMA.FTZ R36, R53.reuse, UR5, R36 ;  /* 0x0000000535247c23 */ /* 0x040fe20008010024 */
[----:B------:R-:W-:Y:S01]  /*3a00*/  ISETP.GE.AND P0, PT, R50, R226, PT ;  /* 0x000000e23200720c */ /* 0x000fe20003f06270 */
[----:B------:R-:W-:Y:S01]  /*3a10*/  FFMA.FTZ R210, R53, UR5, R38 ;  /* 0x0000000535d27c23 */ /* 0x000fe20008010026 */
[----:B------:R-:W-:Y:S01]  /*3a20*/  FSEL R13, R13, -INF , !P5 ;  /* 0xff8000000d0d7808 */ /* 0x000fe20006800000 */
[----:B------:R-:W-:Y:S01]  /*3a30*/  FFMA.FTZ R38, R53, UR5, R46 ;  /* 0x0000000535267c23 */ /* 0x000fe2000801002e */
[----:B------:R-:W-:-:S02]  /*3a40*/  FSEL R66, R63, -INF , !P3 ;  /* 0xff8000003f427808 */ /* 0x000fc40005800000 */
[C---:B------:R-:W-:Y:S02]  /*3a50*/  ISETP.GE.AND P5, PT, R58.reuse, R170, PT ;  /* 0x000000aa3a00720c */ /* 0x040fe40003fa6270 */
[C---:B------:R-:W-:Y:S02]  /*3a60*/  ISETP.GE.AND P3, PT, R58.reuse, R169, PT ;  /* 0x000000a93a00720c */ /* 0x040fe40003f66270 */
[----:B------:R-:W-:Y:S02]  /*3a70*/  ISETP.GE.AND P1, PT, R58, R3, PT ;  /* 0x000000033a00720c */ /* 0x000fe40003f26270 */
[----:B------:R-:W-:Y:S02]  /*3a80*/  FSEL R195, R36, -INF , !P0 ;  /* 0xff80000024c37808 */ /* 0x000fe40004000000 */
[----:B------:R-:W-:Y:S02]  /*3a90*/  I2FP.F32.S32 R36, R48 ;  /* 0x0000003000247245 */ /* 0x000fe40000201400 */
[----:B------:R-:W-:-:S02]  /*3aa0*/  FSEL R212, R55, -INF , !P5 ;  /* 0xff80000037d47808 */ /* 0x000fc40006800000 */
[----:B------:R-:W-:Y:S01]  /*3ab0*/  FSEL R181, R49, -INF , !P3 ;  /* 0xff80000031b57808 */ /* 0x000fe20005800000 */
[----:B------:R-:W-:Y:S01]  /*3ac0*/  FFMA.FTZ R37, R36, UR5, R37 ;  /* 0x0000000524257c23 */ /* 0x000fe20008010025 */
[----:B------:R-:W-:Y:S01]  /*3ad0*/  FSEL R188, R51, -INF , !P1 ;  /* 0xff80000033bc7808 */ /* 0x000fe20004800000 */
[----:B------:R-:W-:Y:S01]  /*3ae0*/  VIADD R49, R89, 0x30 ;  /* 0x0000003059317836 */ /* 0x000fe20000000000 */
[----:B------:R-:W-:Y:S01]  /*3af0*/  ISETP.GE.AND P5, PT, R48, R226, PT ;  /* 0x000000e23000720c */ /* 0x000fe20003fa6270 */
[----:B------:R-:W-:Y:S01]  /*3b00*/  FFMA.FTZ R206, R36, UR5, R39 ;  /* 0x0000000524ce7c23 */ /* 0x000fe20008010027 */
[C---:B------:R-:W-:Y:S02]  /*3b10*/  ISETP.GE.AND P3, PT, R48.reuse, R170, PT ;  /* 0x000000aa3000720c */ /* 0x040fe40003f66270 */
[C---:B------:R-:W-:Y:S02]  /*3b20*/  ISETP.GE.AND P1, PT, R48.reuse, R169, PT ;  /* 0x000000a93000720c */ /* 0x040fe40003f26270 */
[----:B------:R-:W-:Y:S01]  /*3b30*/  ISETP.GE.AND P0, PT, R48, R3, PT ;  /* 0x000000033000720c */ /* 0x000fe20003f06270 */
[----:B------:R-:W-:Y:S01]  /*3b40*/  FFMA.FTZ R48, R53, UR5, R44 ;  /* 0x0000000535307c23 */ /* 0x000fe2000801002c */
[----:B------:R-:W-:Y:S01]  /*3b50*/  FSEL R185, R185, -INF , !P4 ;  /* 0xff800000b9b97808 */ /* 0x000fe20006000000 */
[----:B------:R-:W-:Y:S01]  /*3b60*/  VIADD R44, R89, 0x31 ;  /* 0x00000031592c7836 */ /* 0x000fe20000000000 */
[----:B------:R-:W-:-:S02]  /*3b70*/  FSEL R186, R186, -INF , !P2 ;  /* 0xff800000baba7808 */ /* 0x000fc40005000000 */
[C---:B------:R-:W-:Y:S02]  /*3b80*/  ISETP.GE.AND P4, PT, R50.reuse, R170, PT ;  /* 0x000000aa3200720c */ /* 0x040fe40003f86270 */
[C---:B------:R-:W-:Y:S02]  /*3b90*/  ISETP.GE.AND P2, PT, R50.reuse, R169, PT ;  /* 0x000000a93200720c */ /* 0x040fe40003f46270 */
[----:B------:R-:W-:Y:S02]  /*3ba0*/  ISETP.GE.AND P6, PT, R50, R3, PT ;  /* 0x000000033200720c */ /* 0x000fe40003fc6270 */
[----:B------:R-:W-:Y:S02]  /*3bb0*/  FSEL R210, R210, -INF , !P4 ;  /* 0xff800000d2d27808 */ /* 0x000fe40006000000 */
[----:B------:R-:W-:Y:S02]  /*3bc0*/  FSEL R39, R48, -INF , !P2 ;  /* 0xff80000030277808 */ /* 0x000fe40005000000 */
[----:B------:R-:W-:-:S02]  /*3bd0*/  FSEL R38, R38, -INF , !P6 ;  /* 0xff80000026267808 */ /* 0x000fc40007000000 */
[----:B------:R-:W-:Y:S01]  /*3be0*/  FSEL R205, R37, -INF , !P5 ;  /* 0xff80000025cd7808 */ /* 0x000fe20006800000 */
[C---:B------:R-:W-:Y:S01]  /*3bf0*/  FFMA.FTZ R37, R36.reuse, UR5, R45 ;  /* 0x0000000524257c23 */ /* 0x040fe2000801002d */
[C---:B------:R-:W-:Y:S01]  /*3c00*/  ISETP.GE.AND P4, PT, R49.reuse, R226, PT ;  /* 0x000000e23100720c */ /* 0x040fe20003f86270 */
[----:B------:R-:W-:Y:S01]  /*3c10*/  FFMA.FTZ R36, R36, UR5, R47 ;  /* 0x0000000524247c23 */ /* 0x000fe2000801002f */
[C---:B------:R-:W-:Y:S02]  /*3c20*/  ISETP.GE.AND P2, PT, R49.reuse, R170, PT ;  /* 0x000000aa3100720c */ /* 0x040fe40003f46270 */
[C---:B------:R-:W-:Y:S02]  /*3c30*/  ISETP.GE.AND P6, PT, R49.reuse, R169, PT ;  /* 0x000000a93100720c */ /* 0x040fe40003fc6270 */
[----:B------:R-:W-:Y:S02]  /*3c40*/  ISETP.GE.AND P5, PT, R49, R3, PT ;  /* 0x000000033100720c */ /* 0x000fe40003fa6270 */
[----:B------:R-:W-:-:S02]  /*3c50*/  I2FP.F32.S32 R49, R49 ;  /* 0x0000003100317245 */ /* 0x000fc40000201400 */
[----:B------:R-:W-:Y:S02]  /*3c60*/  FSEL R206, R206, -INF , !P3 ;  /* 0xff800000cece7808 */ /* 0x000fe40005800000 */
        /* <DEDUP_REMOVED lines=12> */
[----:B------:R-:W-:Y:S02]  /*3d30*/  I2FP.F32.S32 R7, R89 ;  /* 0x0000005900077245 */ /* 0x000fe40000201400 */
[----:B------:R-:W-:Y:S01]  /*3d40*/  I2FP.F32.S32 R9, R6 ;  /* 0x0000000600097245 */ /* 0x000fe20000201400 */
[C---:B------:R-:W-:Y:S01]  /*3d50*/  FFMA.FTZ R117, R44.reuse, UR5, R117 ;  /* 0x000000052c757c23 */ /* 0x040fe20008010075 */
[C---:B------:R-:W-:Y:S01]  /*3d60*/  FFMA.FTZ R33, R44.reuse, UR5, R33 ;  /* 0x000000052c217c23 */ /* 0x040fe20008010021 */
[----:B------:R-:W-:Y:S01]  /*3d70*/  FFMA.FTZ R35, R44, UR5, R35 ;  /* 0x000000052c237c23 */ /* 0x000fe20008010023 */
[----:B------:R-:W-:Y:S01]  /*3d80*/  FFMA.FTZ R32, R7, UR5, R86 ;  /* 0x0000000507207c23 */ /* 0x000fe20008010056 */
[----:B------:R-:W-:Y:S01]  /*3d90*/  FSEL R208, R34, -INF , !P2 ;  /* 0xff80000022d07808 */ /* 0x000fe20005000000 */
[----:B------:R-:W-:Y:S01]  /*3da0*/  FFMA.FTZ R30, R9, UR5, R30 ;  /* 0x00000005091e7c23 */ /* 0x000fe2000801001e */
[----:B------:R-:W-:Y:S01]  /*3db0*/  FSEL R200, R117, -INF , !P0 ;  /* 0xff80000075c87808 */ /* 0x000fe20004000000 */
[----:B------:R-:W-:Y:S01]  /*3dc0*/  FFMA.FTZ R112, R9, UR5, R112 ;  /* 0x0000000509707c23 */ /* 0x000fe20008010070 */
[----:B------:R-:W-:Y:S01]  /*3dd0*/  ISETP.GE.AND P0, PT, R89, R170, PT ;  /* 0x000000aa5900720c */ /* 0x000fe20003f06270 */
[C---:B------:R-:W-:Y:S01]  /*3de0*/  FFMA.FTZ R114, R9.reuse, UR5, R114 ;  /* 0x0000000509727c23 */ /* 0x040fe20008010072 */
[----:B------:R-:W-:Y:S01]  /*3df0*/  FSEL R203, R116, -INF , !P6 ;  /* 0xff80000074cb7808 */ /* 0x000fe20007000000 */
[----:B------:R-:W-:Y:S01]  /*3e00*/  FFMA.FTZ R119, R44, UR5, R119 ;  /* 0x000000052c777c23 */ /* 0x000fe20008010077 */
[----:B------:R-:W-:Y:S01]  /*3e10*/  FSEL R196, R118, -INF , !P5 ;  /* 0xff80000076c47808 */ /* 0x000fe20006800000 */
[----:B------:R-:W-:Y:S01]  /*3e20*/  FFMA.FTZ R28, R9, UR5, R28 ;  /* 0x00000005091c7c23 */ /* 0x000fe2000801001c */
[----:B------:R-:W-:Y:S01]  /*3e30*/  FSEL R209, R33, -INF , !P3 ;  /* 0xff80000021d17808 */ /* 0x000fe20005800000 */
[C---:B------:R-:W-:Y:S01]  /*3e40*/  FFMA.FTZ R33, R7.reuse, UR5, R84 ;  /* 0x0000000507217c23 */ /* 0x040fe20008010054 */
[C---:B------:R-:W-:Y:S01]  /*3e50*/  ISETP.GE.AND P2, PT, R6.reuse, R226, PT ;  /* 0x000000e20600720c */ /* 0x040fe20003f46270 */
[----:B------:R-:W-:Y:S01]  /*3e60*/  FFMA.FTZ R34, R7, UR5, R82 ;  /* 0x0000000507227c23 */ /* 0x000fe20008010052 */
[----:B------:R-:W-:-:S02]  /*3e70*/  ISETP.GE.AND P6, PT, R6, R170, PT ;  /* 0x000000aa0600720c */ /* 0x000fc40003fc6270 */
[C---:B------:R-:W-:Y:S02]  /*3e80*/  ISETP.GE.AND P5, PT, R6.reuse, R169, PT ;  /* 0x000000a90600720c */ /* 0x040fe40003fa6270 */
[----:B------:R-:W-:Y:S01]  /*3e90*/  ISETP.GE.AND P3, PT, R6, R3, PT ;  /* 0x000000030600720c */ /* 0x000fe20003f66270 */
[----:B------:R-:W-:Y:S01]  /*3ea0*/  VIADD R6, R89, 0x39 ;  /* 0x0000003959067836 */ /* 0x000fe20000000000 */
[----:B------:R-:W-:Y:S01]  /*3eb0*/  FSEL R184, R35, -INF , !P1 ;  /* 0xff80000023b87808 */ /* 0x000fe20004800000 */
[----:B------:R-:W-:Y:S01]  /*3ec0*/  FFMA.FTZ R35, R7, UR5, R80 ;  /* 0x0000000507237c23 */ /* 0x000fe20008010050 */
[----:B------:R-:W-:Y:S02]  /*3ed0*/  ISETP.GE.AND P1, PT, R89, R226, PT ;  /* 0x000000e25900720c */ /* 0x000fe40003f26270 */
[----:B------:R-:W-:Y:S02]  /*3ee0*/  FSEL R32, R32, -INF , !P0 ;  /* 0xff80000020207808 */ /* 0x000fe40004000000 */
[----:B------:R-:W-:-:S02]  /*3ef0*/  PLOP3.LUT P0, PT, PT, PT, UP0, 0x80, 0x0 ;  /* 0x000000000000781c */ /* 0x000fc40003f0f008 */
[----:B------:R-:W-:Y:S02]  /*3f00*/  FSEL R182, R30, -INF , !P6 ;  /* 0xff8000001eb67808 */ /* 0x000fe40007000000 */
[----:B------:R-:W-:Y:S02]  /*3f10*/  FSEL R197, R112, -INF , !P5 ;  /* 0xff80000070c57808 */ /* 0x000fe40006800000 */
[----:B------:R-:W-:Y:S02]  /*3f20*/  FSEL R192, R114, -INF , !P3 ;  /* 0xff80000072c07808 */ /* 0x000fe40005800000 */
[----:B------:R-:W-:Y:S02]  /*3f30*/  FSEL R33, R33, -INF , !P1 ;  /* 0xff80000021217808 */ /* 0x000fe40004800000 */
[C---:B------:R-:W-:Y:S02]  /*3f40*/  ISETP.GE.AND P6, PT, R6.reuse, R226, PT ;  /* 0x000000e20600720c */ /* 0x040fe40003fc6270 */
[----:B------:R-:W-:-:S02]  /*3f50*/  ISETP.GE.AND P5, PT, R6, R170, PT ;  /* 0x000000aa0600720c */ /* 0x000fc40003fa6270 */
[C---:B------:R-:W-:Y:S02]  /*3f60*/  ISETP.GE.AND P3, PT, R6.reuse, R169, PT ;  /* 0x000000a90600720c */ /* 0x040fe40003f66270 */
[----:B------:R-:W-:Y:S02]  /*3f70*/  ISETP.GE.AND P1, PT, R6, R3, PT ;  /* 0x000000030600720c */ /* 0x000fe40003f26270 */
[----:B------:R-:W-:Y:S02]  /*3f80*/  I2FP.F32.S32 R6, R6 ;  /* 0x0000000600067245 */ /* 0x000fe40000201400 */
[----:B------:R-:W-:Y:S02]  /*3f90*/  FSEL R194, R119, -INF , !P4 ;  /* 0xff80000077c27808 */ /* 0x000fe40006000000 */
[----:B------:R-:W-:Y:S01]  /*3fa0*/  FSEL R207, R28, -INF , !P2 ;  /* 0xff8000001ccf7808 */ /* 0x000fe20005000000 */
[C---:B------:R-:W-:Y:S01]  /*3fb0*/  FFMA.FTZ R29, R6.reuse, UR5, R29 ;  /* 0x00000005061d7c23 */ /* 0x040fe2000801001d */
[C---:B------:R-:W-:Y:S01]  /*3fc0*/  FFMA.FTZ R31, R6.reuse, UR5, R31 ;  /* 0x00000005061f7c23 */ /* 0x040fe2000801001f */
[C---:B------:R-:W-:Y:S01]  /*3fd0*/  FFMA.FTZ R113, R6.reuse, UR5, R113 ;  /* 0x0000000506717c23 */ /* 0x040fe20008010071 */
[----:B------:R-:W-:Y:S01]  /*3fe0*/  FFMA.FTZ R115, R6, UR5, R115 ;  /* 0x0000000506737c23 */ /* 0x000fe20008010073 */
[----:B------:R-:W-:-:S02]  /*3ff0*/  ISETP.GE.AND P4, PT, R89, R169, PT ;  /* 0x000000a95900720c */ /* 0x000fc40003f86270 */
[----:B------:R-:W-:Y:S02]  /*4000*/  ISETP.GE.AND P2, PT, R89, R3, PT ;  /* 0x000000035900720c */ /* 0x000fe40003f46270 */
[----:B------:R-:W-:Y:S02]  /*4010*/  FSEL R35, R35, -INF , !P4 ;  /* 0xff80000023237808 */ /* 0x000fe40006000000 */
[----:B------:R-:W-:Y:S02]  /*4020*/  FSEL R34, R34, -INF , !P2 ;  /* 0xff80000022227808 */ /* 0x000fe40005000000 */
[----:B------:R-:W-:Y:S02]  /*4030*/  FSEL R211, R29, -INF , !P6 ;  /* 0xff8000001dd37808 */ /* 0x000fe40007000000 */
[----:B------:R-:W-:Y:S02]  /*4040*/  FSEL R178, R31, -INF , !P5 ;  /* 0xff8000001fb27808 */ /* 0x000fe40006800000 */
[----:B------:R-:W-:-:S02]  /*4050*/  FSEL R199, R113, -INF , !P3 ;  /* 0xff80000071c77808 */ /* 0x000fc40005800000 */
        /* <DEDUP_REMOVED lines=66> */
.L_x_141:
[----:B------:R-:W-:Y:S05]  /*4480*/  BSYNC B0 ;  /* 0x0000000000007941 */ /* 0x000fea0003800000 */
.L_x_140:
[----:B------:R-:W0:Y:S02]  /*4490*/  LDGDEPBAR ;  /* 0x00000000000079af */ /* 0x000e240000000000 */
.L_x_139:
        /* <DEDUP_REMOVED lines=55> */
[----:B------:R-:W-:Y:S01]  /*4810*/  LEA R221, R2, UR4, 0x1 ;  /* 0x0000000402dd7c11 */ /* 0x000fe2000f8e08ff */
[----:B------:R-:W1:Y:S01]  /*4820*/  SHFL.BFLY PT, R6, R9, 0x2, 0x1f ;  /* 0x0c401f0009067f89 */ /* 0x000e6200000e0000 */
[----:B--2---:R-:W-:-:S02]  /*4830*/  FMNMX.FTZ R7, R8, R7, !PT ;  /* 0x0000000708077209 */ /* 0x004fc40007810000 */
[----:B------:R-:W-:Y:S01]  /*4840*/  LEA R171, R0, R221, 0x1 ;  /* 0x000000dd00ab7211 */ /* 0x000fe200078e08ff */
[----:B------:R-:W2:Y:S04]  /*4850*/  SHFL.BFLY PT, R168, R29, 0x1, 0x1f ;  /* 0x0c201f001da87f89 */ /* 0x000ea800000e0000 */
[----:B------:R-:W3:Y:S04]  /*4860*/  SHFL.BFLY PT, R166, R7, 0x1, 0x1f ;  /* 0x0c201f0007a67f89 */ /* 0x000ee800000e0000 */
[----:B------:R-:W-:Y:S04]  /*4870*/  LDSM.16.MT88.4 R148, [R221+0x9000] ;  /* 0x00900000dd94783b */ /* 0x000fe80000004200 */
[----:B------:R-:W-:Y:S04]  /*4880*/  LDSM.16.MT88.4 R96, [R221+0xa000] ;  /* 0x00a00000dd60783b */ /* 0x000fe80000004200 */
[----:B------:R-:W-:Y:S01]  /*4890*/  LDSM.16.MT88.4 R108, [R171+0xa000] ;  /* 0x00a00000ab6c783b */ /* 0x000fe20000004200 */
[----:B-1----:R-:W-:-:S03]  /*48a0*/  FMNMX.FTZ R6, R9, R6, !PT ;  /* 0x0000000609067209 */ /* 0x002fc60007810000 */
[----:B------:R-:W-:Y:S01]  /*48b0*/  LDSM.16.MT88.4 R120, [R221+0xb000] ;  /* 0x00b00000dd78783b */ /* 0x000fe20000004200 */
[----:B------:R-:W-:Y:S02]  /*48c0*/  FMNMX.FTZ R9, R174, R11, !PT ;  /* 0x0000000bae097209 */ /* 0x000fe40007810000 */
[----:B--2---:R-:W-:Y:S01]  /*48d0*/  FMNMX.FTZ R168, R29, R168, !PT ;  /* 0x000000a81da87209 */ /* 0x004fe20007810000 */
[----:B------:R-:W1:Y:S01]  /*48e0*/  SHFL.BFLY PT, R165, R6, 0x1, 0x1f ;  /* 0x0c201f0006a57f89 */ /* 0x000e6200000e0000 */
[----:B---3--:R-:W-:-:S03]  /*48f0*/  FMNMX.FTZ R166, R7, R166, !PT ;  /* 0x000000a607a67209 */ /* 0x008fc60007810000 */
[----:B------:R-:W-:Y:S01]  /*4900*/  FMUL.FTZ R216, R168, UR19 ;  /* 0x00000013a8d87c20 */ /* 0x000fe20008410000 */
[----:B------:R-:W-:Y:S01]  /*4910*/  FMNMX.FTZ R7, R214, R9, !PT ;  /* 0x00000009d6077209 */ /* 0x000fe20007810000 */
[----:B------:R-:W-:Y:S01]  /*4920*/  LDSM.16.MT88.4 R28, [R221+0xb400] ;  /* 0x00b40000dd1c783b */ /* 0x000fe20000004200 */
[----:B------:R-:W-:Y:S01]  /*4930*/  FSETP.NEU.FTZ.AND P1, PT, R168, -INF , PT ;  /* 0xff800000a800780b */ /* 0x000fe20003f3d000 */
[----:B------:R-:W-:Y:S01]  /*4940*/  FMUL.FTZ R202, R166, UR19 ;  /* 0x00000013a6ca7c20 */ /* 0x000fe20008410000 */
[----:B------:R-:W-:Y:S01]  /*4950*/  FMNMX.FTZ R7, R212, R7, !PT ;  /* 0x00000007d4077209 */ /* 0x000fe20007810000 */
[----:B------:R-:W-:Y:S01]  /*4960*/  LDSM.16.MT88.4 R8, [R171+0xa400] ;  /* 0x00a40000ab08783b */ /* 0x000fe20000004200 */
        /* <DEDUP_REMOVED lines=10> */
[----:B------:R-:W-:Y:S01]  /*4a10*/  MUFU.EX2 R173, R173 ;  /* 0x000000ad00ad7308 */ /* 0x000fe20000000800 */
[----:B-1----:R-:W-:Y:S01]  /*4a20*/  FMNMX.FTZ R165, R6, R165, !PT ;  /* 0x000000a506a57209 */ /* 0x002fe20007810000 */
[--C-:B------:R-:W-:Y:S01]  /*4a30*/  FFMA.FTZ R60, R81, UR19, -R202.reuse ;  /* 0x00000013513c7c23 */ /* 0x100fe200080108ca */
[----:B------:R-:W-:Y:S01]  /*4a40*/  FMNMX.FTZ R7, R184, R7, !PT ;  /* 0x00000007b8077209 */ /* 0x000fe20007810000 */
[----:B------:R-:W-:Y:S01]  /*4a50*/  LDSM.16.MT88.4 R80, [R171+0x9000] ;  /* 0x00900000ab50783b */ /* 0x000fe20000004200 */
[C---:B------:R-:W-:Y:S01]  /*4a60*/  FSETP.NEU.FTZ.AND P1, PT, R165.reuse, -INF , PT ;  /* 0xff800000a500780b */ /* 0x040fe20003f3d000 */
[----:B------:R-:W-:Y:S01]  /*4a70*/  FMUL.FTZ R191, R165, UR19 ;  /* 0x00000013a5bf7c20 */ /* 0x000fe20008410000 */
[----:B------:R-:W-:Y:S01]  /*4a80*/  FMNMX.FTZ R7, R182, R7, !PT ;  /* 0x00000007b6077209 */ /* 0x000fe20007810000 */
[--C-:B------:R-:W-:Y:S01]  /*4a90*/  FFMA.FTZ R61, R35, UR19, -R202.reuse ;  /* 0x00000013233d7c23 */ /* 0x100fe200080108ca */
[--C-:B------:R-:W-:Y:S01]  /*4aa0*/  FFMA.FTZ R57, R75, UR19, -R202.reuse ;  /* 0x000000134b397c23 */ /* 0x100fe200080108ca */
[----:B------:R-:W-:Y:S01]  /*4ab0*/  FFMA.FTZ R54, R77, UR19, -R202 ;  /* 0x000000134d367c23 */ /* 0x000fe200080108ca */
[----:B------:R-:W-:Y:S01]  /*4ac0*/  FMNMX.FTZ R6, R178, R7, !PT ;  /* 0x00000007b2067209 */ /* 0x000fe20007810000 */
[----:B------:R-:W-:Y:S01]  /*4ad0*/  MUFU.EX2 R164, R164 ;  /* 0x000000a400a47308 */ /* 0x000fe20000000800 */
[----:B------:R-:W-:Y:S01]  /*4ae0*/  FSEL R191, R191, RZ, P1 ;  /* 0x000000ffbfbf7208 */ /* 0x000fe20000800000 */
[--C-:B------:R-:W-:Y:S01]  /*4af0*/  FFMA.FTZ R47, R23, UR19, -R216.reuse ;  /* 0x00000013172f7c23 */ /* 0x100fe200080108d8 */
[----:B------:R-:W-:Y:S01]  /*4b00*/  FFMA.FTZ R46, R21, UR19, -R216 ;  /* 0x00000013152e7c23 */ /* 0x000fe200080108d8 */
[----:B------:R-:W1:Y:S01]  /*4b10*/  SHFL.BFLY PT, R7, R6, 0x2, 0x1f ;  /* 0x0c401f0006077f89 */ /* 0x000e6200000e0000 */
        /* <DEDUP_REMOVED lines=8> */
[----:B------:R-:W-:Y:S01]  /*4ba0*/  FFMA.FTZ R2, R13, UR19, -R202 ;  /* 0x000000130d027c23 */ /* 0x000fe200080108ca */
[--C-:B------:R-:W-:Y:S01]  /*4bb0*/  FFMA.FTZ R51, R16, UR19, -R191.reuse ;  /* 0x0000001310337c23 */ /* 0x100fe200080108bf */
[--C-:B------:R-:W-:Y:S01]  /*4bc0*/  FFMA.FTZ R49, R12, UR19, -R191.reuse ;  /* 0x000000130c317c23 */ /* 0x100fe200080108bf */
[--C-:B------:R-:W-:Y:S01]  /*4bd0*/  FFMA.FTZ R50, R66, UR19, -R191.reuse ;  /* 0x0000001342327c23 */ /* 0x100fe200080108bf */
[--C-:B------:R-:W-:Y:S01]  /*4be0*/  FFMA.FTZ R55, R27, UR19, -R216.reuse ;  /* 0x000000131b377c23 */ /* 0x100fe200080108d8 */
[----:B------:R-:W2:Y:S01]  /*4bf0*/  MUFU.EX2 R60, R60 ;  /* 0x0000003c003c7308 */ /* 0x000ea20000000800 */
[----:B------:R-:W-:Y:S01]  /*4c00*/  FFMA.FTZ R48, R25, UR19, -R216 ;  /* 0x0000001319307c23 */ /* 0x000fe200080108d8 */
[--C-:B------:R-:W-:Y:S01]  /*4c10*/  FFMA.FTZ R176, R185, UR19, -R202.reuse ;  /* 0x00000013b9b07c23 */ /* 0x100fe200080108ca */
[--C-:B------:R-:W-:Y:S01]  /*4c20*/  FFMA.FTZ R180, R39, UR19, -R202.reuse ;  /* 0x0000001327b47c23 */ /* 0x100fe200080108ca */
[----:B------:R-:W-:Y:S01]  /*4c30*/  FFMA.FTZ R185, R37, UR19, -R202 ;  /* 0x0000001325b97c23 */ /* 0x000fe200080108ca */
[--C-:B------:R-:W-:Y:S01]  /*4c40*/  FFMA.FTZ R189, R36, UR19, -R191.reuse ;  /* 0x0000001324bd7c23 */ /* 0x100fe200080108bf */
[--C-:B------:R-:W-:Y:S01]  /*4c50*/  FFMA.FTZ R198, R205, UR19, -R216.reuse ;  /* 0x00000013cdc67c23 */ /* 0x100fe200080108d8 */
[--C-:B------:R-:W-:Y:S01]  /*4c60*/  FFMA.FTZ R204, R209, UR19, -R216.reuse ;  /* 0x00000013d1cc7c23 */ /* 0x100fe200080108d8 */
[----:B------:R-:W-:Y:S01]  /*4c70*/  MUFU.EX2 R57, R57 ;  /* 0x0000003900397308 */ /* 0x000fe20000000800 */
[----:B------:R-:W-:Y:S01]  /*4c80*/  FFMA.FTZ R205, R207, UR19, -R216 ;  /* 0x00000013cfcd7c23 */ /* 0x000fe200080108d8 */
[----:B-1----:R-:W-:Y:S01]  /*4c90*/  FMNMX.FTZ R0, R6, R7, !PT ;  /* 0x0000000706007209 */ /* 0x002fe20007810000 */
[----:B------:R-:W-:Y:S01]  /*4ca0*/  FFMA.FTZ R181, R181, UR19, -R202 ;  /* 0x00000013b5b57c23 */ /* 0x000fe200080108ca */
[----:B------:R-:W-:Y:S01]  /*4cb0*/  LDSM.16.MT88.4 R4, [R171+0xb000] ;  /* 0x00b00000ab04783b */ /* 0x000fe20000004200 */
[--C-:B------:R-:W-:Y:S01]  /*4cc0*/  FFMA.FTZ R186, R186, UR19, -R191.reuse ;  /* 0x00000013baba7c23 */ /* 0x100fe200080108bf */
[--C-:B------:R-:W-:Y:S01]  /*4cd0*/  FFMA.FTZ R193, R193, UR19, -R216.reuse ;  /* 0x00000013c1c17c23 */ /* 0x100fe200080108d8 */
[----:B------:R-:W-:Y:S01]  /*4ce0*/  FFMA.FTZ R195, R195, UR19, -R216 ;  /* 0x00000013c3c37c23 */ /* 0x000fe200080108d8 */
[----:B------:R-:W1:Y:S01]  /*4cf0*/  SHFL.BFLY PT, R167, R0, 0x1, 0x1f ;  /* 0x0c201f0000a77f89 */ /* 0x000e6200000e0000 */
[----:B------:R-:W3:Y:S01]  /*4d00*/  MUFU.EX2 R54, R54 ;  /* 0x0000003600367308 */ /* 0x000ee20000000800 */
[----:B--2---:R-:W-:Y:S01]  /*4d10*/  F2FP.F16.F32.PACK_AB R132, R60, R61 ;  /* 0x0000003d3c84723e */ /* 0x004fe200000000ff */
[----:B------:R-:W-:Y:S01]  /*4d20*/  FADD.FTZ R60, R61, R60 ;  /* 0x0000003c3d3c7221 */ /* 0x000fe20000010000 */
[--C-:B------:R-:W-:Y:S01]  /*4d30*/  FFMA.FTZ R203, R203, UR19, -R202.reuse ;  /* 0x00000013cbcb7c23 */ /* 0x100fe200080108ca */
[--C-:B------:R-:W-:Y:S01]  /*4d40*/  FFMA.FTZ R200, R200, UR19, -R202.reuse ;  /* 0x00000013c8c87c23 */ /* 0x100fe200080108ca */
[--C-:B------:R-:W-:Y:S01]  /*4d50*/  FFMA.FTZ R197, R197, UR19, -R202.reuse ;  /* 0x00000013c5c57c23 */ /* 0x100fe200080108ca */
[----:B------:R-:W-:Y:S01]  /*4d60*/  FFMA.FTZ R202, R199, UR19, -R202 ;  /* 0x00000013c7ca7c23 */ /* 0x000fe200080108ca */
[--C-:B------:R-:W-:Y:S01]  /*4d70*/  FFMA.FTZ R196, R196, UR19, -R191.reuse ;  /* 0x00000013c4c47c23 */ /* 0x100fe200080108bf */
[----:B------:R-:W-:Y:S01]  /*4d80*/  MUFU.EX2 R62, R62 ;  /* 0x0000003e003e7308 */ /* 0x000fe20000000800 */
[--C-:B------:R-:W-:Y:S01]  /*4d90*/  FFMA.FTZ R199, R194, UR19, -R191.reuse ;  /* 0x00000013c2c77c23 */ /* 0x100fe200080108bf */
[--C-:B------:R-:W-:Y:S01]  /*4da0*/  FFMA.FTZ R192, R192, UR19, -R191.reuse ;  /* 0x00000013c0c07c23 */ /* 0x100fe200080108bf */
[----:B------:R-:W-:Y:S01]  /*4db0*/  FFMA.FTZ R245, R190, UR19, -R191 ;  /* 0x00000013bef57c23 */ /* 0x000fe200080108bf */
[----:B------:R-:W-:-:S04]  /*4dc0*/  FFMA.FTZ R201, R201, UR19, -R216 ;  /* 0x00000013c9c97c23 */ /* 0x000fc800080108d8 */
[----:B------:R-:W2:Y:S01]  /*4dd0*/  MUFU.EX2 R63, R63 ;  /* 0x0000003f003f7308 */ /* 0x000ea20000000800 */
[----:B---3--:R-:W-:Y:S01]  /*4de0*/  F2FP.F16.F32.PACK_AB R134, R54, R57 ;  /* 0x000000393686723e */ /* 0x008fe200000000ff */
[----:B------:R-:W-:-:S04]  /*4df0*/  FADD.FTZ R57, R57, R60 ;  /* 0x0000003c39397221 */ /* 0x000fc80000010000 */
[----:B------:R-:W-:Y:S01]  /*4e00*/  FADD.FTZ R54, R54, R57 ;  /* 0x0000003936367221 */ /* 0x000fe20000010000 */
[----:B-1----:R-:W-:Y:S01]  /*4e10*/  FMNMX.FTZ R167, R0, R167, !PT ;  /* 0x000000a700a77209 */ /* 0x002fe20007810000 */
[----:B------:R-:W-:Y:S01]  /*4e20*/  MUFU.EX2 R59, R59 ;  /* 0x0000003b003b7308 */ /* 0x000fe20000000800 */
[----:B------:R-:W-:Y:S02]  /*4e30*/  FFMA.FTZ R0, R14, UR19, -R191 ;  /* 0x000000130e007c23 */ /* 0x000fe400080108bf */
[C---:B------:R-:W-:Y:S01]  /*4e40*/  FSETP.NEU.FTZ.AND P1, PT, R167.reuse, -INF , PT ;  /* 0xff800000a700780b */ /* 0x040fe20003f3d000 */
[----:B------:R-:W-:Y:S01]  /*4e50*/  FMUL.FTZ R183, R167, UR19 ;  /* 0x00000013a7b77c20 */ /* 0x000fe20008410000 */
[----:B------:R-:W-:Y:S03]  /*4e60*/  LDSM.16.MT88.4 R12, [R221+0xa400] ;  /* 0x00a40000dd0c783b */ /* 0x000fe60000004200 */
[----:B------:R-:W1:Y:S01]  /*4e70*/  MUFU.EX2 R52, R52 ;  /* 0x0000003400347308 */ /* 0x000e620000000800 */
[----:B------:R-:W-:-:S02]  /*4e80*/  FSEL R183, R183, RZ, P1 ;  /* 0x000000ffb7b77208 */ /* 0x000fc40000800000 */
[----:B--2---:R-:W-:Y:S01]  /*4e90*/  F2FP.F16.F32.PACK_AB R133, R63, R62 ;  /* 0x0000003e3f85723e */ /* 0x004fe200000000ff */
[----:B------:R-:W-:Y:S02]  /*4ea0*/  FADD.FTZ R62, R62, R63 ;  /* 0x0000003f3e3e7221 */ /* 0x000fe40000010000 */
[--C-:B------:R-:W-:Y:S01]  /*4eb0*/  FFMA.FTZ R67, R32, UR19, -R183.reuse ;  /* 0x0000001320437c23 */ /* 0x100fe200080108b7 */
[--C-:B------:R-:W-:Y:S01]  /*4ec0*/  FFMA.FTZ R64, R20, UR19, -R183.reuse ;  /* 0x0000001314407c23 */ /* 0x100fe200080108b7 */
[--C-:B------:R-:W-:Y:S01]  /*4ed0*/  FFMA.FTZ R65, R22, UR19, -R183.reuse ;  /* 0x0000001316417c23 */ /* 0x100fe200080108b7 */
[--C-:B------:R-:W-:Y:S01]  /*4ee0*/  FFMA.FTZ R56, R18, UR19, -R183.reuse ;  /* 0x0000001312387c23 */ /* 0x100fe200080108b7 */
[----:B------:R-:W2:Y:S01]  /*4ef0*/  MUFU.EX2 R177, R177 ;  /* 0x000000b100b17308 */ /* 0x000ea20000000800 */
[----:B------:R-:W3:Y:S01]  /*4f00*/  LDSM.16.MT88.4 R20, [R221+0x9400] ;  /* 0x00940000dd14783b */ /* 0x000ee20000004200 */
[--C-:B------:R-:W-:Y:S01]  /*4f10*/  FFMA.FTZ R175, R26, UR19, -R183.reuse ;  /* 0x000000131aaf7c23 */ /* 0x100fe200080108b7 */
[--C-:B------:R-:W-:Y:S01]  /*4f20*/  FFMA.FTZ R66, R24, UR19, -R183.reuse ;  /* 0x0000001318427c23 */ /* 0x100fe200080108b7 */
[--C-:B------:R-:W-:Y:S01]  /*4f30*/  FFMA.FTZ R172, R172, UR19, -R183.reuse ;  /* 0x00000013acac7c23 */ /* 0x100fe200080108b7 */
[----:B------:R-:W4:Y:S01]  /*4f40*/  LDSM.16.MT88.4 R16, [R171+0x9400] ;  /* 0x00940000ab10783b */ /* 0x000f220000004200 */
[----:B------:R-:W-:Y:S01]  /*4f50*/  FFMA.FTZ R179, R174, UR19, -R183 ;  /* 0x00000013aeb37c23 */ /* 0x000fe200080108b7 */
[----:B-1----:R-:W-:Y:S01]  /*4f60*/  F2FP.F16.F32.PACK_AB R135, R52, R59 ;  /* 0x0000003b3487723e */ /* 0x002fe200000000ff */
[----:B------:R-:W1:Y:S01]  /*4f70*/  MUFU.EX2 R58, R58 ;  /* 0x0000003a003a7308 */ /* 0x000e620000000800 */
[----:B------:R-:W5:Y:S01]  /*4f80*/  LDSM.16.MT88.4 R32, [R171+0xb400] ;  /* 0x00b40000ab20783b */ /* 0x000f620000004200 */
[----:B------:R-:W-:Y:S01]  /*4f90*/  FFMA.FTZ R174, R187, UR19, -R216 ;  /* 0x00000013bbae7c23 */ /* 0x000fe200080108d8 */
[--C-:B------:R-:W-:Y:S01]  /*4fa0*/  FFMA.FTZ R187, R188, UR19, -R191.reuse ;  /* 0x00000013bcbb7c23 */ /* 0x100fe200080108bf */
[----:B------:R-:W-:Y:S01]  /*4fb0*/  FFMA.FTZ R188, R38, UR19, -R191 ;  /* 0x0000001326bc7c23 */ /* 0x000fe200080108bf */
[--C-:B------:R-:W-:Y:S01]  /*4fc0*/  FFMA.FTZ R207, R214, UR19, -R183.reuse ;  /* 0x00000013d6cf7c23 */ /* 0x100fe200080108b7 */
[C---:B------:R-:W-:Y:S01]  /*4fd0*/  HMMA.16816.F32 R156, R132.reuse, R148, RZ ;  /* 0x00000094849c723c */ /* 0x040fe200000018ff */
[----:B------:R-:W-:Y:S01]  /*4fe0*/  LDSM.16.MT88.4 R36, [R171+0xb800] ;  /* 0x00b80000ab24783b */ /* 0x000fe20000004200 */
[----:B------:R-:W-:Y:S01]  /*4ff0*/  MUFU.EX2 R67, R67 ;  /* 0x0000004300437308 */ /* 0x000fe20000000800 */
[----:B--2---:R-:W-:Y:S01]  /*5000*/  F2FP.F16.F32.PACK_AB R128, R177, R164 ;  /* 0x000000a4b180723e */ /* 0x004fe200000000ff */
[--C-:B------:R-:W-:Y:S01]  /*5010*/  FFMA.FTZ R212, R212, UR19, -R183.reuse ;  /* 0x00000013d4d47c23 */ /* 0x100fe200080108b7 */
[--C-:B------:R-:W-:Y:S01]  /*5020*/  FFMA.FTZ R209, R210, UR19, -R183.reuse ;  /* 0x00000013d2d17c23 */ /* 0x100fe200080108b7 */
[C---:B------:R-:W-:Y:S01]  /*5030*/  HMMA.16816.F32 R72, R132.reuse, R80, RZ ;  /* 0x000000508448723c */ /* 0x040fe200000018ff */
[----:B------:R-:W-:Y:S01]  /*5040*/  FFMA.FTZ R206, R206, UR19, -R183 ;  /* 0x00000013cece7c23 */ /* 0x000fe200080108b7 */
[----:B------:R-:W-:Y:S01]  /*5050*/  FADD.FTZ R164, R164, R177 ;  /* 0x000000b1a4a47221 */ /* 0x000fe20000010000 */
[----:B------:R-:W-:Y:S01]  /*5060*/  FADD.FTZ R59, R59, R62 ;  /* 0x0000003e3b3b7221 */ /* 0x000fe20000010000 */
[----:B------:R-:W2:Y:S01]  /*5070*/  MUFU.EX2 R64, R64 ;  /* 0x0000004000407308 */ /* 0x000ea20000000800 */
[----:B-1----:R-:W-:Y:S01]  /*5080*/  F2FP.F16.F32.PACK_AB R130, R58, R173 ;  /* 0x000000ad3a82723e */ /* 0x002fe200000000ff */
[C---:B------:R-:W-:Y:S01]  /*5090*/  HMMA.16816.F32 R88, R132.reuse, R96, RZ ;  /* 0x000000608458723c */ /* 0x040fe200000018ff */
[----:B------:R-:W-:Y:S01]  /*50a0*/  FADD.FTZ R173, R173, R164 ;  /* 0x000000a4adad7221 */ /* 0x000fe20000010000 */
[----:B------:R-:W-:Y:S01]  /*50b0*/  FADD.FTZ R52, R52, R59 ;  /* 0x0000003b34347221 */ /* 0x000fe20000010000 */
[--C-:B------:R-:W-:Y:S01]  /*50c0*/  FFMA.FTZ R208, R208, UR19, -R183.reuse ;  /* 0x00000013d0d07c23 */ /* 0x100fe200080108b7 */
[----:B------:R-:W-:Y:S01]  /*50d0*/  FFMA.FTZ R191, R184, UR19, -R183 ;  /* 0x00000013b8bf7c23 */ /* 0x000fe200080108b7 */
[----:B------:R-:W-:Y:S01]  /*50e0*/  FADD.FTZ R58, R58, R173 ;  /* 0x000000ad3a3a7221 */ /* 0x000fe20000010000 */
[----:B------:R-:W-:Y:S01]  /*50f0*/  MUFU.EX2 R65, R65 ;  /* 0x0000004100417308 */ /* 0x000fe20000000800 */
[----:B------:R-:W-:Y:S01]  /*5100*/  HMMA.16816.F32 R144, R132, R108, RZ ;  /* 0x0000006c8490723c */ /* 0x000fe200000018ff */
[----:B------:R-:W-:Y:S01]  /*5110*/  FFMA.FTZ R210, R211, UR19, -R216 ;  /* 0x00000013d3d27c23 */ /* 0x000fe200080108d8 */
[----:B------:R-:W-:-:S04]  /*5120*/  FFMA.FTZ R182, R182, UR19, -R183 ;  /* 0x00000013b6b67c23 */ /* 0x000fc800080108b7 */
[----:B------:R-:W-:Y:S01]  /*5130*/  HMMA.16816.F32 R112, R132, R120, RZ ;  /* 0x000000788470723c */ /* 0x000fe200000018ff */
[----:B------:R-:W1:Y:S01]  /*5140*/  MUFU.EX2 R56, R56 ;  /* 0x0000003800387308 */ /* 0x000e620000000800 */
[----:B--2---:R-:W-:Y:S01]  /*5150*/  F2FP.F16.F32.PACK_AB R129, R64, R67 ;  /* 0x000000434081723e */ /* 0x004fe200000000ff */
[----:B------:R-:W-:-:S03]  /*5160*/  FADD.FTZ R64, R67, R64 ;  /* 0x0000004043407221 */ /* 0x000fc60000010000 */
[C---:B------:R-:W-:Y:S03]  /*5170*/  HMMA.16816.F32 R124, R132.reuse, R4, RZ ;  /* 0x00000004847c723c */ /* 0x040fe600000018ff */
[----:B------:R-:W-:Y:S03]  /*5180*/  MUFU.EX2 R55, R55 ;  /* 0x0000003700377308 */ /* 0x000fe60000000800 */
[C---:B------:R-:W-:Y:S05]  /*5190*/  HMMA.16816.F32 R152, R132.reuse, R150, RZ ;  /* 0x000000968498723c */ /* 0x040fea00000018ff */
[----:B------:R-:W-:Y:S01]  /*51a0*/  MUFU.EX2 R48, R48 ;  /* 0x0000003000307308 */ /* 0x000fe20000000800 */
[----:B-1----:R-:W-:Y:S01]  /*51b0*/  F2FP.F16.F32.PACK_AB R131, R56, R65 ;  /* 0x000000413883723e */ /* 0x002fe200000000ff */
[----:B------:R-:W-:Y:S01]  /*51c0*/  HMMA.16816.F32 R76, R132, R82, RZ ;  /* 0x00000052844c723c */ /* 0x000fe200000018ff */
[----:B------:R-:W-:-:S04]  /*51d0*/  FADD.FTZ R65, R65, R64 ;  /* 0x0000004041417221 */ /* 0x000fc80000010000 */
[----:B------:R-:W-:Y:S01]  /*51e0*/  FADD.FTZ R56, R56, R65 ;  /* 0x0000004138387221 */ /* 0x000fe20000010000 */
[C---:B------:R-:W-:Y:S01]  /*51f0*/  HMMA.16816.F32 R92, R132.reuse, R98, RZ ;  /* 0x00000062845c723c */ /* 0x040fe200000018ff */
[----:B------:R-:W-:Y:S05]  /*5200*/  MUFU.EX2 R47, R47 ;  /* 0x0000002f002f7308 */ /* 0x000fea0000000800 */
[C---:B------:R-:W-:Y:S03]  /*5210*/  HMMA.16816.F32 R104, R132.reuse, R110, RZ ;  /* 0x0000006e8468723c */ /* 0x040fe600000018ff */
[----:B------:R-:W-:Y:S03]  /*5220*/  MUFU.EX2 R46, R46 ;  /* 0x0000002e002e7308 */ /* 0x000fe60000000800 */
[----:B------:R-:W-:Y:S05]  /*5230*/  HMMA.16816.F32 R116, R132, R122, RZ ;  /* 0x0000007a8474723c */ /* 0x000fea00000018ff */
[----:B------:R-:W-:Y:S01]  /*5240*/  MUFU.EX2 R53, R53 ;  /* 0x0000003500357308 */ /* 0x000fe20000000800 */
[C---:B------:R-:W-:Y:S06]  /*5250*/  HMMA.16816.F32 R160, R128.reuse, R148, RZ ;  /* 0x0000009480a0723c */ /* 0x040fec00000018ff */
[C---:B------:R-:W-:Y:S01]  /*5260*/  HMMA.16816.F32 R68, R128.reuse, R80, RZ ;  /* 0x000000508044723c */ /* 0x040fe200000018ff */
[----:B------:R-:W1:Y:S05]  /*5270*/  MUFU.EX2 R44, R44 ;  /* 0x0000002c002c7308 */ /* 0x000e6a0000000800 */
[C---:B------:R-:W-:Y:S03]  /*5280*/  HMMA.16816.F32 R84, R128.reuse, R96, RZ ;  /* 0x000000608054723c */ /* 0x040fe600000018ff */
[----:B------:R-:W-:Y:S03]  /*5290*/  MUFU.EX2 R45, R45 ;  /* 0x0000002d002d7308 */ /* 0x000fe60000000800 */
[----:B------:R-:W-:Y:S05]  /*52a0*/  HMMA.16816.F32 R100, R128, R108, RZ ;  /* 0x0000006c8064723c */ /* 0x000fea00000018ff */
        /* <DEDUP_REMOVED lines=12> */
[----:B------:R-:W-:Y:S02]  /*5370*/  FADD.FTZ R45, R2, R45 ;  /* 0x0000002d022d7221 */ /* 0x000fe40000010000 */
[----:B------:R-:W-:Y:S01]  /*5380*/  MUFU.EX2 R49, R49 ;  /* 0x0000003100317308 */ /* 0x000fe20000000800 */
[C---:B------:R-:W-:Y:S06]  /*5390*/  HMMA.16816.F32 R108, R128.reuse, R110, RZ ;  /* 0x0000006e806c723c */ /* 0x040fec00000018ff */
[----:B------:R-:W-:Y:S01]  /*53a0*/  HMMA.16816.F32 R140, R128, R120, RZ ;  /* 0x00000078808c723c */ /* 0x000fe200000018ff */
[----:B------:R-:W2:Y:S01]  /*53b0*/  MUFU.EX2 R50, R50 ;  /* 0x0000003200327308 */ /* 0x000ea20000000800 */
[----:B-1----:R-:W-:Y:S01]  /*53c0*/  F2FP.F16.F32.PACK_AB R25, R0, R51 ;  /* 0x000000330019723e */ /* 0x002fe200000000ff */
[----:B------:R-:W-:-:S03]  /*53d0*/  FADD.FTZ R51, R51, R52 ;  /* 0x0000003433337221 */ /* 0x000fc60000010000 */
[C---:B------:R-:W-:Y:S01]  /*53e0*/  HMMA.16816.F32 R120, R128.reuse, R122, RZ ;  /* 0x0000007a8078723c */ /* 0x040fe200000018ff */
[----:B------:R-:W-:Y:S02]  /*53f0*/  FADD.FTZ R0, R0, R51 ;  /* 0x0000003300007221 */ /* 0x000fe40000010000 */
[----:B------:R-:W-:Y:S03]  /*5400*/  MUFU.EX2 R175, R175 ;  /* 0x000000af00af7308 */ /* 0x000fe60000000800 */
[C---:B------:R-:W-:Y:S05]  /*5410*/  HMMA.16816.F32 R136, R128.reuse, R4, RZ ;  /* 0x000000048088723c */ /* 0x040fea00000018ff */
[----:B------:R-:W1:Y:S01]  /*5420*/  MUFU.EX2 R66, R66 ;  /* 0x0000004200427308 */ /* 0x000e620000000800 */
[----:B------:R-:W-:Y:S01]  /*5430*/  HMMA.16816.F32 R128, R128, R6, RZ ;  /* 0x000000068080723c */ /* 0x000fe200000018ff */
[----:B--2---:R-:W-:Y:S01]  /*5440*/  F2FP.F16.F32.PACK_AB R27, R50, R49 ;  /* 0x00000031321b723e */ /* 0x004fe200000000ff */
[----:B------:R-:W-:Y:S01]  /*5450*/  FADD.FTZ R49, R49, R0 ;  /* 0x0000000031317221 */ /* 0x000fe20000010000 */
[----:B------:R-:W-:Y:S01]  /*5460*/  F2FP.F16.F32.PACK_AB R4, R48, R55 ;  /* 0x000000373004723e */ /* 0x000fe200000000ff */
[----:B------:R-:W-:-:S02]  /*5470*/  FADD.FTZ R55, R55, R58 ;  /* 0x0000003a37377221 */ /* 0x000fc40000010000 */
[----:B------:R-:W-:Y:S01]  /*5480*/  FADD.FTZ R49, R50, R49 ;  /* 0x0000003132317221 */ /* 0x000fe20000010000 */
[----:B------:R-:W-:Y:S01]  /*5490*/  MUFU.EX2 R172, R172 ;  /* 0x000000ac00ac7308 */ /* 0x000fe20000000800 */
[----:B------:R-:W-:Y:S01]  /*54a0*/  F2FP.F16.F32.PACK_AB R6, R46, R47 ;  /* 0x0000002f2e06723e */ /* 0x000fe200000000ff */
[----:B---3--:R-:W-:Y:S01]  /*54b0*/  HMMA.16816.F32 R156, R24, R20, R156 ;  /* 0x00000014189c723c */ /* 0x008fe2000000189c */
[----:B------:R-:W-:-:S04]  /*54c0*/  FADD.FTZ R48, R48, R55 ;  /* 0x0000003730307221 */ /* 0x000fc80000010000 */
[----:B------:R-:W-:Y:S01]  /*54d0*/  FADD.FTZ R47, R47, R48 ;  /* 0x000000302f2f7221 */ /* 0x000fe20000010000 */
[----:B------:R-:W2:Y:S01]  /*54e0*/  MUFU.EX2 R179, R179 ;  /* 0x000000b300b37308 */ /* 0x000ea20000000800 */
[----:B-1----:R-:W-:Y:S01]  /*54f0*/  F2FP.F16.F32.PACK_AB R5, R66, R175 ;  /* 0x000000af4205723e */ /* 0x002fe200000000ff */
[----:B----4-:R-:W-:Y:S01]  /*5500*/  HMMA.16816.F32 R72, R24, R16, R72 ;  /* 0x000000101848723c */ /* 0x010fe20000001848 */
[----:B------:R-:W-:Y:S01]  /*5510*/  FADD.FTZ R175, R175, R56 ;  /* 0x00000038afaf7221 */ /* 0x000fe20000010000 */
[----:B------:R-:W-:-:S03]  /*5520*/  FADD.FTZ R47, R46, R47 ;  /* 0x0000002f2e2f7221 */ /* 0x000fc60000010000 */
[----:B------:R-:W-:Y:S01]  /*5530*/  FADD.FTZ R175, R66, R175 ;  /* 0x000000af42af7221 */ /* 0x000fe20000010000 */
[C---:B------:R-:W-:Y:S01]  /*5540*/  HMMA.16816.F32 R88, R24.reuse, R12, R88 ;  /* 0x0000000c1858723c */ /* 0x040fe20000001858 */
[----:B------:R-:W-:Y:S05]  /*5550*/  MUFU.EX2 R174, R174 ;  /* 0x000000ae00ae7308 */ /* 0x000fea0000000800 */
[----:B------:R-:W-:Y:S01]  /*5560*/  HMMA.16816.F32 R144, R24, R8, R144 ;  /* 0x000000081890723c */ /* 0x000fe20000001890 */
[----:B--2---:R-:W-:Y:S02]  /*5570*/  F2FP.F16.F32.PACK_AB R7, R179, R172 ;  /* 0x000000acb307723e */ /* 0x004fe400000000ff */
[----:B------:R-:W-:Y:S01]  /*5580*/  MUFU.EX2 R176, R176 ;  /* 0x000000b000b07308 */ /* 0x000fe20000000800 */
[----:B------:R-:W-:-:S02]  /*5590*/  FADD.FTZ R172, R172, R175 ;  /* 0x000000afacac7221 */ /* 0x000fc40000010000 */
[----:B------:R-:W-:Y:S02]  /*55a0*/  HMMA.16816.F32 R112, R24, R28, R112 ;  /* 0x0000001c1870723c */ /* 0x000fe40000001870 */
[----:B------:R-:W-:-:S04]  /*55b0*/  FADD.FTZ R172, R179, R172 ;  /* 0x000000acb3ac7221 */ /* 0x000fc80000010000 */
[C---:B-----5:R-:W-:Y:S01]  /*55c0*/  HMMA.16816.F32 R124, R24.reuse, R32, R124 ;  /* 0x00000020187c723c */ /* 0x060fe2000000187c */
        /* <DEDUP_REMOVED lines=123> */
[C---:B------:R-:W-:Y:S01]  /*5d80*/  F2FP.F16.F32.PACK_AB R5, R191.reuse, R208 ;  /* 0x000000d0bf05723e */ /* 0x040fe200000000ff */
        /* <DEDUP_REMOVED lines=94> */
[----:B------:R-:W-:Y:S01]  /*6370*/  @!P4 LDGSTS.E.BYPASS.LTC128B.128 [R225+0xa800], desc[UR22][R8.64+0x40] ;  /* 0x0a80004008e1cfae */ /* 0x000fe2000b901d56 */
        /* <DEDUP_REMOVED lines=9> */
[----:B------:R-:W-:Y:S04]  /*6410*/  LDSM.16.M88.4 R188, [R223+0x6000] ;  /* 0x00600000dfbc783b */ /* 0x000fe80000000200 */
[----:B------:R-:W2:Y:S01]  /*6420*/  LDSM.16.M88.4 R60, [R224+0x1000] ;  /* 0x00100000e03c783b */ /* 0x000ea20000000200 */
[C---:B------:R-:W-:Y:S02]  /*6430*/  ISETP.GE.AND P0, PT, R2.reuse, R226, PT ;  /* 0x000000e20200720c */ /* 0x040fe40003f06270 */
[C---:B------:R-:W-:Y:S01]  /*6440*/  ISETP.GE.AND P6, PT, R2.reuse, R170, PT ;  /* 0x000000aa0200720c */ /* 0x040fe20003fc6270 */
[----:B------:R-:W4:Y:S01]  /*6450*/  LDSM.16.M88.4 R180, [R223+0x6400] ;  /* 0x00640000dfb4783b */ /* 0x000f220000000200 */
[C---:B------:R-:W-:Y:S02]  /*6460*/  ISETP.GE.AND P2, PT, R2.reuse, R169, PT ;  /* 0x000000a90200720c */ /* 0x040fe40003f46270 */
[----:B------:R-:W-:Y:S01]  /*6470*/  ISETP.GE.AND P1, PT, R2, R3, PT ;  /* 0x000000030200720c */ /* 0x000fe20003f26270 */
[----:B------:R-:W3:Y:S04]  /*6480*/  LDSM.16.M88.4 R172, [R223+0x6800] ;  /* 0x00680000dfac783b */ /* 0x000ee80000000200 */
[----:B------:R-:W1:Y:S04]  /*6490*/  LDSM.16.M88.4 R196, [R223+0x6c00] ;  /* 0x006c0000dfc4783b */ /* 0x000e680000000200 */
[----:B------:R-:W5:Y:S04]  /*64a0*/  LDSM.16.M88.4 R56, [R224] ;  /* 0x00000000e038783b */ /* 0x000f680000000200 */
[----:B------:R-:W-:Y:S04]  /*64b0*/  LDSM.16.M88.4 R44, [R220+0x6000] ;  /* 0x00600000dc2c783b */ /* 0x000fe80000000200 */
[----:B------:R-:W5:Y:S04]  /*64c0*/  LDSM.16.M88.4 R48, [R222+0x1000] ;  /* 0x00100000de30783b */ /* 0x000f680000000200 */
[----:B------:R-:W5:Y:S04]  /*64d0*/  LDSM.16.M88.4 R40, [R220+0x6400] ;  /* 0x00640000dc28783b */ /* 0x000f680000000200 */
[----:B------:R-:W5:Y:S04]  /*64e0*/  LDSM.16.M88.4 R36, [R220+0x6800] ;  /* 0x00680000dc24783b */ /* 0x000f680000000200 */
[----:B------:R-:W5:Y:S04]  /*64f0*/  LDSM.16.M88.4 R52, [R220+0x6c00] ;  /* 0x006c0000dc34783b */ /* 0x000f680000000200 */
[----:B------:R-:W5:Y:S01]  /*6500*/  LDSM.16.M88.4 R32, [R222] ;  /* 0x00000000de20783b */ /* 0x000f620000000200 */
[C---:B--2---:R-:W-:Y:S03]  /*6510*/  HMMA.16816.F32 R28, R60.reuse, R188, RZ ;  /* 0x000000bc3c1c723c */ /* 0x044fe600000018ff */
[----:B------:R-:W-:Y:S03]  /*6520*/  LDSM.16.M88.4 R212, [R224+0x3000] ;  /* 0x00300000e0d4783b */ /* 0x000fe60000000200 */
[C---:B------:R-:W-:Y:S01]  /*6530*/  HMMA.16816.F32 R24, R60.reuse, R190, RZ ;  /* 0x000000be3c18723c */ /* 0x040fe200000018ff */
[----:B------:R-:W2:Y:S04]  /*6540*/  LDSM.16.M88.4 R208, [R223+0x7000] ;  /* 0x00700000dfd0783b */ /* 0x000ea80000000200 */
[----:B------:R-:W2:Y:S01]  /*6550*/  LDSM.16.M88.4 R204, [R223+0x7400] ;  /* 0x00740000dfcc783b */ /* 0x000ea20000000200 */
[C---:B----4-:R-:W-:Y:S03]  /*6560*/  HMMA.16816.F32 R20, R60.reuse, R180, RZ ;  /* 0x000000b43c14723c */ /* 0x050fe600000018ff */
[----:B------:R-:W4:Y:S03]  /*6570*/  LDSM.16.M88.4 R200, [R223+0x7800] ;  /* 0x00780000dfc8783b */ /* 0x000f260000000200 */
[C---:B---3--:R-:W-:Y:S01]  /*6580*/  HMMA.16816.F32 R12, R60.reuse, R172, RZ ;  /* 0x000000ac3c0c723c */ /* 0x048fe200000018ff */
[----:B------:R-:W-:Y:S04]  /*6590*/  LDSM.16.M88.4 R216, [R224+0x2000] ;  /* 0x00200000e0d8783b */ /* 0x000fe80000000200 */
[----:B------:R-:W0:Y:S01]  /*65a0*/  LDGDEPBAR ;  /* 0x00000000000079af */ /* 0x000e220000000000 */
[C---:B-1----:R-:W-:Y:S06]  /*65b0*/  HMMA.16816.F32 R4, R60.reuse, R196, RZ ;  /* 0x000000c43c04723c */ /* 0x042fec00000018ff */
[C---:B------:R-:W-:Y:S06]  /*65c0*/  HMMA.16816.F32 R16, R60.reuse, R182, RZ ;  /* 0x000000b63c10723c */ /* 0x040fec00000018ff */
[C---:B------:R-:W-:Y:S06]  /*65d0*/  HMMA.16816.F32 R8, R60.reuse, R174, RZ ;  /* 0x000000ae3c08723c */ /* 0x040fec00000018ff */
[----:B------:R-:W-:Y:S06]  /*65e0*/  HMMA.16816.F32 R60, R60, R198, RZ ;  /* 0x000000c63c3c723c */ /* 0x000fec00000018ff */
[C---:B-----5:R-:W-:Y:S06]  /*65f0*/  HMMA.16816.F32 R192, R56.reuse, R188, RZ ;  /* 0x000000bc38c0723c */ /* 0x060fec00000018ff */
[C---:B------:R-:W-:Y:S06]  /*6600*/  HMMA.16816.F32 R184, R56.reuse, R180, RZ ;  /* 0x000000b438b8723c */ /* 0x040fec00000018ff */
[C---:B------:R-:W-:Y:S06]  /*6610*/  HMMA.16816.F32 R176, R56.reuse, R172, RZ ;  /* 0x000000ac38b0723c */ /* 0x040fec00000018ff */
[C---:B------:R-:W-:Y:S06]  /*6620*/  HMMA.16816.F32 R188, R56.reuse, R190, RZ ;  /* 0x000000be38bc723c */ /* 0x040fec00000018ff */
[C---:B------:R-:W-:Y:S06]  /*6630*/  HMMA.16816.F32 R180, R56.reuse, R182, RZ ;  /* 0x000000b638b4723c */ /* 0x040fec00000018ff */
[C---:B------:R-:W-:Y:S06]  /*6640*/  HMMA.16816.F32 R172, R56.reuse, R174, RZ ;  /* 0x000000ae38ac723c */ /* 0x040fec00000018ff */
[C---:B------:R-:W-:Y:S06]  /*6650*/  HMMA.16816.F32 R64, R56.reuse, R196, RZ ;  /* 0x000000c43840723c */ /* 0x040fec00000018ff */
[----:B------:R-:W-:Y:S01]  /*6660*/  HMMA.16816.F32 R56, R56, R198, RZ ;  /* 0x000000c63838723c */ /* 0x000fe200000018ff */
[----:B------:R-:W1:Y:S05]  /*6670*/  LDSM.16.M88.4 R196, [R223+0x7c00] ;  /* 0x007c0000dfc4783b */ /* 0x000e6a0000000200 */
        /* <DEDUP_REMOVED lines=12> */
[C---:B------:R-:W-:Y:S06]  /*6740*/  HMMA.16816.F32 R64, R32.reuse, R52, R64 ;  /* 0x000000342040723c */ /* 0x040fec0000001840 */
[C---:B------:R-:W-:Y:S01]  /*6750*/  HMMA.16816.F32 R188, R32.reuse, R46, R188 ;  /* 0x0000002e20bc723c */ /* 0x040fe200000018bc */
[----:B------:R-:W3:Y:S05]  /*6760*/  LDSM.16.M88.4 R44, [R220+0x7000] ;  /* 0x00700000dc2c783b */ /* 0x000eea0000000200 */
[C---:B------:R-:W-:Y:S01]  /*6770*/  HMMA.16816.F32 R180, R32.reuse, R42, R180 ;  /* 0x0000002a20b4723c */ /* 0x040fe200000018b4 */
[----:B------:R-:W5:Y:S05]  /*6780*/  LDSM.16.M88.4 R40, [R220+0x7400] ;  /* 0x00740000dc28783b */ /* 0x000f6a0000000200 */
[C---:B------:R-:W-:Y:S01]  /*6790*/  HMMA.16816.F32 R172, R32.reuse, R38, R172 ;  /* 0x0000002620ac723c */ /* 0x040fe200000018ac */
[----:B------:R-:W5:Y:S05]  /*67a0*/  LDSM.16.M88.4 R36, [R220+0x7800] ;  /* 0x00780000dc24783b */ /* 0x000f6a0000000200 */
[----:B------:R-:W-:Y:S01]  /*67b0*/  HMMA.16816.F32 R56, R32, R54, R56 ;  /* 0x000000362038723c */ /* 0x000fe20000001838 */
[----:B------:R-:W5:Y:S04]  /*67c0*/  LDSM.16.M88.4 R32, [R220+0x7c00] ;  /* 0x007c0000dc20783b */ /* 0x000f680000000200 */
[----:B------:R-:W5:Y:S01]  /*67d0*/  LDSM.16.M88.4 R52, [R222+0x2000] ;  /* 0x00200000de34783b */ /* 0x000f620000000200 */
[C---:B--2---:R-:W-:Y:S06]  /*67e0*/  HMMA.16816.F32 R28, R212.reuse, R208, R28 ;  /* 0x000000d0d41c723c */ /* 0x044fec000000181c */
[C---:B------:R-:W-:Y:S06]  /*67f0*/  HMMA.16816.F32 R20, R212.reuse, R204, R20 ;  /* 0x000000ccd414723c */ /* 0x040fec0000001814 */
[C---:B----4-:R-:W-:Y:S06]  /*6800*/  HMMA.16816.F32 R12, R212.reuse, R200, R12 ;  /* 0x000000c8d40c723c */ /* 0x050fec000000180c */
[C---:B-1----:R-:W-:Y:S06]  /*6810*/  HMMA.16816.F32 R4, R212.reuse, R196, R4 ;  /* 0x000000c4d404723c */ /* 0x042fec0000001804 */
[C---:B------:R-:W-:Y:S06]  /*6820*/  HMMA.16816.F32 R24, R212.reuse, R210, R24 ;  /* 0x000000d2d418723c */ /* 0x040fec0000001818 */
[C---:B------:R-:W-:Y:S06]  /*6830*/  HMMA.16816.F32 R16, R212.reuse, R206, R16 ;  /* 0x000000ced410723c */ /* 0x040fec0000001810 */
[C---:B------:R-:W-:Y:S06]  /*6840*/  HMMA.16816.F32 R8, R212.reuse, R202, R8 ;  /* 0x000000cad408723c */ /* 0x040fec0000001808 */
[----:B------:R-:W-:Y:S06]  /*6850*/  HMMA.16816.F32 R60, R212, R198, R60 ;  /* 0x000000c6d43c723c */ /* 0x000fec000000183c */
[C---:B------:R-:W-:Y:S06]  /*6860*/  HMMA.16816.F32 R192, R216.reuse, R208, R192 ;  /* 0x000000d0d8c0723c */ /* 0x040fec00000018c0 */
[C---:B------:R-:W-:Y:S01]  /*6870*/  HMMA.16816.F32 R188, R216.reuse, R210, R188 ;  /* 0x000000d2d8bc723c */ /* 0x040fe200000018bc */
[----:B------:R-:W-:Y:S05]  /*6880*/  LDSM.16.M88.4 R208, [R223+0x8c00] ;  /* 0x008c0000dfd0783b */ /* 0x000fea0000000200 */
[C---:B------:R-:W-:Y:S06]  /*6890*/  HMMA.16816.F32 R184, R216.reuse, R204, R184 ;  /* 0x000000ccd8b8723c */ /* 0x040fec00000018b8 */
[C---:B------:R-:W-:Y:S01]  /*68a0*/  HMMA.16816.F32 R180, R216.reuse, R206, R180 ;  /* 0x000000ced8b4723c */ /* 0x040fe200000018b4 */
[----:B------:R-:W-:Y:S05]  /*68b0*/  LDSM.16.M88.4 R204, [R223+0x8400] ;  /* 0x00840000dfcc783b */ /* 0x000fea0000000200 */
[C---:B------:R-:W-:Y:S06]  /*68c0*/  HMMA.16816.F32 R176, R216.reuse, R200, R176 ;  /* 0x000000c8d8b0723c */ /* 0x040fec00000018b0 */
[C---:B------:R-:W-:Y:S06]  /*68d0*/  HMMA.16816.F32 R64, R216.reuse, R196, R64 ;  /* 0x000000c4d840723c */ /* 0x040fec0000001840 */
[----:B------:R-:W-:Y:S01]  /*68e0*/  HMMA.16816.F32 R56, R216, R198, R56 ;  /* 0x000000c6d838723c */ /* 0x000fe20000001838 */
[----:B------:R-:W-:Y:S05]  /*68f0*/  LDSM.16.M88.4 R196, [R223+0x8000] ;  /* 0x00800000dfc4783b */ /* 0x000fea0000000200 */
[C---:B---3--:R-:W-:Y:S06]  /*6900*/  HMMA.16816.F32 R28, R48.reuse, R44, R28 ;  /* 0x0000002c301c723c */ /* 0x048fec000000181c */
[C---:B------:R-:W-:Y:S06]  /*6910*/  HMMA.16816.F32 R24, R48.reuse, R46, R24 ;  /* 0x0000002e3018723c */ /* 0x040fec0000001818 */
[C---:B-----5:R-:W-:Y:S06]  /*6920*/  HMMA.16816.F32 R20, R48.reuse, R40, R20 ;  /* 0x000000283014723c */ /* 0x060fec0000001814 */
[C---:B------:R-:W-:Y:S06]  /*6930*/  HMMA.16816.F32 R16, R48.reuse, R42, R16 ;  /* 0x0000002a3010723c */ /* 0x040fec0000001810 */
[C---:B------:R-:W-:Y:S06]  /*6940*/  HMMA.16816.F32 R12, R48.reuse, R36, R12 ;  /* 0x00000024300c723c */ /* 0x040fec000000180c */
[C---:B------:R-:W-:Y:S06]  /*6950*/  HMMA.16816.F32 R8, R48.reuse, R38, R8 ;  /* 0x000000263008723c */ /* 0x040fec0000001808 */
[C---:B------:R-:W-:Y:S06]  /*6960*/  HMMA.16816.F32 R4, R48.reuse, R32, R4 ;  /* 0x000000203004723c */ /* 0x040fec0000001804 */
[----:B------:R-:W-:Y:S01]  /*6970*/  HMMA.16816.F32 R60, R48, R34, R60 ;  /* 0x00000022303c723c */ /* 0x000fe2000000183c */
[----:B------:R-:W1:Y:S05]  /*6980*/  LDSM.16.M88.4 R48, [R224+0x5000] ;  /* 0x00500000e030783b */ /* 0x000e6a0000000200 */
[----:B------:R-:W-:Y:S01]  /*6990*/  HMMA.16816.F32 R172, R216, R202, R172 ;  /* 0x000000cad8ac723c */ /* 0x000fe200000018ac */
[----:B------:R-:W2:Y:S05]  /*69a0*/  LDSM.16.M88.4 R200, [R224+0x4000] ;  /* 0x00400000e0c8783b */ /* 0x000eaa0000000200 */
[C---:B------:R-:W-:Y:S06]  /*69b0*/  HMMA.16816.F32 R192, R52.reuse, R44, R192 ;  /* 0x0000002c34c0723c */ /* 0x040fec00000018c0 */
[C---:B------:R-:W-:Y:S01]  /*69c0*/  HMMA.16816.F32 R188, R52.reuse, R46, R188 ;  /* 0x0000002e34bc723c */ /* 0x040fe200000018bc */
[----:B------:R-:W-:Y:S05]  /*69d0*/  LDSM.16.M88.4 R44, [R223+0x8800] ;  /* 0x00880000df2c783b */ /* 0x000fea0000000200 */
[C---:B------:R-:W-:Y:S06]  /*69e0*/  HMMA.16816.F32 R184, R52.reuse, R40, R184 ;  /* 0x0000002834b8723c */ /* 0x040fec00000018b8 */
[C---:B------:R-:W-:Y:S01]  /*69f0*/  HMMA.16816.F32 R212, R52.reuse, R42, R180 ;  /* 0x0000002a34d4723c */ /* 0x040fe200000018b4 */
[----:B------:R-:W-:Y:S04]  /*6a00*/  LDSM.16.M88.4 R40, [R220+0x8000] ;  /* 0x00800000dc28783b */ /* 0x000fe80000000200 */
[----:B------:R-:W-:Y:S01]  /*6a10*/  LDSM.16.M88.4 R180, [R222+0x4000] ;  /* 0x00400000deb4783b */ /* 0x000fe20000000200 */
[----:B------:R-:W-:Y:S03]  /*6a20*/  HMMA.16816.F32 R216, R52, R36, R176 ;  /* 0x0000002434d8723c */ /* 0x000fe600000018b0 */
[----:B------:R-:W3:Y:S03]  /*6a30*/  LDSM.16.M88.4 R176, [R222+0x5000] ;  /* 0x00500000deb0783b */ /* 0x000ee60000000200 */
[----:B-1----:R-:W-:Y:S01]  /*6a40*/  HMMA.16816.F32 R28, R48, R196, R28 ;  /* 0x000000c4301c723c */ /* 0x002fe2000000181c */
[----:B------:R-:W-:-:S05]  /*6a50*/  VIADD R36, R0, 0x8 ;  /* 0x0000000800247836 */ /* 0x000fca0000000000 */
[----:B--2---:R-:W-:Y:S01]  /*6a60*/  HMMA.16816.F32 R192, R200, R196, R192 ;  /* 0x000000c4c8c0723c */ /* 0x004fe200000018c0 */
[----:B------:R-:W-:-:S05]  /*6a70*/  I2FP.F32.S32 R37, R36 ;  /* 0x0000002400257245 */ /* 0x000fca0000201400 */
[----:B------:R-:W-:Y:S06]  /*6a80*/  HMMA.16816.F32 R24, R48, R198, R24 ;  /* 0x000000c63018723c */ /* 0x000fec0000001818 */
[C---:B------:R-:W-:Y:S06]  /*6a90*/  HMMA.16816.F32 R64, R52.reuse, R32, R64 ;  /* 0x000000203440723c */ /* 0x040fec0000001840 */
[----:B------:R-:W-:Y:S01]  /*6aa0*/  HMMA.16816.F32 R56, R52, R34, R56 ;  /* 0x000000223438723c */ /* 0x000fe20000001838 */
[----:B------:R-:W1:Y:S05]  /*6ab0*/  LDSM.16.M88.4 R32, [R220+0x8400] ;  /* 0x00840000dc20783b */ /* 0x000e6a0000000200 */
[----:B------:R-:W-:Y:S06]  /*6ac0*/  HMMA.16816.F32 R188, R200, R198, R188 ;  /* 0x000000c6c8bc723c */ /* 0x000fec00000018bc */
[----:B------:R-:W-:Y:S06]  /*6ad0*/  HMMA.16816.F32 R20, R48, R204, R20 ;  /* 0x000000cc3014723c */ /* 0x000fec0000001814 */
[-C--:B---3--:R-:W-:Y:S06]  /*6ae0*/  HMMA.16816.F32 R28, R176, R40.reuse, R28 ;  /* 0x00000028b01c723c */ /* 0x088fec000000181c */
[----:B------:R-:W-:Y:S06]  /*6af0*/  HMMA.16816.F32 R192, R180, R40, R192 ;  /* 0x00000028b4c0723c */ /* 0x000fec00000018c0 */
[----:B------:R-:W-:Y:S06]  /*6b00*/  HMMA.16816.F32 R184, R200, R204, R184 ;  /* 0x000000ccc8b8723c */ /* 0x000fec00000018b8 */
[-C--:B------:R-:W-:Y:S06]  /*6b10*/  HMMA.16816.F32 R24, R176, R42.reuse, R24 ;  /* 0x0000002ab018723c */ /* 0x080fec0000001818 */
[----:B------:R-:W-:Y:S06]  /*6b20*/  HMMA.16816.F32 R188, R180, R42, R188 ;  /* 0x0000002ab4bc723c */ /* 0x000fec00000018bc */
[-C--:B------:R-:W-:Y:S06]  /*6b30*/  HMMA.16816.F32 R16, R48, R206.reuse, R16 ;  /* 0x000000ce3010723c */ /* 0x080fec0000001810 */
[----:B------:R-:W-:Y:S06]  /*6b40*/  HMMA.16816.F32 R212, R200, R206, R212 ;  /* 0x000000cec8d4723c */ /* 0x000fec00000018d4 */
[----:B------:R-:W-:Y:S06]  /*6b50*/  HMMA.16816.F32 R172, R52, R38, R172 ;  /* 0x0000002634ac723c */ /* 0x000fec00000018ac */
[----:B-1----:R-:W-:Y:S01]  /*6b60*/  HMMA.16816.F32 R20, R176, R32, R20 ;  /* 0x00000020b014723c */ /* 0x002fe20000001814 */
[----:B------:R-:W-:-:S05]  /*6b70*/  I2FP.F32.S32 R38, R2 ;  /* 0x0000000200267245 */ /* 0x000fca0000201400 */
[C---:B------:R-:W-:Y:S01]  /*6b80*/  FFMA.FTZ R29, R38.reuse, UR5, R29 ;  /* 0x00000005261d7c23 */ /* 0x040fe2000801001d */
[C---:B------:R-:W-:Y:S01]  /*6b90*/  FFMA.FTZ R2, R38.reuse, UR5, R193 ;  /* 0x0000000526027c23 */ /* 0x040fe200080100c1 */
[C---:B------:R-:W-:Y:S01]  /*6ba0*/  FFMA.FTZ R195, R38.reuse, UR5, R195 ;  /* 0x0000000526c37c23 */ /* 0x040fe200080100c3 */
[----:B------:R-:W-:Y:S01]  /*6bb0*/  FFMA.FTZ R240, R38, UR5, R31 ;  /* 0x0000000526f07c23 */ /* 0x000fe2000801001f */
[C---:B------:R-:W-:Y:S02]  /*6bc0*/  HMMA.16816.F32 R12, R48.reuse, R44, R12 ;  /* 0x0000002c300c723c */ /* 0x040fe4000000180c */
[----:B------:R-:W-:Y:S02]  /*6bd0*/  FSEL R2, R2, -INF , !P0 ;  /* 0xff80000002027808 */ /* 0x000fe40004000000 */
[----:B------:R-:W-:Y:S02]  /*6be0*/  FSEL R31, R195, -INF , !P6 ;  /* 0xff800000c31f7808 */ /* 0x000fe40007000000 */
[----:B------:R-:W-:Y:S01]  /*6bf0*/  HMMA.16816.F32 R8, R48, R46, R8 ;  /* 0x0000002e3008723c */ /* 0x000fe20000001808 */
[----:B------:R-:W-:-:S02]  /*6c00*/  FSEL R240, R240, -INF , !P1 ;  /* 0xff800000f0f07808 */ /* 0x000fc40004800000 */
[C---:B------:R-:W-:Y:S02]  /*6c10*/  ISETP.GE.AND P0, PT, R36.reuse, R226, PT ;  /* 0x000000e22400720c */ /* 0x040fe40003f06270 */
[C---:B------:R-:W-:Y:S01]  /*6c20*/  ISETP.GE.AND P6, PT, R36.reuse, R170, PT ;  /* 0x000000aa2400720c */ /* 0x040fe20003fc6270 */
[----:B------:R-:W-:Y:S01]  /*6c30*/  HMMA.16816.F32 R4, R48, R208, R4 ;  /* 0x000000d03004723c */ /* 0x000fe20000001804 */
[----:B------:R-:W-:-:S05]  /*6c40*/  ISETP.GE.AND P1, PT, R36, R3, PT ;  /* 0x000000032400720c */ /* 0x000fca0003f26270 */
[----:B------:R-:W-:Y:S06]  /*6c50*/  HMMA.16816.F32 R60, R48, R210, R60 ;  /* 0x000000d2303c723c */ /* 0x000fec000000183c */
[----:B------:R-:W-:Y:S01]  /*6c60*/  HMMA.16816.F32 R184, R180, R32, R184 ;  /* 0x00000020b4b8723c */ /* 0x000fe200000018b8 */
[----:B------:R-:W-:Y:S01]  /*6c70*/  FSEL R48, R29, -INF , !P2 ;  /* 0xff8000001d307808 */ /* 0x000fe20005000000 */
[C---:B------:R-:W-:Y:S01]  /*6c80*/  FFMA.FTZ R50, R37.reuse, UR5, R188 ;  /* 0x0000000525327c23 */ /* 0x040fe200080100bc */
[----:B------:R-:W-:Y:S01]  /*6c90*/  FFMA.FTZ R29, R37, UR5, R190 ;  /* 0x00000005251d7c23 */ /* 0x000fe200080100be */
[----:B------:R-:W-:-:S02]  /*6ca0*/  ISETP.GE.AND P2, PT, R36, R169, PT ;  /* 0x000000a92400720c */ /* 0x000fc40003f46270 */
[----:B------:R-:W-:Y:S01]  /*6cb0*/  HMMA.16816.F32 R216, R200, R44, R216 ;  /* 0x0000002cc8d8723c */ /* 0x000fe200000018d8 */
[C---:B------:R-:W-:Y:S01]  /*6cc0*/  FFMA.FTZ R33, R37.reuse, UR5, R24 ;  /* 0x0000000525217c23 */ /* 0x040fe20008010018 */
[----:B------:R-:W-:Y:S02]  /*6cd0*/  VIADD R32, R0, 0x9 ;  /* 0x0000000900207836 */ /* 0x000fe40000000000 */
[----:B------:R-:W-:Y:S01]  /*6ce0*/  FFMA.FTZ R24, R37, UR5, R26 ;  /* 0x0000000525187c23 */ /* 0x000fe2000801001a */
[----:B------:R-:W-:Y:S01]  /*6cf0*/  FSEL R50, R50, -INF , !P0 ;  /* 0xff80000032327808 */ /* 0x000fe20004000000 */
[----:B------:R-:W1:Y:S01]  /*6d00*/  LDSM.16.M88.4 R36, [R220+0x8800] ;  /* 0x00880000dc24783b */ /* 0x000e620000000200 */
[----:B------:R-:W-:Y:S01]  /*6d10*/  FSEL R29, R29, -INF , !P6 ;  /* 0xff8000001d1d7808 */ /* 0x000fe20007000000 */
[----:B------:R-:W-:Y:S01]  /*6d20*/  HMMA.16816.F32 R16, R176, R34, R16 ;  /* 0x00000022b010723c */ /* 0x000fe20000001810 */
[----:B------:R-:W-:Y:S02]  /*6d30*/  FSEL R26, R33, -INF , !P2 ;  /* 0xff800000211a7808 */ /* 0x000fe40005000000 */
[----:B------:R-:W-:-:S02]  /*6d40*/  I2FP.F32.S32 R40, R32 ;  /* 0x0000002000287245 */ /* 0x000fc40000201400 */
[----:B------:R-:W-:Y:S01]  /*6d50*/  FSEL R24, R24, -INF , !P1 ;  /* 0xff80000018187808 */ /* 0x000fe20004800000 */
[----:B------:R-:W-:Y:S01]  /*6d60*/  HMMA.16816.F32 R212, R180, R34, R212 ;  /* 0x00000022b4d4723c */ /* 0x000fe200000018d4 */
[----:B------:R-:W-:Y:S01]  /*6d70*/  ISETP.GE.AND P0, PT, R32, R226, PT ;  /* 0x000000e22000720c */ /* 0x000fe20003f06270 */
[----:B------:R-:W-:Y:S01]  /*6d80*/  FFMA.FTZ R52, R40, UR5, R189 ;  /* 0x0000000528347c23 */ /* 0x000fe200080100bd */
[----:B------:R-:W-:Y:S01]  /*6d90*/  ISETP.GE.AND P6, PT, R32, R170, PT ;  /* 0x000000aa2000720c */ /* 0x000fe20003fc6270 */
[----:B------:R-:W-:Y:S01]  /*6da0*/  FFMA.FTZ R191, R40, UR5, R191 ;  /* 0x0000000528bf7c23 */ /* 0x000fe200080100bf */
[----:B------:R-:W-:Y:S01]  /*6db0*/  ISETP.GE.AND P2, PT, R32, R169, PT ;  /* 0x000000a92000720c */ /* 0x000fe20003f46270 */
[----:B------:R-:W-:Y:S01]  /*6dc0*/  FFMA.FTZ R44, R40, UR5, R25 ;  /* 0x00000005282c7c23 */ /* 0x000fe20008010019 */
[----:B------:R-:W-:Y:S01]  /*6dd0*/  ISETP.GE.AND P1, PT, R32, R3, PT ;  /* 0x000000032000720c */ /* 0x000fe20003f26270 */
[----:B------:R-:W-:Y:S02]  /*6de0*/  VIADD R32, R0, 0x10 ;  /* 0x0000001000207836 */ /* 0x000fe40000000000 */
[----:B------:R-:W-:Y:S01]  /*6df0*/  FFMA.FTZ R246, R40, UR5, R27 ;  /* 0x0000000528f67c23 */ /* 0x000fe2000801001b */
[----:B------:R-:W-:Y:S01]  /*6e00*/  FSEL R52, R52, -INF , !P0 ;  /* 0xff80000034347808 */ /* 0x000fe20004000000 */
[----:B------:R-:W-:Y:S01]  /*6e10*/  HMMA.16816.F32 R172, R200, R46, R172 ;  /* 0x0000002ec8ac723c */ /* 0x000fe200000018ac */
[----:B------:R-:W-:-:S02]  /*6e20*/  FSEL R25, R191, -INF , !P6 ;  /* 0xff800000bf197808 */ /* 0x000fc40007000000 */
[----:B------:R-:W-:Y:S02]  /*6e30*/  I2FP.F32.S32 R27, R32 ;  /* 0x00000020001b7245 */ /* 0x000fe40000201400 */
[----:B------:R-:W-:Y:S01]  /*6e40*/  FSEL R44, R44, -INF , !P2 ;  /* 0xff8000002c2c7808 */ /* 0x000fe20005000000 */
[----:B------:R-:W-:Y:S01]  /*6e50*/  HMMA.16816.F32 R64, R200, R208, R64 ;  /* 0x000000d0c840723c */ /* 0x000fe20000001840 */
[----:B------:R-:W-:Y:S01]  /*6e60*/  FSEL R246, R246, -INF , !P1 ;  /* 0xff800000f6f67808 */ /* 0x000fe20004800000 */
[C---:B------:R-:W-:Y:S01]  /*6e70*/  FFMA.FTZ R20, R27.reuse, UR5, R20 ;  /* 0x000000051b147c23 */ /* 0x040fe20008010014 */
[C---:B------:R-:W-:Y:S01]  /*6e80*/  ISETP.GE.AND P0, PT, R32.reuse, R226, PT ;  /* 0x000000e22000720c */ /* 0x040fe20003f06270 */
[C---:B------:R-:W-:Y:S01]  /*6e90*/  FFMA.FTZ R42, R27.reuse, UR5, R22 ;  /* 0x000000051b2a7c23 */ /* 0x040fe20008010016 */
[C---:B------:R-:W-:Y:S01]  /*6ea0*/  ISETP.GE.AND P6, PT, R32.reuse, R170, PT ;  /* 0x000000aa2000720c */ /* 0x040fe20003fc6270 */
[C---:B------:R-:W-:Y:S01]  /*6eb0*/  FFMA.FTZ R54, R27.reuse, UR5, R184 ;  /* 0x000000051b367c23 */ /* 0x040fe200080100b8 */
[C---:B------:R-:W-:Y:S01]  /*6ec0*/  ISETP.GE.AND P2, PT, R32.reuse, R169, PT ;  /* 0x000000a92000720c */ /* 0x040fe20003f46270 */
[----:B------:R-:W-:Y:S01]  /*6ed0*/  FFMA.FTZ R43, R27, UR5, R186 ;  /* 0x000000051b2b7c23 */ /* 0x000fe200080100ba */
[----:B------:R-:W-:Y:S01]  /*6ee0*/  ISETP.GE.AND P1, PT, R32, R3, PT ;  /* 0x000000032000720c */ /* 0x000fe20003f26270 */
[----:B------:R-:W-:Y:S01]  /*6ef0*/  VIADD R32, R0, 0x11 ;  /* 0x0000001100207836 */ /* 0x000fe20000000000 */
[----:B------:R-:W-:Y:S01]  /*6f00*/  FSEL R164, R20, -INF , !P2 ;  /* 0xff80000014a47808 */ /* 0x000fe20005000000 */
[----:B------:R-:W-:Y:S01]  /*6f10*/  VIADD R20, R0, 0x18 ;  /* 0x0000001800147836 */ /* 0x000fe20000000000 */
[----:B------:R-:W-:Y:S01]  /*6f20*/  FSEL R54, R54, -INF , !P0 ;  /* 0xff80000036367808 */ /* 0x000fe20004000000 */
[----:B------:R-:W-:Y:S01]  /*6f30*/  VIADD R27, R0, 0x20 ;  /* 0x00000020001b7836 */ /* 0x000fe20000000000 */
[----:B------:R-:W-:Y:S01]  /*6f40*/  I2FP.F32.S32 R22, R32 ;  /* 0x0000002000167245 */ /* 0x000fe20000201400 */
[----:B-1----:R-:W-:Y:S01]  /*6f50*/  HMMA.16816.F32 R12, R176, R36, R12 ;  /* 0x00000024b00c723c */ /* 0x002fe2000000180c */
[----:B------:R-:W-:-:S02]  /*6f60*/  FSEL R43, R43, -INF , !P6 ;  /* 0xff8000002b2b7808 */ /* 0x000fc40007000000 */
[----:B------:R-:W-:Y:S01]  /*6f70*/  FSEL R42, R42, -INF , !P1 ;  /* 0xff8000002a2a7808 */ /* 0x000fe20004800000 */
[C---:B------:R-:W-:Y:S01]  /*6f80*/  FFMA.FTZ R46, R22.reuse, UR5, R185 ;  /* 0x00000005162e7c23 */ /* 0x040fe200080100b9 */
[C---:B------:R-:W-:Y:S01]  /*6f90*/  FFMA.FTZ R41, R22.reuse, UR5, R187 ;  /* 0x0000000516297c23 */ /* 0x040fe200080100bb */
[C---:B------:R-:W-:Y:S01]  /*6fa0*/  FFMA.FTZ R21, R22.reuse, UR5, R21 ;  /* 0x0000000516157c23 */ /* 0x040fe20008010015 */
[----:B------:R-:W-:Y:S01]  /*6fb0*/  FFMA.FTZ R34, R22, UR5, R23 ;  /* 0x0000000516227c23 */ /* 0x000fe20008010017 */
[C---:B------:R-:W-:Y:S01]  /*6fc0*/  ISETP.GE.AND P0, PT, R32.reuse, R226, PT ;  /* 0x000000e22000720c */ /* 0x040fe20003f06270 */
[----:B------:R-:W-:Y:S01]  /*6fd0*/  HMMA.16816.F32 R216, R180, R36, R216 ;  /* 0x00000024b4d8723c */ /* 0x000fe200000018d8 */
[C---:B------:R-:W-:Y:S02]  /*6fe0*/  ISETP.GE.AND P6, PT, R32.reuse, R170, PT ;  /* 0x000000aa2000720c */ /* 0x040fe40003fc6270 */
[C---:B------:R-:W-:Y:S02]  /*6ff0*/  ISETP.GE.AND P2, PT, R32.reuse, R169, PT ;  /* 0x000000a92000720c */ /* 0x040fe40003f46270 */
[----:B------:R-:W-:Y:S01]  /*7000*/  ISETP.GE.AND P1, PT, R32, R3, PT ;  /* 0x000000032000720c */ /* 0x000fe20003f26270 */
[----:B------:R-:W-:Y:S01]  /*7010*/  HMMA.16816.F32 R8, R176, R38, R8 ;  /* 0x00000026b008723c */ /* 0x000fe20000001808 */
[----:B------:R-:W-:-:S02]  /*7020*/  I2FP.F32.S32 R23, R20 ;  /* 0x0000001400177245 */ /* 0x000fc40000201400 */
[----:B------:R-:W-:Y:S02]  /*7030*/  FSEL R46, R46, -INF , !P0 ;  /* 0xff8000002e2e7808 */ /* 0x000fe40004000000 */
[----:B------:R-:W-:Y:S01]  /*7040*/  FSEL R41, R41, -INF , !P6 ;  /* 0xff80000029297808 */ /* 0x000fe20007000000 */
[----:B------:R-:W-:Y:S01]  /*7050*/  FFMA.FTZ R212, R23, UR5, R212 ;  /* 0x0000000517d47c23 */ /* 0x000fe200080100d4 */
[----:B------:R-:W-:Y:S01]  /*7060*/  FSEL R190, R21, -INF , !P2 ;  /* 0xff80000015be7808 */ /* 0x000fe20005000000 */
[C---:B------:R-:W-:Y:S01]  /*7070*/  FFMA.FTZ R205, R23.reuse, UR5, R214 ;  /* 0x0000000517cd7c23 */ /* 0x040fe200080100d6 */
[----:B------:R-:W-:Y:S01]  /*7080*/  FSEL R34, R34, -INF , !P1 ;  /* 0xff80000022227808 */ /* 0x000fe20004800000 */
[C---:B------:R-:W-:Y:S01]  /*7090*/  FFMA.FTZ R188, R23.reuse, UR5, R16 ;  /* 0x0000000517bc7c23 */ /* 0x040fe20008010010 */
[C---:B------:R-:W-:Y:S01]  /*70a0*/  ISETP.GE.AND P0, PT, R20.reuse, R226, PT ;  /* 0x000000e21400720c */ /* 0x040fe20003f06270 */
[----:B------:R-:W-:Y:S01]  /*70b0*/  FFMA.FTZ R32, R23, UR5, R18 ;  /* 0x0000000517207c23 */ /* 0x000fe20008010012 */
[C---:B------:R-:W-:Y:S01]  /*70c0*/  ISETP.GE.AND P6, PT, R20.reuse, R170, PT ;  /* 0x000000aa1400720c */ /* 0x040fe20003fc6270 */
[----:B------:R-:W-:Y:S01]  /*70d0*/  HMMA.16816.F32 R56, R200, R210, R56 ;  /* 0x000000d2c838723c */ /* 0x000fe20000001838 */
[----:B------:R-:W-:-:S02]  /*70e0*/  ISETP.GE.AND P2, PT, R20, R169, PT ;  /* 0x000000a91400720c */ /* 0x000fc40003f46270 */
[----:B------:R-:W-:Y:S01]  /*70f0*/  ISETP.GE.AND P1, PT, R20, R3, PT ;  /* 0x000000031400720c */ /* 0x000fe20003f26270 */
[----:B------:R-:W-:Y:S01]  /*7100*/  VIADD R20, R0, 0x19 ;  /* 0x0000001900147836 */ /* 0x000fe20000000000 */
[----:B------:R-:W-:Y:S01]  /*7110*/  FSEL R16, R212, -INF , !P0 ;  /* 0xff800000d4107808 */ /* 0x000fe20004000000 */
[----:B------:R-:W-:Y:S01]  /*7120*/  HMMA.16816.F32 R172, R180, R38, R172 ;  /* 0x00000026b4ac723c */ /* 0x000fe200000018ac */
[----:B------:R-:W-:Y:S02]  /*7130*/  FSEL R205, R205, -INF , !P6 ;  /* 0xff800000cdcd7808 */ /* 0x000fe40007000000 */
[----:B------:R-:W-:Y:S02]  /*7140*/  FSEL R188, R188, -INF , !P2 ;  /* 0xff800000bcbc7808 */ /* 0x000fe40005000000 */
[----:B------:R-:W-:Y:S02]  /*7150*/  FSEL R32, R32, -INF , !P1 ;  /* 0xff80000020207808 */ /* 0x000fe40004800000 */
[----:B------:R-:W-:-:S02]  /*7160*/  ISETP.GE.AND P0, PT, R20, R226, PT ;  /* 0x000000e21400720c */ /* 0x000fc40003f06270 */
[C---:B------:R-:W-:Y:S02]  /*7170*/  ISETP.GE.AND P6, PT, R20.reuse, R170, PT ;  /* 0x000000aa1400720c */ /* 0x040fe40003fc6270 */
[C---:B------:R-:W-:Y:S02]  /*7180*/  ISETP.GE.AND P2, PT, R20.reuse, R169, PT ;  /* 0x000000a91400720c */ /* 0x040fe40003f46270 */
[----:B------:R-:W-:Y:S02]  /*7190*/  I2FP.F32.S32 R18, R20 ;  /* 0x0000001400127245 */ /* 0x000fe40000201400 */
[----:B------:R-:W-:Y:S02]  /*71a0*/  ISETP.GE.AND P1, PT, R20, R3, PT ;  /* 0x000000031400720c */ /* 0x000fe40003f26270 */
[----:B------:R-:W1:Y:S01]  /*71b0*/  LDSM.16.M88.4 R20, [R220+0x8c00] ;  /* 0x008c0000dc14783b */ /* 0x000e620000000200 */
[C---:B------:R-:W-:Y:S01]  /*71c0*/  FFMA.FTZ R17, R18.reuse, UR5, R17 ;  /* 0x0000000512117c23 */ /* 0x040fe20008010011 */
[C---:B------:R-:W-:Y:S01]  /*71d0*/  FFMA.FTZ R40, R18.reuse, UR5, R19 ;  /* 0x0000000512287c23 */ /* 0x040fe20008010013 */
[----:B------:R-:W-:Y:S01]  /*71e0*/  I2FP.F32.S32 R19, R27 ;  /* 0x0000001b00137245 */ /* 0x000fe20000201400 */
[C---:B------:R-:W-:Y:S01]  /*71f0*/  FFMA.FTZ R213, R18.reuse, UR5, R213 ;  /* 0x0000000512d57c23 */ /* 0x040fe200080100d5 */
[----:B------:R-:W-:Y:S01]  /*7200*/  FFMA.FTZ R207, R18, UR5, R215 ;  /* 0x0000000512cf7c23 */ /* 0x000fe200080100d7 */
[----:B------:R-:W-:Y:S01]  /*7210*/  FSEL R184, R17, -INF , !P2 ;  /* 0xff80000011b87808 */ /* 0x000fe20005000000 */
[----:B------:R-:W-:Y:S01]  /*7220*/  VIADD R17, R0, 0x21 ;  /* 0x0000002100117836 */ /* 0x000fe20000000000 */
[----:B------:R-:W-:Y:S01]  /*7230*/  FSEL R40, R40, -INF , !P1 ;  /* 0xff80000028287808 */ /* 0x000fe20004800000 */
[----:B------:R-:W-:Y:S01]  /*7240*/  FFMA.FTZ R14, R19, UR5, R14 ;  /* 0x00000005130e7c23 */ /* 0x000fe2000801000e */
[----:B------:R-:W-:Y:S01]  /*7250*/  ISETP.GE.AND P1, PT, R27, R3, PT ;  /* 0x000000031b00720c */ /* 0x000fe20003f26270 */
[C---:B------:R-:W-:Y:S01]  /*7260*/  FFMA.FTZ R208, R19.reuse, UR5, R12 ;  /* 0x0000000513d07c23 */ /* 0x040fe2000801000c */
[----:B------:R-:W-:Y:S01]  /*7270*/  I2FP.F32.S32 R12, R17 ;  /* 0x00000011000c7245 */ /* 0x000fe20000201400 */
[----:B------:R-:W-:Y:S01]  /*7280*/  FFMA.FTZ R214, R19, UR5, R216 ;  /* 0x0000000513d67c23 */ /* 0x000fe200080100d8 */
[----:B------:R-:W-:Y:S01]  /*7290*/  FSEL R196, R14, -INF , !P1 ;  /* 0xff8000000ec47808 */ /* 0x000fe20004800000 */
[----:B------:R-:W-:Y:S01]  /*72a0*/  VIADD R14, R0, 0x28 ;  /* 0x00000028000e7836 */ /* 0x000fe20000000000 */
[----:B------:R-:W-:Y:S01]  /*72b0*/  ISETP.GE.AND P1, PT, R17, R3, PT ;  /* 0x000000031100720c */ /* 0x000fe20003f26270 */
[C---:B------:R-:W-:Y:S01]  /*72c0*/  FFMA.FTZ R202, R12.reuse, UR5, R15 ;  /* 0x000000050cca7c23 */ /* 0x040fe2000801000f */
[----:B------:R-:W-:Y:S01]  /*72d0*/  ISETP.GE.AND P2, PT, R27, R169, PT ;  /* 0x000000a91b00720c */ /* 0x000fe20003f46270 */
[C---:B------:R-:W-:Y:S01]  /*72e0*/  FFMA.FTZ R217, R12.reuse, UR5, R217 ;  /* 0x000000050cd97c23 */ /* 0x040fe200080100d9 */
[----:B------:R-:W-:Y:S01]  /*72f0*/  I2FP.F32.S32 R15, R14 ;  /* 0x0000000e000f7245 */ /* 0x000fe20000201400 */
[C---:B------:R-:W-:Y:S01]  /*7300*/  FFMA.FTZ R187, R12.reuse, UR5, R219 ;  /* 0x000000050cbb7c23 */ /* 0x040fe200080100db */
[----:B------:R-:W-:Y:S01]  /*7310*/  FFMA.FTZ R13, R12, UR5, R13 ;  /* 0x000000050c0d7c23 */ /* 0x000fe2000801000d */
[----:B------:R-:W-:Y:S01]  /*7320*/  FSEL R18, R213, -INF , !P0 ;  /* 0xff800000d5127808 */ /* 0x000fe20004000000 */
[----:B------:R-:W-:Y:S01]  /*7330*/  FFMA.FTZ R185, R19, UR5, R218 ;  /* 0x0000000513b97c23 */ /* 0x000fe200080100da */
[----:B------:R-:W-:Y:S01]  /*7340*/  FSEL R207, R207, -INF , !P6 ;  /* 0xff800000cfcf7808 */ /* 0x000fe20007000000 */
[----:B------:R-:W-:Y:S01]  /*7350*/  VIADD R12, R0, 0x29 ;  /* 0x00000029000c7836 */ /* 0x000fe20000000000 */
[----:B------:R-:W-:Y:S01]  /*7360*/  FSEL R202, R202, -INF , !P1 ;  /* 0xff800000caca7808 */ /* 0x000fe20004800000 */
[----:B------:R-:W-:Y:S01]  /*7370*/  FFMA.FTZ R10, R15, UR5, R10 ;  /* 0x000000050f0a7c23 */ /* 0x000fe2000801000a */
[----:B------:R-:W-:Y:S01]  /*7380*/  ISETP.GE.AND P0, PT, R27, R226, PT ;  /* 0x000000e21b00720c */ /* 0x000fe20003f06270 */
[----:B------:R-:W-:Y:S01]  /*7390*/  FFMA.FTZ R236, R15, UR5, R8 ;  /* 0x000000050fec7c23 */ /* 0x000fe20008010008 */
[----:B------:R-:W-:Y:S01]  /*73a0*/  ISETP.GE.AND P6, PT, R27, R170, PT ;  /* 0x000000aa1b00720c */ /* 0x000fe20003fc6270 */
[C---:B------:R-:W-:Y:S01]  /*73b0*/  FFMA.FTZ R172, R15.reuse, UR5, R172 ;  /* 0x000000050fac7c23 */ /* 0x040fe200080100ac */
[----:B------:R-:W-:Y:S01]  /*73c0*/  FSEL R208, R208, -INF , !P2 ;  /* 0xff800000d0d07808 */ /* 0x000fe20005000000 */
[----:B------:R-:W-:Y:S01]  /*73d0*/  FFMA.FTZ R174, R15, UR5, R174 ;  /* 0x000000050fae7c23 */ /* 0x000fe200080100ae */
[----:B------:R-:W-:Y:S01]  /*73e0*/  ISETP.GE.AND P1, PT, R14, R3, PT ;  /* 0x000000030e00720c */ /* 0x000fe20003f26270 */
[----:B------:R-:W-:-:S04]  /*73f0*/  DEPBAR.LE SB0, 0x0 ;  /* 0x000080000000791a */ /* 0x000fc80000000000 */
[-C--:B-1----:R-:W-:Y:S01]  /*7400*/  HMMA.16816.F32 R4, R176, R20.reuse, R4 ;  /* 0x00000014b004723c */ /* 0x082fe20000001804 */
[-C--:B------:R-:W-:Y:S02]  /*7410*/  ISETP.GE.AND P2, PT, R17, R169.reuse, PT ;  /* 0x000000a91100720c */ /* 0x080fe40003f46270 */
[----:B------:R-:W-:Y:S02]  /*7420*/  FSEL R214, R214, -INF , !P0 ;  /* 0xff800000d6d67808 */ /* 0x000fe40004000000 */
[----:B------:R-:W-:Y:S01]  /*7430*/  FSEL R185, R185, -INF , !P6 ;  /* 0xff800000b9b97808 */ /* 0x000fe20007000000 */
[C---:B------:R-:W-:Y:S01]  /*7440*/  HMMA.16816.F32 R64, R180.reuse, R20, R64 ;  /* 0x00000014b440723c */ /* 0x040fe20000001840 */
[----:B------:R-:W-:Y:S02]  /*7450*/  I2FP.F32.S32 R8, R12 ;  /* 0x0000000c00087245 */ /* 0x000fe40000201400 */
[----:B------:R-:W-:Y:S01]  /*7460*/  FSEL R206, R10, -INF , !P1 ;  /* 0xff8000000ace7808 */ /* 0x000fe20004800000 */
[----:B------:R-:W-:Y:S01]  /*7470*/  VIADD R10, R0, 0x30 ;  /* 0x00000030000a7836 */ /* 0x000fe20000000000 */
[C---:B------:R-:W-:Y:S01]  /*7480*/  ISETP.GE.AND P0, PT, R17.reuse, R226, PT ;  /* 0x000000e21100720c */ /* 0x040fe20003f06270 */
[-C--:B------:R-:W-:Y:S01]  /*7490*/  HMMA.16816.F32 R56, R180, R22.reuse, R56 ;  /* 0x00000016b438723c */ /* 0x080fe20000001838 */
[----:B------:R-:W-:Y:S01]  /*74a0*/  ISETP.GE.AND P6, PT, R17, R170, PT ;  /* 0x000000aa1100720c */ /* 0x000fe20003fc6270 */
[C---:B------:R-:W-:Y:S01]  /*74b0*/  FFMA.FTZ R238, R8.reuse, UR5, R9 ;  /* 0x0000000508ee7c23 */ /* 0x040fe20008010009 */
[----:B------:R-:W-:Y:S01]  /*74c0*/  FSEL R218, R13, -INF , !P2 ;  /* 0xff8000000dda7808 */ /* 0x000fe20005000000 */
[----:B------:R-:W-:Y:S01]  /*74d0*/  FFMA.FTZ R173, R8, UR5, R173 ;  /* 0x0000000508ad7c23 */ /* 0x000fe200080100ad */
[----:B------:R-:W-:Y:S01]  /*74e0*/  ISETP.GE.AND P2, PT, R14, R169, PT ;  /* 0x000000a90e00720c */ /* 0x000fe20003f46270 */
[C---:B------:R-:W-:Y:S01]  /*74f0*/  FFMA.FTZ R175, R8.reuse, UR5, R175 ;  /* 0x0000000508af7c23 */ /* 0x040fe200080100af */
[----:B------:R-:W-:Y:S01]  /*7500*/  FSEL R228, R217, -INF , !P0 ;  /* 0xff800000d9e47808 */ /* 0x000fe20004000000 */
[----:B------:R-:W-:Y:S01]  /*7510*/  FFMA.FTZ R11, R8, UR5, R11 ;  /* 0x00000005080b7c23 */ /* 0x000fe2000801000b */
[----:B------:R-:W-:Y:S01]  /*7520*/  FSEL R187, R187, -INF , !P6 ;  /* 0xff800000bbbb7808 */ /* 0x000fe20007000000 */
[----:B------:R-:W-:Y:S01]  /*7530*/  VIADD R8, R0, 0x31 ;  /* 0x0000003100087836 */ /* 0x000fe20000000000 */
[----:B------:R-:W-:Y:S01]  /*7540*/  BAR.SYNC.DEFER_BLOCKING 0x0 ;  /* 0x0000000000007b1d */ /* 0x000fe20000010000 */
[C---:B------:R-:W-:Y:S01]  /*7550*/  ISETP.GE.AND P0, PT, R14.reuse, R226, PT ;  /* 0x000000e20e00720c */ /* 0x040fe20003f06270 */
[----:B------:R-:W-:Y:S01]  /*7560*/  HMMA.16816.F32 R60, R176, R22, R60 ;  /* 0x00000016b03c723c */ /* 0x000fe2000000183c */
[----:B------:R-:W-:-:S02]  /*7570*/  ISETP.GE.AND P6, PT, R14, R170, PT ;  /* 0x000000aa0e00720c */ /* 0x000fc40003fc6270 */
[----:B------:R-:W-:Y:S02]  /*7580*/  FSEL R236, R236, -INF , !P2 ;  /* 0xff800000ecec7808 */ /* 0x000fe40005000000 */
[----:B------:R-:W-:Y:S02]  /*7590*/  I2FP.F32.S32 R9, R10 ;  /* 0x0000000a00097245 */ /* 0x000fe40000201400 */
[----:B------:R-:W-:Y:S02]  /*75a0*/  ISETP.GE.AND P2, PT, R12, R169, PT ;  /* 0x000000a90c00720c */ /* 0x000fe40003f46270 */
[----:B------:R-:W-:Y:S01]  /*75b0*/  FSEL R198, R172, -INF , !P0 ;  /* 0xff800000acc67808 */ /* 0x000fe20004000000 */
[C---:B------:R-:W-:Y:S01]  /*75c0*/  FFMA.FTZ R4, R9.reuse, UR5, R4 ;  /* 0x0000000509047c23 */ /* 0x040fe20008010004 */
[----:B------:R-:W-:Y:S01]  /*75d0*/  FSEL R189, R174, -INF , !P6 ;  /* 0xff800000aebd7808 */ /* 0x000fe20007000000 */
[C---:B------:R-:W-:Y:S01]  /*75e0*/  FFMA.FTZ R178, R9.reuse, UR5, R6 ;  /* 0x0000000509b27c23 */ /* 0x040fe20008010006 */
[C---:B------:R-:W-:Y:S01]  /*75f0*/  ISETP.GE.AND P0, PT, R12.reuse, R226, PT ;  /* 0x000000e20c00720c */ /* 0x040fe20003f06270 */
[C---:B------:R-:W-:Y:S01]  /*7600*/  FFMA.FTZ R64, R9.reuse, UR5, R64 ;  /* 0x0000000509407c23 */ /* 0x040fe20008010040 */
[C---:B------:R-:W-:Y:S01]  /*7610*/  ISETP.GE.AND P6, PT, R12.reuse, R170, PT ;  /* 0x000000aa0c00720c */ /* 0x040fe20003fc6270 */
[----:B------:R-:W-:Y:S01]  /*7620*/  FFMA.FTZ R66, R9, UR5, R66 ;  /* 0x0000000509427c23 */ /* 0x000fe20008010042 */
[----:B------:R-:W-:-:S02]  /*7630*/  ISETP.GE.AND P1, PT, R12, R3, PT ;  /* 0x000000030c00720c */ /* 0x000fc40003f26270 */
[----:B------:R-:W-:Y:S02]  /*7640*/  FSEL R238, R238, -INF , !P2 ;  /* 0xff800000eeee7808 */ /* 0x000fe40005000000 */
[----:B------:R-:W-:Y:S02]  /*7650*/  ISETP.GE.AND P2, PT, R10, R169, PT ;  /* 0x000000a90a00720c */ /* 0x000fe40003f46270 */
[----:B------:R-:W-:Y:S02]  /*7660*/  FSEL R204, R173, -INF , !P0 ;  /* 0xff800000adcc7808 */ /* 0x000fe40004000000 */
[----:B------:R-:W-:Y:S02]  /*7670*/  FSEL R191, R175, -INF , !P6 ;  /* 0xff800000afbf7808 */ /* 0x000fe40007000000 */
[----:B------:R-:W-:Y:S02]  /*7680*/  FSEL R212, R11, -INF , !P1 ;  /* 0xff8000000bd47808 */ /* 0x000fe40004800000 */
[----:B------:R-:W-:-:S02]  /*7690*/  I2FP.F32.S32 R6, R8 ;  /* 0x0000000800067245 */ /* 0x000fc40000201400 */
[C---:B------:R-:W-:Y:S02]  /*76a0*/  ISETP.GE.AND P0, PT, R10.reuse, R226, PT ;  /* 0x000000e20a00720c */ /* 0x040fe40003f06270 */
[----:B------:R-:W-:Y:S01]  /*76b0*/  ISETP.GE.AND P6, PT, R10, R170, PT ;  /* 0x000000aa0a00720c */ /* 0x000fe20003fc6270 */
[----:B------:R-:W-:Y:S01]  /*76c0*/  FFMA.FTZ R65, R6, UR5, R65 ;  /* 0x0000000506417c23 */ /* 0x000fe20008010041 */
[----:B------:R-:W-:Y:S01]  /*76d0*/  ISETP.GE.AND P1, PT, R10, R3, PT ;  /* 0x000000030a00720c */ /* 0x000fe20003f26270 */
[----:B------:R-:W-:Y:S01]  /*76e0*/  FFMA.FTZ R67, R6, UR5, R67 ;  /* 0x0000000506437c23 */ /* 0x000fe20008010043 */
[----:B------:R-:W-:Y:S01]  /*76f0*/  FSEL R181, R4, -INF , !P2 ;  /* 0xff80000004b57808 */ /* 0x000fe20005000000 */
[----:B------:R-:W-:Y:S01]  /*7700*/  VIADD R4, R0, 0x38 ;  /* 0x0000003800047836 */ /* 0x000fe20000000000 */
[----:B------:R-:W-:Y:S01]  /*7710*/  FSEL R210, R64, -INF , !P0 ;  /* 0xff80000040d27808 */ /* 0x000fe20004000000 */
[----:B------:R-:W-:Y:S01]  /*7720*/  FFMA.FTZ R5, R6, UR5, R5 ;  /* 0x0000000506057c23 */ /* 0x000fe20008010005 */
[----:B------:R-:W-:Y:S01]  /*7730*/  FSEL R195, R66, -INF , !P6 ;  /* 0xff80000042c37808 */ /* 0x000fe20007000000 */
[----:B------:R-:W-:Y:S01]  /*7740*/  FFMA.FTZ R176, R6, UR5, R7 ;  /* 0x0000000506b07c23 */ /* 0x000fe20008010007 */
[----:B------:R-:W-:-:S02]  /*7750*/  FSEL R178, R178, -INF , !P1 ;  /* 0xff800000b2b27808 */ /* 0x000fc40004800000 */
[C---:B------:R-:W-:Y:S02]  /*7760*/  ISETP.GE.AND P0, PT, R8.reuse, R226, PT ;  /* 0x000000e20800720c */ /* 0x040fe40003f06270 */
[C---:B------:R-:W-:Y:S02]  /*7770*/  ISETP.GE.AND P6, PT, R8.reuse, R170, PT ;  /* 0x000000aa0800720c */ /* 0x040fe40003fc6270 */
[C---:B------:R-:W-:Y:S02]  /*7780*/  ISETP.GE.AND P2, PT, R8.reuse, R169, PT ;  /* 0x000000a90800720c */ /* 0x040fe40003f46270 */
[----:B------:R-:W-:Y:S02]  /*7790*/  ISETP.GE.AND P1, PT, R8, R3, PT ;  /* 0x000000030800720c */ /* 0x000fe40003f26270 */
[----:B------:R-:W-:Y:S02]  /*77a0*/  I2FP.F32.S32 R7, R4 ;  /* 0x0000000400077245 */ /* 0x000fe40000201400 */
[----:B------:R-:W-:-:S02]  /*77b0*/  FSEL R200, R65, -INF , !P0 ;  /* 0xff80000041c87808 */ /* 0x000fc40004000000 */
        /* <DEDUP_REMOVED lines=8> */
[C---:B------:R-:W-:Y:S02]  /*7840*/  ISETP.GE.AND P6, PT, R4.reuse, R170, PT ;  /* 0x000000aa0400720c */ /* 0x040fe40003fc6270 */
[----:B------:R-:W-:-:S02]  /*7850*/  ISETP.GE.AND P2, PT, R4, R169, PT ;  /* 0x000000a90400720c */ /* 0x000fc40003f46270 */
[----:B------:R-:W-:Y:S01]  /*7860*/  ISETP.GE.AND P1, PT, R4, R3, PT ;  /* 0x000000030400720c */ /* 0x000fe20003f26270 */
[----:B------:R-:W-:Y:S01]  /*7870*/  VIADD R4, R0, 0x39 ;  /* 0x0000003900047836 */ /* 0x000fe20000000000 */
[----:B------:R-:W-:Y:S02]  /*7880*/  I2FP.F32.S32 R5, R0 ;  /* 0x0000000000057245 */ /* 0x000fe40000201400 */
[----:B------:R-:W-:Y:S02]  /*7890*/  FSEL R173, R58, -INF , !P6 ;  /* 0xff8000003aad7808 */ /* 0x000fe40007000000 */
[----:B------:R-:W-:Y:S01]  /*78a0*/  I2FP.F32.S32 R6, R4 ;  /* 0x0000000400067245 */ /* 0x000fe20000201400 */
[C---:B------:R-:W-:Y:S01]  /*78b0*/  FFMA.FTZ R20, R5.reuse, UR5, R192 ;  /* 0x0000000505147c23 */ /* 0x040fe200080100c0 */
[----:B------:R-:W-:Y:S01]  /*78c0*/  FSEL R192, R56, -INF , !P0 ;  /* 0xff80000038c07808 */ /* 0x000fe20004000000 */
[C---:B------:R-:W-:Y:S01]  /*78d0*/  FFMA.FTZ R15, R5.reuse, UR5, R194 ;  /* 0x00000005050f7c23 */ /* 0x040fe200080100c2 */
[-C--:B------:R-:W-:Y:S01]  /*78e0*/  ISETP.GE.AND P0, PT, R0, R226.reuse, PT ;  /* 0x000000e20000720c */ /* 0x080fe20003f06270 */
[----:B------:R-:W-:Y:S01]  /*78f0*/  FFMA.FTZ R57, R6, UR5, R57 ;  /* 0x0000000506397c23 */ /* 0x000fe20008010039 */
[----:B------:R-:W-:Y:S01]  /*7900*/  FSEL R179, R60, -INF , !P2 ;  /* 0xff8000003cb37808 */ /* 0x000fe20005000000 */
[----:B------:R-:W-:Y:S01]  /*7910*/  FFMA.FTZ R14, R5, UR5, R30 ;  /* 0x00000005050e7c23 */ /* 0x000fe2000801001e */
[----:B------:R-:W-:Y:S01]  /*7920*/  FSEL R20, R20, -INF , !P0 ;  /* 0xff80000014147808 */ /* 0x000fe20004000000 */
[----:B------:R-:W-:Y:S01]  /*7930*/  FFMA.FTZ R59, R6, UR5, R59 ;  /* 0x00000005063b7c23 */ /* 0x000fe2000801003b */
[----:B------:R-:W-:Y:S01]  /*7940*/  ISETP.GE.AND P0, PT, R4, R226, PT ;  /* 0x000000e20400720c */ /* 0x000fe20003f06270 */
[----:B------:R-:W-:Y:S01]  /*7950*/  FFMA.FTZ R61, R6, UR5, R61 ;  /* 0x00000005063d7c23 */ /* 0x000fe2000801003d */
[----:B------:R-:W-:Y:S01]  /*7960*/  FSEL R174, R62, -INF , !P1 ;  /* 0xff8000003eae7808 */ /* 0x000fe20004800000 */
[----:B------:R-:W-:Y:S01]  /*7970*/  FFMA.FTZ R63, R6, UR5, R63 ;  /* 0x00000005063f7c23 */ /* 0x000fe2000801003f */
[----:B------:R-:W-:-:S02]  /*7980*/  FSEL R186, R57, -INF , !P0 ;  /* 0xff80000039ba7808 */ /* 0x000fc40004000000 */
[----:B------:R-:W-:Y:S02]  /*7990*/  PLOP3.LUT P0, PT, PT, PT, UP0, 0x40, 0x0 ;  /* 0x000000000000781c */ /* 0x000fe40003f0e808 */
[C---:B------:R-:W-:Y:S02]  /*79a0*/  ISETP.GE.AND P6, PT, R0.reuse, R170, PT ;  /* 0x000000aa0000720c */ /* 0x040fe40003fc6270 */
[C---:B------:R-:W-:Y:S02]  /*79b0*/  ISETP.GE.AND P2, PT, R0.reuse, R169, PT ;  /* 0x000000a90000720c */ /* 0x040fe40003f46270 */
[----:B------:R-:W-:Y:S01]  /*79c0*/  ISETP.GE.AND P1, PT, R0, R3, PT ;  /* 0x000000030000720c */ /* 0x000fe20003f26270 */
[----:B------:R-:W-:Y:S01]  /*79d0*/  FFMA.FTZ R0, R5, UR5, R28 ;  /* 0x0000000505007c23 */ /* 0x000fe2000801001c */
[----:B------:R-:W-:Y:S02]  /*79e0*/  FSEL R15, R15, -INF , !P6 ;  /* 0xff8000000f0f7808 */ /* 0x000fe40007000000 */
[----:B------:R-:W-:-:S02]  /*79f0*/  FSEL R14, R14, -INF , !P1 ;  /* 0xff8000000e0e7808 */ /* 0x000fc40004800000 */
[----:B------:R-:W-:Y:S02]  /*7a00*/  FSEL R0, R0, -INF , !P2 ;  /* 0xff80000000007808 */ /* 0x000fe40005000000 */
[C---:B------:R-:W-:Y:S02]  /*7a10*/  ISETP.GE.AND P6, PT, R4.reuse, R170, PT ;  /* 0x000000aa0400720c */ /* 0x040fe40003fc6270 */
[C---:B------:R-:W-:Y:S02]  /*7a20*/  ISETP.GE.AND P2, PT, R4.reuse, R169, PT ;  /* 0x000000a90400720c */ /* 0x040fe40003f46270 */
[----:B------:R-:W-:Y:S02]  /*7a30*/  ISETP.GE.AND P1, PT, R4, R3, PT ;  /* 0x000000030400720c */ /* 0x000fe40003f26270 */
[----:B------:R-:W-:Y:S02]  /*7a40*/  FSEL R65, R59, -INF , !P6 ;  /* 0xff8000003b417808 */ /* 0x000fe40007000000 */
[----:B------:R-:W-:-:S02]  /*7a50*/  FSEL R182, R61, -INF , !P2 ;  /* 0xff8000003db67808 */ /* 0x000fc40005000000 */
        /* <DEDUP_REMOVED lines=30> */
[C---:B------:R-:W-:Y:S02]  /*7c40*/  @!P4 LEA.HI.X R37, R21.reuse, R11, R22, 0x1, P0 ;  /* 0x0000000b1525c211 */ /* 0x040fe400000f0c16 */
[----:B------:R-:W-:Y:S01]  /*7c50*/  IADD3.X R11, R22, UR30, RZ, P6, !PT ;  /* 0x0000001e160b7c10 */ /* 0x000fe2000b7fe4ff */
[----:B------:R2:W-:Y:S01]  /*7c60*/  @P4 STS.128 [R225+0x7000], RZ ;  /* 0x007000ffe1004388 */ /* 0x0005e20000000c00 */
[----:B----4-:R-:W-:-:S03]  /*7c70*/  @!P3 LEA R8, P1, R21, R8, 0x1 ;  /* 0x000000081508b211 */ /* 0x010fc600078208ff */
[----:B------:R-:W-:Y:S01]  /*7c80*/  @!PT LDS RZ, [RZ] ;  /* 0x00000000fffff984 */ /* 0x000fe20000000800 */
[----:B------:R-:W-:Y:S01]  /*7c90*/  @!PT LDS RZ, [RZ] ;  /* 0x00000000fffff984 */ /* 0x000fe20000000800 */
[----:B------:R-:W-:Y:S01]  /*7ca0*/  @!PT LDS RZ, [RZ] ;  /* 0x00000000fffff984 */ /* 0x000fe20000000800 */
[----:B------:R2:W-:Y:S01]  /*7cb0*/  @!P4 LDGSTS.E.BYPASS.LTC128B.128 [R225+0x7000], desc[UR22][R36.64+0x40] ;  /* 0x0700004024e1cfae */ /* 0x0005e2000b901d56 */
[----:B------:R-:W-:Y:S02]  /*7cc0*/  @!P3 LEA.HI.X R9, R21, R9, R22, 0x1, P1 ;  /* 0x000000091509b211 */ /* 0x000fe400008f0c16 */
[C---:B-----5:R-:W-:Y:S01]  /*7cd0*/  @!P5 LEA R6, P2, R10.reuse, R6, 0x1 ;  /* 0x000000060a06d211 */ /* 0x060fe200078408ff */
[----:B------:R2:W-:Y:S03]  /*7ce0*/  @P3 STS.128 [R225+0x8000], RZ ;  /* 0x008000ffe1003388 */ /* 0x0005e60000000c00 */
[C---:B------:R-:W-:Y:S01]  /*7cf0*/  @!P5 LEA.HI.X R7, R10.reuse, R7, R11, 0x1, P2 ;  /* 0x000000070a07d211 */ /* 0x040fe200010f0c0b */
[----:B------:R-:W-:Y:S01]  /*7d00*/  @!PT LDS RZ, [RZ] ;  /* 0x00000000fffff984 */ /* 0x000fe20000000800 */
[----:B------:R-:W-:Y:S01]  /*7d10*/  @!PT LDS RZ, [RZ] ;  /* 0x00000000fffff984 */ /* 0x000fe20000000800 */
[----:B------:R-:W-:Y:S01]  /*7d20*/  @!PT LDS RZ, [RZ] ;  /* 0x00000000fffff984 */ /* 0x000fe20000000800 */
[----:B------:R2:W-:Y:S01]  /*7d30*/  @!P3 LDGSTS.E.BYPASS.LTC128B.128 [R225+0x8000], desc[UR22][R8.64+0x80] ;  /* 0x0800008008e1bfae */ /* 0x0005e2000b901d56 */
[----:B-1----:R-:W-:-:S03]  /*7d40*/  @!P4 LEA R4, P0, R10, R4, 0x1 ;  /* 0x000000040a04c211 */ /* 0x002fc600078008ff */
[----:B------:R2:W-:Y:S01]  /*7d50*/  @P5 STS.128 [R225+0x6800], RZ ;  /* 0x006800ffe1005388 */ /* 0x0005e20000000c00 */
        /* <DEDUP_REMOVED lines=19> */
.L_x_145:
[----:B------:R-:W-:Y:S05]  /*7e90*/  BSYNC B0 ;  /* 0x0000000000007941 */ /* 0x000fea0003800000 */
.L_x_144:
[----:B------:R-:W0:Y:S02]  /*7ea0*/  LDGDEPBAR ;  /* 0x00000000000079af */ /* 0x000e240000000000 */
.L_x_143:
[----:B--2---:R-:W-:Y:S02]  /*7eb0*/  FMNMX.FTZ R9, R168, R20, !PT ;  /* 0x00000014a8097209 */ /* 0x004fe40007810000 */
[----:B-1----:R-:W-:Y:S02]  /*7ec0*/  FMNMX.FTZ R5, R166, R0, !PT ;  /* 0x00000000a6057209 */ /* 0x002fe40007810000 */
        /* <DEDUP_REMOVED lines=50> */
[----:B------:R-:W-:Y:S01]  /*81f0*/  FMNMX.FTZ R7, R202, R7, !PT ;  /* 0x00000007ca077209 */ /* 0x000fe20007810000 */
[----:B------:R-:W2:Y:S01]  /*8200*/  SHFL.BFLY PT, R5, R6, 0x2, 0x1f ;  /* 0x0c401f0006057f89 */ /* 0x000ea200000e0000 */
        /* <DEDUP_REMOVED lines=10> */
[----:B------:R-:W-:Y:S02]  /*82b0*/  FMNMX.FTZ R7, R174, R7, !PT ;  /* 0x00000007ae077209 */ /* 0x000fe40007810000 */
[C---:B------:R-:W-:Y:S01]  /*82c0*/  FSETP.NEU.FTZ.AND P6, PT, R217.reuse, -INF , PT ;  /* 0xff800000d900780b */ /* 0x040fe20003fdd000 */
[----:B------:R-:W-:Y:S01]  /*82d0*/  FMUL.FTZ R197, R217, UR19 ;  /* 0x00000013d9c57c20 */ /* 0x000fe20008410000 */
[----:B------:R-:W-:Y:S02]  /*82e0*/  FMNMX.FTZ R8, R175, R8, !PT ;  /* 0x00000008af087209 */ /* 0x000fe40007810000 */
[----:B------:R-:W-:Y:S02]  /*82f0*/  FMNMX.FTZ R4, R172, R7, !PT ;  /* 0x00000007ac047209 */ /* 0x000fe40007810000 */
[----:B------:R-:W-:Y:S02]  /*8300*/  FSEL R197, R197, RZ, P6 ;  /* 0x000000ffc5c57208 */ /* 0x000fe40003000000 */
[----:B------:R-:W-:-:S02]  /*8310*/  FMNMX.FTZ R8, R173, R8, !PT ;  /* 0x00000008ad087209 */ /* 0x000fc40007810000 */
[----:B------:R-:W-:Y:S01]  /*8320*/  FSEL R35, R217, RZ, P6 ;  /* 0x000000ffd9237208 */ /* 0x000fe20003000000 */
[--C-:B------:R-:W-:Y:S01]  /*8330*/  FFMA.FTZ R58, R2, UR19, -R197.reuse ;  /* 0x00000013023a7c23 */ /* 0x100fe200080108c5 */
[----:B--2---:R-:W-:Y:S01]  /*8340*/  FMNMX.FTZ R2, R6, R5, !PT ;  /* 0x0000000506027209 */ /* 0x004fe20007810000 */
[--C-:B------:R-:W-:Y:S01]  /*8350*/  FFMA.FTZ R59, R50, UR19, -R197.reuse ;  /* 0x00000013323b7c23 */ /* 0x100fe200080108c5 */
[----:B------:R-:W1:Y:S01]  /*8360*/  SHFL.BFLY PT, R5, R4, 0x2, 0x1f ;  /* 0x0c401f0004057f89 */ /* 0x000e6200000e0000 */
        /* <DEDUP_REMOVED lines=8> */
[----:B------:R-:W-:Y:S01]  /*83f0*/  FFMA.FTZ R52, R18, UR19, -R197 ;  /* 0x0000001312347c23 */ /* 0x000fe200080108c5 */
[----:B------:R-:W-:Y:S01]  /*8400*/  FADD.FTZ R35, R168, -R35 ;  /* 0x80000023a8237221 */ /* 0x000fe20000010000 */
[----:B------:R-:W-:Y:S01]  /*8410*/  MUFU.EX2 R60, R60 ;  /* 0x0000003c003c7308 */ /* 0x000fe20000000800 */
[----:B------:R-:W-:Y:S01]  /*8420*/  LDSM.16.MT88.4 R20, [R221+0x9000] ;  /* 0x00900000dd14783b */ /* 0x000fe20000004200 */
[--C-:B------:R-:W-:Y:S01]  /*8430*/  FFMA.FTZ R215, R200, UR19, -R197.reuse ;  /* 0x00000013c8d77c23 */ /* 0x100fe200080108c5 */
[----:B------:R-:W-:Y:S01]  /*8440*/  FMUL.FTZ R35, R35, UR19 ;  /* 0x0000001323237c20 */ /* 0x000fe20008410000 */
[--C-:B------:R-:W-:Y:S01]  /*8450*/  FFMA.FTZ R198, R198, UR19, -R197.reuse ;  /* 0x00000013c6c67c23 */ /* 0x100fe200080108c5 */
[----:B------:R-:W-:Y:S01]  /*8460*/  LDSM.16.MT88.4 R16, [R171+0xb000] ;  /* 0x00b00000ab10783b */ /* 0x000fe20000004200 */
[--C-:B------:R-:W-:Y:S01]  /*8470*/  FFMA.FTZ R213, R204, UR19, -R197.reuse ;  /* 0x00000013ccd57c23 */ /* 0x100fe200080108c5 */
[--C-:B------:R-:W-:Y:S01]  /*8480*/  FFMA.FTZ R204, R210, UR19, -R197.reuse ;  /* 0x00000013d2cc7c23 */ /* 0x100fe200080108c5 */
[----:B------:R-:W4:Y:S01]  /*8490*/  MUFU.EX2 R58, R58 ;  /* 0x0000003a003a7308 */ /* 0x000f220000000800 */
[----:B------:R-:W-:Y:S01]  /*84a0*/  FFMA.FTZ R192, R192, UR19, -R197 ;  /* 0x00000013c0c07c23 */ /* 0x000fe200080108c5 */
[----:B-1----:R-:W-:-:S06]  /*84b0*/  FMNMX.FTZ R5, R4, R5, !PT ;  /* 0x0000000504057209 */ /* 0x002fcc0007810000 */
[----:B------:R-:W-:Y:S01]  /*84c0*/  MUFU.EX2 R59, R59 ;  /* 0x0000003b003b7308 */ /* 0x000fe20000000800 */
[----:B--2---:R-:W-:Y:S01]  /*84d0*/  FMNMX.FTZ R2, R2, R7, !PT ;  /* 0x0000000702027209 */ /* 0x004fe20007810000 */
[----:B------:R-:W1:Y:S01]  /*84e0*/  SHFL.BFLY PT, R4, R5, 0x1, 0x1f ;  /* 0x0c201f0005047f89 */ /* 0x000e6200000e0000 */
[----:B---3--:R-:W-:-:S03]  /*84f0*/  FMNMX.FTZ R216, R9, R216, !PT ;  /* 0x000000d809d87209 */ /* 0x008fc60007810000 */
[C---:B------:R-:W-:Y:S01]  /*8500*/  FMUL.FTZ R183, R2.reuse, UR19 ;  /* 0x0000001302b77c20 */ /* 0x040fe20008410000 */
[----:B------:R-:W-:Y:S01]  /*8510*/  FSETP.NEU.FTZ.AND P1, PT, R2, -INF , PT ;  /* 0xff8000000200780b */ /* 0x000fe20003f3d000 */
[----:B------:R-:W2:Y:S01]  /*8520*/  MUFU.EX2 R56, R56 ;  /* 0x0000003800387308 */ /* 0x000ea20000000800 */
[----:B----4-:R-:W-:Y:S01]  /*8530*/  F2FP.F16.F32.PACK_AB R36, R58, R60 ;  /* 0x0000003c3a24723e */ /* 0x010fe200000000ff */
[----:B------:R-:W3:Y:S01]  /*8540*/  SHFL.BFLY PT, R9, R216, 0x1, 0x1f ;  /* 0x0c201f00d8097f89 */ /* 0x000ee200000e0000 */
[----:B------:R-:W-:-:S05]  /*8550*/  FSEL R183, R183, RZ, P1 ;  /* 0x000000ffb7b77208 */ /* 0x000fca0000800000 */
        /* <DEDUP_REMOVED lines=9> */
[----:B--2---:R-:W-:Y:S01]  /*85f0*/  F2FP.F16.F32.PACK_AB R38, R56, R59 ;  /* 0x0000003b3826723e */ /* 0x004fe200000000ff */
[--C-:B------:R-:W-:Y:S01]  /*8600*/  FFMA.FTZ R180, R180, UR19, -R183.reuse ;  /* 0x00000013b4b47c23 */ /* 0x100fe200080108b7 */
[----:B-1----:R-:W-:Y:S01]  /*8610*/  FMNMX.FTZ R0, R5, R4, !PT ;  /* 0x0000000405007209 */ /* 0x002fe20007810000 */
[--C-:B------:R-:W-:Y:S01]  /*8620*/  FFMA.FTZ R179, R179, UR19, -R183.reuse ;  /* 0x00000013b3b37c23 */ /* 0x100fe200080108b7 */
[----:B------:R-:W-:Y:S01]  /*8630*/  FSEL R5, R2, RZ, P1 ;  /* 0x000000ff02057208 */ /* 0x000fe20000800000 */
[----:B------:R-:W1:Y:S01]  /*8640*/  MUFU.EX2 R49, R49 ;  /* 0x0000003100317308 */ /* 0x000e620000000800 */
[C---:B------:R-:W-:Y:S01]  /*8650*/  FSETP.NEU.FTZ.AND P0, PT, R0.reuse, -INF , PT ;  /* 0xff8000000000780b */ /* 0x040fe20003f1d000 */
[----:B------:R-:W-:Y:S01]  /*8660*/  FMUL.FTZ R177, R0, UR19 ;  /* 0x0000001300b17c20 */ /* 0x000fe20008410000 */
[----:B------:R-:W-:Y:S01]  /*8670*/  FFMA.FTZ R182, R182, UR19, -R183 ;  /* 0x00000013b6b67c23 */ /* 0x000fe200080108b7 */
[----:B---3--:R-:W-:Y:S01]  /*8680*/  FMNMX.FTZ R216, R216, R9, !PT ;  /* 0x00000009d8d87209 */ /* 0x008fe20007810000 */
[----:B------:R-:W-:Y:S01]  /*8690*/  FADD.FTZ R64, R166, -R5 ;  /* 0x80000005a6407221 */ /* 0x000fe20000010000 */
[----:B------:R-:W-:Y:S01]  /*86a0*/  FSEL R4, R0, RZ, P0 ;  /* 0x000000ff00047208 */ /* 0x000fe20000000000 */
[----:B------:R-:W-:Y:S01]  /*86b0*/  LDSM.16.MT88.4 R8, [R221+0xa000] ;  /* 0x00a00000dd08783b */ /* 0x000fe20000004200 */
[C---:B------:R-:W-:Y:S01]  /*86c0*/  FSETP.NEU.FTZ.AND P2, PT, R216.reuse, -INF , PT ;  /* 0xff800000d800780b */ /* 0x040fe20003f5d000 */
[----:B------:R-:W-:Y:S01]  /*86d0*/  FMUL.FTZ R66, R216, UR19 ;  /* 0x00000013d8427c20 */ /* 0x000fe20008410000 */
[----:B------:R-:W-:Y:S01]  /*86e0*/  FSEL R177, R177, RZ, P0 ;  /* 0x000000ffb1b17208 */ /* 0x000fe20000000000 */
[----:B------:R-:W-:Y:S01]  /*86f0*/  FADD.FTZ R4, R165, -R4 ;  /* 0x80000004a5047221 */ /* 0x000fe20000010000 */
[----:B------:R-:W-:Y:S01]  /*8700*/  FMUL.FTZ R64, R64, UR19 ;  /* 0x0000001340407c20 */ /* 0x000fe20008410000 */
[----:B------:R-:W-:Y:S01]  /*8710*/  MUFU.EX2 R48, R48 ;  /* 0x0000003000307308 */ /* 0x000fe20000000800 */
[----:B------:R-:W-:Y:S01]  /*8720*/  FSEL R66, R66, RZ, P2 ;  /* 0x000000ff42427208 */ /* 0x000fe20001000000 */
[----:B------:R-:W-:Y:S01]  /*8730*/  FMUL.FTZ R63, R4, UR19 ;  /* 0x00000013043f7c20 */ /* 0x000fe20008410000 */
[----:B------:R-:W-:Y:S01]  /*8740*/  FSEL R4, R216, RZ, P2 ;  /* 0x000000ffd8047208 */ /* 0x000fe20001000000 */
[--C-:B------:R-:W-:Y:S01]  /*8750*/  FFMA.FTZ R46, R14, UR19, -R177.reuse ;  /* 0x000000130e2e7c23 */ /* 0x100fe200080108b1 */
[--C-:B------:R-:W-:Y:S01]  /*8760*/  FFMA.FTZ R44, R24, UR19, -R177.reuse ;  /* 0x00000013182c7c23 */ /* 0x100fe200080108b1 */
[--C-:B------:R-:W-:Y:S01]  /*8770*/  FFMA.FTZ R53, R15, UR19, -R66.reuse ;  /* 0x000000130f357c23 */ /* 0x100fe20008010842 */
[----:B------:R-:W-:Y:S01]  /*8780*/  FFMA.FTZ R67, R25, UR19, -R66 ;  /* 0x0000001319437c23 */ /* 0x000fe20008010842 */
[----:B------:R-:W-:Y:S01]  /*8790*/  FADD.FTZ R33, R167, -R4 ;  /* 0x80000004a7217221 */ /* 0x000fe20000010000 */
[----:B------:R-:W2:Y:S01]  /*87a0*/  LDSM.16.MT88.4 R12, [R171+0x9000] ;  /* 0x00900000ab0c783b */ /* 0x000ea20000004200 */
[--C-:B------:R-:W-:Y:S01]  /*87b0*/  FFMA.FTZ R51, R31, UR19, -R66.reuse ;  /* 0x000000131f337c23 */ /* 0x100fe20008010842 */
[--C-:B------:R-:W-:Y:S01]  /*87c0*/  FFMA.FTZ R45, R240, UR19, -R177.reuse ;  /* 0x00000013f02d7c23 */ /* 0x100fe200080108b1 */
[--C-:B------:R-:W-:Y:S01]  /*87d0*/  FFMA.FTZ R61, R246, UR19, -R177.reuse ;  /* 0x00000013f63d7c23 */ /* 0x100fe200080108b1 */
[----:B------:R-:W3:Y:S01]  /*87e0*/  LDSM.16.MT88.4 R4, [R171+0xa000] ;  /* 0x00a00000ab04783b */ /* 0x000ee20000004200 */
[--C-:B------:R-:W-:Y:S01]  /*87f0*/  FFMA.FTZ R62, R29, UR19, -R66.reuse ;  /* 0x000000131d3e7c23 */ /* 0x100fe20008010842 */
[----:B------:R-:W-:Y:S01]  /*8800*/  FMUL.FTZ R33, R33, UR19 ;  /* 0x0000001321217c20 */ /* 0x000fe20008410000 */
[----:B------:R-:W-:Y:S01]  /*8810*/  MUFU.EX2 R53, R53 ;  /* 0x0000003500357308 */ /* 0x000fe20000000800 */
[----:B------:R-:W4:Y:S01]  /*8820*/  LDSM.16.MT88.4 R24, [R221+0xb000] ;  /* 0x00b00000dd18783b */ /* 0x000f220000004200 */
[----:B-1----:R-:W-:Y:S01]  /*8830*/  F2FP.F16.F32.PACK_AB R28, R49, R50 ;  /* 0x00000032311c723e */ /* 0x002fe200000000ff */
[--C-:B------:R-:W-:Y:S01]  /*8840*/  FFMA.FTZ R199, R34, UR19, -R177.reuse ;  /* 0x0000001322c77c23 */ /* 0x100fe200080108b1 */
[----:B------:R-:W-:Y:S01]  /*8850*/  FFMA.FTZ R188, R32, UR19, -R177 ;  /* 0x0000001320bc7c23 */ /* 0x000fe200080108b1 */
[----:B------:R-:W-:Y:S01]  /*8860*/  FFMA.FTZ R165, R190, UR19, -R183 ;  /* 0x00000013bea57c23 */ /* 0x000fe200080108b7 */
[--C-:B------:R-:W-:Y:S01]  /*8870*/  FFMA.FTZ R194, R205, UR19, -R66.reuse ;  /* 0x00000013cdc27c23 */ /* 0x100fe20008010842 */
[--C-:B------:R-:W-:Y:S01]  /*8880*/  FFMA.FTZ R184, R42, UR19, -R177.reuse ;  /* 0x000000132ab87c23 */ /* 0x100fe200080108b1 */
[----:B------:R-:W1:Y:S01]  /*8890*/  MUFU.EX2 R51, R51 ;  /* 0x0000003300337308 */ /* 0x000e620000000800 */
        /* <DEDUP_REMOVED lines=8> */
[----:B------:R-:W-:Y:S01]  /*8920*/  FFMA.FTZ R207, R236, UR19, -R183 ;  /* 0x00000013eccf7c23 */ /* 0x000fe200080108b7 */
[--C-:B------:R-:W-:Y:S01]  /*8930*/  FFMA.FTZ R196, R196, UR19, -R177.reuse ;  /* 0x00000013c4c47c23 */ /* 0x100fe200080108b1 */
[----:B------:R-:W-:Y:S01]  /*8940*/  FFMA.FTZ R211, R212, UR19, -R177 ;  /* 0x00000013d4d37c23 */ /* 0x000fe200080108b1 */
[--C-:B------:R-:W-:Y:S01]  /*8950*/  FFMA.FTZ R185, R185, UR19, -R66.reuse ;  /* 0x00000013b9b97c23 */ /* 0x100fe20008010842 */
[--C-:B------:R-:W-:Y:S01]  /*8960*/  FFMA.FTZ R187, R189, UR19, -R66.reuse ;  /* 0x00000013bdbb7c23 */ /* 0x100fe20008010842 */
[--C-:B------:R-:W-:Y:S01]  /*8970*/  FFMA.FTZ R206, R191, UR19, -R66.reuse ;  /* 0x00000013bfce7c23 */ /* 0x100fe20008010842 */
[----:B------:R-:W-:Y:S01]  /*8980*/  FFMA.FTZ R189, R186, UR19, -R197 ;  /* 0x00000013babd7c23 */ /* 0x000fe200080108c5 */
[----:B------:R-:W-:Y:S01]  /*8990*/  MUFU.EX2 R46, R46 ;  /* 0x0000002e002e7308 */ /* 0x000fe20000000800 */
[----:B-1----:R-:W-:Y:S01]  /*89a0*/  F2FP.F16.F32.PACK_AB R37, R51, R53 ;  /* 0x000000353325723e */ /* 0x002fe200000000ff */
[--C-:B------:R-:W-:Y:S01]  /*89b0*/  FFMA.FTZ R186, R195, UR19, -R66.reuse ;  /* 0x00000013c3ba7c23 */ /* 0x100fe20008010842 */
[--C-:B------:R-:W-:Y:S01]  /*89c0*/  FFMA.FTZ R178, R178, UR19, -R177.reuse ;  /* 0x00000013b2b27c23 */ /* 0x100fe200080108b1 */
[----:B------:R-:W-:Y:S01]  /*89d0*/  FFMA.FTZ R175, R175, UR19, -R66 ;  /* 0x00000013afaf7c23 */ /* 0x000fe20008010842 */
[----:B------:R-:W-:Y:S01]  /*89e0*/  FFMA.FTZ R174, R174, UR19, -R177 ;  /* 0x00000013aeae7c23 */ /* 0x000fe200080108b1 */
[----:B------:R-:W-:-:S02]  /*89f0*/  PLOP3.LUT P0, PT, PT, PT, UP0, 0x40, 0x0 ;  /* 0x000000000000781c */ /* 0x000fc40003f0e808 */
[----:B------:R-:W1:Y:S01]  /*8a00*/  MUFU.EX2 R45, R45 ;  /* 0x0000002d002d7308 */ /* 0x000e620000000800 */
[----:B-----5:R-:W-:-:S07]  /*8a10*/  F2FP.F16.F32.PACK_AB R30, R47, R48 ;  /* 0x000000302f1e723e */ /* 0x020fce00000000ff */
[----:B------:R-:W-:Y:S08]  /*8a20*/  MUFU.EX2 R44, R44 ;  /* 0x0000002c002c7308 */ /* 0x000ff00000000800 */
[----:B------:R-:W5:Y:S01]  /*8a30*/  MUFU.EX2 R61, R61 ;  /* 0x0000003d003d7308 */ /* 0x000f620000000800 */
[----:B-1----:R-:W-:-:S07]  /*8a40*/  F2FP.F16.F32.PACK_AB R29, R45, R46 ;  /* 0x0000002e2d1d723e */ /* 0x002fce00000000ff */
[----:B------:R-:W1:Y:S08]  /*8a50*/  MUFU.EX2 R64, R64 ;  /* 0x0000004000407308 */ /* 0x000e700000000800 */
[----:B------:R-:W2:Y:S01]  /*8a60*/  MUFU.EX2 R63, R63 ;  /* 0x0000003f003f7308 */ /* 0x000ea20000000800 */
[----:B-----5:R-:W-:-:S07]  /*8a70*/  F2FP.F16.F32.PACK_AB R31, R61, R44 ;  /* 0x0000002c3d1f723e */ /* 0x020fce00000000ff */
[----:B------:R-:W-:Y:S01]  /*8a80*/  MUFU.EX2 R62, R62 ;  /* 0x0000003e003e7308 */ /* 0x000fe20000000800 */
        /* <DEDUP_REMOVED lines=8> */
[-C--:B--2---:R-:W-:Y:S01]  /*8b10*/  FMUL.FTZ R158, R158, R63.reuse ;  /* 0x0000003f9e9e7220 */ /* 0x084fe20000410000 */
        /* <DEDUP_REMOVED lines=26> */
[----:B-1----:R-:W-:Y:S01]  /*8cc0*/  F2FP.F16.F32.PACK_AB R39, R67, R62 ;  /* 0x0000003e4327723e */ /* 0x002fe200000000ff */
[-C--:B--2---:R-:W-:Y:S01]  /*8cd0*/  FMUL.FTZ R160, R160, R166.reuse ;  /* 0x000000a6a0a07220 */ /* 0x084fe20000410000 */
        /* <DEDUP_REMOVED lines=51> */
[-C--:B------:R-:W-:Y:S01]  /*9010*/  FMUL.FTZ R140, R140, R166.reuse ;  /* 0x000000a68c8c7220 */ /* 0x080fe20000410000 */
[-C--:B------:R-:W-:Y:S01]  /*9020*/  FMUL.FTZ R141, R141, R166.reuse ;  /* 0x000000a68d8d7220 */ /* 0x080fe20000410000 */
[-C--:B------:R-:W-:Y:S01]  /*9030*/  FMUL.FTZ R142, R142, R167.reuse ;  /* 0x000000a78e8e7220 */ /* 0x080fe20000410000 */
[-C--:B------:R-:W-:Y:S01]  /*9040*/  FMUL.FTZ R143, R143, R167.reuse ;  /* 0x000000a78f8f7220 */ /* 0x080fe20000410000 */
[C---:B------:R-:W-:Y:S01]  /*9050*/  HMMA.16816.F32 R88, R28.reuse, R8, R88 ;  /* 0x000000081c58723c */ /* 0x040fe20000001858 */
[----:B------:R-:W-:Y:S01]  /*9060*/  LDSM.16.MT88.4 R32, [R221+0x9400] ;  /* 0x00940000dd20783b */ /* 0x000fe20000004200 */
        /* <DEDUP_REMOVED lines=10> */
[C---:B---3--:R-:W-:Y:S01]  /*9110*/  HMMA.16816.F32 R144, R28.reuse, R4, R144 ;  /* 0x000000041c90723c */ /* 0x048fe20000001890 */
        /* <DEDUP_REMOVED lines=36> */
[----:B------:R-:W5:Y:S03]  /*9360*/  MUFU.EX2 R165, R165 ;  /* 0x000000a500a57308 */ /* 0x000f660000000800 */
[C---:B------:R-:W-:Y:S05]  /*9370*/  HMMA.16816.F32 R100, R36.reuse, R4, R100 ;  /* 0x000000042464723c */ /* 0x040fea0000001864 */
[----:B------:R-:W-:Y:S01]  /*9380*/  MUFU.EX2 R168, R168 ;  /* 0x000000a800a87308 */ /* 0x000fe20000000800 */
[----:B------:R-:W-:Y:S01]  /*9390*/  HMMA.16816.F32 R108, R36, R6, R108 ;  /* 0x00000006246c723c */ /* 0x000fe2000000186c */
[----:B------:R-:W3:Y:S05]  /*93a0*/  LDSM.16.MT88.4 R4, [R171+0xb400] ;  /* 0x00b40000ab04783b */ /* 0x000eea0000004200 */
[----:B----4-:R-:W-:Y:S01]  /*93b0*/  HMMA.16816.F32 R112, R28, R24, R112 ;  /* 0x000000181c70723c */ /* 0x010fe20000001870 */
[----:B------:R-:W4:Y:S01]  /*93c0*/  MUFU.EX2 R193, R193 ;  /* 0x000000c100c17308 */ /* 0x000f220000000800 */
[----:B-----5:R-:W-:Y:S01]  /*93d0*/  F2FP.F16.F32.PACK_AB R40, R165, R164 ;  /* 0x000000a4a528723e */ /* 0x020fe200000000ff */
[----:B------:R-:W-:-:S03]  /*93e0*/  FADD.FTZ R164, R164, R47 ;  /* 0x0000002fa4a47221 */ /* 0x000fc60000010000 */
[C---:B------:R-:W-:Y:S01]  /*93f0*/  HMMA.16816.F32 R116, R28.reuse, R26, R116 ;  /* 0x0000001a1c74723c */ /* 0x040fe20000001874 */
[----:B------:R-:W-:Y:S02]  /*9400*/  FADD.FTZ R165, R165, R164 ;  /* 0x000000a4a5a57221 */ /* 0x000fe40000010000 */
[----:B------:R-:W-:Y:S03]  /*9410*/  MUFU.EX2 R184, R184 ;  /* 0x000000b800b87308 */ /* 0x000fe60000000800 */
[C---:B------:R-:W-:Y:S05]  /*9420*/  HMMA.16816.F32 R124, R28.reuse, R16, R124 ;  /* 0x000000101c7c723c */ /* 0x040fea000000187c */
[----:B------:R-:W5:Y:S01]  /*9430*/  MUFU.EX2 R199, R199 ;  /* 0x000000c700c77308 */ /* 0x000f620000000800 */
[----:B------:R-:W-:Y:S01]  /*9440*/  HMMA.16816.F32 R132, R28, R18, R132 ;  /* 0x000000121c84723c */ /* 0x000fe20000001884 */
[----:B------:R-:W3:Y:S01]  /*9450*/  LDSM.16.MT88.4 R28, [R171+0x9400] ;  /* 0x00940000ab1c783b */ /* 0x000ee20000004200 */
[----:B----4-:R-:W-:Y:S01]  /*9460*/  F2FP.F16.F32.PACK_AB R42, R193, R168 ;  /* 0x000000a8c12a723e */ /* 0x010fe200000000ff */
        /* <DEDUP_REMOVED lines=9> */
[----:B------:R-:W4:Y:S01]  /*9500*/  MUFU.EX2 R201, R201 ;  /* 0x000000c900c97308 */ /* 0x000f220000000800 */
[C---:B-----5:R-:W-:Y:S01]  /*9510*/  F2FP.F16.F32.PACK_AB R41, R199.reuse, R184 ;  /* 0x000000b8c729723e */ /* 0x060fe200000000ff */
        /* <DEDUP_REMOVED lines=10> */
[----:B------:R-:W5:Y:S01]  /*95c0*/  MUFU.EX2 R203, R203 ;  /* 0x000000cb00cb7308 */ /* 0x000f620000000800 */
[----:B----4-:R-:W-:Y:S01]  /*95d0*/  F2FP.F16.F32.PACK_AB R43, R201, R188 ;  /* 0x000000bcc92b723e */ /* 0x010fe200000000ff */
[----:B------:R-:W-:-:S04]  /*95e0*/  FADD.FTZ R188, R188, R199 ;  /* 0x000000c7bcbc7221 */ /* 0x000fc80000010000 */
[----:B------:R-:W-:Y:S02]  /*95f0*/  FADD.FTZ R201, R201, R188 ;  /* 0x000000bcc9c97221 */ /* 0x000fe40000010000 */
[----:B------:R-:W-:Y:S01]  /*9600*/  MUFU.EX2 R194, R194 ;  /* 0x000000c200c27308 */ /* 0x000fe20000000800 */
[C---:B-1----:R-:W-:Y:S06]  /*9610*/  HMMA.16816.F32 R88, R40.reuse, R20, R88 ;  /* 0x000000142858723c */ /* 0x042fec0000001858 */
[----:B------:R-:W-:Y:S01]  /*9620*/  HMMA.16816.F32 R92, R40, R22, R92 ;  /* 0x00000016285c723c */ /* 0x000fe2000000185c */
[----:B------:R-:W1:Y:S01]  /*9630*/  MUFU.EX2 R205, R205 ;  /* 0x000000cd00cd7308 */ /* 0x000e620000000800 */
[----:B-----5:R-:W-:Y:S01]  /*9640*/  F2FP.F16.F32.PACK_AB R25, R203, R190 ;  /* 0x000000becb19723e */ /* 0x020fe200000000ff */
        /* <DEDUP_REMOVED lines=11> */
[----:B------:R-:W1:Y:S05]  /*9700*/  MUFU.EX2 R209, R209 ;  /* 0x000000d100d17308 */ /* 0x000e6a0000000800 */
[C---:B------:R-:W-:Y:S03]  /*9710*/  HMMA.16816.F32 R124, R40.reuse, R4, R124 ;  /* 0x00000004287c723c */ /* 0x040fe6000000187c */
[----:B------:R-:W-:Y:S03]  /*9720*/  MUFU.EX2 R202, R202 ;  /* 0x000000ca00ca7308 */ /* 0x000fe60000000800 */
[----:B------:R-:W-:Y:S05]  /*9730*/  HMMA.16816.F32 R132, R40, R6, R132 ;  /* 0x000000062884723c */ /* 0x000fea0000001884 */
[----:B------:R-:W2:Y:S01]  /*9740*/  MUFU.EX2 R211, R211 ;  /* 0x000000d300d37308 */ /* 0x000ea20000000800 */
[----:B------:R-:W-:Y:S01]  /*9750*/  HMMA.16816.F32 R84, R24, R20, R84 ;  /* 0x000000141854723c */ /* 0x000fe20000001854 */
[----:B-1----:R-:W-:Y:S01]  /*9760*/  F2FP.F16.F32.PACK_AB R37, R209, R196 ;  /* 0x000000c4d125723e */ /* 0x002fe200000000ff */
[----:B------:R-:W-:-:S04]  /*9770*/  FADD.FTZ R196, R196, R201 ;  /* 0x000000c9c4c47221 */ /* 0x000fc80000010000 */
[----:B------:R-:W-:Y:S01]  /*9780*/  HMMA.16816.F32 R96, R24, R22, R96 ;  /* 0x000000161860723c */ /* 0x000fe20000001860 */
[----:B------:R-:W1:Y:S01]  /*9790*/  LDSM.16.MT88.4 R20, [R221+0x9800] ;  /* 0x00980000dd14783b */ /* 0x000e620000004200 */
[----:B------:R-:W-:Y:S01]  /*97a0*/  MUFU.EX2 R198, R198 ;  /* 0x000000c600c67308 */ /* 0x000fe20000000800 */
[----:B------:R-:W-:-:S03]  /*97b0*/  FADD.FTZ R209, R209, R196 ;  /* 0x000000c4d1d17221 */ /* 0x000fc60000010000 */
[C---:B------:R-:W-:Y:S04]  /*97c0*/  HMMA.16816.F32 R100, R24.reuse, R12, R100 ;  /* 0x0000000c1864723c */ /* 0x040fe80000001864 */
[----:B------:R-:W-:Y:S01]  /*97d0*/  MUFU.EX2 R213, R213 ;  /* 0x000000d500d57308 */ /* 0x000fe20000000800 */
[----:B--2---:R-:W-:Y:S01]  /*97e0*/  F2FP.F16.F32.PACK_AB R39, R211, R202 ;  /* 0x000000cad327723e */ /* 0x004fe200000000ff */
[----:B------:R-:W-:Y:S01]  /*97f0*/  HMMA.16816.F32 R108, R24, R14, R108 ;  /* 0x0000000e186c723c */ /* 0x000fe2000000186c */
[----:B------:R-:W2:Y:S01]  /*9800*/  LDSM.16.MT88.4 R12, [R221+0xa800] ;  /* 0x00a80000dd0c783b */ /* 0x000ea20000004200 */
[----:B------:R-:W-:-:S04]  /*9810*/  FADD.FTZ R202, R202, R209 ;  /* 0x000000d1caca7221 */ /* 0x000fc80000010000 */
[----:B------:R-:W-:Y:S01]  /*9820*/  HMMA.16816.F32 R140, R24, R8, R140 ;  /* 0x00000008188c723c */ /* 0x000fe2000000188c */
[----:B------:R-:W-:Y:S01]  /*9830*/  MUFU.EX2 R185, R185 ;  /* 0x000000b900b97308 */ /* 0x000fe20000000800 */
[----:B------:R-:W-:-:S04]  /*9840*/  FADD.FTZ R211, R211, R202 ;  /* 0x000000cad3d37221 */ /* 0x000fc80000010000 */
[C---:B------:R-:W-:Y:S01]  /*9850*/  HMMA.16816.F32 R120, R24.reuse, R10, R120 ;  /* 0x0000000a1878723c */ /* 0x040fe20000001878 */
[----:B------:R-:W3:Y:S02]  /*9860*/  LDSM.16.MT88.4 R8, [R171+0xa800] ;  /* 0x00a80000ab08783b */ /* 0x000ee40000004200 */
[----:B------:R-:W4:Y:S03]  /*9870*/  MUFU.EX2 R200, R200 ;  /* 0x000000c800c87308 */ /* 0x000f260000000800 */
[C---:B------:R-:W-:Y:S05]  /*9880*/  HMMA.16816.F32 R136, R24.reuse, R4, R136 ;  /* 0x000000041888723c */ /* 0x040fea0000001888 */
[----:B------:R-:W-:Y:S01]  /*9890*/  MUFU.EX2 R187, R187 ;  /* 0x000000bb00bb7308 */ /* 0x000fe20000000800 */
[----:B------:R-:W-:Y:S01]  /*98a0*/  HMMA.16816.F32 R128, R24, R6, R128 ;  /* 0x000000061880723c */ /* 0x000fe20000001880 */
[----:B------:R-:W5:Y:S05]  /*98b0*/  LDSM.16.MT88.4 R4, [R221+0xb800] ;  /* 0x00b80000dd04783b */ /* 0x000f6a0000004200 */
[C---:B------:R-:W-:Y:S01]  /*98c0*/  HMMA.16816.F32 R156, R40.reuse, R32, R156 ;  /* 0x00000020289c723c */ /* 0x040fe2000000189c */
[----:B------:R-:W1:Y:S05]  /*98d0*/  MUFU.EX2 R206, R206 ;  /* 0x000000ce00ce7308 */ /* 0x000e6a0000000800 */
        /* <DEDUP_REMOVED lines=8> */
[----:B------:R-:W-:Y:S01]  /*9960*/  FFMA.FTZ R41, R228, UR19, -R197 ;  /* 0x00000013e4297c23 */ /* 0x000fe200080108c5 */
[--C-:B------:R-:W-:Y:S01]  /*9970*/  FFMA.FTZ R43, R218, UR19, -R183.reuse ;  /* 0x00000013da2b7c23 */ /* 0x100fe200080108b7 */
[----:B------:R-:W-:Y:S01]  /*9980*/  FFMA.FTZ R208, R238, UR19, -R183 ;  /* 0x00000013eed07c23 */ /* 0x000fe200080108b7 */
[C---:B------:R-:W-:Y:S01]  /*9990*/  HMMA.16816.F32 R80, R24.reuse, R30, R80 ;  /* 0x0000001e1850723c */ /* 0x040fe20000001850 */
[----:B------:R-:W5:Y:S01]  /*99a0*/  LDSM.16.MT88.4 R28, [R171+0xb800] ;  /* 0x00b80000ab1c783b */ /* 0x000f620000004200 */
[----:B------:R-:W-:Y:S01]  /*99b0*/  MUFU.EX2 R40, R40 ;  /* 0x0000002800287308 */ /* 0x000fe20000000800 */
[--C-:B------:R-:W-:Y:S01]  /*99c0*/  FFMA.FTZ R183, R176, UR19, -R177.reuse ;  /* 0x00000013b0b77c23 */ /* 0x100fe200080108b1 */
[----:B------:R-:W-:Y:S01]  /*99d0*/  FFMA.FTZ R177, R172, UR19, -R177 ;  /* 0x00000013acb17c23 */ /* 0x000fe200080108b1 */
[----:B------:R-:W-:Y:S01]  /*99e0*/  FFMA.FTZ R172, R173, UR19, -R66 ;  /* 0x00000013adac7c23 */ /* 0x000fe20008010842 */
[C---:B------:R-:W-:Y:S04]  /*99f0*/  HMMA.16816.F32 R160, R24.reuse, R32, R160 ;  /* 0x0000002018a0723c */ /* 0x040fe800000018a0 */
[----:B------:R-:W2:Y:S02]  /*9a00*/  MUFU.EX2 R41, R41 ;  /* 0x0000002900297308 */ /* 0x000ea40000000800 */
[----:B------:R-:W-:Y:S01]  /*9a10*/  HMMA.16816.F32 R148, R24, R34, R148 ;  /* 0x000000221894723c */ /* 0x000fe20000001894 */
[----:B----4-:R-:W-:Y:S01]  /*9a20*/  F2FP.F16.F32.PACK_AB R33, R200, R185 ;  /* 0x000000b9c821723e */ /* 0x010fe200000000ff */
[----:B------:R-:W4:Y:S01]  /*9a30*/  LDSM.16.MT88.4 R24, [R221+0x9c00] ;  /* 0x009c0000dd18783b */ /* 0x000f220000004200 */
[----:B------:R-:W-:-:S03]  /*9a40*/  FADD.FTZ R185, R185, R194 ;  /* 0x000000c2b9b97221 */ /* 0x000fc60000010000 */
[----:B------:R-:W-:Y:S01]  /*9a50*/  MUFU.EX2 R42, R42 ;  /* 0x0000002a002a7308 */ /* 0x000fe20000000800 */
[----:B------:R-:W-:Y:S01]  /*9a60*/  F2FP.F16.F32.PACK_AB R34, R213, R198 ;  /* 0x000000c6d522723e */ /* 0x000fe200000000ff */
[----:B------:R-:W-:Y:S01]  /*9a70*/  FADD.FTZ R200, R200, R185 ;  /* 0x000000b9c8c87221 */ /* 0x000fe20000010000 */
[----:B-1----:R-:W-:-:S03]  /*9a80*/  F2FP.F16.F32.PACK_AB R35, R206, R187 ;  /* 0x000000bbce23723e */ /* 0x002fc600000000ff */
[----:B------:R-:W-:Y:S02]  /*9a90*/  FADD.FTZ R187, R187, R200 ;  /* 0x000000c8bbbb7221 */ /* 0x000fe40000010000 */
[----:B------:R-:W1:Y:S01]  /*9aa0*/  MUFU.EX2 R43, R43 ;  /* 0x0000002b002b7308 */ /* 0x000e620000000800 */
[----:B--2---:R-:W-:Y:S01]  /*9ab0*/  F2FP.F16.F32.PACK_AB R32, R41, R40 ;  /* 0x000000282920723e */ /* 0x004fe200000000ff */
[----:B------:R-:W-:Y:S01]  /*9ac0*/  FADD.FTZ R40, R40, R55 ;  /* 0x0000003728287221 */ /* 0x000fe20000010000 */
[----:B------:R-:W-:-:S03]  /*9ad0*/  FADD.FTZ R187, R206, R187 ;  /* 0x000000bbcebb7221 */ /* 0x000fc60000010000 */
[----:B------:R-:W-:Y:S02]  /*9ae0*/  FADD.FTZ R41, R41, R40 ;  /* 0x0000002829297221 */ /* 0x000fe40000010000 */
[----:B------:R-:W2:Y:S01]  /*9af0*/  MUFU.EX2 R208, R208 ;  /* 0x000000d000d07308 */ /* 0x000ea20000000800 */
[----:B------:R-:W-:Y:S01]  /*9b00*/  HMMA.16816.F32 R160, R32, R20, R160 ;  /* 0x0000001420a0723c */ /* 0x000fe200000018a0 */
[----:B------:R-:W-:-:S04]  /*9b10*/  FADD.FTZ R198, R198, R41 ;  /* 0x00000029c6c67221 */ /* 0x000fc80000010000 */
[----:B------:R-:W-:Y:S01]  /*9b20*/  FADD.FTZ R213, R213, R198 ;  /* 0x000000c6d5d57221 */ /* 0x000fe20000010000 */
[----:B------:R-:W-:Y:S01]  /*9b30*/  HMMA.16816.F32 R148, R32, R22, R148 ;  /* 0x000000162094723c */ /* 0x000fe20000001894 */
[----:B------:R-:W-:Y:S01]  /*9b40*/  MUFU.EX2 R186, R186 ;  /* 0x000000ba00ba7308 */ /* 0x000fe20000000800 */
[----:B-1----:R-:W-:Y:S01]  /*9b50*/  F2FP.F16.F32.PACK_AB R36, R43, R42 ;  /* 0x0000002a2b24723e */ /* 0x002fe200000000ff */
[----:B------:R-:W-:-:S03]  /*9b60*/  FADD.FTZ R42, R42, R193 ;  /* 0x000000c12a2a7221 */ /* 0x000fc60000010000 */
[C---:B------:R-:W-:Y:S01]  /*9b70*/  HMMA.16816.F32 R68, R32.reuse, R16, R68 ;  /* 0x000000102044723c */ /* 0x040fe20000001844 */
[----:B------:R-:W-:Y:S02]  /*9b80*/  FADD.FTZ R42, R43, R42 ;  /* 0x0000002a2b2a7221 */ /* 0x000fe40000010000 */
[----:B------:R-:W-:Y:S01]  /*9b90*/  MUFU.EX2 R181, R181 ;  /* 0x000000b500b57308 */ /* 0x000fe20000000800 */
[C---:B--2---:R-:W-:Y:S01]  /*9ba0*/  F2FP.F16.F32.PACK_AB R38, R208.reuse, R207 ;  /* 0x000000cfd026723e */ /* 0x044fe200000000ff */
[----:B------:R-:W-:Y:S01]  /*9bb0*/  FADD.FTZ R207, R207, R42 ;  /* 0x0000002acfcf7221 */ /* 0x000fe20000010000 */
[----:B------:R-:W-:Y:S03]  /*9bc0*/  HMMA.16816.F32 R80, R32, R18, R80 ;  /* 0x000000122050723c */ /* 0x000fe60000001850 */
[----:B------:R-:W-:Y:S02]  /*9bd0*/  FADD.FTZ R208, R208, R207 ;  /* 0x000000cfd0d07221 */ /* 0x000fe40000010000 */
[----:B------:R-:W-:Y:S01]  /*9be0*/  MUFU.EX2 R180, R180 ;  /* 0x000000b400b47308 */ /* 0x000fe20000000800 */
[C---:B------:R-:W-:Y:S06]  /*9bf0*/  HMMA.16816.F32 R156, R36.reuse, R20, R156 ;  /* 0x00000014249c723c */ /* 0x040fec000000189c */
[C---:B------:R-:W-:Y:S01]  /*9c00*/  HMMA.16816.F32 R152, R36.reuse, R22, R152 ;  /* 0x000000162498723c */ /* 0x040fe20000001898 */
[----:B------:R-:W1:Y:S01]  /*9c10*/  LDSM.16.MT88.4 R20, [R171+0x9c00] ;  /* 0x009c0000ab14783b */ /* 0x000e620000004200 */
[----:B------:R-:W-:Y:S04]  /*9c20*/  MUFU.EX2 R178, R178 ;  /* 0x000000b200b27308 */ /* 0x000fe80000000800 */
[C---:B------:R-:W-:Y:S04]  /*9c30*/  HMMA.16816.F32 R72, R36.reuse, R16, R72 ;  /* 0x000000102448723c */ /* 0x040fe80000001848 */
[----:B------:R-:W-:Y:S02]  /*9c40*/  MUFU.EX2 R183, R183 ;  /* 0x000000b700b77308 */ /* 0x000fe40000000800 */
[C---:B------:R-:W-:Y:S01]  /*9c50*/  HMMA.16816.F32 R76, R36.reuse, R18, R76 ;  /* 0x00000012244c723c */ /* 0x040fe2000000184c */
[----:B------:R-:W2:Y:S05]  /*9c60*/  LDSM.16.MT88.4 R16, [R221+0xac00] ;  /* 0x00ac0000dd10783b */ /* 0x000eaa0000004200 */
[C---:B------:R-:W-:Y:S01]  /*9c70*/  HMMA.16816.F32 R88, R36.reuse, R12, R88 ;  /* 0x0000000c2458723c */ /* 0x040fe20000001858 */
[----:B------:R-:W4:Y:S05]  /*9c80*/  MUFU.EX2 R175, R175 ;  /* 0x000000af00af7308 */ /* 0x000f2a0000000800 */
[C---:B------:R-:W-:Y:S03]  /*9c90*/  HMMA.16816.F32 R92, R36.reuse, R14, R92 ;  /* 0x0000000e245c723c */ /* 0x040fe6000000185c */
[----:B------:R-:W-:Y:S03]  /*9ca0*/  MUFU.EX2 R192, R192 ;  /* 0x000000c000c07308 */ /* 0x000fe60000000800 */
[C---:B---3--:R-:W-:Y:S05]  /*9cb0*/  HMMA.16816.F32 R144, R36.reuse, R8, R144 ;  /* 0x000000082490723c */ /* 0x048fea0000001890 */
[----:B------:R-:W-:Y:S01]  /*9cc0*/  MUFU.EX2 R189, R189 ;  /* 0x000000bd00bd7308 */ /* 0x000fe20000000800 */
[C---:B------:R-:W-:Y:S06]  /*9cd0*/  HMMA.16816.F32 R104, R36.reuse, R10, R104 ;  /* 0x0000000a2468723c */ /* 0x040fec0000001868 */
[C---:B-----5:R-:W-:Y:S01]  /*9ce0*/  HMMA.16816.F32 R112, R36.reuse, R4, R112 ;  /* 0x000000042470723c */ /* 0x060fe20000001870 */
[----:B------:R-:W-:Y:S05]  /*9cf0*/  MUFU.EX2 R179, R179 ;  /* 0x000000b300b37308 */ /* 0x000fea0000000800 */
[----:B------:R-:W-:Y:S03]  /*9d00*/  HMMA.16816.F32 R116, R36, R6, R116 ;  /* 0x000000062474723c */ /* 0x000fe60000001874 */
[----:B------:R-:W3:Y:S03]  /*9d10*/  MUFU.EX2 R182, R182 ;  /* 0x000000b600b67308 */ /* 0x000ee60000000800 */
[C---:B------:R-:W-:Y:S05]  /*9d20*/  HMMA.16816.F32 R84, R32.reuse, R12, R84 ;  /* 0x0000000c2054723c */ /* 0x040fea0000001854 */
[----:B------:R-:W-:Y:S01]  /*9d30*/  MUFU.EX2 R174, R174 ;  /* 0x000000ae00ae7308 */ /* 0x000fe20000000800 */
[C---:B------:R-:W-:Y:S01]  /*9d40*/  HMMA.16816.F32 R96, R32.reuse, R14, R96 ;  /* 0x0000000e2060723c */ /* 0x040fe20000001860 */
[----:B------:R-:W5:Y:S05]  /*9d50*/  LDSM.16.MT88.4 R12, [R171+0xac00] ;  /* 0x00ac0000ab0c783b */ /* 0x000f6a0000004200 */
[C---:B------:R-:W-:Y:S01]  /*9d60*/  HMMA.16816.F32 R100, R32.reuse, R8, R100 ;  /* 0x000000082064723c */ /* 0x040fe20000001864 */
[----:B------:R-:W1:Y:S05]  /*9d70*/  MUFU.EX2 R177, R177 ;  /* 0x000000b100b17308 */ /* 0x000e6a0000000800 */
[C---:B------:R-:W-:Y:S01]  /*9d80*/  HMMA.16816.F32 R108, R32.reuse, R10, R108 ;  /* 0x0000000a206c723c */ /* 0x040fe2000000186c */
[----:B------:R-:W5:Y:S02]  /*9d90*/  LDSM.16.MT88.4 R8, [R221+0xbc00] ;  /* 0x00bc0000dd08783b */ /* 0x000f640000004200 */
[----:B------:R-:W-:Y:S03]  /*9da0*/  MUFU.EX2 R172, R172 ;  /* 0x000000ac00ac7308 */ /* 0x000fe60000000800 */
        /* <DEDUP_REMOVED lines=8> */
[----:B------:R-:W2:Y:S01]  /*9e30*/  MUFU.EX2 R33, R33 ;  /* 0x0000002100217308 */ /* 0x000ea20000000800 */
[----:B------:R-:W-:Y:S01]  /*9e40*/  F2FP.F16.F32.PACK_AB R28, R215, R204 ;  /* 0x000000ccd71c723e */ /* 0x000fe200000000ff */
[----:B------:R-:W-:Y:S01]  /*9e50*/  FADD.FTZ R204, R204, R213 ;  /* 0x000000d5cccc7221 */ /* 0x000fe20000010000 */
[----:B----4-:R-:W-:Y:S01]  /*9e60*/  F2FP.F16.F32.PACK_AB R29, R175, R186 ;  /* 0x000000baaf1d723e */ /* 0x010fe200000000ff */
[----:B------:R-:W-:Y:S02]  /*9e70*/  FADD.FTZ R186, R186, R187 ;  /* 0x000000bbbaba7221 */ /* 0x000fe40000010000 */
[----:B------:R-:W-:Y:S01]  /*9e80*/  F2FP.F16.F32.PACK_AB R36, R180, R181 ;  /* 0x000000b5b424723e */ /* 0x000fe200000000ff */
[----:B------:R-:W-:Y:S01]  /*9e90*/  FADD.FTZ R181, R181, R208 ;  /* 0x000000d0b5b57221 */ /* 0x000fe20000010000 */
[----:B------:R-:W-:Y:S01]  /*9ea0*/  F2FP.F16.F32.PACK_AB R37, R183, R178 ;  /* 0x000000b2b725723e */ /* 0x000fe200000000ff */
[----:B------:R-:W-:Y:S01]  /*9eb0*/  FADD.FTZ R178, R178, R211 ;  /* 0x000000d3b2b27221 */ /* 0x000fe20000010000 */
[----:B---3--:R-:W-:Y:S01]  /*9ec0*/  F2FP.F16.F32.PACK_AB R38, R182, R179 ;  /* 0x000000b3b626723e */ /* 0x008fe200000000ff */
[----:B------:R-:W-:Y:S01]  /*9ed0*/  FADD.FTZ R215, R215, R204 ;  /* 0x000000ccd7d77221 */ /* 0x000fe20000010000 */
[----:B-1----:R-:W-:Y:S01]  /*9ee0*/  F2FP.F16.F32.PACK_AB R39, R177, R174 ;  /* 0x000000aeb127723e */ /* 0x002fe200000000ff */
[----:B------:R-:W-:Y:S01]  /*9ef0*/  FADD.FTZ R175, R175, R186 ;  /* 0x000000baafaf7221 */ /* 0x000fe20000010000 */
[----:B------:R-:W-:Y:S01]  /*9f00*/  F2FP.F16.F32.PACK_AB R30, R189, R192 ;  /* 0x000000c0bd1e723e */ /* 0x000fe200000000ff */
[----:B------:R-:W-:Y:S01]  /*9f10*/  FADD.FTZ R180, R180, R181 ;  /* 0x000000b5b4b47221 */ /* 0x000fe20000010000 */
[----:B------:R-:W-:Y:S01]  /*9f20*/  FADD.FTZ R183, R183, R178 ;  /* 0x000000b2b7b77221 */ /* 0x000fe20000010000 */
[----:B--2---:R-:W-:Y:S01]  /*9f30*/  F2FP.F16.F32.PACK_AB R31, R33, R172 ;  /* 0x000000ac211f723e */ /* 0x004fe200000000ff */
        /* <DEDUP_REMOVED lines=14> */
[C---:B-----5:R-:W-:Y:S06]  /*a020*/  HMMA.16816.F32 R144, R36.reuse, R12, R144 ;  /* 0x0000000c2490723c */ /* 0x060fec0000001890 */
        /* <DEDUP_REMOVED lines=26> */
[----:B------:R-:W-:-:S03]  /*a1d0*/  UIADD3 UR21, UR20, -0x3, URZ ;  /* 0xfffffffd14157890 */ /* 0x000fc6000fffe03f */
[----:B------:R-:W2:Y:S01]  /*a1e0*/  @!P4 LDC.64 R12, c[0x0][0x220] ;  /* 0x00008800ff0ccb82 */ /* 0x000ea20000000a00 */
[----:B------:R-:W-:Y:S01]  /*a1f0*/  UIMAD UR10, UR4, UR7, UR10 ;  /* 0x00000007040a72a4 */ /* 0x000fe2000f8e020a */
[----:B------:R-:W-:Y:S01]  /*a200*/  IMAD.U32 R18, RZ, RZ, UR26 ;  /* 0x0000001aff127e24 */ /* 0x000fe2000f8e00ff */
[----:B------:R-:W-:Y:S01]  /*a210*/  UISETP.GE.AND UP0, UPT, UR20, 0x4, UPT ;  /* 0x000000041400788c */ /* 0x000fe2000bf06270 */
        /* <DEDUP_REMOVED lines=19> */
[----:B------:R-:W-:Y:S02]  /*a350*/  @!P5 LDGSTS.E.BYPASS.LTC128B.128 [R225+0x9000], desc[UR22][R18.64] ;  /* 0x0900000012e1dfae */ /* 0x000fe4000b901d56 */
[----:B------:R-:W2:Y:S01]  /*a360*/  @!P3 LDC.64 R4, c[0x0][0x220] ;  /* 0x00008800ff04bb82 */ /* 0x000ea20000000a00 */
        /* <DEDUP_REMOVED lines=21> */
[----:B------:R-:W-:Y:S01]  /*a4c0*/  @!P5 LDGSTS.E.BYPASS.LTC128B.128 [R225+0x9800], desc[UR22][R8.64] ;  /* 0x0980000008e1dfae */ /* 0x000fe2000b901d56 */
[----:B--2---:R-:W-:-:S03]  /*a4d0*/  @!P3 LEA R4, P0, R14, R4, 0x1 ;  /* 0x000000040e04b211 */ /* 0x004fc600078008ff */
        /* <DEDUP_REMOVED lines=12> */
[----:B------:R-:W2:Y:S04]  /*a5a0*/  LDSM.16.M88.4 R184, [R223+0x6000] ;  /* 0x00600000dfb8783b */ /* 0x000ea80000000200 */
[----:B------:R-:W4:Y:S04]  /*a5b0*/  LDSM.16.M88.4 R176, [R223+0x6400] ;  /* 0x00640000dfb0783b */ /* 0x000f280000000200 */
[----:B------:R-:W3:Y:S04]  /*a5c0*/  LDSM.16.M88.4 R164, [R223+0x6800] ;  /* 0x00680000dfa4783b */ /* 0x000ee80000000200 */
[----:B------:R-:W1:Y:S04]  /*a5d0*/  LDSM.16.M88.4 R32, [R223+0x6c00] ;  /* 0x006c0000df20783b */ /* 0x000e680000000200 */
[----:B------:R-:W5:Y:S04]  /*a5e0*/  LDSM.16.M88.4 R60, [R224+0x1000] ;  /* 0x00100000e03c783b */ /* 0x000f680000000200 */
[----:B------:R-:W-:Y:S04]  /*a5f0*/  LDSM.16.M88.4 R52, [R222] ;  /* 0x00000000de34783b */ /* 0x000fe80000000200 */
[----:B------:R-:W5:Y:S04]  /*a600*/  LDSM.16.M88.4 R44, [R220+0x6000] ;  /* 0x00600000dc2c783b */ /* 0x000f680000000200 */
[----:B------:R-:W5:Y:S04]  /*a610*/  LDSM.16.M88.4 R40, [R220+0x6400] ;  /* 0x00640000dc28783b */ /* 0x000f680000000200 */
[----:B------:R-:W5:Y:S04]  /*a620*/  LDSM.16.M88.4 R36, [R220+0x6800] ;  /* 0x00680000dc24783b */ /* 0x000f680000000200 */
[----:B------:R-:W5:Y:S01]  /*a630*/  LDSM.16.M88.4 R212, [R220+0x6c00] ;  /* 0x006c0000dcd4783b */ /* 0x000f620000000200 */
[C---:B--2---:R-:W-:Y:S03]  /*a640*/  HMMA.16816.F32 R28, R56.reuse, R184, RZ ;  /* 0x000000b8381c723c */ /* 0x044fe600000018ff */
[----:B------:R-:W2:Y:S04]  /*a650*/  LDSM.16.M88.4 R48, [R222+0x1000] ;  /* 0x00100000de30783b */ /* 0x000ea80000000200 */
[----:B------:R-:W-:Y:S01]  /*a660*/  LDSM.16.M88.4 R208, [R223+0x7000] ;  /* 0x00700000dfd0783b */ /* 0x000fe20000000200 */
[C---:B----4-:R-:W-:Y:S03]  /*a670*/  HMMA.16816.F32 R20, R56.reuse, R176, RZ ;  /* 0x000000b03814723c */ /* 0x050fe600000018ff */
[----:B------:R-:W-:Y:S03]  /*a680*/  LDSM.16.M88.4 R204, [R223+0x7400] ;  /* 0x00740000dfcc783b */ /* 0x000fe60000000200 */
[C---:B---3--:R-:W-:Y:S01]  /*a690*/  HMMA.16816.F32 R12, R56.reuse, R164, RZ ;  /* 0x000000a4380c723c */ /* 0x048fe200000018ff */
[----:B------:R-:W-:Y:S04]  /*a6a0*/  LDSM.16.M88.4 R200, [R223+0x7800] ;  /* 0x00780000dfc8783b */ /* 0x000fe80000000200 */
[----:B------:R-:W-:Y:S01]  /*a6b0*/  LDSM.16.M88.4 R196, [R223+0x7c00] ;  /* 0x007c0000dfc4783b */ /* 0x000fe20000000200 */
[C---:B-1----:R-:W-:Y:S03]  /*a6c0*/  HMMA.16816.F32 R4, R56.reuse, R32, RZ ;  /* 0x000000203804723c */ /* 0x042fe600000018ff */
[----:B------:R-:W-:Y:S03]  /*a6d0*/  LDSM.16.M88.4 R192, [R224+0x3000] ;  /* 0x00300000e0c0783b */ /* 0x000fe60000000200 */
[C---:B------:R-:W-:Y:S01]  /*a6e0*/  HMMA.16816.F32 R24, R56.reuse, R186, RZ ;  /* 0x000000ba3818723c */ /* 0x040fe200000018ff */
[----:B------:R-:W0:Y:S05]  /*a6f0*/  LDGDEPBAR ;  /* 0x00000000000079af */ /* 0x000e2a0000000000 */
        /* <DEDUP_REMOVED lines=21> */
[C---:B--2---:R-:W-:Y:S06]  /*a850*/  HMMA.16816.F32 R188, R48.reuse, R44, R188 ;  /* 0x0000002c30bc723c */ /* 0x044fec00000018bc */
[C---:B------:R-:W-:Y:S06]  /*a860*/  HMMA.16816.F32 R172, R48.reuse, R36, R172 ;  /* 0x0000002430ac723c */ /* 0x040fec00000018ac */
[C---:B------:R-:W-:Y:S06]  /*a870*/  HMMA.16816.F32 R64, R48.reuse, R212, R64 ;  /* 0x000000d43040723c */ /* 0x040fec0000001840 */
[C---:B------:R-:W-:Y:S01]  /*a880*/  HMMA.16816.F32 R164, R48.reuse, R38, R164 ;  /* 0x0000002630a4723c */ /* 0x040fe200000018a4 */
[----:B------:R-:W2:Y:S05]  /*a890*/  LDSM.16.M88.4 R36, [R220+0x7800] ;  /* 0x00780000dc24783b */ /* 0x000eaa0000000200 */
[C---:B------:R-:W-:Y:S01]  /*a8a0*/  HMMA.16816.F32 R60, R48.reuse, R214, R60 ;  /* 0x000000d6303c723c */ /* 0x040fe2000000183c */
[----:B------:R-:W-:Y:S05]  /*a8b0*/  LDSM.16.M88.4 R212, [R224+0x4000] ;  /* 0x00400000e0d4783b */ /* 0x000fea0000000200 */
[C---:B------:R-:W-:Y:S06]  /*a8c0*/  HMMA.16816.F32 R180, R48.reuse, R40, R180 ;  /* 0x0000002830b4723c */ /* 0x040fec00000018b4 */
[C---:B------:R-:W-:Y:S01]  /*a8d0*/  HMMA.16816.F32 R184, R48.reuse, R46, R184 ;  /* 0x0000002e30b8723c */ /* 0x040fe200000018b8 */
[----:B------:R-:W3:Y:S05]  /*a8e0*/  LDSM.16.M88.4 R44, [R220+0x7000] ;  /* 0x00700000dc2c783b */ /* 0x000eea0000000200 */
[----:B------:R-:W-:Y:S01]  /*a8f0*/  HMMA.16816.F32 R176, R48, R42, R176 ;  /* 0x0000002a30b0723c */ /* 0x000fe200000018b0 */
[----:B------:R-:W-:Y:S04]  /*a900*/  LDSM.16.M88.4 R40, [R220+0x7400] ;  /* 0x00740000dc28783b */ /* 0x000fe80000000200 */
[----:B------:R-:W-:Y:S01]  /*a910*/  LDSM.16.M88.4 R48, [R220+0x7c00] ;  /* 0x007c0000dc30783b */ /* 0x000fe20000000200 */
[C---:B-1----:R-:W-:Y:S06]  /*a920*/  HMMA.16816.F32 R28, R32.reuse, R208, R28 ;  /* 0x000000d0201c723c */ /* 0x042fec000000181c */
        /* <DEDUP_REMOVED lines=9> */
[C---:B------:R-:W-:Y:S06]  /*a9c0*/  HMMA.16816.F32 R172, R192.reuse, R200, R172 ;  /* 0x000000c8c0ac723c */ /* 0x040fec00000018ac */
[C---:B------:R-:W-:Y:S01]  /*a9d0*/  HMMA.16816.F32 R164, R192.reuse, R202, R164 ;  /* 0x000000cac0a4723c */ /* 0x040fe200000018a4 */
[----:B------:R-:W-:Y:S05]  /*a9e0*/  LDSM.16.M88.4 R200, [R223+0x8400] ;  /* 0x00840000dfc8783b */ /* 0x000fea0000000200 */
[C---:B------:R-:W-:Y:S06]  /*a9f0*/  HMMA.16816.F32 R64, R192.reuse, R196, R64 ;  /* 0x000000c4c040723c */ /* 0x040fec0000001840 */
[C---:B------:R-:W-:Y:S01]  /*aa00*/  HMMA.16816.F32 R60, R192.reuse, R198, R60 ;  /* 0x000000c6c03c723c */ /* 0x040fe2000000183c */
[----:B------:R-:W4:Y:S05]  /*aa10*/  LDSM.16.M88.4 R196, [R223+0x8800] ;  /* 0x00880000dfc4783b */ /* 0x000f2a0000000200 */
[C---:B------:R-:W-:Y:S01]  /*aa20*/  HMMA.16816.F32 R184, R192.reuse, R210, R184 ;  /* 0x000000d2c0b8723c */ /* 0x040fe200000018b8 */
[----:B------:R-:W-:Y:S05]  /*aa30*/  LDSM.16.M88.4 R208, [R224+0x5000] ;  /* 0x00500000e0d0783b */ /* 0x000fea0000000200 */
[C---:B------:R-:W-:Y:S06]  /*aa40*/  HMMA.16816.F32 R180, R192.reuse, R204, R180 ;  /* 0x000000ccc0b4723c */ /* 0x040fec00000018b4 */
[----:B------:R-:W-:Y:S01]  /*aa50*/  HMMA.16816.F32 R176, R192, R206, R176 ;  /* 0x000000cec0b0723c */ /* 0x000fe200000018b0 */
[----:B------:R-:W5:Y:S04]  /*aa60*/  LDSM.16.M88.4 R204, [R223+0x8000] ;  /* 0x00800000dfcc783b */ /* 0x000f680000000200 */
[----:B------:R-:W5:Y:S01]  /*aa70*/  LDSM.16.M88.4 R192, [R223+0x8c00] ;  /* 0x008c0000dfc0783b */ /* 0x000f620000000200 */
[C---:B--2---:R-:W-:Y:S06]  /*aa80*/  HMMA.16816.F32 R12, R52.reuse, R36, R12 ;  /* 0x00000024340c723c */ /* 0x044fec000000180c */
[C---:B---3--:R-:W-:Y:S06]  /*aa90*/  HMMA.16816.F32 R28, R52.reuse, R44, R28 ;  /* 0x0000002c341c723c */ /* 0x048fec000000181c */
[----:B------:R-:W-:Y:S06]  /*aaa0*/  HMMA.16816.F32 R24, R52, R46, R24 ;  /* 0x0000002e3418723c */ /* 0x000fec0000001818 */
[----:B-1----:R-:W-:Y:S06]  /*aab0*/  HMMA.16816.F32 R188, R32, R44, R188 ;  /* 0x0000002c20bc723c */ /* 0x002fec00000018bc */
        /* <DEDUP_REMOVED lines=16> */
[----:B------:R-:W3:Y:S04]  /*abc0*/  LDSM.16.M88.4 R40, [R220+0x8400] ;  /* 0x00840000dc28783b */ /* 0x000ee80000000200 */
[----:B------:R-:W3:Y:S01]  /*abd0*/  LDSM.16.M88.4 R32, [R220+0x8c00] ;  /* 0x008c0000dc20783b */ /* 0x000ee20000000200 */
[----:B----4-:R-:W-:Y:S01]  /*abe0*/  HMMA.16816.F32 R12, R212, R196, R12 ;  /* 0x000000c4d40c723c */ /* 0x010fe2000000180c */
[----:B------:R-:W-:-:S05]  /*abf0*/  DEPBAR.LE SB0, 0x0 ;  /* 0x000080000000791a */ /* 0x000fca0000000000 */
[C---:B-----5:R-:W-:Y:S06]  /*ac00*/  HMMA.16816.F32 R28, R212.reuse, R204, R28 ;  /* 0x000000ccd41c723c */ /* 0x060fec000000181c */
[----:B------:R-:W-:Y:S06]  /*ac10*/  HMMA.16816.F32 R24, R212, R206, R24 ;  /* 0x000000ced418723c */ /* 0x000fec0000001818 */
[----:B------:R-:W-:Y:S06]  /*ac20*/  HMMA.16816.F32 R188, R208, R204, R188 ;  /* 0x000000ccd0bc723c */ /* 0x000fec00000018bc */
[C---:B------:R-:W-:Y:S06]  /*ac30*/  HMMA.16816.F32 R20, R212.reuse, R200, R20 ;  /* 0x000000c8d414723c */ /* 0x040fec0000001814 */
[C---:B------:R-:W-:Y:S06]  /*ac40*/  HMMA.16816.F32 R8, R212.reuse, R198, R8 ;  /* 0x000000c6d408723c */ /* 0x040fec0000001808 */
[C---:B------:R-:W-:Y:S06]  /*ac50*/  HMMA.16816.F32 R4, R212.reuse, R192, R4 ;  /* 0x000000c0d404723c */ /* 0x040fec0000001804 */
[----:B------:R-:W-:Y:S06]  /*ac60*/  HMMA.16816.F32 R16, R212, R202, R16 ;  /* 0x000000cad410723c */ /* 0x000fec0000001810 */
[----:B------:R-:W-:Y:S06]  /*ac70*/  HMMA.16816.F32 R180, R208, R200, R180 ;  /* 0x000000c8d0b4723c */ /* 0x000fec00000018b4 */
[----:B------:R-:W-:Y:S06]  /*ac80*/  HMMA.16816.F32 R56, R212, R194, R56 ;  /* 0x000000c2d438723c */ /* 0x000fec0000001838 */
[----:B------:R-:W-:Y:S06]  /*ac90*/  HMMA.16816.F32 R176, R208, R202, R176 ;  /* 0x000000cad0b0723c */ /* 0x000fec00000018b0 */
[C---:B-1----:R-:W-:Y:S06]  /*aca0*/  HMMA.16816.F32 R12, R52.reuse, R36, R12 ;  /* 0x00000024340c723c */ /* 0x042fec000000180c */
[C---:B--2---:R-:W-:Y:S06]  /*acb0*/  HMMA.16816.F32 R28, R52.reuse, R44, R28 ;  /* 0x0000002c341c723c */ /* 0x044fec000000181c */
[----:B------:R-:W-:Y:S06]  /*acc0*/  HMMA.16816.F32 R24, R52, R46, R24 ;  /* 0x0000002e3418723c */ /* 0x000fec0000001818 */
[----:B---3--:R-:W-:Y:S06]  /*acd0*/  HMMA.16816.F32 R188, R48, R44, R188 ;  /* 0x0000002c30bc723c */ /* 0x008fec00000018bc */
[----:B------:R-:W-:Y:S01]  /*ace0*/  HMMA.16816.F32 R20, R52, R40, R20 ;  /* 0x000000283414723c */ /* 0x000fe20000001814 */
[----:B------:R-:W-:-:S04]  /*acf0*/  IMAD.U32 R44, RZ, RZ, UR21 ;  /* 0x00000015ff2c7e24 */ /* 0x000fc8000f8e00ff */
[----:B------:R-:W-:Y:S01]  /*ad00*/  IMAD R45, R44, 0x40, R235 ;  /* 0x000000402c2d7824 */ /* 0x000fe200078e02eb */
[----:B------:R-:W-:Y:S03]  /*ad10*/  HMMA.16816.F32 R184, R208, R206, R184 ;  /* 0x000000ced0b8723c */ /* 0x000fe600000018b8 */
[C---:B------:R-:W-:Y:S01]  /*ad20*/  VIADD R168, R45.reuse, 0x21 ;  /* 0x000000212da87836 */ /* 0x040fe20000000000 */
[----:B------:R-:W-:Y:S01]  /*ad30*/  I2FP.F32.S32 R44, R45 ;  /* 0x0000002d002c7245 */ /* 0x000fe20000201400 */
[C---:B------:R-:W-:Y:S01]  /*ad40*/  VIADD R248, R45.reuse, 0x1 ;  /* 0x000000012df87836 */ /* 0x040fe20000000000 */
[C---:B------:R-:W-:Y:S01]  /*ad50*/  HMMA.16816.F32 R8, R52.reuse, R38, R8 ;  /* 0x000000263408723c */ /* 0x040fe20000001808 */
[C---:B------:R-:W-:Y:S01]  /*ad60*/  VIADD R240, R45.reuse, 0x8 ;  /* 0x000000082df07836 */ /* 0x040fe20000000000 */
[----:B------:R-:W-:Y:S01]  /*ad70*/  I2FP.F32.S32 R206, R168 ;  /* 0x000000a800ce7245 */ /* 0x000fe20000201400 */
[C---:B------:R-:W-:Y:S01]  /*ad80*/  VIADD R219, R45.reuse, 0x20 ;  /* 0x000000202ddb7836 */ /* 0x040fe20000000000 */
[----:B------:R-:W-:Y:S01]  /*ad90*/  I2FP.F32.S32 R246, R248 ;  /* 0x000000f800f67245 */ /* 0x000fe20000201400 */
[C---:B------:R-:W-:Y:S01]  /*ada0*/  VIADD R239, R45.reuse, 0x9 ;  /* 0x000000092def7836 */ /* 0x040fe20000000000 */
[C---:B------:R-:W-:Y:S01]  /*adb0*/  HMMA.16816.F32 R4, R52.reuse, R32, R4 ;  /* 0x000000203404723c */ /* 0x040fe20000001804 */
[----:B------:R-:W-:Y:S01]  /*adc0*/  I2FP.F32.S32 R241, R240 ;  /* 0x000000f000f17245 */ /* 0x000fe20000201400 */
[----:B------:R-:W-:Y:S01]  /*add0*/  FFMA.FTZ R207, R206, UR5, R13 ;  /* 0x00000005cecf7c23 */ /* 0x000fe2000801000d */
[C---:B------:R-:W-:Y:S01]  /*ade0*/  VIADD R13, R45.reuse, 0x30 ;  /* 0x000000302d0d7836 */ /* 0x040fe20000000000 */
[-C--:B------:R-:W-:Y:S01]  /*adf0*/  ISETP.GE.AND P1, PT, R240, R226.reuse, PT ;  /* 0x000000e2f000720c */ /* 0x080fe20003f26270 */
[C---:B------:R-:W-:Y:S01]  /*ae00*/  VIADD R238, R45.reuse, 0x10 ;  /* 0x000000102dee7836 */ /* 0x040fe20000000000 */
[----:B------:R-:W-:Y:S01]  /*ae10*/  HMMA.16816.F32 R16, R52, R42, R16 ;  /* 0x0000002a3410723c */ /* 0x000fe20000001810 */
[----:B------:R-:W-:Y:S01]  /*ae20*/  FFMA.FTZ R29, R246, UR5, R29 ;  /* 0x00000005f61d7c23 */ /* 0x000fe2000801001d */
[C---:B------:R-:W-:Y:S01]  /*ae30*/  VIADD R227, R45.reuse, 0x19 ;  /* 0x000000192de37836 */ /* 0x040fe20000000000 */
[----:B------:R-:W-:Y:S01]  /*ae40*/  ISETP.GE.AND P6, PT, R248, R226, PT ;  /* 0x000000e2f800720c */ /* 0x000fe20003fc6270 */
[----:B------:R-:W-:Y:S01]  /*ae50*/  VIADD R236, R45, 0x18 ;  /* 0x000000182dec7836 */ /* 0x000fe20000000000 */
[----:B------:R-:W-:Y:S01]  /*ae60*/  I2FP.F32.S32 R237, R238 ;  /* 0x000000ee00ed7245 */ /* 0x000fe20000201400 */
[----:B------:R-:W-:Y:S01]  /*ae70*/  HMMA.16816.F32 R180, R48, R40, R180 ;  /* 0x0000002830b4723c */ /* 0x000fe200000018b4 */
[----:B------:R-:W-:Y:S01]  /*ae80*/  I2FP.F32.S32 R218, R227 ;  /* 0x000000e300da7245 */ /* 0x000fe20000201400 */
[----:B------:R-:W-:Y:S01]  /*ae90*/  FFMA.FTZ R26, R241, UR5, R26 ;  /* 0x00000005f11a7c23 */ /* 0x000fe2000801001a */
[----:B------:R-:W-:Y:S01]  /*aea0*/  ISETP.GE.AND P0, PT, R45, R226, PT ;  /* 0x000000e22d00720c */ /* 0x000fe20003f06270 */
[----:B------:R-:W-:Y:S01]  /*aeb0*/  FFMA.FTZ R20, R237, UR5, R20 ;  /* 0x00000005ed147c23 */ /* 0x000fe20008010014 */
[----:B------:R-:W-:Y:S01]  /*aec0*/  I2FP.F32.S32 R229, R236 ;  /* 0x000000ec00e57245 */ /* 0x000fe20000201400 */
[----:B------:R-:W-:Y:S01]  /*aed0*/  HMMA.16816.F32 R56, R52, R34, R56 ;  /* 0x000000223438723c */ /* 0x000fe20000001838 */
[----:B------:R-:W-:-:S02]  /*aee0*/  VIADD R41, R45, 0x11 ;  /* 0x000000112d297836 */ /* 0x000fc40000000000 */
[----:B------:R-:W-:Y:S01]  /*aef0*/  FFMA.FTZ R40, R44, UR5, R30 ;  /* 0x000000052c287c23 */ /* 0x000fe2000801001e */
[----:B------:R-:W-:Y:S01]  /*af00*/  ISETP.GE.AND P2, PT, R45, R170, PT ;  /* 0x000000aa2d00720c */ /* 0x000fe20003f46270 */
[----:B------:R-:W-:Y:S01]  /*af10*/  FFMA.FTZ R22, R237, UR5, R22 ;  /* 0x00000005ed167c23 */ /* 0x000fe20008010016 */
[----:B------:R-:W-:Y:S01]  /*af20*/  FFMA.FTZ R15, R206, UR5, R15 ;  /* 0x00000005ce0f7c23 */ /* 0x000fe2000801000f */
[C---:B------:R-:W-:Y:S01]  /*af30*/  HMMA.16816.F32 R176, R48.reuse, R42, R176 ;  /* 0x0000002a30b0723c */ /* 0x040fe200000018b0 */
[C---:B------:R-:W-:Y:S01]  /*af40*/  VIADD R52, R45.reuse, 0x28 ;  /* 0x000000282d347836 */ /* 0x040fe20000000000 */
[----:B------:R-:W-:Y:S01]  /*af50*/  I2FP.F32.S32 R228, R41 ;  /* 0x0000002900e47245 */ /* 0x000fe20000201400 */
[----:B------:R-:W-:Y:S01]  /*af60*/  FFMA.FTZ R53, R44, UR5, R28 ;  /* 0x000000052c357c23 */ /* 0x000fe2000801001c */
[----:B------:R-:W-:Y:S01]  /*af70*/  I2FP.F32.S32 R28, R239 ;  /* 0x000000ef001c7245 */ /* 0x000fe20000201400 */
[----:B------:R-:W-:Y:S01]  /*af80*/  VIADD R54, R45, 0x29 ;  /* 0x000000292d367836 */ /* 0x000fe20000000000 */
[----:B------:R-:W-:Y:S01]  /*af90*/  I2FP.F32.S32 R215, R52 ;  /* 0x0000003400d77245 */ /* 0x000fe20000201400 */
[----:B------:R-:W-:Y:S01]  /*afa0*/  FFMA.FTZ R42, R246, UR5, R31 ;  /* 0x00000005f62a7c23 */ /* 0x000fe2000801001f */
[----:B------:R-:W-:Y:S01]  /*afb0*/  I2FP.F32.S32 R43, R219 ;  /* 0x000000db002b7245 */ /* 0x000fe20000201400 */
[----:B------:R-:W-:Y:S01]  /*afc0*/  FFMA.FTZ R31, R241, UR5, R24 ;  /* 0x00000005f11f7c23 */ /* 0x000fe20008010018 */
[----:B------:R-:W-:Y:S01]  /*afd0*/  I2FP.F32.S32 R55, R13 ;  /* 0x0000000d00377245 */ /* 0x000fe20000201400 */
[----:B------:R-:W-:Y:S01]  /*afe0*/  FFMA.FTZ R21, R228, UR5, R21 ;  /* 0x00000005e4157c23 */ /* 0x000fe20008010015 */
[----:B------:R-:W-:Y:S01]  /*aff0*/  HMMA.16816.F32 R184, R48, R46, R184 ;  /* 0x0000002e30b8723c */ /* 0x000fe200000018b8 */
[----:B------:R-:W-:Y:S01]  /*b000*/  FFMA.FTZ R213, R43, UR5, R12 ;  /* 0x000000052bd57c23 */ /* 0x000fe2000801000c */
[----:B------:R-:W-:Y:S01]  /*b010*/  VIADD R12, R45, 0x31 ;  /* 0x000000312d0c7836 */ /* 0x000fe20000000000 */
[----:B------:R-:W-:Y:S01]  /*b020*/  FSEL R31, R31, -INF , !P1 ;  /* 0xff8000001f1f7808 */ /* 0x000fe20004800000 */
[----:B------:R-:W-:Y:S01]  /*b030*/  FFMA.FTZ R205, R215, UR5, R8 ;  /* 0x00000005d7cd7c23 */ /* 0x000fe20008010008 */
[----:B------:R-:W-:Y:S01]  /*b040*/  ISETP.GE.AND P1, PT, R41, R226, PT ;  /* 0x000000e22900720c */ /* 0x000fe20003f26270 */
[C---:B------:R-:W-:Y:S01]  /*b050*/  HMMA.16816.F32 R172, R208.reuse, R196, R172 ;  /* 0x000000c4d0ac723c */ /* 0x040fe200000018ac */
[----:B------:R-:W-:Y:S01]  /*b060*/  FFMA.FTZ R46, R28, UR5, R25 ;  /* 0x000000051c2e7c23 */ /* 0x000fe20008010019 */
[----:B------:R-:W-:Y:S01]  /*b070*/  FFMA.FTZ R25, R228, UR5, R23 ;  /* 0x00000005e4197c23 */ /* 0x000fe20008010017 */
[----:B------:R-:W-:Y:S01]  /*b080*/  I2FP.F32.S32 R8, R12 ;  /* 0x0000000c00087245 */ /* 0x000fe20000201400 */
[----:B------:R-:W-:Y:S01]  /*b090*/  FFMA.FTZ R24, R28, UR5, R27 ;  /* 0x000000051c187c23 */ /* 0x000fe2000801001b */
[----:B------:R-:W-:Y:S01]  /*b0a0*/  I2FP.F32.S32 R30, R54 ;  /* 0x00000036001e7245 */ /* 0x000fe20000201400 */
[C---:B------:R-:W-:Y:S01]  /*b0b0*/  HMMA.16816.F32 R164, R208.reuse, R198, R164 ;  /* 0x000000c6d0a4723c */ /* 0x040fe200000018a4 */
[----:B------:R-:W-:Y:S01]  /*b0c0*/  FFMA.FTZ R196, R55, UR5, R6 ;  /* 0x0000000537c47c23 */ /* 0x000fe20008010006 */
[----:B------:R-:W-:Y:S01]  /*b0d0*/  FSEL R23, R21, -INF , !P1 ;  /* 0xff80000015177808 */ /* 0x000fe20004800000 */
[----:B------:R-:W-:Y:S01]  /*b0e0*/  VIADD R6, R45, 0x38 ;  /* 0x000000382d067836 */ /* 0x000fe20000000000 */
[-C--:B------:R-:W-:Y:S01]  /*b0f0*/  ISETP.GE.AND P1, PT, R219, R226.reuse, PT ;  /* 0x000000e2db00720c */ /* 0x080fe20003f26270 */
[----:B------:R-:W-:Y:S01]  /*b100*/  FFMA.FTZ R9, R30, UR5, R9 ;  /* 0x000000051e097c23 */ /* 0x000fe20008010009 */
[----:B------:R-:W-:Y:S01]  /*b110*/  FSEL R47, R29, -INF , !P6 ;  /* 0xff8000001d2f7808 */ /* 0x000fe20007000000 */
[----:B------:R-:W-:Y:S01]  /*b120*/  FFMA.FTZ R199, R8, UR5, R5 ;  /* 0x0000000508c77c23 */ /* 0x000fe20008010005 */
[----:B------:R-:W-:Y:S01]  /*b130*/  ISETP.GE.AND P6, PT, R238, R226, PT ;  /* 0x000000e2ee00720c */ /* 0x000fe20003fc6270 */
[C---:B------:R-:W-:Y:S01]  /*b140*/  FFMA.FTZ R17, R218.reuse, UR5, R17 ;  /* 0x00000005da117c23 */ /* 0x040fe20008010011 */
[----:B------:R-:W-:Y:S01]  /*b150*/  FSEL R213, R213, -INF , !P1 ;  /* 0xff800000d5d57808 */ /* 0x000fe20004800000 */
[----:B------:R-:W-:Y:S01]  /*b160*/  FFMA.FTZ R212, R218, UR5, R19 ;  /* 0x00000005dad47c23 */ /* 0x000fe20008010013 */
[----:B------:R-:W-:Y:S01]  /*b170*/  I2FP.F32.S32 R5, R6 ;  /* 0x0000000600057245 */ /* 0x000fe20000201400 */
[C---:B------:R-:W-:Y:S01]  /*b180*/  HMMA.16816.F32 R64, R208.reuse, R192, R64 ;  /* 0x000000c0d040723c */ /* 0x040fe20000001840 */
[-C--:B------:R-:W-:Y:S01]  /*b190*/  ISETP.GE.AND P1, PT, R54, R226.reuse, PT ;  /* 0x000000e23600720c */ /* 0x080fe20003f26270 */
[----:B------:R-:W-:Y:S01]  /*b1a0*/  FFMA.FTZ R16, R229, UR5, R16 ;  /* 0x00000005e5107c23 */ /* 0x000fe20008010010 */
[----:B------:R-:W-:Y:S01]  /*b1b0*/  FSEL R27, R20, -INF , !P6 ;  /* 0xff800000141b7808 */ /* 0x000fe20007000000 */
[----:B------:R-:W-:Y:S01]  /*b1c0*/  FFMA.FTZ R56, R5, UR5, R56 ;  /* 0x0000000505387c23 */ /* 0x000fe20008010038 */
[-C--:B------:R-:W-:Y:S01]  /*b1d0*/  ISETP.GE.AND P6, PT, R227, R226.reuse, PT ;  /* 0x000000e2e300720c */ /* 0x080fe20003fc6270 */
[----:B------:R-:W-:Y:S01]  /*b1e0*/  FFMA.FTZ R214, R229, UR5, R18 ;  /* 0x00000005e5d67c23 */ /* 0x000fe20008010012 */
[----:B------:R-:W-:Y:S01]  /*b1f0*/  FSEL R203, R9, -INF , !P1 ;  /* 0xff80000009cb7808 */ /* 0x000fe20004800000 */
[----:B------:R-:W-:Y:S01]  /*b200*/  HMMA.16816.F32 R60, R208, R194, R60 ;  /* 0x000000c2d03c723c */ /* 0x000fe2000000183c */
[-C--:B------:R-:W-:Y:S01]  /*b210*/  ISETP.GE.AND P1, PT, R6, R226.reuse, PT ;  /* 0x000000e20600720c */ /* 0x080fe20003f26270 */
[----:B------:R-:W-:Y:S01]  /*b220*/  FFMA.FTZ R204, R43, UR5, R14 ;  /* 0x000000052bcc7c23 */ /* 0x000fe2000801000e */
[----:B------:R-:W-:Y:S01]  /*b230*/  FSEL R19, R17, -INF , !P6 ;  /* 0xff80000011137808 */ /* 0x000fe20007000000 */
[----:B------:R-:W-:Y:S01]  /*b240*/  FFMA.FTZ R4, R55, UR5, R4 ;  /* 0x0000000537047c23 */ /* 0x000fe20008010004 */
[----:B------:R-:W-:Y:S01]  /*b250*/  FSEL R53, R53, -INF , !P0 ;  /* 0xff80000035357808 */ /* 0x000fe20004000000 */
[----:B------:R-:W-:Y:S01]  /*b260*/  FFMA.FTZ R10, R215, UR5, R10 ;  /* 0x00000005d70a7c23 */ /* 0x000fe2000801000a */
[-C--:B------:R-:W-:Y:S01]  /*b270*/  ISETP.GE.AND P6, PT, R52, R226.reuse, PT ;  /* 0x000000e23400720c */ /* 0x080fe20003fc6270 */
[C---:B------:R-:W-:Y:S01]  /*b280*/  HMMA.16816.F32 R172, R48.reuse, R36, R172 ;  /* 0x0000002430ac723c */ /* 0x040fe200000018ac */
[----:B------:R-:W-:Y:S01]  /*b290*/  ISETP.GE.AND P0, PT, R239, R226, PT ;  /* 0x000000e2ef00720c */ /* 0x000fe20003f06270 */
[----:B------:R-:W-:Y:S01]  /*b2a0*/  FFMA.FTZ R11, R30, UR5, R11 ;  /* 0x000000051e0b7c23 */ /* 0x000fe2000801000b */
[----:B------:R-:W-:Y:S01]  /*b2b0*/  FSEL R197, R56, -INF , !P1 ;  /* 0xff80000038c57808 */ /* 0x000fe20004800000 */
[----:B------:R-:W-:Y:S01]  /*b2c0*/  FFMA.FTZ R7, R8, UR5, R7 ;  /* 0x0000000508077c23 */ /* 0x000fe20008010007 */
[----:B------:R-:W-:Y:S01]  /*b2d0*/  ISETP.GE.AND P1, PT, R240, R170, PT ;  /* 0x000000aaf000720c */ /* 0x000fe20003f26270 */
[C---:B------:R-:W-:Y:S01]  /*b2e0*/  HMMA.16816.F32 R164, R48.reuse, R38, R164 ;  /* 0x0000002630a4723c */ /* 0x040fe200000018a4 */
        /* <DEDUP_REMOVED lines=10> */
[----:B------:R-:W-:Y:S01]  /*b390*/  FSEL R18, R26, -INF , !P1 ;  /* 0xff8000001a127808 */ /* 0x000fe20004800000 */
[----:B------:R-:W-:Y:S01]  /*b3a0*/  FFMA.FTZ R26, R241, UR5, R184 ;  /* 0x00000005f11a7c23 */ /* 0x000fe200080100b8 */
[-C--:B------:R-:W-:Y:S01]  /*b3b0*/  ISETP.GE.AND P2, PT, R239, R170.reuse, PT ;  /* 0x000000aaef00720c */ /* 0x080fe20003f46270 */
[----:B------:R-:W-:Y:S01]  /*b3c0*/  HMMA.16816.F32 R60, R48, R34, R60 ;  /* 0x00000022303c723c */ /* 0x000fe2000000183c */
        /* <DEDUP_REMOVED lines=8> */
[----:B------:R-:W-:Y:S01]  /*b450*/  ISETP.GE.AND P0, PT, R168, R226, PT ;  /* 0x000000e2a800720c */ /* 0x000fe20003f06270 */
[----:B------:R-:W-:Y:S01]  /*b460*/  FFMA.FTZ R164, R215, UR5, R164 ;  /* 0x00000005d7a47c23 */ /* 0x000fe200080100a4 */
[----:B------:R-:W-:Y:S01]  /*b470*/  FSEL R16, R24, -INF , !P2 ;  /* 0xff80000018107808 */ /* 0x000fe20005000000 */
[----:B------:R-:W-:Y:S01]  /*b480*/  FFMA.FTZ R24, R246, UR5, R189 ;  /* 0x00000005f6187c23 */ /* 0x000fe200080100bd */
[----:B------:R-:W-:Y:S01]  /*b490*/  FSEL R40, R25, -INF , !P1 ;  /* 0xff80000019287808 */ /* 0x000fe20004800000 */
[----:B------:R-:W-:Y:S01]  /*b4a0*/  FFMA.FTZ R25, R241, UR5, R186 ;  /* 0x00000005f1197c23 */ /* 0x000fe200080100ba */
[-C--:B------:R-:W-:Y:S01]  /*b4b0*/  ISETP.GE.AND P2, PT, R236, R170.reuse, PT ;  /* 0x000000aaec00720c */ /* 0x080fe20003f46270 */
[----:B------:R-:W-:Y:S01]  /*b4c0*/  FFMA.FTZ R183, R228, UR5, R183 ;  /* 0x00000005e4b77c23 */ /* 0x000fe200080100b7 */
        /* <DEDUP_REMOVED lines=21> */
[----:B------:R-:W-:Y:S01]  /*b620*/  VIADD R4, R45, 0x39 ;  /* 0x000000392d047836 */ /* 0x000fe20000000000 */
[-C--:B------:R-:W-:Y:S01]  /*b630*/  ISETP.GE.AND P6, PT, R227, R170.reuse, PT ;  /* 0x000000aae300720c */ /* 0x080fe20003fc6270 */
[----:B------:R-:W-:Y:S01]  /*b640*/  FFMA.FTZ R167, R30, UR5, R167 ;  /* 0x000000051ea77c23 */ /* 0x000fe200080100a7 */
[----:B------:R-:W-:Y:S01]  /*b650*/  ISETP.GE.AND P0, PT, R45, R169, PT ;  /* 0x000000a92d00720c */ /* 0x000fe20003f06270 */
[----:B------:R-:W-:Y:S01]  /*b660*/  FFMA.FTZ R66, R55, UR5, R66 ;  /* 0x0000000537427c23 */ /* 0x000fe20008010042 */
[----:B------:R-:W-:Y:S01]  /*b670*/  FSEL R202, R15, -INF , !P2 ;  /* 0xff8000000fca7808 */ /* 0x000fe20005000000 */
[----:B------:R-:W-:Y:S01]  /*b680*/  FFMA.FTZ R15, R44, UR5, R190 ;  /* 0x000000052c0f7c23 */ /* 0x000fe200080100be */
[----:B------:R-:W-:Y:S01]  /*b690*/  FSEL R200, R10, -INF , !P1 ;  /* 0xff8000000ac87808 */ /* 0x000fe20004800000 */
[----:B------:R-:W-:Y:S01]  /*b6a0*/  FFMA.FTZ R65, R8, UR5, R65 ;  /* 0x0000000508417c23 */ /* 0x000fe20008010041 */
[----:B------:R-:W-:Y:S01]  /*b6b0*/  BAR.SYNC.DEFER_BLOCKING 0x0 ;  /* 0x0000000000007b1d */ /* 0x000fe20000010000 */
[-C--:B------:R-:W-:Y:S01]  /*b6c0*/  ISETP.GE.AND P2, PT, R54, R170.reuse, PT ;  /* 0x000000aa3600720c */ /* 0x080fe20003f46270 */
[----:B------:R-:W-:Y:S01]  /*b6d0*/  FFMA.FTZ R67, R8, UR5, R67 ;  /* 0x0000000508437c23 */ /* 0x000fe20008010043 */
[----:B------:R-:W-:Y:S01]  /*b6e0*/  ISETP.GE.AND P1, PT, R13, R170, PT ;  /* 0x000000aa0d00720c */ /* 0x000fe20003f26270 */
[----:B------:R-:W-:Y:S01]  /*b6f0*/  FFMA.FTZ R62, R5, UR5, R62 ;  /* 0x00000005053e7c23 */ /* 0x000fe2000801003e */
[----:B------:R-:W-:-:S02]  /*b700*/  FSEL R212, R212, -INF , !P6 ;  /* 0xff800000d4d47808 */ /* 0x000fc40007000000 */
[----:B------:R-:W-:Y:S01]  /*b710*/  ISETP.GE.AND P6, PT, R45, R3, PT ;  /* 0x000000032d00720c */ /* 0x000fe20003fc6270 */
[----:B------:R-:W-:Y:S01]  /*b720*/  FFMA.FTZ R45, R5, UR5, R58 ;  /* 0x00000005052d7c23 */ /* 0x000fe2000801003a */
[----:B------:R-:W-:Y:S02]  /*b730*/  FSEL R22, R22, -INF , !P0 ;  /* 0xff80000016167808 */ /* 0x000fe40004000000 */
[----:B------:R-:W-:Y:S02]  /*b740*/  FSEL R198, R11, -INF , !P2 ;  /* 0xff8000000bc67808 */ /* 0x000fe40005000000 */
[----:B------:R-:W-:Y:S02]  /*b750*/  FSEL R196, R196, -INF , !P1 ;  /* 0xff800000c4c47808 */ /* 0x000fe40004800000 */
[----:B------:R-:W-:Y:S02]  /*b760*/  I2FP.F32.S32 R10, R4 ;  /* 0x00000004000a7245 */ /* 0x000fe40000201400 */
[----:B------:R-:W-:-:S02]  /*b770*/  ISETP.GE.AND P0, PT, R240, R169, PT ;  /* 0x000000a9f000720c */ /* 0x000fc40003f06270 */
[-C--:B------:R-:W-:Y:S01]  /*b780*/  ISETP.GE.AND P2, PT, R12, R170.reuse, PT ;  /* 0x000000aa0c00720c */ /* 0x080fe20003f46270 */
[----:B------:R-:W-:Y:S01]  /*b790*/  FFMA.FTZ R57, R10, UR5, R57 ;  /* 0x000000050a397c23 */ /* 0x000fe20008010039 */
[----:B------:R-:W-:Y:S01]  /*b7a0*/  ISETP.GE.AND P1, PT, R6, R170, PT ;  /* 0x000000aa0600720c */ /* 0x000fe20003f26270 */
[----:B------:R-:W-:Y:S01]  /*b7b0*/  FFMA.FTZ R44, R10, UR5, R59 ;  /* 0x000000050a2c7c23 */ /* 0x000fe2000801003b */
[----:B------:R-:W-:Y:S01]  /*b7c0*/  FSEL R26, R26, -INF , !P0 ;  /* 0xff8000001a1a7808 */ /* 0x000fe20004000000 */
[C---:B------:R-:W-:Y:S01]  /*b7d0*/  FFMA.FTZ R61, R10.reuse, UR5, R61 ;  /* 0x000000050a3d7c23 */ /* 0x040fe2000801003d */
[----:B------:R-:W-:Y:S01]  /*b7e0*/  FSEL R46, R7, -INF , !P2 ;  /* 0xff800000072e7808 */ /* 0x000fe20005000000 */
[----:B------:R-:W-:Y:S01]  /*b7f0*/  FFMA.FTZ R63, R10, UR5, R63 ;  /* 0x000000050a3f7c23 */ /* 0x000fe2000801003f */
[----:B------:R-:W-:Y:S02]  /*b800*/  FSEL R45, R45, -INF , !P1 ;  /* 0xff8000002d2d7808 */ /* 0x000fe40004800000 */
[----:B------:R-:W-:-:S02]  /*b810*/  ISETP.GE.AND P0, PT, R238, R169, PT ;  /* 0x000000a9ee00720c */ /* 0x000fc40003f06270 */
[C---:B------:R-:W-:Y:S02]  /*b820*/  ISETP.GE.AND P2, PT, R4.reuse, R226, PT ;  /* 0x000000e20400720c */ /* 0x040fe40003f46270 */
[----:B------:R-:W-:Y:S02]  /*b830*/  ISETP.GE.AND P1, PT, R4, R170, PT ;  /* 0x000000aa0400720c */ /* 0x000fe40003f26270 */
[----:B------:R-:W-:Y:S02]  /*b840*/  FSEL R188, R180, -INF , !P0 ;  /* 0xff800000b4bc7808 */ /* 0x000fe40004000000 */
[----:B------:R-:W-:Y:S02]  /*b850*/  FSEL R170, R57, -INF , !P2 ;  /* 0xff80000039aa7808 */ /* 0x000fe40005000000 */
[----:B------:R-:W-:Y:S02]  /*b860*/  FSEL R44, R44, -INF , !P1 ;  /* 0xff8000002c2c7808 */ /* 0x000fe40004800000 */
[----:B------:R-:W-:-:S02]  /*b870*/  ISETP.GE.AND P0, PT, R236, R169, PT ;  /* 0x000000a9ec00720c */ /* 0x000fc40003f06270 */
[C---:B------:R-:W-:Y:S02]  /*b880*/  ISETP.GE.AND P2, PT, R248.reuse, R169, PT ;  /* 0x000000a9f800720c */ /* 0x040fe40003f46270 */
[----:B------:R-:W-:Y:S02]  /*b890*/  ISETP.GE.AND P1, PT, R248, R3, PT ;  /* 0x00000003f800720c */ /* 0x000fe40003f26270 */
[----:B------:R-:W-:Y:S02]  /*b8a0*/  FSEL R176, R176, -INF , !P0 ;  /* 0xff800000b0b07808 */ /* 0x000fe40004000000 */
[----:B------:R-:W-:Y:S02]  /*b8b0*/  FSEL R15, R15, -INF , !P6 ;  /* 0xff8000000f0f7808 */ /* 0x000fe40007000000 */
[----:B------:R-:W-:Y:S02]  /*b8c0*/  FSEL R24, R24, -INF , !P2 ;  /* 0xff80000018187808 */ /* 0x000fe40005000000 */
[----:B------:R-:W-:-:S02]  /*b8d0*/  FSEL R17, R17, -INF , !P1 ;  /* 0xff80000011117808 */ /* 0x000fc40004800000 */
[----:B------:R-:W-:Y:S02]  /*b8e0*/  ISETP.GE.AND P0, PT, R219, R169, PT ;  /* 0x000000a9db00720c */ /* 0x000fe40003f06270 */
[----:B------:R-:W-:Y:S02]  /*b8f0*/  ISETP.GE.AND P6, PT, R240, R3, PT ;  /* 0x00000003f000720c */ /* 0x000fe40003fc6270 */
[C---:B------:R-:W-:Y:S02]  /*b900*/  ISETP.GE.AND P2, PT, R239.reuse, R169, PT ;  /* 0x000000a9ef00720c */ /* 0x040fe40003f46270 */
[----:B------:R-:W-:Y:S02]  /*b910*/  ISETP.GE.AND P1, PT, R239, R3, PT ;  /* 0x00000003ef00720c */ /* 0x000fe40003f26270 */
[----:B------:R-:W-:Y:S02]  /*b920*/  FSEL R208, R172, -INF , !P0 ;  /* 0xff800000acd07808 */ /* 0x000fe40004000000 */
[----:B------:R-:W-:-:S02]  /*b930*/  FSEL R25, R25, -INF , !P6 ;  /* 0xff80000019197808 */ /* 0x000fc40007000000 */
[----:B------:R-:W-:Y:S02]  /*b940*/  FSEL R28, R185, -INF , !P2 ;  /* 0xff800000b91c7808 */ /* 0x000fe40005000000 */
[----:B------:R-:W-:Y:S02]  /*b950*/  FSEL R37, R37, -INF , !P1 ;  /* 0xff80000025257808 */ /* 0x000fe40004800000 */
[----:B------:R-:W-:Y:S02]  /*b960*/  ISETP.GE.AND P0, PT, R52, R169, PT ;  /* 0x000000a93400720c */ /* 0x000fe40003f06270 */
[----:B------:R-:W-:Y:S02]  /*b970*/  ISETP.GE.AND P6, PT, R238, R3, PT ;  /* 0x00000003ee00720c */ /* 0x000fe40003fc6270 */
[C---:B------:R-:W-:Y:S02]  /*b980*/  ISETP.GE.AND P2, PT, R41.reuse, R169, PT ;  /* 0x000000a92900720c */ /* 0x040fe40003f46270 */
[----:B------:R-:W-:Y:S01]  /*b990*/  ISETP.GE.AND P1, PT, R41, R3, PT ;  /* 0x000000032900720c */ /* 0x000fe20003f26270 */
[----:B------:R-:W-:Y:S01]  /*b9a0*/  FFMA.FTZ R41, R229, UR5, R178 ;  /* 0x00000005e5297c23 */ /* 0x000fe200080100b2 */
[----:B------:R-:W-:-:S02]  /*b9b0*/  FSEL R218, R164, -INF , !P0 ;  /* 0xff800000a4da7808 */ /* 0x000fc40004000000 */
[----:B------:R-:W-:Y:S02]  /*b9c0*/  FSEL R185, R182, -INF , !P6 ;  /* 0xff800000b6b97808 */ /* 0x000fe40007000000 */
[----:B------:R-:W-:Y:S02]  /*b9d0*/  FSEL R36, R36, -INF , !P2 ;  /* 0xff80000024247808 */ /* 0x000fe40005000000 */
[----:B------:R-:W-:Y:S02]  /*b9e0*/  FSEL R187, R183, -INF , !P1 ;  /* 0xff800000b7bb7808 */ /* 0x000fe40004800000 */
[----:B------:R-:W-:Y:S02]  /*b9f0*/  ISETP.GE.AND P0, PT, R13, R169, PT ;  /* 0x000000a90d00720c */ /* 0x000fe40003f06270 */
[----:B------:R-:W-:Y:S02]  /*ba00*/  ISETP.GE.AND P6, PT, R236, R3, PT ;  /* 0x00000003ec00720c */ /* 0x000fe40003fc6270 */
[----:B------:R-:W-:-:S02]  /*ba10*/  ISETP.GE.AND P2, PT, R227, R169, PT ;  /* 0x000000a9e300720c */ /* 0x000fc40003f46270 */
[----:B------:R-:W-:Y:S02]  /*ba20*/  ISETP.GE.AND P1, PT, R227, R3, PT ;  /* 0x00000003e300720c */ /* 0x000fe40003f26270 */
[----:B------:R-:W-:Y:S02]  /*ba30*/  FSEL R184, R64, -INF , !P0 ;  /* 0xff80000040b87808 */ /* 0x000fe40004000000 */
[----:B------:R-:W-:Y:S02]  /*ba40*/  FSEL R41, R41, -INF , !P6 ;  /* 0xff80000029297808 */ /* 0x000fe40007000000 */
[----:B------:R-:W-:Y:S02]  /*ba50*/  FSEL R32, R177, -INF , !P2 ;  /* 0xff800000b1207808 */ /* 0x000fe40005000000 */
[----:B------:R-:W-:Y:S02]  /*ba60*/  FSEL R43, R179, -INF , !P1 ;  /* 0xff800000b32b7808 */ /* 0x000fe40004800000 */
[----:B------:R-:W-:-:S02]  /*ba70*/  ISETP.GE.AND P0, PT, R6, R169, PT ;  /* 0x000000a90600720c */ /* 0x000fc40003f06270 */
[----:B------:R-:W-:Y:S02]  /*ba80*/  ISETP.GE.AND P6, PT, R219, R3, PT ;  /* 0x00000003db00720c */ /* 0x000fe40003fc6270 */
[C---:B------:R-:W-:Y:S02]  /*ba90*/  ISETP.GE.AND P2, PT, R168.reuse, R169, PT ;  /* 0x000000a9a800720c */ /* 0x040fe40003f46270 */
[----:B------:R-:W-:Y:S02]  /*baa0*/  ISETP.GE.AND P1, PT, R168, R3, PT ;  /* 0x00000003a800720c */ /* 0x000fe40003f26270 */
[----:B------:R-:W-:Y:S02]  /*bab0*/  FSEL R180, R60, -INF , !P0 ;  /* 0xff8000003cb47808 */ /* 0x000fe40004000000 */
[----:B------:R-:W-:Y:S02]  /*bac0*/  FSEL R209, R174, -INF , !P6 ;  /* 0xff800000aed17808 */ /* 0x000fe40007000000 */
[----:B------:R-:W-:-:S02]  /*bad0*/  FSEL R206, R173, -INF , !P2 ;  /* 0xff800000adce7808 */ /* 0x000fc40005000000 */
[----:B------:R-:W-:Y:S02]  /*bae0*/  FSEL R193, R175, -INF , !P1 ;  /* 0xff800000afc17808 */ /* 0x000fe40004800000 */
[----:B------:R-:W-:Y:S02]  /*baf0*/  PLOP3.LUT P0, PT, PT, PT, UP0, 0x80, 0x0 ;  /* 0x000000000000781c */ /* 0x000fe40003f0f008 */
[----:B------:R-:W-:Y:S02]  /*bb00*/  ISETP.GE.AND P6, PT, R52, R3, PT ;  /* 0x000000033400720c */ /* 0x000fe40003fc6270 */
[C---:B------:R-:W-:Y:S02]  /*bb10*/  ISETP.GE.AND P2, PT, R54.reuse, R169, PT ;  /* 0x000000a93600720c */ /* 0x040fe40003f46270 */
[----:B------:R-:W-:Y:S02]  /*bb20*/  ISETP.GE.AND P1, PT, R54, R3, PT ;  /* 0x000000033600720c */ /* 0x000fe40003f26270 */
[----:B------:R-:W-:-:S02]  /*bb30*/  FSEL R211, R166, -INF , !P6 ;  /* 0xff800000a6d37808 */ /* 0x000fc40007000000 */
[----:B------:R-:W-:Y:S02]  /*bb40*/  FSEL R210, R165, -INF , !P2 ;  /* 0xff800000a5d27808 */ /* 0x000fe40005000000 */
[----:B------:R-:W-:Y:S02]  /*bb50*/  FSEL R195, R167, -INF , !P1 ;  /* 0xff800000a7c37808 */ /* 0x000fe40004800000 */
[----:B------:R-:W-:Y:S02]  /*bb60*/  ISETP.GE.AND P6, PT, R13, R3, PT ;  /* 0x000000030d00720c */ /* 0x000fe40003fc6270 */
[C---:B------:R-:W-:Y:S02]  /*bb70*/  ISETP.GE.AND P2, PT, R12.reuse, R169, PT ;  /* 0x000000a90c00720c */ /* 0x040fe40003f46270 */
[----:B------:R-:W-:Y:S02]  /*bb80*/  ISETP.GE.AND P1, PT, R12, R3, PT ;  /* 0x000000030c00720c */ /* 0x000fe40003f26270 */
[----:B------:R-:W-:-:S02]  /*bb90*/  FSEL R179, R66, -INF , !P6 ;  /* 0xff80000042b37808 */ /* 0x000fc40007000000 */
[----:B------:R-:W-:Y:S02]  /*bba0*/  FSEL R182, R65, -INF , !P2 ;  /* 0xff80000041b67808 */ /* 0x000fe40005000000 */
[----:B------:R-:W-:Y:S02]  /*bbb0*/  FSEL R177, R67, -INF , !P1 ;  /* 0xff80000043b17808 */ /* 0x000fe40004800000 */
[----:B------:R-:W-:Y:S02]  /*bbc0*/  ISETP.GE.AND P6, PT, R4, R169, PT ;  /* 0x000000a90400720c */ /* 0x000fe40003fc6270 */
[-C--:B------:R-:W-:Y:S02]  /*bbd0*/  ISETP.GE.AND P2, PT, R6, R3.reuse, PT ;  /* 0x000000030600720c */ /* 0x080fe40003f46270 */
[----:B------:R-:W-:Y:S02]  /*bbe0*/  ISETP.GE.AND P1, PT, R4, R3, PT ;  /* 0x000000030400720c */ /* 0x000fe40003f26270 */
[----:B------:R-:W-:-:S02]  /*bbf0*/  FSEL R178, R61, -INF , !P6 ;  /* 0xff8000003db27808 */ /* 0x000fc40007000000 */
        /* <DEDUP_REMOVED lines=40> */
[C---:B-----5:R-:W-:Y:S02]  /*be80*/  @!P5 LEA R6, P2, R33.reuse, R6, 0x1 ;  /* 0x000000062106d211 */ /* 0x060fe400078408ff */
        /* <DEDUP_REMOVED lines=27> */
.L_x_148:
[----:B------:R-:W-:Y:S05]  /*c040*/  BSYNC B0 ;  /* 0x0000000000007941 */ /* 0x000fea0003800000 */
.L_x_147:
[----:B------:R-:W0:Y:S02]  /*c050*/  LDGDEPBAR ;  /* 0x00000000000079af */ /* 0x000e240000000000 */
.L_x_146:
[----:B-12---:R-:W-:Y:S01]  /*c060*/  FMNMX.FTZ R4, R217, R53, !PT ;  /* 0x00000035d9047209 */ /* 0x006fe20007810000 */
[----:B------:R-:W-:Y:S01]  /*c070*/  LDSM.16.MT88.4 R8, [R221+0xa000] ;  /* 0x00a00000dd08783b */ /* 0x000fe20000004200 */
[----:B------:R-:W-:Y:S01]  /*c080*/  FMNMX.FTZ R3, R2, R22, !PT ;  /* 0x0000001602037209 */ /* 0x000fe20007810000 */
[----:B------:R-:W-:Y:S01]  /*c090*/  @UP0 UIADD3 UR20, UR20, -0x4, URZ ;  /* 0xfffffffc14140890 */ /* 0x000fe2000fffe03f */
        /* <DEDUP_REMOVED lines=63> */
[----:B-1----:R-:W-:Y:S01]  /*c490*/  FMNMX.FTZ R168, R5, R168, !PT ;  /* 0x000000a805a87209 */ /* 0x002fe20007810000 */
[----:B------:R-:W1:Y:S01]  /*c4a0*/  SHFL.BFLY PT, R166, R3, 0x2, 0x1f ;  /* 0x0c401f0003a67f89 */ /* 0x000e6200000e0000 */
[----:B------:R-:W-:Y:S02]  /*c4b0*/  FMNMX.FTZ R6, R44, R7, !PT ;  /* 0x000000072c067209 */ /* 0x000fe40007810000 */
[----:B------:R-:W-:Y:S01]  /*c4c0*/  FMNMX.FTZ R5, R173, R4, !PT ;  /* 0x00000004ad057209 */ /* 0x000fe20007810000 */
[C---:B------:R-:W-:Y:S01]  /*c4d0*/  FMUL.FTZ R186, R168.reuse, UR19 ;  /* 0x00000013a8ba7c20 */ /* 0x040fe20008410000 */
[----:B------:R-:W-:Y:S01]  /*c4e0*/  FSETP.NEU.FTZ.AND P4, PT, R168, -INF , PT ;  /* 0xff800000a800780b */ /* 0x000fe20003f9d000 */
[----:B------:R-:W2:Y:S03]  /*c4f0*/  SHFL.BFLY PT, R167, R6, 0x2, 0x1f ;  /* 0x0c401f0006a77f89 */ /* 0x000ea600000e0000 */
[----:B------:R-:W-:Y:S01]  /*c500*/  FSEL R186, R186, RZ, P4 ;  /* 0x000000ffbaba7208 */ /* 0x000fe20002000000 */
[----:B------:R-:W3:Y:S01]  /*c510*/  SHFL.BFLY PT, R4, R5, 0x2, 0x1f ;  /* 0x0c401f0005047f89 */ /* 0x000ee200000e0000 */
[----:B------:R-:W-:-:S03]  /*c520*/  FSEL R34, R168, RZ, P4 ;  /* 0x000000ffa8227208 */ /* 0x000fc60002000000 */
[--C-:B------:R-:W-:Y:S01]  /*c530*/  FFMA.FTZ R62, R53, UR19, -R186.reuse ;  /* 0x00000013353e7c23 */ /* 0x100fe200080108ba */
[--C-:B------:R-:W-:Y:S01]  /*c540*/  FFMA.FTZ R56, R23, UR19, -R186.reuse ;  /* 0x0000001317387c23 */ /* 0x100fe200080108ba */
[--C-:B------:R-:W-:Y:S01]  /*c550*/  FFMA.FTZ R57, R21, UR19, -R186.reuse ;  /* 0x0000001315397c23 */ /* 0x100fe200080108ba */
[--C-:B------:R-:W-:Y:S01]  /*c560*/  FFMA.FTZ R60, R47, UR19, -R186.reuse ;  /* 0x000000132f3c7c23 */ /* 0x100fe200080108ba */
[--C-:B------:R-:W-:Y:S01]  /*c570*/  FFMA.FTZ R59, R27, UR19, -R186.reuse ;  /* 0x000000131b3b7c23 */ /* 0x100fe200080108ba */
[----:B------:R-:W-:Y:S01]  /*c580*/  FFMA.FTZ R54, R19, UR19, -R186 ;  /* 0x0000001313367c23 */ /* 0x000fe200080108ba */
[----:B------:R-:W-:Y:S01]  /*c590*/  FADD.FTZ R34, R217, -R34 ;  /* 0x80000022d9227221 */ /* 0x000fe20000010000 */
[--C-:B------:R-:W-:Y:S01]  /*c5a0*/  FFMA.FTZ R61, R31, UR19, -R186.reuse ;  /* 0x000000131f3d7c23 */ /* 0x100fe200080108ba */
[--C-:B------:R-:W-:Y:S01]  /*c5b0*/  FFMA.FTZ R58, R29, UR19, -R186.reuse ;  /* 0x000000131d3a7c23 */ /* 0x100fe200080108ba */
[----:B------:R-:W-:Y:S01]  /*c5c0*/  MUFU.EX2 R62, R62 ;  /* 0x0000003e003e7308 */ /* 0x000fe20000000800 */
[----:B-1----:R-:W-:Y:S01]  /*c5d0*/  FMNMX.FTZ R166, R3, R166, !PT ;  /* 0x000000a603a67209 */ /* 0x002fe20007810000 */
[----:B------:R-:W-:Y:S01]  /*c5e0*/  FMUL.FTZ R34, R34, UR19 ;  /* 0x0000001322227c20 */ /* 0x000fe20008410000 */
[--C-:B------:R-:W-:Y:S01]  /*c5f0*/  FFMA.FTZ R201, R201, UR19, -R186.reuse ;  /* 0x00000013c9c97c23 */ /* 0x100fe200080108ba */
[--C-:B------:R-:W-:Y:S01]  /*c600*/  FFMA.FTZ R197, R197, UR19, -R186.reuse ;  /* 0x00000013c5c57c23 */ /* 0x100fe200080108ba */
[----:B------:R-:W-:Y:S01]  /*c610*/  FFMA.FTZ R170, R170, UR19, -R186 ;  /* 0x00000013aaaa7c23 */ /* 0x000fe200080108ba */
[----:B------:R-:W1:Y:S01]  /*c620*/  SHFL.BFLY PT, R3, R166, 0x1, 0x1f ;  /* 0x0c201f00a6037f89 */ /* 0x000e6200000e0000 */
[----:B--2---:R-:W-:Y:S01]  /*c630*/  FMNMX.FTZ R167, R6, R167, !PT ;  /* 0x000000a706a77209 */ /* 0x004fe20007810000 */
[----:B------:R-:W2:Y:S01]  /*c640*/  MUFU.EX2 R60, R60 ;  /* 0x0000003c003c7308 */ /* 0x000ea20000000800 */
[----:B---3--:R-:W-:-:S03]  /*c650*/  FMNMX.FTZ R4, R5, R4, !PT ;  /* 0x0000000405047209 */ /* 0x008fc60007810000 */
[----:B------:R-:W3:Y:S04]  /*c660*/  SHFL.BFLY PT, R6, R167, 0x1, 0x1f ;  /* 0x0c201f00a7067f89 */ /* 0x000ee800000e0000 */
[----:B------:R-:W4:Y:S01]  /*c670*/  SHFL.BFLY PT, R165, R4, 0x1, 0x1f ;  /* 0x0c201f0004a57f89 */ /* 0x000f2200000e0000 */
[----:B------:R-:W-:Y:S08]  /*c680*/  MUFU.EX2 R61, R61 ;  /* 0x0000003d003d7308 */ /* 0x000ff00000000800 */
[----:B------:R-:W-:Y:S01]  /*c690*/  MUFU.EX2 R58, R58 ;  /* 0x0000003a003a7308 */ /* 0x000fe20000000800 */
[----:B-1----:R-:W-:-:S07]  /*c6a0*/  FMNMX.FTZ R166, R166, R3, !PT ;  /* 0x00000003a6a67209 */ /* 0x002fce0007810000 */
[----:B------:R-:W1:Y:S01]  /*c6b0*/  MUFU.EX2 R164, R34 ;  /* 0x0000002200a47308 */ /* 0x000e620000000800 */
[C---:B------:R-:W-:Y:S01]  /*c6c0*/  FSETP.NEU.FTZ.AND P2, PT, R166.reuse, -INF , PT ;  /* 0xff800000a600780b */ /* 0x040fe20003f5d000 */
[C---:B------:R-:W-:Y:S01]  /*c6d0*/  FMUL.FTZ R181, R166.reuse, UR19 ;  /* 0x00000013a6b57c20 */ /* 0x040fe20008410000 */
[----:B---3--:R-:W-:Y:S02]  /*c6e0*/  FMNMX.FTZ R167, R167, R6, !PT ;  /* 0x00000006a7a77209 */ /* 0x008fe40007810000 */
[----:B------:R-:W-:Y:S02]  /*c6f0*/  FSEL R5, R166, RZ, P2 ;  /* 0x000000ffa6057208 */ /* 0x000fe40001000000 */
[----:B----4-:R-:W-:Y:S01]  /*c700*/  FMNMX.FTZ R165, R4, R165, !PT ;  /* 0x000000a504a57209 */ /* 0x010fe20007810000 */
        /* <DEDUP_REMOVED lines=10> */
[--C-:B------:R-:W-:Y:S01]  /*c7b0*/  FFMA.FTZ R55, R20, UR19, -R67.reuse ;  /* 0x0000001314377c23 */ /* 0x100fe20008010843 */
[----:B------:R-:W-:Y:S01]  /*c7c0*/  FSEL R5, R165, RZ, P1 ;  /* 0x000000ffa5057208 */ /* 0x000fe20000800000 */
[----:B------:R-:W-:Y:S01]  /*c7d0*/  FFMA.FTZ R53, R14, UR19, -R67 ;  /* 0x000000130e357c23 */ /* 0x000fe20008010843 */
[----:B------:R-:W-:Y:S01]  /*c7e0*/  FFMA.FTZ R52, R22, UR19, -R181 ;  /* 0x0000001316347c23 */ /* 0x000fe200080108b5 */
[--C-:B------:R-:W-:Y:S01]  /*c7f0*/  FFMA.FTZ R48, R15, UR19, -R174.reuse ;  /* 0x000000130f307c23 */ /* 0x100fe200080108ae */
[----:B------:R-:W3:Y:S01]  /*c800*/  LDSM.16.MT88.4 R20, [R221+0x9000] ;  /* 0x00900000dd14783b */ /* 0x000ee20000004200 */
[----:B------:R-:W-:Y:S01]  /*c810*/  FADD.FTZ R0, R0, -R5 ;  /* 0x8000000500007221 */ /* 0x000fe20000010000 */
[----:B------:R-:W-:Y:S01]  /*c820*/  FSEL R33, R167, RZ, P3 ;  /* 0x000000ffa7217208 */ /* 0x000fe20001800000 */
[--C-:B------:R-:W-:Y:S01]  /*c830*/  FFMA.FTZ R51, R24, UR19, -R181.reuse ;  /* 0x0000001318337c23 */ /* 0x100fe200080108b5 */
[----:B------:R-:W4:Y:S01]  /*c840*/  LDSM.16.MT88.4 R12, [R171+0x9000] ;  /* 0x00900000ab0c783b */ /* 0x000f220000004200 */
[----:B------:R-:W-:Y:S01]  /*c850*/  FMUL.FTZ R63, R0, UR19 ;  /* 0x00000013003f7c20 */ /* 0x000fe20008410000 */
[----:B------:R-:W-:Y:S01]  /*c860*/  FFMA.FTZ R50, R26, UR19, -R181 ;  /* 0x000000131a327c23 */ /* 0x000fe200080108b5 */
[--C-:B------:R-:W-:Y:S01]  /*c870*/  FFMA.FTZ R47, R17, UR19, -R174.reuse ;  /* 0x00000013112f7c23 */ /* 0x100fe200080108ae */
[----:B------:R-:W5:Y:S01]  /*c880*/  LDSM.16.MT88.4 R4, [R171+0xa000] ;  /* 0x00a00000ab04783b */ /* 0x000f620000004200 */
[--C-:B------:R-:W-:Y:S01]  /*c890*/  FFMA.FTZ R3, R25, UR19, -R174.reuse ;  /* 0x0000001319037c23 */ /* 0x100fe200080108ae */
[--C-:B------:R-:W-:Y:S01]  /*c8a0*/  FFMA.FTZ R0, R18, UR19, -R67.reuse ;  /* 0x0000001312007c23 */ /* 0x100fe20008010843 */
[----:B------:R-:W-:Y:S01]  /*c8b0*/  FFMA.FTZ R65, R16, UR19, -R67 ;  /* 0x0000001310417c23 */ /* 0x000fe20008010843 */
[----:B------:R-:W5:Y:S01]  /*c8c0*/  LDSM.16.MT88.4 R24, [R221+0xb000] ;  /* 0x00b00000dd18783b */ /* 0x000f620000004200 */
[----:B------:R-:W-:Y:S01]  /*c8d0*/  FADD.FTZ R33, R216, -R33 ;  /* 0x80000021d8217221 */ /* 0x000fe20000010000 */
[--C-:B------:R-:W-:Y:S01]  /*c8e0*/  FFMA.FTZ R49, R28, UR19, -R181.reuse ;  /* 0x000000131c317c23 */ /* 0x100fe200080108b5 */
[--C-:B------:R-:W-:Y:S01]  /*c8f0*/  FFMA.FTZ R37, R37, UR19, -R174.reuse ;  /* 0x0000001325257c23 */ /* 0x100fe200080108ae */
[----:B------:R-:W5:Y:S01]  /*c900*/  LDSM.16.MT88.4 R16, [R171+0xb000] ;  /* 0x00b00000ab10783b */ /* 0x000f620000004200 */
[----:B------:R-:W-:Y:S01]  /*c910*/  FMUL.FTZ R33, R33, UR19 ;  /* 0x0000001321217c20 */ /* 0x000fe20008410000 */
[----:B------:R-:W-:Y:S01]  /*c920*/  MUFU.EX2 R55, R55 ;  /* 0x0000003700377308 */ /* 0x000fe20000000800 */
[--C-:B------:R-:W-:Y:S01]  /*c930*/  FFMA.FTZ R169, R36, UR19, -R181.reuse ;  /* 0x0000001324a97c23 */ /* 0x100fe200080108b5 */
[----:B--2---:R-:W-:Y:S01]  /*c940*/  F2FP.F16.F32.PACK_AB R36, R60, R62 ;  /* 0x0000003e3c24723e */ /* 0x004fe200000000ff */
[-C--:B-1----:R-:W-:Y:S01]  /*c950*/  FMUL.FTZ R160, R160, R164.reuse ;  /* 0x000000a4a0a07220 */ /* 0x082fe20000410000 */
[----:B------:R-:W-:Y:S01]  /*c960*/  F2FP.F16.F32.PACK_AB R38, R58, R61 ;  /* 0x0000003d3a26723e */ /* 0x000fe200000000ff */
        /* <DEDUP_REMOVED lines=17> */
[--C-:B------:R-:W-:Y:S01]  /*ca80*/  FFMA.FTZ R183, R32, UR19, -R181.reuse ;  /* 0x0000001320b77c23 */ /* 0x100fe200080108b5 */
[--C-:B------:R-:W-:Y:S01]  /*ca90*/  FFMA.FTZ R66, R188, UR19, -R181.reuse ;  /* 0x00000013bc427c23 */ /* 0x100fe200080108b5 */
[----:B------:R-:W1:Y:S01]  /*caa0*/  MUFU.EX2 R51, R51 ;  /* 0x0000003300337308 */ /* 0x000e620000000800 */
[--C-:B------:R-:W-:Y:S01]  /*cab0*/  FFMA.FTZ R188, R187, UR19, -R174.reuse ;  /* 0x00000013bbbc7c23 */ /* 0x100fe200080108ae */
        /* <DEDUP_REMOVED lines=8> */
[----:B------:R-:W-:Y:S01]  /*cb40*/  FMUL.FTZ R129, R129, R164 ;  /* 0x000000a481817220 */ /* 0x000fe20000410000 */
[----:B------:R-:W-:Y:S01]  /*cb50*/  FFMA.FTZ R176, R176, UR19, -R181 ;  /* 0x00000013b0b07c23 */ /* 0x000fe200080108b5 */
[--C-:B------:R-:W-:Y:S01]  /*cb60*/  FFMA.FTZ R185, R185, UR19, -R174.reuse ;  /* 0x00000013b9b97c23 */ /* 0x100fe200080108ae */
[--C-:B------:R-:W-:Y:S01]  /*cb70*/  FFMA.FTZ R187, R41, UR19, -R174.reuse ;  /* 0x0000001329bb7c23 */ /* 0x100fe200080108ae */
[----:B------:R-:W-:Y:S01]  /*cb80*/  FFMA.FTZ R190, R43, UR19, -R174 ;  /* 0x000000132bbe7c23 */ /* 0x000fe200080108ae */
[--C-:B------:R-:W-:Y:S01]  /*cb90*/  FFMA.FTZ R189, R42, UR19, -R67.reuse ;  /* 0x000000132abd7c23 */ /* 0x100fe20008010843 */
[----:B------:R-:W2:Y:S01]  /*cba0*/  MUFU.EX2 R49, R49 ;  /* 0x0000003100317308 */ /* 0x000ea20000000800 */
[----:B-1----:R-:W-:Y:S01]  /*cbb0*/  F2FP.F16.F32.PACK_AB R28, R51, R52 ;  /* 0x00000034331c723e */ /* 0x002fe200000000ff */
[--C-:B------:R-:W-:Y:S01]  /*cbc0*/  FFMA.FTZ R192, R40, UR19, -R67.reuse ;  /* 0x0000001328c07c23 */ /* 0x100fe20008010843 */
        /* <DEDUP_REMOVED lines=9> */
[----:B------:R-:W-:Y:S01]  /*cc60*/  FFMA.FTZ R203, R198, UR19, -R67 ;  /* 0x00000013c6cb7c23 */ /* 0x000fe20008010843 */
[----:B------:R-:W-:Y:S01]  /*cc70*/  FFMA.FTZ R249, R249, R164, R62 ;  /* 0x000000a4f9f97223 */ /* 0x000fe2000001003e */
[--C-:B------:R-:W-:Y:S01]  /*cc80*/  FFMA.FTZ R184, R184, UR19, -R181.reuse ;  /* 0x00000013b8b87c23 */ /* 0x100fe200080108b5 */
[----:B------:R-:W-:Y:S01]  /*cc90*/  FFMA.FTZ R180, R180, UR19, -R181 ;  /* 0x00000013b4b47c23 */ /* 0x000fe200080108b5 */
[----:B------:R-:W1:Y:S01]  /*cca0*/  MUFU.EX2 R47, R47 ;  /* 0x0000002f002f7308 */ /* 0x000e620000000800 */
[----:B--2---:R-:W-:Y:S01]  /*ccb0*/  F2FP.F16.F32.PACK_AB R30, R49, R50 ;  /* 0x00000032311e723e */ /* 0x004fe200000000ff */
[----:B------:R-:W-:Y:S01]  /*ccc0*/  FADD.FTZ R60, R60, R249 ;  /* 0x000000f93c3c7221 */ /* 0x000fe20000010000 */
[--C-:B------:R-:W-:Y:S01]  /*ccd0*/  FFMA.FTZ R177, R177, UR19, -R174.reuse ;  /* 0x00000013b1b17c23 */ /* 0x100fe200080108ae */
[----:B------:R-:W-:Y:S01]  /*cce0*/  FFMA.FTZ R175, R175, UR19, -R174 ;  /* 0x00000013afaf7c23 */ /* 0x000fe200080108ae */
[----:B------:R-:W-:Y:S01]  /*ccf0*/  FFMA.FTZ R45, R45, UR19, -R67 ;  /* 0x000000132d2d7c23 */ /* 0x000fe20008010843 */
[----:B------:R-:W-:-:S02]  /*cd00*/  FADD.FTZ R61, R61, R60 ;  /* 0x0000003c3d3d7221 */ /* 0x000fc40000010000 */
[----:B------:R-:W-:Y:S02]  /*cd10*/  MUFU.EX2 R3, R3 ;  /* 0x0000000300037308 */ /* 0x000fe40000000800 */
[----:B------:R-:W-:-:S06]  /*cd20*/  FADD.FTZ R58, R58, R61 ;  /* 0x0000003d3a3a7221 */ /* 0x000fcc0000010000 */
[----:B------:R-:W2:Y:S01]  /*cd30*/  MUFU.EX2 R2, R37 ;  /* 0x0000002500027308 */ /* 0x000ea20000000800 */
[----:B-1----:R-:W-:-:S07]  /*cd40*/  F2FP.F16.F32.PACK_AB R29, R47, R48 ;  /* 0x000000302f1d723e */ /* 0x002fce00000000ff */
[----:B------:R-:W1:Y:S08]  /*cd50*/  MUFU.EX2 R64, R64 ;  /* 0x0000004000407308 */ /* 0x000e700000000800 */
[----:B------:R-:W3:Y:S01]  /*cd60*/  MUFU.EX2 R63, R63 ;  /* 0x0000003f003f7308 */ /* 0x000ee20000000800 */
[----:B--2---:R-:W-:Y:S02]  /*cd70*/  F2FP.F16.F32.PACK_AB R31, R2, R3 ;  /* 0x00000003021f723e */ /* 0x004fe400000000ff */
[----:B------:R-:W-:-:S05]  /*cd80*/  F2FP.F16.F32.PACK_AB R37, R53, R55 ;  /* 0x000000373525723e */ /* 0x000fca00000000ff */
        /* <DEDUP_REMOVED lines=9> */
[-C--:B---3--:R-:W-:Y:S01]  /*ce20*/  FMUL.FTZ R158, R158, R63.reuse ;  /* 0x0000003f9e9e7220 */ /* 0x088fe20000410000 */
        /* <DEDUP_REMOVED lines=25> */
[----:B-1----:R-:W-:Y:S01]  /*cfc0*/  F2FP.F16.F32.PACK_AB R39, R65, R0 ;  /* 0x000000004127723e */ /* 0x002fe200000000ff */
        /* <DEDUP_REMOVED lines=28> */
[C---:B----4-:R-:W-:Y:S01]  /*d190*/  HMMA.16816.F32 R72, R28.reuse, R12, R72 ;  /* 0x0000000c1c48723c */ /* 0x050fe20000001848 */
[-C--:B------:R-:W-:Y:S01]  /*d1a0*/  FMUL.FTZ R126, R126, R63.reuse ;  /* 0x0000003f7e7e7220 */ /* 0x080fe20000410000 */
[-C--:B------:R-:W-:Y:S01]  /*d1b0*/  FMUL.FTZ R127, R127, R63.reuse ;  /* 0x0000003f7f7f7220 */ /* 0x080fe20000410000 */
[-C--:B------:R-:W-:Y:S01]  /*d1c0*/  FMUL.FTZ R132, R132, R64.reuse ;  /* 0x0000004084847220 */ /* 0x080fe20000410000 */
[----:B------:R-:W-:Y:S01]  /*d1d0*/  FMUL.FTZ R133, R133, R64 ;  /* 0x0000004085857220 */ /* 0x000fe20000410000 */
[-C--:B------:R-:W-:Y:S01]  /*d1e0*/  FMUL.FTZ R134, R134, R63.reuse ;  /* 0x0000003f86867220 */ /* 0x080fe20000410000 */
[C---:B------:R-:W-:Y:S01]  /*d1f0*/  HMMA.16816.F32 R76, R28.reuse, R14, R76 ;  /* 0x0000000e1c4c723c */ /* 0x040fe2000000184c */
[-C--:B------:R-:W-:Y:S01]  /*d200*/  FMUL.FTZ R135, R135, R63.reuse ;  /* 0x0000003f87877220 */ /* 0x080fe20000410000 */
[----:B------:R-:W-:Y:S01]  /*d210*/  LDSM.16.MT88.4 R32, [R221+0x9400] ;  /* 0x00940000dd20783b */ /* 0x000fe20000004200 */
        /* <DEDUP_REMOVED lines=9> */
[----:B------:R-:W-:Y:S01]  /*d2b0*/  HMMA.16816.F32 R92, R28, R10, R92 ;  /* 0x0000000a1c5c723c */ /* 0x000fe2000000185c */
[----:B------:R-:W-:Y:S01]  /*d2c0*/  MUFU.EX2 R56, R56 ;  /* 0x0000003800387308 */ /* 0x000fe20000000800 */
[----:B------:R-:W-:Y:S01]  /*d2d0*/  FFMA.FTZ R172, R244, R172, R55 ;  /* 0x000000acf4ac7223 */ /* 0x000fe20000010037 */
[----:B------:R-:W-:Y:S01]  /*d2e0*/  FFMA.FTZ R52, R247, R64, R52 ;  /* 0x00000040f7347223 */ /* 0x000fe20000010034 */
[----:B------:R-:W-:-:S02]  /*d2f0*/  FFMA.FTZ R48, R245, R63, R48 ;  /* 0x0000003ff5307223 */ /* 0x000fc40000010030 */
[C---:B-----5:R-:W-:Y:S01]  /*d300*/  HMMA.16816.F32 R144, R28.reuse, R4, R144 ;  /* 0x000000041c90723c */ /* 0x060fe20000001890 */
[----:B------:R-:W-:Y:S01]  /*d310*/  FADD.FTZ R53, R53, R172 ;  /* 0x000000ac35357221 */ /* 0x000fe20000010000 */
[----:B------:R-:W-:Y:S01]  /*d320*/  FADD.FTZ R51, R51, R52 ;  /* 0x0000003433337221 */ /* 0x000fe20000010000 */
[----:B------:R-:W-:Y:S01]  /*d330*/  MUFU.EX2 R57, R57 ;  /* 0x0000003900397308 */ /* 0x000fe20000000800 */
[----:B------:R-:W-:Y:S01]  /*d340*/  FADD.FTZ R48, R47, R48 ;  /* 0x000000302f307221 */ /* 0x000fe20000010000 */
[----:B------:R-:W-:Y:S01]  /*d350*/  FADD.FTZ R0, R0, R53 ;  /* 0x0000003500007221 */ /* 0x000fe20000010000 */
[----:B------:R-:W-:Y:S01]  /*d360*/  HMMA.16816.F32 R104, R28, R6, R104 ;  /* 0x000000061c68723c */ /* 0x000fe20000001868 */
[----:B------:R-:W-:Y:S01]  /*d370*/  FADD.FTZ R50, R50, R51 ;  /* 0x0000003332327221 */ /* 0x000fe20000010000 */
[----:B------:R-:W-:Y:S01]  /*d380*/  FADD.FTZ R3, R3, R48 ;  /* 0x0000003003037221 */ /* 0x000fe20000010000 */
[----:B------:R-:W-:Y:S02]  /*d390*/  FADD.FTZ R0, R65, R0 ;  /* 0x0000000041007221 */ /* 0x000fe40000010000 */
[----:B------:R-:W-:Y:S01]  /*d3a0*/  MUFU.EX2 R54, R54 ;  /* 0x0000003600367308 */ /* 0x000fe20000000800 */
[----:B------:R-:W-:Y:S01]  /*d3b0*/  HMMA.16816.F32 R160, R36, R20, R160 ;  /* 0x0000001424a0723c */ /* 0x000fe200000018a0 */
[----:B------:R-:W-:Y:S01]  /*d3c0*/  FADD.FTZ R49, R49, R50 ;  /* 0x0000003231317221 */ /* 0x000fe20000010000 */
[----:B------:R-:W-:-:S04]  /*d3d0*/  FADD.FTZ R2, R2, R3 ;  /* 0x0000000302027221 */ /* 0x000fc80000010000 */
[C---:B------:R-:W-:Y:S01]  /*d3e0*/  HMMA.16816.F32 R148, R36.reuse, R22, R148 ;  /* 0x000000162494723c */ /* 0x040fe20000001894 */
[----:B------:R-:W1:Y:S01]  /*d3f0*/  LDSM.16.MT88.4 R20, [R221+0xa400] ;  /* 0x00a40000dd14783b */ /* 0x000e620000004200 */
[----:B------:R-:W-:Y:S04]  /*d400*/  MUFU.EX2 R66, R66 ;  /* 0x0000004200427308 */ /* 0x000fe80000000800 */
[C---:B------:R-:W-:Y:S04]  /*d410*/  HMMA.16816.F32 R68, R36.reuse, R12, R68 ;  /* 0x0000000c2444723c */ /* 0x040fe80000001844 */
[----:B------:R-:W2:Y:S02]  /*d420*/  MUFU.EX2 R169, R169 ;  /* 0x000000a900a97308 */ /* 0x000ea40000000800 */
[C---:B------:R-:W-:Y:S01]  /*d430*/  HMMA.16816.F32 R80, R36.reuse, R14, R80 ;  /* 0x0000000e2450723c */ /* 0x040fe20000001850 */
[----:B------:R-:W3:Y:S05]  /*d440*/  LDSM.16.MT88.4 R12, [R171+0xa400] ;  /* 0x00a40000ab0c783b */ /* 0x000eea0000004200 */
[C---:B------:R-:W-:Y:S01]  /*d450*/  HMMA.16816.F32 R84, R36.reuse, R8, R84 ;  /* 0x000000082454723c */ /* 0x040fe20000001854 */
[----:B------:R-:W-:Y:S05]  /*d460*/  MUFU.EX2 R176, R176 ;  /* 0x000000b000b07308 */ /* 0x000fea0000000800 */
[C---:B------:R-:W-:Y:S01]  /*d470*/  HMMA.16816.F32 R96, R36.reuse, R10, R96 ;  /* 0x0000000a2460723c */ /* 0x040fe20000001860 */
[----:B------:R-:W4:Y:S02]  /*d480*/  LDSM.16.MT88.4 R8, [R221+0xb400] ;  /* 0x00b40000dd08783b */ /* 0x000f240000004200 */
[----:B------:R-:W5:Y:S01]  /*d490*/  MUFU.EX2 R183, R183 ;  /* 0x000000b700b77308 */ /* 0x000f620000000800 */
[C---:B--2---:R-:W-:Y:S01]  /*d4a0*/  F2FP.F16.F32.PACK_AB R40, R169.reuse, R66 ;  /* 0x00000042a928723e */ /* 0x044fe200000000ff */
[----:B------:R-:W-:Y:S01]  /*d4b0*/  FADD.FTZ R66, R66, R49 ;  /* 0x0000003142427221 */ /* 0x000fe20000010000 */
[----:B------:R-:W-:Y:S03]  /*d4c0*/  HMMA.16816.F32 R100, R36, R4, R100 ;  /* 0x000000042464723c */ /* 0x000fe60000001864 */
[----:B------:R-:W-:-:S02]  /*d4d0*/  FADD.FTZ R169, R169, R66 ;  /* 0x00000042a9a97221 */ /* 0x000fc40000010000 */
[----:B------:R-:W-:Y:S01]  /*d4e0*/  MUFU.EX2 R185, R185 ;  /* 0x000000b900b97308 */ /* 0x000fe20000000800 */
[----:B------:R-:W-:Y:S01]  /*d4f0*/  HMMA.16816.F32 R108, R36, R6, R108 ;  /* 0x00000006246c723c */ /* 0x000fe2000000186c */
[----:B------:R-:W2:Y:S05]  /*d500*/  LDSM.16.MT88.4 R4, [R171+0xb400] ;  /* 0x00b40000ab04783b */ /* 0x000eaa0000004200 */
[----:B------:R-:W-:Y:S01]  /*d510*/  HMMA.16816.F32 R112, R28, R24, R112 ;  /* 0x000000181c70723c */ /* 0x000fe20000001870 */
[----:B------:R-:W1:Y:S01]  /*d520*/  MUFU.EX2 R188, R188 ;  /* 0x000000bc00bc7308 */ /* 0x000e620000000800 */
        /* <DEDUP_REMOVED lines=8> */
[----:B------:R-:W2:Y:S01]  /*d5b0*/  LDSM.16.MT88.4 R28, [R171+0x9400] ;  /* 0x00940000ab1c783b */ /* 0x000ea20000004200 */
        /* <DEDUP_REMOVED lines=9> */
[----:B-----5:R-:W-:Y:S01]  /*d650*/  F2FP.F16.F32.PACK_AB R43, R190, R187 ;  /* 0x000000bbbe2b723e */ /* 0x020fe200000000ff */
        /* <DEDUP_REMOVED lines=9> */
[C---:B------:R-:W-:Y:S01]  /*d6f0*/  HMMA.16816.F32 R88, R40.reuse, R20, R88 ;  /* 0x000000142858723c */ /* 0x040fe20000001858 */
[----:B------:R-:W5:Y:S01]  /*d700*/  MUFU.EX2 R194, R194 ;  /* 0x000000c200c27308 */ /* 0x000f620000000800 */
[----:B-1----:R-:W-:Y:S01]  /*d710*/  F2FP.F16.F32.PACK_AB R25, R192, R189 ;  /* 0x000000bdc019723e */ /* 0x002fe200000000ff */
[----:B------:R-:W-:Y:S01]  /*d720*/  FADD.FTZ R189, R189, R0 ;  /* 0x00000000bdbd7221 */ /* 0x000fe20000010000 */
[----:B------:R-:W-:Y:S02]  /*d730*/  FADD.FTZ R57, R54, R57 ;  /* 0x0000003936397221 */ /* 0x000fe40000010000 */
[C---:B------:R-:W-:Y:S01]  /*d740*/  HMMA.16816.F32 R92, R40.reuse, R22, R92 ;  /* 0x00000016285c723c */ /* 0x040fe2000000185c */
[----:B------:R-:W-:Y:S02]  /*d750*/  FADD.FTZ R192, R192, R189 ;  /* 0x000000bdc0c07221 */ /* 0x000fe40000010000 */
[----:B------:R-:W-:Y:S03]  /*d760*/  MUFU.EX2 R193, R193 ;  /* 0x000000c100c17308 */ /* 0x000fe60000000800 */
[C---:B---3--:R-:W-:Y:S05]  /*d770*/  HMMA.16816.F32 R144, R40.reuse, R12, R144 ;  /* 0x0000000c2890723c */ /* 0x048fea0000001890 */
[----:B------:R-:W-:Y:S01]  /*d780*/  MUFU.EX2 R212, R212 ;  /* 0x000000d400d47308 */ /* 0x000fe20000000800 */
[----:B-----5:R-:W-:Y:S01]  /*d790*/  F2FP.F16.F32.PACK_AB R27, R194, R191 ;  /* 0x000000bfc21b723e */ /* 0x020fe200000000ff */
[----:B------:R-:W-:Y:S01]  /*d7a0*/  HMMA.16816.F32 R104, R40, R14, R104 ;  /* 0x0000000e2868723c */ /* 0x000fe20000001868 */
[----:B------:R-:W-:-:S04]  /*d7b0*/  FADD.FTZ R191, R191, R192 ;  /* 0x000000c0bfbf7221 */ /* 0x000fc80000010000 */
[----:B------:R-:W-:Y:S01]  /*d7c0*/  FADD.FTZ R194, R194, R191 ;  /* 0x000000bfc2c27221 */ /* 0x000fe20000010000 */
[C---:B----4-:R-:W-:Y:S01]  /*d7d0*/  HMMA.16816.F32 R112, R40.reuse, R8, R112 ;  /* 0x000000082870723c */ /* 0x050fe20000001870 */
[----:B------:R-:W-:Y:S05]  /*d7e0*/  MUFU.EX2 R199, R199 ;  /* 0x000000c700c77308 */ /* 0x000fea0000000800 */
[C---:B------:R-:W-:Y:S03]  /*d7f0*/  HMMA.16816.F32 R116, R40.reuse, R10, R116 ;  /* 0x0000000a2874723c */ /* 0x040fe60000001874 */
[----:B------:R-:W1:Y:S03]  /*d800*/  MUFU.EX2 R202, R202 ;  /* 0x000000ca00ca7308 */ /* 0x000e660000000800 */
[C---:B--2---:R-:W-:Y:S05]  /*d810*/  HMMA.16816.F32 R124, R40.reuse, R4, R124 ;  /* 0x00000004287c723c */ /* 0x044fea000000187c */
[----:B------:R-:W-:Y:S01]  /*d820*/  MUFU.EX2 R200, R200 ;  /* 0x000000c800c87308 */ /* 0x000fe20000000800 */
[----:B------:R-:W-:Y:S06]  /*d830*/  HMMA.16816.F32 R132, R40, R6, R132 ;  /* 0x000000062884723c */ /* 0x000fec0000001884 */
[C---:B------:R-:W-:Y:S01]  /*d840*/  HMMA.16816.F32 R84, R24.reuse, R20, R84 ;  /* 0x000000141854723c */ /* 0x040fe20000001854 */
[----:B------:R-:W2:Y:S05]  /*d850*/  MUFU.EX2 R203, R203 ;  /* 0x000000cb00cb7308 */ /* 0x000eaa0000000800 */
[C---:B------:R-:W-:Y:S01]  /*d860*/  HMMA.16816.F32 R96, R24.reuse, R22, R96 ;  /* 0x000000161860723c */ /* 0x040fe20000001860 */
[----:B------:R-:W3:Y:S02]  /*d870*/  LDSM.16.MT88.4 R20, [R221+0x9800] ;  /* 0x00980000dd14783b */ /* 0x000ee40000004200 */
[----:B------:R-:W-:Y:S03]  /*d880*/  MUFU.EX2 R201, R201 ;  /* 0x000000c900c97308 */ /* 0x000fe60000000800 */
[C---:B------:R-:W-:Y:S05]  /*d890*/  HMMA.16816.F32 R100, R24.reuse, R12, R100 ;  /* 0x0000000c1864723c */ /* 0x040fea0000001864 */
[----:B------:R-:W-:Y:S01]  /*d8a0*/  MUFU.EX2 R214, R214 ;  /* 0x000000d600d67308 */ /* 0x000fe20000000800 */
        /* <DEDUP_REMOVED lines=22> */
[--C-:B------:R-:W-:Y:S01]  /*da10*/  FFMA.FTZ R43, R206, UR19, -R181.reuse ;  /* 0x00000013ce2b7c23 */ /* 0x100fe200080108b5 */
[--C-:B------:R-:W-:Y:S01]  /*da20*/  FFMA.FTZ R208, R209, UR19, -R174.reuse ;  /* 0x00000013d1d07c23 */ /* 0x100fe200080108ae */
[C---:B------:R-:W-:Y:S01]  /*da30*/  HMMA.16816.F32 R80, R24.reuse, R30, R80 ;  /* 0x0000001e1850723c */ /* 0x040fe20000001850 */
[----:B------:R-:W-:Y:S01]  /*da40*/  FFMA.FTZ R210, R195, UR19, -R174 ;  /* 0x00000013c3d27c23 */ /* 0x000fe200080108ae */
[----:B------:R-:W-:Y:S01]  /*da50*/  FFMA.FTZ R40, R213, UR19, -R186 ;  /* 0x00000013d5287c23 */ /* 0x000fe200080108ba */
[--C-:B------:R-:W-:Y:S01]  /*da60*/  FFMA.FTZ R206, R218, UR19, -R181.reuse ;  /* 0x00000013dace7c23 */ /* 0x100fe200080108b5 */
[----:B------:R-:W-:Y:S01]  /*da70*/  FFMA.FTZ R209, R211, UR19, -R174 ;  /* 0x00000013d3d17c23 */ /* 0x000fe200080108ae */
[----:B------:R-:W-:Y:S01]  /*da80*/  FFMA.FTZ R195, R205, UR19, -R186 ;  /* 0x00000013cdc37c23 */ /* 0x000fe200080108ba */
[----:B------:R-:W5:Y:S01]  /*da90*/  LDSM.16.MT88.4 R28, [R171+0xb800] ;  /* 0x00b80000ab1c783b */ /* 0x000f620000004200 */
[C---:B------:R-:W-:Y:S01]  /*daa0*/  HMMA.16816.F32 R160, R24.reuse, R32, R160 ;  /* 0x0000002018a0723c */ /* 0x040fe200000018a0 */
[----:B------:R-:W-:Y:S01]  /*dab0*/  MUFU.EX2 R40, R40 ;  /* 0x0000002800287308 */ /* 0x000fe20000000800 */
[--C-:B------:R-:W-:Y:S01]  /*dac0*/  FFMA.FTZ R205, R182, UR19, -R181.reuse ;  /* 0x00000013b6cd7c23 */ /* 0x100fe200080108b5 */
[----:B------:R-:W-:Y:S01]  /*dad0*/  FFMA.FTZ R181, R178, UR19, -R181 ;  /* 0x00000013b2b57c23 */ /* 0x000fe200080108b5 */
[--C-:B------:R-:W-:Y:S01]  /*dae0*/  FFMA.FTZ R178, R179, UR19, -R174.reuse ;  /* 0x00000013b3b27c23 */ /* 0x100fe200080108ae */
[----:B------:R-:W-:Y:S01]  /*daf0*/  FFMA.FTZ R174, R173, UR19, -R174 ;  /* 0x00000013adae7c23 */ /* 0x000fe200080108ae */
[----:B------:R-:W-:Y:S01]  /*db00*/  HMMA.16816.F32 R148, R24, R34, R148 ;  /* 0x000000221894723c */ /* 0x000fe20000001894 */
[----:B-1----:R-:W-:Y:S01]  /*db10*/  F2FP.F16.F32.PACK_AB R33, R202, R199 ;  /* 0x000000c7ca21723e */ /* 0x002fe200000000ff */
[----:B------:R-:W1:Y:S01]  /*db20*/  LDSM.16.MT88.4 R24, [R221+0x9c00] ;  /* 0x009c0000dd18783b */ /* 0x000e620000004200 */
[----:B------:R-:W3:Y:S01]  /*db30*/  MUFU.EX2 R41, R41 ;  /* 0x0000002900297308 */ /* 0x000ee20000000800 */
[--C-:B------:R-:W-:Y:S01]  /*db40*/  FFMA.FTZ R186, R196, UR19, -R67.reuse ;  /* 0x00000013c4ba7c23 */ /* 0x100fe20008010843 */
[----:B------:R-:W-:Y:S01]  /*db50*/  FFMA.FTZ R173, R46, UR19, -R67 ;  /* 0x000000132ead7c23 */ /* 0x000fe20008010843 */
[----:B------:R-:W-:Y:S01]  /*db60*/  FADD.FTZ R199, R199, R194 ;  /* 0x000000c2c7c77221 */ /* 0x000fe20000010000 */
[----:B--2---:R-:W-:-:S03]  /*db70*/  F2FP.F16.F32.PACK_AB R35, R203, R200 ;  /* 0x000000c8cb23723e */ /* 0x004fc600000000ff */
[----:B------:R-:W-:Y:S01]  /*db80*/  FADD.FTZ R199, R202, R199 ;  /* 0x000000c7cac77221 */ /* 0x000fe20000010000 */
[----:B------:R-:W-:Y:S03]  /*db90*/  MUFU.EX2 R42, R42 ;  /* 0x0000002a002a7308 */ /* 0x000fe60000000800 */
[----:B------:R-:W-:-:S04]  /*dba0*/  FADD.FTZ R200, R200, R199 ;  /* 0x000000c7c8c87221 */ /* 0x000fc80000010000 */
[----:B------:R-:W-:Y:S01]  /*dbb0*/  FADD.FTZ R203, R203, R200 ;  /* 0x000000c8cbcb7221 */ /* 0x000fe20000010000 */
[----:B------:R-:W2:Y:S01]  /*dbc0*/  MUFU.EX2 R43, R43 ;  /* 0x0000002b002b7308 */ /* 0x000ea20000000800 */
[----:B---3--:R-:W-:Y:S01]  /*dbd0*/  F2FP.F16.F32.PACK_AB R32, R41, R40 ;  /* 0x000000282920723e */ /* 0x008fe200000000ff */
[----:B------:R-:W-:-:S04]  /*dbe0*/  FADD.FTZ R40, R40, R57 ;  /* 0x0000003928287221 */ /* 0x000fc80000010000 */
[----:B------:R-:W-:Y:S02]  /*dbf0*/  FADD.FTZ R40, R41, R40 ;  /* 0x0000002829287221 */ /* 0x000fe40000010000 */
        /* <DEDUP_REMOVED lines=19> */
[----:B------:R-:W-:Y:S01]  /*dd30*/  HMMA.16816.F32 R156, R36, R20, R156 ;  /* 0x00000014249c723c */ /* 0x000fe2000000189c */
[----:B--2---:R-:W-:Y:S01]  /*dd40*/  F2FP.F16.F32.PACK_AB R34, R212, R195 ;  /* 0x000000c3d422723e */ /* 0x004fe200000000ff */
[----:B------:R-:W-:Y:S01]  /*dd50*/  MUFU.EX2 R205, R205 ;  /* 0x000000cd00cd7308 */ /* 0x000fe20000000800 */
[----:B------:R-:W-:-:S03]  /*dd60*/  FADD.FTZ R195, R195, R40 ;  /* 0x00000028c3c37221 */ /* 0x000fc60000010000 */
[----:B------:R-:W-:Y:S01]  /*dd70*/  HMMA.16816.F32 R152, R36, R22, R152 ;  /* 0x000000162498723c */ /* 0x000fe20000001898 */
[----:B------:R-:W-:-:S03]  /*dd80*/  FADD.FTZ R212, R212, R195 ;  /* 0x000000c3d4d47221 */ /* 0x000fc60000010000 */
[----:B------:R-:W-:Y:S02]  /*dd90*/  MUFU.EX2 R178, R178 ;  /* 0x000000b200b27308 */ /* 0x000fe40000000800 */
[C---:B------:R-:W-:Y:S06]  /*dda0*/  HMMA.16816.F32 R72, R36.reuse, R16, R72 ;  /* 0x000000102448723c */ /* 0x040fec0000001848 */
[C---:B------:R-:W-:Y:S01]  /*ddb0*/  HMMA.16816.F32 R76, R36.reuse, R18, R76 ;  /* 0x00000012244c723c */ /* 0x040fe2000000184c */
[----:B------:R-:W2:Y:S05]  /*ddc0*/  MUFU.EX2 R173, R173 ;  /* 0x000000ad00ad7308 */ /* 0x000eaa0000000800 */
[C---:B----4-:R-:W-:Y:S03]  /*ddd0*/  HMMA.16816.F32 R88, R36.reuse, R12, R88 ;  /* 0x0000000c2458723c */ /* 0x050fe60000001858 */
[----:B------:R-:W3:Y:S03]  /*dde0*/  MUFU.EX2 R181, R181 ;  /* 0x000000b500b57308 */ /* 0x000ee60000000800 */
[C---:B------:R-:W-:Y:S05]  /*ddf0*/  HMMA.16816.F32 R92, R36.reuse, R14, R92 ;  /* 0x0000000e245c723c */ /* 0x040fea000000185c */
[----:B------:R-:W4:Y:S01]  /*de00*/  MUFU.EX2 R174, R174 ;  /* 0x000000ae00ae7308 */ /* 0x000f220000000800 */
[C---:B-----5:R-:W-:Y:S06]  /*de10*/  HMMA.16816.F32 R144, R36.reuse, R8, R144 ;  /* 0x000000082490723c */ /* 0x060fec0000001890 */
[C---:B------:R-:W-:Y:S01]  /*de20*/  HMMA.16816.F32 R104, R36.reuse, R10, R104 ;  /* 0x0000000a2468723c */ /* 0x040fe20000001868 */
[----:B------:R-:W-:Y:S05]  /*de30*/  MUFU.EX2 R45, R45 ;  /* 0x0000002d002d7308 */ /* 0x000fea0000000800 */
[C---:B------:R-:W-:Y:S06]  /*de40*/  HMMA.16816.F32 R112, R36.reuse, R4, R112 ;  /* 0x000000042470723c */ /* 0x040fec0000001870 */
[----:B------:R-:W-:Y:S06]  /*de50*/  HMMA.16816.F32 R116, R36, R6, R116 ;  /* 0x000000062474723c */ /* 0x000fec0000001874 */
        /* <DEDUP_REMOVED lines=71> */
.L_x_142:
[----:B------:R-:W-:-:S12]  /*e2d0*/  UIADD3 UR20, UR21, -0x1, URZ ;  /* 0xffffffff15147890 */ /* 0x000fd8000fffe03f */
.L_x_149:
        /* <DEDUP_REMOVED lines=23> */
.L_x_153:
        /* <DEDUP_REMOVED lines=33> */
[----:B-1----:R-:W-:Y:S01]  /*e660*/  @!P3 LEA R172, P1, R180, R172, 0x1 ;  /* 0x000000acb4acb211 */ /* 0x002fe200078208ff */
        /* <DEDUP_REMOVED lines=31> */
.L_x_151:
[----:B------:R-:W-:Y:S01]  /*e860*/  ISETP.GE.AND P3, PT, R237, UR8, PT ;  /* 0x00000008ed007c0c */ /* 0x000fe2000bf66270 */
[----:B------:R-:W-:Y:S04]  /*e870*/  DEPBAR.LE SB0, 0x0 ;  /* 0x000080000000791a */ /* 0x000fe80000000000 */
[----:B------:R-:W-:Y:S01]  /*e880*/  BAR.SYNC.DEFER_BLOCKING 0x0 ;  /* 0x0000000000007b1d */ /* 0x000fe20000010000 */
[----:B------:R-:W-:Y:S01]  /*e890*/  ISETP.GE.AND P2, PT, R236, UR8, PT ;  /* 0x00000008ec007c0c */ /* 0x000fe2000bf46270 */
[----:B------:R-:W-:Y:S01]  /*e8a0*/  USHF.R.S32.HI UR10, URZ, 0x1f, UR20 ;  /* 0x0000001f3f0a7899 */ /* 0x000fe20008011414 */
[----:B------:R-:W-:Y:S01]  /*e8b0*/  IMAD.U32 R165, RZ, RZ, UR20 ;  /* 0x00000014ffa57e24 */ /* 0x000fe2000f8e00ff */
[----:B------:R-:W-:Y:S01]  /*e8c0*/  UIMAD UR9, UR12, UR20, URZ ;  /* 0x000000140c0972a4 */ /* 0x000fe2000f8e023f */
[----:B------:R-:W-:Y:S02]  /*e8d0*/  IMAD.U32 R168, RZ, RZ, UR20 ;  /* 0x00000014ffa87e24 */ /* 0x000fe4000f8e00ff */
[----:B------:R-:W-:Y:S01]  /*e8e0*/  IMAD.WIDE.U32 R164, R165, UR13, R242 ;  /* 0x0000000da5a47c25 */ /* 0x000fe2000f8e00f2 */
[----:B------:R-:W-:Y:S03]  /*e8f0*/  UIMAD UR9, UR10, UR13, UR9 ;  /* 0x0000000d0a0972a4 */ /* 0x000fe6000f8e0209 */
[----:B------:R-:W-:Y:S01]  /*e900*/  IMAD R168, R168, 0x40, R235 ;  /* 0x00000040a8a87824 */ /* 0x000fe200078e02eb */
[C---:B-1----:R-:W-:Y:S02]  /*e910*/  @!P4 LEA R166, P0, R164.reuse, R228, 0x1 ;  /* 0x000000e4a4a6c211 */ /* 0x042fe400078008ff */
[----:B------:R-:W-:Y:S01]  /*e920*/  VIADD R66, R165, UR9 ;  /* 0x00000009a5427c36 */ /* 0x000fe20008000000 */
[----:B------:R-:W-:Y:S01]  /*e930*/  IADD3 R64, P5, R164, UR24, RZ ;  /* 0x00000018a4407c10 */ /* 0x000fe2000ffbe0ff */
[----:B------:R-:W-:Y:S03]  /*e940*/  VIADD R170, R168, 0x1 ;  /* 0x00000001a8aa7836 */ /* 0x000fe60000000000 */
[C-C-:B------:R-:W-:Y:S02]  /*e950*/  @!P4 LEA.HI.X R167, R164.reuse, R229, R66.reuse, 0x1, P0 ;  /* 0x000000e5a4a7c211 */ /* 0x140fe400000f0c42 */
[----:B------:R-:W-:Y:S01]  /*e960*/  I2FP.F32.S32 R170, R170 ;  /* 0x000000aa00aa7245 */ /* 0x000fe20000201400 */
        /* <DEDUP_REMOVED lines=8> */
[----:B------:R-:W-:Y:S06]  /*e9f0*/  @!P4 LDGSTS.E.BYPASS.LTC128B.128 [R225+0x9000], desc[UR22][R166.64] ;  /* 0x09000000a6e1cfae */ /* 0x000fec000b901d56 */
[----:B------:R-:W-:Y:S01]  /*ea00*/  @P3 STS.128 [R225+0xa000], RZ ;  /* 0x00a000ffe1003388 */ /* 0x000fe20000000c00 */
[----:B------:R-:W4:Y:S08]  /*ea10*/  @!P3 LDC.64 R58, c[0x0][0x220] ;  /* 0x00008800ff3abb82 */ /* 0x000f300000000a00 */
[----:B------:R-:W5:Y:S01]  /*ea20*/  @!P2 LDC.64 R56, c[0x0][0x220] ;  /* 0x00008800ff38ab82 */ /* 0x000f620000000a00 */
        /* <DEDUP_REMOVED lines=15> */
[C---:B----4-:R-:W-:Y:S02]  /*eb20*/  @!P3 LEA R58, P1, R64.reuse, R58, 0x1 ;  /* 0x0000003a403ab211 */ /* 0x050fe400078208ff */
[C-C-:B------:R-:W-:Y:S03]  /*eb30*/  @!P4 LEA.HI.X R165, R64.reuse, R227, R66.reuse, 0x1, P5 ;  /* 0x000000e340a5c211 */ /* 0x140fe600028f0c42 */
[----:B------:R-:W-:Y:S01]  /*eb40*/  @P4 STS.128 [R225+0x9800], RZ ;  /* 0x009800ffe1004388 */ /* 0x000fe20000000c00 */
[C-C-:B------:R-:W-:Y:S02]  /*eb50*/  @!P3 LEA.HI.X R59, R64.reuse, R59, R66.reuse, 0x1, P1 ;  /* 0x0000003b403bb211 */ /* 0x140fe400008f0c42 */
[C---:B-----5:R-:W-:Y:S03]  /*eb60*/  @!P2 LEA R56, P0, R64.reuse, R56, 0x1 ;  /* 0x000000384038a211 */ /* 0x060fe600078008ff */
[----:B------:R-:W-:Y:S01]  /*eb70*/  @!PT LDS RZ, [RZ] ;  /* 0x00000000fffff984 */ /* 0x000fe20000000800 */
[----:B------:R-:W-:Y:S01]  /*eb80*/  @!PT LDS RZ, [RZ] ;  /* 0x00000000fffff984 */ /* 0x000fe20000000800 */
[----:B------:R-:W-:Y:S01]  /*eb90*/  @!PT LDS RZ, [RZ] ;  /* 0x00000000fffff984 */ /* 0x000fe20000000800 */
[----:B------:R1:W-:Y:S01]  /*eba0*/  @!P4 LDGSTS.E.BYPASS.LTC128B.128 [R225+0x9800], desc[UR22][R164.64] ;  /* 0x09800000a4e1cfae */ /* 0x0003e2000b901d56 */
        /* <DEDUP_REMOVED lines=13> */
[----:B------:R-:W3:Y:S06]  /*ec80*/  LDSM.16.M88.4 R176, [R223+0x6000] ;  /* 0x00600000dfb0783b */ /* 0x000eec0000000200 */
[----:B------:R-:W4:Y:S06]  /*ec90*/  LDSM.16.M88.4 R180, [R224+0x1000] ;  /* 0x00100000e0b4783b */ /* 0x000f2c0000000200 */
[----:B------:R-:W5:Y:S06]  /*eca0*/  LDSM.16.M88.4 R184, [R223+0x6400] ;  /* 0x00640000dfb8783b */ /* 0x000f6c0000000200 */
[----:B------:R-:W0:Y:S06]  /*ecb0*/  LDGDEPBAR ;  /* 0x00000000000079af */ /* 0x000e2c0000000000 */
[----:B------:R-:W2:Y:S06]  /*ecc0*/  LDSM.16.M88.4 R188, [R223+0x6800] ;  /* 0x00680000dfbc783b */ /* 0x000eac0000000200 */
[----:B------:R-:W2:Y:S06]  /*ecd0*/  LDSM.16.M88.4 R192, [R223+0x6c00] ;  /* 0x006c0000dfc0783b */ /* 0x000eac0000000200 */
[----:B------:R-:W-:Y:S01]  /*ece0*/  LDSM.16.M88.4 R196, [R222] ;  /* 0x00000000dec4783b */ /* 0x000fe20000000200 */
[-C--:B---3--:R-:W-:Y:S05]  /*ecf0*/  HMMA.16816.F32 R4, R172, R176.reuse, RZ ;  /* 0x000000b0ac04723c */ /* 0x088fea00000018ff */
[----:B------:R-:W3:Y:S01]  /*ed00*/  LDSM.16.M88.4 R200, [R220+0x6000] ;  /* 0x00600000dcc8783b */ /* 0x000ee20000000200 */
[C---:B----4-:R-:W-:Y:S05]  /*ed10*/  HMMA.16816.F32 R8, R180.reuse, R176, RZ ;  /* 0x000000b0b408723c */ /* 0x050fea00000018ff */
[----:B------:R-:W4:Y:S01]  /*ed20*/  LDSM.16.M88.4 R204, [R222+0x1000] ;  /* 0x00100000decc783b */ /* 0x000f220000000200 */
[-C--:B------:R-:W-:Y:S05]  /*ed30*/  HMMA.16816.F32 R12, R180, R178.reuse, RZ ;  /* 0x000000b2b40c723c */ /* 0x080fea00000018ff */
[----:B------:R-:W4:Y:S01]  /*ed40*/  LDSM.16.M88.4 R208, [R220+0x6400] ;  /* 0x00640000dcd0783b */ /* 0x000f220000000200 */
[C---:B------:R-:W-:Y:S05]  /*ed50*/  HMMA.16816.F32 R16, R172.reuse, R178, RZ ;  /* 0x000000b2ac10723c */ /* 0x040fea00000018ff */
[----:B------:R-:W4:Y:S01]  /*ed60*/  LDSM.16.M88.4 R176, [R220+0x6800] ;  /* 0x00680000dcb0783b */ /* 0x000f220000000200 */
[-C--:B-----5:R-:W-:Y:S05]  /*ed70*/  HMMA.16816.F32 R20, R172, R184.reuse, RZ ;  /* 0x000000b8ac14723c */ /* 0x0a0fea00000018ff */
[----:B------:R-:W-:Y:S01]  /*ed80*/  LDSM.16.M88.4 R212, [R223+0x7000] ;  /* 0x00700000dfd4783b */ /* 0x000fe20000000200 */
[C---:B------:R-:W-:Y:S05]  /*ed90*/  HMMA.16816.F32 R24, R180.reuse, R184, RZ ;  /* 0x000000b8b418723c */ /* 0x040fea00000018ff */
[----:B-1----:R-:W-:Y:S01]  /*eda0*/  LDSM.16.M88.4 R164, [R224+0x3000] ;  /* 0x00300000e0a4783b */ /* 0x002fe20000000200 */
[-C--:B------:R-:W-:Y:S05]  /*edb0*/  HMMA.16816.F32 R28, R180, R186.reuse, RZ ;  /* 0x000000bab41c723c */ /* 0x080fea00000018ff */
[----:B------:R-:W-:Y:S01]  /*edc0*/  LDSM.16.M88.4 R216, [R222+0x3000] ;  /* 0x00300000ded8783b */ /* 0x000fe20000000200 */
[C---:B------:R-:W-:Y:S05]  /*edd0*/  HMMA.16816.F32 R32, R172.reuse, R186, RZ ;  /* 0x000000baac20723c */ /* 0x040fea00000018ff */
[----:B------:R-:W1:Y:S01]  /*ede0*/  LDSM.16.M88.4 R184, [R220+0x6c00] ;  /* 0x006c0000dcb8783b */ /* 0x000e620000000200 */
[-C--:B--2---:R-:W-:Y:S06]  /*edf0*/  HMMA.16816.F32 R36, R172, R188.reuse, RZ ;  /* 0x000000bcac24723c */ /* 0x084fec00000018ff */
[C---:B------:R-:W-:Y:S06]  /*ee00*/  HMMA.16816.F32 R40, R180.reuse, R188, RZ ;  /* 0x000000bcb428723c */ /* 0x040fec00000018ff */
[-C--:B------:R-:W-:Y:S06]  /*ee10*/  HMMA.16816.F32 R44, R180, R190.reuse, RZ ;  /* 0x000000beb42c723c */ /* 0x080fec00000018ff */
[C---:B------:R-:W-:Y:S01]  /*ee20*/  HMMA.16816.F32 R48, R172.reuse, R190, RZ ;  /* 0x000000beac30723c */ /* 0x040fe200000018ff */
[----:B------:R-:W2:Y:S05]  /*ee30*/  LDSM.16.M88.4 R188, [R224+0x2000] ;  /* 0x00200000e0bc783b */ /* 0x000eaa0000000200 */
[-C--:B------:R-:W-:Y:S06]  /*ee40*/  HMMA.16816.F32 R52, R172, R192.reuse, RZ ;  /* 0x000000c0ac34723c */ /* 0x080fec00000018ff */
[C---:B------:R-:W-:Y:S06]  /*ee50*/  HMMA.16816.F32 R56, R180.reuse, R192, RZ ;  /* 0x000000c0b438723c */ /* 0x040fec00000018ff */
[-C--:B------:R-:W-:Y:S01]  /*ee60*/  HMMA.16816.F32 R60, R180, R194.reuse, RZ ;  /* 0x000000c2b43c723c */ /* 0x080fe200000018ff */
[----:B------:R-:W-:Y:S05]  /*ee70*/  LDSM.16.M88.4 R180, [R223+0x7800] ;  /* 0x00780000dfb4783b */ /* 0x000fea0000000200 */
[----:B------:R-:W-:Y:S01]  /*ee80*/  HMMA.16816.F32 R64, R172, R194, RZ ;  /* 0x000000c2ac40723c */ /* 0x000fe200000018ff */
[----:B------:R-:W5:Y:S05]  /*ee90*/  LDSM.16.M88.4 R172, [R223+0x7400] ;  /* 0x00740000dfac783b */ /* 0x000f6a0000000200 */
[-C--:B---3--:R-:W-:Y:S01]  /*eea0*/  HMMA.16816.F32 R4, R196, R200.reuse, R4 ;  /* 0x000000c8c404723c */ /* 0x088fe20000001804 */
[----:B------:R-:W3:Y:S05]  /*eeb0*/  LDSM.16.M88.4 R192, [R223+0x7c00] ;  /* 0x007c0000dfc0783b */ /* 0x000eea0000000200 */
[C---:B----4-:R-:W-:Y:S06]  /*eec0*/  HMMA.16816.F32 R8, R204.reuse, R200, R8 ;  /* 0x000000c8cc08723c */ /* 0x050fec0000001808 */
[-C--:B------:R-:W-:Y:S06]  /*eed0*/  HMMA.16816.F32 R12, R204, R202.reuse, R12 ;  /* 0x000000cacc0c723c */ /* 0x080fec000000180c */
[C---:B------:R-:W-:Y:S01]  /*eee0*/  HMMA.16816.F32 R16, R196.reuse, R202, R16 ;  /* 0x000000cac410723c */ /* 0x040fe20000001810 */
[----:B------:R-:W-:Y:S05]  /*eef0*/  LDSM.16.M88.4 R200, [R222+0x2000] ;  /* 0x00200000dec8783b */ /* 0x000fea0000000200 */
[-C--:B------:R-:W-:Y:S06]  /*ef00*/  HMMA.16816.F32 R20, R196, R208.reuse, R20 ;  /* 0x000000d0c414723c */ /* 0x080fec0000001814 */
[C---:B------:R-:W-:Y:S06]  /*ef10*/  HMMA.16816.F32 R24, R204.reuse, R208, R24 ;  /* 0x000000d0cc18723c */ /* 0x040fec0000001818 */
[-C--:B------:R-:W-:Y:S06]  /*ef20*/  HMMA.16816.F32 R28, R204, R210.reuse, R28 ;  /* 0x000000d2cc1c723c */ /* 0x080fec000000181c */
[C---:B------:R-:W-:Y:S01]  /*ef30*/  HMMA.16816.F32 R32, R196.reuse, R210, R32 ;  /* 0x000000d2c420723c */ /* 0x040fe20000001820 */
[----:B------:R-:W4:Y:S05]  /*ef40*/  LDSM.16.M88.4 R208, [R220+0x7000] ;  /* 0x00700000dcd0783b */ /* 0x000f2a0000000200 */
[-C--:B------:R-:W-:Y:S06]  /*ef50*/  HMMA.16816.F32 R36, R196, R176.reuse, R36 ;  /* 0x000000b0c424723c */ /* 0x080fec0000001824 */
[C---:B------:R-:W-:Y:S06]  /*ef60*/  HMMA.16816.F32 R40, R204.reuse, R176, R40 ;  /* 0x000000b0cc28723c */ /* 0x040fec0000001828 */
[-C--:B------:R-:W-:Y:S06]  /*ef70*/  HMMA.16816.F32 R44, R204, R178.reuse, R44 ;  /* 0x000000b2cc2c723c */ /* 0x080fec000000182c */
[C---:B------:R-:W-:Y:S01]  /*ef80*/  HMMA.16816.F32 R48, R196.reuse, R178, R48 ;  /* 0x000000b2c430723c */ /* 0x040fe20000001830 */
[----:B------:R-:W4:Y:S05]  /*ef90*/  LDSM.16.M88.4 R176, [R220+0x7400] ;  /* 0x00740000dcb0783b */ /* 0x000f2a0000000200 */
[-C--:B-1----:R-:W-:Y:S06]  /*efa0*/  HMMA.16816.F32 R52, R196, R184.reuse, R52 ;  /* 0x000000b8c434723c */ /* 0x082fec0000001834 */
[C---:B------:R-:W-:Y:S06]  /*efb0*/  HMMA.16816.F32 R56, R204.reuse, R184, R56 ;  /* 0x000000b8cc38723c */ /* 0x040fec0000001838 */
[-C--:B------:R-:W-:Y:S01]  /*efc0*/  HMMA.16816.F32 R60, R204, R186.reuse, R60 ;  /* 0x000000bacc3c723c */ /* 0x080fe2000000183c */
[----:B------:R-:W-:Y:S05]  /*efd0*/  LDSM.16.M88.4 R204, [R222+0x4000] ;  /* 0x00400000decc783b */ /* 0x000fea0000000200 */
[----:B------:R-:W-:Y:S01]  /*efe0*/  HMMA.16816.F32 R64, R196, R186, R64 ;  /* 0x000000bac440723c */ /* 0x000fe20000001840 */
[----:B------:R-:W1:Y:S05]  /*eff0*/  LDSM.16.M88.4 R184, [R220+0x7800] ;  /* 0x00780000dcb8783b */ /* 0x000e6a0000000200 */
[-C--:B--2---:R-:W-:Y:S01]  /*f000*/  HMMA.16816.F32 R4, R188, R212.reuse, R4 ;  /* 0x000000d4bc04723c */ /* 0x084fe20000001804 */
[----:B------:R-:W-:Y:S05]  /*f010*/  LDSM.16.M88.4 R196, [R223+0x8c00] ;  /* 0x008c0000dfc4783b */ /* 0x000fea0000000200 */
        /* <DEDUP_REMOVED lines=16> */
[----:B------:R-:W2:Y:S05]  /*f120*/  LDSM.16.M88.4 R164, [R220+0x7c00] ;  /* 0x007c0000dca4783b */ /* 0x000eaa0000000200 */
[----:B------:R-:W-:Y:S01]  /*f130*/  HMMA.16816.F32 R64, R188, R194, R64 ;  /* 0x000000c2bc40723c */ /* 0x000fe20000001840 */
[----:B------:R-:W3:Y:S05]  /*f140*/  LDSM.16.M88.4 R188, [R224+0x5000] ;  /* 0x00500000e0bc783b */ /* 0x000eea0000000200 */
[-C--:B----4-:R-:W-:Y:S01]  /*f150*/  HMMA.16816.F32 R4, R200, R208.reuse, R4 ;  /* 0x000000d0c804723c */ /* 0x090fe20000001804 */
[----:B------:R-:W4:Y:S05]  /*f160*/  LDSM.16.M88.4 R192, [R223+0x8400] ;  /* 0x00840000dfc0783b */ /* 0x000f2a0000000200 */
        /* <DEDUP_REMOVED lines=8> */
[----:B------:R-:W5:Y:S05]  /*f1f0*/  LDSM.16.M88.4 R176, [R223+0x8800] ;  /* 0x00880000dfb0783b */ /* 0x000f6a0000000200 */
[-C--:B-1----:R-:W-:Y:S06]  /*f200*/  HMMA.16816.F32 R36, R200, R184.reuse, R36 ;  /* 0x000000b8c824723c */ /* 0x082fec0000001824 */
[C---:B------:R-:W-:Y:S06]  /*f210*/  HMMA.16816.F32 R40, R216.reuse, R184, R40 ;  /* 0x000000b8d828723c */ /* 0x040fec0000001828 */
[-C--:B------:R-:W-:Y:S06]  /*f220*/  HMMA.16816.F32 R44, R216, R186.reuse, R44 ;  /* 0x000000bad82c723c */ /* 0x080fec000000182c */
[C---:B------:R-:W-:Y:S01]  /*f230*/  HMMA.16816.F32 R48, R200.reuse, R186, R48 ;  /* 0x000000bac830723c */ /* 0x040fe20000001830 */
[----:B------:R-:W1:Y:S05]  /*f240*/  LDSM.16.M88.4 R184, [R222+0x5000] ;  /* 0x00500000deb8783b */ /* 0x000e6a0000000200 */
[-C--:B--2---:R-:W-:Y:S06]  /*f250*/  HMMA.16816.F32 R52, R200, R164.reuse, R52 ;  /* 0x000000a4c834723c */ /* 0x084fec0000001834 */
[C---:B------:R-:W-:Y:S06]  /*f260*/  HMMA.16816.F32 R56, R216.reuse, R164, R56 ;  /* 0x000000a4d838723c */ /* 0x040fec0000001838 */
[-C--:B------:R-:W-:Y:S06]  /*f270*/  HMMA.16816.F32 R60, R216, R166.reuse, R60 ;  /* 0x000000a6d83c723c */ /* 0x080fec000000183c */
[----:B------:R-:W-:Y:S01]  /*f280*/  HMMA.16816.F32 R64, R200, R166, R64 ;  /* 0x000000a6c840723c */ /* 0x000fe20000001840 */
[----:B------:R-:W2:Y:S04]  /*f290*/  LDSM.16.M88.4 R164, [R220+0x8400] ;  /* 0x00840000dca4783b */ /* 0x000ea80000000200 */
[----:B------:R-:W-:Y:S01]  /*f2a0*/  VIADD R216, R168, 0x8 ;  /* 0x00000008a8d87836 */ /* 0x000fe20000000000 */
[-C--:B------:R-:W-:Y:S05]  /*f2b0*/  HMMA.16816.F32 R4, R172, R180.reuse, R4 ;  /* 0x000000b4ac04723c */ /* 0x080fea0000001804 */
[----:B------:R-:W-:Y:S01]  /*f2c0*/  I2FP.F32.S32 R217, R168 ;  /* 0x000000a800d97245 */ /* 0x000fe20000201400 */
[C---:B---3--:R-:W-:Y:S06]  /*f2d0*/  HMMA.16816.F32 R8, R188.reuse, R180, R8 ;  /* 0x000000b4bc08723c */ /* 0x048fec0000001808 */
[-C--:B------:R-:W-:Y:S06]  /*f2e0*/  HMMA.16816.F32 R12, R188, R182.reuse, R12 ;  /* 0x000000b6bc0c723c */ /* 0x080fec000000180c */
[C---:B------:R-:W-:Y:S06]  /*f2f0*/  HMMA.16816.F32 R16, R172.reuse, R182, R16 ;  /* 0x000000b6ac10723c */ /* 0x040fec0000001810 */
[-C--:B----4-:R-:W-:Y:S06]  /*f300*/  HMMA.16816.F32 R20, R172, R192.reuse, R20 ;  /* 0x000000c0ac14723c */ /* 0x090fec0000001814 */
        /* <DEDUP_REMOVED lines=11> */
[----:B------:R-:W-:Y:S01]  /*f3c0*/  HMMA.16816.F32 R64, R172, R198, R64 ;  /* 0x000000c6ac40723c */ /* 0x000fe20000001840 */
[----:B------:R-:W3:Y:S01]  /*f3d0*/  LDSM.16.M88.4 R172, [R220+0x8800] ;  /* 0x00880000dcac783b */ /* 0x000ee20000000200 */
[----:B------:R-:W-:Y:S04]  /*f3e0*/  DEPBAR.LE SB0, 0x0 ;  /* 0x000080000000791a */ /* 0x000fe80000000000 */
[-C--:B------:R-:W-:Y:S01]  /*f3f0*/  HMMA.16816.F32 R4, R204, R208.reuse, R4 ;  /* 0x000000d0cc04723c */ /* 0x080fe20000001804 */
[----:B------:R-:W-:Y:S05]  /*f400*/  BAR.SYNC.DEFER_BLOCKING 0x0 ;  /* 0x0000000000007b1d */ /* 0x000fea0000010000 */
[C---:B-1----:R-:W-:Y:S06]  /*f410*/  HMMA.16816.F32 R8, R184.reuse, R208, R8 ;  /* 0x000000d0b808723c */ /* 0x042fec0000001808 */
[-C--:B------:R-:W-:Y:S06]  /*f420*/  HMMA.16816.F32 R12, R184, R210.reuse, R12 ;  /* 0x000000d2b80c723c */ /* 0x080fec000000180c */
[C---:B------:R-:W-:Y:S06]  /*f430*/  HMMA.16816.F32 R16, R204.reuse, R210, R16 ;  /* 0x000000d2cc10723c */ /* 0x040fec0000001810 */
[-C--:B--2---:R-:W-:Y:S05]  /*f440*/  HMMA.16816.F32 R20, R204, R164.reuse, R20 ;  /* 0x000000a4cc14723c */ /* 0x084fea0000001814 */
[C---:B------:R-:W-:Y:S01]  /*f450*/  FFMA.FTZ R5, R170.reuse, UR5, R5 ;  /* 0x00000005aa057c23 */ /* 0x040fe20008010005 */
[C---:B------:R-:W-:Y:S05]  /*f460*/  HMMA.16816.F32 R24, R184.reuse, R164, R24 ;  /* 0x000000a4b818723c */ /* 0x040fea0000001818 */
[----:B------:R-:W-:Y:S01]  /*f470*/  FFMA.FTZ R7, R170, UR5, R7 ;  /* 0x00000005aa077c23 */ /* 0x000fe20008010007 */
[-C--:B------:R-:W-:Y:S05]  /*f480*/  HMMA.16816.F32 R28, R184, R166.reuse, R28 ;  /* 0x000000a6b81c723c */ /* 0x080fea000000181c */
[----:B------:R-:W-:Y:S01]  /*f490*/  I2FP.F32.S32 R165, R216 ;  /* 0x000000d800a57245 */ /* 0x000fe20000201400 */
[C---:B------:R-:W-:Y:S05]  /*f4a0*/  HMMA.16816.F32 R32, R204.reuse, R166, R32 ;  /* 0x000000a6cc20723c */ /* 0x040fea0000001820 */
[C---:B------:R-:W-:Y:S01]  /*f4b0*/  VIADD R164, R168.reuse, 0x9 ;  /* 0x00000009a8a47836 */ /* 0x040fe20000000000 */
[-C--:B---3--:R-:W-:Y:S05]  /*f4c0*/  HMMA.16816.F32 R36, R204, R172.reuse, R36 ;  /* 0x000000accc24723c */ /* 0x088fea0000001824 */
[----:B------:R-:W-:Y:S01]  /*f4d0*/  VIADD R166, R168, 0x10 ;  /* 0x00000010a8a67836 */ /* 0x000fe20000000000 */
[C---:B------:R-:W-:Y:S05]  /*f4e0*/  HMMA.16816.F32 R40, R184.reuse, R172, R40 ;  /* 0x000000acb828723c */ /* 0x040fea0000001828 */
[C---:B------:R-:W-:Y:S01]  /*f4f0*/  FFMA.FTZ R11, R170.reuse, UR5, R11 ;  /* 0x00000005aa0b7c23 */ /* 0x040fe2000801000b */
[-C--:B------:R-:W-:Y:S05]  /*f500*/  HMMA.16816.F32 R44, R184, R174.reuse, R44 ;  /* 0x000000aeb82c723c */ /* 0x080fea000000182c */
[----:B------:R-:W-:Y:S01]  /*f510*/  FFMA.FTZ R9, R170, UR5, R9 ;  /* 0x00000005aa097c23 */ /* 0x000fe20008010009 */
[----:B------:R-:W-:Y:S01]  /*f520*/  I2FP.F32.S32 R170, R164 ;  /* 0x000000a400aa7245 */ /* 0x000fe20000201400 */
[C---:B------:R-:W-:Y:S04]  /*f530*/  HMMA.16816.F32 R48, R204.reuse, R174, R48 ;  /* 0x000000aecc30723c */ /* 0x040fe80000001830 */
[C---:B------:R-:W-:Y:S02]  /*f540*/  VIADD R164, R168.reuse, 0x11 ;  /* 0x00000011a8a47836 */ /* 0x040fe40000000000 */
[C---:B------:R-:W-:Y:S01]  /*f550*/  FFMA.FTZ R14, R165.reuse, UR5, R14 ;  /* 0x00000005a50e7c23 */ /* 0x040fe2000801000e */
[-C--:B------:R-:W-:Y:S04]  /*f560*/  HMMA.16816.F32 R52, R204, R176.reuse, R52 ;  /* 0x000000b0cc34723c */ /* 0x080fe80000001834 */
[----:B------:R-:W-:Y:S01]  /*f570*/  I2FP.F32.S32 R164, R164 ;  /* 0x000000a400a47245 */ /* 0x000fe20000201400 */
[C---:B------:R-:W-:Y:S01]  /*f580*/  FFMA.FTZ R12, R165.reuse, UR5, R12 ;  /* 0x00000005a50c7c23 */ /* 0x040fe2000801000c */
[C---:B------:R-:W-:Y:S01]  /*f590*/  FFMA.FTZ R16, R165.reuse, UR5, R16 ;  /* 0x00000005a5107c23 */ /* 0x040fe20008010010 */
[----:B------:R-:W-:Y:S01]  /*f5a0*/  FFMA.FTZ R18, R165, UR5, R18 ;  /* 0x00000005a5127c23 */ /* 0x000fe20008010012 */
[C---:B------:R-:W-:Y:S04]  /*f5b0*/  HMMA.16816.F32 R56, R184.reuse, R176, R56 ;  /* 0x000000b0b838723c */ /* 0x040fe80000001838 */
[----:B------:R-:W-:Y:S01]  /*f5c0*/  I2FP.F32.S32 R165, R166 ;  /* 0x000000a600a57245 */ /* 0x000fe20000201400 */
[C---:B------:R-:W-:Y:S01]  /*f5d0*/  VIADD R167, R168.reuse, 0x18 ;  /* 0x00000018a8a77836 */ /* 0x040fe20000000000 */
[-C--:B------:R-:W-:Y:S05]  /*f5e0*/  HMMA.16816.F32 R60, R184, R178.reuse, R60 ;  /* 0x000000b2b83c723c */ /* 0x080fea000000183c */
[C---:B------:R-:W-:Y:S01]  /*f5f0*/  FFMA.FTZ R20, R165.reuse, UR5, R20 ;  /* 0x00000005a5147c23 */ /* 0x040fe20008010014 */
[C---:B------:R-:W-:Y:S01]  /*f600*/  FFMA.FTZ R22, R165.reuse, UR5, R22 ;  /* 0x00000005a5167c23 */ /* 0x040fe20008010016 */
[C---:B------:R-:W-:Y:S01]  /*f610*/  FFMA.FTZ R26, R165.reuse, UR5, R26 ;  /* 0x00000005a51a7c23 */ /* 0x040fe2000801001a */
[----:B------:R-:W-:Y:S01]  /*f620*/  FFMA.FTZ R24, R165, UR5, R24 ;  /* 0x00000005a5187c23 */ /* 0x000fe20008010018 */
[----:B------:R-:W-:Y:S04]  /*f630*/  HMMA.16816.F32 R64, R204, R178, R64 ;  /* 0x000000b2cc40723c */ /* 0x000fe80000001840 */
[----:B------:R-:W-:Y:S01]  /*f640*/  I2FP.F32.S32 R165, R167 ;  /* 0x000000a700a57245 */ /* 0x000fe20000201400 */
[----:B------:R-:W-:Y:S02]  /*f650*/  VIADD R166, R168, 0x19 ;  /* 0x00000019a8a67836 */ /* 0x000fe40000000000 */
[----:B------:R-:W-:Y:S01]  /*f660*/  FFMA.FTZ R21, R164, UR5, R21 ;  /* 0x00000005a4157c23 */ /* 0x000fe20008010015 */
[----:B------:R-:W-:Y:S03]  /*f670*/  VIADD R167, R168, 0x20 ;  /* 0x00000020a8a77836 */ /* 0x000fe60000000000 */
[C---:B------:R-:W-:Y:S01]  /*f680*/  FFMA.FTZ R23, R164.reuse, UR5, R23 ;  /* 0x00000005a4177c23 */ /* 0x040fe20008010017 */
[----:B------:R-:W-:Y:S01]  /*f690*/  I2FP.F32.S32 R166, R166 ;  /* 0x000000a600a67245 */ /* 0x000fe20000201400 */
[C---:B------:R-:W-:Y:S01]  /*f6a0*/  FFMA.FTZ R27, R164.reuse, UR5, R27 ;  /* 0x00000005a41b7c23 */ /* 0x040fe2000801001b */
[----:B------:R-:W-:Y:S01]  /*f6b0*/  FFMA.FTZ R25, R164, UR5, R25 ;  /* 0x00000005a4197c23 */ /* 0x000fe20008010019 */
[C---:B------:R-:W-:Y:S02]  /*f6c0*/  VIADD R164, R168.reuse, 0x21 ;  /* 0x00000021a8a47836 */ /* 0x040fe40000000000 */
[C---:B------:R-:W-:Y:S01]  /*f6d0*/  FFMA.FTZ R30, R165.reuse, UR5, R30 ;  /* 0x00000005a51e7c23 */ /* 0x040fe2000801001e */
[C---:B------:R-:W-:Y:S01]  /*f6e0*/  FFMA.FTZ R28, R165.reuse, UR5, R28 ;  /* 0x00000005a51c7c23 */ /* 0x040fe2000801001c */
[C---:B------:R-:W-:Y:S01]  /*f6f0*/  FFMA.FTZ R32, R165.reuse, UR5, R32 ;  /* 0x00000005a5207c23 */ /* 0x040fe20008010020 */
[----:B------:R-:W-:Y:S01]  /*f700*/  FFMA.FTZ R34, R165, UR5, R34 ;  /* 0x00000005a5227c23 */ /* 0x000fe20008010022 */
[----:B------:R-:W-:Y:S01]  /*f710*/  I2FP.F32.S32 R165, R167 ;  /* 0x000000a700a57245 */ /* 0x000fe20000201400 */
[----:B------:R-:W-:Y:S01]  /*f720*/  VIADD R167, R168, 0x28 ;  /* 0x00000028a8a77836 */ /* 0x000fe20000000000 */
[----:B------:R-:W-:Y:S01]  /*f730*/  I2FP.F32.S32 R164, R164 ;  /* 0x000000a400a47245 */ /* 0x000fe20000201400 */
[C---:B------:R-:W-:Y:S01]  /*f740*/  FFMA.FTZ R31, R166.reuse, UR5, R31 ;  /* 0x00000005a61f7c23 */ /* 0x040fe2000801001f */
[C---:B------:R-:W-:Y:S01]  /*f750*/  FFMA.FTZ R29, R166.reuse, UR5, R29 ;  /* 0x00000005a61d7c23 */ /* 0x040fe2000801001d */
[C---:B------:R-:W-:Y:S01]  /*f760*/  FFMA.FTZ R33, R166.reuse, UR5, R33 ;  /* 0x00000005a6217c23 */ /* 0x040fe20008010021 */
[----:B------:R-:W-:Y:S01]  /*f770*/  FFMA.FTZ R35, R166, UR5, R35 ;  /* 0x00000005a6237c23 */ /* 0x000fe20008010023 */
[C---:B------:R-:W-:Y:S01]  /*f780*/  FFMA.FTZ R36, R165.reuse, UR5, R36 ;  /* 0x00000005a5247c23 */ /* 0x040fe20008010024 */
[C---:B------:R-:W-:Y:S01]  /*f790*/  FFMA.FTZ R38, R165.reuse, UR5, R38 ;  /* 0x00000005a5267c23 */ /* 0x040fe20008010026 */
[C---:B------:R-:W-:Y:S01]  /*f7a0*/  FFMA.FTZ R42, R165.reuse, UR5, R42 ;  /* 0x00000005a52a7c23 */ /* 0x040fe2000801002a */
[----:B------:R-:W-:Y:S01]  /*f7b0*/  FFMA.FTZ R40, R165, UR5, R40 ;  /* 0x00000005a5287c23 */ /* 0x000fe20008010028 */
[----:B------:R-:W-:Y:S01]  /*f7c0*/  I2FP.F32.S32 R165, R167 ;  /* 0x000000a700a57245 */ /* 0x000fe20000201400 */
[----:B------:R-:W-:Y:S02]  /*f7d0*/  VIADD R166, R168, 0x29 ;  /* 0x00000029a8a67836 */ /* 0x000fe40000000000 */
[C---:B------:R-:W-:Y:S01]  /*f7e0*/  FFMA.FTZ R37, R164.reuse, UR5, R37 ;  /* 0x00000005a4257c23 */ /* 0x040fe20008010025 */
[C---:B------:R-:W-:Y:S01]  /*f7f0*/  FFMA.FTZ R39, R164.reuse, UR5, R39 ;  /* 0x00000005a4277c23 */ /* 0x040fe20008010027 */
[C---:B------:R-:W-:Y:S01]  /*f800*/  FFMA.FTZ R43, R164.reuse, UR5, R43 ;  /* 0x00000005a42b7c23 */ /* 0x040fe2000801002b */
[----:B------:R-:W-:Y:S01]  /*f810*/  FFMA.FTZ R41, R164, UR5, R41 ;  /* 0x00000005a4297c23 */ /* 0x000fe20008010029 */
[----:B------:R-:W-:Y:S01]  /*f820*/  I2FP.F32.S32 R166, R166 ;  /* 0x000000a600a67245 */ /* 0x000fe20000201400 */
[C---:B------:R-:W-:Y:S02]  /*f830*/  VIADD R167, R168.reuse, 0x30 ;  /* 0x00000030a8a77836 */ /* 0x040fe40000000000 */
[C---:B------:R-:W-:Y:S01]  /*f840*/  FFMA.FTZ R46, R165.reuse, UR5, R46 ;  /* 0x00000005a52e7c23 */ /* 0x040fe2000801002e */
[C---:B------:R-:W-:Y:S02]  /*f850*/  VIADD R164, R168.reuse, 0x31 ;  /* 0x00000031a8a47836 */ /* 0x040fe40000000000 */
[C---:B------:R-:W-:Y:S01]  /*f860*/  FFMA.FTZ R44, R165.reuse, UR5, R44 ;  /* 0x00000005a52c7c23 */ /* 0x040fe2000801002c */
[C---:B------:R-:W-:Y:S01]  /*f870*/  FFMA.FTZ R48, R165.reuse, UR5, R48 ;  /* 0x00000005a5307c23 */ /* 0x040fe20008010030 */
[----:B------:R-:W-:Y:S01]  /*f880*/  FFMA.FTZ R50, R165, UR5, R50 ;  /* 0x00000005a5327c23 */ /* 0x000fe20008010032 */
[----:B------:R-:W-:Y:S01]  /*f890*/  I2FP.F32.S32 R165, R167 ;  /* 0x000000a700a57245 */ /* 0x000fe20000201400 */
[C---:B------:R-:W-:Y:S01]  /*f8a0*/  FFMA.FTZ R4, R217.reuse, UR5, R4 ;  /* 0x00000005d9047c23 */ /* 0x040fe20008010004 */
[----:B------:R-:W-:Y:S01]  /*f8b0*/  I2FP.F32.S32 R164, R164 ;  /* 0x000000a400a47245 */ /* 0x000fe20000201400 */
[C---:B------:R-:W-:Y:S02]  /*f8c0*/  VIADD R167, R168.reuse, 0x38 ;  /* 0x00000038a8a77836 */ /* 0x040fe40000000000 */
[C---:B------:R-:W-:Y:S01]  /*f8d0*/  FFMA.FTZ R6, R217.reuse, UR5, R6 ;  /* 0x00000005d9067c23 */ /* 0x040fe20008010006 */
[----:B------:R-:W-:Y:S02]  /*f8e0*/  VIADD R168, R168, 0x39 ;  /* 0x00000039a8a87836 */ /* 0x000fe40000000000 */
[C---:B------:R-:W-:Y:S01]  /*f8f0*/  FFMA.FTZ R47, R166.reuse, UR5, R47 ;  /* 0x00000005a62f7c23 */ /* 0x040fe2000801002f */
[C---:B------:R-:W-:Y:S01]  /*f900*/  FFMA.FTZ R45, R166.reuse, UR5, R45 ;  /* 0x00000005a62d7c23 */ /* 0x040fe2000801002d */
[----:B------:R-:W-:Y:S01]  /*f910*/  I2FP.F32.S32 R167, R167 ;  /* 0x000000a700a77245 */ /* 0x000fe20000201400 */
[C---:B------:R-:W-:Y:S01]  /*f920*/  FFMA.FTZ R49, R166.reuse, UR5, R49 ;  /* 0x00000005a6317c23 */ /* 0x040fe20008010031 */
[----:B------:R-:W-:Y:S01]  /*f930*/  FFMA.FTZ R51, R166, UR5, R51 ;  /* 0x00000005a6337c23 */ /* 0x000fe20008010033 */
[----:B------:R-:W-:Y:S01]  /*f940*/  FMNMX.FTZ R166, R4, R3, !PT ;  /* 0x0000000304a67209 */ /* 0x000fe20007810000 */
[----:B------:R-:W-:Y:S01]  /*f950*/  FFMA.FTZ R10, R217, UR5, R10 ;  /* 0x00000005d90a7c23 */ /* 0x000fe2000801000a */
[C---:B------:R-:W-:Y:S01]  /*f960*/  FFMA.FTZ R53, R164.reuse, UR5, R53 ;  /* 0x00000005a4357c23 */ /* 0x040fe20008010035 */
[C---:B------:R-:W-:Y:S01]  /*f970*/  FFMA.FTZ R55, R164.reuse, UR5, R55 ;  /* 0x00000005a4377c23 */ /* 0x040fe20008010037 */
[C---:B------:R-:W-:Y:S01]  /*f980*/  FFMA.FTZ R59, R164.reuse, UR5, R59 ;  /* 0x00000005a43b7c23 */ /* 0x040fe2000801003b */
[----:B------:R-:W-:Y:S01]  /*f990*/  FFMA.FTZ R57, R164, UR5, R57 ;  /* 0x00000005a4397c23 */ /* 0x000fe20008010039 */
[----:B------:R-:W-:Y:S01]  /*f9a0*/  I2FP.F32.S32 R164, R168 ;  /* 0x000000a800a47245 */ /* 0x000fe20000201400 */
[C---:B------:R-:W-:Y:S01]  /*f9b0*/  FFMA.FTZ R52, R165.reuse, UR5, R52 ;  /* 0x00000005a5347c23 */ /* 0x040fe20008010034 */
[----:B------:R-:W-:Y:S01]  /*f9c0*/  FMNMX.FTZ R168, R6, R2, !PT ;  /* 0x0000000206a87209 */ /* 0x000fe20007810000 */
[C---:B------:R-:W-:Y:S01]  /*f9d0*/  FFMA.FTZ R54, R165.reuse, UR5, R54 ;  /* 0x00000005a5367c23 */ /* 0x040fe20008010036 */
[C---:B------:R-:W-:Y:S01]  /*f9e0*/  FFMA.FTZ R58, R165.reuse, UR5, R58 ;  /* 0x00000005a53a7c23 */ /* 0x040fe2000801003a */
[----:B------:R-:W-:Y:S01]  /*f9f0*/  FFMA.FTZ R56, R165, UR5, R56 ;  /* 0x00000005a5387c23 */ /* 0x000fe20008010038 */
[----:B------:R-:W-:Y:S01]  /*fa00*/  FMNMX.FTZ R165, R5, R166, !PT ;  /* 0x000000a605a57209 */ /* 0x000fe20007810000 */
[----:B------:R-:W-:Y:S01]  /*fa10*/  FFMA.FTZ R8, R217, UR5, R8 ;  /* 0x00000005d9087c23 */ /* 0x000fe20008010008 */
[----:B------:R-:W-:Y:S01]  /*fa20*/  FMNMX.FTZ R166, R10, R0, !PT ;  /* 0x000000000aa67209 */ /* 0x000fe20007810000 */
[C---:B------:R-:W-:Y:S01]  /*fa30*/  FFMA.FTZ R62, R167.reuse, UR5, R62 ;  /* 0x00000005a73e7c23 */ /* 0x040fe2000801003e */
        /* <DEDUP_REMOVED lines=8> */
[----:B------:R-:W-:Y:S01]  /*fac0*/  FFMA.FTZ R19, R170, UR5, R19 ;  /* 0x00000005aa137c23 */ /* 0x000fe20008010013 */
[----:B------:R-:W-:Y:S01]  /*fad0*/  FMNMX.FTZ R170, R16, R165, !PT ;  /* 0x000000a510aa7209 */ /* 0x000fe20007810000 */
[C---:B------:R-:W-:Y:S01]  /*fae0*/  FFMA.FTZ R65, R164.reuse, UR5, R65 ;  /* 0x00000005a4417c23 */ /* 0x040fe20008010041 */
[----:B------:R-:W-:Y:S01]  /*faf0*/  FMNMX.FTZ R165, R11, R166, !PT ;  /* 0x000000a60ba57209 */ /* 0x000fe20007810000 */
[----:B------:R-:W-:Y:S01]  /*fb00*/  FFMA.FTZ R67, R164, UR5, R67 ;  /* 0x00000005a4437c23 */ /* 0x000fe20008010043 */
        /* <DEDUP_REMOVED lines=51> */
.L_x_152:
[----:B--2---:R-:W-:Y:S01]  /*fe40*/  FMNMX.FTZ R175, R57, R216, !PT ;  /* 0x000000d839af7209 */ /* 0x004fe20007810000 */
[----:B------:R-:W1:Y:S01]  /*fe50*/  SHFL.BFLY PT, R173, R168, 0x2, 0x1f ;  /* 0x0c401f00a8ad7f89 */ /* 0x000e6200000e0000 */
[----:B------:R-:W-:Y:S01]  /*fe60*/  FMNMX.FTZ R218, R67, R218, !PT ;  /* 0x000000da43da7209 */ /* 0x000fe20007810000 */
[C---:B------:R-:W-:Y:S01]  /*fe70*/  FFMA.FTZ R61, R164.reuse, UR5, R61 ;  /* 0x00000005a43d7c23 */ /* 0x040fe2000801003d */
[----:B------:R-:W-:Y:S01]  /*fe80*/  FFMA.FTZ R63, R164, UR5, R63 ;  /* 0x00000005a43f7c23 */ /* 0x000fe2000801003f */
[----:B------:R-:W-:Y:S01]  /*fe90*/  FMNMX.FTZ R164, R62, R165, !PT ;  /* 0x000000a53ea47209 */ /* 0x000fe20007810000 */
[----:B------:R-:W-:Y:S01]  /*fea0*/  UIADD3 UR20, UR20, -0x1, URZ ;  /* 0xffffffff14147890 */ /* 0x000fe2000fffe03f */
[----:B------:R-:W-:Y:S02]  /*feb0*/  FMNMX.FTZ R166, R60, R175, !PT ;  /* 0x000000af3ca67209 */ /* 0x000fe40007810000 */
[----:B------:R-:W2:Y:S01]  /*fec0*/  SHFL.BFLY PT, R179, R218, 0x2, 0x1f ;  /* 0x0c401f00dab37f89 */ /* 0x000ea200000e0000 */
[----:B------:R-:W-:Y:S02]  /*fed0*/  FMNMX.FTZ R167, R63, R164, !PT ;  /* 0x000000a43fa77209 */ /* 0x000fe40007810000 */
[----:B------:R-:W-:Y:S05]  /*fee0*/  FMNMX.FTZ R176, R61, R166, !PT ;  /* 0x000000a63db07209 */ /* 0x000fea0007810000 */
[----:B------:R-:W3:Y:S08]  /*fef0*/  SHFL.BFLY PT, R164, R167, 0x2, 0x1f ;  /* 0x0c401f00a7a47f89 */ /* 0x000ef000000e0000 */
[----:B------:R-:W4:Y:S01]  /*ff00*/  SHFL.BFLY PT, R165, R176, 0x2, 0x1f ;  /* 0x0c401f00b0a57f89 */ /* 0x000f2200000e0000 */
[----:B-1----:R-:W-:Y:S07]  /*ff10*/  FMNMX.FTZ R177, R168, R173, !PT ;  /* 0x000000ada8b17209 */ /* 0x002fee0007810000 */
[----:B------:R-:W1:Y:S01]  /*ff20*/  SHFL.BFLY PT, R168, R177, 0x1, 0x1f ;  /* 0x0c201f00b1a87f89 */ /* 0x000e6200000e0000 */
[----:B--2---:R-:W-:Y:S07]  /*ff30*/  FMNMX.FTZ R175, R218, R179, !PT ;  /* 0x000000b3daaf7209 */ /* 0x004fee0007810000 */
[----:B------:R-:W2:Y:S01]  /*ff40*/  SHFL.BFLY PT, R174, R175, 0x1, 0x1f ;  /* 0x0c201f00afae7f89 */ /* 0x000ea200000e0000 */
[----:B---3--:R-:W-:Y:S02]  /*ff50*/  FMNMX.FTZ R170, R167, R164, !PT ;  /* 0x000000a4a7aa7209 */ /* 0x008fe40007810000 */
[----:B----4-:R-:W-:Y:S05]  /*ff60*/  FMNMX.FTZ R173, R176, R165, !PT ;  /* 0x000000a5b0ad7209 */ /* 0x010fea0007810000 */
[----:B------:R-:W3:Y:S08]  /*ff70*/  SHFL.BFLY PT, R165, R170, 0x1, 0x1f ;  /* 0x0c201f00aaa57f89 */ /* 0x000ef000000e0000 */
[----:B------:R-:W4:Y:S01]  /*ff80*/  SHFL.BFLY PT, R172, R173, 0x1, 0x1f ;  /* 0x0c201f00adac7f89 */ /* 0x000f2200000e0000 */
[----:B-1----:R-:W-:Y:S07]  /*ff90*/  FMNMX.FTZ R168, R177, R168, !PT ;  /* 0x000000a8b1a87209 */ /* 0x002fee0007810000 */
[----:B------:R-:W-:Y:S01]  /*ffa0*/  LDSM.16.MT88.4 R176, [R171+0x9000] ;  /* 0x00900000abb0783b */ /* 0x000fe20000004200 */
[C---:B------:R-:W-:Y:S01]  /*ffb0*/  FSETP.NEU.FTZ.AND P0, PT, R168.reuse, -INF , PT ;  /* 0xff800000a800780b */ /* 0x040fe20003f1d000 */
[C---:B------:R-:W-:Y:S01]  /*ffc0*/  FADD.FTZ R166, -R168.reuse, R3 ;  /* 0x00000003a8a67221 */ /* 0x040fe20000010100 */
[----:B------:R-:W-:Y:S01]  /*ffd0*/  FMUL.FTZ R201, R168, UR4 ;  /* 0x00000004a8c97c20 */ /* 0x000fe20008410000 */
[----:B--2---:R-:W-:Y:S02]  /*ffe0*/  FMNMX.FTZ R167, R175, R174, !PT ;  /* 0x000000aeafa77209 */ /* 0x004fe40007810000 */
[----:B------:R-:W-:Y:S02]  /*fff0*/  FMUL.FTZ R164, R166, UR4 ;  /* 0x00000004a6a47c20 */ /* 0x000fe40008410000 */
[----:B------:R-:W-:Y:S01]  /*10000*/  FSEL R201, R201, RZ, P0 ;  /* 0x000000ffc9c97208 */ /* 0x000fe20000000000 */
[C---:B------:R-:W-:Y:S01]  /*10010*/  FADD.FTZ R2, -R167.reuse, R2 ;  /* 0x00000002a7027221 */ /* 0x040fe20000010100 */
[C---:B------:R-:W-:Y:S01]  /*10020*/  FMUL.FTZ R198, R167.reuse, UR4 ;  /* 0x00000004a7c67c20 */ /* 0x040fe20008410000 */
[----:B---3--:R-:W-:Y:S01]  /*10030*/  FMNMX.FTZ R165, R170, R165, !PT ;  /* 0x000000a5aaa57209 */ /* 0x008fe20007810000 */
[----:B------:R-:W1:Y:S01]  /*10040*/  MUFU.EX2 R164, R164 ;  /* 0x000000a400a47308 */ /* 0x000e620000000800 */
[----:B------:R-:W-:Y:S01]  /*10050*/  FMUL.FTZ R3, R2, UR4 ;  /* 0x0000000402037c20 */ /* 0x000fe20008410000 */
[----:B------:R-:W-:Y:S01]  /*10060*/  FSETP.NEU.FTZ.AND P0, PT, R167, -INF , PT ;  /* 0xff800000a700780b */ /* 0x000fe20003f1d000 */
[----:B------:R-:W-:Y:S01]  /*10070*/  FFMA.FTZ R187, R16, UR4, -R201 ;  /* 0x0000000410bb7c23 */ /* 0x000fe200080108c9 */
[----:B----4-:R-:W-:Y:S01]  /*10080*/  FMNMX.FTZ R166, R173, R172, !PT ;  /* 0x000000acada67209 */ /* 0x010fe20007810000 */
[C---:B------:R-:W-:Y:S01]  /*10090*/  FADD.FTZ R0, -R165.reuse, R0 ;  /* 0x00000000a5007221 */ /* 0x040fe20000010100 */
[----:B------:R-:W2:Y:S01]  /*100a0*/  LDSM.16.MT88.4 R172, [R221+0x9000] ;  /* 0x00900000ddac783b */ /* 0x000ea20000004200 */
[----:B------:R-:W-:Y:S01]  /*100b0*/  FSEL R198, R198, RZ, P0 ;  /* 0x000000ffc6c67208 */ /* 0x000fe20000000000 */
[C---:B------:R-:W-:Y:S01]  /*100c0*/  FMUL.FTZ R194, R165.reuse, UR4 ;  /* 0x00000004a5c27c20 */ /* 0x040fe20008410000 */
[----:B------:R-:W-:Y:S01]  /*100d0*/  FADD.FTZ R2, -R166, R169 ;  /* 0x000000a9a6027221 */ /* 0x000fe20000010100 */
[----:B------:R-:W-:Y:S01]  /*100e0*/  FMUL.FTZ R169, R0, UR4 ;  /* 0x0000000400a97c20 */ /* 0x000fe20008410000 */
[----:B------:R-:W-:Y:S01]  /*100f0*/  FSETP.NEU.FTZ.AND P0, PT, R165, -INF , PT ;  /* 0xff800000a500780b */ /* 0x000fe20003f1d000 */
[----:B------:R-:W-:Y:S01]  /*10100*/  FMUL.FTZ R192, R166, UR4 ;  /* 0x00000004a6c07c20 */ /* 0x000fe20008410000 */
[----:B------:R-:W-:Y:S01]  /*10110*/  FMUL.FTZ R170, R2, UR4 ;  /* 0x0000000402aa7c20 */ /* 0x000fe20008410000 */
[----:B------:R3:W4:Y:S01]  /*10120*/  MUFU.EX2 R0, R169 ;  /* 0x000000a900007308 */ /* 0x0007220000000800 */
[----:B------:R-:W-:Y:S01]  /*10130*/  FSEL R194, R194, RZ, P0 ;  /* 0x000000ffc2c27208 */ /* 0x000fe20000000000 */
[--C-:B------:R-:W-:Y:S01]  /*10140*/  FFMA.FTZ R186, R17, UR4, -R201.reuse ;  /* 0x0000000411ba7c23 */ /* 0x100fe200080108c9 */
[----:B------:R-:W-:Y:S01]  /*10150*/  FSETP.NEU.FTZ.AND P0, PT, R166, -INF , PT ;  /* 0xff800000a600780b */ /* 0x000fe20003f1d000 */
[--C-:B------:R-:W-:Y:S01]  /*10160*/  FFMA.FTZ R190, R6, UR4, -R198.reuse ;  /* 0x0000000406be7c23 */ /* 0x100fe200080108c6 */
[--C-:B------:R-:W-:Y:S01]  /*10170*/  FFMA.FTZ R185, R7, UR4, -R198.reuse ;  /* 0x0000000407b97c23 */ /* 0x100fe200080108c6 */
[--C-:B------:R-:W-:Y:S01]  /*10180*/  FFMA.FTZ R184, R18, UR4, -R198.reuse ;  /* 0x0000000412b87c23 */ /* 0x100fe200080108c6 */
[----:B------:R-:W-:Y:S03]  /*10190*/  FFMA.FTZ R183, R19, UR4, -R198 ;  /* 0x0000000413b77c23 */ /* 0x000fe600080108c6 */
[----:B------:R5:W5:Y:S01]  /*101a0*/  MUFU.EX2 R2, R170 ;  /* 0x000000aa00027308 */ /* 0x000b620000000800 */
[--C-:B------:R-:W-:Y:S01]  /*101b0*/  FFMA.FTZ R195, R4, UR4, -R201.reuse ;  /* 0x0000000404c37c23 */ /* 0x100fe200080108c9 */
[--C-:B------:R-:W-:Y:S01]  /*101c0*/  FFMA.FTZ R188, R5, UR4, -R201.reuse ;  /* 0x0000000405bc7c23 */ /* 0x100fe200080108c9 */
[----:B------:R-:W-:Y:S01]  /*101d0*/  FSEL R192, R192, RZ, P0 ;  /* 0x000000ffc0c07208 */ /* 0x000fe20000000000 */
[--C-:B------:R-:W-:Y:S01]  /*101e0*/  FFMA.FTZ R191, R10, UR4, -R194.reuse ;  /* 0x000000040abf7c23 */ /* 0x100fe200080108c2 */
[--C-:B------:R-:W-:Y:S01]  /*101f0*/  FFMA.FTZ R189, R11, UR4, -R194.reuse ;  /* 0x000000040bbd7c23 */ /* 0x100fe200080108c2 */
[C---:B-1----:R-:W-:Y:S01]  /*10200*/  FMUL.FTZ R4, R164.reuse, R160 ;  /* 0x000000a0a4047220 */ /* 0x042fe20000410000 */
[----:B------:R-:W-:Y:S03]  /*10210*/  FMUL.FTZ R5, R164, R161 ;  /* 0x000000a1a4057220 */ /* 0x000fe60000410000 */
[----:B------:R-:W1:Y:S01]  /*10220*/  MUFU.EX2 R3, R3 ;  /* 0x0000000300037308 */ /* 0x000e620000000800 */
[----:B---3--:R-:W-:Y:S01]  /*10230*/  FFMA.FTZ R169, R15, UR4, -R194 ;  /* 0x000000040fa97c23 */ /* 0x008fe200080108c2 */
[--C-:B------:R-:W-:Y:S01]  /*10240*/  FFMA.FTZ R181, R12, UR4, -R192.reuse ;  /* 0x000000040cb57c23 */ /* 0x100fe200080108c0 */
[--C-:B------:R-:W-:Y:S01]  /*10250*/  FFMA.FTZ R180, R13, UR4, -R192.reuse ;  /* 0x000000040db47c23 */ /* 0x100fe200080108c0 */
[--C-:B------:R-:W-:Y:S01]  /*10260*/  FFMA.FTZ R193, R8, UR4, -R192.reuse ;  /* 0x0000000408c17c23 */ /* 0x100fe200080108c0 */
[----:B------:R-:W-:Y:S01]  /*10270*/  FFMA.FTZ R182, R9, UR4, -R192 ;  /* 0x0000000409b67c23 */ /* 0x000fe200080108c0 */
[C---:B----4-:R-:W-:Y:S01]  /*10280*/  FMUL.FTZ R10, R0.reuse, R158 ;  /* 0x0000009e000a7220 */ /* 0x050fe20000410000 */
[----:B------:R-:W-:Y:S03]  /*10290*/  FMUL.FTZ R11, R0, R159 ;  /* 0x0000009f000b7220 */ /* 0x000fe60000410000 */
[----:B------:R-:W-:Y:S01]  /*102a0*/  MUFU.EX2 R195, R195 ;  /* 0x000000c300c37308 */ /* 0x000fe20000000800 */
[----:B-----5:R-:W-:Y:S01]  /*102b0*/  FFMA.FTZ R170, R14, UR4, -R194 ;  /* 0x000000040eaa7c23 */ /* 0x020fe200080108c2 */
[C---:B------:R-:W-:Y:S01]  /*102c0*/  FMUL.FTZ R8, R2.reuse, R156 ;  /* 0x0000009c02087220 */ /* 0x040fe20000410000 */
[----:B------:R-:W-:Y:S01]  /*102d0*/  FMUL.FTZ R9, R2, R157 ;  /* 0x0000009d02097220 */ /* 0x000fe20000410000 */
[C---:B------:R-:W-:Y:S01]  /*102e0*/  FMUL.FTZ R14, R0.reuse, R154 ;  /* 0x0000009a000e7220 */ /* 0x040fe20000410000 */
[----:B------:R-:W-:Y:S01]  /*102f0*/  FMUL.FTZ R15, R0, R155 ;  /* 0x0000009b000f7220 */ /* 0x000fe20000410000 */
[C---:B------:R-:W-:Y:S01]  /*10300*/  FMUL.FTZ R12, R2.reuse, R152 ;  /* 0x00000098020c7220 */ /* 0x040fe20000410000 */
[----:B------:R-:W-:Y:S03]  /*10310*/  FMUL.FTZ R13, R2, R153 ;  /* 0x00000099020d7220 */ /* 0x000fe60000410000 */
[----:B------:R-:W3:Y:S01]  /*10320*/  MUFU.EX2 R188, R188 ;  /* 0x000000bc00bc7308 */ /* 0x000ee20000000800 */
[C---:B-1----:R-:W-:Y:S01]  /*10330*/  FMUL.FTZ R6, R3.reuse, R162 ;  /* 0x000000a203067220 */ /* 0x042fe20000410000 */
[C---:B------:R-:W-:Y:S01]  /*10340*/  FMUL.FTZ R7, R3.reuse, R163 ;  /* 0x000000a303077220 */ /* 0x040fe20000410000 */
[C---:B------:R-:W-:Y:S01]  /*10350*/  FMUL.FTZ R16, R164.reuse, R148 ;  /* 0x00000094a4107220 */ /* 0x040fe20000410000 */
[C---:B------:R-:W-:Y:S01]  /*10360*/  FMUL.FTZ R17, R164.reuse, R149 ;  /* 0x00000095a4117220 */ /* 0x040fe20000410000 */
[C---:B------:R-:W-:Y:S01]  /*10370*/  FMUL.FTZ R18, R3.reuse, R150 ;  /* 0x0000009603127220 */ /* 0x040fe20000410000 */
[C---:B------:R-:W-:Y:S01]  /*10380*/  FMUL.FTZ R19, R3.reuse, R151 ;  /* 0x0000009703137220 */ /* 0x040fe20000410000 */
[C---:B------:R-:W-:Y:S03]  /*10390*/  FMUL.FTZ R68, R164.reuse, R68 ;  /* 0x00000044a4447220 */ /* 0x040fe60000410000 */
[----:B------:R-:W-:Y:S01]  /*103a0*/  MUFU.EX2 R187, R187 ;  /* 0x000000bb00bb7308 */ /* 0x000fe20000000800 */
[----:B------:R-:W1:Y:S01]  /*103b0*/  LDSM.16.MT88.4 R148, [R221+0xa000] ;  /* 0x00a00000dd94783b */ /* 0x000e620000004200 */
[----:B------:R-:W-:Y:S01]  /*103c0*/  FMUL.FTZ R69, R164, R69 ;  /* 0x00000045a4457220 */ /* 0x000fe20000410000 */
        /* <DEDUP_REMOVED lines=12> */
[----:B------:R-:W3:Y:S03]  /*10490*/  LDSM.16.MT88.4 R152, [R171+0xa000] ;  /* 0x00a00000ab98783b */ /* 0x000ee60000004200 */
[----:B------:R-:W-:Y:S01]  /*104a0*/  MUFU.EX2 R190, R190 ;  /* 0x000000be00be7308 */ /* 0x000fe20000000800 */
[--C-:B------:R-:W-:Y:S01]  /*104b0*/  FFMA.FTZ R206, R36, UR4, -R201.reuse ;  /* 0x0000000424ce7c23 */ /* 0x100fe200080108c9 */
[--C-:B------:R-:W-:Y:S01]  /*104c0*/  FFMA.FTZ R207, R37, UR4, -R201.reuse ;  /* 0x0000000425cf7c23 */ /* 0x100fe200080108c9 */
[--C-:B------:R-:W-:Y:S01]  /*104d0*/  FFMA.FTZ R210, R38, UR4, -R198.reuse ;  /* 0x0000000426d27c23 */ /* 0x100fe200080108c6 */
[--C-:B------:R-:W-:Y:S01]  /*104e0*/  FFMA.FTZ R211, R39, UR4, -R198.reuse ;  /* 0x0000000427d37c23 */ /* 0x100fe200080108c6 */
[--C-:B------:R-:W-:Y:S01]  /*104f0*/  FFMA.FTZ R208, R48, UR4, -R201.reuse ;  /* 0x0000000430d07c23 */ /* 0x100fe200080108c9 */
[--C-:B------:R-:W-:Y:S01]  /*10500*/  FFMA.FTZ R209, R49, UR4, -R201.reuse ;  /* 0x0000000431d17c23 */ /* 0x100fe200080108c9 */
[----:B------:R-:W-:Y:S03]  /*10510*/  LDSM.16.MT88.4 R36, [R221+0xb400] ;  /* 0x00b40000dd24783b */ /* 0x000fe60000004200 */
[----:B------:R-:W5:Y:S01]  /*10520*/  MUFU.EX2 R185, R185 ;  /* 0x000000b900b97308 */ /* 0x000f620000000800 */
[----:B----4-:R-:W-:Y:S01]  /*10530*/  F2FP.F16.F32.PACK_AB R158, R186, R187 ;  /* 0x000000bbba9e723e */ /* 0x010fe200000000ff */
[--C-:B------:R-:W-:Y:S01]  /*10540*/  FFMA.FTZ R212, R50, UR4, -R198.reuse ;  /* 0x0000000432d47c23 */ /* 0x100fe200080108c6 */
[----:B------:R-:W-:Y:S01]  /*10550*/  FFMA.FTZ R213, R51, UR4, -R198 ;  /* 0x0000000433d57c23 */ /* 0x000fe200080108c6 */
[--C-:B------:R-:W-:Y:S01]  /*10560*/  FFMA.FTZ R216, R46, UR4, -R194.reuse ;  /* 0x000000042ed87c23 */ /* 0x100fe200080108c2 */
[----:B------:R-:W-:Y:S01]  /*10570*/  FFMA.FTZ R217, R47, UR4, -R194 ;  /* 0x000000042fd97c23 */ /* 0x000fe200080108c2 */
[--C-:B------:R-:W-:Y:S01]  /*10580*/  FFMA.FTZ R246, R44, UR4, -R192.reuse ;  /* 0x000000042cf67c23 */ /* 0x100fe200080108c0 */
[----:B------:R-:W-:Y:S03]  /*10590*/  LDSM.16.MT88.4 R48, [R171+0xb400] ;  /* 0x00b40000ab30783b */ /* 0x000fe60000004200 */
[----:B------:R-:W-:Y:S01]  /*105a0*/  MUFU.EX2 R184, R184 ;  /* 0x000000b800b87308 */ /* 0x000fe20000000800 */
[----:B------:R-:W-:Y:S01]  /*105b0*/  FFMA.FTZ R251, R45, UR4, -R192 ;  /* 0x000000042dfb7c23 */ /* 0x000fe200080108c0 */
[--C-:B------:R-:W-:Y:S01]  /*105c0*/  FFMA.FTZ R248, R52, UR4, -R201.reuse ;  /* 0x0000000434f87c23 */ /* 0x100fe200080108c9 */
[--C-:B------:R-:W-:Y:S01]  /*105d0*/  FFMA.FTZ R250, R53, UR4, -R201.reuse ;  /* 0x0000000435fa7c23 */ /* 0x100fe200080108c9 */
[----:B------:R-:W-:Y:S01]  /*105e0*/  FFMA.FTZ R66, R66, UR4, -R198 ;  /* 0x0000000442427c23 */ /* 0x000fe200080108c6 */
[--C-:B------:R-:W-:Y:S01]  /*105f0*/  FFMA.FTZ R58, R58, UR4, -R194.reuse ;  /* 0x000000043a3a7c23 */ /* 0x100fe200080108c2 */
[--C-:B------:R-:W-:Y:S01]  /*10600*/  FFMA.FTZ R59, R59, UR4, -R194.reuse ;  /* 0x000000043b3b7c23 */ /* 0x100fe200080108c2 */
[----:B------:R-:W-:Y:S03]  /*10610*/  LDSM.16.MT88.4 R44, [R221+0xa800] ;  /* 0x00a80000dd2c783b */ /* 0x000fe60000004200 */
[----:B------:R-:W4:Y:S01]  /*10620*/  MUFU.EX2 R183, R183 ;  /* 0x000000b700b77308 */ /* 0x000f220000000800 */
[----:B-----5:R-:W-:Y:S01]  /*10630*/  F2FP.F16.F32.PACK_AB R157, R185, R190 ;  /* 0x000000beb99d723e */ /* 0x020fe200000000ff */
        /* <DEDUP_REMOVED lines=14> */
[----:B------:R-:W5:Y:S01]  /*10720*/  MUFU.EX2 R189, R189 ;  /* 0x000000bd00bd7308 */ /* 0x000f620000000800 */
[----:B----4-:R-:W-:Y:S01]  /*10730*/  F2FP.F16.F32.PACK_AB R159, R183, R184 ;  /* 0x000000b8b79f723e */ /* 0x010fe200000000ff */
[----:B------:R-:W-:Y:S01]  /*10740*/  FMUL.FTZ R97, R164, R97 ;  /* 0x00000061a4617220 */ /* 0x000fe20000410000 */
[C---:B------:R-:W-:Y:S01]  /*10750*/  FMUL.FTZ R98, R3.reuse, R98 ;  /* 0x0000006203627220 */ /* 0x040fe20000410000 */
[C---:B------:R-:W-:Y:S01]  /*10760*/  FMUL.FTZ R99, R3.reuse, R99 ;  /* 0x0000006303637220 */ /* 0x040fe20000410000 */
[C---:B------:R-:W-:Y:S01]  /*10770*/  FMUL.FTZ R114, R0.reuse, R114 ;  /* 0x0000007200727220 */ /* 0x040fe20000410000 */
[----:B------:R-:W-:Y:S01]  /*10780*/  FMUL.FTZ R115, R0, R115 ;  /* 0x0000007300737220 */ /* 0x000fe20000410000 */
[----:B------:R-:W-:Y:S01]  /*10790*/  FMUL.FTZ R112, R2, R112 ;  /* 0x0000007002707220 */ /* 0x000fe20000410000 */
[-C--:B--2---:R-:W-:Y:S02]  /*107a0*/  HMMA.16816.F32 R4, R156, R172.reuse, R4 ;  /* 0x000000ac9c04723c */ /* 0x084fe40000001804 */
[----:B------:R-:W-:Y:S03]  /*107b0*/  MUFU.EX2 R170, R170 ;  /* 0x000000aa00aa7308 */ /* 0x000fe60000000800 */
[C---:B------:R-:W-:Y:S01]  /*107c0*/  FMUL.FTZ R80, R164.reuse, R80 ;  /* 0x00000050a4507220 */ /* 0x040fe20000410000 */
[----:B------:R-:W-:Y:S01]  /*107d0*/  FMUL.FTZ R81, R164, R81 ;  /* 0x00000051a4517220 */ /* 0x000fe20000410000 */
[C---:B------:R-:W-:Y:S01]  /*107e0*/  FMUL.FTZ R82, R3.reuse, R82 ;  /* 0x0000005203527220 */ /* 0x040fe20000410000 */
[----:B------:R-:W-:Y:S04]  /*107f0*/  FMUL.FTZ R83, R3, R83 ;  /* 0x0000005303537220 */ /* 0x000fe80000410000 */
[----:B------:R-:W2:Y:S01]  /*10800*/  MUFU.EX2 R169, R169 ;  /* 0x000000a900a97308 */ /* 0x000ea20000000800 */
[----:B-----5:R-:W-:Y:S01]  /*10810*/  F2FP.F16.F32.PACK_AB R161, R189, R191 ;  /* 0x000000bfbda1723e */ /* 0x020fe200000000ff */
[----:B------:R-:W-:Y:S01]  /*10820*/  FMUL.FTZ R113, R2, R113 ;  /* 0x0000007102717220 */ /* 0x000fe20000410000 */
[C---:B------:R-:W-:Y:S01]  /*10830*/  FMUL.FTZ R118, R0.reuse, R118 ;  /* 0x0000007600767220 */ /* 0x040fe20000410000 */
[----:B------:R-:W-:Y:S01]  /*10840*/  FMUL.FTZ R119, R0, R119 ;  /* 0x0000007700777220 */ /* 0x000fe20000410000 */
[C---:B------:R-:W-:Y:S01]  /*10850*/  FMUL.FTZ R116, R2.reuse, R116 ;  /* 0x0000007402747220 */ /* 0x040fe20000410000 */
[----:B------:R-:W-:Y:S04]  /*10860*/  FMUL.FTZ R117, R2, R117 ;  /* 0x0000007502757220 */ /* 0x000fe80000410000 */
        /* <DEDUP_REMOVED lines=9> */
[----:B--2---:R-:W-:Y:S01]  /*10900*/  F2FP.F16.F32.PACK_AB R163, R169, R170 ;  /* 0x000000aaa9a3723e */ /* 0x004fe200000000ff */
[----:B------:R-:W-:Y:S01]  /*10910*/  FMUL.FTZ R125, R2, R125 ;  /* 0x0000007d027d7220 */ /* 0x000fe20000410000 */
[C---:B------:R-:W-:Y:S01]  /*10920*/  FMUL.FTZ R128, R164.reuse, R128 ;  /* 0x00000080a4807220 */ /* 0x040fe20000410000 */
[----:B------:R-:W-:Y:S01]  /*10930*/  FMUL.FTZ R129, R164, R129 ;  /* 0x00000081a4817220 */ /* 0x000fe20000410000 */
[C---:B------:R-:W-:Y:S01]  /*10940*/  FMUL.FTZ R130, R3.reuse, R130 ;  /* 0x0000008203827220 */ /* 0x040fe20000410000 */
[----:B------:R-:W-:Y:S01]  /*10950*/  FMUL.FTZ R131, R3, R131 ;  /* 0x0000008303837220 */ /* 0x000fe20000410000 */
[--C-:B------:R-:W-:Y:S03]  /*10960*/  FFMA.FTZ R214, R42, UR4, -R194.reuse ;  /* 0x000000042ad67c23 */ /* 0x100fe600080108c2 */
[----:B------:R-:W-:Y:S01]  /*10970*/  MUFU.EX2 R181, R181 ;  /* 0x000000b500b57308 */ /* 0x000fe20000000800 */
[----:B------:R-:W-:Y:S01]  /*10980*/  FFMA.FTZ R215, R43, UR4, -R194 ;  /* 0x000000042bd77c23 */ /* 0x000fe200080108c2 */
[--C-:B------:R-:W-:Y:S01]  /*10990*/  FFMA.FTZ R218, R40, UR4, -R192.reuse ;  /* 0x0000000428da7c23 */ /* 0x100fe200080108c0 */
[----:B------:R-:W-:Y:S01]  /*109a0*/  FFMA.FTZ R219, R41, UR4, -R192 ;  /* 0x0000000429db7c23 */ /* 0x000fe200080108c0 */
[--C-:B------:R-:W-:Y:S01]  /*109b0*/  FFMA.FTZ R252, R64, UR4, -R201.reuse ;  /* 0x0000000440fc7c23 */ /* 0x100fe200080108c9 */
[----:B------:R-:W-:Y:S01]  /*109c0*/  FFMA.FTZ R64, R55, UR4, -R198 ;  /* 0x0000000437407c23 */ /* 0x000fe200080108c6 */
[C---:B------:R-:W-:Y:S01]  /*109d0*/  FMUL.FTZ R100, R164.reuse, R100 ;  /* 0x00000064a4647220 */ /* 0x040fe20000410000 */
[----:B------:R-:W-:Y:S03]  /*109e0*/  FMUL.FTZ R101, R164, R101 ;  /* 0x00000065a4657220 */ /* 0x000fe60000410000 */
[----:B------:R-:W2:Y:S01]  /*109f0*/  MUFU.EX2 R180, R180 ;  /* 0x000000b400b47308 */ /* 0x000ea20000000800 */
[----:B----4-:R-:W-:Y:S01]  /*10a00*/  F2FP.F16.F32.PACK_AB R160, R182, R193 ;  /* 0x000000c1b6a0723e */ /* 0x010fe200000000ff */
[C---:B------:R-:W-:Y:S01]  /*10a10*/  FMUL.FTZ R102, R3.reuse, R102 ;  /* 0x0000006603667220 */ /* 0x040fe20000410000 */
[C---:B------:R-:W-:Y:S01]  /*10a20*/  FMUL.FTZ R103, R3.reuse, R103 ;  /* 0x0000006703677220 */ /* 0x040fe20000410000 */
        /* <DEDUP_REMOVED lines=8> */
[C---:B------:R-:W-:Y:S01]  /*10ab0*/  FMUL.FTZ R111, R3.reuse, R111 ;  /* 0x0000006f036f7220 */ /* 0x040fe20000410000 */
[--C-:B------:R-:W-:Y:S01]  /*10ac0*/  FFMA.FTZ R196, R26, UR4, -R194.reuse ;  /* 0x000000041ac47c23 */ /* 0x100fe200080108c2 */
[----:B------:R-:W-:Y:S01]  /*10ad0*/  FMUL.FTZ R26, R3, R138 ;  /* 0x0000008a031a7220 */ /* 0x000fe20000410000 */
[----:B------:R-:W-:Y:S01]  /*10ae0*/  FFMA.FTZ R197, R27, UR4, -R194 ;  /* 0x000000041bc57c23 */ /* 0x000fe200080108c2 */
[----:B------:R-:W-:Y:S01]  /*10af0*/  FMUL.FTZ R27, R3, R139 ;  /* 0x0000008b031b7220 */ /* 0x000fe20000410000 */
[----:B--2---:R-:W-:Y:S01]  /*10b00*/  F2FP.F16.F32.PACK_AB R162, R180, R181 ;  /* 0x000000b5b4a2723e */ /* 0x004fe200000000ff */
[----:B------:R-:W2:Y:S01]  /*10b10*/  MUFU.EX2 R215, R215 ;  /* 0x000000d700d77308 */ /* 0x000ea20000000800 */
[--C-:B------:R-:W-:Y:S01]  /*10b20*/  FFMA.FTZ R202, R24, UR4, -R192.reuse ;  /* 0x0000000418ca7c23 */ /* 0x100fe200080108c0 */
[C---:B------:R-:W-:Y:S01]  /*10b30*/  FMUL.FTZ R24, R164.reuse, R136 ;  /* 0x00000088a4187220 */ /* 0x040fe20000410000 */
[----:B------:R-:W-:Y:S01]  /*10b40*/  FFMA.FTZ R203, R25, UR4, -R192 ;  /* 0x0000000419cb7c23 */ /* 0x000fe200080108c0 */
[----:B------:R-:W-:Y:S01]  /*10b50*/  FMUL.FTZ R25, R164, R137 ;  /* 0x00000089a4197220 */ /* 0x000fe20000410000 */
[--C-:B------:R-:W-:Y:S01]  /*10b60*/  FFMA.FTZ R199, R30, UR4, -R194.reuse ;  /* 0x000000041ec77c23 */ /* 0x100fe200080108c2 */
[C---:B------:R-:W-:Y:S04]  /*10b70*/  HMMA.16816.F32 R8, R160.reuse, R172, R8 ;  /* 0x000000aca008723c */ /* 0x040fe80000001808 */
[----:B------:R-:W-:Y:S01]  /*10b80*/  MUFU.EX2 R216, R216 ;  /* 0x000000d800d87308 */ /* 0x000fe20000000800 */
[----:B------:R-:W-:Y:S01]  /*10b90*/  FMUL.FTZ R30, R0, R134 ;  /* 0x00000086001e7220 */ /* 0x000fe20000410000 */
[----:B------:R-:W-:Y:S01]  /*10ba0*/  FFMA.FTZ R200, R31, UR4, -R194 ;  /* 0x000000041fc87c23 */ /* 0x000fe200080108c2 */
[-C--:B------:R-:W-:Y:S07]  /*10bb0*/  HMMA.16816.F32 R12, R160, R174.reuse, R12 ;  /* 0x000000aea00c723c */ /* 0x080fee000000180c */
[----:B------:R-:W4:Y:S01]  /*10bc0*/  MUFU.EX2 R217, R217 ;  /* 0x000000d900d97308 */ /* 0x000f220000000800 */
[----:B--2---:R-:W-:Y:S01]  /*10bd0*/  F2FP.F16.F32.PACK_AB R41, R215, R214 ;  /* 0x000000d6d729723e */ /* 0x004fe200000000ff */
[C---:B------:R-:W-:Y:S04]  /*10be0*/  HMMA.16816.F32 R16, R156.reuse, R174, R16 ;  /* 0x000000ae9c10723c */ /* 0x040fe80000001810 */
[--C-:B------:R-:W-:Y:S02]  /*10bf0*/  FFMA.FTZ R172, R20, UR4, -R201.reuse ;  /* 0x0000000414ac7c23 */ /* 0x100fe400080108c9 */
[-C--:B------:R-:W-:Y:S02]  /*10c00*/  HMMA.16816.F32 R68, R156, R176.reuse, R68 ;  /* 0x000000b09c44723c */ /* 0x080fe40000001844 */
[----:B------:R-:W-:Y:S03]  /*10c10*/  MUFU.EX2 R218, R218 ;  /* 0x000000da00da7308 */ /* 0x000fe60000000800 */
[C---:B------:R-:W-:Y:S01]  /*10c20*/  FMUL.FTZ R20, R2.reuse, R144 ;  /* 0x0000009002147220 */ /* 0x040fe20000410000 */
[C---:B------:R-:W-:Y:S06]  /*10c30*/  HMMA.16816.F32 R72, R160.reuse, R176, R72 ;  /* 0x000000b0a048723c */ /* 0x040fec0000001848 */
[----:B------:R-:W2:Y:S01]  /*10c40*/  MUFU.EX2 R219, R219 ;  /* 0x000000db00db7308 */ /* 0x000ea20000000800 */
        /* <DEDUP_REMOVED lines=8> */
[----:B--2---:R-:W-:Y:S01]  /*10cd0*/  F2FP.F16.F32.PACK_AB R40, R219, R218 ;  /* 0x000000dadb28723e */ /* 0x004fe200000000ff */
[C---:B------:R-:W-:Y:S04]  /*10ce0*/  HMMA.16816.F32 R88, R160.reuse, R148, R88 ;  /* 0x00000094a058723c */ /* 0x040fe80000001858 */
[--C-:B------:R-:W-:Y:S02]  /*10cf0*/  FFMA.FTZ R176, R22, UR4, -R198.reuse ;  /* 0x0000000416b07c23 */ /* 0x100fe400080108c6 */
[-C--:B------:R-:W-:Y:S02]  /*10d00*/  HMMA.16816.F32 R92, R160, R150.reuse, R92 ;  /* 0x00000096a05c723c */ /* 0x080fe4000000185c */
[----:B------:R-:W-:Y:S03]  /*10d10*/  MUFU.EX2 R172, R172 ;  /* 0x000000ac00ac7308 */ /* 0x000fe60000000800 */
[C---:B------:R-:W-:Y:S01]  /*10d20*/  FMUL.FTZ R22, R0.reuse, R146 ;  /* 0x0000009200167220 */ /* 0x040fe20000410000 */
[C---:B------:R-:W-:Y:S01]  /*10d30*/  HMMA.16816.F32 R96, R156.reuse, R150, R96 ;  /* 0x000000969c60723c */ /* 0x040fe20000001860 */
[----:B------:R-:W2:Y:S05]  /*10d40*/  LDSM.16.MT88.4 R148, [R221+0xb000] ;  /* 0x00b00000dd94783b */ /* 0x000eaa0000004200 */
[----:B------:R-:W4:Y:S01]  /*10d50*/  MUFU.EX2 R173, R173 ;  /* 0x000000ad00ad7308 */ /* 0x000f220000000800 */
[--C-:B------:R-:W-:Y:S01]  /*10d60*/  FFMA.FTZ R177, R23, UR4, -R198.reuse ;  /* 0x0000000417b17c23 */ /* 0x100fe200080108c6 */
[-C--:B---3--:R-:W-:Y:S03]  /*10d70*/  HMMA.16816.F32 R100, R156, R152.reuse, R100 ;  /* 0x000000989c64723c */ /* 0x088fe60000001864 */
[----:B------:R-:W-:Y:S01]  /*10d80*/  FMUL.FTZ R23, R0, R147 ;  /* 0x0000009300177220 */ /* 0x000fe20000410000 */
[----:B-1----:R-:W-:Y:S01]  /*10d90*/  F2FP.F16.F32.PACK_AB R42, R251, R246 ;  /* 0x000000f6fb2a723e */ /* 0x002fe200000000ff */
[----:B------:R-:W1:Y:S01]  /*10da0*/  LDSM.16.MT88.4 R144, [R171+0xb000] ;  /* 0x00b00000ab90783b */ /* 0x000e620000004200 */
[--C-:B------:R-:W-:Y:S02]  /*10db0*/  FFMA.FTZ R174, R32, UR4, -R201.reuse ;  /* 0x0000000420ae7c23 */ /* 0x100fe400080108c9 */
[----:B------:R-:W-:Y:S03]  /*10dc0*/  MUFU.EX2 R176, R176 ;  /* 0x000000b000b07308 */ /* 0x000fe60000000800 */
[C---:B------:R-:W-:Y:S01]  /*10dd0*/  FMUL.FTZ R32, R164.reuse, R140 ;  /* 0x0000008ca4207220 */ /* 0x040fe20000410000 */
[C---:B------:R-:W-:Y:S04]  /*10de0*/  HMMA.16816.F32 R20, R160.reuse, R152, R20 ;  /* 0x00000098a014723c */ /* 0x040fe80000001814 */
[--C-:B------:R-:W-:Y:S01]  /*10df0*/  FFMA.FTZ R175, R33, UR4, -R201.reuse ;  /* 0x0000000421af7c23 */ /* 0x100fe200080108c9 */
[----:B------:R-:W-:Y:S01]  /*10e00*/  FMUL.FTZ R33, R164, R141 ;  /* 0x0000008da4217220 */ /* 0x000fe20000410000 */
[-C--:B------:R-:W-:Y:S01]  /*10e10*/  HMMA.16816.F32 R104, R160, R154.reuse, R104 ;  /* 0x0000009aa068723c */ /* 0x080fe20000001868 */
[----:B------:R-:W-:Y:S04]  /*10e20*/  MUFU.EX2 R153, R58 ;  /* 0x0000003a00997308 */ /* 0x000fe80000000800 */
[--C-:B------:R-:W-:Y:S01]  /*10e30*/  FFMA.FTZ R178, R34, UR4, -R198.reuse ;  /* 0x0000000422b27c23 */ /* 0x100fe200080108c6 */
[C---:B------:R-:W-:Y:S05]  /*10e40*/  HMMA.16816.F32 R108, R156.reuse, R154, R108 ;  /* 0x0000009a9c6c723c */ /* 0x040fea000000186c */
[----:B------:R-:W-:Y:S01]  /*10e50*/  MUFU.EX2 R154, R59 ;  /* 0x0000003b009a7308 */ /* 0x000fe20000000800 */
[--C-:B------:R-:W-:Y:S01]  /*10e60*/  FFMA.FTZ R179, R35, UR4, -R198.reuse ;  /* 0x0000000423b37c23 */ /* 0x100fe200080108c6 */
[C---:B------:R-:W-:Y:S01]  /*10e70*/  FMUL.FTZ R34, R3.reuse, R142 ;  /* 0x0000008e03227220 */ /* 0x040fe20000410000 */
[----:B------:R-:W-:Y:S03]  /*10e80*/  FMUL.FTZ R35, R3, R143 ;  /* 0x0000008f03237220 */ /* 0x000fe60000410000 */
[----:B------:R-:W-:Y:S01]  /*10e90*/  FMUL.FTZ R31, R0, R135 ;  /* 0x00000087001f7220 */ /* 0x000fe20000410000 */
[----:B------:R-:W3:Y:S01]  /*10ea0*/  LDSM.16.MT88.4 R140, [R221+0x9400] ;  /* 0x00940000dd8c783b */ /* 0x000ee20000004200 */
[----:B------:R-:W-:Y:S01]  /*10eb0*/  FFMA.FTZ R201, R65, UR4, -R201 ;  /* 0x0000000441c97c23 */ /* 0x000fe200080108c9 */
[--C-:B------:R-:W-:Y:S01]  /*10ec0*/  FFMA.FTZ R65, R54, UR4, -R198.reuse ;  /* 0x0000000436417c23 */ /* 0x100fe200080108c6 */
[----:B------:R-:W-:Y:S01]  /*10ed0*/  FFMA.FTZ R198, R67, UR4, -R198 ;  /* 0x0000000443c67c23 */ /* 0x000fe200080108c6 */
[-C--:B--2---:R-:W-:Y:S01]  /*10ee0*/  HMMA.16816.F32 R32, R156, R148.reuse, R32 ;  /* 0x000000949c20723c */ /* 0x084fe20000001820 */
[----:B------:R2:W-:Y:S03]  /*10ef0*/  MUFU.EX2 R155, R64 ;  /* 0x00000040009b7308 */ /* 0x0005e60000000800 */
[----:B------:R-:W-:Y:S01]  /*10f00*/  LDSM.16.MT88.4 R52, [R221+0xb800] ;  /* 0x00b80000dd34783b */ /* 0x000fe20000004200 */
[--C-:B------:R-:W-:Y:S01]  /*10f10*/  FFMA.FTZ R204, R28, UR4, -R192.reuse ;  /* 0x000000041ccc7c23 */ /* 0x100fe200080108c0 */
[----:B------:R-:W-:Y:S01]  /*10f20*/  FMUL.FTZ R28, R2, R132 ;  /* 0x00000084021c7220 */ /* 0x000fe20000410000 */
[C---:B------:R-:W-:Y:S04]  /*10f30*/  HMMA.16816.F32 R112, R160.reuse, R148, R112 ;  /* 0x00000094a070723c */ /* 0x040fe80000001870 */
[----:B------:R-:W-:Y:S01]  /*10f40*/  MUFU.EX2 R152, R65 ;  /* 0x0000004100987308 */ /* 0x000fe20000000800 */
[----:B----4-:R-:W-:Y:S01]  /*10f50*/  F2FP.F16.F32.PACK_AB R132, R173, R172 ;  /* 0x000000acad84723e */ /* 0x010fe200000000ff */
[-C--:B------:R-:W-:Y:S08]  /*10f60*/  HMMA.16816.F32 R116, R160, R150.reuse, R116 ;  /* 0x00000096a074723c */ /* 0x080ff00000001874 */
[----:B------:R-:W-:Y:S01]  /*10f70*/  MUFU.EX2 R174, R174 ;  /* 0x000000ae00ae7308 */ /* 0x000fe20000000800 */
[C---:B------:R-:W-:Y:S01]  /*10f80*/  HMMA.16816.F32 R120, R156.reuse, R150, R120 ;  /* 0x000000969c78723c */ /* 0x040fe20000001878 */
[----:B------:R-:W4:Y:S03]  /*10f90*/  LDSM.16.MT88.4 R148, [R171+0x9400] ;  /* 0x00940000ab94783b */ /* 0x000f260000004200 */
[--C-:B--2---:R-:W-:Y:S02]  /*10fa0*/  FFMA.FTZ R64, R56, UR4, -R192.reuse ;  /* 0x0000000438407c23 */ /* 0x104fe400080108c0 */
[-C--:B-1----:R-:W-:Y:S03]  /*10fb0*/  HMMA.16816.F32 R24, R156, R144.reuse, R24 ;  /* 0x000000909c18723c */ /* 0x082fe60000001818 */
[----:B------:R-:W1:Y:S02]  /*10fc0*/  MUFU.EX2 R175, R175 ;  /* 0x000000af00af7308 */ /* 0x000e640000000800 */
[----:B------:R-:W-:Y:S01]  /*10fd0*/  FFMA.FTZ R205, R29, UR4, -R192 ;  /* 0x000000041dcd7c23 */ /* 0x000fe200080108c0 */
[C---:B------:R-:W-:Y:S07]  /*10fe0*/  HMMA.16816.F32 R124, R160.reuse, R144, R124 ;  /* 0x00000090a07c723c */ /* 0x040fee000000187c */
[----:B------:R-:W2:Y:S01]  /*10ff0*/  MUFU.EX2 R177, R177 ;  /* 0x000000b100b17308 */ /* 0x000ea20000000800 */
[----:B------:R-:W-:Y:S03]  /*11000*/  FMUL.FTZ R29, R2, R133 ;  /* 0x00000085021d7220 */ /* 0x000fe60000410000 */
[--C-:B------:R-:W-:Y:S01]  /*11010*/  FFMA.FTZ R62, R62, UR4, -R194.reuse ;  /* 0x000000043e3e7c23 */ /* 0x100fe200080108c2 */
[----:B------:R-:W-:Y:S01]  /*11020*/  FFMA.FTZ R194, R63, UR4, -R194 ;  /* 0x000000043fc27c23 */ /* 0x000fe200080108c2 */
[----:B------:R-:W-:Y:S04]  /*11030*/  FFMA.FTZ R191, R0, R245, R191 ;  /* 0x000000f500bf7223 */ /* 0x000fe800000100bf */
[----:B------:R-:W-:Y:S01]  /*11040*/  MUFU.EX2 R178, R178 ;  /* 0x000000b200b27308 */ /* 0x000fe20000000800 */
[-C--:B------:R-:W-:Y:S03]  /*11050*/  HMMA.16816.F32 R28, R160, R146.reuse, R28 ;  /* 0x00000092a01c723c */ /* 0x080fe6000000181c */
[----:B-1----:R-:W-:Y:S01]  /*11060*/  F2FP.F16.F32.PACK_AB R134, R175, R174 ;  /* 0x000000aeaf86723e */ /* 0x002fe200000000ff */
[----:B------:R-:W-:Y:S01]  /*11070*/  FFMA.FTZ R190, R3, R244, R190 ;  /* 0x000000f403be7223 */ /* 0x000fe200000100be */
[----:B------:R-:W-:Y:S01]  /*11080*/  MOV R0, R165 ;  /* 0x000000a500007202 */ /* 0x000fe20000000f00 */
[----:B------:R-:W-:Y:S03]  /*11090*/  HMMA.16816.F32 R128, R156, R146, R128 ;  /* 0x000000929c80723c */ /* 0x000fe60000001880 */
[----:B------:R-:W1:Y:S01]  /*110a0*/  MUFU.EX2 R179, R179 ;  /* 0x000000b300b37308 */ /* 0x000e620000000800 */
[----:B------:R-:W5:Y:S01]  /*110b0*/  LDSM.16.MT88.4 R144, [R221+0xa400] ;  /* 0x00a40000dd90783b */ /* 0x000f620000004200 */
[----:B--2---:R-:W-:Y:S01]  /*110c0*/  F2FP.F16.F32.PACK_AB R133, R177, R176 ;  /* 0x000000b0b185723e */ /* 0x004fe200000000ff */
[----:B------:R-:W-:Y:S01]  /*110d0*/  FFMA.FTZ R195, R164, R249, R195 ;  /* 0x000000f9a4c37223 */ /* 0x000fe200000100c3 */
[----:B------:R-:W-:Y:S01]  /*110e0*/  FFMA.FTZ R193, R2, R247, R193 ;  /* 0x000000f702c17223 */ /* 0x000fe200000100c1 */
[----:B------:R-:W-:Y:S05]  /*110f0*/  MOV R2, R167 ;  /* 0x000000a700027202 */ /* 0x000fea0000000f00 */
[----:B------:R-:W-:Y:S01]  /*11100*/  MUFU.EX2 R196, R196 ;  /* 0x000000c400c47308 */ /* 0x000fe20000000800 */
[----:B------:R-:W-:Y:S01]  /*11110*/  FADD.FTZ R191, R189, R191 ;  /* 0x000000bfbdbf7221 */ /* 0x000fe20000010000 */
[----:B------:R-:W-:Y:S01]  /*11120*/  FADD.FTZ R185, R185, R190 ;  /* 0x000000beb9b97221 */ /* 0x000fe20000010000 */
[----:B------:R-:W-:Y:S01]  /*11130*/  FADD.FTZ R188, R188, R195 ;  /* 0x000000c3bcbc7221 */ /* 0x000fe20000010000 */
[----:B------:R-:W-:Y:S01]  /*11140*/  FADD.FTZ R182, R182, R193 ;  /* 0x000000c1b6b67221 */ /* 0x000fe20000010000 */
[----:B------:R-:W-:Y:S01]  /*11150*/  FADD.FTZ R170, R170, R191 ;  /* 0x000000bfaaaa7221 */ /* 0x000fe20000010000 */
[----:B------:R-:W-:Y:S04]  /*11160*/  FADD.FTZ R184, R184, R185 ;  /* 0x000000b9b8b87221 */ /* 0x000fe80000010000 */
[----:B------:R-:W2:Y:S01]  /*11170*/  MUFU.EX2 R197, R197 ;  /* 0x000000c500c57308 */ /* 0x000ea20000000800 */
[----:B-1----:R-:W-:Y:S01]  /*11180*/  F2FP.F16.F32.PACK_AB R135, R179, R178 ;  /* 0x000000b2b387723e */ /* 0x002fe200000000ff */
[----:B------:R-:W-:Y:S01]  /*11190*/  FADD.FTZ R187, R187, R188 ;  /* 0x000000bcbbbb7221 */ /* 0x000fe20000010000 */
[----:B------:R-:W-:Y:S01]  /*111a0*/  FADD.FTZ R181, R181, R182 ;  /* 0x000000b6b5b57221 */ /* 0x000fe20000010000 */
[----:B------:R-:W-:Y:S01]  /*111b0*/  FADD.FTZ R169, R169, R170 ;  /* 0x000000aaa9a97221 */ /* 0x000fe20000010000 */
[----:B------:R-:W-:Y:S01]  /*111c0*/  FADD.FTZ R183, R183, R184 ;  /* 0x000000b8b7b77221 */ /* 0x000fe20000010000 */
[----:B------:R-:W-:Y:S01]  /*111d0*/  FADD.FTZ R187, R186, R187 ;  /* 0x000000bbbabb7221 */ /* 0x000fe20000010000 */
[----:B------:R-:W-:Y:S01]  /*111e0*/  FADD.FTZ R181, R180, R181 ;  /* 0x000000b5b4b57221 */ /* 0x000fe20000010000 */
[-C--:B---3--:R-:W-:Y:S02]  /*111f0*/  HMMA.16816.F32 R4, R132, R140.reuse, R4 ;  /* 0x0000008c8404723c */ /* 0x088fe40000001804 */
[----:B------:R-:W-:Y:S03]  /*11200*/  MUFU.EX2 R199, R199 ;  /* 0x000000c700c77308 */ /* 0x000fe60000000800 */
[----:B------:R-:W-:Y:S01]  /*11210*/  FADD.FTZ R176, R176, R183 ;  /* 0x000000b7b0b07221 */ /* 0x000fe20000010000 */
[----:B------:R-:W-:Y:S06]  /*11220*/  FADD.FTZ R172, R172, R187 ;  /* 0x000000bbacac7221 */ /* 0x000fec0000010000 */
[----:B------:R-:W1:Y:S01]  /*11230*/  MUFU.EX2 R200, R200 ;  /* 0x000000c800c87308 */ /* 0x000e620000000800 */
[----:B--2---:R-:W-:Y:S01]  /*11240*/  F2FP.F16.F32.PACK_AB R137, R197, R196 ;  /* 0x000000c4c589723e */ /* 0x004fe200000000ff */
[----:B------:R-:W-:Y:S01]  /*11250*/  FADD.FTZ R196, R196, R169 ;  /* 0x000000a9c4c47221 */ /* 0x000fe20000010000 */
[----:B------:R-:W-:Y:S01]  /*11260*/  MOV R169, R166 ;  /* 0x000000a600a97202 */ /* 0x000fe20000000f00 */
[----:B------:R-:W-:Y:S01]  /*11270*/  FADD.FTZ R177, R177, R176 ;  /* 0x000000b0b1b17221 */ /* 0x000fe20000010000 */
[----:B------:R-:W-:Y:S01]  /*11280*/  FADD.FTZ R173, R173, R172 ;  /* 0x000000acadad7221 */ /* 0x000fe20000010000 */
[----:B------:R-:W-:Y:S04]  /*11290*/  FADD.FTZ R196, R197, R196 ;  /* 0x000000c4c5c47221 */ /* 0x000fe80000010000 */
[----:B------:R-:W-:Y:S01]  /*112a0*/  MUFU.EX2 R202, R202 ;  /* 0x000000ca00ca7308 */ /* 0x000fe20000000800 */
[----:B------:R-:W-:Y:S01]  /*112b0*/  FADD.FTZ R178, R178, R177 ;  /* 0x000000b1b2b27221 */ /* 0x000fe20000010000 */
[----:B------:R-:W-:Y:S03]  /*112c0*/  FADD.FTZ R174, R174, R173 ;  /* 0x000000adaeae7221 */ /* 0x000fe60000010000 */
[----:B------:R-:W-:Y:S01]  /*112d0*/  FADD.FTZ R179, R179, R178 ;  /* 0x000000b2b3b37221 */ /* 0x000fe20000010000 */
[----:B------:R-:W-:Y:S04]  /*112e0*/  FADD.FTZ R175, R175, R174 ;  /* 0x000000aeafaf7221 */ /* 0x000fe80000010000 */
[----:B------:R-:W2:Y:S01]  /*112f0*/  MUFU.EX2 R203, R203 ;  /* 0x000000cb00cb7308 */ /* 0x000ea20000000800 */
[C---:B-1----:R-:W-:Y:S01]  /*11300*/  F2FP.F16.F32.PACK_AB R139, R200.reuse, R199 ;  /* 0x000000c7c88b723e */ /* 0x042fe200000000ff */
[----:B------:R-:W-:Y:S04]  /*11310*/  FADD.FTZ R199, R199, R196 ;  /* 0x000000c4c7c77221 */ /* 0x000fe80000010000 */
[----:B------:R-:W-:Y:S04]  /*11320*/  FADD.FTZ R199, R200, R199 ;  /* 0x000000c7c8c77221 */ /* 0x000fe80000010000 */
[----:B------:R-:W-:Y:S01]  /*11330*/  MUFU.EX2 R204, R204 ;  /* 0x000000cc00cc7308 */ /* 0x000fe20000000800 */
[----:B------:R-:W-:Y:S04]  /*11340*/  FADD.FTZ R214, R214, R199 ;  /* 0x000000c7d6d67221 */ /* 0x000fe80000010000 */
[----:B------:R-:W-:Y:S05]  /*11350*/  FADD.FTZ R215, R215, R214 ;  /* 0x000000d6d7d77221 */ /* 0x000fea0000010000 */
[----:B------:R-:W1:Y:S01]  /*11360*/  MUFU.EX2 R205, R205 ;  /* 0x000000cd00cd7308 */ /* 0x000e620000000800 */
[C---:B--2---:R-:W-:Y:S01]  /*11370*/  F2FP.F16.F32.PACK_AB R136, R203.reuse, R202 ;  /* 0x000000cacb88723e */ /* 0x044fe200000000ff */
[----:B------:R-:W-:Y:S01]  /*11380*/  FADD.FTZ R202, R202, R181 ;  /* 0x000000b5caca7221 */ /* 0x000fe20000010000 */
[----:B------:R-:W-:Y:S03]  /*11390*/  FADD.FTZ R216, R216, R215 ;  /* 0x000000d7d8d87221 */ /* 0x000fe60000010000 */
[----:B------:R-:W-:Y:S01]  /*113a0*/  FADD.FTZ R203, R203, R202 ;  /* 0x000000cacbcb7221 */ /* 0x000fe20000010000 */
[----:B------:R-:W-:Y:S03]  /*113b0*/  FADD.FTZ R216, R217, R216 ;  /* 0x000000d8d9d87221 */ /* 0x000fe60000010000 */
[----:B------:R-:W-:Y:S10]  /*113c0*/  MUFU.EX2 R162, R66 ;  /* 0x0000004200a27308 */ /* 0x000ff40000000800 */
[----:B------:R-:W-:Y:S01]  /*113d0*/  MUFU.EX2 R63, R194 ;  /* 0x000000c2003f7308 */ /* 0x000fe20000000800 */
[C---:B-1----:R-:W-:Y:S01]  /*113e0*/  F2FP.F16.F32.PACK_AB R138, R205.reuse, R204 ;  /* 0x000000cccd8a723e */ /* 0x042fe200000000ff */
[----:B------:R-:W-:Y:S04]  /*113f0*/  FADD.FTZ R204, R204, R203 ;  /* 0x000000cbcccc7221 */ /* 0x000fe80000010000 */
[----:B------:R-:W-:Y:S02]  /*11400*/  FADD.FTZ R205, R205, R204 ;  /* 0x000000cccdcd7221 */ /* 0x000fe40000010000 */
[C---:B------:R-:W-:Y:S02]  /*11410*/  HMMA.16816.F32 R8, R136.reuse, R140, R8 ;  /* 0x0000008c8808723c */ /* 0x040fe40000001808 */
[----:B------:R1:W2:Y:S02]  /*11420*/  MUFU.EX2 R194, R64 ;  /* 0x0000004000c27308 */ /* 0x0002a40000000800 */
[----:B------:R-:W-:Y:S02]  /*11430*/  FADD.FTZ R218, R218, R205 ;  /* 0x000000cddada7221 */ /* 0x000fe40000010000 */
[-C--:B------:R-:W-:Y:S06]  /*11440*/  HMMA.16816.F32 R12, R136, R142.reuse, R12 ;  /* 0x0000008e880c723c */ /* 0x080fec000000180c */
[----:B------:R-:W-:Y:S01]  /*11450*/  MUFU.EX2 R206, R206 ;  /* 0x000000ce00ce7308 */ /* 0x000fe20000000800 */
[----:B------:R-:W-:Y:S01]  /*11460*/  FADD.FTZ R219, R219, R218 ;  /* 0x000000dadbdb7221 */ /* 0x000fe20000010000 */
[C---:B------:R-:W-:Y:S01]  /*11470*/  HMMA.16816.F32 R16, R132.reuse, R142, R16 ;  /* 0x0000008e8410723c */ /* 0x040fe20000001810 */
[----:B------:R-:W3:Y:S07]  /*11480*/  LDSM.16.MT88.4 R140, [R171+0xa400] ;  /* 0x00a40000ab8c783b */ /* 0x000eee0000004200 */
[----:B------:R-:W3:Y:S01]  /*11490*/  MUFU.EX2 R207, R207 ;  /* 0x000000cf00cf7308 */ /* 0x000ee20000000800 */
[-C--:B----4-:R-:W-:Y:S01]  /*114a0*/  HMMA.16816.F32 R68, R132, R148.reuse, R68 ;  /* 0x000000948444723c */ /* 0x090fe20000001844 */
[----:B-1----:R-:W-:Y:S02]  /*114b0*/  LDSM.16.MT88.4 R64, [R171+0xac00] ;  /* 0x00ac0000ab40783b */ /* 0x002fe40000004200 */
[----:B------:R-:W-:Y:S03]  /*114c0*/  FADD.FTZ R246, R246, R219 ;  /* 0x000000dbf6f67221 */ /* 0x000fe60000010000 */
[C---:B------:R-:W-:Y:S03]  /*114d0*/  HMMA.16816.F32 R72, R136.reuse, R148, R72 ;  /* 0x000000948848723c */ /* 0x040fe60000001848 */
[----:B------:R-:W-:Y:S02]  /*114e0*/  MUFU.EX2 R208, R208 ;  /* 0x000000d000d07308 */ /* 0x000fe40000000800 */
[----:B------:R-:W-:Y:S01]  /*114f0*/  FADD.FTZ R251, R251, R246 ;  /* 0x000000f6fbfb7221 */ /* 0x000fe20000010000 */
[-C--:B------:R-:W-:Y:S07]  /*11500*/  HMMA.16816.F32 R76, R136, R150.reuse, R76 ;  /* 0x00000096884c723c */ /* 0x080fee000000184c */
[----:B------:R-:W-:Y:S01]  /*11510*/  MUFU.EX2 R209, R209 ;  /* 0x000000d100d17308 */ /* 0x000fe20000000800 */
[----:B--2---:R-:W-:Y:S01]  /*11520*/  FADD.FTZ R251, R194, R251 ;  /* 0x000000fbc2fb7221 */ /* 0x004fe20000010000 */
[C---:B------:R-:W-:Y:S01]  /*11530*/  HMMA.16816.F32 R80, R132.reuse, R150, R80 ;  /* 0x000000968450723c */ /* 0x040fe20000001850 */
[----:B------:R-:W-:Y:S07]  /*11540*/  LDSM.16.MT88.4 R148, [R221+0x9c00] ;  /* 0x009c0000dd94783b */ /* 0x000fee0000004200 */
[----:B------:R-:W-:Y:S01]  /*11550*/  MUFU.EX2 R210, R210 ;  /* 0x000000d200d27308 */ /* 0x000fe20000000800 */
[-C--:B-----5:R-:W-:Y:S06]  /*11560*/  HMMA.16816.F32 R84, R132, R144.reuse, R84 ;  /* 0x000000908454723c */ /* 0x0a0fec0000001854 */
[C---:B------:R-:W-:Y:S03]  /*11570*/  HMMA.16816.F32 R88, R136.reuse, R144, R88 ;  /* 0x000000908858723c */ /* 0x040fe60000001858 */
[----:B------:R-:W1:Y:S03]  /*11580*/  MUFU.EX2 R211, R211 ;  /* 0x000000d300d37308 */ /* 0x000e660000000800 */
[-C--:B------:R-:W-:Y:S07]  /*11590*/  HMMA.16816.F32 R92, R136, R146.reuse, R92 ;  /* 0x00000092885c723c */ /* 0x080fee000000185c */
[----:B------:R-:W-:Y:S01]  /*115a0*/  MUFU.EX2 R212, R212 ;  /* 0x000000d400d47308 */ /* 0x000fe20000000800 */
[C---:B------:R-:W-:Y:S01]  /*115b0*/  HMMA.16816.F32 R96, R132.reuse, R146, R96 ;  /* 0x000000928460723c */ /* 0x040fe20000001860 */
[----:B------:R-:W-:Y:S08]  /*115c0*/  LDSM.16.MT88.4 R144, [R171+0x9800] ;  /* 0x00980000ab90783b */ /* 0x000ff00000004200 */
[----:B------:R-:W2:Y:S01]  /*115d0*/  MUFU.EX2 R213, R213 ;  /* 0x000000d500d57308 */ /* 0x000ea20000000800 */
[-C--:B---3--:R-:W-:Y:S06]  /*115e0*/  HMMA.16816.F32 R100, R132, R140.reuse, R100 ;  /* 0x0000008c8464723c */ /* 0x088fec0000001864 */
[C---:B------:R-:W-:Y:S03]  /*115f0*/  HMMA.16816.F32 R20, R136.reuse, R140, R20 ;  /* 0x0000008c8814723c */ /* 0x040fe60000001814 */
[----:B------:R-:W-:Y:S03]  /*11600*/  MUFU.EX2 R248, R248 ;  /* 0x000000f800f87308 */ /* 0x000fe60000000800 */
[-C--:B------:R-:W-:Y:S07]  /*11610*/  HMMA.16816.F32 R104, R136, R142.reuse, R104 ;  /* 0x0000008e8868723c */ /* 0x080fee0000001868 */
[----:B------:R-:W-:Y:S01]  /*11620*/  MUFU.EX2 R250, R250 ;  /* 0x000000fa00fa7308 */ /* 0x000fe20000000800 */
[C---:B------:R-:W-:Y:S01]  /*11630*/  HMMA.16816.F32 R108, R132.reuse, R142, R108 ;  /* 0x0000008e846c723c */ /* 0x040fe2000000186c */
[----:B------:R-:W3:Y:S08]  /*11640*/  LDSM.16.MT88.4 R140, [R221+0x9800] ;  /* 0x00980000dd8c783b */ /* 0x000ef00000004200 */
[----:B------:R-:W-:Y:S01]  /*11650*/  MUFU.EX2 R252, R252 ;  /* 0x000000fc00fc7308 */ /* 0x000fe20000000800 */
[-C--:B------:R-:W-:Y:S06]  /*11660*/  HMMA.16816.F32 R32, R132, R36.reuse, R32 ;  /* 0x000000248420723c */ /* 0x080fec0000001820 */
[C---:B------:R-:W-:Y:S03]  /*11670*/  HMMA.16816.F32 R112, R136.reuse, R36, R112 ;  /* 0x000000248870723c */ /* 0x040fe60000001870 */
[----:B------:R-:W-:Y:S03]  /*11680*/  MUFU.EX2 R201, R201 ;  /* 0x000000c900c97308 */ /* 0x000fe60000000800 */
[-C--:B------:R-:W-:Y:S07]  /*11690*/  HMMA.16816.F32 R116, R136, R38.reuse, R116 ;  /* 0x000000268874723c */ /* 0x080fee0000001874 */
[----:B------:R-:W-:Y:S01]  /*116a0*/  MUFU.EX2 R198, R198 ;  /* 0x000000c600c67308 */ /* 0x000fe20000000800 */
[----:B------:R-:W-:Y:S01]  /*116b0*/  F2FP.F16.F32.PACK_AB R36, R207, R206 ;  /* 0x000000cecf24723e */ /* 0x000fe200000000ff */
[C---:B------:R-:W-:Y:S04]  /*116c0*/  HMMA.16816.F32 R120, R132.reuse, R38, R120 ;  /* 0x000000268478723c */ /* 0x040fe80000001878 */
[----:B-1----:R-:W-:Y:S02]  /*116d0*/  F2FP.F16.F32.PACK_AB R37, R211, R210 ;  /* 0x000000d2d325723e */ /* 0x002fe400000000ff */
[-C--:B------:R-:W-:Y:S02]  /*116e0*/  HMMA.16816.F32 R24, R132, R48.reuse, R24 ;  /* 0x000000308418723c */ /* 0x080fe40000001818 */
[----:B------:R-:W1:Y:S03]  /*116f0*/  MUFU.EX2 R62, R62 ;  /* 0x0000003e003e7308 */ /* 0x000e660000000800 */
[----:B------:R-:W-:Y:S01]  /*11700*/  F2FP.F16.F32.PACK_AB R38, R209, R208 ;  /* 0x000000d0d126723e */ /* 0x000fe200000000ff */
[C---:B------:R-:W-:Y:S05]  /*11710*/  HMMA.16816.F32 R124, R136.reuse, R48, R124 ;  /* 0x00000030887c723c */ /* 0x040fea000000187c */
[----:B--2---:R-:W-:Y:S01]  /*11720*/  F2FP.F16.F32.PACK_AB R39, R213, R212 ;  /* 0x000000d4d527723e */ /* 0x004fe200000000ff */
[-C--:B------:R-:W-:Y:S05]  /*11730*/  HMMA.16816.F32 R28, R136, R50.reuse, R28 ;  /* 0x00000032881c723c */ /* 0x080fea000000181c */
[----:B------:R-:W-:Y:S01]  /*11740*/  FADD.FTZ R210, R210, R179 ;  /* 0x000000b3d2d27221 */ /* 0x000fe20000010000 */
[----:B------:R-:W-:Y:S01]  /*11750*/  HMMA.16816.F32 R128, R132, R50, R128 ;  /* 0x000000328480723c */ /* 0x000fe20000001880 */
[----:B------:R-:W2:Y:S04]  /*11760*/  LDSM.16.MT88.4 R48, [R171+0xa800] ;  /* 0x00a80000ab30783b */ /* 0x000ea80000004200 */
[----:B------:R-:W-:Y:S01]  /*11770*/  FADD.FTZ R206, R206, R175 ;  /* 0x000000afcece7221 */ /* 0x000fe20000010000 */
[-C--:B---3--:R-:W-:Y:S05]  /*11780*/  HMMA.16816.F32 R4, R36, R140.reuse, R4 ;  /* 0x0000008c2404723c */ /* 0x088fea0000001804 */
[----:B------:R-:W-:Y:S01]  /*11790*/  FFMA.FTZ R132, R57, UR4, -R192 ;  /* 0x0000000439847c23 */ /* 0x000fe200080108c0 */
[C---:B------:R-:W-:Y:S01]  /*117a0*/  HMMA.16816.F32 R8, R40.reuse, R140, R8 ;  /* 0x0000008c2808723c */ /* 0x040fe20000001808 */
[----:B------:R-:W-:Y:S02]  /*117b0*/  LDSM.16.MT88.4 R56, [R221+0xac00] ;  /* 0x00ac0000dd38783b */ /* 0x000fe40000004200 */
[----:B------:R-:W3:Y:S02]  /*117c0*/  MUFU.EX2 R163, R132 ;  /* 0x0000008400a37308 */ /* 0x000ee40000000800 */
[----:B-1----:R-:W-:Y:S01]  /*117d0*/  F2FP.F16.F32.PACK_AB R135, R63, R62 ;  /* 0x0000003e3f87723e */ /* 0x002fe200000000ff */
[-C--:B------:R-:W-:Y:S05]  /*117e0*/  HMMA.16816.F32 R12, R40, R142.reuse, R12 ;  /* 0x0000008e280c723c */ /* 0x080fea000000180c */
[----:B------:R-:W-:Y:S01]  /*117f0*/  FADD.FTZ R211, R211, R210 ;  /* 0x000000d2d3d37221 */ /* 0x000fe20000010000 */
[C---:B------:R-:W-:Y:S05]  /*11800*/  HMMA.16816.F32 R16, R36.reuse, R142, R16 ;  /* 0x0000008e2410723c */ /* 0x040fea0000001810 */
[----:B------:R-:W-:Y:S01]  /*11810*/  FADD.FTZ R207, R207, R206 ;  /* 0x000000cecfcf7221 */ /* 0x000fe20000010000 */
        /* <DEDUP_REMOVED lines=12> */
[-C--:B------:R-:W-:Y:S06]  /*118e0*/  HMMA.16816.F32 R92, R40, R46.reuse, R92 ;  /* 0x0000002e285c723c */ /* 0x080fec000000185c */
[C---:B------:R-:W-:Y:S01]  /*118f0*/  HMMA.16816.F32 R96, R36.reuse, R46, R96 ;  /* 0x0000002e2460723c */ /* 0x040fe20000001860 */
[----:B------:R-:W1:Y:S05]  /*11900*/  LDSM.16.MT88.4 R44, [R171+0xb800] ;  /* 0x00b80000ab2c783b */ /* 0x000e6a0000004200 */
[-C--:B--2---:R-:W-:Y:S06]  /*11910*/  HMMA.16816.F32 R100, R36, R48.reuse, R100 ;  /* 0x000000302464723c */ /* 0x084fec0000001864 */
        /* <DEDUP_REMOVED lines=14> */
[----:B------:R1:W4:Y:S01]  /*11a00*/  MUFU.EX2 R53, R192 ;  /* 0x000000c000357308 */ /* 0x0003220000000800 */
[----:B---3--:R-:W-:Y:S01]  /*11a10*/  MOV R61, R163 ;  /* 0x000000a3003d7202 */ /* 0x008fe20000000f00 */
[-C--:B------:R-:W-:Y:S01]  /*11a20*/  HMMA.16816.F32 R28, R40, R46.reuse, R28 ;  /* 0x0000002e281c723c */ /* 0x080fe2000000181c */
[----:B------:R-:W3:Y:S03]  /*11a30*/  LDSM.16.MT88.4 R40, [R221+0xbc00] ;  /* 0x00bc0000dd28783b */ /* 0x000ee60000004200 */
[----:B------:R-:W-:Y:S02]  /*11a40*/  MOV R55, R155 ;  /* 0x0000009b00377202 */ /* 0x000fe40000000f00 */
[----:B------:R-:W-:Y:S05]  /*11a50*/  HMMA.16816.F32 R128, R36, R46, R128 ;  /* 0x0000002e2480723c */ /* 0x000fea0000001880 */
[----:B------:R-:W-:Y:S01]  /*11a60*/  MOV R54, R154 ;  /* 0x0000009a00367202 */ /* 0x000fe20000000f00 */
[----:B------:R-:W-:Y:S01]  /*11a70*/  FADD.FTZ R251, R61, R251 ;  /* 0x000000fb3dfb7221 */ /* 0x000fe20000010000 */
[----:B------:R-:W-:Y:S04]  /*11a80*/  F2FP.F16.F32.PACK_AB R36, R250, R248 ;  /* 0x000000f8fa24723e */ /* 0x000fe800000000ff */
[----:B-1----:R-:W-:Y:S02]  /*11a90*/  MOV R192, R152 ;  /* 0x0000009800c07202 */ /* 0x002fe40000000f00 */
[----:B------:R-:W-:Y:S01]  /*11aa0*/  F2FP.F16.F32.PACK_AB R38, R201, R252 ;  /* 0x000000fcc926723e */ /* 0x000fe200000000ff */
[----:B------:R-:W-:Y:S01]  /*11ab0*/  FADD.FTZ R252, R252, R209 ;  /* 0x000000d1fcfc7221 */ /* 0x000fe20000010000 */
[----:B------:R-:W-:Y:S01]  /*11ac0*/  F2FP.F16.F32.PACK_AB R37, R55, R192 ;  /* 0x000000c03725723e */ /* 0x000fe200000000ff */
[----:B------:R-:W-:Y:S01]  /*11ad0*/  FADD.FTZ R212, R192, R212 ;  /* 0x000000d4c0d47221 */ /* 0x000fe20000010000 */
[----:B------:R-:W-:Y:S01]  /*11ae0*/  F2FP.F16.F32.PACK_AB R39, R198, R60 ;  /* 0x0000003cc627723e */ /* 0x000fe200000000ff */
[----:B------:R-:W-:Y:S01]  /*11af0*/  FADD.FTZ R249, R201, R252 ;  /* 0x000000fcc9f97221 */ /* 0x000fe20000010000 */
[----:B------:R-:W-:Y:S01]  /*11b00*/  MOV R45, R153 ;  /* 0x00000099002d7202 */ /* 0x000fe20000000f00 */
[----:B------:R-:W-:Y:S01]  /*11b10*/  FADD.FTZ R212, R55, R212 ;  /* 0x000000d437d47221 */ /* 0x000fe20000010000 */
[----:B------:R-:W-:Y:S02]  /*11b20*/  F2FP.F16.F32.PACK_AB R132, R61, R194 ;  /* 0x000000c23d84723e */ /* 0x000fe400000000ff */
[----:B------:R-:W-:Y:S01]  /*11b30*/  F2FP.F16.F32.PACK_AB R133, R54, R45 ;  /* 0x0000002d3685723e */ /* 0x000fe200000000ff */
[-C--:B------:R-:W-:Y:S01]  /*11b40*/  HMMA.16816.F32 R160, R36, R148.reuse, R4 ;  /* 0x0000009424a0723c */ /* 0x080fe20000001804 */
[----:B------:R-:W1:Y:S02]  /*11b50*/  LDSM.16.MT88.4 R4, [R171+0xbc00] ;  /* 0x00bc0000ab04783b */ /* 0x000e640000004200 */
[----:B----4-:R-:W-:Y:S01]  /*11b60*/  F2FP.F16.F32.PACK_AB R134, R53, R52 ;  /* 0x000000343586723e */ /* 0x010fe200000000ff */
[----:B------:R-:W-:Y:S01]  /*11b70*/  FADD.FTZ R216, R45, R216 ;  /* 0x000000d82dd87221 */ /* 0x000fe20000010000 */
[----:B------:R-:W-:Y:S03]  /*11b80*/  FADD.FTZ R52, R52, R251 ;  /* 0x000000fb34347221 */ /* 0x000fe60000010000 */
[----:B------:R-:W-:Y:S02]  /*11b90*/  FADD.FTZ R3, R54, R216 ;  /* 0x000000d836037221 */ /* 0x000fe40000010000 */
[C---:B------:R-:W-:Y:S04]  /*11ba0*/  HMMA.16816.F32 R156, R132.reuse, R148, R8 ;  /* 0x00000094849c723c */ /* 0x040fe80000001808 */
[----:B------:R-:W-:Y:S01]  /*11bb0*/  FADD.FTZ R62, R62, R3 ;  /* 0x000000033e3e7221 */ /* 0x000fe20000010000 */
[----:B------:R-:W-:Y:S01]  /*11bc0*/  FADD.FTZ R3, R60, R212 ;  /* 0x000000d43c037221 */ /* 0x000fe20000010000 */
[-C--:B------:R-:W-:Y:S05]  /*11bd0*/  HMMA.16816.F32 R152, R132, R150.reuse, R12 ;  /* 0x000000968498723c */ /* 0x080fea000000180c */
[----:B------:R-:W-:Y:S01]  /*11be0*/  FADD.FTZ R244, R198, R3 ;  /* 0x00000003c6f47221 */ /* 0x000fe20000010000 */
[C---:B------:R-:W-:Y:S05]  /*11bf0*/  HMMA.16816.F32 R148, R36.reuse, R150, R16 ;  /* 0x000000962494723c */ /* 0x040fea0000001810 */
[----:B------:R-:W-:Y:S01]  /*11c00*/  FADD.FTZ R245, R63, R62 ;  /* 0x0000003e3ff57221 */ /* 0x000fe20000010000 */
[-C--:B--2---:R-:W-:Y:S05]  /*11c10*/  HMMA.16816.F32 R68, R36, R48.reuse, R68 ;  /* 0x000000302444723c */ /* 0x084fea0000001844 */
[----:B------:R-:W-:Y:S01]  /*11c20*/  FADD.FTZ R247, R53, R52 ;  /* 0x0000003435f77221 */ /* 0x000fe20000010000 */
[C---:B------:R-:W-:Y:S05]  /*11c30*/  HMMA.16816.F32 R72, R132.reuse, R48, R72 ;  /* 0x000000308448723c */ /* 0x040fea0000001848 */
[----:B------:R-:W-:Y:S01]  /*11c40*/  MOV R3, R168 ;  /* 0x000000a800037202 */ /* 0x000fe20000000f00 */
        /* <DEDUP_REMOVED lines=21> */
.L_x_150:
[----:B------:R-:W1:Y:S01]  /*11da0*/  S2R R0, SR_TID.X ;  /* 0x0000000000007919 */ /* 0x000e620000002100 */
[----:B------:R-:W2:Y:S01]  /*11db0*/  S2UR UR6, SR_CgaCtaId ;  /* 0x00000000000679c3 */ /* 0x000ea20000008800 */
[----:B------:R-:W-:Y:S01]  /*11dc0*/  SHF.R.S32.HI R14, RZ, 0x2, R239 ;  /* 0x00000002ff0e7819 */ /* 0x000fe200000114ef */
[----:B------:R-:W-:Y:S01]  /*11dd0*/  UISETP.NE.AND UP0, UPT, UR15, -0x1, UPT ;  /* 0xffffffff0f00788c */ /* 0x000fe2000bf05270 */
[----:B------:R-:W3:Y:S01]  /*11de0*/  SHFL.BFLY PT, R8, R249, 0x2, 0x1f ;  /* 0x0c401f00f9087f89 */ /* 0x000ee200000e0000 */
[----:B------:R-:W-:Y:S01]  /*11df0*/  UMOV UR7, 0x400 ;  /* 0x0000040000077882 */ /* 0x000fe20000000000 */
[----:B------:R-:W-:Y:S02]  /*11e00*/  PLOP3.LUT P6, PT, PT, PT, PT, 0x8, 0x0 ;  /* 0x000000000000781c */ /* 0x000fe40003fce170 */
[----:B------:R-:W4:Y:S01]  /*11e10*/  SHFL.BFLY PT, R3, R244, 0x2, 0x1f ;  /* 0x0c401f00f4037f89 */ /* 0x000f2200000e0000 */
[----:B------:R-:W-:-:S03]  /*11e20*/  PLOP3.LUT P0, PT, PT, PT, UP0, 0x80, 0x0 ;  /* 0x000000000000781c */ /* 0x000fc60003f0f008 */
[----:B------:R-:W5:Y:S02]  /*11e30*/  SHFL.BFLY PT, R2, R247, 0x2, 0x1f ;  /* 0x0c401f00f7027f89 */ /* 0x000f6400000e0000 */
[----:B------:R-:W-:Y:S02]  /*11e40*/  @UP0 ULDC.64 UR4, c[0x0][0x298] ;  /* 0x0000a60000040ab9 */ /* 0x000fe40000000a00 */
[----:B------:R-:W5:Y:S01]  /*11e50*/  SHFL.BFLY PT, R10, R245, 0x2, 0x1f ;  /* 0x0c401f00f50a7f89 */ /* 0x000f6200000e0000 */
[----:B------:R-:W-:-:S07]  /*11e60*/  @UP0 UIMAD.WIDE.U32 UR8, UR15, UR4, URZ ;  /* 0x000000040f0802a5 */ /* 0x000fce000f8e003f */
[----:B------:R-:W-:Y:S01]  /*11e70*/  @UP0 UMOV UR4, UR8 ;  /* 0x0000000800040c82 */ /* 0x000fe20008000000 */
[----:B--2---:R-:W-:Y:S02]  /*11e80*/  ULEA UR6, UR6, UR7, 0x18 ;  /* 0x0000000706067291 */ /* 0x004fe4000f8ec03f */
[----:B------:R-:W-:Y:S01]  /*11e90*/  @UP0 UIMAD UR7, UR15, UR5, UR9 ;  /* 0x000000050f0702a4 */ /* 0x000fe2000f8e0209 */
[----:B---3--:R-:W-:Y:S01]  /*11ea0*/  FADD.FTZ R8, R8, R249 ;  /* 0x000000f908087221 */ /* 0x008fe20000010000 */
[----:B-1----:R-:W-:Y:S01]  /*11eb0*/  SHF.R.S32.HI R11, RZ, 0x1f, R0 ;  /* 0x0000001fff0b7819 */ /* 0x002fe20000011400 */
[----:B----4-:R-:W-:-:S03]  /*11ec0*/  FADD.FTZ R4, R3, R244 ;  /* 0x000000f403047221 */ /* 0x010fc60000010000 */
[----:B------:R-:W1:Y:S01]  /*11ed0*/  SHFL.BFLY PT, R13, R8, 0x1, 0x1f ;  /* 0x0c201f00080d7f89 */ /* 0x000e6200000e0000 */
[----:B------:R-:W-:Y:S01]  /*11ee0*/  LEA.HI R3, R11, R0, RZ, 0x2 ;  /* 0x000000000b037211 */ /* 0x000fe200078f10ff */
[----:B-----5:R-:W-:Y:S02]  /*11ef0*/  FADD.FTZ R9, R2, R247 ;  /* 0x000000f702097221 */ /* 0x020fe40000010000 */
[----:B------:R-:W2:Y:S01]  /*11f00*/  SHFL.BFLY PT, R7, R4, 0x1, 0x1f ;  /* 0x0c201f0004077f89 */ /* 0x000ea200000e0000 */
[----:B------:R-:W-:Y:S01]  /*11f10*/  SHF.R.S32.HI R2, RZ, 0x2, R3 ;  /* 0x00000002ff027819 */ /* 0x000fe20000011403 */
[----:B------:R-:W-:Y:S02]  /*11f20*/  FADD.FTZ R5, R10, R245 ;  /* 0x000000f50a057221 */ /* 0x000fe40000010000 */
[----:B------:R-:W3:Y:S01]  /*11f30*/  SHFL.BFLY PT, R6, R9, 0x1, 0x1f ;  /* 0x0c201f0009067f89 */ /* 0x000ee200000e0000 */
[----:B------:R-:W-:Y:S01]  /*11f40*/  VIADD R10, R14, 0x40 ;  /* 0x000000400e0a7836 */ /* 0x000fe20000000000 */
[----:B------:R-:W-:-:S02]  /*11f50*/  SHF.R.S32.HI R17, RZ, 0x1f, R2 ;  /* 0x0000001fff117819 */ /* 0x000fc40000011402 */
[----:B------:R-:W4:Y:S02]  /*11f60*/  SHFL.BFLY PT, R16, R5, 0x1, 0x1f ;  /* 0x0c201f0005107f89 */ /* 0x000f2400000e0000 */
[----:B------:R-:W-:Y:S02]  /*11f70*/  LEA.HI R17, R17, R2, RZ, 0x3 ;  /* 0x0000000211117211 */ /* 0x000fe400078f18ff */
[----:B------:R-:W-:Y:S02]  /*11f80*/  ISETP.GE.AND P1, PT, R10, UR14, PT ;  /* 0x0000000e0a007c0c */ /* 0x000fe4000bf26270 */
[----:B------:R-:W-:-:S05]  /*11f90*/  LOP3.LUT R17, R17, 0xfffffff8, RZ, 0xc0, !PT ;  /* 0xfffffff811117812 */ /* 0x000fca00078ec0ff */
[----:B------:R-:W-:Y:S02]  /*11fa0*/  IMAD.IADD R17, R2, 0x1, -R17 ;  /* 0x0000000102117824 */ /* 0x000fe400078e0a11 */
[----:B-1----:R-:W-:-:S03]  /*11fb0*/  FADD.FTZ R8, R8, R13 ;  /* 0x0000000d08087221 */ /* 0x002fc60000010000 */
[----:B------:R-:W-:Y:S01]  /*11fc0*/  LEA.HI R13, R17, R17, RZ, 0x1 ;  /* 0x00000011110d7211 */ /* 0x000fe200078f08ff */
[----:B--2---:R-:W-:Y:S01]  /*11fd0*/  FADD.FTZ R7, R4, R7 ;  /* 0x0000000704077221 */ /* 0x004fe20000010000 */
[----:B------:R-:W-:Y:S02]  /*11fe0*/  LEA.HI R4, R11, R0, RZ, 0x5 ;  /* 0x000000000b047211 */ /* 0x000fe400078f28ff */
[----:B------:R-:W-:Y:S01]  /*11ff0*/  LOP3.LUT R12, R13, 0x3fffffe, RZ, 0xc0, !PT ;  /* 0x03fffffe0d0c7812 */ /* 0x000fe200078ec0ff */
[----:B---3--:R-:W-:Y:S01]  /*12000*/  FADD.FTZ R6, R9, R6 ;  /* 0x0000000609067221 */ /* 0x008fe20000010000 */
[----:B------:R-:W-:Y:S02]  /*12010*/  SHF.R.S32.HI R13, RZ, 0x1, R13 ;  /* 0x00000001ff0d7819 */ /* 0x000fe4000001140d */
[----:B------:R-:W-:Y:S01]  /*12020*/  LOP3.LUT R11, R3, 0xfffffffc, RZ, 0xc0, !PT ;  /* 0xfffffffc030b7812 */ /* 0x000fe200078ec0ff */
[----:B------:R-:W-:Y:S01]  /*12030*/  IMAD.IADD R17, R17, 0x1, -R12 ;  /* 0x0000000111117824 */ /* 0x000fe200078e0a0c */
[----:B------:R-:W-:Y:S01]  /*12040*/  LOP3.LUT R9, R13, 0x1, RZ, 0xc0, !PT ;  /* 0x000000010d097812 */ /* 0x000fe200078ec0ff */
[----:B------:R-:W-:Y:S01]  /*12050*/  IMAD.MOV.U32 R12, RZ, RZ, 0x3f800000 ;  /* 0x3f800000ff0c7424 */ /* 0x000fe200078e00ff */
[----:B------:R-:W-:Y:S01]  /*12060*/  FSETP.NE.FTZ.AND P5, PT, R8, RZ, PT ;  /* 0x000000ff0800720b */ /* 0x000fe20003fb5000 */
[----:B------:R-:W-:Y:S01]  /*12070*/  IMAD.IADD R11, R0, 0x1, -R11 ;  /* 0x00000001000b7824 */ /* 0x000fe200078e0a0b */
[----:B------:R-:W-:Y:S01]  /*12080*/  ISETP.NE.U32.AND P3, PT, R9, 0x1, PT ;  /* 0x000000010900780c */ /* 0x000fe20003f65070 */
[----:B------:R-:W-:Y:S01]  /*12090*/  IMAD.SHL.U32 R9, R13, 0x40, RZ ;  /* 0x000000400d097824 */ /* 0x000fe200078e00ff */
[----:B------:R-:W-:Y:S01]  /*120a0*/  SHF.R.S32.HI R10, RZ, 0x5, R4 ;  /* 0x00000005ff0a7819 */ /* 0x000fe20000011404 */
[----:B----4-:R-:W-:Y:S01]  /*120b0*/  FADD.FTZ R5, R5, R16 ;  /* 0x0000001005057221 */ /* 0x010fe20000010000 */
[----:B------:R-:W-:Y:S01]  /*120c0*/  LOP3.LUT P2, RZ, R13, 0x2, RZ, 0xc0, !PT ;  /* 0x000000020dff7812 */ /* 0x000fe2000784c0ff */
[----:B------:R-:W-:Y:S01]  /*120d0*/  IMAD.MOV.U32 R13, RZ, RZ, 0x3f800000 ;  /* 0x3f800000ff0d7424 */ /* 0x000fe200078e00ff */
[----:B------:R-:W-:Y:S01]  /*120e0*/  LOP3.LUT R9, R9, 0xc0, RZ, 0xc0, !PT ;  /* 0x000000c009097812 */ /* 0x000fe200078ec0ff */
[----:B------:R-:W-:Y:S01]  /*120f0*/  IMAD R10, R10, 0x100, R11 ;  /* 0x000001000a0a7824 */ /* 0x000fe200078e020b */
[----:B------:R-:W-:-:S02]  /*12100*/  FSETP.NE.FTZ.AND P4, PT, R7, RZ, PT ;  /* 0x000000ff0700720b */ /* 0x000fc40003f95000 */
[----:B------:R-:W-:Y:S01]  /*12110*/  LEA.HI R9, R9, R9, RZ, 0x1d ;  /* 0x0000000909097211 */ /* 0x000fe200078fe8ff */
[----:B------:R-:W-:Y:S01]  /*12120*/  IMAD R10, R17, 0x10, R10 ;  /* 0x00000010110a7824 */ /* 0x000fe200078e020a */
[----:B------:R1:W2:Y:S03]  /*12130*/  @P5 MUFU.RCP R12, R8 ;  /* 0x00000008000c5308 */ /* 0x0002a60000001000 */
        /* <DEDUP_REMOVED lines=12> */
.L_x_154:
        /* <DEDUP_REMOVED lines=24> */
.L_x_155:
[----:B------:R-:W-:Y:S01]  /*12380*/  ISETP.NE.AND P3, PT, RZ, UR8, PT ;  /* 0x00000008ff007c0c */ /* 0x000fe2000bf65270 */
[C---:B------:R-:W-:Y:S01]  /*12390*/  FMUL.FTZ R81, R12.reuse, R81 ;  /* 0x000000510c517220 */ /* 0x040fe20000410000 */
[----:B------:R-:W-:Y:S01]  /*123a0*/  SEL R9, R9, 0xffffffe0, !P2 ;  /* 0xffffffe009097807 */ /* 0x000fe20005000000 */
[C---:B------:R-:W-:Y:S01]  /*123b0*/  FMUL.FTZ R84, R12.reuse, R84 ;  /* 0x000000540c547220 */ /* 0x040fe20000410000 */
[----:B------:R-:W-:Y:S01]  /*123c0*/  PLOP3.LUT P2, PT, PT, PT, PT, 0x8, 0x0 ;  /* 0x000000000000781c */ /* 0x000fe20003f4e170 */
        /* <DEDUP_REMOVED lines=8> */
[----:B------:R-:W2:Y:S01]  /*12450*/  @!P3 LDC R18, c[0x0][0x2c4] ;  /* 0x0000b100ff12bb82 */ /* 0x000ea20000000800 */
[----:B------:R-:W-:Y:S01]  /*12460*/  @!P3 PLOP3.LUT P2, PT, P0, PT, PT, 0x80, 0x0 ;  /* 0x000000000000b81c */ /* 0x000fe2000074f070 */
[----:B------:R-:W-:Y:S01]  /*12470*/  FMUL.FTZ R141, R12, R141 ;  /* 0x0000008d0c8d7220 */ /* 0x000fe20000410000 */
[----:B------:R-:W-:Y:S01]  /*12480*/  FSETP.NE.FTZ.AND P0, PT, R6, RZ, PT ;  /* 0x000000ff0600720b */ /* 0x000fe20003f15000 */
[C---:B------:R-:W-:Y:S01]  /*12490*/  FMUL.FTZ R120, R12.reuse, R120 ;  /* 0x000000780c787220 */ /* 0x040fe20000410000 */
[C---:B------:R-:W-:Y:S01]  /*124a0*/  FMUL.FTZ R121, R12.reuse, R121 ;  /* 0x000000790c797220 */ /* 0x040fe20000410000 */
[C---:B------:R-:W-:Y:S01]  /*124b0*/  FMUL.FTZ R136, R12.reuse, R136 ;  /* 0x000000880c887220 */ /* 0x040fe20000410000 */
[C---:B------:R-:W-:Y:S01]  /*124c0*/  FMUL.FTZ R137, R12.reuse, R137 ;  /* 0x000000890c897220 */ /* 0x040fe20000410000 */
[C---:B------:R-:W-:Y:S01]  /*124d0*/  FMUL.FTZ R128, R12.reuse, R128 ;  /* 0x000000800c807220 */ /* 0x040fe20000410000 */
[----:B------:R-:W-:Y:S01]  /*124e0*/  FMUL.FTZ R129, R12, R129 ;  /* 0x000000810c817220 */ /* 0x000fe20000410000 */
[----:B------:R-:W-:Y:S01]  /*124f0*/  MOV R12, 0x3f800000 ;  /* 0x3f800000000c7802 */ /* 0x000fe20000000f00 */
[C---:B----4-:R-:W-:Y:S01]  /*12500*/  FMUL.FTZ R162, R13.reuse, R162 ;  /* 0x000000a20da27220 */ /* 0x050fe20000410000 */
[----:B------:R-:W-:Y:S01]  /*12510*/  MOV R19, 0x3f800000 ;  /* 0x3f80000000137802 */ /* 0x000fe20000000f00 */
[C---:B------:R-:W-:Y:S01]  /*12520*/  FMUL.FTZ R163, R13.reuse, R163 ;  /* 0x000000a30da37220 */ /* 0x040fe20000410000 */
[C---:B------:R-:W-:Y:S01]  /*12530*/  FMUL.FTZ R150, R13.reuse, R150 ;  /* 0x000000960d967220 */ /* 0x040fe20000410000 */
[C---:B------:R-:W-:Y:S01]  /*12540*/  FMUL.FTZ R151, R13.reuse, R151 ;  /* 0x000000970d977220 */ /* 0x040fe20000410000 */
[----:B------:R-:W4:Y:S01]  /*12550*/  @P0 MUFU.RCP R12, R6 ;  /* 0x00000006000c0308 */ /* 0x000f220000001000 */
[C---:B------:R-:W-:Y:S01]  /*12560*/  FMUL.FTZ R70, R13.reuse, R70 ;  /* 0x000000460d467220 */ /* 0x040fe20000410000 */
[C---:B------:R-:W-:Y:S01]  /*12570*/  FMUL.FTZ R71, R13.reuse, R71 ;  /* 0x000000470d477220 */ /* 0x040fe20000410000 */
[C---:B------:R-:W-:Y:S01]  /*12580*/  FMUL.FTZ R82, R13.reuse, R82 ;  /* 0x000000520d527220 */ /* 0x040fe20000410000 */
[----:B------:R-:W-:Y:S01]  /*12590*/  FMUL.FTZ R83, R13, R83 ;  /* 0x000000530d537220 */ /* 0x000fe20000410000 */
[----:B------:R-:W-:Y:S01]  /*125a0*/  F2FP.F16.F32.PACK_AB R160, R161, R160 ;  /* 0x000000a0a1a0723e */ /* 0x000fe200000000ff */
[----:B------:R-:W-:Y:S01]  /*125b0*/  FMUL.FTZ R86, R13, R86 ;  /* 0x000000560d567220 */ /* 0x000fe20000410000 */
[----:B------:R-:W-:Y:S01]  /*125c0*/  F2FP.F16.F32.PACK_AB R162, R163, R162 ;  /* 0x000000a2a3a2723e */ /* 0x000fe200000000ff */
[----:B--2---:R-:W2:Y:S01]  /*125d0*/  @P2 LDC R18, c[0x0][0x2e4] ;  /* 0x0000b900ff122b82 */ /* 0x004ea20000000800 */
[----:B------:R-:W-:Y:S01]  /*125e0*/  FSETP.NE.FTZ.AND P2, PT, R5, RZ, PT ;  /* 0x000000ff0500720b */ /* 0x000fe20003f55000 */
[----:B------:R-:W-:Y:S01]  /*125f0*/  FMUL.FTZ R87, R13, R87 ;  /* 0x000000570d577220 */ /* 0x000fe20000410000 */
[----:B------:R-:W-:Y:S01]  /*12600*/  F2FP.F16.F32.PACK_AB R149, R149, R148 ;  /* 0x000000949595723e */ /* 0x000fe200000000ff */
[----:B------:R-:W-:Y:S01]  /*12610*/  FMUL.FTZ R98, R13, R98 ;  /* 0x000000620d627220 */ /* 0x000fe20000410000 */
[----:B------:R-:W-:Y:S01]  /*12620*/  F2FP.F16.F32.PACK_AB R151, R151, R150 ;  /* 0x000000969797723e */ /* 0x000fe200000000ff */
[----:B------:R-:W-:Y:S01]  /*12630*/  FMUL.FTZ R99, R13, R99 ;  /* 0x000000630d637220 */ /* 0x000fe20000410000 */
[----:B------:R-:W-:Y:S01]  /*12640*/  F2FP.F16.F32.PACK_AB R68, R69, R68 ;  /* 0x000000444544723e */ /* 0x000fe200000000ff */
[----:B------:R-:W-:Y:S01]  /*12650*/  STS [R11], R160 ;  /* 0x000000a00b007388 */ /* 0x000fe20000000800 */
        /* <DEDUP_REMOVED lines=13> */
[----:B------:R-:W-:Y:S01]  /*12730*/  F2FP.F16.F32.PACK_AB R70, R71, R70 ;  /* 0x000000464746723e */ /* 0x000fe200000000ff */
[----:B------:R-:W-:Y:S01]  /*12740*/  STS [R11+0x200], R162 ;  /* 0x000200a20b007388 */ /* 0x000fe20000000800 */
[----:B------:R-:W-:Y:S01]  /*12750*/  F2FP.F16.F32.PACK_AB R80, R81, R80 ;  /* 0x000000505150723e */ /* 0x000fe200000000ff */
[C---:B------:R-:W-:Y:S01]  /*12760*/  FMUL.FTZ R92, R12.reuse, R92 ;  /* 0x0000005c0c5c7220 */ /* 0x040fe20000410000 */
[----:B------:R-:W-:Y:S01]  /*12770*/  F2FP.F16.F32.PACK_AB R82, R83, R82 ;  /* 0x000000525352723e */ /* 0x000fe200000000ff */
[C---:B------:R-:W-:Y:S01]  /*12780*/  FMUL.FTZ R93, R12.reuse, R93 ;  /* 0x0000005d0c5d7220 */ /* 0x040fe20000410000 */
[----:B------:R-:W-:Y:S01]  /*12790*/  F2FP.F16.F32.PACK_AB R72, R73, R72 ;  /* 0x000000484948723e */ /* 0x000fe200000000ff */
[----:B------:R-:W-:Y:S01]  /*127a0*/  STS [R10], R149 ;  /* 0x000000950a007388 */ /* 0x000fe20000000800 */
        /* <DEDUP_REMOVED lines=29> */
[----:B------:R-:W-:Y:S01]  /*12980*/  FMUL.FTZ R103, R13, R103 ;  /* 0x000000670d677220 */ /* 0x000fe20000410000 */
[----:B------:R-:W-:Y:S01]  /*12990*/  IADD3 R9, R9, R10, RZ ;  /* 0x0000000a09097210 */ /* 0x000fe20007ffe0ff */
[----:B------:R-:W-:Y:S01]  /*129a0*/  STS [R11+0x1000], R156 ;  /* 0x0010009c0b007388 */ /* 0x000fe20000000800 */
[----:B------:R-:W-:Y:S01]  /*129b0*/  F2FP.F16.F32.PACK_AB R74, R75, R74 ;  /* 0x0000004a4b4a723e */ /* 0x000fe200000000ff */
[----:B------:R-:W-:Y:S01]  /*129c0*/  FMUL.FTZ R110, R13, R110 ;  /* 0x0000006e0d6e7220 */ /* 0x000fe20000410000 */
[----:B------:R-:W-:Y:S01]  /*129d0*/  F2FP.F16.F32.PACK_AB R76, R77, R76 ;  /* 0x0000004c4d4c723e */ /* 0x000fe200000000ff */
[----:B------:R-:W-:Y:S01]  /*129e0*/  STS [R11+0x1200], R158 ;  /* 0x0012009e0b007388 */ /* 0x000fe20000000800 */
[----:B------:R-:W-:Y:S01]  /*129f0*/  F2FP.F16.F32.PACK_AB R78, R79, R78 ;  /* 0x0000004e4f4e723e */ /* 0x000fe200000000ff */
        /* <DEDUP_REMOVED lines=17> */
[----:B------:R-:W-:Y:S01]  /*12b10*/  F2FP.F16.F32.PACK_AB R93, R93, R92 ;  /* 0x0000005c5d5d723e */ /* 0x000fe200000000ff */
[----:B------:R-:W-:Y:S01]  /*12b20*/  STS [R9], R80 ;  /* 0x0000005009007388 */ /* 0x000fe20000000800 */
        /* <DEDUP_REMOVED lines=22> */
[----:B------:R-:W-:Y:S01]  /*12c90*/  FMUL.FTZ R13, R13, R131 ;  /* 0x000000830d0d7220 */ /* 0x000fe20000410000 */
        /* <DEDUP_REMOVED lines=14> */
[----:B------:R-:W2:Y:S01]  /*12d80*/  @!P3 LDC R23, c[0x0][0x270] ;  /* 0x00009c00ff17bb82 */ /* 0x000ea20000000800 */
[----:B------:R-:W-:Y:S01]  /*12d90*/  F2FP.F16.F32.PACK_AB R114, R115, R114 ;  /* 0x000000727372723e */ /* 0x000fe200000000ff */
[----:B------:R-:W-:Y:S01]  /*12da0*/  STS [R11+0x3000], R88 ;  /* 0x003000580b007388 */ /* 0x000fe20000000800 */
[----:B------:R-:W-:Y:S01]  /*12db0*/  F2FP.F16.F32.PACK_AB R117, R117, R116 ;  /* 0x000000747575723e */ /* 0x000fe200000000ff */
[----:B-1----:R-:W1:Y:S01]  /*12dc0*/  @P5 MUFU.LG2 R8, R8 ;  /* 0x0000000800085308 */ /* 0x002e620000000c00 */
[----:B------:R-:W-:Y:S01]  /*12dd0*/  F2FP.F16.F32.PACK_AB R119, R119, R118 ;  /* 0x000000767777723e */ /* 0x000fe200000000ff */
[----:B------:R-:W-:Y:S01]  /*12de0*/  STS [R11+0x3200], R90 ;  /* 0x0032005a0b007388 */ /* 0x000fe20000000800 */
[----:B------:R-:W-:Y:S01]  /*12df0*/  F2FP.F16.F32.PACK_AB R136, R137, R136 ;  /* 0x000000888988723e */ /* 0x000fe200000000ff */
[----:B------:R-:W4:Y:S01]  /*12e00*/  @P3 LDC.64 R20, c[0x0][0x2c0] ;  /* 0x0000b000ff143b82 */ /* 0x000f220000000a00 */
[----:B------:R-:W-:Y:S01]  /*12e10*/  F2FP.F16.F32.PACK_AB R138, R139, R138 ;  /* 0x0000008a8b8a723e */ /* 0x000fe200000000ff */
[----:B------:R-:W-:Y:S01]  /*12e20*/  STS [R10+0x3000], R93 ;  /* 0x0030005d0a007388 */ /* 0x000fe20000000800 */
[----:B------:R-:W-:Y:S01]  /*12e30*/  F2FP.F16.F32.PACK_AB R128, R129, R128 ;  /* 0x000000808180723e */ /* 0x000fe200000000ff */
[----:B---3--:R-:W3:Y:S01]  /*12e40*/  @P4 MUFU.LG2 R7, R7 ;  /* 0x0000000700074308 */ /* 0x008ee20000000c00 */
[----:B------:R-:W-:Y:S01]  /*12e50*/  F2FP.F16.F32.PACK_AB R13, R13, R130 ;  /* 0x000000820d0d723e */ /* 0x000fe200000000ff */
[----:B------:R-:W-:Y:S01]  /*12e60*/  STS [R10+0x3200], R95 ;  /* 0x0032005f0a007388 */ /* 0x000fe20000000800 */
[----:B------:R-:W-:Y:S01]  /*12e70*/  F2FP.F16.F32.PACK_AB R124, R125, R124 ;  /* 0x0000007c7d7c723e */ /* 0x000fe200000000ff */
[----:B------:R-:W5:Y:S01]  /*12e80*/  S2UR UR5, SR_CTAID.X ;  /* 0x00000000000579c3 */ /* 0x000f620000002500 */
[----:B------:R-:W-:Y:S01]  /*12e90*/  F2FP.F16.F32.PACK_AB R126, R127, R126 ;  /* 0x0000007e7f7e723e */ /* 0x000fe200000000ff */
[----:B------:R-:W-:Y:S01]  /*12ea0*/  STS [R19+0x2000], R100 ;  /* 0x0020006413007388 */ /* 0x000fe20000000800 */
[----:B------:R-:W-:Y:S01]  /*12eb0*/  F2FP.F16.F32.PACK_AB R132, R133, R132 ;  /* 0x000000848584723e */ /* 0x000fe200000000ff */
[----:B------:R-:W5:Y:S01]  /*12ec0*/  @P0 MUFU.LG2 R6, R6 ;  /* 0x0000000600060308 */ /* 0x000f620000000c00 */
[----:B------:R-:W-:Y:S01]  /*12ed0*/  F2FP.F16.F32.PACK_AB R134, R135, R134 ;  /* 0x000000868786723e */ /* 0x000fe200000000ff */
[----:B------:R-:W-:Y:S01]  /*12ee0*/  STS [R19+0x2200], R102 ;  /* 0x0022006613007388 */ /* 0x000fe20000000800 */
[----:B------:R-:W-:Y:S01]  /*12ef0*/  @P3 MOV R25, 0x1 ;  /* 0x0000000100193802 */ /* 0x000fe20000000f00 */
[----:B--2---:R-:W-:Y:S01]  /*12f00*/  @!P3 IMAD R25, R18, R23, RZ ;  /* 0x000000171219b224 */ /* 0x004fe200078e02ff */
[----:B------:R-:W2:Y:S01]  /*12f10*/  @P4 LDC R22, c[0x0][0x2e8] ;  /* 0x0000ba00ff164b82 */ /* 0x000ea20000000800 */
[----:B------:R-:W-:Y:S01]  /*12f20*/  STS [R9+0x2000], R108 ;  /* 0x0020006c09007388 */ /* 0x000fe20000000800 */
[----:B------:R-:W-:Y:S01]  /*12f30*/  BSSY B0, `(.L_x_156) ;  /* 0x0000069000007945 */ /* 0x000fe20003800000 */
[----:B------:R-:W2:Y:S02]  /*12f40*/  @P2 MUFU.LG2 R5, R5 ;  /* 0x0000000500052308 */ /* 0x000ea40000000c00 */
[----:B------:R-:W-:Y:S01]  /*12f50*/  STS [R9+0x2200], R110 ;  /* 0x0022006e09007388 */ /* 0x000fe20000000800 */
[----:B----4-:R-:W-:-:S02]  /*12f60*/  @P3 IMAD R20, R21, R20, RZ ;  /* 0x0000001415143224 */ /* 0x010fc400078e02ff */
[----:B------:R-:W4:Y:S01]  /*12f70*/  @P5 LDC R23, c[0x0][0x2e8] ;  /* 0x0000ba00ff175b82 */ /* 0x000f220000000800 */
[----:B------:R-:W-:Y:S01]  /*12f80*/  STS [R19+0x3000], R144 ;  /* 0x0030009013007388 */ /* 0x000fe20000000800 */
[----:B------:R-:W-:Y:S01]  /*12f90*/  @!P3 MOV R20, R18 ;  /* 0x000000120014b202 */ /* 0x000fe20000000f00 */
[----:B-1----:R-:W-:Y:S01]  /*12fa0*/  @P5 FMUL.FTZ R21, R8, 0.69314718246459960938 ;  /* 0x3f31721808155820 */ /* 0x002fe20000410000 */
[----:B---3--:R-:W-:Y:S01]  /*12fb0*/  @P4 FMUL.FTZ R8, R7, 0.69314718246459960938 ;  /* 0x3f31721807084820 */ /* 0x008fe20000410000 */
[----:B------:R-:W-:Y:S01]  /*12fc0*/  STS [R19+0x3200], R146 ;  /* 0x0032009213007388 */ /* 0x000fe20000000800 */
[----:B------:R-:W-:Y:S01]  /*12fd0*/  MOV R18, 0x7f800000 ;  /* 0x7f80000000127802 */ /* 0x000fe20000000f00 */
[----:B-----5:R-:W-:Y:S01]  /*12fe0*/  UIMAD UR6, UR5, -0x80, UR17 ;  /* 0xffffff80050678a4 */ /* 0x020fe2000f8e0211 */
[----:B------:R-:W1:Y:S01]  /*12ff0*/  S2R R12, SR_CTAID.Y ;  /* 0x00000000000c7919 */ /* 0x000e620000002600 */
[----:B------:R-:W-:Y:S04]  /*13000*/  STS [R9+0x3000], R104 ;  /* 0x0030006809007388 */ /* 0x000fe80000000800 */
[----:B------:R-:W-:Y:S04]  /*13010*/  STS [R9+0x3200], R106 ;  /* 0x0032006a09007388 */ /* 0x000fe80000000800 */
[----:B------:R-:W-:Y:S04]  /*13020*/  STS [R11+0x4000], R140 ;  /* 0x0040008c0b007388 */ /* 0x000fe80000000800 */
[----:B------:R-:W-:Y:S04]  /*13030*/  STS [R11+0x4200], R142 ;  /* 0x0042008e0b007388 */ /* 0x000fe80000000800 */
[----:B------:R-:W-:Y:S04]  /*13040*/  STS [R10+0x4000], R121 ;  /* 0x004000790a007388 */ /* 0x000fe80000000800 */
[----:B------:R-:W-:Y:S04]  /*13050*/  STS [R10+0x4200], R123 ;  /* 0x0042007b0a007388 */ /* 0x000fe80000000800 */
[----:B------:R-:W-:Y:S04]  /*13060*/  STS [R11+0x5000], R112 ;  /* 0x005000700b007388 */ /* 0x000fe80000000800 */
[----:B------:R3:W-:Y:S04]  /*13070*/  STS [R11+0x5200], R114 ;  /* 0x005200720b007388 */ /* 0x0007e80000000800 */
[----:B------:R-:W-:Y:S04]  /*13080*/  STS [R10+0x5000], R117 ;  /* 0x005000750a007388 */ /* 0x000fe80000000800 */
[----:B------:R-:W-:Y:S04]  /*13090*/  STS [R10+0x5200], R119 ;  /* 0x005200770a007388 */ /* 0x000fe80000000800 */
[----:B------:R-:W-:Y:S04]  /*130a0*/  STS [R19+0x4000], R136 ;  /* 0x0040008813007388 */ /* 0x000fe80000000800 */
[----:B------:R-:W-:Y:S04]  /*130b0*/  STS [R19+0x4200], R138 ;  /* 0x0042008a13007388 */ /* 0x000fe80000000800 */
[----:B------:R-:W-:Y:S04]  /*130c0*/  STS [R9+0x4000], R128 ;  /* 0x0040008009007388 */ /* 0x000fe80000000800 */
[----:B------:R1:W-:Y:S01]  /*130d0*/  STS [R9+0x4200], R13 ;  /* 0x0042000d09007388 */ /* 0x0003e20000000800 */
[----:B---3--:R-:W3:Y:S03]  /*130e0*/  @P3 LDC R11, c[0x0][0x2c0] ;  /* 0x0000b000ff0b3b82 */ /* 0x008ee60000000800 */
[----:B------:R-:W-:Y:S04]  /*130f0*/  STS [R19+0x5000], R124 ;  /* 0x0050007c13007388 */ /* 0x000fe80000000800 */
[----:B------:R5:W-:Y:S04]  /*13100*/  STS [R19+0x5200], R126 ;  /* 0x0052007e13007388 */ /* 0x000be80000000800 */
[----:B------:R-:W-:Y:S04]  /*13110*/  STS [R9+0x5000], R132 ;  /* 0x0050008409007388 */ /* 0x000fe80000000800 */
[----:B------:R2:W-:Y:S01]  /*13120*/  STS [R9+0x5200], R134 ;  /* 0x0052008609007388 */ /* 0x0005e20000000800 */
[----:B------:R-:W-:Y:S01]  /*13130*/  BAR.SYNC.DEFER_BLOCKING 0x0 ;  /* 0x0000000000007b1d */ /* 0x000fe20000010000 */
[----:B-1----:R-:W-:Y:S01]  /*13140*/  IMAD R13, R12, R25, RZ ;  /* 0x000000190c0d7224 */ /* 0x002fe200078e02ff */
[----:B------:R-:W-:-:S04]  /*13150*/  @!P3 MOV R11, 0x1 ;  /* 0x00000001000bb802 */ /* 0x000fc80000000f00 */
[----:B------:R-:W1:Y:S01]  /*13160*/  S2R R10, SR_CTAID.Z ;  /* 0x00000000000a7919 */ /* 0x000e620000002700 */
[----:B------:R-:W-:Y:S01]  /*13170*/  IADD3 R12, R14, 0x60, RZ ;  /* 0x000000600e0c7810 */ /* 0x000fe20007ffe0ff */
[----:B---3--:R-:W-:Y:S01]  /*13180*/  IMAD R7, R11, UR5, RZ ;  /* 0x000000050b077c24 */ /* 0x008fe2000f8e02ff */
[----:B-----5:R-:W-:Y:S02]  /*13190*/  LOP3.LUT R19, R4, 0xffffffe0, RZ, 0xc0, !PT ;  /* 0xffffffe004137812 */ /* 0x020fe400078ec0ff */
[----:B------:R-:W3:Y:S02]  /*131a0*/  @P2 LDC R4, c[0x0][0x2e8] ;  /* 0x0000ba00ff042b82 */ /* 0x000ee40000000800 */
[----:B------:R-:W-:Y:S02]  /*131b0*/  SHF.L.U32 R7, R7, 0x7, RZ ;  /* 0x0000000707077819 */ /* 0x000fe400000006ff */
[----:B------:R-:W-:Y:S02]  /*131c0*/  IADD3 R19, -R19, R0, RZ ;  /* 0x0000000013137210 */ /* 0x000fe40007ffe1ff */
[----:B------:R-:W-:Y:S01]  /*131d0*/  MOV R0, 0x7f800000 ;  /* 0x7f80000000007802 */ /* 0x000fe20000000f00 */
[----:B----4-:R-:W-:Y:S01]  /*131e0*/  @P5 FFMA.FTZ R0, R168, R23, R21 ;  /* 0x00000017a8005223 */ /* 0x010fe20000010015 */
[----:B--2---:R-:W-:Y:S01]  /*131f0*/  SEL R9, R13, RZ, !P6 ;  /* 0x000000ff0d097207 */ /* 0x004fe20007000000 */
[----:B------:R-:W-:Y:S01]  /*13200*/  @P0 FMUL.FTZ R21, R6, 0.69314718246459960938 ;  /* 0x3f31721806150820 */ /* 0x000fe20000410000 */
[----:B------:R2:W4:Y:S01]  /*13210*/  LDS.128 R28, [R225+0x1800] ;  /* 0x00180000e11c7984 */ /* 0x0005220000000c00 */
[----:B------:R-:W5:Y:S01]  /*13220*/  @P0 LDC R13, c[0x0][0x2e8] ;  /* 0x0000ba00ff0d0b82 */ /* 0x000f620000000800 */
[----:B------:R-:W-:Y:S01]  /*13230*/  LOP3.LUT P3, RZ, R19, 0x3, RZ, 0xc0, !PT ;  /* 0x0000000313ff7812 */ /* 0x000fe2000786c0ff */
[----:B------:R-:W-:Y:S01]  /*13240*/  @P2 FMUL.FTZ R6, R5, 0.69314718246459960938 ;  /* 0x3f31721805062820 */ /* 0x000fe20000410000 */
[----:B------:R2:W2:Y:S01]  /*13250*/  LDS.128 R24, [R225+0x3800] ;  /* 0x00380000e1187984 */ /* 0x0004a20000000c00 */
[----:B------:R-:W-:-:S02]  /*13260*/  ISETP.GE.AND P6, PT, R12, UR14, PT ;  /* 0x0000000e0c007c0c */ /* 0x000fc4000bfc6270 */
[----:B------:R-:W-:Y:S01]  /*13270*/  MOV R12, 0x7f800000 ;  /* 0x7f800000000c7802 */ /* 0x000fe20000000f00 */
[----:B------:R-:W-:Y:S01]  /*13280*/  @P4 FFMA.FTZ R12, R167, R22, R8 ;  /* 0x00000016a70c4223 */ /* 0x000fe20000010008 */
[----:B------:R-:W-:Y:S02]  /*13290*/  SHF.R.S32.HI R5, RZ, 0x1f, R7 ;  /* 0x0000001fff057819 */ /* 0x000fe40000011407 */
[----:B------:R-:W-:Y:S01]  /*132a0*/  MOV R19, 0x7f800000 ;  /* 0x7f80000000137802 */ /* 0x000fe20000000f00 */
[----:B---3--:R-:W-:Y:S01]  /*132b0*/  @P2 FFMA.FTZ R19, R165, R4, R6 ;  /* 0x00000004a5132223 */ /* 0x008fe20000010006 */
[----:B-1----:R-:W-:-:S05]  /*132c0*/  IMAD R9, R10, R20, R9 ;  /* 0x000000140a097224 */ /* 0x002fca00078e0209 */
[--C-:B------:R-:W-:Y:S02]  /*132d0*/  IADD3 R16, P5, P4, R7, R16, R9.reuse ;  /* 0x0000001007107210 */ /* 0x100fe40007cbe009 */
[----:B------:R-:W-:Y:S01]  /*132e0*/  SHF.R.S32.HI R9, RZ, 0x1f, R9 ;  /* 0x0000001fff097819 */ /* 0x000fe20000011409 */
[----:B-----5:R-:W-:-:S03]  /*132f0*/  @P0 FFMA.FTZ R18, R166, R13, R21 ;  /* 0x0000000da6120223 */ /* 0x020fc60000010015 */
[----:B------:R-:W-:Y:S01]  /*13300*/  IADD3.X R17, R5, R17, R9, P5, P4 ;  /* 0x0000001105117210 */ /* 0x000fe20002fe8409 */
[----:B--2-4-:R-:W-:Y:S06]  /*13310*/  @P3 BRA `(.L_x_157) ;  /* 0x0000000000a83947 */ /* 0x014fec0003800000 */
[----:B------:R-:W-:-:S04]  /*13320*/  LEA.HI R4, R240, R241, RZ, 0x5 ;  /* 0x000000f1f0047211 */ /* 0x000fc800078f28ff */
[----:B------:R-:W-:-:S05]  /*13330*/  LOP3.LUT R4, R4, 0xffffffe0, RZ, 0xc0, !PT ;  /* 0xffffffe004047812 */ /* 0x000fca00078ec0ff */
[----:B------:R-:W-:-:S05]  /*13340*/  IMAD.IADD R241, R241, 0x1, -R4 ;  /* 0x00000001f1f17824 */ /* 0x000fca00078e0a04 */
[----:B------:R-:W-:-:S04]  /*13350*/  SHF.R.S32.HI R4, RZ, 0x1f, R241 ;  /* 0x0000001fff047819 */ /* 0x000fc800000114f1 */
        /* <DEDUP_REMOVED lines=38> */
.L_x_157:
[----:B------:R-:W-:Y:S05]  /*135c0*/  BSYNC B0 ;  /* 0x0000000000007941 */ /* 0x000fea0003800000 */
.L_x_156:
        /* <DEDUP_REMOVED lines=36> */
.L_x_159:
[----:B------:R-:W-:Y:S05]  /*13810*/  BSYNC B0 ;  /* 0x0000000000007941 */ /* 0x000fea0003800000 */
.L_x_158:
        /* <DEDUP_REMOVED lines=24> */
.L_x_161:
[----:B------:R-:W-:Y:S05]  /*139a0*/  BSYNC B0 ;  /* 0x0000000000007941 */ /* 0x000fea0003800000 */
.L_x_160:
        /* <DEDUP_REMOVED lines=24> */
.L_x_163:
[----:B------:R-:W-:Y:S05]  /*13b30*/  BSYNC B0 ;  /* 0x0000000000007941 */ /* 0x000fea0003800000 */
.L_x_162:
[----:B-1--4-:R1:W4:Y:S01]  /*13b40*/  LDS.128 R4, [R225+0x5800] ;  /* 0x00580000e1047984 */ /* 0x0123220000000c00 */
[----:B------:R-:W-:Y:S05]  /*13b50*/  @P6 EXIT ;  /* 0x000000000000694d */ /* 0x000fea0003800000 */
        /* <DEDUP_REMOVED lines=21> */
.L_x_120:
[----:B------:R-:W-:Y:S01]  /*13cb0*/  UISETP.NE.AND UP4, UPT, UR15, -0x1, UPT ;  /* 0xffffffff0f00788c */ /* 0x000fe2000bf85270 */
[----:B------:R-:W-:Y:S01]  /*13cc0*/  SHF.R.S32.HI R3, RZ, 0x1f, R132 ;  /* 0x0000001fff037819 */ /* 0x000fe20000011484 */
[----:B------:R-:W-:Y:S01]  /*13cd0*/  ULDC.U8 UR8, c[0x0][0x3d9] ;  /* 0x0000f64000087ab9 */ /* 0x000fe20000000000 */
[----:B------:R-:W-:Y:S01]  /*13ce0*/  UIADD3 UR17, -UR27, UR17, URZ ;  /* 0x000000111b117290 */ /* 0x000fe2000fffe13f */
[----:B------:R-:W-:Y:S01]  /*13cf0*/  IMAD.U32 R15, RZ, RZ, UR16 ;  /* 0x00000010ff0f7e24 */ /* 0x000fe2000f8e00ff */
[----:B------:R-:W-:Y:S01]  /*13d00*/  UISETP.NE.AND UP2, UPT, UR8, URZ, UPT ;  /* 0x0000003f0800728c */ /* 0x000fe2000bf45270 */
[----:B------:R-:W-:Y:S01]  /*13d10*/  LEA.HI R16, R3, R132, RZ, 0x2 ;  /* 0x0000008403107211 */ /* 0x000fe200078f10ff */
[----:B------:R-:W-:Y:S01]  /*13d20*/  UMOV UR18, URZ ;  /* 0x0000003f00127c82 */ /* 0x000fe20008000000 */
[----:B------:R-:W-:Y:S01]  /*13d30*/  UMOV UR19, URZ ;  /* 0x0000003f00137c82 */ /* 0x000fe20008000000 */
[----:B------:R-:W-:Y:S01]  /*13d40*/  BSSY B0, `(.L_x_164) ;  /* 0x0000050000007945 */ /* 0x000fe20003800000 */
[----:B------:R-:W-:Y:S01]  /*13d50*/  LOP3.LUT R3, R16, 0xfffffffc, RZ, 0xc0, !PT ;  /* 0xfffffffc10037812 */ /* 0x000fe200078ec0ff */
[----:B------:R-:W-:Y:S01]  /*13d60*/  @UP4 ULDC.64 UR6, c[0x0][0x298] ;  /* 0x0000a60000064ab9 */ /* 0x000fe20000000a00 */
[----:B------:R-:W-:Y:S01]  /*13d70*/  @!UP4 USHF.R.S32.HI UR9, URZ, 0x1f, UR24 ;  /* 0x0000001f3f09c899 */ /* 0x000fe20008011418 */
[----:B------:R-:W-:Y:S01]  /*13d80*/  SHF.R.S32.HI R16, RZ, 0x2, R16 ;  /* 0x00000002ff107819 */ /* 0x000fe20000011410 */
[----:B------:R-:W-:Y:S01]  /*13d90*/  @UP4 UIMAD.WIDE.U32 UR10, UR15, UR6, URZ ;  /* 0x000000060f0a42a5 */ /* 0x000fe2000f8e003f */
[----:B------:R-:W-:Y:S01]  /*13da0*/  IMAD.IADD R6, R132, 0x1, -R3 ;  /* 0x0000000184067824 */ /* 0x000fe200078e0a03 */
[----:B------:R-:W-:Y:S01]  /*13db0*/  @!UP4 ULDC.64 UR4, c[0x0][0x290] ;  /* 0x0000a4000004cab9 */ /* 0x000fe20000000a00 */
[--C-:B------:R-:W-:Y:S01]  /*13dc0*/  SHF.R.S32.HI R17, RZ, 0x1f, R16.reuse ;  /* 0x0000001fff117819 */ /* 0x100fe20000011410 */
[----:B------:R-:W-:Y:S01]  /*13dd0*/  @!UP4 UIMAD UR6, UR9, UR4, URZ ;  /* 0x000000040906c2a4 */ /* 0x000fe2000f8e023f */
[----:B------:R-:W-:Y:S01]  /*13de0*/  VIADD R0, R16, 0x60 ;  /* 0x0000006010007836 */ /* 0x000fe20000000000 */
[----:B------:R-:W-:Y:S01]  /*13df0*/  @UP4 UIMAD UR7, UR15, UR7, UR11 ;  /* 0x000000070f0742a4 */ /* 0x000fe2000f8e020b */
[C---:B------:R-:W-:Y:S01]  /*13e00*/  ISETP.NE.AND P3, PT, R6.reuse, RZ, PT ;  /* 0x000000ff0600720c */ /* 0x040fe20003f65270 */
[----:B------:R-:W-:Y:S01]  /*13e10*/  @!UP4 UIMAD.WIDE.U32 UR12, UR24, UR4, URZ ;  /* 0x00000004180cc2a5 */ /* 0x000fe2000f8e003f */
[----:B------:R-:W-:Y:S01]  /*13e20*/  IMAD.SHL.U32 R6, R6, 0x8, RZ ;  /* 0x0000000806067824 */ /* 0x000fe200078e00ff */
[----:B------:R-:W-:Y:S01]  /*13e30*/  ULDC.U8 UR11, c[0x0][0x3d8] ;  /* 0x0000f600000b7ab9 */ /* 0x000fe20000000000 */
[----:B------:R-:W-:Y:S01]  /*13e40*/  @!UP4 UIMAD UR6, UR24, UR5, UR6 ;  /* 0x000000051806c2a4 */ /* 0x000fe2000f8e0206 */
[----:B------:R-:W-:Y:S01]  /*13e50*/  IMAD.WIDE R14, R15, 0x80, R16 ;  /* 0x000000800f0e7825 */ /* 0x000fe200078e0210 */
[----:B------:R-:W-:Y:S01]  /*13e60*/  UISETP.NE.AND UP0, UPT, UR11, URZ, !UP2 ;  /* 0x0000003f0b00728c */ /* 0x000fe2000d705270 */
[C---:B------:R-:W-:Y:S01]  /*13e70*/  IADD3 R4, R6.reuse, 0x40, RZ ;  /* 0x0000004006047810 */ /* 0x040fe20007ffe0ff */
[----:B------:R-:W-:Y:S01]  /*13e80*/  @UP2 ULDC.64 UR4, c[0x0][0x2c0] ;  /* 0x0000b00000042ab9 */ /* 0x000fe20000000a00 */
[----:B------:R-:W-:Y:S01]  /*13e90*/  USHF.R.S32.HI UR9, URZ, 0x1f, UR26 ;  /* 0x0000001f3f097899 */ /* 0x000fe2000801141a */
[----:B------:R-:W-:Y:S01]  /*13ea0*/  VIADD R5, R6, 0x20 ;  /* 0x0000002006057836 */ /* 0x000fe20000000000 */
[----:B------:R-:W-:-:S02]  /*13eb0*/  UISETP.NE.AND UP3, UPT, UR11, URZ, UPT ;  /* 0x0000003f0b00728c */ /* 0x000fc4000bf65270 */
[----:B------:R-:W-:Y:S02]  /*13ec0*/  @UP2 UIMAD UR14, UR5, UR4, URZ ;  /* 0x00000004050e22a4 */ /* 0x000fe4000f8e023f */
[----:B------:R-:W-:Y:S01]  /*13ed0*/  UISETP.NE.OR UP3, UPT, UR8, URZ, !UP3 ;  /* 0x0000003f0800728c */ /* 0x000fe2000df65670 */
[----:B------:R-:W-:Y:S02]  /*13ee0*/  ULDC.64 UR4, c[0x0][0x2a0] ;  /* 0x0000a80000047ab9 */ /* 0x000fe40000000a00 */
[----:B------:R-:W-:Y:S01]  /*13ef0*/  @!UP2 ULDC UR8, c[0x0][0x2c4] ;  /* 0x0000b1000008aab9 */ /* 0x000fe20000000800 */
[----:B------:R-:W-:Y:S01]  /*13f00*/  UIMAD UR9, UR9, UR4, URZ ;  /* 0x00000004090972a4 */ /* 0x000fe2000f8e023f */
[----:B------:R-:W-:Y:S01]  /*13f10*/  IMAD.U32 R10, RZ, RZ, UR4 ;  /* 0x00000004ff0a7e24 */ /* 0x000fe2000f8e00ff */
[----:B------:R-:W-:Y:S02]  /*13f20*/  UISETP.NE.OR UP1, UPT, UR15, -0x1, UP3 ;  /* 0xffffffff0f00788c */ /* 0x000fe40009f25670 */
[----:B------:R-:W-:Y:S01]  /*13f30*/  UIMAD UR5, UR26, UR5, UR9 ;  /* 0x000000051a0572a4 */ /* 0x000fe2000f8e0209 */
[----:B------:R-:W-:Y:S01]  /*13f40*/  @!UP2 ULDC UR4, c[0x0][0x270] ;  /* 0x00009c000004aab9 */ /* 0x000fe20000000800 */
[----:B------:R-:W-:Y:S01]  /*13f50*/  @UP0 ULDC UR8, c[0x0][0x2e4] ;  /* 0x0000b90000080ab9 */ /* 0x000fe20000000800 */
[----:B------:R-:W-:Y:S01]  /*13f60*/  @UP2 UMOV UR9, 0x1 ;  /* 0x0000000100092882 */ /* 0x000fe20000000000 */
[----:B------:R-:W-:Y:S01]  /*13f70*/  @UP4 UMOV UR20, UR10 ;  /* 0x0000000a00144c82 */ /* 0x000fe20008000000 */
[----:B------:R-:W-:-:S02]  /*13f80*/  @!UP2 UIMAD UR9, UR8, UR4, URZ ;  /* 0x000000040809a2a4 */ /* 0x000fc4000f8e023f */
[----:B------:R-:W-:Y:S01]  /*13f90*/  @!UP4 UIADD3 UR7, UR13, UR6, URZ ;  /* 0x000000060d07c290 */ /* 0x000fe2000fffe03f */
[----:B------:R-:W-:Y:S01]  /*13fa0*/  @!UP4 UMOV UR20, UR12 ;  /* 0x0000000c0014cc82 */ /* 0x000fe20008000000 */
[----:B------:R-:W-:Y:S01]  /*13fb0*/  UIMAD UR9, UR24, UR9, URZ ;  /* 0x00000009180972a4 */ /* 0x000fe2000f8e023f */
[C---:B------:R-:W-:Y:S01]  /*13fc0*/  IADD3 R2, P0, R6.reuse, UR20, RZ ;  /* 0x0000001406027c10 */ /* 0x040fe2000ff1e0ff */
[----:B------:R-:W-:Y:S01]  /*13fd0*/  @!UP3 ULDC UR10, c[0x0][0x2c4] ;  /* 0x0000b100000abab9 */ /* 0x000fe20000000800 */
[----:B------:R-:W-:Y:S01]  /*13fe0*/  @UP2 ULDC UR11, c[0x0][0x2c0] ;  /* 0x0000b000000b2ab9 */ /* 0x000fe20000000800 */
[----:B------:R-:W-:Y:S01]  /*13ff0*/  @!UP1 UIMAD UR15, UR24, UR10, URZ ;  /* 0x0000000a180f92a4 */ /* 0x000fe2000f8e023f */
[----:B------:R-:W-:Y:S01]  /*14000*/  LEA.HI.X.SX32 R3, R6, UR7, 0x1, P0 ;  /* 0x0000000706037c11 */ /* 0x000fe200080f0eff */
[----:B------:R-:W-:Y:S01]  /*14010*/  USEL UR9, UR9, URZ, UP3 ;  /* 0x0000003f09097287 */ /* 0x000fe20009800000 */
[----:B------:R-:W-:Y:S01]  /*14020*/  ISETP.GE.AND P0, PT, R16, UR17, PT ;  /* 0x0000001110007c0c */ /* 0x000fe2000bf06270 */
[----:B------:R-:W-:Y:S01]  /*14030*/  @!UP2 UMOV UR11, 0x1 ;  /* 0x00000001000ba882 */ /* 0x000fe20000000000 */
[----:B------:R-:W-:Y:S01]  /*14040*/  @!UP2 UMOV UR14, UR8 ;  /* 0x00000008000eac82 */ /* 0x000fe20008000000 */
[----:B------:R-:W-:Y:S01]  /*14050*/  UIMAD UR6, UR27, UR11, URZ ;  /* 0x0000000b1b0672a4 */ /* 0x000fe2000f8e023f */
[----:B------:R-:W-:Y:S01]  /*14060*/  IMAD.WIDE.U32 R10, R10, UR26, R2 ;  /* 0x0000001a0a0a7c25 */ /* 0x000fe2000f8e0002 */
[----:B------:R-:W-:Y:S01]  /*14070*/  UIMAD UR14, UR26, UR14, UR9 ;  /* 0x0000000e1a0e72a4 */ /* 0x000fe2000f8e0209 */
[C---:B------:R-:W-:Y:S01]  /*14080*/  IADD3 R2, R16.reuse, 0x40, RZ ;  /* 0x0000004010027810 */ /* 0x040fe20007ffe0ff */
[----:B------:R-:W-:Y:S01]  /*14090*/  @!UP3 UMOV UR18, UR15 ;  /* 0x0000000f0012bc82 */ /* 0x000fe20008000000 */
[----:B------:R-:W-:Y:S01]  /*140a0*/  USHF.R.S32.HI UR4, URZ, 0x1f, UR6 ;  /* 0x0000001f3f047899 */ /* 0x000fe20008011406 */
[----:B------:R-:W-:Y:S01]  /*140b0*/  VIADD R3, R16, 0x20 ;  /* 0x0000002010037836 */ /* 0x000fe20000000000 */
[----:B------:R-:W-:Y:S01]  /*140c0*/  @!UP3 USHF.R.S32.HI UR19, URZ, 0x1f, UR15 ;  /* 0x0000001f3f13b899 */ /* 0x000fe2000801140f */
[----:B------:R-:W-:Y:S01]  /*140d0*/  VIADD R13, R11, UR5 ;  /* 0x000000050b0d7c36 */ /* 0x000fe20008000000 */
[----:B------:R-:W-:Y:S01]  /*140e0*/  USHF.R.S32.HI UR7, URZ, 0x1f, UR14 ;  /* 0x0000001f3f077899 */ /* 0x000fe2000801140e */
[----:B------:R-:W-:Y:S01]  /*140f0*/  ISETP.GE.AND P1, PT, R2, UR17, PT ;  /* 0x0000001102007c0c */ /* 0x000fe2000bf26270 */
[----:B------:R-:W-:Y:S01]  /*14100*/  UIADD3 UR6, UP1, UP0, UR6, UR18, UR14 ;  /* 0x0000001206067290 */ /* 0x000fe2000f83e00e */
[----:B------:R-:W-:-:S03]  /*14110*/  ISETP.GE.AND P2, PT, R3, UR17, PT ;  /* 0x0000001103007c0c */ /* 0x000fc6000bf46270 */
        /* <DEDUP_REMOVED lines=18> */
.L_x_165:
[----:B------:R-:W-:Y:S05]  /*14240*/  BSYNC B0 ;  /* 0x0000000000007941 */ /* 0x000fea0003800000 */
.L_x_164:
        /* <DEDUP_REMOVED lines=22> */
.L_x_167:
[----:B------:R-:W-:Y:S05]  /*143b0*/  BSYNC B0 ;  /* 0x0000000000007941 */ /* 0x000fea0003800000 */
.L_x_166:
        /* <DEDUP_REMOVED lines=22> */
.L_x_169:
[----:B------:R-:W-:Y:S05]  /*14520*/  BSYNC B0 ;  /* 0x0000000000007941 */ /* 0x000fea0003800000 */
.L_x_168:
        /* <DEDUP_REMOVED lines=23> */
.L_x_171:
[----:B------:R-:W-:Y:S05]  /*146a0*/  BSYNC B0 ;  /* 0x0000000000007941 */ /* 0x000fea0003800000 */
.L_x_170:
        /* <DEDUP_REMOVED lines=10> */
.L_x_173:
[----:B------:R-:W-:Y:S05]  /*14750*/  BSYNC B0 ;  /* 0x0000000000007941 */ /* 0x000fea0003800000 */
.L_x_172:
[----:B------:R-:W-:Y:S04]  /*14760*/  BSSY B0, `(.L_x_174) ;  /* 0x000000a000007945 */ /* 0x000fe80003800000 */
[----:B------:R-:W-:Y:S05]  /*14770*/  @P5 BRA `(.L_x_175) ;  /* 0x0000000000205947 */ /* 0x000fea0003800000 */
[----:B------:R-:W-:Y:S01]  /*14780*/  IMAD R3, R3, UR11, RZ ;  /* 0x0000000b03037c24 */ /* 0x000fe2000f8e02ff */
[----:B------:R-:W-:-:S04]  /*14790*/  ULDC.64 UR4, c[0x0][0x2b0] ;  /* 0x0000ac0000047ab9 */ /* 0x000fc80000000a00 */
[----:B------:R-:W-:-:S04]  /*147a0*/  IADD3 R4, P0, R3, UR6, RZ ;  /* 0x0000000603047c10 */ /* 0x000fc8000ff1e0ff */
[----:B------:R-:W-:Y:S02]  /*147b0*/  LEA.HI.X.SX32 R3, R3, UR18, 0x1, P0 ;  /* 0x0000001203037c11 */ /* 0x000fe400080f0eff */
[----:B-1----:R-:W-:-:S04]  /*147c0*/  LEA R6, P0, R4, UR4, 0x2 ;  /* 0x0000000404067c11 */ /* 0x002fc8000f8010ff */
[----:B------:R-:W-:Y:S01]  /*147d0*/  LEA.HI.X R7, R4, UR5, R3, 0x2, P0 ;  /* 0x0000000504077c11 */ /* 0x000fe200080f1403 */
[----:B------:R-:W-:-:S05]  /*147e0*/  IMAD.MOV.U32 R3, RZ, RZ, 0x7f800000 ;  /* 0x7f800000ff037424 */ /* 0x000fca00078e00ff */
[----:B------:R1:W-:Y:S03]  /*147f0*/  STG.E desc[UR22][R6.64], R3 ;  /* 0x0000000306007986 */ /* 0x0003e6000c101916 */
.L_x_175:
[----:B------:R-:W-:Y:S05]  /*14800*/  BSYNC B0 ;  /* 0x0000000000007941 */ /* 0x000fea0003800000 */
.L_x_174:
        /* <DEDUP_REMOVED lines=10> */
.L_x_177:
[----:B------:R-:W-:Y:S05]  /*148b0*/  BSYNC B0 ;  /* 0x0000000000007941 */ /* 0x000fea0003800000 */
.L_x_176:
[----:B------:R-:W-:Y:S05]  /*148c0*/  @P3 EXIT ;  /* 0x000000000000394d */ /* 0x000fea0003800000 */
[----:B------:R-:W-:Y:S01]  /*148d0*/  IMAD R0, R0, UR11, RZ ;  /* 0x0000000b00007c24 */ /* 0x000fe2000f8e02ff */
[----:B------:R-:W-:Y:S01]  /*148e0*/  ULDC.64 UR4, c[0x0][0x2b0] ;  /* 0x0000ac0000047ab9 */ /* 0x000fe20000000a00 */
[----:B-1----:R-:W-:-:S03]  /*148f0*/  IMAD.MOV.U32 R5, RZ, RZ, 0x7f800000 ;  /* 0x7f800000ff057424 */ /* 0x002fc600078e00ff */
[----:B------:R-:W-:-:S04]  /*14900*/  IADD3 R3, P0, R0, UR6, RZ ;  /* 0x0000000600037c10 */ /* 0x000fc8000ff1e0ff */
[----:B------:R-:W-:Y:S02]  /*14910*/  LEA.HI.X.SX32 R0, R0, UR18, 0x1, P0 ;  /* 0x0000001200007c11 */ /* 0x000fe400080f0eff */
[----:B------:R-:W-:-:S04]  /*14920*/  LEA R2, P0, R3, UR4, 0x2 ;  /* 0x0000000403027c11 */ /* 0x000fc8000f8010ff */
[----:B------:R-:W-:-:S05]  /*14930*/  LEA.HI.X R3, R3, UR5, R0, 0x2, P0 ;  /* 0x0000000503037c11 */ /* 0x000fca00080f1400 */
[----:B------:R-:W-:Y:S01]  /*14940*/  STG.E desc[UR22][R2.64], R5 ;  /* 0x0000000502007986 */ /* 0x000fe2000c101916 */
[----:B------:R-:W-:Y:S05]  /*14950*/  EXIT ;  /* 0x000000000000794d */ /* 0x000fea0003800000 */
.L_x_178:
        /* <DEDUP_REMOVED lines=10> */
.L_x_1144:


//--------------------- .text._ZN5flash16flash_fwd_kernelI23Flash_fwd_kernel_traitsILi96ELi64ELi64ELi4ELb0ELb0EN7cutlass6half_tE19Flash_kernel_traitsILi96ELi64ELi64ELi4ES3_EELb0ELb1ELb0ELb0ELb1ELb1ELb0ELb0EEEvNS_16Flash_fwd_paramsE --------------------------
	.section	.text._ZN5flash16flash_fwd_kernelI23Flash_fwd_kernel_traitsILi96ELi64ELi64ELi4ELb0ELb0EN7cutlass6half_tE19Flash_kernel_traitsILi96ELi64ELi64ELi4ES3_EELb0ELb1ELb0ELb0ELb1ELb1ELb0ELb0EEEvNS_16Flash_fwd_paramsE,"ax",@progbits
	.align	128
        .global         _ZN5flash16flash_fwd_kernelI23Flash_fwd_kernel_traitsILi96ELi64ELi64ELi4ELb0ELb0EN7cutlass6half_tE19Flash_kernel_traitsILi96ELi64ELi64ELi4ES3_EELb0ELb1ELb0ELb0ELb1ELb1ELb0ELb0EEEvNS_16Flash_fwd_paramsE
        .type           _ZN5flash16flash_fwd_kernelI23Flash_fwd_kernel_traitsILi96ELi64ELi64ELi4ELb0ELb0EN7cutlass6half_tE19Flash_kernel_traitsILi96ELi64ELi64ELi4ES3_EELb0ELb1ELb0ELb0ELb1ELb1ELb0ELb0EEEvNS_16Flash_fwd_paramsE,@function
        .size           _ZN5flash16flash_fwd_kernelI23Flash_fwd_kernel_traitsILi96ELi64ELi64ELi4ELb0ELb0EN7cutlass6half_tE19Flash_kernel_traitsILi96ELi64ELi64ELi4ES3_EELb0ELb1ELb0ELb0ELb1ELb1ELb0ELb0EEEvNS_16Flash_fwd_paramsE,(.L_x_1145 - _ZN5flash16flash_fwd_kernelI23Flash_fwd_kernel_traitsILi96ELi64ELi64ELi4ELb0ELb0EN7cutlass6half_tE19Flash_kernel_traitsILi96ELi64ELi64ELi4ES3_EELb0ELb1ELb0ELb0ELb1ELb1ELb0ELb0EEEvNS_16Flash_fwd_paramsE)
        .other          _ZN5flash16flash_fwd_kernelI23Flash_fwd_kernel_traitsILi96ELi64ELi64ELi4ELb0ELb0EN7cutlass6half_tE19Flash_kernel_traitsILi96ELi64ELi64ELi4ES3_EELb0ELb1ELb0ELb0ELb1ELb1ELb0ELb0EEEvNS_16Flash_fwd_paramsE,@"STO_CUDA_ENTRY STV_DEFAULT"
_ZN5flash16flash_fwd_kernelI23Flash_fwd_kernel_traitsILi96ELi64ELi64ELi4ELb0ELb0EN7cutlass6half_tE19Flash_kernel_traitsILi96ELi64ELi64ELi4ES3_EELb0ELb1ELb0ELb0ELb1ELb1ELb0ELb0EEEvNS_16Flash_fwd_paramsE:
.text._ZN5flash16flash_fwd_kernelI23Flash_fwd_kernel_traitsILi96ELi64ELi64ELi4ELb0ELb0EN7cutlass6half_tE19Flash_kernel_traitsILi96ELi64ELi64ELi4ES3_EELb0ELb1ELb0ELb0ELb1ELb1ELb0ELb0EEEvNS_16Flash_fwd_paramsE:
[----:B------:R-:W-:Y:S08]  /*0000*/  LDC R1, c[0x0][0x28] ;  /* 0x00000a00ff017b82 */ /* 0x000ff00000000800 */
[----:B------:R-:W1:Y:S01]  /*0010*/  LDC.64 R4, c[0x0][0x300] ;  /* 0x0000c000ff047b82 */ /* 0x000e620000000a00 */
[----:B------:R-:W2:Y:S01]  /*0020*/  S2R R19, SR_CTAID.Y ;  /* 0x0000000000137919 */ /* 0x000ea20000002600 */
[----:B------:R-:W-:Y:S01]  /*0030*/  ULDC.64 UR16, c[0x0][0x208] ;  /* 0x0000820000107ab9 */ /* 0x000fe20000000a00 */
[----:B------:R-:W-:-:S05]  /*0040*/  ULDC UR13, c[0x0][0x2c4] ;  /* 0x0000b100000d7ab9 */ /* 0x000fca0000000800 */
[----:B------:R-:W3:Y:S01]  /*0050*/  LDC.64 R2, c[0x0][0x308] ;  /* 0x0000c200ff027b82 */ /* 0x000ee20000000a00 */
[----:B-1----:R-:W-:-:S04]  /*0060*/  ISETP.NE.U32.AND P0, PT, R4, RZ, PT ;  /* 0x000000ff0400720c */ /* 0x002fc80003f05070 */
[----:B------:R-:W-:Y:S01]  /*0070*/  ISETP.NE.AND.EX P0, PT, R5, RZ, PT, P0 ;  /* 0x000000ff0500720c */ /* 0x000fe20003f05300 */
[----:B------:R-:W-:Y:S01]  /*0080*/  IMAD.MOV.U32 R5, RZ, RZ, RZ ;  /* 0x000000ffff057224 */ /* 0x000fe200078e00ff */
[----:B---3--:R-:W-:-:S04]  /*0090*/  ISETP.NE.U32.AND P2, PT, R2, RZ, PT ;  /* 0x000000ff0200720c */ /* 0x008fc80003f45070 */
[----:B------:R-:W-:-:S07]  /*00a0*/  ISETP.NE.AND.EX P2, PT, R3, RZ, PT, P2 ;  /* 0x000000ff0300720c */ /* 0x000fce0003f45320 */
[----:B------:R-:W2:Y:S08]  /*00b0*/  @P0 LDC.64 R6, c[0x0][0x300] ;  /* 0x0000c000ff060b82 */ /* 0x000eb00000000a00 */
[----:B------:R-:W1:Y:S01]  /*00c0*/  @P2 LDC.64 R2, c[0x0][0x308] ;  /* 0x0000c200ff022b82 */ /* 0x000e620000000a00 */
[C---:B--2---:R-:W-:Y:S01]  /*00d0*/  @P0 IMAD.WIDE R8, R19.reuse, 0x4, R6 ;  /* 0x0000000413080825 */ /* 0x044fe200078e0206 */
        /* <DEDUP_REMOVED lines=8> */
[----:B-1----:R-:W-:-:S04]  /*0160*/  @!P2 ISETP.NE.U32.AND P0, PT, R2, RZ, PT ;  /* 0x000000ff0200a20c */ /* 0x002fc80003f05070 */
[----:B------:R-:W-:-:S04]  /*0170*/  @!P2 ISETP.NE.AND.EX P0, PT, R3, RZ, PT, P0 ;  /* 0x000000ff0300a20c */ /* 0x000fc80003f05300 */
[----:B---3--:R-:W-:Y:S01]  /*0180*/  @!P2 SEL R7, R7, RZ, P0 ;  /* 0x000000ff0707a207 */ /* 0x008fe20000000000 */
        /* <DEDUP_REMOVED lines=22> */
[----:B------:R-:W-:Y:S01]  /*02f0*/  ULDC.64 UR8, c[0x0][0x250] ;  /* 0x0000940000087ab9 */ /* 0x000fe20000000a00 */
[----:B------:R-:W-:Y:S01]  /*0300*/  ULDC.64 UR6, c[0x0][0x230] ;  /* 0x00008c0000067ab9 */ /* 0x000fe20000000a00 */
[CC--:B------:R-:W-:Y:S01]  /*0310*/  LEA.HI R9, R7.reuse, R82.reuse, RZ, 0x2 ;  /* 0x0000005207097211 */ /* 0x0c0fe200078f10ff */
[----:B------:R-:W-:Y:S01]  /*0320*/  VIADD R83, R84, 0xffffffff ;  /* 0xffffffff54537836 */ /* 0x000fe20000000000 */
[-C--:B------:R-:W-:Y:S01]  /*0330*/  LEA.HI R4, R7, R82.reuse, RZ, 0x3 ;  /* 0x0000005207047211 */ /* 0x080fe200078f18ff */
[----:B------:R-:W-:Y:S01]  /*0340*/  ULDC.64 UR10, c[0x0][0x268] ;  /* 0x00009a00000a7ab9 */ /* 0x000fe20000000a00 */
[----:B------:R-:W-:Y:S01]  /*0350*/  LOP3.LUT R11, R9, 0xfffffffc, RZ, 0xc0, !PT ;  /* 0xfffffffc090b7812 */ /* 0x000fe200078ec0ff */
[----:B------:R-:W-:Y:S01]  /*0360*/  USHF.L.U32 UR14, UR8, 0x6, URZ ;  /* 0x00000006080e7899 */ /* 0x000fe2000800063f */
[----:B------:R-:W-:Y:S01]  /*0370*/  SHF.R.S32.HI R21, RZ, 0x3, R4 ;  /* 0x00000003ff157819 */ /* 0x000fe20000011404 */
[----:B------:R-:W-:Y:S01]  /*0380*/  USHF.L.U64.HI UR15, UR8, 0x6, UR9 ;  /* 0x00000006080f7899 */ /* 0x000fe20008010209 */
[----:B------:R-:W-:Y:S01]  /*0390*/  SHF.R.S32.HI R14, RZ, 0x2, R9 ;  /* 0x00000002ff0e7819 */ /* 0x000fe20000011409 */
[----:B------:R-:W-:Y:S01]  /*03a0*/  IMAD.IADD R134, R82, 0x1, -R11 ;  /* 0x0000000152867824 */ /* 0x000fe200078e0a0b */
[----:B------:R-:W-:Y:S01]  /*03b0*/  LEA.HI R3, R7, R82, RZ, 0x4 ;  /* 0x0000005207037211 */ /* 0x000fe200078f20ff */
[----:B------:R-:W-:Y:S01]  /*03c0*/  IMAD.SHL.U32 R21, R21, 0x40, RZ ;  /* 0x0000004015157824 */ /* 0x000fe200078e00ff */
[----:B------:R-:W-:Y:S01]  /*03d0*/  LEA.HI R18, R9, R14, RZ, 0x1 ;  /* 0x0000000e09127211 */ /* 0x000fe200078f08ff */
[----:B------:R-:W-:Y:S01]  /*03e0*/  IMAD.SHL.U32 R134, R134, 0x8, RZ ;  /* 0x0000000886867824 */ /* 0x000fe200078e00ff */
[----:B------:R-:W-:-:S02]  /*03f0*/  SHF.R.S32.HI R15, RZ, 0x1f, R14 ;  /* 0x0000001fff0f7819 */ /* 0x000fc4000001140e */
[----:B------:R-:W-:Y:S02]  /*0400*/  LOP3.LUT R18, R18, 0x7fffffe, RZ, 0xc0, !PT ;  /* 0x07fffffe12127812 */ /* 0x000fe400078ec0ff */
[----:B------:R-:W-:Y:S01]  /*0410*/  LOP3.LUT R21, R21, 0xc0, RZ, 0xc0, !PT ;  /* 0x000000c015157812 */ /* 0x000fe200078ec0ff */
[----:B------:R-:W-:Y:S01]  /*0420*/  IMAD.WIDE R136, R137, 0x40, R14 ;  /* 0x0000004089887825 */ /* 0x000fe200078e020e */
[----:B-1----:R-:W-:Y:S02]  /*0430*/  IABS R0, R10 ;  /* 0x0000000a00007213 */ /* 0x002fe40000000000 */
[C---:B------:R-:W-:Y:S01]  /*0440*/  IADD3 R13, P0, R14.reuse, R5, RZ ;  /* 0x000000050e0d7210 */ /* 0x040fe20007f1e0ff */
[----:B------:R-:W-:Y:S01]  /*0450*/  IMAD.IADD R18, R14, 0x1, -R18 ;  /* 0x000000010e127824 */ /* 0x000fe200078e0a12 */
[----:B------:R-:W1:Y:S01]  /*0460*/  I2F.RP R6, R0 ;  /* 0x0000000000067306 */ /* 0x000e620000209400 */
[----:B------:R-:W-:Y:S02]  /*0470*/  SHF.R.S32.HI R8, RZ, 0x4, R3 ;  /* 0x00000004ff087819 */ /* 0x000fe40000011403 */
[----:B------:R-:W-:-:S02]  /*0480*/  LOP3.LUT R9, R21, 0x18, R134, 0xf8, !PT ;  /* 0x0000001815097812 */ /* 0x000fc400078ef886 */
[----:B------:R-:W-:Y:S02]  /*0490*/  LEA.HI.X.SX32 R5, R5, R15, 0x1, P0 ;  /* 0x0000000f05057211 */ /* 0x000fe400000f0eff */
[----:B------:R-:W-:Y:S02]  /*04a0*/  LEA.HI R15, R3, R8, RZ, 0x1 ;  /* 0x00000008030f7211 */ /* 0x000fe400078f08ff */
[----:B------:R-:W-:Y:S01]  /*04b0*/  LEA.HI R86, R7, R82, RZ, 0x5 ;  /* 0x0000005207567211 */ /* 0x000fe200078f28ff */
[----:B------:R-:W-:Y:S01]  /*04c0*/  IMAD R20, R5, UR8, RZ ;  /* 0x0000000805147c24 */ /* 0x000fe2000f8e02ff */
[----:B------:R-:W-:Y:S02]  /*04d0*/  LOP3.LUT R15, R15, 0xfffffffe, RZ, 0xc0, !PT ;  /* 0xfffffffe0f0f7812 */ /* 0x000fe400078ec0ff */
[----:B------:R-:W-:Y:S01]  /*04e0*/  SHF.R.S32.HI R85, RZ, 0x5, R86 ;  /* 0x00000005ff557819 */ /* 0x000fe20000011456 */
[----:B------:R-:W-:Y:S01]  /*04f0*/  IMAD R20, R13, UR9, R20 ;  /* 0x000000090d147c24 */ /* 0x000fe2000f8e0214 */
[----:B-1----:R-:W1:Y:S01]  /*0500*/  MUFU.RCP R16, R6 ;  /* 0x0000000600107308 */ /* 0x002e620000001000 */
[----:B------:R-:W-:Y:S01]  /*0510*/  IMAD.IADD R15, R8, 0x1, -R15 ;  /* 0x00000001080f7824 */ /* 0x000fe200078e0a0f */
[----:B------:R-:W-:Y:S01]  /*0520*/  SHF.R.S32.HI R135, RZ, 0x1f, R134 ;  /* 0x0000001fff877819 */ /* 0x000fe20000011486 */
[----:B------:R-:W-:-:S02]  /*0530*/  IMAD R125, R85, 0x8, R18 ;  /* 0x00000008557d7824 */ /* 0x000fc400078e0212 */
[----:B------:R-:W-:-:S04]  /*0540*/  IMAD.WIDE.U32 R26, R19, UR4, R134 ;  /* 0x00000004131a7c25 */ /* 0x000fc8000f8e0086 */
[----:B------:R-:W-:-:S04]  /*0550*/  IMAD.WIDE.U32 R28, R13, UR8, R134 ;  /* 0x000000080d1c7c25 */ /* 0x000fc8000f8e0086 */
[----:B-1----:R-:W-:Y:S01]  /*0560*/  VIADD R16, R16, 0xffffffe ;  /* 0x0ffffffe10107836 */ /* 0x002fe20000000000 */
[----:B------:R-:W-:Y:S01]  /*0570*/  SHF.R.U32.HI R6, RZ, 0x3, R21 ;  /* 0x00000003ff067819 */ /* 0x000fe20000011615 */
[----:B------:R-:W-:Y:S02]  /*0580*/  IMAD.IADD R21, R29, 0x1, R20 ;  /* 0x000000011d157824 */ /* 0x000fe400078e0214 */
[----:B------:R-:W1:Y:S01]  /*0590*/  F2I.FTZ.U32.TRUNC.NTZ R17, R16 ;  /* 0x0000001000117305 */ /* 0x000e62000021f000 */
[----:B------:R-:W-:Y:S01]  /*05a0*/  LOP3.LUT R6, R9, R6, RZ, 0x3c, !PT ;  /* 0x0000000609067212 */ /* 0x000fe200078e3cff */
[----:B------:R-:W-:Y:S01]  /*05b0*/  IMAD.MOV.U32 R20, RZ, RZ, R28 ;  /* 0x000000ffff147224 */ /* 0x000fe200078e001c */
[----:B------:R-:W-:-:S03]  /*05c0*/  LOP3.LUT R9, R4, 0xfffffff8, RZ, 0xc0, !PT ;  /* 0xfffffff804097812 */ /* 0x000fc600078ec0ff */
[----:B------:R-:W-:Y:S02]  /*05d0*/  IMAD.U32 R125, R125, 0x20, R6 ;  /* 0x000000207d7d7824 */ /* 0x000fe400078e0006 */
[----:B------:R-:W-:-:S05]  /*05e0*/  IMAD.IADD R7, R82, 0x1, -R9 ;  /* 0x0000000152077824 */ /* 0x000fca00078e0a09 */
[----:B------:R-:W-:Y:S01]  /*05f0*/  LEA.HI R8, R7, R7, RZ, 0x1 ;  /* 0x0000000707087211 */ /* 0x000fe200078f08ff */
[--C-:B-1----:R-:W-:Y:S02]  /*0600*/  IMAD.MOV R11, RZ, RZ, -R17.reuse ;  /* 0x000000ffff0b7224 */ /* 0x102fe400078e0a11 */
[----:B------:R-:W-:Y:S02]  /*0610*/  IMAD.MOV.U32 R16, RZ, RZ, RZ ;  /* 0x000000ffff107224 */ /* 0x000fe400078e00ff */
[----:B------:R-:W-:Y:S01]  /*0620*/  IMAD R12, R11, R0, RZ ;  /* 0x000000000b0c7224 */ /* 0x000fe200078e02ff */
[----:B------:R-:W-:Y:S02]  /*0630*/  LOP3.LUT R11, R3, 0xfffffff0, RZ, 0xc0, !PT ;  /* 0xfffffff0030b7812 */ /* 0x000fe400078ec0ff */
[----:B------:R-:W-:Y:S01]  /*0640*/  IABS R3, R23 ;  /* 0x0000001700037213 */ /* 0x000fe20000000000 */
[----:B------:R-:W-:-:S04]  /*0650*/  IMAD.HI.U32 R12, R17, R12, R16 ;  /* 0x0000000c110c7227 */ /* 0x000fc800078e0010 */
[----:B------:R-:W-:Y:S02]  /*0660*/  IMAD.IADD R14, R82, 0x1, -R11 ;  /* 0x00000001520e7824 */ /* 0x000fe400078e0a0b */
[----:B------:R-:W-:Y:S01]  /*0670*/  IMAD.HI.U32 R17, R12, R3, RZ ;  /* 0x000000030c117227 */ /* 0x000fe200078e00ff */
[----:B------:R-:W-:Y:S02]  /*0680*/  LOP3.LUT R12, R8, 0x3fffffe, RZ, 0xc0, !PT ;  /* 0x03fffffe080c7812 */ /* 0x000fe400078ec0ff */
[-C--:B------:R-:W-:Y:S01]  /*0690*/  LEA.HI R16, R14, R14.reuse, RZ, 0x1 ;  /* 0x0000000e0e107211 */ /* 0x080fe200078f08ff */
[----:B------:R-:W-:Y:S01]  /*06a0*/  IMAD.MOV R11, RZ, RZ, -R17 ;  /* 0x000000ffff0b7224 */ /* 0x000fe200078e0a11 */
[----:B------:R-:W-:Y:S01]  /*06b0*/  SHF.R.S32.HI R9, RZ, 0x1f, R14 ;  /* 0x0000001fff097819 */ /* 0x000fe2000001140e */
[----:B------:R-:W-:Y:S01]  /*06c0*/  IMAD.IADD R12, R7, 0x1, -R12 ;  /* 0x00000001070c7824 */ /* 0x000fe200078e0a0c */
[----:B------:R-:W-:Y:S01]  /*06d0*/  LOP3.LUT R81, R16, 0x7fffffe, RZ, 0xc0, !PT ;  /* 0x07fffffe10517812 */ /* 0x000fe200078ec0ff */
[----:B------:R-:W-:Y:S01]  /*06e0*/  IMAD R11, R0, R11, R3 ;  /* 0x0000000b000b7224 */ /* 0x000fe200078e0203 */
[----:B------:R-:W-:-:S02]  /*06f0*/  LEA.HI R9, R9, R14, RZ, 0x3 ;  /* 0x0000000e09097211 */ /* 0x000fc400078f18ff */
[--C-:B------:R-:W-:Y:S01]  /*0700*/  SHF.R.S32.HI R25, RZ, 0x1, R16.reuse ;  /* 0x00000001ff197819 */ /* 0x100fe20000011410 */
[----:B------:R-:W-:Y:S01]  /*0710*/  IMAD.IADD R81, R14, 0x1, -R81 ;  /* 0x000000010e517824 */ /* 0x000fe200078e0a51 */
[----:B------:R-:W-:Y:S01]  /*0720*/  SHF.R.S32.HI R14, RZ, 0x1f, R19 ;  /* 0x0000001fff0e7819 */ /* 0x000fe20000011413 */
[----:B------:R-:W-:Y:S01]  /*0730*/  IMAD.SHL.U32 R9, R9, 0x20, RZ ;  /* 0x0000002009097824 */ /* 0x000fe200078e00ff */
[----:B------:R-:W-:Y:S02]  /*0740*/  SHF.R.S32.HI R16, RZ, 0x1f, R16 ;  /* 0x0000001fff107819 */ /* 0x000fe40000011410 */
[----:B------:R-:W-:Y:S01]  /*0750*/  ISETP.GT.U32.AND P1, PT, R0, R11, PT ;  /* 0x0000000b0000720c */ /* 0x000fe20003f24070 */
[----:B------:R-:W-:Y:S01]  /*0760*/  IMAD R6, R14, UR4, RZ ;  /* 0x000000040e067c24 */ /* 0x000fe2000f8e02ff */
[----:B------:R-:W-:Y:S02]  /*0770*/  LEA.HI R16, R16, R25, RZ, 0x2 ;  /* 0x0000001910107211 */ /* 0x000fe400078f10ff */
[----:B------:R-:W-:Y:S01]  /*0780*/  SHF.R.S32.HI R8, RZ, 0x1, R8 ;  /* 0x00000001ff087819 */ /* 0x000fe20000011408 */
[----:B------:R-:W-:Y:S01]  /*0790*/  IMAD R3, R19, UR5, R6 ;  /* 0x0000000513037c24 */ /* 0x000fe2000f8e0206 */
[----:B------:R-:W-:Y:S01]  /*07a0*/  LOP3.LUT R16, R16, 0xfffffffc, RZ, 0xc0, !PT ;  /* 0xfffffffc10107812 */ /* 0x000fe200078ec0ff */
[----:B------:R-:W1:Y:S01]  /*07b0*/  LDC.64 R6, c[0x0][0x248] ;  /* 0x00009200ff067b82 */ /* 0x000e620000000a00 */
[----:B------:R-:W-:Y:S01]  /*07c0*/  ULDC.64 UR4, c[0x0][0x258] ;  /* 0x0000960000047ab9 */ /* 0x000fe20000000a00 */
[----:B------:R-:W-:Y:S01]  /*07d0*/  IMAD.IADD R27, R27, 0x1, R3 ;  /* 0x000000011b1b7824 */ /* 0x000fe200078e0203 */
[----:B------:R-:W-:Y:S01]  /*07e0*/  LOP3.LUT R80, R9, 0xffffff00, RZ, 0xc0, !PT ;  /* 0xffffff0009507812 */ /* 0x000fe200078ec0ff */
[----:B------:R-:W-:-:S02]  /*07f0*/  IMAD.IADD R3, R25, 0x1, -R16 ;  /* 0x0000000119037824 */ /* 0x000fc400078e0a10 */
[----:B------:R-:W-:Y:S02]  /*0800*/  @!P1 IMAD.IADD R11, R11, 0x1, -R0 ;  /* 0x000000010b0b9824 */ /* 0x000fe400078e0a00 */
[----:B------:R-:W-:Y:S02]  /*0810*/  IMAD.SHL.U32 R16, R8, 0x40, RZ ;  /* 0x0000004008107824 */ /* 0x000fe400078e00ff */
[----:B------:R-:W-:Y:S01]  /*0820*/  @!P1 VIADD R17, R17, 0x1 ;  /* 0x0000000111119836 */ /* 0x000fe20000000000 */
[----:B------:R-:W-:Y:S01]  /*0830*/  ISETP.GE.U32.AND P2, PT, R11, R0, PT ;  /* 0x000000000b00720c */ /* 0x000fe20003f46070 */
[C---:B------:R-:W-:Y:S01]  /*0840*/  IMAD.WIDE.U32 R26, R23.reuse, UR4, R26 ;  /* 0x00000004171a7c25 */ /* 0x040fe2000f8e001a */
[----:B------:R-:W-:Y:S02]  /*0850*/  LOP3.LUT R11, R16, 0xc0, RZ, 0xc0, !PT ;  /* 0x000000c0100b7812 */ /* 0x000fe400078ec0ff */
[----:B------:R-:W-:Y:S02]  /*0860*/  SHF.R.S32.HI R0, RZ, 0x1f, R23 ;  /* 0x0000001fff007819 */ /* 0x000fe40000011417 */
[----:B------:R-:W-:-:S02]  /*0870*/  LOP3.LUT R16, R23, R10, RZ, 0x3c, !PT ;  /* 0x0000000a17107212 */ /* 0x000fc400078e3cff */
[----:B------:R-:W-:Y:S02]  /*0880*/  LOP3.LUT R4, R11, 0x8, R4, 0xf8, !PT ;  /* 0x000000080b047812 */ /* 0x000fe400078ef804 */
[----:B------:R-:W-:Y:S02]  /*0890*/  SHF.R.U32.HI R11, RZ, 0x3, R11 ;  /* 0x00000003ff0b7819 */ /* 0x000fe4000001160b */
[----:B------:R-:W-:Y:S01]  /*08a0*/  ISETP.GE.AND P0, PT, R16, RZ, PT ;  /* 0x000000ff1000720c */ /* 0x000fe20003f06270 */
[----:B------:R-:W-:Y:S01]  /*08b0*/  IMAD R16, R0, UR4, RZ ;  /* 0x0000000400107c24 */ /* 0x000fe2000f8e02ff */
[----:B------:R-:W-:Y:S01]  /*08c0*/  LOP3.LUT R0, R4, R11, RZ, 0x3c, !PT ;  /* 0x0000000b04007212 */ /* 0x000fe200078e3cff */
[----:B------:R-:W-:Y:S01]  /*08d0*/  @P2 VIADD R17, R17, 0x1 ;  /* 0x0000000111112836 */ /* 0x000fe20000000000 */
[----:B------:R-:W-:Y:S01]  /*08e0*/  ISETP.NE.AND P1, PT, R10, RZ, PT ;  /* 0x000000ff0a00720c */ /* 0x000fe20003f25270 */
[----:B------:R-:W-:Y:S01]  /*08f0*/  IMAD R11, R23, UR5, R16 ;  /* 0x00000005170b7c24 */ /* 0x000fe2000f8e0210 */
[----:B------:R-:W-:Y:S01]  /*0900*/  ULDC.64 UR4, c[0x0][0x238] ;  /* 0x00008e0000047ab9 */ /* 0x000fe20000000a00 */
[-C--:B-1----:R-:W-:Y:S01]  /*0910*/  IMAD R16, R5, R6.reuse, RZ ;  /* 0x0000000605107224 */ /* 0x082fe200078e02ff */
[----:B------:R-:W-:Y:S01]  /*0920*/  SHF.L.U64.HI R123, R6, 0x6, R7 ;  /* 0x00000006067b7819 */ /* 0x000fe20000010207 */
[----:B------:R-:W1:Y:S01]  /*0930*/  LDC.64 R4, c[0x0][0x240] ;  /* 0x00009000ff047b82 */ /* 0x000e620000000a00 */
[----:B------:R-:W-:-:S04]  /*0940*/  IMAD.WIDE.U32 R22, R13, R6, R134 ;  /* 0x000000060d167225 */ /* 0x000fc800078e0086 */
[----:B------:R-:W-:Y:S02]  /*0950*/  IMAD R16, R13, R7, R16 ;  /* 0x000000070d107224 */ /* 0x000fe400078e0210 */
[C---:B------:R-:W-:Y:S02]  /*0960*/  IMAD R18, R14.reuse, UR4, RZ ;  /* 0x000000040e127c24 */ /* 0x040fe4000f8e02ff */
[----:B------:R-:W-:Y:S02]  /*0970*/  IMAD.IADD R23, R23, 0x1, R16 ;  /* 0x0000000117177824 */ /* 0x000fe400078e0210 */
[----:B------:R-:W-:Y:S02]  /*0980*/  IMAD R14, R14, UR6, RZ ;  /* 0x000000060e0e7c24 */ /* 0x000fe4000f8e02ff */
[C---:B------:R-:W-:Y:S01]  /*0990*/  IMAD.WIDE.U32 R22, R19.reuse, UR6, R22 ;  /* 0x0000000613167c25 */ /* 0x040fe2000f8e0016 */
[----:B------:R-:W2:Y:S03]  /*09a0*/  S2UR UR6, SR_CgaCtaId ;  /* 0x00000000000679c3 */ /* 0x000ea60000008800 */
[----:B------:R-:W-:Y:S01]  /*09b0*/  @!P0 IMAD.MOV R17, RZ, RZ, -R17 ;  /* 0x000000ffff118224 */ /* 0x000fe200078e0a11 */
[----:B------:R-:W-:Y:S01]  /*09c0*/  @!P1 LOP3.LUT R17, RZ, R10, RZ, 0x33, !PT ;  /* 0x0000000aff119212 */ /* 0x000fe200078e33ff */
[----:B------:R-:W-:-:S02]  /*09d0*/  IMAD R13, R19, UR7, R14 ;  /* 0x00000007130d7c24 */ /* 0x000fc4000f8e020e */
[C---:B------:R-:W-:Y:S01]  /*09e0*/  IMAD R18, R19.reuse, UR5, R18 ;  /* 0x0000000513127c24 */ /* 0x040fe2000f8e0212 */
[----:B------:R-:W-:Y:S01]  /*09f0*/  SHF.R.S32.HI R10, RZ, 0x1f, R17 ;  /* 0x0000001fff0a7819 */ /* 0x000fe20000011411 */
[----:B------:R-:W-:Y:S01]  /*0a00*/  IMAD.WIDE.U32 R126, R19, UR4, R20 ;  /* 0x00000004137e7c25 */ /* 0x000fe2000f8e0014 */
[----:B------:R-:W-:-:S03]  /*0a10*/  ULDC.64 UR4, c[0x0][0x260] ;  /* 0x0000980000047ab9 */ /* 0x000fc60000000a00 */
[----:B------:R-:W-:Y:S02]  /*0a20*/  IMAD.IADD R27, R27, 0x1, R11 ;  /* 0x000000011b1b7824 */ /* 0x000fe400078e020b */
[----:B-1----:R-:W-:Y:S02]  /*0a30*/  IMAD R14, R137, R4, RZ ;  /* 0x00000004890e7224 */ /* 0x002fe400078e02ff */
[----:B------:R-:W-:Y:S01]  /*0a40*/  IMAD.IADD R23, R23, 0x1, R13 ;  /* 0x0000000117177824 */ /* 0x000fe200078e020d */
[----:B------:R-:W-:Y:S01]  /*0a50*/  SHF.R.S32.HI R13, RZ, 0x1f, R83 ;  /* 0x0000001fff0d7819 */ /* 0x000fe20000011453 */
[----:B------:R-:W-:Y:S02]  /*0a60*/  IMAD R16, R10, UR4, RZ ;  /* 0x000000040a107c24 */ /* 0x000fe4000f8e02ff */
[----:B------:R-:W-:Y:S02]  /*0a70*/  IMAD.IADD R127, R127, 0x1, R18 ;  /* 0x000000017f7f7824 */ /* 0x000fe400078e0212 */
[----:B------:R-:W-:-:S02]  /*0a80*/  IMAD R14, R136, R5, R14 ;  /* 0x00000005880e7224 */ /* 0x000fc400078e020e */
[----:B------:R-:W-:-:S04]  /*0a90*/  IMAD.WIDE.U32 R18, R136, R4, R26 ;  /* 0x0000000488127225 */ /* 0x000fc800078e001a */
[C---:B------:R-:W-:Y:S02]  /*0aa0*/  IMAD R131, R17.reuse, UR5, R16 ;  /* 0x0000000511837c24 */ /* 0x040fe4000f8e0210 */
[----:B------:R-:W-:Y:S01]  /*0ab0*/  IMAD.WIDE.U32 R128, R17, UR4, R22 ;  /* 0x0000000411807c25 */ /* 0x000fe2000f8e0016 */
[----:B------:R-:W-:Y:S02]  /*0ac0*/  ULDC.64 UR4, c[0x0][0x210] ;  /* 0x0000840000047ab9 */ /* 0x000fe40000000a00 */
[----:B------:R-:W-:Y:S01]  /*0ad0*/  LEA R20, P0, R18, UR4, 0x1 ;  /* 0x0000000412147c11 */ /* 0x000fe2000f8008ff */
[----:B------:R-:W-:Y:S01]  /*0ae0*/  IMAD.IADD R14, R19, 0x1, R14 ;  /* 0x00000001130e7824 */ /* 0x000fe200078e020e */
[----:B------:R-:W-:Y:S01]  /*0af0*/  UMOV UR4, 0x400 ;  /* 0x0000040000047882 */ /* 0x000fe20000000000 */
[----:B------:R-:W-:Y:S01]  /*0b00*/  IMAD.SHL.U32 R124, R6, 0x40, RZ ;  /* 0x00000040067c7824 */ /* 0x000fe200078e00ff */
[----:B------:R-:W-:Y:S01]  /*0b10*/  LEA R24, P1, R4, R20, 0x6 ;  /* 0x0000001404187211 */ /* 0x000fe200078230ff */
[----:B------:R-:W-:Y:S01]  /*0b20*/  IMAD R11, R123, R83, RZ ;  /* 0x000000537b0b7224 */ /* 0x000fe200078e02ff */
[----:B------:R-:W-:Y:S01]  /*0b30*/  LEA.HI.X R21, R18, UR5, R14, 0x1, P0 ;  /* 0x0000000512157c11 */ /* 0x000fe200080f0c0e */
[----:B------:R-:W-:Y:S01]  /*0b40*/  IMAD.IADD R131, R129, 0x1, R131 ;  /* 0x0000000181837824 */ /* 0x000fe200078e0283 */
[----:B--2---:R-:W-:Y:S01]  /*0b50*/  ULEA UR5, UR6, UR4, 0x18 ;  /* 0x0000000406057291 */ /* 0x004fe2000f8ec03f */
[----:B------:R-:W-:Y:S01]  /*0b60*/  IMAD.MOV.U32 R130, RZ, RZ, R128 ;  /* 0x000000ffff827224 */ /* 0x000fe200078e0080 */
[----:B------:R-:W-:Y:S01]  /*0b70*/  LEA.HI.X R25, R4, R21, R5, 0x6, P1 ;  /* 0x0000001504197211 */ /* 0x000fe200008f3405 */
[-C--:B------:R-:W-:Y:S01]  /*0b80*/  IMAD R11, R13, R124.reuse, R11 ;  /* 0x0000007c0d0b7224 */ /* 0x080fe200078e020b */
[----:B------:R-:W-:Y:S01]  /*0b90*/  ULDC.64 UR6, c[0x0][0x218] ;  /* 0x0000860000067ab9 */ /* 0x000fe20000000a00 */
[----:B------:R-:W-:Y:S01]  /*0ba0*/  IMAD.WIDE.U32 R18, R83, R124, R130 ;  /* 0x0000007c53127225 */ /* 0x000fe200078e0082 */
[----:B------:R-:W-:Y:S01]  /*0bb0*/  LEA R125, R125, UR5, 0x1 ;  /* 0x000000057d7d7c11 */ /* 0x000fe2000f8e08ff */
[----:B------:R-:W-:Y:S01]  /*0bc0*/  UIADD3 UR4, UR5, 0x3000, URZ ;  /* 0x0000300005047890 */ /* 0x000fe2000fffe03f */
[----:B------:R-:W-:Y:S01]  /*0bd0*/  LOP3.LUT P1, RZ, R3, 0x2, RZ, 0xc0, !PT ;  /* 0x0000000203ff7812 */ /* 0x000fe2000782c0ff */
[----:B------:R-:W-:Y:S01]  /*0be0*/  IMAD.IADD R11, R19, 0x1, R11 ;  /* 0x00000001130b7824 */ /* 0x000fe200078e020b */
[----:B------:R-:W-:Y:S01]  /*0bf0*/  LEA R22, P0, R18, UR6, 0x1 ;  /* 0x0000000612167c11 */ /* 0x000fe2000f8008ff */
[----:B------:R-:W-:Y:S01]  /*0c00*/  @!PT LDS RZ, [RZ] ;  /* 0x00000000fffff984 */ /* 0x000fe20000000800 */
[----:B------:R-:W-:Y:S01]  /*0c10*/  @!PT LDS RZ, [RZ] ;  /* 0x00000000fffff984 */ /* 0x000fe20000000800 */
[----:B------:R-:W-:Y:S01]  /*0c20*/  @!PT LDS RZ, [RZ] ;  /* 0x00000000fffff984 */ /* 0x000fe20000000800 */
[----:B------:R-:W-:Y:S01]  /*0c30*/  LDGSTS.E.BYPASS.LTC128B.128 [R125], desc[UR16][R20.64] ;  /* 0x00000000147d7fae */ /* 0x000fe2000b901d50 */
[----:B------:R-:W-:-:S02]  /*0c40*/  IMAD R10, R10, UR10, RZ ;  /* 0x0000000a0a0a7c24 */ /* 0x000fc4000f8e02ff */
[----:B------:R-:W-:Y:S01]  /*0c50*/  LEA.HI.X R23, R18, UR7, R11, 0x1, P0 ;  /* 0x0000000712177c11 */ /* 0x000fe200080f0c0b */
[----:B------:R-:W-:Y:S01]  /*0c60*/  LDGSTS.E.BYPASS.LTC128B.128 [R125+0x1000], desc[UR16][R20.64+0x40] ;  /* 0x01000040147d7fae */ /* 0x000fe2000b901d50 */
[----:B------:R-:W-:Y:S01]  /*0c70*/  IADD3 R26, P0, R124, R22, RZ ;  /* 0x000000167c1a7210 */ /* 0x000fe20007f1e0ff */
[----:B------:R-:W-:Y:S02]  /*0c80*/  IMAD R4, R13, UR8, RZ ;  /* 0x000000080d047c24 */ /* 0x000fe4000f8e02ff */
[----:B------:R-:W-:Y:S01]  /*0c90*/  LDGSTS.E.BYPASS.LTC128B.128 [R125+0x2000], desc[UR16][R20.64+0x80] ;  /* 0x02000080147d7fae */ /* 0x000fe2000b901d50 */
[----:B------:R-:W-:-:S03]  /*0ca0*/  IMAD.WIDE.U32 R126, R17, UR10, R126 ;  /* 0x0000000a117e7c25 */ /* 0x000fc6000f8e007e */
[----:B------:R-:W-:Y:S01]  /*0cb0*/  LDGSTS.E.BYPASS.LTC128B.128 [R125+0x800], desc[UR16][R24.64] ;  /* 0x00800000187d7fae */ /* 0x000fe2000b901d50 */
[----:B------:R-:W-:Y:S02]  /*0cc0*/  IMAD.X R27, R123, 0x1, R23, P0 ;  /* 0x000000017b1b7824 */ /* 0x000fe400000e0617 */
[----:B------:R-:W-:Y:S01]  /*0cd0*/  IMAD R17, R17, UR11, R10 ;  /* 0x0000000b11117c24 */ /* 0x000fe2000f8e020a */
[----:B------:R-:W-:Y:S01]  /*0ce0*/  LDGSTS.E.BYPASS.LTC128B.128 [R125+0x1800], desc[UR16][R24.64+0x40] ;  /* 0x01800040187d7fae */ /* 0x000fe2000b901d50 */
[C---:B------:R-:W-:Y:S01]  /*0cf0*/  IMAD.WIDE.U32 R18, R83.reuse, UR8, RZ ;  /* 0x0000000853127c25 */ /* 0x040fe2000f8e00ff */
[----:B------:R-:W-:Y:S02]  /*0d00*/  ULDC.64 UR10, c[0x0][0x220] ;  /* 0x00008800000a7ab9 */ /* 0x000fe40000000a00 */
[----:B------:R-:W-:Y:S01]  /*0d10*/  LDGSTS.E.BYPASS.LTC128B.128 [R125+0x2800], desc[UR16][R24.64+0x80] ;  /* 0x02800080187d7fae */ /* 0x000fe2000b901d50 */
[----:B------:R-:W-:Y:S01]  /*0d20*/  IMAD R5, R83, UR9, R4 ;  /* 0x0000000953057c24 */ /* 0x000fe2000f8e0204 */
[----:B------:R-:W-:Y:S01]  /*0d30*/  LEA R4, P0, R18, R126, 0x6 ;  /* 0x0000007e12047211 */ /* 0x000fe200078030ff */
[----:B------:R-:W-:Y:S01]  /*0d40*/  IMAD.SHL.U32 R10, R3, 0x40, RZ ;  /* 0x00000040030a7824 */ /* 0x000fe200078e00ff */
[----:B------:R-:W-:Y:S01]  /*0d50*/  LDGSTS.E.BYPASS.LTC128B.128 [R125+0x3000], desc[UR16][R22.64] ;  /* 0x03000000167d7fae */ /* 0x000fe2000b901d50 */
[----:B------:R-:W-:-:S02]  /*0d60*/  IMAD.IADD R5, R19, 0x1, R5 ;  /* 0x0000000113057824 */ /* 0x000fc400078e0205 */
[----:B------:R-:W-:Y:S01]  /*0d70*/  IMAD R11, R15, 0x8, R12 ;  /* 0x000000080f0b7824 */ /* 0x000fe200078e020c */
[----:B------:R-:W-:Y:S01]  /*0d80*/  LDGSTS.E.BYPASS.LTC128B.128 [R125+0x4000], desc[UR16][R22.64+0x40] ;  /* 0x04000040167d7fae */ /* 0x000fe2000b901d50 */
[----:B------:R-:W-:Y:S01]  /*0d90*/  IMAD.IADD R122, R127, 0x1, R17 ;  /* 0x000000017f7a7824 */ /* 0x000fe200078e0211 */
[----:B------:R-:W-:Y:S01]  /*0da0*/  LOP3.LUT R10, R10, 0xc0, RZ, 0xc0, !PT ;  /* 0x000000c00a0a7812 */ /* 0x000fe200078ec0ff */
[----:B------:R-:W-:Y:S01]  /*0db0*/  IMAD.SHL.U32 R15, R15, 0x8, RZ ;  /* 0x000000080f0f7824 */ /* 0x000fe200078e00ff */
[----:B------:R1:W-:Y:S01]  /*0dc0*/  LDGSTS.E.BYPASS.LTC128B.128 [R125+0x5000], desc[UR16][R22.64+0x80] ;  /* 0x05000080167d7fae */ /* 0x0003e2000b901d50 */
[----:B------:R-:W-:Y:S01]  /*0dd0*/  IMAD.U32 R0, R11, 0x20, R0 ;  /* 0x000000200b007824 */ /* 0x000fe200078e0000 */
[----:B------:R-:W-:Y:S02]  /*0de0*/  LEA.HI.X R19, R18, R122, R5, 0x6, P0 ;  /* 0x0000007a12137211 */ /* 0x000fe400000f3405 */
[----:B------:R-:W-:Y:S01]  /*0df0*/  LDGSTS.E.BYPASS.LTC128B.128 [R125+0x3800], desc[UR16][R26.64] ;  /* 0x038000001a7d7fae */ /* 0x000fe2000b901d50 */
[----:B------:R-:W-:-:S02]  /*0e00*/  LOP3.LUT R5, R10, 0x8, R15, 0xf8, !PT ;  /* 0x000000080a057812 */ /* 0x000fc400078ef80f */
[----:B------:R-:W-:Y:S01]  /*0e10*/  SHF.R.U32.HI R12, RZ, 0x3, R10 ;  /* 0x00000003ff0c7819 */ /* 0x000fe2000001160a */
[----:B------:R-:W-:Y:S01]  /*0e20*/  LDGSTS.E.BYPASS.LTC128B.128 [R125+0x4800], desc[UR16][R26.64+0x40] ;  /* 0x048000401a7d7fae */ /* 0x000fe2000b901d50 */
[----:B------:R-:W-:Y:S01]  /*0e30*/  IMAD R10, R85, 0x200, R80 ;  /* 0x00000200550a7824 */ /* 0x000fe200078e0250 */
[C---:B------:R-:W-:Y:S02]  /*0e40*/  LEA R14, P0, R4.reuse, UR10, 0x1 ;  /* 0x0000000a040e7c11 */ /* 0x040fe4000f8008ff */
[----:B------:R-:W-:Y:S01]  /*0e50*/  LDGSTS.E.BYPASS.LTC128B.128 [R125+0x5800], desc[UR16][R26.64+0x80] ;  /* 0x058000801a7d7fae */ /* 0x000fe2000b901d50 */
[----:B------:R-:W-:Y:S01]  /*0e60*/  LOP3.LUT R5, R5, R12, RZ, 0x3c, !PT ;  /* 0x0000000c05057212 */ /* 0x000fe200078e3cff */
[----:B------:R-:W-:Y:S01]  /*0e70*/  IMAD R10, R81, 0x20, R10 ;  /* 0x00000020510a7824 */ /* 0x000fe200078e020a */
[----:B------:R-:W-:Y:S01]  /*0e80*/  LEA.HI.X R15, R4, UR11, R19, 0x1, P0 ;  /* 0x0000000b040f7c11 */ /* 0x000fe200080f0c13 */
[----:B------:R-:W0:Y:S01]  /*0e90*/  LDGDEPBAR ;  /* 0x00000000000079af */ /* 0x000e220000000000 */
[----:B------:R-:W-:Y:S01]  /*0ea0*/  IADD3 R12, P0, R14, UR14, RZ ;  /* 0x0000000e0e0c7c10 */ /* 0x000fe2000ff1e0ff */
[----:B------:R-:W-:Y:S01]  /*0eb0*/  IMAD.IADD R121, R5, 0x1, R10 ;  /* 0x0000000105797824 */ /* 0x000fe200078e020a */
[----:B------:R-:W-:Y:S01]  /*0ec0*/  LEA R87, R0, UR5, 0x1 ;  /* 0x0000000500577c11 */ /* 0x000fe2000f8e08ff */
[----:B------:R-:W-:Y:S01]  /*0ed0*/  IMAD.MOV.U32 R4, RZ, RZ, 0x20 ;  /* 0x00000020ff047424 */ /* 0x000fe200078e00ff */
[----:B------:R-:W-:-:S02]  /*0ee0*/  IADD3.X R13, R15, UR15, RZ, P0, !PT ;  /* 0x0000000f0f0d7c10 */ /* 0x000fc400087fe4ff */
[----:B------:R-:W-:Y:S02]  /*0ef0*/  LEA R121, R121, UR5, 0x1 ;  /* 0x0000000579797c11 */ /* 0x000fe4000f8e08ff */
[----:B------:R-:W-:Y:S02]  /*0f00*/  LOP3.LUT P0, RZ, R8, 0x2, RZ, 0xc0, !PT ;  /* 0x0000000208ff7812 */ /* 0x000fe4000780c0ff */
[----:B------:R-:W-:Y:S02]  /*0f10*/  LEA R120, R0, UR4, 0x1 ;  /* 0x0000000400787c11 */ /* 0x000fe4000f8e08ff */
[C---:B------:R-:W-:Y:S02]  /*0f20*/  SEL R3, R4.reuse, 0xffffffe0, !P0 ;  /* 0xffffffe004037807 */ /* 0x040fe40004000000 */
[----:B------:R-:W-:-:S03]  /*0f30*/  SEL R4, R4, 0xffffffe0, !P1 ;  /* 0xffffffe004047807 */ /* 0x000fc60004800000 */
[----:B------:R-:W-:Y:S01]  /*0f40*/  IMAD.IADD R118, R120, 0x1, R3 ;  /* 0x0000000178767824 */ /* 0x000fe200078e0203 */
[----:B------:R-:W-:Y:S01]  /*0f50*/  LOP3.LUT R3, R86, 0xffffffe0, RZ, 0xc0, !PT ;  /* 0xffffffe056037812 */ /* 0x000fe200078ec0ff */
[----:B------:R-:W-:Y:S01]  /*0f60*/  IMAD.IADD R119, R121, 0x1, R4 ;  /* 0x0000000179777824 */ /* 0x000fe200078e0204 */
[----:B------:R-:W-:-:S04]  /*0f70*/  DEPBAR.LE SB0, 0x0 ;  /* 0x000080000000791a */ /* 0x000fc80000000000 */
[----:B------:R-:W-:Y:S01]  /*0f80*/  BAR.SYNC.DEFER_BLOCKING 0x0 ;  /* 0x0000000000007b1d */ /* 0x000fe20000010000 */
[C---:B------:R-:W-:Y:S02]  /*0f90*/  IMAD.IADD R3, R82.reuse, 0x1, -R3 ;  /* 0x0000000152037824 */ /* 0x040fe400078e0a03 */
[----:B------:R-:W-:-:S03]  /*0fa0*/  IMAD.SHL.U32 R82, R82, 0x2, RZ ;  /* 0x0000000252527824 */ /* 0x000fc600078e00ff */
[----:B------:R-:W-:Y:S02]  /*0fb0*/  SHF.R.S32.HI R132, RZ, 0x1f, R3 ;  /* 0x0000001fff847819 */ /* 0x000fe40000011403 */
[----:B------:R-:W-:Y:S02]  /*0fc0*/  LOP3.LUT R82, R82, 0x6, RZ, 0xc0, !PT ;  /* 0x0000000652527812 */ /* 0x000fe400078ec0ff */
[----:B------:R-:W-:Y:S01]  /*0fd0*/  LEA.HI R132, R132, R3, RZ, 0x2 ;  /* 0x0000000384847211 */ /* 0x000fe200078f10ff */
[----:B------:R-:W-:Y:S02]  /*0fe0*/  IMAD R3, R85, 0x10, R88 ;  /* 0x0000001055037824 */ /* 0x000fe400078e0258 */
[----:B------:R-:W-:Y:S01]  /*0ff0*/  IMAD R83, R83, 0x40, R82 ;  /* 0x0000004053537824 */ /* 0x000fe200078e0252 */
[----:B------:R-:W-:-:S04]  /*1000*/  SHF.R.S32.HI R132, RZ, 0x2, R132 ;  /* 0x00000002ff847819 */ /* 0x000fc80000011484 */
[----:B------:R-:W-:-:S04]  /*1010*/  IADD3 R3, R3, 0x1, R132 ;  /* 0x0000000103037810 */ /* 0x000fc80007ffe084 */
[----:B------:R-:W-:Y:S01]  /*1020*/  IADD3 R3, R2, -UR13, R3 ;  /* 0x8000000d02037c10 */ /* 0x000fe2000fffe003 */
        /* <DEDUP_REMOVED lines=10> */
[----:B------:R-:W3:Y:S04]  /*10d0*/  LDSM.16.M88.4 R36, [R87+0x3000] ;  /* 0x003000005724783b */ /* 0x000ee80000000200 */
[----:B------:R-:W4:Y:S04]  /*10e0*/  LDSM.16.M88.4 R28, [R87+0x3400] ;  /* 0x00340000571c783b */ /* 0x000f280000000200 */
[----:B-1----:R-:W1:Y:S04]  /*10f0*/  LDSM.16.M88.4 R20, [R87+0x3800] ;  /* 0x003800005714783b */ /* 0x002e680000000200 */
[----:B------:R-:W5:Y:S04]  /*1100*/  LDSM.16.M88.4 R8, [R87+0x3c00] ;  /* 0x003c00005708783b */ /* 0x000f680000000200 */
[----:B------:R-:W-:Y:S04]  /*1110*/  LDSM.16.M88.4 R44, [R119] ;  /* 0x00000000772c783b */ /* 0x000fe80000000200 */
[----:B------:R-:W5:Y:S04]  /*1120*/  LDSM.16.M88.4 R60, [R118] ;  /* 0x00000000763c783b */ /* 0x000f680000000200 */
[----:B------:R-:W5:Y:S04]  /*1130*/  LDSM.16.M88.4 R56, [R118+0x400] ;  /* 0x000400007638783b */ /* 0x000f680000000200 */
[----:B------:R-:W5:Y:S04]  /*1140*/  LDSM.16.M88.4 R52, [R118+0x800] ;  /* 0x000800007634783b */ /* 0x000f680000000200 */
[----:B------:R-:W-:Y:S04]  /*1150*/  LDSM.16.M88.4 R76, [R121+0x1000] ;  /* 0x00100000794c783b */ /* 0x000fe80000000200 */
[----:B------:R-:W5:Y:S01]  /*1160*/  LDSM.16.M88.4 R16, [R87+0x4000] ;  /* 0x004000005710783b */ /* 0x000f620000000200 */
[C---:B---3--:R-:W-:Y:S03]  /*1170*/  HMMA.16816.F32 R40, R64.reuse, R36, RZ ;  /* 0x000000244028723c */ /* 0x048fe600000018ff */
[----:B------:R-:W-:Y:S04]  /*1180*/  LDSM.16.M88.4 R48, [R118+0xc00] ;  /* 0x000c00007630783b */ /* 0x000fe80000000200 */
[----:B--2---:R-:W-:Y:S01]  /*1190*/  LDSM.16.M88.4 R12, [R87+0x4800] ;  /* 0x00480000570c783b */ /* 0x004fe20000000200 */
[C---:B------:R-:W-:Y:S03]  /*11a0*/  HMMA.16816.F32 R36, R64.reuse, R38, RZ ;  /* 0x000000264024723c */ /* 0x040fe600000018ff */
[----:B------:R-:W-:Y:S03]  /*11b0*/  LDSM.16.M88.4 R72, [R87+0x4c00] ;  /* 0x004c00005748783b */ /* 0x000fe60000000200 */
[C---:B----4-:R-:W-:Y:S01]  /*11c0*/  HMMA.16816.F32 R32, R64.reuse, R28, RZ ;  /* 0x0000001c4020723c */ /* 0x050fe200000018ff */
[----:B------:R-:W0:Y:S05]  /*11d0*/  LDGDEPBAR ;  /* 0x00000000000079af */ /* 0x000e2a0000000000 */
[C---:B------:R-:W-:Y:S06]  /*11e0*/  HMMA.16816.F32 R28, R64.reuse, R30, RZ ;  /* 0x0000001e401c723c */ /* 0x040fec00000018ff */
[C---:B-1----:R-:W-:Y:S06]  /*11f0*/  HMMA.16816.F32 R24, R64.reuse, R20, RZ ;  /* 0x000000144018723c */ /* 0x042fec00000018ff */
[C---:B------:R-:W-:Y:S06]  /*1200*/  HMMA.16816.F32 R20, R64.reuse, R22, RZ ;  /* 0x000000164014723c */ /* 0x040fec00000018ff */
[C---:B-----5:R-:W-:Y:S06]  /*1210*/  HMMA.16816.F32 R68, R64.reuse, R8, RZ ;  /* 0x000000084044723c */ /* 0x060fec00000018ff */
[----:B------:R-:W-:Y:S01]  /*1220*/  HMMA.16816.F32 R64, R64, R10, RZ ;  /* 0x0000000a4040723c */ /* 0x000fe200000018ff */
[----:B------:R-:W1:Y:S05]  /*1230*/  LDSM.16.M88.4 R8, [R87+0x4400] ;  /* 0x004400005708783b */ /* 0x000e6a0000000200 */
[C---:B------:R-:W-:Y:S06]  /*1240*/  HMMA.16816.F32 R40, R44.reuse, R60, R40 ;  /* 0x0000003c2c28723c */ /* 0x040fec0000001828 */
[C---:B------:R-:W-:Y:S01]  /*1250*/  HMMA.16816.F32 R36, R44.reuse, R62, R36 ;  /* 0x0000003e2c24723c */ /* 0x040fe20000001824 */
[----:B------:R-:W-:Y:S05]  /*1260*/  LDSM.16.M88.4 R60, [R119+0x1000] ;  /* 0x00100000773c783b */ /* 0x000fea0000000200 */
[C---:B------:R-:W-:Y:S06]  /*1270*/  HMMA.16816.F32 R32, R44.reuse, R56, R32 ;  /* 0x000000382c20723c */ /* 0x040fec0000001820 */
[C---:B------:R-:W-:Y:S01]  /*1280*/  HMMA.16816.F32 R28, R44.reuse, R58, R28 ;  /* 0x0000003a2c1c723c */ /* 0x040fe2000000181c */
[----:B------:R-:W2:Y:S05]  /*1290*/  LDSM.16.M88.4 R56, [R118+0x1000] ;  /* 0x001000007638783b */ /* 0x000eaa0000000200 */
[C---:B------:R-:W-:Y:S06]  /*12a0*/  HMMA.16816.F32 R24, R44.reuse, R52, R24 ;  /* 0x000000342c18723c */ /* 0x040fec0000001818 */
[----:B------:R-:W-:Y:S01]  /*12b0*/  HMMA.16816.F32 R20, R44, R54, R20 ;  /* 0x000000362c14723c */ /* 0x000fe20000001814 */
[----:B------:R-:W3:Y:S05]  /*12c0*/  LDSM.16.M88.4 R52, [R118+0x1400] ;  /* 0x001400007634783b */ /* 0x000eea0000000200 */
[C---:B------:R-:W-:Y:S06]  /*12d0*/  HMMA.16816.F32 R40, R76.reuse, R16, R40 ;  /* 0x000000104c28723c */ /* 0x040fec0000001828 */
[C---:B------:R-:W-:Y:S01]  /*12e0*/  HMMA.16816.F32 R36, R76.reuse, R18, R36 ;  /* 0x000000124c24723c */ /* 0x040fe20000001824 */
[----:B------:R-:W-:Y:S05]  /*12f0*/  LDSM.16.M88.4 R16, [R87+0x5000] ;  /* 0x005000005710783b */ /* 0x000fea0000000200 */
[C---:B-1----:R-:W-:Y:S06]  /*1300*/  HMMA.16816.F32 R32, R76.reuse, R8, R32 ;  /* 0x000000084c20723c */ /* 0x042fec0000001820 */
[----:B------:R-:W-:Y:S01]  /*1310*/  HMMA.16816.F32 R28, R76, R10, R28 ;  /* 0x0000000a4c1c723c */ /* 0x000fe2000000181c */
[----:B------:R-:W1:Y:S05]  /*1320*/  LDSM.16.M88.4 R8, [R121+0x2000] ;  /* 0x002000007908783b */ /* 0x000e6a0000000200 */
[C---:B------:R-:W-:Y:S06]  /*1330*/  HMMA.16816.F32 R68, R44.reuse, R48, R68 ;  /* 0x000000302c44723c */ /* 0x040fec0000001844 */
[----:B------:R-:W-:Y:S01]  /*1340*/  HMMA.16816.F32 R64, R44, R50, R64 ;  /* 0x000000322c40723c */ /* 0x000fe20000001840 */
[----:B------:R-:W4:Y:S04]  /*1350*/  LDSM.16.M88.4 R48, [R118+0x1800] ;  /* 0x001800007630783b */ /* 0x000f280000000200 */
[----:B------:R-:W-:Y:S01]  /*1360*/  LDSM.16.M88.4 R44, [R118+0x1c00] ;  /* 0x001c0000762c783b */ /* 0x000fe20000000200 */
[C---:B------:R-:W-:Y:S06]  /*1370*/  HMMA.16816.F32 R24, R76.reuse, R12, R24 ;  /* 0x0000000c4c18723c */ /* 0x040fec0000001818 */
[----:B------:R-:W-:Y:S01]  /*1380*/  HMMA.16816.F32 R20, R76, R14, R20 ;  /* 0x0000000e4c14723c */ /* 0x000fe20000001814 */
[----:B------:R-:W5:Y:S05]  /*1390*/  LDSM.16.M88.4 R12, [R87+0x5400] ;  /* 0x00540000570c783b */ /* 0x000f6a0000000200 */
[C---:B--2---:R-:W-:Y:S06]  /*13a0*/  HMMA.16816.F32 R40, R60.reuse, R56, R40 ;  /* 0x000000383c28723c */ /* 0x044fec0000001828 */
[C---:B------:R-:W-:Y:S01]  /*13b0*/  HMMA.16816.F32 R36, R60.reuse, R58, R36 ;  /* 0x0000003a3c24723c */ /* 0x040fe20000001824 */
[----:B------:R-:W-:Y:S05]  /*13c0*/  LDSM.16.M88.4 R56, [R87+0x5800] ;  /* 0x005800005738783b */ /* 0x000fea0000000200 */
[----:B---3--:R-:W-:Y:S06]  /*13d0*/  HMMA.16816.F32 R32, R60, R52, R32 ;  /* 0x000000343c20723c */ /* 0x008fec0000001820 */
[C---:B------:R-:W-:Y:S06]  /*13e0*/  HMMA.16816.F32 R68, R76.reuse, R72, R68 ;  /* 0x000000484c44723c */ /* 0x040fec0000001844 */
[----:B------:R-:W-:Y:S01]  /*13f0*/  HMMA.16816.F32 R64, R76, R74, R64 ;  /* 0x0000004a4c40723c */ /* 0x000fe20000001840 */
[----:B------:R-:W-:Y:S05]  /*1400*/  LDSM.16.M88.4 R72, [R119+0x2000] ;  /* 0x002000007748783b */ /* 0x000fea0000000200 */
[C---:B-1----:R-:W-:Y:S06]  /*1410*/  HMMA.16816.F32 R40, R8.reuse, R16, R40 ;  /* 0x000000100828723c */ /* 0x042fec0000001828 */
[----:B------:R-:W-:Y:S01]  /*1420*/  HMMA.16816.F32 R36, R8, R18, R36 ;  /* 0x000000120824723c */ /* 0x000fe20000001824 */
[----:B------:R-:W1:Y:S05]  /*1430*/  LDSM.16.M88.4 R16, [R118+0x2400] ;  /* 0x002400007610783b */ /* 0x000e6a0000000200 */
[C---:B----4-:R-:W-:Y:S01]  /*1440*/  HMMA.16816.F32 R76, R60.reuse, R48, R24 ;  /* 0x000000303c4c723c */ /* 0x050fe20000001818 */
[----:B------:R-:W2:Y:S05]  /*1450*/  LDSM.16.M88.4 R24, [R118+0x2000] ;  /* 0x002000007618783b */ /* 0x000eaa0000000200 */
[----:B------:R-:W-:Y:S01]  /*1460*/  HMMA.16816.F32 R52, R60, R54, R28 ;  /* 0x000000363c34723c */ /* 0x000fe2000000181c */
[----:B------:R-:W3:Y:S05]  /*1470*/  LDSM.16.M88.4 R28, [R87+0x5c00] ;  /* 0x005c0000571c783b */ /* 0x000eea0000000200 */
[----:B-----5:R-:W-:Y:S06]  /*1480*/  HMMA.16816.F32 R32, R8, R12, R32 ;  /* 0x0000000c0820723c */ /* 0x020fec0000001820 */
[C---:B------:R-:W-:Y:S06]  /*1490*/  HMMA.16816.F32 R68, R60.reuse, R44, R68 ;  /* 0x0000002c3c44723c */ /* 0x040fec0000001844 */
[C---:B------:R-:W-:Y:S06]  /*14a0*/  HMMA.16816.F32 R20, R60.reuse, R50, R20 ;  /* 0x000000323c14723c */ /* 0x040fec0000001814 */
[----:B------:R-:W-:Y:S06]  /*14b0*/  HMMA.16816.F32 R64, R60, R46, R64 ;  /* 0x0000002e3c40723c */ /* 0x000fec0000001840 */
[----:B------:R-:W-:Y:S01]  /*14c0*/  HMMA.16816.F32 R52, R8, R14, R52 ;  /* 0x0000000e0834723c */ /* 0x000fe20000001834 */
[----:B------:R-:W4:Y:S05]  /*14d0*/  LDSM.16.M88.4 R12, [R118+0x2800] ;  /* 0x00280000760c783b */ /* 0x000f2a0000000200 */
[C---:B-1----:R-:W-:Y:S06]  /*14e0*/  HMMA.16816.F32 R32, R72.reuse, R16, R32 ;  /* 0x000000104820723c */ /* 0x042fec0000001820 */
[----:B--2---:R-:W-:Y:S01]  /*14f0*/  HMMA.16816.F32 R36, R72, R26, R36 ;  /* 0x0000001a4824723c */ /* 0x004fe20000001824 */
[----:B------:R-:W-:-:S05]  /*1500*/  VIADD R17, R83, 0x8 ;  /* 0x0000000853117836 */ /* 0x000fca0000000000 */
[----:B---3--:R-:W-:Y:S06]  /*1510*/  HMMA.16816.F32 R68, R8, R28, R68 ;  /* 0x0000001c0844723c */ /* 0x008fec0000001844 */
[----:B------:R-:W-:Y:S01]  /*1520*/  HMMA.16816.F32 R40, R72, R24, R40 ;  /* 0x000000184828723c */ /* 0x000fe20000001828 */
[----:B------:R-:W-:Y:S01]  /*1530*/  VIADD R29, R3, UR12 ;  /* 0x0000000c031d7c36 */ /* 0x000fe20008000000 */
[----:B------:R-:W1:Y:S01]  /*1540*/  LDSM.16.M88.4 R24, [R118+0x2c00] ;  /* 0x002c00007618783b */ /* 0x000e620000000200 */
[----:B------:R-:W-:Y:S01]  /*1550*/  VIADD R3, R83, 0x1 ;  /* 0x0000000153037836 */ /* 0x000fe20000000000 */
[----:B------:R-:W-:-:S04]  /*1560*/  DEPBAR.LE SB0, 0x0 ;  /* 0x000080000000791a */ /* 0x000fc80000000000 */
[C---:B------:R-:W-:Y:S01]  /*1570*/  HMMA.16816.F32 R76, R8.reuse, R56, R76 ;  /* 0x00000038084c723c */ /* 0x040fe2000000184c */
[C---:B------:R-:W-:Y:S02]  /*1580*/  VIMNMX R0, R29.reuse, R2, PT ;  /* 0x000000021d007248 */ /* 0x040fe40003fe0100 */
[----:B------:R-:W-:Y:S01]  /*1590*/  VIADDMNMX R2, R29, 0x8, R2, PT ;  /* 0x000000081d027846 */ /* 0x000fe20003800102 */
[----:B------:R-:W-:Y:S01]  /*15a0*/  VIADD R29, R83, 0x29 ;  /* 0x00000029531d7836 */ /* 0x000fe20000000000 */
[C---:B------:R-:W-:Y:S01]  /*15b0*/  ISETP.GE.AND P6, PT, R3.reuse, R0, PT ;  /* 0x000000000300720c */ /* 0x040fe20003fc6270 */
[C---:B------:R-:W-:Y:S01]  /*15c0*/  HMMA.16816.F32 R20, R8.reuse, R58, R20 ;  /* 0x0000003a0814723c */ /* 0x040fe20000001814 */
[-C--:B------:R-:W-:Y:S01]  /*15d0*/  ISETP.GE.AND P3, PT, R3, R2.reuse, PT ;  /* 0x000000020300720c */ /* 0x080fe20003f66270 */
[----:B------:R-:W-:Y:S01]  /*15e0*/  VIADD R3, R83, 0x9 ;  /* 0x0000000953037836 */ /* 0x000fe20000000000 */
[C---:B------:R-:W-:Y:S02]  /*15f0*/  ISETP.GE.AND P4, PT, R17.reuse, R2, PT ;  /* 0x000000021100720c */ /* 0x040fe40003f86270 */
[-C--:B------:R-:W-:Y:S01]  /*1600*/  ISETP.GE.AND P1, PT, R17, R0.reuse, PT ;  /* 0x000000001100720c */ /* 0x080fe20003f26270 */
[----:B------:R-:W-:Y:S01]  /*1610*/  HMMA.16816.F32 R64, R8, R30, R64 ;  /* 0x0000001e0840723c */ /* 0x000fe20000001840 */
[----:B------:R-:W-:-:S02]  /*1620*/  ISETP.GE.AND P0, PT, R3, R0, PT ;  /* 0x000000000300720c */ /* 0x000fc40003f06270 */
[----:B------:R-:W-:Y:S02]  /*1630*/  ISETP.GE.AND P2, PT, R3, R2, PT ;  /* 0x000000020300720c */ /* 0x000fe40003f46270 */
[----:B------:R-:W-:Y:S01]  /*1640*/  FSEL R3, R38, -INF , !P4 ;  /* 0xff80000026037808 */ /* 0x000fe20006000000 */
[C---:B------:R-:W-:Y:S01]  /*1650*/  HMMA.16816.F32 R52, R72.reuse, R18, R52 ;  /* 0x000000124834723c */ /* 0x040fe20000001834 */
[----:B------:R-:W-:Y:S01]  /*1660*/  VIADD R11, R83, 0x10 ;  /* 0x00000010530b7836 */ /* 0x000fe20000000000 */
[----:B------:R-:W-:Y:S01]  /*1670*/  FSEL R8, R37, -INF , !P0 ;  /* 0xff80000025087808 */ /* 0x000fe20004000000 */
[C---:B------:R-:W-:Y:S01]  /*1680*/  VIADD R9, R83.reuse, 0x11 ;  /* 0x0000001153097836 */ /* 0x040fe20000000000 */
[----:B------:R-:W-:Y:S01]  /*1690*/  FSEL R36, R36, -INF , !P1 ;  /* 0xff80000024247808 */ /* 0x000fe20004800000 */
[----:B------:R-:W-:Y:S01]  /*16a0*/  VIADD R31, R83, 0x28 ;  /* 0x00000028531f7836 */ /* 0x000fe20000000000 */
[-C--:B------:R-:W-:Y:S01]  /*16b0*/  ISETP.GE.AND P5, PT, R11, R0.reuse, PT ;  /* 0x000000000b00720c */ /* 0x080fe20003fa6270 */
[----:B----4-:R-:W-:Y:S01]  /*16c0*/  HMMA.16816.F32 R76, R72, R12, R76 ;  /* 0x0000000c484c723c */ /* 0x010fe2000000184c */
[----:B------:R-:W-:Y:S01]  /*16d0*/  ISETP.GE.AND P4, PT, R9, R0, PT ;  /* 0x000000000900720c */ /* 0x000fe20003f86270 */
[----:B------:R-:W-:Y:S01]  /*16e0*/  VIADD R19, R83, 0x38 ;  /* 0x0000003853137836 */ /* 0x000fe20000000000 */
[----:B------:R-:W-:-:S02]  /*16f0*/  FSEL R32, R32, -INF , !P5 ;  /* 0xff80000020207808 */ /* 0x000fc40006800000 */
[----:B------:R-:W-:Y:S01]  /*1700*/  ISETP.GE.AND P5, PT, R83, R0, PT ;  /* 0x000000005300720c */ /* 0x000fe20003fa6270 */
[C---:B------:R-:W-:Y:S01]  /*1710*/  HMMA.16816.F32 R20, R72.reuse, R14, R20 ;  /* 0x0000000e4814723c */ /* 0x040fe20000001814 */
[-C--:B------:R-:W-:Y:S01]  /*1720*/  ISETP.GE.AND P0, PT, R9, R2.reuse, PT ;  /* 0x000000020900720c */ /* 0x080fe20003f06270 */
[----:B------:R-:W-:Y:S01]  /*1730*/  VIADD R9, R83, 0x18 ;  /* 0x0000001853097836 */ /* 0x000fe20000000000 */
[----:B------:R-:W-:Y:S01]  /*1740*/  ISETP.GE.AND P1, PT, R11, R2, PT ;  /* 0x000000020b00720c */ /* 0x000fe20003f26270 */
[----:B------:R-:W-:Y:S01]  /*1750*/  VIADD R11, R83, 0x19 ;  /* 0x00000019530b7836 */ /* 0x000fe20000000000 */
[----:B------:R-:W-:Y:S01]  /*1760*/  FSEL R10, R41, -INF , !P6 ;  /* 0xff800000290a7808 */ /* 0x000fe20007000000 */
[----:B-1----:R-:W-:Y:S01]  /*1770*/  HMMA.16816.F32 R68, R72, R24, R68 ;  /* 0x000000184844723c */ /* 0x002fe20000001844 */
[----:B------:R-:W-:Y:S02]  /*1780*/  FSEL R40, R40, -INF , !P5 ;  /* 0xff80000028287808 */ /* 0x000fe40006800000 */
[----:B------:R-:W-:-:S02]  /*1790*/  FSEL R39, R39, -INF , !P2 ;  /* 0xff80000027277808 */ /* 0x000fc40005000000 */
[C---:B------:R-:W-:Y:S01]  /*17a0*/  ISETP.GE.AND P6, PT, R9.reuse, R0, PT ;  /* 0x000000000900720c */ /* 0x040fe20003fc6270 */
[----:B------:R-:W-:Y:S01]  /*17b0*/  HMMA.16816.F32 R64, R72, R26, R64 ;  /* 0x0000001a4840723c */ /* 0x000fe20000001840 */
[----:B------:R-:W-:Y:S01]  /*17c0*/  ISETP.GE.AND P2, PT, R9, R2, PT ;  /* 0x000000020900720c */ /* 0x000fe20003f46270 */
[----:B------:R-:W-:Y:S01]  /*17d0*/  VIADD R25, R83, 0x31 ;  /* 0x0000003153197836 */ /* 0x000fe20000000000 */
[----:B------:R-:W-:Y:S02]  /*17e0*/  FSEL R9, R34, -INF , !P1 ;  /* 0xff80000022097808 */ /* 0x000fe40004800000 */
[----:B------:R-:W-:Y:S01]  /*17f0*/  FSEL R12, R33, -INF , !P4 ;  /* 0xff800000210c7808 */ /* 0x000fe20006000000 */
[C---:B------:R-:W-:Y:S01]  /*1800*/  VIADD R33, R83.reuse, 0x21 ;  /* 0x0000002153217836 */ /* 0x040fe20000000000 */
[----:B------:R-:W-:Y:S01]  /*1810*/  FMNMX.FTZ R17, R40, R10, !PT ;  /* 0x0000000a28117209 */ /* 0x000fe20007810000 */
[----:B------:R-:W-:Y:S01]  /*1820*/  VIADD R27, R83, 0x30 ;  /* 0x00000030531b7836 */ /* 0x000fe20000000000 */
[----:B------:R-:W-:Y:S01]  /*1830*/  BAR.SYNC.DEFER_BLOCKING 0x0 ;  /* 0x0000000000007b1d */ /* 0x000fe20000010000 */
[----:B------:R-:W-:-:S02]  /*1840*/  ISETP.GE.AND P1, PT, R11, R0, PT ;  /* 0x000000000b00720c */ /* 0x000fc40003f26270 */
[----:B------:R-:W-:Y:S01]  /*1850*/  ISETP.GE.AND P4, PT, R11, R2, PT ;  /* 0x000000020b00720c */ /* 0x000fe20003f86270 */
[----:B------:R-:W-:Y:S01]  /*1860*/  VIADD R11, R83, 0x20 ;  /* 0x00000020530b7836 */ /* 0x000fe20000000000 */
[----:B------:R-:W-:Y:S02]  /*1870*/  FMNMX.FTZ R17, R36, R17, !PT ;  /* 0x0000001124117209 */ /* 0x000fe40007810000 */
[----:B------:R-:W-:Y:S02]  /*1880*/  FSEL R13, R35, -INF , !P0 ;  /* 0xff800000230d7808 */ /* 0x000fe40004000000 */
[----:B------:R-:W-:Y:S02]  /*1890*/  FSEL R15, R43, -INF , !P3 ;  /* 0xff8000002b0f7808 */ /* 0x000fe40005800000 */
[C---:B------:R-:W-:Y:S02]  /*18a0*/  ISETP.GE.AND P0, PT, R11.reuse, R0, PT ;  /* 0x000000000b00720c */ /* 0x040fe40003f06270 */
[----:B------:R-:W-:-:S02]  /*18b0*/  ISETP.GE.AND P3, PT, R11, R2, PT ;  /* 0x000000020b00720c */ /* 0x000fc40003f66270 */
[----:B------:R-:W-:Y:S02]  /*18c0*/  FMNMX.FTZ R11, R8, R17, !PT ;  /* 0x00000011080b7209 */ /* 0x000fe40007810000 */
[----:B------:R-:W-:Y:S02]  /*18d0*/  FSEL R52, R52, -INF , !P6 ;  /* 0xff80000034347808 */ /* 0x000fe40007000000 */
[----:B------:R-:W-:Y:S02]  /*18e0*/  FMNMX.FTZ R11, R32, R11, !PT ;  /* 0x0000000b200b7209 */ /* 0x000fe40007810000 */
[----:B------:R-:W-:Y:S02]  /*18f0*/  FSEL R14, R53, -INF , !P1 ;  /* 0xff800000350e7808 */ /* 0x000fe40004800000 */
[----:B------:R-:W-:Y:S02]  /*1900*/  FMNMX.FTZ R11, R12, R11, !PT ;  /* 0x0000000b0c0b7209 */ /* 0x000fe40007810000 */
[C---:B------:R-:W-:Y:S01]  /*1910*/  ISETP.GE.AND P5, PT, R83.reuse, R2, PT ;  /* 0x000000025300720c */ /* 0x040fe20003fa6270 */
[----:B------:R-:W-:Y:S01]  /*1920*/  VIADD R83, R83, 0x39 ;  /* 0x0000003953537836 */ /* 0x000fe20000000000 */
[----:B------:R-:W-:-:S02]  /*1930*/  FMNMX.FTZ R11, R52, R11, !PT ;  /* 0x0000000b340b7209 */ /* 0x000fc40007810000 */
[-C--:B------:R-:W-:Y:S02]  /*1940*/  ISETP.GE.AND P1, PT, R33, R0.reuse, PT ;  /* 0x000000002100720c */ /* 0x080fe40003f26270 */
[----:B------:R-:W-:Y:S02]  /*1950*/  FSEL R110, R76, -INF , !P0 ;  /* 0xff8000004c6e7808 */ /* 0x000fe40004000000 */
[----:B------:R-:W-:Y:S02]  /*1960*/  FMNMX.FTZ R11, R14, R11, !PT ;  /* 0x0000000b0e0b7209 */ /* 0x000fe40007810000 */
[----:B------:R-:W-:Y:S02]  /*1970*/  FSEL R17, R42, -INF , !P5 ;  /* 0xff8000002a117808 */ /* 0x000fe40006800000 */
[----:B------:R-:W-:Y:S02]  /*1980*/  ISETP.GE.AND P5, PT, R31, R0, PT ;  /* 0x000000001f00720c */ /* 0x000fe40003fa6270 */
[----:B------:R-:W-:-:S02]  /*1990*/  FSEL R108, R77, -INF , !P1 ;  /* 0xff8000004d6c7808 */ /* 0x000fc40004800000 */
[----:B------:R-:W-:Y:S02]  /*19a0*/  FMNMX.FTZ R11, R110, R11, !PT ;  /* 0x0000000b6e0b7209 */ /* 0x000fe40007810000 */
[-C--:B------:R-:W-:Y:S02]  /*19b0*/  ISETP.GE.AND P0, PT, R29, R0.reuse, PT ;  /* 0x000000001d00720c */ /* 0x080fe40003f06270 */
[----:B------:R-:W-:Y:S02]  /*19c0*/  FSEL R106, R20, -INF , !P5 ;  /* 0xff800000146a7808 */ /* 0x000fe40006800000 */
[----:B------:R-:W-:Y:S02]  /*19d0*/  FMNMX.FTZ R11, R108, R11, !PT ;  /* 0x0000000b6c0b7209 */ /* 0x000fe40007810000 */
[----:B------:R-:W-:Y:S02]  /*19e0*/  ISETP.GE.AND P1, PT, R27, R0, PT ;  /* 0x000000001b00720c */ /* 0x000fe40003f26270 */
[----:B------:R-:W-:-:S02]  /*19f0*/  FSEL R104, R21, -INF , !P0 ;  /* 0xff80000015687808 */ /* 0x000fc40004000000 */
[-C--:B------:R-:W-:Y:S02]  /*1a00*/  ISETP.GE.AND P0, PT, R19, R0.reuse, PT ;  /* 0x000000001300720c */ /* 0x080fe40003f06270 */
[----:B------:R-:W-:Y:S02]  /*1a10*/  FMNMX.FTZ R21, R106, R11, !PT ;  /* 0x0000000b6a157209 */ /* 0x000fe40007810000 */
[----:B------:R-:W-:Y:S02]  /*1a20*/  FSEL R98, R68, -INF , !P1 ;  /* 0xff80000044627808 */ /* 0x000fe40004800000 */
[-C--:B------:R-:W-:Y:S02]  /*1a30*/  ISETP.GE.AND P5, PT, R25, R0.reuse, PT ;  /* 0x000000001900720c */ /* 0x080fe40003fa6270 */
[----:B------:R-:W-:Y:S02]  /*1a40*/  ISETP.GE.AND P1, PT, R83, R0, PT ;  /* 0x000000005300720c */ /* 0x000fe40003f26270 */
[----:B------:R-:W-:-:S02]  /*1a50*/  FMNMX.FTZ R0, R17, R15, !PT ;  /* 0x0000000f11007209 */ /* 0x000fc40007810000 */
[----:B------:R-:W-:Y:S02]  /*1a60*/  FMNMX.FTZ R21, R104, R21, !PT ;  /* 0x0000001568157209 */ /* 0x000fe40007810000 */
[----:B------:R-:W-:Y:S02]  /*1a70*/  FSEL R102, R64, -INF , !P0 ;  /* 0xff80000040667808 */ /* 0x000fe40004000000 */
[----:B------:R-:W-:Y:S02]  /*1a80*/  ISETP.NE.AND P0, PT, R84, 0x1, PT ;  /* 0x000000015400780c */ /* 0x000fe40003f05270 */
[----:B------:R-:W-:Y:S02]  /*1a90*/  FMNMX.FTZ R0, R3, R0, !PT ;  /* 0x0000000003007209 */ /* 0x000fe40007810000 */
[----:B------:R-:W-:Y:S02]  /*1aa0*/  FSEL R100, R69, -INF , !P5 ;  /* 0xff80000045647808 */ /* 0x000fe40006800000 */
[----:B------:R-:W-:-:S02]  /*1ab0*/  FMNMX.FTZ R21, R98, R21, !PT ;  /* 0x0000001562157209 */ /* 0x000fc40007810000 */
[----:B------:R-:W-:Y:S02]  /*1ac0*/  FMNMX.FTZ R0, R39, R0, !PT ;  /* 0x0000000027007209 */ /* 0x000fe40007810000 */
[----:B------:R-:W-:Y:S02]  /*1ad0*/  FMNMX.FTZ R21, R100, R21, !PT ;  /* 0x0000001564157209 */ /* 0x000fe40007810000 */
[----:B------:R-:W-:Y:S02]  /*1ae0*/  FMNMX.FTZ R0, R9, R0, !PT ;  /* 0x0000000009007209 */ /* 0x000fe40007810000 */
[----:B------:R-:W-:Y:S02]  /*1af0*/  FSEL R101, R65, -INF , !P1 ;  /* 0xff80000041657808 */ /* 0x000fe40004800000 */
[----:B------:R-:W-:Y:S02]  /*1b00*/  FMNMX.FTZ R16, R102, R21, !PT ;  /* 0x0000001566107209 */ /* 0x000fe40007810000 */
[----:B------:R-:W-:-:S02]  /*1b10*/  FMNMX.FTZ R18, R13, R0, !PT ;  /* 0x000000000d127209 */ /* 0x000fc40007810000 */
[----:B------:R-:W-:Y:S02]  /*1b20*/  FSEL R11, R54, -INF , !P2 ;  /* 0xff800000360b7808 */ /* 0x000fe40005000000 */
[----:B------:R-:W-:Y:S02]  /*1b30*/  FSEL R55, R55, -INF , !P4 ;  /* 0xff80000037377808 */ /* 0x000fe40006000000 */
[----:B------:R-:W-:Y:S01]  /*1b40*/  FMNMX.FTZ R0, R101, R16, !PT ;  /* 0x0000001065007209 */ /* 0x000fe20007810000 */
[----:B------:R-:W-:Y:S06]  /*1b50*/  @!P0 BRA `(.L_x_180) ;  /* 0x0000000000588947 */ /* 0x000fec0003800000 */
[----:B------:R-:W-:Y:S01]  /*1b60*/  VIADD R35, R84, 0xfffffffe ;  /* 0xfffffffe54237836 */ /* 0x000fe20000000000 */
[C---:B------:R-:W-:Y:S01]  /*1b70*/  SHF.L.U64.HI R7, R6.reuse, 0x5, R7 ;  /* 0x0000000506077819 */ /* 0x040fe20000010207 */
[----:B------:R-:W-:Y:S02]  /*1b80*/  IMAD.SHL.U32 R20, R6, 0x20, RZ ;  /* 0x0000002006147824 */ /* 0x000fe400078e00ff */
[----:B------:R-:W-:Y:S01]  /*1b90*/  IMAD R21, R123, R35, RZ ;  /* 0x000000237b157224 */ /* 0x000fe200078e02ff */
[----:B------:R-:W-:Y:S01]  /*1ba0*/  SHF.R.S32.HI R16, RZ, 0x1f, R35 ;  /* 0x0000001fff107819 */ /* 0x000fe20000011423 */
[----:B------:R-:W-:-:S04]  /*1bb0*/  IMAD.WIDE.U32 R34, R35, R124, R130 ;  /* 0x0000007c23227225 */ /* 0x000fc800078e0082 */
[----:B------:R-:W-:Y:S01]  /*1bc0*/  IMAD R16, R16, R124, R21 ;  /* 0x0000007c10107224 */ /* 0x000fe200078e0215 */
[----:B------:R-:W-:-:S03]  /*1bd0*/  LEA R42, P2, R34, UR6, 0x1 ;  /* 0x00000006222a7c11 */ /* 0x000fc6000f8408ff */
[----:B------:R-:W-:Y:S01]  /*1be0*/  IMAD.IADD R16, R35, 0x1, R16 ;  /* 0x0000000123107824 */ /* 0x000fe200078e0210 */
[----:B------:R-:W-:-:S04]  /*1bf0*/  LEA R6, P1, R20, R42, 0x1 ;  /* 0x0000002a14067211 */ /* 0x000fc800078208ff */
        /* <DEDUP_REMOVED lines=12> */
.L_x_180:
[----:B------:R-:W-:Y:S01]  /*1cc0*/  FMNMX.FTZ R18, R11, R18, !PT ;  /* 0x000000120b127209 */ /* 0x000fe20007810000 */
[----:B-1----:R-:W1:Y:S01]  /*1cd0*/  SHFL.BFLY PT, R7, R0, 0x2, 0x1f ;  /* 0x0c401f0000077f89 */ /* 0x002e6200000e0000 */
[----:B------:R-:W-:Y:S01]  /*1ce0*/  ISETP.GE.AND P1, PT, R33, R2, PT ;  /* 0x000000022100720c */ /* 0x000fe20003f26270 */
[----:B------:R-:W-:Y:S01]  /*1cf0*/  ULDC UR4, c[0x0][0x2ec] ;  /* 0x0000bb0000047ab9 */ /* 0x000fe20000000800 */
[----:B------:R-:W-:Y:S02]  /*1d00*/  FSEL R111, R78, -INF , !P3 ;  /* 0xff8000004e6f7808 */ /* 0x000fe40005800000 */
[----:B------:R-:W-:Y:S02]  /*1d10*/  FMNMX.FTZ R18, R55, R18, !PT ;  /* 0x0000001237127209 */ /* 0x000fe40007810000 */
[----:B------:R-:W-:Y:S02]  /*1d20*/  ISETP.GE.AND P2, PT, R31, R2, PT ;  /* 0x000000021f00720c */ /* 0x000fe40003f46270 */
[----:B------:R-:W-:-:S02]  /*1d30*/  FSEL R109, R79, -INF , !P1 ;  /* 0xff8000004f6d7808 */ /* 0x000fc40004800000 */
[----:B------:R-:W-:Y:S02]  /*1d40*/  FMNMX.FTZ R18, R111, R18, !PT ;  /* 0x000000126f127209 */ /* 0x000fe40007810000 */
[----:B------:R-:W-:Y:S02]  /*1d50*/  ISETP.GE.AND P1, PT, R29, R2, PT ;  /* 0x000000021d00720c */ /* 0x000fe40003f26270 */
        /* <DEDUP_REMOVED lines=14> */
[----:B------:R-:W-:Y:S02]  /*1e40*/  FSEL R93, R67, -INF , !P1 ;  /* 0xff800000435d7808 */ /* 0x000fe40004800000 */
[----:B------:R-:W-:-:S02]  /*1e50*/  FMNMX.FTZ R18, R95, R18, !PT ;  /* 0x000000125f127209 */ /* 0x000fc40007810000 */
[----:B-1----:R-:W-:Y:S02]  /*1e60*/  FMNMX.FTZ R7, R0, R7, !PT ;  /* 0x0000000700077209 */ /* 0x002fe40007810000 */
[----:B------:R-:W-:Y:S02]  /*1e70*/  FMNMX.FTZ R19, R93, R18, !PT ;  /* 0x000000125d137209 */ /* 0x000fe40007810000 */
[----:B------:R-:W-:Y:S01]  /*1e80*/  LEA R80, R81, R80, 0x5 ;  /* 0x0000005051507211 */ /* 0x000fe200078e28ff */
[----:B------:R-:W1:Y:S01]  /*1e90*/  SHFL.BFLY PT, R2, R7, 0x1, 0x1f ;  /* 0x0c201f0007027f89 */ /* 0x000e6200000e0000 */
[----:B------:R-:W-:Y:S02]  /*1ea0*/  SHF.R.S32.HI R86, RZ, 0x1f, R86 ;  /* 0x0000001fff567819 */ /* 0x000fe40000011456 */
[----:B------:R-:W-:Y:S01]  /*1eb0*/  IADD3 R117, R5, R80, RZ ;  /* 0x0000005005757210 */ /* 0x000fe20007ffe0ff */
[----:B------:R-:W2:Y:S01]  /*1ec0*/  SHFL.BFLY PT, R6, R19, 0x2, 0x1f ;  /* 0x0c401f0013067f89 */ /* 0x000ea200000e0000 */
[----:B------:R-:W-:-:S02]  /*1ed0*/  LEA.HI R86, R86, R85, RZ, 0x2 ;  /* 0x0000005556567211 */ /* 0x000fc400078f10ff */
[----:B------:R-:W-:Y:S02]  /*1ee0*/  LEA R117, R117, UR5, 0x1 ;  /* 0x0000000575757c11 */ /* 0x000fe4000f8e08ff */
[----:B------:R-:W-:Y:S02]  /*1ef0*/  LOP3.LUT R86, R86, 0xfffffffc, RZ, 0xc0, !PT ;  /* 0xfffffffc56567812 */ /* 0x000fe400078ec0ff */
[----:B------:R-:W-:Y:S01]  /*1f00*/  IADD3 R116, R4, R117, RZ ;  /* 0x0000007504747210 */ /* 0x000fe20007ffe0ff */
[----:B------:R-:W-:Y:S01]  /*1f10*/  LDSM.16.MT88.4 R56, [R117+0x7000] ;  /* 0x007000007538783b */ /* 0x000fe20000004200 */
[----:B------:R-:W-:-:S03]  /*1f20*/  IADD3 R139, R85, -R86, RZ ;  /* 0x80000056558b7210 */ /* 0x000fc60007ffe0ff */
[----:B------:R-:W-:Y:S04]  /*1f30*/  LDSM.16.MT88.4 R64, [R116+0x7000] ;  /* 0x007000007440783b */ /* 0x000fe80000004200 */
[----:B------:R-:W-:Y:S01]  /*1f40*/  LDSM.16.MT88.4 R48, [R116+0x6000] ;  /* 0x006000007430783b */ /* 0x000fe20000004200 */
[----:B-1----:R-:W-:-:S03]  /*1f50*/  FMNMX.FTZ R2, R7, R2, !PT ;  /* 0x0000000207027209 */ /* 0x002fc60007810000 */
[----:B------:R-:W-:Y:S01]  /*1f60*/  LDSM.16.MT88.4 R68, [R117+0x8000] ;  /* 0x008000007544783b */ /* 0x000fe20000004200 */
[----:B--2---:R-:W-:Y:S01]  /*1f70*/  FMNMX.FTZ R6, R19, R6, !PT ;  /* 0x0000000613067209 */ /* 0x004fe20007810000 */
[C---:B------:R-:W-:Y:S01]  /*1f80*/  FMUL.FTZ R103, R2.reuse, UR4 ;  /* 0x0000000402677c20 */ /* 0x040fe20008410000 */
[----:B------:R-:W-:Y:S01]  /*1f90*/  FSETP.NEU.FTZ.AND P1, PT, R2, -INF , PT ;  /* 0xff8000000200780b */ /* 0x000fe20003f3d000 */
[----:B------:R-:W-:Y:S03]  /*1fa0*/  LDSM.16.MT88.4 R24, [R117+0x6400] ;  /* 0x006400007518783b */ /* 0x000fe60000004200 */
[----:B------:R-:W-:Y:S01]  /*1fb0*/  FSEL R103, R103, RZ, P1 ;  /* 0x000000ff67677208 */ /* 0x000fe20000800000 */
[----:B------:R-:W1:Y:S04]  /*1fc0*/  SHFL.BFLY PT, R7, R6, 0x1, 0x1f ;  /* 0x0c201f0006077f89 */ /* 0x000e6800000e0000 */
        /* <DEDUP_REMOVED lines=9> */
[----:B------:R-:W2:Y:S01]  /*2060*/  LDSM.16.MT88.4 R40, [R117+0x6000] ;  /* 0x006000007528783b */ /* 0x000ea20000004200 */
[--C-:B------:R-:W-:Y:S01]  /*2070*/  FFMA.FTZ R98, R98, UR4, -R103.reuse ;  /* 0x0000000462627c23 */ /* 0x100fe20008010867 */
[----:B------:R-:W-:-:S02]  /*2080*/  FFMA.FTZ R141, R101, UR4, -R103 ;  /* 0x00000004658d7c23 */ /* 0x000fc40008010867 */
[----:B------:R-:W-:Y:S01]  /*2090*/  LDSM.16.MT88.4 R20, [R117+0x7400] ;  /* 0x007400007514783b */ /* 0x000fe20000004200 */
[----:B------:R-:W3:Y:S01]  /*20a0*/  MUFU.EX2 R89, R89 ;  /* 0x0000005900597308 */ /* 0x000ee20000000800 */
[----:B-1----:R-:W-:-:S07]  /*20b0*/  FMNMX.FTZ R0, R6, R7, !PT ;  /* 0x0000000706007209 */ /* 0x002fce0007810000 */
[----:B------:R-:W-:Y:S01]  /*20c0*/  MUFU.EX2 R88, R88 ;  /* 0x0000005800587308 */ /* 0x000fe20000000800 */
[C---:B------:R-:W-:Y:S01]  /*20d0*/  FSETP.NEU.FTZ.AND P1, PT, R0.reuse, -INF , PT ;  /* 0xff8000000000780b */ /* 0x040fe20003f3d000 */
[----:B------:R-:W-:-:S05]  /*20e0*/  FMUL.FTZ R96, R0, UR4 ;  /* 0x0000000400607c20 */ /* 0x000fca0008410000 */
[----:B------:R-:W-:Y:S01]  /*20f0*/  FSEL R96, R96, RZ, P1 ;  /* 0x000000ff60607208 */ /* 0x000fe20000800000 */
[----:B------:R-:W1:Y:S01]  /*2100*/  MUFU.EX2 R35, R35 ;  /* 0x0000002300237308 */ /* 0x000e620000000800 */
[----:B---3--:R-:W-:Y:S01]  /*2110*/  F2FP.F16.F32.PACK_AB R76, R89, R92 ;  /* 0x0000005c594c723e */ /* 0x008fe200000000ff */
[----:B------:R-:W-:Y:S02]  /*2120*/  FADD.FTZ R89, R92, R89 ;  /* 0x000000595c597221 */ /* 0x000fe40000010000 */
[--C-:B------:R-:W-:Y:S01]  /*2130*/  FFMA.FTZ R94, R17, UR4, -R96.reuse ;  /* 0x00000004115e7c23 */ /* 0x100fe20008010860 */
[--C-:B------:R-:W-:Y:S01]  /*2140*/  FFMA.FTZ R91, R15, UR4, -R96.reuse ;  /* 0x000000040f5b7c23 */ /* 0x100fe20008010860 */
[--C-:B------:R-:W-:Y:S01]  /*2150*/  FFMA.FTZ R90, R3, UR4, -R96.reuse ;  /* 0x00000004035a7c23 */ /* 0x100fe20008010860 */
[--C-:B------:R-:W-:Y:S01]  /*2160*/  FFMA.FTZ R87, R39, UR4, -R96.reuse ;  /* 0x0000000427577c23 */ /* 0x100fe20008010860 */
[--C-:B------:R-:W-:Y:S01]  /*2170*/  FFMA.FTZ R34, R9, UR4, -R96.reuse ;  /* 0x0000000409227c23 */ /* 0x100fe20008010860 */
[--C-:B------:R-:W-:Y:S01]  /*2180*/  FFMA.FTZ R32, R11, UR4, -R96.reuse ;  /* 0x000000040b207c23 */ /* 0x100fe20008010860 */
[----:B------:R-:W-:Y:S01]  /*2190*/  MUFU.EX2 R94, R94 ;  /* 0x0000005e005e7308 */ /* 0x000fe20000000800 */
[----:B------:R-:W-:Y:S01]  /*21a0*/  LDSM.16.MT88.4 R8, [R116+0x7400] ;  /* 0x007400007408783b */ /* 0x000fe20000004200 */
[--C-:B------:R-:W-:Y:S01]  /*21b0*/  FFMA.FTZ R31, R13, UR4, -R96.reuse ;  /* 0x000000040d1f7c23 */ /* 0x100fe20008010860 */
[--C-:B------:R-:W-:Y:S01]  /*21c0*/  FFMA.FTZ R3, R55, UR4, -R96.reuse ;  /* 0x0000000437037c23 */ /* 0x100fe20008010860 */
[--C-:B------:R-:W-:Y:S01]  /*21d0*/  FFMA.FTZ R99, R99, UR4, -R96.reuse ;  /* 0x0000000463637c23 */ /* 0x100fe20008010860 */
[----:B------:R-:W3:Y:S01]  /*21e0*/  LDSM.16.MT88.4 R16, [R116+0x8000] ;  /* 0x008000007410783b */ /* 0x000ee20000004200 */
[--C-:B------:R-:W-:Y:S01]  /*21f0*/  FFMA.FTZ R95, R95, UR4, -R96.reuse ;  /* 0x000000045f5f7c23 */ /* 0x100fe20008010860 */
[----:B-1----:R-:W-:Y:S01]  /*2200*/  F2FP.F16.F32.PACK_AB R78, R35, R88 ;  /* 0x00000058234e723e */ /* 0x002fe200000000ff */
[----:B------:R-:W1:Y:S01]  /*2210*/  MUFU.EX2 R91, R91 ;  /* 0x0000005b005b7308 */ /* 0x000e620000000800 */
[----:B------:R-:W4:Y:S01]  /*2220*/  LDSM.16.MT88.4 R12, [R116+0x6400] ;  /* 0x00640000740c783b */ /* 0x000f220000004200 */
[----:B------:R-:W-:-:S06]  /*2230*/  FFMA.FTZ R138, R93, UR4, -R96 ;  /* 0x000000045d8a7c23 */ /* 0x000fcc0008010860 */
[----:B------:R-:W-:Y:S08]  /*2240*/  MUFU.EX2 R90, R90 ;  /* 0x0000005a005a7308 */ /* 0x000ff00000000800 */
[----:B------:R-:W5:Y:S01]  /*2250*/  MUFU.EX2 R87, R87 ;  /* 0x0000005700577308 */ /* 0x000f620000000800 */
[----:B-1----:R-:W-:Y:S01]  /*2260*/  F2FP.F16.F32.PACK_AB R77, R91, R94 ;  /* 0x0000005e5b4d723e */ /* 0x002fe200000000ff */
[----:B------:R-:W-:-:S06]  /*2270*/  FADD.FTZ R91, R94, R91 ;  /* 0x0000005b5e5b7221 */ /* 0x000fcc0000010000 */
[----:B------:R-:W-:Y:S08]  /*2280*/  MUFU.EX2 R33, R33 ;  /* 0x0000002100217308 */ /* 0x000ff00000000800 */
[----:B------:R-:W1:Y:S01]  /*2290*/  MUFU.EX2 R30, R30 ;  /* 0x0000001e001e7308 */ /* 0x000e620000000800 */
[----:B-----5:R-:W-:Y:S01]  /*22a0*/  F2FP.F16.F32.PACK_AB R79, R87, R90 ;  /* 0x0000005a574f723e */ /* 0x020fe200000000ff */
[----:B------:R-:W-:-:S04]  /*22b0*/  FADD.FTZ R90, R90, R91 ;  /* 0x0000005b5a5a7221 */ /* 0x000fc80000010000 */
[----:B------:R-:W-:Y:S02]  /*22c0*/  FADD.FTZ R87, R87, R90 ;  /* 0x0000005a57577221 */ /* 0x000fe40000010000 */
[C---:B------:R-:W-:Y:S01]  /*22d0*/  HMMA.16816.F32 R60, R76.reuse, R64, RZ ;  /* 0x000000404c3c723c */ /* 0x040fe200000018ff */
[----:B------:R-:W-:Y:S05]  /*22e0*/  MUFU.EX2 R29, R29 ;  /* 0x0000001d001d7308 */ /* 0x000fea0000000800 */
[----:B------:R-:W-:Y:S03]  /*22f0*/  HMMA.16816.F32 R64, R76, R66, RZ ;  /* 0x000000424c40723c */ /* 0x000fe600000018ff */
[----:B------:R-:W5:Y:S01]  /*2300*/  MUFU.EX2 R28, R28 ;  /* 0x0000001c001c7308 */ /* 0x000f620000000800 */
[----:B-1----:R-:W-:-:S02]  /*2310*/  F2FP.F16.F32.PACK_AB R4, R30, R33 ;  /* 0x000000211e04723e */ /* 0x002fc400000000ff */
[C---:B------:R-:W-:Y:S05]  /*2320*/  HMMA.16816.F32 R44, R76.reuse, R48, RZ ;  /* 0x000000304c2c723c */ /* 0x040fea00000018ff */
[----:B------:R-:W-:Y:S01]  /*2330*/  MUFU.EX2 R34, R34 ;  /* 0x0000002200227308 */ /* 0x000fe20000000800 */
[C---:B------:R-:W-:Y:S06]  /*2340*/  HMMA.16816.F32 R48, R76.reuse, R50, RZ ;  /* 0x000000324c30723c */ /* 0x040fec00000018ff */
[----:B--2---:R-:W-:Y:S01]  /*2350*/  HMMA.16816.F32 R36, R76, R40, RZ ;  /* 0x000000284c24723c */ /* 0x004fe200000018ff */
[----:B------:R-:W1:Y:S01]  /*2360*/  MUFU.EX2 R31, R31 ;  /* 0x0000001f001f7308 */ /* 0x000e620000000800 */
[----:B-----5:R-:W-:-:S04]  /*2370*/  F2FP.F16.F32.PACK_AB R6, R28, R29 ;  /* 0x0000001d1c06723e */ /* 0x020fc800000000ff */
[C---:B------:R-:W-:Y:S03]  /*2380*/  HMMA.16816.F32 R52, R76.reuse, R56, RZ ;  /* 0x000000384c34723c */ /* 0x040fe600000018ff */
[----:B------:R-:W-:Y:S03]  /*2390*/  MUFU.EX2 R32, R32 ;  /* 0x0000002000207308 */ /* 0x000fe60000000800 */
[C---:B------:R-:W-:Y:S05]  /*23a0*/  HMMA.16816.F32 R80, R76.reuse, R68, RZ ;  /* 0x000000444c50723c */ /* 0x040fea00000018ff */
[----:B------:R-:W2:Y:S01]  /*23b0*/  MUFU.EX2 R3, R3 ;  /* 0x0000000300037308 */ /* 0x000ea20000000800 */
[----:B-1----:R-:W-:Y:S01]  /*23c0*/  F2FP.F16.F32.PACK_AB R5, R31, R34 ;  /* 0x000000221f05723e */ /* 0x002fe200000000ff */
[----:B------:R-:W-:Y:S01]  /*23d0*/  HMMA.16816.F32 R40, R76, R42, RZ ;  /* 0x0000002a4c28723c */ /* 0x000fe200000018ff */
[----:B------:R-:W-:-:S04]  /*23e0*/  FADD.FTZ R34, R34, R87 ;  /* 0x0000005722227221 */ /* 0x000fc80000010000 */
[----:B------:R-:W-:Y:S01]  /*23f0*/  FADD.FTZ R31, R31, R34 ;  /* 0x000000221f1f7221 */ /* 0x000fe20000010000 */
[C---:B------:R-:W-:Y:S01]  /*2400*/  HMMA.16816.F32 R56, R76.reuse, R58, RZ ;  /* 0x0000003a4c38723c */ /* 0x040fe200000018ff */
[----:B------:R-:W-:Y:S05]  /*2410*/  MUFU.EX2 R98, R98 ;  /* 0x0000006200627308 */ /* 0x000fea0000000800 */
[----:B------:R-:W-:Y:S01]  /*2420*/  HMMA.16816.F32 R68, R76, R70, RZ ;  /* 0x000000464c44723c */ /* 0x000fe200000018ff */
[----:B--2---:R-:W-:Y:S02]  /*2430*/  F2FP.F16.F32.PACK_AB R7, R3, R32 ;  /* 0x000000200307723e */ /* 0x004fe400000000ff */
[----:B------:R-:W-:Y:S01]  /*2440*/  MUFU.EX2 R141, R141 ;  /* 0x0000008d008d7308 */ /* 0x000fe20000000800 */
[----:B------:R-:W-:-:S02]  /*2450*/  FADD.FTZ R32, R32, R31 ;  /* 0x0000001f20207221 */ /* 0x000fc40000010000 */
[----:B---3--:R-:W-:Y:S02]  /*2460*/  HMMA.16816.F32 R72, R76, R16, RZ ;  /* 0x000000104c48723c */ /* 0x008fe400000018ff */
[----:B------:R-:W-:-:S04]  /*2470*/  FADD.FTZ R3, R3, R32 ;  /* 0x0000002003037221 */ /* 0x000fc80000010000 */
[C---:B------:R-:W-:Y:S01]  /*2480*/  HMMA.16816.F32 R60, R4.reuse, R8, R60 ;  /* 0x00000008043c723c */ /* 0x040fe2000000183c */
[----:B------:R-:W-:Y:S05]  /*2490*/  MUFU.EX2 R99, R99 ;  /* 0x0000006300637308 */ /* 0x000fea0000000800 */
[----:B------:R-:W-:Y:S01]  /*24a0*/  HMMA.16816.F32 R64, R4, R10, R64 ;  /* 0x0000000a0440723c */ /* 0x000fe20000001840 */
[----:B------:R-:W1:Y:S02]  /*24b0*/  LDSM.16.MT88.4 R8, [R116+0x8400] ;  /* 0x008400007408783b */ /* 0x000e640000004200 */
[----:B------:R-:W-:Y:S03]  /*24c0*/  MUFU.EX2 R95, R95 ;  /* 0x0000005f005f7308 */ /* 0x000fe60000000800 */
[----:B------:R-:W-:Y:S01]  /*24d0*/  HMMA.16816.F32 R76, R76, R18, RZ ;  /* 0x000000124c4c723c */ /* 0x000fe200000018ff */
[----:B------:R-:W-:Y:S04]  /*24e0*/  LDSM.16.MT88.4 R16, [R117+0x7800] ;  /* 0x007800007510783b */ /* 0x000fe80000004200 */
[----:B------:R-:W-:Y:S01]  /*24f0*/  MUFU.EX2 R138, R138 ;  /* 0x0000008a008a7308 */ /* 0x000fe20000000800 */
[C---:B----4-:R-:W-:Y:S06]  /*2500*/  HMMA.16816.F32 R44, R4.reuse, R12, R44 ;  /* 0x0000000c042c723c */ /* 0x050fec000000182c */
[C---:B------:R-:W-:Y:S01]  /*2510*/  HMMA.16816.F32 R48, R4.reuse, R14, R48 ;  /* 0x0000000e0430723c */ /* 0x040fe20000001830 */
[----:B------:R-:W2:Y:S05]  /*2520*/  LDSM.16.MT88.4 R12, [R117+0x8400] ;  /* 0x00840000750c783b */ /* 0x000eaa0000004200 */
[C---:B------:R-:W-:Y:S06]  /*2530*/  HMMA.16816.F32 R36, R4.reuse, R24, R36 ;  /* 0x000000180424723c */ /* 0x040fec0000001824 */
[C---:B------:R-:W-:Y:S01]  /*2540*/  HMMA.16816.F32 R40, R4.reuse, R26, R40 ;  /* 0x0000001a0428723c */ /* 0x040fe20000001828 */
[--C-:B------:R-:W-:Y:S01]  /*2550*/  FFMA.FTZ R24, R111, UR4, -R96.reuse ;  /* 0x000000046f187c23 */ /* 0x100fe20008010860 */
[--C-:B------:R-:W-:Y:S01]  /*2560*/  FFMA.FTZ R25, R105, UR4, -R96.reuse ;  /* 0x0000000469197c23 */ /* 0x100fe20008010860 */
[--C-:B------:R-:W-:Y:S01]  /*2570*/  FFMA.FTZ R105, R100, UR4, -R103.reuse ;  /* 0x0000000464697c23 */ /* 0x100fe20008010867 */
[--C-:B------:R-:W-:Y:S01]  /*2580*/  FFMA.FTZ R100, R102, UR4, -R103.reuse ;  /* 0x0000000466647c23 */ /* 0x100fe20008010867 */
[--C-:B------:R-:W-:Y:S01]  /*2590*/  FFMA.FTZ R102, R97, UR4, -R96.reuse ;  /* 0x0000000461667c23 */ /* 0x100fe20008010860 */
[C---:B------:R-:W-:Y:S01]  /*25a0*/  HMMA.16816.F32 R52, R4.reuse, R20, R52 ;  /* 0x000000140434723c */ /* 0x040fe20000001834 */
[--C-:B------:R-:W-:Y:S01]  /*25b0*/  FFMA.FTZ R27, R109, UR4, -R96.reuse ;  /* 0x000000046d1b7c23 */ /* 0x100fe20008010860 */
[----:B------:R-:W-:Y:S01]  /*25c0*/  FFMA.FTZ R26, R107, UR4, -R96 ;  /* 0x000000046b1a7c23 */ /* 0x000fe20008010860 */
[----:B------:R-:W-:Y:S03]  /*25d0*/  MUFU.EX2 R24, R24 ;  /* 0x0000001800187308 */ /* 0x000fe60000000800 */
[----:B-1----:R-:W-:Y:S01]  /*25e0*/  HMMA.16816.F32 R72, R4, R8, R72 ;  /* 0x000000080448723c */ /* 0x002fe20000001848 */
[--C-:B------:R-:W-:Y:S01]  /*25f0*/  FFMA.FTZ R21, R106, UR4, -R103.reuse ;  /* 0x000000046a157c23 */ /* 0x100fe20008010867 */
[----:B------:R-:W-:-:S03]  /*2600*/  FFMA.FTZ R20, R104, UR4, -R103 ;  /* 0x0000000468147c23 */ /* 0x000fc60008010867 */
[----:B------:R-:W1:Y:S01]  /*2610*/  MUFU.EX2 R27, R27 ;  /* 0x0000001b001b7308 */ /* 0x000e620000000800 */
[C---:B------:R-:W-:Y:S01]  /*2620*/  HMMA.16816.F32 R76, R4.reuse, R10, R76 ;  /* 0x0000000a044c723c */ /* 0x040fe2000000184c */
[----:B------:R-:W3:Y:S05]  /*2630*/  LDSM.16.MT88.4 R8, [R116+0x6800] ;  /* 0x006800007408783b */ /* 0x000eea0000004200 */
[C---:B------:R-:W-:Y:S01]  /*2640*/  HMMA.16816.F32 R56, R4.reuse, R22, R56 ;  /* 0x000000160438723c */ /* 0x040fe20000001838 */
[----:B------:R-:W-:Y:S05]  /*2650*/  MUFU.EX2 R21, R21 ;  /* 0x0000001500157308 */ /* 0x000fea0000000800 */
[C---:B--2---:R-:W-:Y:S01]  /*2660*/  HMMA.16816.F32 R80, R4.reuse, R12, R80 ;  /* 0x0000000c0450723c */ /* 0x044fe20000001850 */
[--C-:B------:R-:W-:Y:S01]  /*2670*/  FFMA.FTZ R23, R110, UR4, -R103.reuse ;  /* 0x000000046e177c23 */ /* 0x100fe20008010867 */
[----:B------:R-:W-:Y:S01]  /*2680*/  FFMA.FTZ R22, R108, UR4, -R103 ;  /* 0x000000046c167c23 */ /* 0x000fe20008010867 */
[----:B------:R-:W2:Y:S03]  /*2690*/  MUFU.EX2 R20, R20 ;  /* 0x0000001400147308 */ /* 0x000ea60000000800 */
[----:B------:R-:W-:Y:S01]  /*26a0*/  HMMA.16816.F32 R68, R4, R14, R68 ;  /* 0x0000000e0444723c */ /* 0x000fe20000001844 */
[----:B------:R-:W4:Y:S04]  /*26b0*/  LDSM.16.MT88.4 R12, [R117+0x6800] ;  /* 0x00680000750c783b */ /* 0x000f280000004200 */
[----:B------:R-:W-:Y:S02]  /*26c0*/  MUFU.EX2 R23, R23 ;  /* 0x0000001700177308 */ /* 0x000fe40000000800 */
[----:B-1----:R-:W-:Y:S01]  /*26d0*/  F2FP.F16.F32.PACK_AB R5, R27, R24 ;  /* 0x000000181b05723e */ /* 0x002fe200000000ff */
[----:B------:R-:W-:-:S04]  /*26e0*/  FADD.FTZ R24, R24, R3 ;  /* 0x0000000318187221 */ /* 0x000fc80000010000 */
[----:B------:R-:W-:Y:S01]  /*26f0*/  FADD.FTZ R27, R27, R24 ;  /* 0x000000181b1b7221 */ /* 0x000fe20000010000 */
[----:B------:R-:W1:Y:S01]  /*2700*/  MUFU.EX2 R22, R22 ;  /* 0x0000001600167308 */ /* 0x000e620000000800 */
[----:B--2---:R-:W-:-:S07]  /*2710*/  F2FP.F16.F32.PACK_AB R6, R20, R21 ;  /* 0x000000151406723e */ /* 0x004fce00000000ff */
[----:B------:R-:W-:Y:S08]  /*2720*/  MUFU.EX2 R26, R26 ;  /* 0x0000001a001a7308 */ /* 0x000ff00000000800 */
[----:B------:R-:W2:Y:S01]  /*2730*/  MUFU.EX2 R25, R25 ;  /* 0x0000001900197308 */ /* 0x000ea20000000800 */
[----:B-1----:R-:W-:-:S07]  /*2740*/  F2FP.F16.F32.PACK_AB R4, R22, R23 ;  /* 0x000000171604723e */ /* 0x002fce00000000ff */
[----:B------:R-:W1:Y:S08]  /*2750*/  MUFU.EX2 R105, R105 ;  /* 0x0000006900697308 */ /* 0x000e700000000800 */
[----:B------:R-:W-:Y:S01]  /*2760*/  MUFU.EX2 R100, R100 ;  /* 0x0000006400647308 */ /* 0x000fe20000000800 */
[----:B--2---:R-:W-:Y:S01]  /*2770*/  F2FP.F16.F32.PACK_AB R7, R25, R26 ;  /* 0x0000001a1907723e */ /* 0x004fe200000000ff */
[----:B------:R-:W-:-:S04]  /*2780*/  FADD.FTZ R26, R26, R27 ;  /* 0x0000001b1a1a7221 */ /* 0x000fc80000010000 */
[----:B------:R-:W-:Y:S02]  /*2790*/  FADD.FTZ R26, R25, R26 ;  /* 0x0000001a191a7221 */ /* 0x000fe40000010000 */
[C---:B---3--:R-:W-:Y:S01]  /*27a0*/  HMMA.16816.F32 R44, R4.reuse, R8, R44 ;  /* 0x00000008042c723c */ /* 0x048fe2000000182c */
[----:B------:R-:W2:Y:S05]  /*27b0*/  MUFU.EX2 R102, R102 ;  /* 0x0000006600667308 */ /* 0x000eaa0000000800 */
[C---:B------:R-:W-:Y:S01]  /*27c0*/  HMMA.16816.F32 R48, R4.reuse, R10, R48 ;  /* 0x0000000a0430723c */ /* 0x040fe20000001830 */
[----:B------:R-:W3:Y:S05]  /*27d0*/  LDSM.16.MT88.4 R8, [R116+0x7800] ;  /* 0x007800007408783b */ /* 0x000eea0000004200 */
[C---:B----4-:R-:W-:Y:S06]  /*27e0*/  HMMA.16816.F32 R36, R4.reuse, R12, R36 ;  /* 0x0000000c0424723c */ /* 0x050fec0000001824 */
[C---:B------:R-:W-:Y:S01]  /*27f0*/  HMMA.16816.F32 R40, R4.reuse, R14, R40 ;  /* 0x0000000e0428723c */ /* 0x040fe20000001828 */
[----:B------:R-:W4:Y:S05]  /*2800*/  LDSM.16.MT88.4 R12, [R117+0x8800] ;  /* 0x00880000750c783b */ /* 0x000f2a0000004200 */
[C---:B------:R-:W-:Y:S06]  /*2810*/  HMMA.16816.F32 R52, R4.reuse, R16, R52 ;  /* 0x000000100434723c */ /* 0x040fec0000001834 */
[C---:B------:R-:W-:Y:S01]  /*2820*/  HMMA.16816.F32 R56, R4.reuse, R18, R56 ;  /* 0x000000120438723c */ /* 0x040fe20000001838 */
[----:B------:R-:W-:Y:S05]  /*2830*/  LDSM.16.MT88.4 R16, [R117+0x6c00] ;  /* 0x006c00007510783b */ /* 0x000fea0000004200 */
[C---:B---3--:R-:W-:Y:S06]  /*2840*/  HMMA.16816.F32 R60, R4.reuse, R8, R60 ;  /* 0x00000008043c723c */ /* 0x048fec000000183c */
[C---:B------:R-:W-:Y:S01]  /*2850*/  HMMA.16816.F32 R64, R4.reuse, R10, R64 ;  /* 0x0000000a0440723c */ /* 0x040fe20000001840 */
[----:B------:R-:W3:Y:S05]  /*2860*/  LDSM.16.MT88.4 R8, [R116+0x8800] ;  /* 0x008800007408783b */ /* 0x000eea0000004200 */
[C---:B----4-:R-:W-:Y:S06]  /*2870*/  HMMA.16816.F32 R80, R4.reuse, R12, R80 ;  /* 0x0000000c0450723c */ /* 0x050fec0000001850 */
[C---:B------:R-:W-:Y:S01]  /*2880*/  HMMA.16816.F32 R68, R4.reuse, R14, R68 ;  /* 0x0000000e0444723c */ /* 0x040fe20000001844 */
[----:B------:R-:W4:Y:S05]  /*2890*/  LDSM.16.MT88.4 R12, [R116+0x6c00] ;  /* 0x006c0000740c783b */ /* 0x000f2a0000004200 */
[C---:B---3--:R-:W-:Y:S06]  /*28a0*/  HMMA.16816.F32 R72, R4.reuse, R8, R72 ;  /* 0x000000080448723c */ /* 0x048fec0000001848 */
[----:B------:R-:W-:Y:S01]  /*28b0*/  HMMA.16816.F32 R76, R4, R10, R76 ;  /* 0x0000000a044c723c */ /* 0x000fe2000000184c */
[----:B------:R-:W3:Y:S06]  /*28c0*/  LDSM.16.MT88.4 R8, [R117+0x7c00] ;  /* 0x007c00007508783b */ /* 0x000eec0000004200 */
[----:B-1----:R-:W-:-:S02]  /*28d0*/  F2FP.F16.F32.PACK_AB R4, R105, R98 ;  /* 0x000000626904723e */ /* 0x002fc400000000ff */
[----:B--2---:R-:W-:Y:S01]  /*28e0*/  F2FP.F16.F32.PACK_AB R5, R102, R99 ;  /* 0x000000636605723e */ /* 0x004fe200000000ff */
[----:B------:R-:W-:Y:S01]  /*28f0*/  FADD.FTZ R99, R99, R26 ;  /* 0x0000001a63637221 */ /* 0x000fe20000010000 */
[----:B------:R-:W-:Y:S02]  /*2900*/  F2FP.F16.F32.PACK_AB R6, R141, R100 ;  /* 0x000000648d06723e */ /* 0x000fe400000000ff */
[----:B------:R-:W-:Y:S01]  /*2910*/  F2FP.F16.F32.PACK_AB R7, R138, R95 ;  /* 0x0000005f8a07723e */ /* 0x000fe200000000ff */
[----:B------:R-:W-:-:S04]  /*2920*/  FADD.FTZ R102, R102, R99 ;  /* 0x0000006366667221 */ /* 0x000fc80000010000 */
[----:B------:R-:W-:Y:S02]  /*2930*/  FADD.FTZ R95, R95, R102 ;  /* 0x000000665f5f7221 */ /* 0x000fe40000010000 */
[----:B------:R-:W-:Y:S02]  /*2940*/  HMMA.16816.F32 R36, R4, R16, R36 ;  /* 0x000000100424723c */ /* 0x000fe40000001824 */
[----:B------:R-:W-:-:S04]  /*2950*/  FADD.FTZ R138, R138, R95 ;  /* 0x0000005f8a8a7221 */ /* 0x000fc80000010000 */
[C---:B------:R-:W-:Y:S01]  /*2960*/  HMMA.16816.F32 R40, R4.reuse, R18, R40 ;  /* 0x000000120428723c */ /* 0x040fe20000001828 */
[----:B------:R-:W1:Y:S05]  /*2970*/  LDSM.16.MT88.4 R16, [R116+0x7c00] ;  /* 0x007c00007410783b */ /* 0x000e6a0000004200 */
[C---:B----4-:R-:W-:Y:S06]  /*2980*/  HMMA.16816.F32 R44, R4.reuse, R12, R44 ;  /* 0x0000000c042c723c */ /* 0x050fec000000182c */
[C---:B------:R-:W-:Y:S01]  /*2990*/  HMMA.16816.F32 R48, R4.reuse, R14, R48 ;  /* 0x0000000e0430723c */ /* 0x040fe20000001830 */
[----:B------:R-:W2:Y:S05]  /*29a0*/  LDSM.16.MT88.4 R12, [R117+0x8c00] ;  /* 0x008c0000750c783b */ /* 0x000eaa0000004200 */
[C---:B---3--:R-:W-:Y:S06]  /*29b0*/  HMMA.16816.F32 R52, R4.reuse, R8, R52 ;  /* 0x000000080434723c */ /* 0x048fec0000001834 */
[C---:B------:R-:W-:Y:S01]  /*29c0*/  HMMA.16816.F32 R56, R4.reuse, R10, R56 ;  /* 0x0000000a0438723c */ /* 0x040fe20000001838 */
[----:B------:R-:W3:Y:S05]  /*29d0*/  LDSM.16.MT88.4 R8, [R116+0x8c00] ;  /* 0x008c00007408783b */ /* 0x000eea0000004200 */
[C---:B-1----:R-:W-:Y:S06]  /*29e0*/  HMMA.16816.F32 R60, R4.reuse, R16, R60 ;  /* 0x00000010043c723c */ /* 0x042fec000000183c */
[----:B------:R-:W-:Y:S01]  /*29f0*/  HMMA.16816.F32 R64, R4, R18, R64 ;  /* 0x000000120440723c */ /* 0x000fe20000001840 */
[----:B------:R-:W-:-:S04]  /*2a00*/  FADD.FTZ R16, R88, R89 ;  /* 0x0000005958107221 */ /* 0x000fc80000010000 */
[----:B------:R-:W-:Y:S01]  /*2a10*/  FADD.FTZ R16, R35, R16 ;  /* 0x0000001023107221 */ /* 0x000fe20000010000 */
[----:B--2---:R-:W-:Y:S03]  /*2a20*/  HMMA.16816.F32 R80, R4, R12, R80 ;  /* 0x0000000c0450723c */ /* 0x004fe60000001850 */
[----:B------:R-:W-:-:S03]  /*2a30*/  FADD.FTZ R33, R33, R16 ;  /* 0x0000001021217221 */ /* 0x000fc60000010000 */
[----:B------:R-:W-:Y:S01]  /*2a40*/  HMMA.16816.F32 R68, R4, R14, R68 ;  /* 0x0000000e0444723c */ /* 0x000fe20000001844 */
[----:B------:R-:W-:-:S04]  /*2a50*/  FADD.FTZ R30, R30, R33 ;  /* 0x000000211e1e7221 */ /* 0x000fc80000010000 */
[----:B------:R-:W-:Y:S01]  /*2a60*/  FADD.FTZ R29, R29, R30 ;  /* 0x0000001e1d1d7221 */ /* 0x000fe20000010000 */
[----:B---3--:R-:W-:Y:S03]  /*2a70*/  HMMA.16816.F32 R72, R4, R8, R72 ;  /* 0x000000080448723c */ /* 0x008fe60000001848 */
[----:B------:R-:W-:-:S03]  /*2a80*/  FADD.FTZ R28, R28, R29 ;  /* 0x0000001d1c1c7221 */ /* 0x000fc60000010000 */
[----:B------:R-:W-:Y:S01]  /*2a90*/  HMMA.16816.F32 R76, R4, R10, R76 ;  /* 0x0000000a044c723c */ /* 0x000fe2000000184c */
[----:B------:R-:W-:-:S04]  /*2aa0*/  FADD.FTZ R23, R23, R28 ;  /* 0x0000001c17177221 */ /* 0x000fc80000010000 */
[----:B------:R-:W-:-:S04]  /*2ab0*/  FADD.FTZ R22, R22, R23 ;  /* 0x0000001716167221 */ /* 0x000fc80000010000 */
[----:B------:R-:W-:-:S04]  /*2ac0*/  FADD.FTZ R21, R21, R22 ;  /* 0x0000001615157221 */ /* 0x000fc80000010000 */
[----:B------:R-:W-:-:S04]  /*2ad0*/  FADD.FTZ R21, R20, R21 ;  /* 0x0000001514157221 */ /* 0x000fc80000010000 */
[----:B------:R-:W-:-:S04]  /*2ae0*/  FADD.FTZ R98, R98, R21 ;  /* 0x0000001562627221 */ /* 0x000fc80000010000 */
[----:B------:R-:W-:-:S04]  /*2af0*/  FADD.FTZ R105, R105, R98 ;  /* 0x0000006269697221 */ /* 0x000fc80000010000 */
[----:B------:R-:W-:-:S04]  /*2b00*/  FADD.FTZ R100, R100, R105 ;  /* 0x0000006964647221 */ /* 0x000fc80000010000 */
[----:B------:R-:W-:Y:S01]  /*2b10*/  FADD.FTZ R141, R141, R100 ;  /* 0x000000648d8d7221 */ /* 0x000fe20000010000 */
[----:B------:R-:W-:Y:S06]  /*2b20*/  @!P0 BRA `(.L_x_181) ;  /* 0x0000001800ac8947 */ /* 0x000fec0003800000 */
[----:B------:R-:W-:Y:S01]  /*2b30*/  IADD3 R133, R84, -0x2, RZ ;  /* 0xfffffffe54857810 */ /* 0x000fe20007ffe0ff */
[----:B------:R-:W-:Y:S01]  /*2b40*/  ULDC UR4, c[0x0][0x2ec] ;  /* 0x0000bb0000047ab9 */ /* 0x000fe20000000800 */
[----:B------:R-:W-:Y:S01]  /*2b50*/  MOV R3, R0 ;  /* 0x0000000000037202 */ /* 0x000fe20000000f00 */
[----:B------:R-:W-:Y:S01]  /*2b60*/  ULDC.64 UR10, c[0x0][0x220] ;  /* 0x00008800000a7ab9 */ /* 0x000fe20000000a00 */
[----:B------:R-:W-:Y:S01]  /*2b70*/  MOV R85, R2 ;  /* 0x0000000200557202 */ /* 0x000fe20000000f00 */
[----:B------:R-:W-:Y:S01]  /*2b80*/  ULDC.64 UR12, c[0x0][0x250] ;  /* 0x00009400000c7ab9 */ /* 0x000fe20000000a00 */
[----:B------:R-:W-:Y:S01]  /*2b90*/  ULDC.64 UR6, c[0x0][0x218] ;  /* 0x0000860000067ab9 */ /* 0x000fe20000000a00 */
[----:B------:R-:W-:Y:S01]  /*2ba0*/  ULDC.64 UR8, c[0x0][0x248] ;  /* 0x0000920000087ab9 */ /* 0x000fe20000000a00 */
[----:B------:R-:W-:Y:S05]  /*2bb0*/  BRA `(.L_x_182) ;  /* 0x00000000005c7947 */ /* 0x000fea0003800000 */
.L_x_184:
[----:B------:R-:W-:Y:S04]  /*2bc0*/  VIADD R87, R133, 0xffffffff ;  /* 0xffffffff85577836 */ /* 0x000fe80000000000 */
[C---:B------:R-:W-:Y:S01]  /*2bd0*/  IMAD.WIDE.U32 R88, R87.reuse, UR8, RZ ;  /* 0x0000000857587c25 */ /* 0x040fe2000f8e00ff */
[----:B------:R-:W-:Y:S02]  /*2be0*/  SHF.R.S32.HI R0, RZ, 0x1f, R87 ;  /* 0x0000001fff007819 */ /* 0x000fe40000011457 */
[----:B------:R-:W-:Y:S03]  /*2bf0*/  LEA R84, P1, R88, R128, 0x6 ;  /* 0x0000008058547211 */ /* 0x000fe600078230ff */
[----:B------:R-:W-:Y:S01]  /*2c00*/  IMAD R0, R0, UR8, RZ ;  /* 0x0000000800007c24 */ /* 0x000fe2000f8e02ff */
[----:B------:R-:W-:Y:S03]  /*2c10*/  LEA R90, P2, R84, UR6, 0x1 ;  /* 0x00000006545a7c11 */ /* 0x000fe6000f8408ff */
[----:B------:R-:W-:Y:S04]  /*2c20*/  IMAD R0, R87, UR9, R0 ;  /* 0x0000000957007c24 */ /* 0x000fe8000f8e0200 */
[----:B------:R-:W-:Y:S05]  /*2c30*/  IMAD.IADD R87, R89, 0x1, R0 ;  /* 0x0000000159577824 */ /* 0x000fea00078e0200 */
        /* <DEDUP_REMOVED lines=15> */
.L_x_182:
[----:B------:R-:W-:Y:S01]  /*2d30*/  SHF.R.S32.HI R0, RZ, 0x1f, R133 ;  /* 0x0000001fff007819 */ /* 0x000fe20000011485 */
[----:B------:R-:W-:Y:S04]  /*2d40*/  DEPBAR.LE SB0, 0x0 ;  /* 0x000080000000791a */ /* 0x000fe80000000000 */
[----:B------:R-:W-:Y:S01]  /*2d50*/  BAR.SYNC.DEFER_BLOCKING 0x0 ;  /* 0x0000000000007b1d */ /* 0x000fe20000010000 */
[----:B------:R-:W-:Y:S02]  /*2d60*/  IMAD R0, R0, UR12, RZ ;  /* 0x0000000c00007c24 */ /* 0x000fe4000f8e02ff */
[C---:B------:R-:W-:Y:S04]  /*2d70*/  IMAD.WIDE.U32 R142, R133.reuse, UR12, RZ ;  /* 0x0000000c858e7c25 */ /* 0x040fe8000f8e00ff */
[----:B------:R-:W-:Y:S01]  /*2d80*/  IMAD R0, R133, UR13, R0 ;  /* 0x0000000d85007c24 */ /* 0x000fe2000f8e0200 */
[----:B------:R-:W-:Y:S03]  /*2d90*/  LEA R84, P0, R142, R126, 0x6 ;  /* 0x0000007e8e547211 */ /* 0x000fe600078030ff */
[----:B------:R-:W-:Y:S01]  /*2da0*/  IMAD.IADD R143, R143, 0x1, R0 ;  /* 0x000000018f8f7824 */ /* 0x000fe200078e0200 */
        /* <DEDUP_REMOVED lines=8> */
[----:B------:R-:W-:Y:S01]  /*2e30*/  LDGSTS.E.BYPASS.LTC128B.128 [R125+0x6000], desc[UR16][R144.64] ;  /* 0x06000000907d7fae */ /* 0x000fe2000b901d50 */
[----:B------:R-:W-:Y:S03]  /*2e40*/  ISETP.GT.AND P0, PT, R133, RZ, PT ;  /* 0x000000ff8500720c */ /* 0x000fe60003f04270 */
[----:B------:R-:W-:Y:S04]  /*2e50*/  LDGSTS.E.BYPASS.LTC128B.128 [R125+0x7000], desc[UR16][R144.64+0x40] ;  /* 0x07000040907d7fae */ /* 0x000fe8000b901d50 */
[----:B------:R1:W-:Y:S04]  /*2e60*/  LDGSTS.E.BYPASS.LTC128B.128 [R125+0x8000], desc[UR16][R144.64+0x80] ;  /* 0x08000080907d7fae */ /* 0x0003e8000b901d50 */
[----:B------:R2:W-:Y:S04]  /*2e70*/  LDGSTS.E.BYPASS.LTC128B.128 [R125+0x6800], desc[UR16][R146.64] ;  /* 0x06800000927d7fae */ /* 0x0005e8000b901d50 */
[----:B------:R2:W-:Y:S04]  /*2e80*/  LDGSTS.E.BYPASS.LTC128B.128 [R125+0x7800], desc[UR16][R146.64+0x40] ;  /* 0x07800040927d7fae */ /* 0x0005e8000b901d50 */
[----:B------:R2:W-:Y:S04]  /*2e90*/  LDGSTS.E.BYPASS.LTC128B.128 [R125+0x8800], desc[UR16][R146.64+0x80] ;  /* 0x08800080927d7fae */ /* 0x0005e8000b901d50 */
[----:B------:R-:W-:Y:S04]  /*2ea0*/  LDSM.16.M88.4 R88, [R121] ;  /* 0x000000007958783b */ /* 0x000fe80000000200 */
[----:B------:R-:W3:Y:S04]  /*2eb0*/  LDSM.16.M88.4 R92, [R120] ;  /* 0x00000000785c783b */ /* 0x000ee80000000200 */
[----:B------:R-:W4:Y:S04]  /*2ec0*/  LDSM.16.M88.4 R96, [R120+0x400] ;  /* 0x000400007860783b */ /* 0x000f280000000200 */
[----:B------:R-:W5:Y:S04]  /*2ed0*/  LDSM.16.M88.4 R100, [R120+0x800] ;  /* 0x000800007864783b */ /* 0x000f680000000200 */
[----:B------:R-:W1:Y:S04]  /*2ee0*/  LDSM.16.M88.4 R104, [R120+0xc00] ;  /* 0x000c00007868783b */ /* 0x000e680000000200 */
[----:B------:R-:W0:Y:S04]  /*2ef0*/  LDGDEPBAR ;  /* 0x00000000000079af */ /* 0x000e280000000000 */
[----:B------:R-:W-:Y:S04]  /*2f00*/  LDSM.16.M88.4 R108, [R119] ;  /* 0x00000000776c783b */ /* 0x000fe80000000200 */
[----:B------:R-:W2:Y:S01]  /*2f10*/  LDSM.16.M88.4 R112, [R118] ;  /* 0x000000007670783b */ /* 0x000ea20000000200 */
[C---:B---3--:R-:W-:Y:S06]  /*2f20*/  HMMA.16816.F32 R4, R88.reuse, R92, RZ ;  /* 0x0000005c5804723c */ /* 0x048fec00000018ff */
[C---:B------:R-:W-:Y:S01]  /*2f30*/  HMMA.16816.F32 R8, R88.reuse, R94, RZ ;  /* 0x0000005e5808723c */ /* 0x040fe200000018ff */
[----:B------:R-:W3:Y:S05]  /*2f40*/  LDSM.16.M88.4 R92, [R118+0x400] ;  /* 0x00040000765c783b */ /* 0x000eea0000000200 */
[C---:B----4-:R-:W-:Y:S06]  /*2f50*/  HMMA.16816.F32 R12, R88.reuse, R96, RZ ;  /* 0x00000060580c723c */ /* 0x050fec00000018ff */
[C---:B------:R-:W-:Y:S01]  /*2f60*/  HMMA.16816.F32 R16, R88.reuse, R98, RZ ;  /* 0x000000625810723c */ /* 0x040fe200000018ff */
[----:B------:R-:W-:Y:S05]  /*2f70*/  LDSM.16.M88.4 R96, [R118+0xc00] ;  /* 0x000c00007660783b */ /* 0x000fea0000000200 */
[C---:B-----5:R-:W-:Y:S06]  /*2f80*/  HMMA.16816.F32 R20, R88.reuse, R100, RZ ;  /* 0x000000645814723c */ /* 0x060fec00000018ff */
[C---:B------:R-:W-:Y:S01]  /*2f90*/  HMMA.16816.F32 R24, R88.reuse, R102, RZ ;  /* 0x000000665818723c */ /* 0x040fe200000018ff */
[----:B------:R-:W-:Y:S05]  /*2fa0*/  LDSM.16.M88.4 R100, [R120+0x1800] ;  /* 0x001800007864783b */ /* 0x000fea0000000200 */
[C---:B-1----:R-:W-:Y:S06]  /*2fb0*/  HMMA.16816.F32 R28, R88.reuse, R104, RZ ;  /* 0x00000068581c723c */ /* 0x042fec00000018ff */
[----:B------:R-:W-:Y:S01]  /*2fc0*/  HMMA.16816.F32 R32, R88, R106, RZ ;  /* 0x0000006a5820723c */ /* 0x000fe200000018ff */
[----:B------:R-:W1:Y:S05]  /*2fd0*/  LDSM.16.M88.4 R88, [R118+0x800] ;  /* 0x000800007658783b */ /* 0x000e6a0000000200 */
[C---:B--2---:R-:W-:Y:S06]  /*2fe0*/  HMMA.16816.F32 R4, R108.reuse, R112, R4 ;  /* 0x000000706c04723c */ /* 0x044fec0000001804 */
[C---:B------:R-:W-:Y:S06]  /*2ff0*/  HMMA.16816.F32 R8, R108.reuse, R114, R8 ;  /* 0x000000726c08723c */ /* 0x040fec0000001808 */
[C---:B---3--:R-:W-:Y:S06]  /*3000*/  HMMA.16816.F32 R12, R108.reuse, R92, R12 ;  /* 0x0000005c6c0c723c */ /* 0x048fec000000180c */
[C---:B------:R-:W-:Y:S01]  /*3010*/  HMMA.16816.F32 R16, R108.reuse, R94, R16 ;  /* 0x0000005e6c10723c */ /* 0x040fe20000001810 */
[----:B------:R-:W-:Y:S05]  /*3020*/  LDSM.16.M88.4 R92, [R121+0x1000] ;  /* 0x00100000795c783b */ /* 0x000fea0000000200 */
[C---:B-1----:R-:W-:Y:S06]  /*3030*/  HMMA.16816.F32 R20, R108.reuse, R88, R20 ;  /* 0x000000586c14723c */ /* 0x042fec0000001814 */
[C---:B------:R-:W-:Y:S01]  /*3040*/  HMMA.16816.F32 R24, R108.reuse, R90, R24 ;  /* 0x0000005a6c18723c */ /* 0x040fe20000001818 */
[----:B------:R-:W1:Y:S05]  /*3050*/  LDSM.16.M88.4 R88, [R120+0x1000] ;  /* 0x001000007858783b */ /* 0x000e6a0000000200 */
[C---:B------:R-:W-:Y:S06]  /*3060*/  HMMA.16816.F32 R28, R108.reuse, R96, R28 ;  /* 0x000000606c1c723c */ /* 0x040fec000000181c */
[----:B------:R-:W-:Y:S01]  /*3070*/  HMMA.16816.F32 R32, R108, R98, R32 ;  /* 0x000000626c20723c */ /* 0x000fe20000001820 */
[----:B------:R-:W2:Y:S05]  /*3080*/  LDSM.16.M88.4 R96, [R120+0x1400] ;  /* 0x001400007860783b */ /* 0x000eaa0000000200 */
[C---:B-1----:R-:W-:Y:S06]  /*3090*/  HMMA.16816.F32 R4, R92.reuse, R88, R4 ;  /* 0x000000585c04723c */ /* 0x042fec0000001804 */
[C---:B------:R-:W-:Y:S01]  /*30a0*/  HMMA.16816.F32 R8, R92.reuse, R90, R8 ;  /* 0x0000005a5c08723c */ /* 0x040fe20000001808 */
[----:B------:R-:W1:Y:S05]  /*30b0*/  LDSM.16.M88.4 R88, [R120+0x1c00] ;  /* 0x001c00007858783b */ /* 0x000e6a0000000200 */
[C---:B--2---:R-:W-:Y:S06]  /*30c0*/  HMMA.16816.F32 R12, R92.reuse, R96, R12 ;  /* 0x000000605c0c723c */ /* 0x044fec000000180c */
[C---:B------:R-:W-:Y:S01]  /*30d0*/  HMMA.16816.F32 R16, R92.reuse, R98, R16 ;  /* 0x000000625c10723c */ /* 0x040fe20000001810 */
[----:B------:R-:W-:Y:S05]  /*30e0*/  LDSM.16.M88.4 R96, [R119+0x1000] ;  /* 0x001000007760783b */ /* 0x000fea0000000200 */
[C---:B------:R-:W-:Y:S06]  /*30f0*/  HMMA.16816.F32 R20, R92.reuse, R100, R20 ;  /* 0x000000645c14723c */ /* 0x040fec0000001814 */
[C---:B------:R-:W-:Y:S01]  /*3100*/  HMMA.16816.F32 R24, R92.reuse, R102, R24 ;  /* 0x000000665c18723c */ /* 0x040fe20000001818 */
[----:B------:R-:W2:Y:S05]  /*3110*/  LDSM.16.M88.4 R100, [R118+0x1000] ;  /* 0x001000007664783b */ /* 0x000eaa0000000200 */
[C---:B-1----:R-:W-:Y:S06]  /*3120*/  HMMA.16816.F32 R28, R92.reuse, R88, R28 ;  /* 0x000000585c1c723c */ /* 0x042fec000000181c */
[----:B------:R-:W-:Y:S01]  /*3130*/  HMMA.16816.F32 R32, R92, R90, R32 ;  /* 0x0000005a5c20723c */ /* 0x000fe20000001820 */
[----:B------:R-:W1:Y:S04]  /*3140*/  LDSM.16.M88.4 R88, [R118+0x1400] ;  /* 0x001400007658783b */ /* 0x000e680000000200 */
[----:B------:R-:W3:Y:S01]  /*3150*/  LDSM.16.M88.4 R92, [R118+0x1800] ;  /* 0x00180000765c783b */ /* 0x000ee20000000200 */
[C---:B--2---:R-:W-:Y:S06]  /*3160*/  HMMA.16816.F32 R4, R96.reuse, R100, R4 ;  /* 0x000000646004723c */ /* 0x044fec0000001804 */
[C---:B------:R-:W-:Y:S01]  /*3170*/  HMMA.16816.F32 R8, R96.reuse, R102, R8 ;  /* 0x000000666008723c */ /* 0x040fe20000001808 */
[----:B------:R-:W2:Y:S05]  /*3180*/  LDSM.16.M88.4 R100, [R118+0x1c00] ;  /* 0x001c00007664783b */ /* 0x000eaa0000000200 */
[C---:B-1----:R-:W-:Y:S06]  /*3190*/  HMMA.16816.F32 R12, R96.reuse, R88, R12 ;  /* 0x00000058600c723c */ /* 0x042fec000000180c */
[C---:B------:R-:W-:Y:S01]  /*31a0*/  HMMA.16816.F32 R16, R96.reuse, R90, R16 ;  /* 0x0000005a6010723c */ /* 0x040fe20000001810 */
[----:B------:R-:W-:Y:S05]  /*31b0*/  LDSM.16.M88.4 R88, [R121+0x2000] ;  /* 0x002000007958783b */ /* 0x000fea0000000200 */
[C---:B---3--:R-:W-:Y:S06]  /*31c0*/  HMMA.16816.F32 R20, R96.reuse, R92, R20 ;  /* 0x0000005c6014723c */ /* 0x048fec0000001814 */
[C---:B------:R-:W-:Y:S01]  /*31d0*/  HMMA.16816.F32 R24, R96.reuse, R94, R24 ;  /* 0x0000005e6018723c */ /* 0x040fe20000001818 */
[----:B------:R-:W1:Y:S05]  /*31e0*/  LDSM.16.M88.4 R92, [R120+0x2000] ;  /* 0x00200000785c783b */ /* 0x000e6a0000000200 */
[C---:B--2---:R-:W-:Y:S06]  /*31f0*/  HMMA.16816.F32 R28, R96.reuse, R100, R28 ;  /* 0x00000064601c723c */ /* 0x044fec000000181c */
[----:B------:R-:W-:Y:S01]  /*3200*/  HMMA.16816.F32 R32, R96, R102, R32 ;  /* 0x000000666020723c */ /* 0x000fe20000001820 */
[----:B------:R-:W2:Y:S04]  /*3210*/  LDSM.16.M88.4 R96, [R120+0x2400] ;  /* 0x002400007860783b */ /* 0x000ea80000000200 */
[----:B------:R-:W3:Y:S01]  /*3220*/  LDSM.16.M88.4 R100, [R120+0x2800] ;  /* 0x002800007864783b */ /* 0x000ee20000000200 */
[C---:B-1----:R-:W-:Y:S06]  /*3230*/  HMMA.16816.F32 R4, R88.reuse, R92, R4 ;  /* 0x0000005c5804723c */ /* 0x042fec0000001804 */
[C---:B------:R-:W-:Y:S01]  /*3240*/  HMMA.16816.F32 R8, R88.reuse, R94, R8 ;  /* 0x0000005e5808723c */ /* 0x040fe20000001808 */
[----:B------:R-:W1:Y:S05]  /*3250*/  LDSM.16.M88.4 R92, [R120+0x2c00] ;  /* 0x002c0000785c783b */ /* 0x000e6a0000000200 */
[C---:B--2---:R-:W-:Y:S06]  /*3260*/  HMMA.16816.F32 R12, R88.reuse, R96, R12 ;  /* 0x00000060580c723c */ /* 0x044fec000000180c */
[C---:B------:R-:W-:Y:S01]  /*3270*/  HMMA.16816.F32 R16, R88.reuse, R98, R16 ;  /* 0x000000625810723c */ /* 0x040fe20000001810 */
[----:B------:R-:W-:Y:S05]  /*3280*/  LDSM.16.M88.4 R96, [R119+0x2000] ;  /* 0x002000007760783b */ /* 0x000fea0000000200 */
[C---:B---3--:R-:W-:Y:S06]  /*3290*/  HMMA.16816.F32 R20, R88.reuse, R100, R20 ;  /* 0x000000645814723c */ /* 0x048fec0000001814 */
        /* <DEDUP_REMOVED lines=8> */
[----:B------:R-:W2:Y:S01]  /*3320*/  LDSM.16.M88.4 R100, [R118+0x2c00] ;  /* 0x002c00007664783b */ /* 0x000ea20000000200 */
[----:B------:R-:W-:Y:S04]  /*3330*/  DEPBAR.LE SB0, 0x0 ;  /* 0x000080000000791a */ /* 0x000fe80000000000 */
[----:B------:R-:W-:Y:S01]  /*3340*/  BAR.SYNC.DEFER_BLOCKING 0x0 ;  /* 0x0000000000007b1d */ /* 0x000fe20000010000 */
[C---:B-1----:R-:W-:Y:S11]  /*3350*/  HMMA.16816.F32 R12, R96.reuse, R88, R12 ;  /* 0x00000058600c723c */ /* 0x042ff6000000180c */
[----:B------:R-:W-:Y:S01]  /*3360*/  FMNMX.FTZ R84, R4, R85, !PT ;  /* 0x0000005504547209 */ /* 0x000fe20007810000 */
[C---:B------:R-:W-:Y:S03]  /*3370*/  HMMA.16816.F32 R16, R96.reuse, R90, R16 ;  /* 0x0000005a6010723c */ /* 0x040fe60000001810 */
[----:B------:R-:W-:Y:S03]  /*3380*/  FMNMX.FTZ R0, R6, R3, !PT ;  /* 0x0000000306007209 */ /* 0x000fe60007810000 */
[C---:B---3--:R-:W-:Y:S05]  /*3390*/  HMMA.16816.F32 R20, R96.reuse, R92, R20 ;  /* 0x0000005c6014723c */ /* 0x048fea0000001814 */
[----:B------:R-:W-:Y:S01]  /*33a0*/  FMNMX.FTZ R143, R5, R84, !PT ;  /* 0x00000054058f7209 */ /* 0x000fe20007810000 */
[C---:B------:R-:W-:Y:S05]  /*33b0*/  HMMA.16816.F32 R24, R96.reuse, R94, R24 ;  /* 0x0000005e6018723c */ /* 0x040fea0000001818 */
[----:B------:R-:W-:Y:S01]  /*33c0*/  FMNMX.FTZ R145, R7, R0, !PT ;  /* 0x0000000007917209 */ /* 0x000fe20007810000 */
[C---:B--2---:R-:W-:Y:S05]  /*33d0*/  HMMA.16816.F32 R28, R96.reuse, R100, R28 ;  /* 0x00000064601c723c */ /* 0x044fea000000181c */
[----:B------:R-:W-:Y:S01]  /*33e0*/  FMNMX.FTZ R84, R8, R143, !PT ;  /* 0x0000008f08547209 */ /* 0x000fe20007810000 */
[----:B------:R-:W-:Y:S05]  /*33f0*/  HMMA.16816.F32 R32, R96, R102, R32 ;  /* 0x000000666020723c */ /* 0x000fea0000001820 */
[----:B------:R-:W-:Y:S02]  /*3400*/  FMNMX.FTZ R0, R10, R145, !PT ;  /* 0x000000910a007209 */ /* 0x000fe40007810000 */
[----:B------:R-:W-:Y:S04]  /*3410*/  FMNMX.FTZ R143, R9, R84, !PT ;  /* 0x00000054098f7209 */ /* 0x000fe80007810000 */
        /* <DEDUP_REMOVED lines=25> */
.L_x_183:
[----:B-1----:R-:W1:Y:S01]  /*35b0*/  SHFL.BFLY PT, R88, R143, 0x2, 0x1f ;  /* 0x0c401f008f587f89 */ /* 0x002e6200000e0000 */
[----:B------:R-:W-:Y:S02]  /*35c0*/  FMNMX.FTZ R89, R35, R2, !PT ;  /* 0x0000000223597209 */ /* 0x000fe40007810000 */
[----:B------:R-:W-:Y:S05]  /*35d0*/  IADD3 R133, R133, -0x1, RZ ;  /* 0xffffffff85857810 */ /* 0x000fea0007ffe0ff */
[----:B------:R-:W-:Y:S08]  /*35e0*/  LDSM.16.MT88.4 R96, [R117+0x6000] ;  /* 0x006000007560783b */ /* 0x000ff00000004200 */
[----:B------:R-:W2:Y:S08]  /*35f0*/  SHFL.BFLY PT, R2, R89, 0x2, 0x1f ;  /* 0x0c401f0059027f89 */ /* 0x000eb000000e0000 */
[----:B------:R-:W-:Y:S01]  /*3600*/  LDSM.16.MT88.4 R100, [R116+0x6000] ;  /* 0x006000007464783b */ /* 0x000fe20000004200 */
[----:B-1----:R-:W-:Y:S07]  /*3610*/  FMNMX.FTZ R91, R143, R88, !PT ;  /* 0x000000588f5b7209 */ /* 0x002fee0007810000 */
[----:B------:R-:W1:Y:S01]  /*3620*/  SHFL.BFLY PT, R88, R91, 0x1, 0x1f ;  /* 0x0c201f005b587f89 */ /* 0x000e6200000e0000 */
[----:B--2---:R-:W-:Y:S07]  /*3630*/  FMNMX.FTZ R87, R89, R2, !PT ;  /* 0x0000000259577209 */ /* 0x004fee0007810000 */
[----:B------:R-:W2:Y:S01]  /*3640*/  SHFL.BFLY PT, R86, R87, 0x1, 0x1f ;  /* 0x0c201f0057567f89 */ /* 0x000ea200000e0000 */
[----:B-1----:R-:W-:Y:S04]  /*3650*/  FMNMX.FTZ R2, R91, R88, !PT ;  /* 0x000000585b027209 */ /* 0x002fe80007810000 */
[C---:B------:R-:W-:Y:S01]  /*3660*/  FSETP.NEU.FTZ.AND P1, PT, R2.reuse, -INF , PT ;  /* 0xff8000000200780b */ /* 0x040fe20003f3d000 */
[C---:B------:R-:W-:Y:S01]  /*3670*/  FMUL.FTZ R106, R2.reuse, UR4 ;  /* 0x00000004026a7c20 */ /* 0x040fe20008410000 */
[----:B------:R-:W-:Y:S04]  /*3680*/  FADD.FTZ R84, -R2, R85 ;  /* 0x0000005502547221 */ /* 0x000fe80000010100 */
[----:B------:R-:W-:Y:S01]  /*3690*/  FSEL R106, R106, RZ, P1 ;  /* 0x000000ff6a6a7208 */ /* 0x000fe20000800000 */
[----:B------:R-:W-:Y:S01]  /*36a0*/  FMUL.FTZ R85, R84, UR4 ;  /* 0x0000000454557c20 */ /* 0x000fe20008410000 */
[----:B--2---:R-:W-:Y:S03]  /*36b0*/  FMNMX.FTZ R0, R87, R86, !PT ;  /* 0x0000005657007209 */ /* 0x004fe60007810000 */
[--C-:B------:R-:W-:Y:S01]  /*36c0*/  FFMA.FTZ R105, R4, UR4, -R106.reuse ;  /* 0x0000000404697c23 */ /* 0x100fe2000801086a */
[C---:B------:R-:W-:Y:S01]  /*36d0*/  FSETP.NEU.FTZ.AND P1, PT, R0.reuse, -INF , PT ;  /* 0xff8000000000780b */ /* 0x040fe20003f3d000 */
[C---:B------:R-:W-:Y:S01]  /*36e0*/  FMUL.FTZ R107, R0.reuse, UR4 ;  /* 0x00000004006b7c20 */ /* 0x040fe20008410000 */
[----:B------:R-:W-:Y:S01]  /*36f0*/  FADD.FTZ R3, -R0, R3 ;  /* 0x0000000300037221 */ /* 0x000fe20000010100 */
[--C-:B------:R-:W-:Y:S01]  /*3700*/  FFMA.FTZ R90, R5, UR4, -R106.reuse ;  /* 0x00000004055a7c23 */ /* 0x100fe2000801086a */
[--C-:B------:R-:W-:Y:S01]  /*3710*/  FFMA.FTZ R88, R8, UR4, -R106.reuse ;  /* 0x0000000408587c23 */ /* 0x100fe2000801086a */
[--C-:B------:R-:W-:Y:S01]  /*3720*/  FFMA.FTZ R9, R9, UR4, -R106.reuse ;  /* 0x0000000409097c23 */ /* 0x100fe2000801086a */
[----:B------:R-:W-:Y:S01]  /*3730*/  FSEL R107, R107, RZ, P1 ;  /* 0x000000ff6b6b7208 */ /* 0x000fe20000800000 */
[----:B------:R-:W-:Y:S01]  /*3740*/  FMUL.FTZ R86, R3, UR4 ;  /* 0x0000000403567c20 */ /* 0x000fe20008410000 */
[----:B------:R-:W1:Y:S01]  /*3750*/  MUFU.EX2 R84, R85 ;  /* 0x0000005500547308 */ /* 0x000e620000000800 */
[--C-:B------:R-:W-:Y:S01]  /*3760*/  FFMA.FTZ R108, R12, UR4, -R106.reuse ;  /* 0x000000040c6c7c23 */ /* 0x100fe2000801086a */
[--C-:B------:R-:W-:Y:S01]  /*3770*/  FFMA.FTZ R109, R13, UR4, -R106.reuse ;  /* 0x000000040d6d7c23 */ /* 0x100fe2000801086a */
[--C-:B------:R-:W-:Y:S01]  /*3780*/  FFMA.FTZ R104, R6, UR4, -R107.reuse ;  /* 0x0000000406687c23 */ /* 0x100fe2000801086b */
[--C-:B------:R-:W-:Y:S01]  /*3790*/  FFMA.FTZ R91, R7, UR4, -R107.reuse ;  /* 0x00000004075b7c23 */ /* 0x100fe2000801086b */
[--C-:B------:R-:W-:Y:S01]  /*37a0*/  FFMA.FTZ R10, R10, UR4, -R107.reuse ;  /* 0x000000040a0a7c23 */ /* 0x100fe2000801086b */
[--C-:B------:R-:W-:Y:S01]  /*37b0*/  FFMA.FTZ R11, R11, UR4, -R107.reuse ;  /* 0x000000040b0b7c23 */ /* 0x100fe2000801086b */
[--C-:B------:R-:W-:Y:S03]  /*37c0*/  FFMA.FTZ R110, R14, UR4, -R107.reuse ;  /* 0x000000040e6e7c23 */ /* 0x100fe6000801086b */
[----:B------:R-:W2:Y:S01]  /*37d0*/  MUFU.EX2 R3, R86 ;  /* 0x0000005600037308 */ /* 0x000ea20000000800 */
[--C-:B------:R-:W-:Y:S01]  /*37e0*/  FFMA.FTZ R111, R15, UR4, -R107.reuse ;  /* 0x000000040f6f7c23 */ /* 0x100fe2000801086b */
[--C-:B------:R-:W-:Y:S01]  /*37f0*/  FFMA.FTZ R112, R16, UR4, -R106.reuse ;  /* 0x0000000410707c23 */ /* 0x100fe2000801086a */
[--C-:B------:R-:W-:Y:S01]  /*3800*/  FFMA.FTZ R113, R17, UR4, -R106.reuse ;  /* 0x0000000411717c23 */ /* 0x100fe2000801086a */
[--C-:B------:R-:W-:Y:S01]  /*3810*/  FFMA.FTZ R114, R18, UR4, -R107.reuse ;  /* 0x0000000412727c23 */ /* 0x100fe2000801086b */
[--C-:B------:R-:W-:Y:S01]  /*3820*/  FFMA.FTZ R115, R22, UR4, -R107.reuse ;  /* 0x0000000416737c23 */ /* 0x100fe2000801086b */
[--C-:B------:R-:W-:Y:S01]  /*3830*/  FFMA.FTZ R140, R24, UR4, -R106.reuse ;  /* 0x00000004188c7c23 */ /* 0x100fe2000801086a */
[--C-:B------:R-:W-:Y:S03]  /*3840*/  FFMA.FTZ R143, R25, UR4, -R106.reuse ;  /* 0x00000004198f7c23 */ /* 0x100fe6000801086a */
[----:B------:R-:W-:Y:S01]  /*3850*/  MUFU.EX2 R105, R105 ;  /* 0x0000006900697308 */ /* 0x000fe20000000800 */
[C---:B-1----:R-:W-:Y:S01]  /*3860*/  FMUL.FTZ R36, R84.reuse, R36 ;  /* 0x0000002454247220 */ /* 0x042fe20000410000 */
[C---:B------:R-:W-:Y:S01]  /*3870*/  FMUL.FTZ R37, R84.reuse, R37 ;  /* 0x0000002554257220 */ /* 0x040fe20000410000 */
[C---:B------:R-:W-:Y:S01]  /*3880*/  FMUL.FTZ R40, R84.reuse, R40 ;  /* 0x0000002854287220 */ /* 0x040fe20000410000 */
[C---:B------:R-:W-:Y:S01]  /*3890*/  FMUL.FTZ R41, R84.reuse, R41 ;  /* 0x0000002954297220 */ /* 0x040fe20000410000 */
[C---:B------:R-:W-:Y:S01]  /*38a0*/  FMUL.FTZ R44, R84.reuse, R44 ;  /* 0x0000002c542c7220 */ /* 0x040fe20000410000 */
[C---:B------:R-:W-:Y:S01]  /*38b0*/  FMUL.FTZ R45, R84.reuse, R45 ;  /* 0x0000002d542d7220 */ /* 0x040fe20000410000 */
[C---:B------:R-:W-:Y:S03]  /*38c0*/  FMUL.FTZ R48, R84.reuse, R48 ;  /* 0x0000003054307220 */ /* 0x040fe60000410000 */
[----:B------:R-:W1:Y:S01]  /*38d0*/  MUFU.EX2 R90, R90 ;  /* 0x0000005a005a7308 */ /* 0x000e620000000800 */
[C---:B--2---:R-:W-:Y:S01]  /*38e0*/  FMUL.FTZ R38, R3.reuse, R38 ;  /* 0x0000002603267220 */ /* 0x044fe20000410000 */
[C---:B------:R-:W-:Y:S01]  /*38f0*/  FMUL.FTZ R39, R3.reuse, R39 ;  /* 0x0000002703277220 */ /* 0x040fe20000410000 */
[C---:B------:R-:W-:Y:S01]  /*3900*/  FMUL.FTZ R42, R3.reuse, R42 ;  /* 0x0000002a032a7220 */ /* 0x040fe20000410000 */
[C---:B------:R-:W-:Y:S01]  /*3910*/  FMUL.FTZ R43, R3.reuse, R43 ;  /* 0x0000002b032b7220 */ /* 0x040fe20000410000 */
[C---:B------:R-:W-:Y:S01]  /*3920*/  FMUL.FTZ R46, R3.reuse, R46 ;  /* 0x0000002e032e7220 */ /* 0x040fe20000410000 */
[C---:B------:R-:W-:Y:S01]  /*3930*/  FMUL.FTZ R47, R3.reuse, R47 ;  /* 0x0000002f032f7220 */ /* 0x040fe20000410000 */
[C---:B------:R-:W-:Y:S03]  /*3940*/  FMUL.FTZ R49, R84.reuse, R49 ;  /* 0x0000003154317220 */ /* 0x040fe60000410000 */
[----:B------:R-:W-:Y:S01]  /*3950*/  MUFU.EX2 R104, R104 ;  /* 0x0000006800687308 */ /* 0x000fe20000000800 */
[C---:B------:R-:W-:Y:S01]  /*3960*/  FMUL.FTZ R50, R3.reuse, R50 ;  /* 0x0000003203327220 */ /* 0x040fe20000410000 */
[C---:B------:R-:W-:Y:S01]  /*3970*/  FMUL.FTZ R51, R3.reuse, R51 ;  /* 0x0000003303337220 */ /* 0x040fe20000410000 */
[C---:B------:R-:W-:Y:S01]  /*3980*/  FMUL.FTZ R52, R84.reuse, R52 ;  /* 0x0000003454347220 */ /* 0x040fe20000410000 */
[C---:B------:R-:W-:Y:S01]  /*3990*/  FMUL.FTZ R53, R84.reuse, R53 ;  /* 0x0000003554357220 */ /* 0x040fe20000410000 */
[C---:B------:R-:W-:Y:S01]  /*39a0*/  FMUL.FTZ R54, R3.reuse, R54 ;  /* 0x0000003603367220 */ /* 0x040fe20000410000 */
[C---:B------:R-:W-:Y:S01]  /*39b0*/  FMUL.FTZ R55, R3.reuse, R55 ;  /* 0x0000003703377220 */ /* 0x040fe20000410000 */
[----:B------:R-:W-:Y:S03]  /*39c0*/  FMUL.FTZ R56, R84, R56 ;  /* 0x0000003854387220 */ /* 0x000fe60000410000 */
[----:B------:R-:W2:Y:S01]  /*39d0*/  MUFU.EX2 R91, R91 ;  /* 0x0000005b005b7308 */ /* 0x000ea20000000800 */
[----:B-1----:R-:W-:Y:S01]  /*39e0*/  F2FP.F16.F32.PACK_AB R92, R90, R105 ;  /* 0x000000695a5c723e */ /* 0x002fe200000000ff */
        /* <DEDUP_REMOVED lines=11> */
[----:B------:R-:W-:Y:S01]  /*3aa0*/  FMUL.FTZ R67, R3, R67 ;  /* 0x0000004303437220 */ /* 0x000fe20000410000 */
[C---:B------:R-:W-:Y:S01]  /*3ab0*/  FMUL.FTZ R12, R84.reuse, R80 ;  /* 0x00000050540c7220 */ /* 0x040fe20000410000 */
[C---:B------:R-:W-:Y:S03]  /*3ac0*/  FMUL.FTZ R13, R84.reuse, R81 ;  /* 0x00000051540d7220 */ /* 0x040fe60000410000 */
[----:B------:R-:W1:Y:S01]  /*3ad0*/  MUFU.EX2 R9, R9 ;  /* 0x0000000900097308 */ /* 0x000e620000000800 */
[----:B--2---:R-:W-:Y:S01]  /*3ae0*/  F2FP.F16.F32.PACK_AB R93, R91, R104 ;  /* 0x000000685b5d723e */ /* 0x004fe200000000ff */
        /* <DEDUP_REMOVED lines=10> */
[----:B------:R-:W-:Y:S01]  /*3b90*/  FMUL.FTZ R75, R3, R75 ;  /* 0x0000004b034b7220 */ /* 0x000fe20000410000 */
[----:B------:R-:W-:Y:S01]  /*3ba0*/  LDSM.16.MT88.4 R80, [R117+0x6400] ;  /* 0x006400007550783b */ /* 0x000fe20000004200 */
[C---:B------:R-:W-:Y:S01]  /*3bb0*/  FMUL.FTZ R76, R84.reuse, R76 ;  /* 0x0000004c544c7220 */ /* 0x040fe20000410000 */
[----:B------:R-:W-:Y:S03]  /*3bc0*/  FMUL.FTZ R77, R84, R77 ;  /* 0x0000004d544d7220 */ /* 0x000fe60000410000 */
[----:B------:R-:W2:Y:S01]  /*3bd0*/  MUFU.EX2 R11, R11 ;  /* 0x0000000b000b7308 */ /* 0x000ea20000000800 */
[----:B-1----:R-:W-:Y:S01]  /*3be0*/  F2FP.F16.F32.PACK_AB R94, R9, R88 ;  /* 0x00000058095e723e */ /* 0x002fe200000000ff */
[C---:B------:R-:W-:Y:S01]  /*3bf0*/  FMUL.FTZ R78, R3.reuse, R78 ;  /* 0x0000004e034e7220 */ /* 0x040fe20000410000 */
[----:B------:R-:W-:Y:S01]  /*3c00*/  FMUL.FTZ R79, R3, R79 ;  /* 0x0000004f034f7220 */ /* 0x000fe20000410000 */
[--C-:B------:R-:W-:Y:S01]  /*3c10*/  FFMA.FTZ R142, R26, UR4, -R107.reuse ;  /* 0x000000041a8e7c23 */ /* 0x100fe2000801086b */
[----:B------:R-:W-:Y:S01]  /*3c20*/  FFMA.FTZ R145, R31, UR4, -R107 ;  /* 0x000000041f917c23 */ /* 0x000fe2000801086b */
[----:B------:R-:W-:Y:S01]  /*3c30*/  FFMA.FTZ R147, R32, UR4, -R106 ;  /* 0x0000000420937c23 */ /* 0x000fe2000801086a */
[----:B------:R-:W-:Y:S03]  /*3c40*/  FFMA.FTZ R104, R3, R138, R104 ;  /* 0x0000008a03687223 */ /* 0x000fe60000010068 */
[----:B------:R-:W-:Y:S01]  /*3c50*/  MUFU.EX2 R108, R108 ;  /* 0x0000006c006c7308 */ /* 0x000fe20000000800 */
[----:B------:R-:W-:Y:S01]  /*3c60*/  FFMA.FTZ R105, R84, R141, R105 ;  /* 0x0000008d54697223 */ /* 0x000fe20000010069 */
[----:B------:R-:W-:Y:S01]  /*3c70*/  MOV R3, R0 ;  /* 0x0000000000037202 */ /* 0x000fe20000000f00 */
[----:B------:R-:W-:Y:S01]  /*3c80*/  FADD.FTZ R91, R91, R104 ;  /* 0x000000685b5b7221 */ /* 0x000fe20000010000 */
[----:B------:R-:W-:Y:S01]  /*3c90*/  MOV R85, R2 ;  /* 0x0000000200557202 */ /* 0x000fe20000000f00 */
[----:B------:R-:W-:Y:S05]  /*3ca0*/  FADD.FTZ R105, R90, R105 ;  /* 0x000000695a697221 */ /* 0x000fea0000010000 */
[----:B------:R-:W1:Y:S01]  /*3cb0*/  MUFU.EX2 R109, R109 ;  /* 0x0000006d006d7308 */ /* 0x000e620000000800 */
[----:B--2---:R-:W-:Y:S01]  /*3cc0*/  F2FP.F16.F32.PACK_AB R95, R11, R10 ;  /* 0x0000000a0b5f723e */ /* 0x004fe200000000ff */
[----:B------:R-:W-:Y:S01]  /*3cd0*/  FADD.FTZ R88, R88, R105 ;  /* 0x0000006958587221 */ /* 0x000fe20000010000 */
[----:B------:R-:W-:Y:S03]  /*3ce0*/  FADD.FTZ R10, R10, R91 ;  /* 0x0000005b0a0a7221 */ /* 0x000fe60000010000 */
[----:B------:R-:W-:Y:S01]  /*3cf0*/  FADD.FTZ R9, R9, R88 ;  /* 0x0000005809097221 */ /* 0x000fe20000010000 */
[----:B------:R-:W-:Y:S01]  /*3d00*/  FADD.FTZ R11, R11, R10 ;  /* 0x0000000a0b0b7221 */ /* 0x000fe20000010000 */
[C---:B------:R-:W-:Y:S02]  /*3d10*/  HMMA.16816.F32 R36, R92.reuse, R96, R36 ;  /* 0x000000605c24723c */ /* 0x040fe40000001824 */
[----:B------:R-:W-:Y:S04]  /*3d20*/  MUFU.EX2 R110, R110 ;  /* 0x0000006e006e7308 */ /* 0x000fe80000000800 */
[C---:B------:R-:W-:Y:S01]  /*3d30*/  HMMA.16816.F32 R40, R92.reuse, R98, R40 ;  /* 0x000000625c28723c */ /* 0x040fe20000001828 */
[----:B------:R-:W2:Y:S05]  /*3d40*/  LDSM.16.MT88.4 R96, [R117+0x7000] ;  /* 0x007000007560783b */ /* 0x000eaa0000004200 */
[----:B------:R-:W3:Y:S01]  /*3d50*/  MUFU.EX2 R111, R111 ;  /* 0x0000006f006f7308 */ /* 0x000ee20000000800 */
[----:B-1----:R-:W-:Y:S01]  /*3d60*/  F2FP.F16.F32.PACK_AB R16, R109, R108 ;  /* 0x0000006c6d10723e */ /* 0x002fe200000000ff */
[C---:B------:R-:W-:Y:S08]  /*3d70*/  HMMA.16816.F32 R44, R92.reuse, R100, R44 ;  /* 0x000000645c2c723c */ /* 0x040ff0000000182c */
[----:B------:R-:W-:Y:S01]  /*3d80*/  MUFU.EX2 R112, R112 ;  /* 0x0000007000707308 */ /* 0x000fe20000000800 */
[C---:B------:R-:W-:Y:S01]  /*3d90*/  HMMA.16816.F32 R48, R92.reuse, R102, R48 ;  /* 0x000000665c30723c */ /* 0x040fe20000001830 */
[----:B------:R-:W1:Y:S02]  /*3da0*/  LDSM.16.MT88.4 R100, [R116+0x7000] ;  /* 0x007000007464783b */ /* 0x000e640000004200 */
[----:B------:R-:W-:Y:S06]  /*3db0*/  FADD.FTZ R108, R108, R9 ;  /* 0x000000096c6c7221 */ /* 0x000fec0000010000 */
[----:B------:R-:W4:Y:S02]  /*3dc0*/  MUFU.EX2 R113, R113 ;  /* 0x0000007100717308 */ /* 0x000f240000000800 */
[----:B---3--:R-:W-:Y:S01]  /*3dd0*/  F2FP.F16.F32.PACK_AB R17, R111, R110 ;  /* 0x0000006e6f11723e */ /* 0x008fe200000000ff */
[----:B------:R-:W-:Y:S01]  /*3de0*/  FADD.FTZ R110, R110, R11 ;  /* 0x0000000b6e6e7221 */ /* 0x000fe20000010000 */
[----:B------:R-:W-:Y:S06]  /*3df0*/  FADD.FTZ R109, R109, R108 ;  /* 0x0000006c6d6d7221 */ /* 0x000fec0000010000 */
[----:B------:R-:W3:Y:S01]  /*3e00*/  MUFU.EX2 R114, R114 ;  /* 0x0000007200727308 */ /* 0x000ee20000000800 */
[----:B------:R-:W-:Y:S09]  /*3e10*/  FADD.FTZ R111, R111, R110 ;  /* 0x0000006e6f6f7221 */ /* 0x000ff20000010000 */
[----:B------:R-:W-:Y:S01]  /*3e20*/  MUFU.EX2 R115, R115 ;  /* 0x0000007300737308 */ /* 0x000fe20000000800 */
[C---:B----4-:R-:W-:Y:S01]  /*3e30*/  F2FP.F16.F32.PACK_AB R18, R113.reuse, R112 ;  /* 0x000000707112723e */ /* 0x050fe200000000ff */
[----:B------:R-:W-:Y:S01]  /*3e40*/  FADD.FTZ R112, R112, R109 ;  /* 0x0000006d70707221 */ /* 0x000fe20000010000 */
[C---:B--2---:R-:W-:Y:S07]  /*3e50*/  HMMA.16816.F32 R52, R92.reuse, R96, R52 ;  /* 0x000000605c34723c */ /* 0x044fee0000001834 */
[----:B------:R-:W-:Y:S01]  /*3e60*/  MUFU.EX2 R140, R140 ;  /* 0x0000008c008c7308 */ /* 0x000fe20000000800 */
[----:B---3--:R-:W-:Y:S03]  /*3e70*/  FADD.FTZ R10, R114, R111 ;  /* 0x0000006f720a7221 */ /* 0x008fe60000010000 */
[----:B------:R-:W-:Y:S01]  /*3e80*/  FADD.FTZ R113, R113, R112 ;  /* 0x0000007071717221 */ /* 0x000fe20000010000 */
[C---:B------:R-:W-:Y:S01]  /*3e90*/  HMMA.16816.F32 R56, R92.reuse, R98, R56 ;  /* 0x000000625c38723c */ /* 0x040fe20000001838 */
[----:B------:R-:W2:Y:S04]  /*3ea0*/  LDSM.16.MT88.4 R96, [R117+0x8000] ;  /* 0x008000007560783b */ /* 0x000ea80000004200 */
[----:B------:R-:W-:Y:S01]  /*3eb0*/  MUFU.EX2 R143, R143 ;  /* 0x0000008f008f7308 */ /* 0x000fe20000000800 */
[C---:B-1----:R-:W-:Y:S06]  /*3ec0*/  HMMA.16816.F32 R60, R92.reuse, R100, R60 ;  /* 0x000000645c3c723c */ /* 0x042fec000000183c */
[C---:B------:R-:W-:Y:S01]  /*3ed0*/  HMMA.16816.F32 R64, R92.reuse, R102, R64 ;  /* 0x000000665c40723c */ /* 0x040fe20000001840 */
[----:B------:R-:W1:Y:S02]  /*3ee0*/  LDSM.16.MT88.4 R100, [R116+0x8000] ;  /* 0x008000007464783b */ /* 0x000e640000004200 */
[----:B------:R-:W-:Y:S10]  /*3ef0*/  MUFU.EX2 R142, R142 ;  /* 0x0000008e008e7308 */ /* 0x000ff40000000800 */
[----:B------:R-:W-:Y:S10]  /*3f00*/  MUFU.EX2 R145, R145 ;  /* 0x0000009100917308 */ /* 0x000ff40000000800 */
[----:B------:R-:W-:Y:S01]  /*3f10*/  MUFU.EX2 R147, R147 ;  /* 0x0000009300937308 */ /* 0x000fe20000000800 */
[C---:B--2---:R-:W-:Y:S06]  /*3f20*/  HMMA.16816.F32 R12, R92.reuse, R96, R12 ;  /* 0x000000605c0c723c */ /* 0x044fec000000180c */
[C---:B------:R-:W-:Y:S06]  /*3f30*/  HMMA.16816.F32 R68, R92.reuse, R98, R68 ;  /* 0x000000625c44723c */ /* 0x040fec0000001844 */
[C---:B-1----:R-:W-:Y:S06]  /*3f40*/  HMMA.16816.F32 R72, R92.reuse, R100, R72 ;  /* 0x000000645c48723c */ /* 0x042fec0000001848 */
[----:B------:R-:W-:Y:S01]  /*3f50*/  HMMA.16816.F32 R76, R92, R102, R76 ;  /* 0x000000665c4c723c */ /* 0x000fe2000000184c */
[----:B------:R-:W1:Y:S04]  /*3f60*/  LDSM.16.MT88.4 R92, [R116+0x6400] ;  /* 0x00640000745c783b */ /* 0x000e680000004200 */
[--C-:B------:R-:W-:Y:S01]  /*3f70*/  FFMA.FTZ R101, R19, UR4, -R107.reuse ;  /* 0x0000000413657c23 */ /* 0x100fe2000801086b */
[--C-:B------:R-:W-:Y:S01]  /*3f80*/  FFMA.FTZ R100, R20, UR4, -R106.reuse ;  /* 0x0000000414647c23 */ /* 0x100fe2000801086a */
[----:B------:R-:W-:Y:S01]  /*3f90*/  FFMA.FTZ R103, R21, UR4, -R106 ;  /* 0x0000000415677c23 */ /* 0x000fe2000801086a */
[--C-:B------:R-:W-:Y:S02]  /*3fa0*/  FFMA.FTZ R102, R23, UR4, -R107.reuse ;  /* 0x0000000417667c23 */ /* 0x100fe4000801086b */
[----:B------:R-:W-:Y:S01]  /*3fb0*/  LDSM.16.MT88.4 R20, [R117+0x6800] ;  /* 0x006800007514783b */ /* 0x000fe20000004200 */
[----:B------:R-:W2:Y:S10]  /*3fc0*/  MUFU.EX2 R101, R101 ;  /* 0x0000006500657308 */ /* 0x000eb40000000800 */
[----:B------:R-:W-:Y:S10]  /*3fd0*/  MUFU.EX2 R100, R100 ;  /* 0x0000006400647308 */ /* 0x000ff40000000800 */
[----:B------:R-:W3:Y:S01]  /*3fe0*/  MUFU.EX2 R103, R103 ;  /* 0x0000006700677308 */ /* 0x000ee20000000800 */
[C---:B--2---:R-:W-:Y:S01]  /*3ff0*/  F2FP.F16.F32.PACK_AB R19, R101.reuse, R114 ;  /* 0x000000726513723e */ /* 0x044fe200000000ff */
[----:B------:R-:W-:Y:S06]  /*4000*/  FADD.FTZ R10, R101, R10 ;  /* 0x0000000a650a7221 */ /* 0x000fec0000010000 */
[C---:B------:R-:W-:Y:S02]  /*4010*/  HMMA.16816.F32 R36, R16.reuse, R80, R36 ;  /* 0x000000501024723c */ /* 0x040fe40000001824 */
[----:B------:R-:W2:Y:S04]  /*4020*/  MUFU.EX2 R102, R102 ;  /* 0x0000006600667308 */ /* 0x000ea80000000800 */
[C---:B------:R-:W-:Y:S01]  /*4030*/  HMMA.16816.F32 R40, R16.reuse, R82, R40 ;  /* 0x000000521028723c */ /* 0x040fe20000001828 */
[----:B------:R-:W4:Y:S05]  /*4040*/  LDSM.16.MT88.4 R80, [R117+0x7400] ;  /* 0x007400007550783b */ /* 0x000f2a0000004200 */
[C---:B-1----:R-:W-:Y:S06]  /*4050*/  HMMA.16816.F32 R44, R16.reuse, R92, R44 ;  /* 0x0000005c102c723c */ /* 0x042fec000000182c */
[C---:B------:R-:W-:Y:S01]  /*4060*/  HMMA.16816.F32 R48, R16.reuse, R94, R48 ;  /* 0x0000005e1030723c */ /* 0x040fe20000001830 */
[----:B------:R-:W1:Y:S05]  /*4070*/  LDSM.16.MT88.4 R92, [R116+0x7400] ;  /* 0x00740000745c783b */ /* 0x000e6a0000004200 */
[C---:B----4-:R-:W-:Y:S06]  /*4080*/  HMMA.16816.F32 R52, R16.reuse, R80, R52 ;  /* 0x000000501034723c */ /* 0x050fec0000001834 */
[C---:B------:R-:W-:Y:S01]  /*4090*/  HMMA.16816.F32 R56, R16.reuse, R82, R56 ;  /* 0x000000521038723c */ /* 0x040fe20000001838 */
[----:B------:R-:W4:Y:S05]  /*40a0*/  LDSM.16.MT88.4 R80, [R117+0x8400] ;  /* 0x008400007550783b */ /* 0x000f2a0000004200 */
[C---:B-1----:R-:W-:Y:S06]  /*40b0*/  HMMA.16816.F32 R60, R16.reuse, R92, R60 ;  /* 0x0000005c103c723c */ /* 0x042fec000000183c */
[C---:B------:R-:W-:Y:S01]  /*40c0*/  HMMA.16816.F32 R64, R16.reuse, R94, R64 ;  /* 0x0000005e1040723c */ /* 0x040fe20000001840 */
[----:B------:R-:W1:Y:S05]  /*40d0*/  LDSM.16.MT88.4 R92, [R116+0x8400] ;  /* 0x00840000745c783b */ /* 0x000e6a0000004200 */
[C---:B----4-:R-:W-:Y:S06]  /*40e0*/  HMMA.16816.F32 R12, R16.reuse, R80, R12 ;  /* 0x00000050100c723c */ /* 0x050fec000000180c */
[C---:B------:R-:W-:Y:S05]  /*40f0*/  HMMA.16816.F32 R68, R16.reuse, R82, R68 ;  /* 0x000000521044723c */ /* 0x040fea0000001844 */
[--C-:B------:R-:W-:Y:S01]  /*4100*/  FFMA.FTZ R80, R27, UR4, -R107.reuse ;  /* 0x000000041b507c23 */ /* 0x100fe2000801086b */
[C---:B-1----:R-:W-:Y:S01]  /*4110*/  HMMA.16816.F32 R72, R16.reuse, R92, R72 ;  /* 0x0000005c1048723c */ /* 0x042fe20000001848 */
[----:B------:R-:W1:Y:S02]  /*4120*/  LDSM.16.MT88.4 R24, [R116+0x6800] ;  /* 0x006800007418783b */ /* 0x000e640000004200 */
[----:B------:R-:W4:Y:S03]  /*4130*/  MUFU.EX2 R93, R80 ;  /* 0x00000050005d7308 */ /* 0x000f260000000800 */
[----:B------:R-:W-:Y:S05]  /*4140*/  HMMA.16816.F32 R76, R16, R94, R76 ;  /* 0x0000005e104c723c */ /* 0x000fea000000184c */
[--C-:B------:R-:W-:Y:S02]  /*4150*/  FFMA.FTZ R92, R29, UR4, -R106.reuse ;  /* 0x000000041d5c7c23 */ /* 0x100fe4000801086a */
[----:B---3--:R-:W-:Y:S01]  /*4160*/  F2FP.F16.F32.PACK_AB R16, R103, R100 ;  /* 0x000000646710723e */ /* 0x008fe200000000ff */
[--C-:B------:R-:W-:Y:S03]  /*4170*/  FFMA.FTZ R95, R28, UR4, -R106.reuse ;  /* 0x000000041c5f7c23 */ /* 0x100fe6000801086a */
[----:B--2---:R-:W-:Y:S01]  /*4180*/  F2FP.F16.F32.PACK_AB R17, R102, R115 ;  /* 0x000000736611723e */ /* 0x004fe200000000ff */
[--C-:B------:R-:W-:Y:S01]  /*4190*/  FFMA.FTZ R94, R30, UR4, -R107.reuse ;  /* 0x000000041e5e7c23 */ /* 0x100fe2000801086b */
[----:B------:R-:W-:Y:S01]  /*41a0*/  F2FP.F16.F32.PACK_AB R18, R143, R140 ;  /* 0x0000008c8f12723e */ /* 0x000fe200000000ff */
[----:B------:R-:W-:Y:S01]  /*41b0*/  LDSM.16.MT88.4 R28, [R117+0x6c00] ;  /* 0x006c0000751c783b */ /* 0x000fe20000004200 */
[----:B----4-:R-:W-:Y:S01]  /*41c0*/  F2FP.F16.F32.PACK_AB R19, R93, R142 ;  /* 0x0000008e5d13723e */ /* 0x010fe200000000ff */
[----:B------:R-:W-:Y:S01]  /*41d0*/  MUFU.EX2 R95, R95 ;  /* 0x0000005f005f7308 */ /* 0x000fe20000000800 */
[----:B------:R-:W-:Y:S01]  /*41e0*/  FFMA.FTZ R106, R33, UR4, -R106 ;  /* 0x00000004216a7c23 */ /* 0x000fe2000801086a */
[--C-:B------:R-:W-:Y:S01]  /*41f0*/  FFMA.FTZ R33, R34, UR4, -R107.reuse ;  /* 0x0000000422217c23 */ /* 0x100fe2000801086b */
[----:B------:R-:W-:Y:S01]  /*4200*/  FFMA.FTZ R107, R35, UR4, -R107 ;  /* 0x00000004236b7c23 */ /* 0x000fe2000801086b */
[----:B------:R-:W-:Y:S01]  /*4210*/  FADD.FTZ R100, R100, R113 ;  /* 0x0000007164647221 */ /* 0x000fe20000010000 */
[----:B------:R-:W-:Y:S01]  /*4220*/  FADD.FTZ R115, R115, R10 ;  /* 0x0000000a73737221 */ /* 0x000fe20000010000 */
[C---:B------:R-:W-:Y:S01]  /*4230*/  HMMA.16816.F32 R36, R16.reuse, R20, R36 ;  /* 0x000000141024723c */ /* 0x040fe20000001824 */
[----:B------:R-:W-:Y:S03]  /*4240*/  LDSM.16.MT88.4 R80, [R117+0x7c00] ;  /* 0x007c00007550783b */ /* 0x000fe60000004200 */
[----:B------:R-:W2:Y:S01]  /*4250*/  MUFU.EX2 R92, R92 ;  /* 0x0000005c005c7308 */ /* 0x000ea20000000800 */
[----:B------:R-:W-:Y:S01]  /*4260*/  FADD.FTZ R103, R103, R100 ;  /* 0x0000006467677221 */ /* 0x000fe20000010000 */
[----:B------:R-:W-:Y:S01]  /*4270*/  FADD.FTZ R115, R102, R115 ;  /* 0x0000007366737221 */ /* 0x000fe20000010000 */
[C---:B------:R-:W-:Y:S02]  /*4280*/  HMMA.16816.F32 R40, R16.reuse, R22, R40 ;  /* 0x000000161028723c */ /* 0x040fe40000001828 */
[----:B------:R-:W3:Y:S05]  /*4290*/  LDSM.16.MT88.4 R20, [R117+0x7800] ;  /* 0x007800007514783b */ /* 0x000eea0000004200 */
[----:B------:R-:W4:Y:S01]  /*42a0*/  MUFU.EX2 R94, R94 ;  /* 0x0000005e005e7308 */ /* 0x000f220000000800 */
[----:B------:R-:W-:Y:S03]  /*42b0*/  FADD.FTZ R140, R140, R103 ;  /* 0x000000678c8c7221 */ /* 0x000fe60000010000 */
[----:B------:R-:W-:Y:S01]  /*42c0*/  FADD.FTZ R142, R142, R115 ;  /* 0x000000738e8e7221 */ /* 0x000fe20000010000 */
[C---:B-1----:R-:W-:Y:S03]  /*42d0*/  HMMA.16816.F32 R44, R16.reuse, R24, R44 ;  /* 0x00000018102c723c */ /* 0x042fe6000000182c */
[----:B------:R-:W-:Y:S02]  /*42e0*/  FADD.FTZ R140, R143, R140 ;  /* 0x0000008c8f8c7221 */ /* 0x000fe40000010000 */
[----:B------:R-:W1:Y:S01]  /*42f0*/  MUFU.EX2 R106, R106 ;  /* 0x0000006a006a7308 */ /* 0x000e620000000800 */
[C---:B------:R-:W-:Y:S01]  /*4300*/  HMMA.16816.F32 R48, R16.reuse, R26, R48 ;  /* 0x0000001a1030723c */ /* 0x040fe20000001830 */
[----:B------:R-:W5:Y:S04]  /*4310*/  LDSM.16.MT88.4 R24, [R116+0x7800] ;  /* 0x007800007418783b */ /* 0x000f680000004200 */
[----:B------:R-:W-:Y:S04]  /*4320*/  FADD.FTZ R93, R93, R142 ;  /* 0x0000008e5d5d7221 */ /* 0x000fe80000010000 */
[----:B------:R-:W-:Y:S10]  /*4330*/  MUFU.EX2 R33, R33 ;  /* 0x0000002100217308 */ /* 0x000ff40000000800 */
[----:B------:R-:W1:Y:S01]  /*4340*/  MUFU.EX2 R138, R107 ;  /* 0x0000006b008a7308 */ /* 0x000e620000000800 */
[C---:B---3--:R-:W-:Y:S06]  /*4350*/  HMMA.16816.F32 R52, R16.reuse, R20, R52 ;  /* 0x000000141034723c */ /* 0x048fec0000001834 */
[C---:B------:R-:W-:Y:S01]  /*4360*/  HMMA.16816.F32 R56, R16.reuse, R22, R56 ;  /* 0x000000161038723c */ /* 0x040fe20000001838 */
[----:B------:R-:W3:Y:S05]  /*4370*/  LDSM.16.MT88.4 R20, [R117+0x8800] ;  /* 0x008800007514783b */ /* 0x000eea0000004200 */
[C---:B-----5:R-:W-:Y:S06]  /*4380*/  HMMA.16816.F32 R60, R16.reuse, R24, R60 ;  /* 0x00000018103c723c */ /* 0x060fec000000183c */
[C---:B------:R-:W-:Y:S01]  /*4390*/  HMMA.16816.F32 R64, R16.reuse, R26, R64 ;  /* 0x0000001a1040723c */ /* 0x040fe20000001840 */
[----:B------:R-:W5:Y:S05]  /*43a0*/  LDSM.16.MT88.4 R24, [R116+0x8800] ;  /* 0x008800007418783b */ /* 0x000f6a0000004200 */
[C---:B---3--:R-:W-:Y:S06]  /*43b0*/  HMMA.16816.F32 R12, R16.reuse, R20, R12 ;  /* 0x00000014100c723c */ /* 0x048fec000000180c */
[C---:B------:R-:W-:Y:S01]  /*43c0*/  HMMA.16816.F32 R68, R16.reuse, R22, R68 ;  /* 0x000000161044723c */ /* 0x040fe20000001844 */
[----:B------:R-:W3:Y:S05]  /*43d0*/  LDSM.16.MT88.4 R20, [R116+0x6c00] ;  /* 0x006c00007414783b */ /* 0x000eea0000004200 */
[C---:B-----5:R-:W-:Y:S06]  /*43e0*/  HMMA.16816.F32 R72, R16.reuse, R24, R72 ;  /* 0x000000181048723c */ /* 0x060fec0000001848 */
[----:B------:R-:W-:Y:S01]  /*43f0*/  HMMA.16816.F32 R76, R16, R26, R76 ;  /* 0x0000001a104c723c */ /* 0x000fe2000000184c */
[----:B------:R-:W5:Y:S06]  /*4400*/  LDSM.16.MT88.4 R24, [R116+0x7c00] ;  /* 0x007c00007418783b */ /* 0x000f6c0000004200 */
[----:B--2---:R-:W-:Y:S01]  /*4410*/  F2FP.F16.F32.PACK_AB R16, R92, R95 ;  /* 0x0000005f5c10723e */ /* 0x004fe200000000ff */
[----:B------:R-:W-:Y:S03]  /*4420*/  FADD.FTZ R95, R95, R140 ;  /* 0x0000008c5f5f7221 */ /* 0x000fe60000010000 */
[C---:B----4-:R-:W-:Y:S01]  /*4430*/  F2FP.F16.F32.PACK_AB R17, R145.reuse, R94 ;  /* 0x0000005e9111723e */ /* 0x050fe200000000ff */
[----:B------:R-:W-:Y:S01]  /*4440*/  FADD.FTZ R94, R94, R93 ;  /* 0x0000005d5e5e7221 */ /* 0x000fe20000010000 */
[----:B-1----:R-:W-:Y:S01]  /*4450*/  F2FP.F16.F32.PACK_AB R18, R106, R147 ;  /* 0x000000936a12723e */ /* 0x002fe200000000ff */
[----:B------:R-:W-:Y:S01]  /*4460*/  FADD.FTZ R92, R92, R95 ;  /* 0x0000005f5c5c7221 */ /* 0x000fe20000010000 */
[----:B------:R-:W-:Y:S01]  /*4470*/  F2FP.F16.F32.PACK_AB R19, R138, R33 ;  /* 0x000000218a13723e */ /* 0x000fe200000000ff */
[----:B------:R-:W-:Y:S02]  /*4480*/  FADD.FTZ R94, R145, R94 ;  /* 0x0000005e915e7221 */ /* 0x000fe40000010000 */
[----:B------:R-:W-:Y:S02]  /*4490*/  FADD.FTZ R141, R147, R92 ;  /* 0x0000005c938d7221 */ /* 0x000fe40000010000 */
[----:B------:R-:W-:Y:S02]  /*44a0*/  FADD.FTZ R33, R33, R94 ;  /* 0x0000005e21217221 */ /* 0x000fe40000010000 */
[C---:B------:R-:W-:Y:S03]  /*44b0*/  HMMA.16816.F32 R36, R16.reuse, R28, R36 ;  /* 0x0000001c1024723c */ /* 0x040fe60000001824 */
[----:B------:R-:W-:Y:S01]  /*44c0*/  FADD.FTZ R141, R106, R141 ;  /* 0x0000008d6a8d7221 */ /* 0x000fe20000010000 */
[----:B------:R-:W-:Y:S02]  /*44d0*/  FADD.FTZ R138, R138, R33 ;  /* 0x000000218a8a7221 */ /* 0x000fe40000010000 */
[C---:B------:R-:W-:Y:S01]  /*44e0*/  HMMA.16816.F32 R40, R16.reuse, R30, R40 ;  /* 0x0000001e1028723c */ /* 0x040fe20000001828 */
[----:B------:R-:W1:Y:S05]  /*44f0*/  LDSM.16.MT88.4 R28, [R117+0x8c00] ;  /* 0x008c0000751c783b */ /* 0x000e6a0000004200 */
[C---:B---3--:R-:W-:Y:S06]  /*4500*/  HMMA.16816.F32 R44, R16.reuse, R20, R44 ;  /* 0x00000014102c723c */ /* 0x048fec000000182c */
[C---:B------:R-:W-:Y:S01]  /*4510*/  HMMA.16816.F32 R48, R16.reuse, R22, R48 ;  /* 0x000000161030723c */ /* 0x040fe20000001830 */
[----:B------:R-:W2:Y:S05]  /*4520*/  LDSM.16.MT88.4 R20, [R116+0x8c00] ;  /* 0x008c00007414783b */ /* 0x000eaa0000004200 */
[C---:B------:R-:W-:Y:S06]  /*4530*/  HMMA.16816.F32 R52, R16.reuse, R80, R52 ;  /* 0x000000501034723c */ /* 0x040fec0000001834 */
[C---:B------:R-:W-:Y:S06]  /*4540*/  HMMA.16816.F32 R56, R16.reuse, R82, R56 ;  /* 0x000000521038723c */ /* 0x040fec0000001838 */
[C---:B-----5:R-:W-:Y:S06]  /*4550*/  HMMA.16816.F32 R60, R16.reuse, R24, R60 ;  /* 0x00000018103c723c */ /* 0x060fec000000183c */
[C---:B------:R-:W-:Y:S06]  /*4560*/  HMMA.16816.F32 R64, R16.reuse, R26, R64 ;  /* 0x0000001a1040723c */ /* 0x040fec0000001840 */
[C---:B-1----:R-:W-:Y:S06]  /*4570*/  HMMA.16816.F32 R80, R16.reuse, R28, R12 ;  /* 0x0000001c1050723c */ /* 0x042fec000000180c */
[C---:B------:R-:W-:Y:S06]  /*4580*/  HMMA.16816.F32 R68, R16.reuse, R30, R68 ;  /* 0x0000001e1044723c */ /* 0x040fec0000001844 */
[C---:B--2---:R-:W-:Y:S06]  /*4590*/  HMMA.16816.F32 R72, R16.reuse, R20, R72 ;  /* 0x000000141048723c */ /* 0x044fec0000001848 */
[----:B------:R-:W-:Y:S01]  /*45a0*/  HMMA.16816.F32 R76, R16, R22, R76 ;  /* 0x00000016104c723c */ /* 0x000fe2000000184c */
[----:B------:R-:W-:Y:S11]  /*45b0*/  @!UPT UIADD3 URZ, URZ, URZ, URZ ;  /* 0x0000003f3f3ff290 */ /* 0x000ff6000fffe03f */
[----:B------:R-:W-:Y:S01]  /*45c0*/  @!UPT UIADD3 URZ, URZ, URZ, URZ ;  /* 0x0000003f3f3ff290 */ /* 0x000fe2000fffe03f */
[----:B------:R-:W-:Y:S11]  /*45d0*/  @P0 BRA `(.L_x_182) ;  /* 0xffffffe400d40947 */ /* 0x000ff6000383ffff */
.L_x_181:
        /* <DEDUP_REMOVED lines=8> */
[----:B------:R-:W4:Y:S01]  /*4660*/  S2R R3, SR_TID.X ;  /* 0x0000000000037919 */ /* 0x000f220000002100 */
[----:B------:R-:W5:Y:S01]  /*4670*/  S2UR UR10, SR_CTAID.Y ;  /* 0x00000000000a79c3 */ /* 0x000f620000002600 */
[----:B------:R-:W-:-:S07]  /*4680*/  LEA R139, R139, R132, 0x4 ;  /* 0x000000848b8b7211 */ /* 0x000fce00078e20ff */
[----:B------:R-:W5:Y:S01]  /*4690*/  S2UR UR8, SR_CTAID.X ;  /* 0x00000000000879c3 */ /* 0x000f620000002500 */
[----:B-1----:R-:W-:Y:S01]  /*46a0*/  FADD.FTZ R4, R5, R138 ;  /* 0x0000008a05047221 */ /* 0x002fe20000010000 */
[----:B--2---:R-:W-:-:S06]  /*46b0*/  ULEA UR4, UR4, UR5, 0x18 ;  /* 0x0000000504047291 */ /* 0x004fcc000f8ec03f */
[----:B------:R-:W1:Y:S01]  /*46c0*/  S2UR UR9, SR_CTAID.Z ;  /* 0x00000000000979c3 */ /* 0x000e620000002700 */
[----:B---3--:R-:W-:Y:S01]  /*46d0*/  FADD.FTZ R12, R12, R141 ;  /* 0x0000008d0c0c7221 */ /* 0x008fe20000010000 */
[----:B------:R-:W2:Y:S01]  /*46e0*/  SHFL.BFLY PT, R7, R4, 0x1, 0x1f ;  /* 0x0c201f0004077f89 */ /* 0x000ea200000e0000 */
[----:B------:R-:W-:Y:S02]  /*46f0*/  ULDC.U8 UR5, c[0x0][0x3d8] ;  /* 0x0000f60000057ab9 */ /* 0x000fe40000000000 */
[----:B------:R-:W-:Y:S01]  /*4700*/  UISETP.NE.AND UP1, UPT, UR5, URZ, UPT ;  /* 0x0000003f0500728c */ /* 0x000fe2000bf25270 */
[----:B------:R-:W3:Y:S01]  /*4710*/  SHFL.BFLY PT, R9, R12, 0x1, 0x1f ;  /* 0x0c201f000c097f89 */ /* 0x000ee200000e0000 */
[----:B----4-:R-:W-:-:S04]  /*4720*/  SHF.R.S32.HI R6, RZ, 0x1f, R3 ;  /* 0x0000001fff067819 */ /* 0x010fc80000011403 */
[CC--:B------:R-:W-:Y:S02]  /*4730*/  LEA.HI R8, R6.reuse, R3.reuse, RZ, 0x5 ;  /* 0x0000000306087211 */ /* 0x0c0fe400078f28ff */
[----:B------:R-:W-:Y:S01]  /*4740*/  LEA.HI R6, R6, R3, RZ, 0x2 ;  /* 0x0000000306067211 */ /* 0x000fe200078f10ff */
[----:B--2---:R-:W-:Y:S01]  /*4750*/  FADD.FTZ R7, R4, R7 ;  /* 0x0000000704077221 */ /* 0x004fe20000010000 */
[----:B------:R-:W-:Y:S02]  /*4760*/  LOP3.LUT R4, R8, 0xffffffe0, RZ, 0xc0, !PT ;  /* 0xffffffe008047812 */ /* 0x000fe400078ec0ff */
[----:B------:R-:W-:Y:S01]  /*4770*/  SHF.R.S32.HI R8, RZ, 0x5, R8 ;  /* 0x00000005ff087819 */ /* 0x000fe20000011408 */
[----:B---3--:R-:W-:Y:S01]  /*4780*/  FADD.FTZ R9, R12, R9 ;  /* 0x000000090c097221 */ /* 0x008fe20000010000 */
[----:B------:R-:W-:Y:S02]  /*4790*/  FSETP.NE.FTZ.AND P2, PT, R7, RZ, PT ;  /* 0x000000ff0700720b */ /* 0x000fe40003f55000 */
[----:B------:R-:W-:-:S02]  /*47a0*/  LOP3.LUT R12, R6, 0xfffffffc, RZ, 0xc0, !PT ;  /* 0xfffffffc060c7812 */ /* 0x000fc400078ec0ff */
[-C--:B------:R-:W-:Y:S02]  /*47b0*/  IADD3 R4, -R4, R3.reuse, RZ ;  /* 0x0000000304047210 */ /* 0x080fe40007ffe1ff */
[----:B------:R-:W-:Y:S01]  /*47c0*/  IADD3 R5, -R12, R3, RZ ;  /* 0x000000030c057210 */ /* 0x000fe20007ffe1ff */
[----:B------:R-:W-:Y:S01]  /*47d0*/  IMAD.MOV.U32 R3, RZ, RZ, 0x3f800000 ;  /* 0x3f800000ff037424 */ /* 0x000fe200078e00ff */
[----:B------:R-:W-:Y:S02]  /*47e0*/  SHF.R.S32.HI R6, RZ, 0x2, R6 ;  /* 0x00000002ff067819 */ /* 0x000fe40000011406 */
[----:B------:R-:W-:Y:S02]  /*47f0*/  LOP3.LUT P4, RZ, R4, 0x3, RZ, 0xc0, !PT ;  /* 0x0000000304ff7812 */ /* 0x000fe4000788c0ff */
[----:B------:R-:W-:Y:S01]  /*4800*/  SHF.R.S32.HI R11, RZ, 0x1f, R6 ;  /* 0x0000001fff0b7819 */ /* 0x000fe20000011406 */
[----:B------:R-:W2:Y:S01]  /*4810*/  @P2 MUFU.RCP R3, R7 ;  /* 0x0000000700032308 */ /* 0x000ea20000001000 */
[----:B------:R-:W-:Y:S01]  /*4820*/  FSETP.NE.FTZ.AND P3, PT, R9, RZ, PT ;  /* 0x000000ff0900720b */ /* 0x000fe20003f75000 */
[----:B------:R-:W3:Y:S01]  /*4830*/  @P2 LDC R15, c[0x0][0x2e8] ;  /* 0x0000ba00ff0f2b82 */ /* 0x000ee20000000800 */
[----:B------:R-:W-:-:S02]  /*4840*/  LEA.HI R11, R11, R6, RZ, 0x3 ;  /* 0x000000060b0b7211 */ /* 0x000fc400078f18ff */
[----:B------:R-:W-:Y:S02]  /*4850*/  LEA R5, R8, R5, 0x8 ;  /* 0x0000000508057211 */ /* 0x000fe400078e40ff */
[----:B------:R-:W-:Y:S01]  /*4860*/  LOP3.LUT R11, R11, 0xfffffff8, RZ, 0xc0, !PT ;  /* 0xfffffff80b0b7812 */ /* 0x000fe200078ec0ff */
[----:B------:R-:W-:Y:S04]  /*4870*/  @P2 MUFU.LG2 R7, R7 ;  /* 0x0000000700072308 */ /* 0x000fe80000000c00 */
[----:B------:R-:W-:Y:S02]  /*4880*/  IMAD.IADD R11, R6, 0x1, -R11 ;  /* 0x00000001060b7824 */ /* 0x000fe400078e0a0b */
[----:B------:R-:W4:Y:S02]  /*4890*/  @P3 LDC R17, c[0x0][0x2e8] ;  /* 0x0000ba00ff113b82 */ /* 0x000f240000000800 */
[----:B------:R-:W5:Y:S01]  /*48a0*/  @P3 MUFU.RCP R10, R9 ;  /* 0x00000009000a3308 */ /* 0x000f620000001000 */
        /* <DEDUP_REMOVED lines=25> */
[C---:B-----5:R-:W-:Y:S01]  /*4a40*/  FMUL.FTZ R36, R10.reuse, R36 ;  /* 0x000000240a247220 */ /* 0x060fe20000410000 */
[C---:B------:R-:W-:Y:S01]  /*4a50*/  FMUL.FTZ R37, R10.reuse, R37 ;  /* 0x000000250a257220 */ /* 0x040fe20000410000 */
[C---:B------:R-:W-:Y:S01]  /*4a60*/  FMUL.FTZ R40, R10.reuse, R40 ;  /* 0x000000280a287220 */ /* 0x040fe20000410000 */
[----:B------:R-:W-:Y:S01]  /*4a70*/  SHF.R.S32.HI R4, RZ, 0x1, R3 ;  /* 0x00000001ff047819 */ /* 0x000fe20000011403 */
[C---:B------:R-:W-:Y:S01]  /*4a80*/  FMUL.FTZ R41, R10.reuse, R41 ;  /* 0x000000290a297220 */ /* 0x040fe20000410000 */
[----:B------:R-:W-:Y:S01]  /*4a90*/  LOP3.LUT R6, R3, 0x3fffffe, RZ, 0xc0, !PT ;  /* 0x03fffffe03067812 */ /* 0x000fe200078ec0ff */
[----:B------:R-:W-:Y:S01]  /*4aa0*/  FMUL.FTZ R44, R10, R44 ;  /* 0x0000002c0a2c7220 */ /* 0x000fe20000410000 */
[----:B------:R-:W-:Y:S01]  /*4ab0*/  SHF.L.U32 R3, R4, 0x6, RZ ;  /* 0x0000000604037819 */ /* 0x000fe200000006ff */
[C---:B------:R-:W-:Y:S01]  /*4ac0*/  FMUL.FTZ R45, R10.reuse, R45 ;  /* 0x0000002d0a2d7220 */ /* 0x040fe20000410000 */
[----:B------:R-:W-:Y:S01]  /*4ad0*/  IADD3 R6, R11, -R6, RZ ;  /* 0x800000060b067210 */ /* 0x000fe20007ffe0ff */
[C---:B------:R-:W-:Y:S01]  /*4ae0*/  FMUL.FTZ R48, R10.reuse, R48 ;  /* 0x000000300a307220 */ /* 0x040fe20000410000 */
[----:B------:R-:W-:Y:S01]  /*4af0*/  LOP3.LUT R3, R3, 0xc0, RZ, 0xc0, !PT ;  /* 0x000000c003037812 */ /* 0x000fe200078ec0ff */
[----:B------:R-:W-:Y:S01]  /*4b00*/  FMUL.FTZ R49, R10, R49 ;  /* 0x000000310a317220 */ /* 0x000fe20000410000 */
[----:B------:R-:W-:Y:S01]  /*4b10*/  LEA R5, R6, R5, 0x4 ;  /* 0x0000000506057211 */ /* 0x000fe200078e20ff */
[C---:B------:R-:W-:Y:S01]  /*4b20*/  FMUL.FTZ R52, R10.reuse, R52 ;  /* 0x000000340a347220 */ /* 0x040fe20000410000 */
[----:B------:R-:W-:Y:S01]  /*4b30*/  LEA.HI R8, R3, R3, RZ, 0x1d ;  /* 0x0000000303087211 */ /* 0x000fe200078fe8ff */
[----:B------:R-:W-:Y:S01]  /*4b40*/  FMUL.FTZ R53, R10, R53 ;  /* 0x000000350a357220 */ /* 0x000fe20000410000 */
[----:B------:R-:W-:Y:S01]  /*4b50*/  LOP3.LUT R6, R4, 0x1, RZ, 0xc0, !PT ;  /* 0x0000000104067812 */ /* 0x000fe200078ec0ff */
[----:B------:R-:W-:Y:S01]  /*4b60*/  FMUL.FTZ R56, R10, R56 ;  /* 0x000000380a387220 */ /* 0x000fe20000410000 */
[----:B------:R-:W-:Y:S01]  /*4b70*/  LOP3.LUT P0, RZ, R4, 0x2, RZ, 0xc0, !PT ;  /* 0x0000000204ff7812 */ /* 0x000fe2000780c0ff */
[----:B------:R-:W-:Y:S01]  /*4b80*/  IMAD.U32 R5, R5, 0x2, R8 ;  /* 0x0000000205057824 */ /* 0x000fe200078e0008 */
[----:B------:R-:W-:Y:S01]  /*4b90*/  ISETP.NE.U32.AND P1, PT, R6, 0x1, PT ;  /* 0x000000010600780c */ /* 0x000fe20003f25070 */
[C---:B------:R-:W-:Y:S01]  /*4ba0*/  FMUL.FTZ R57, R10.reuse, R57 ;  /* 0x000000390a397220 */ /* 0x040fe20000410000 */
[----:B------:R-:W-:Y:S01]  /*4bb0*/  MOV R3, 0x20 ;  /* 0x0000002000037802 */ /* 0x000fe20000000f00 */
[C---:B------:R-:W-:Y:S01]  /*4bc0*/  FMUL.FTZ R60, R10.reuse, R60 ;  /* 0x0000003c0a3c7220 */ /* 0x040fe20000410000 */
[----:B------:R-:W-:Y:S01]  /*4bd0*/  LEA R5, R5, UR4, 0x1 ;  /* 0x0000000405057c11 */ /* 0x000fe2000f8e08ff */
[----:B------:R-:W-:Y:S01]  /*4be0*/  ULDC.U8 UR4, c[0x0][0x3d9] ;  /* 0x0000f64000047ab9 */ /* 0x000fe20000000000 */
[----:B------:R-:W-:Y:S01]  /*4bf0*/  SEL R4, R3, 0xffffffe0, !P0 ;  /* 0xffffffe003047807 */ /* 0x000fe20004000000 */
[----:B------:R-:W-:Y:S01]  /*4c00*/  UISETP.NE.AND UP0, UPT, UR4, URZ, UPT ;  /* 0x0000003f0400728c */ /* 0x000fe2000bf05270 */
[----:B------:R-:W-:Y:S01]  /*4c10*/  IADD3 R11, R5, -0x10, RZ ;  /* 0xfffffff0050b7810 */ /* 0x000fe20007ffe0ff */
[C---:B------:R-:W-:Y:S01]  /*4c20*/  FMUL.FTZ R61, R10.reuse, R61 ;  /* 0x0000003d0a3d7220 */ /* 0x040fe20000410000 */
[----:B------:R-:W-:Y:S01]  /*4c30*/  F2FP.F16.F32.PACK_AB R36, R37, R36 ;  /* 0x000000242524723e */ /* 0x000fe200000000ff */
[C---:B------:R-:W-:Y:S01]  /*4c40*/  FMUL.FTZ R64, R10.reuse, R64 ;  /* 0x000000400a407220 */ /* 0x040fe20000410000 */
[----:B------:R-:W-:Y:S01]  /*4c50*/  F2FP.F16.F32.PACK_AB R38, R39, R38 ;  /* 0x000000262726723e */ /* 0x000fe200000000ff */
[C---:B------:R-:W-:Y:S01]  /*4c60*/  FMUL.FTZ R65, R10.reuse, R65 ;  /* 0x000000410a417220 */ /* 0x040fe20000410000 */
[C---:B------:R-:W-:Y:S01]  /*4c70*/  @P1 IADD3 R11, R5.reuse, 0x10, RZ ;  /* 0x00000010050b1810 */ /* 0x040fe20007ffe0ff */
[----:B------:R-:W-:Y:S01]  /*4c80*/  IMAD.IADD R3, R5, 0x1, R4 ;  /* 0x0000000105037824 */ /* 0x000fe200078e0204 */
[----:B------:R-:W-:Y:S01]  /*4c90*/  F2FP.F16.F32.PACK_AB R40, R41, R40 ;  /* 0x000000282928723e */ /* 0x000fe200000000ff */
[C---:B------:R-:W-:Y:S01]  /*4ca0*/  FMUL.FTZ R80, R10.reuse, R80 ;  /* 0x000000500a507220 */ /* 0x040fe20000410000 */
[----:B------:R-:W-:Y:S01]  /*4cb0*/  F2FP.F16.F32.PACK_AB R42, R43, R42 ;  /* 0x0000002a2b2a723e */ /* 0x000fe200000000ff */
[----:B------:R-:W-:Y:S01]  /*4cc0*/  @UP0 ULDC.64 UR6, c[0x0][0x2c0] ;  /* 0x0000b00000060ab9 */ /* 0x000fe20000000a00 */
[----:B------:R-:W-:Y:S01]  /*4cd0*/  F2FP.F16.F32.PACK_AB R44, R45, R44 ;  /* 0x0000002c2d2c723e */ /* 0x000fe200000000ff */
[----:B------:R-:W-:Y:S01]  /*4ce0*/  FMUL.FTZ R81, R10, R81 ;  /* 0x000000510a517220 */ /* 0x000fe20000410000 */
[----:B------:R-:W-:Y:S01]  /*4cf0*/  F2FP.F16.F32.PACK_AB R46, R47, R46 ;  /* 0x0000002e2f2e723e */ /* 0x000fe200000000ff */
[----:B------:R-:W-:Y:S01]  /*4d00*/  @UP0 UIMAD UR6, UR7, UR6, URZ ;  /* 0x00000006070602a4 */ /* 0x000fe2000f8e023f */
[----:B------:R-:W-:Y:S01]  /*4d10*/  F2FP.F16.F32.PACK_AB R48, R49, R48 ;  /* 0x000000303130723e */ /* 0x000fe200000000ff */
[----:B------:R-:W-:Y:S01]  /*4d20*/  @!UP0 ULDC UR12, c[0x0][0x2e4] ;  /* 0x0000b900000c8ab9 */ /* 0x000fe20000000800 */
[----:B------:R-:W-:Y:S01]  /*4d30*/  F2FP.F16.F32.PACK_AB R50, R51, R50 ;  /* 0x000000323332723e */ /* 0x000fe200000000ff */
[----:B------:R-:W-:Y:S01]  /*4d40*/  @!UP0 ULDC UR7, c[0x0][0x2c4] ;  /* 0x0000b10000078ab9 */ /* 0x000fe20000000800 */
[----:B------:R-:W-:Y:S01]  /*4d50*/  IADD3 R13, R4, R11, RZ ;  /* 0x0000000b040d7210 */ /* 0x000fe20007ffe0ff */
[----:B------:R-:W-:Y:S01]  /*4d60*/  STS [R5], R36 ;  /* 0x0000002405007388 */ /* 0x000fe20000000800 */
[----:B------:R-:W-:Y:S01]  /*4d70*/  F2FP.F16.F32.PACK_AB R52, R53, R52 ;  /* 0x000000343534723e */ /* 0x000fe200000000ff */
[----:B------:R-:W-:Y:S01]  /*4d80*/  UISETP.NE.OR UP2, UPT, UR4, URZ, !UP1 ;  /* 0x0000003f0400728c */ /* 0x000fe2000cf45670 */
[----:B------:R-:W-:Y:S01]  /*4d90*/  F2FP.F16.F32.PACK_AB R54, R55, R54 ;  /* 0x000000363736723e */ /* 0x000fe200000000ff */
[----:B------:R-:W-:Y:S01]  /*4da0*/  STS [R5+0x200], R38 ;  /* 0x0002002605007388 */ /* 0x000fe20000000800 */
[----:B------:R-:W-:Y:S01]  /*4db0*/  F2FP.F16.F32.PACK_AB R56, R57, R56 ;  /* 0x000000383938723e */ /* 0x000fe200000000ff */
[----:B------:R-:W-:Y:S01]  /*4dc0*/  @!UP0 USEL UR6, UR7, UR12, !UP1 ;  /* 0x0000000c07068287 */ /* 0x000fe2000c800000 */
[----:B------:R-:W-:Y:S01]  /*4dd0*/  F2FP.F16.F32.PACK_AB R58, R59, R58 ;  /* 0x0000003a3b3a723e */ /* 0x000fe200000000ff */
[----:B------:R-:W-:Y:S01]  /*4de0*/  STS [R11], R40 ;  /* 0x000000280b007388 */ /* 0x000fe20000000800 */
[----:B------:R-:W-:Y:S01]  /*4df0*/  F2FP.F16.F32.PACK_AB R60, R61, R60 ;  /* 0x0000003c3d3c723e */ /* 0x000fe200000000ff */
[----:B------:R-:W-:Y:S01]  /*4e00*/  @!UP0 ULDC UR5, c[0x0][0x270] ;  /* 0x00009c0000058ab9 */ /* 0x000fe20000000800 */
[----:B------:R-:W-:Y:S01]  /*4e10*/  F2FP.F16.F32.PACK_AB R62, R63, R62 ;  /* 0x0000003e3f3e723e */ /* 0x000fe200000000ff */
[----:B------:R-:W-:Y:S01]  /*4e20*/  STS [R11+0x200], R42 ;  /* 0x0002002a0b007388 */ /* 0x000fe20000000800 */
[----:B------:R-:W-:Y:S01]  /*4e30*/  F2FP.F16.F32.PACK_AB R64, R65, R64 ;  /* 0x000000404140723e */ /* 0x000fe200000000ff */
[----:B------:R-:W-:Y:S01]  /*4e40*/  @UP0 UMOV UR13, 0x1 ;  /* 0x00000001000d0882 */ /* 0x000fe20000000000 */
[----:B------:R-:W-:Y:S01]  /*4e50*/  F2FP.F16.F32.PACK_AB R66, R67, R66 ;  /* 0x000000424342723e */ /* 0x000fe200000000ff */
[----:B------:R-:W-:Y:S01]  /*4e60*/  STS [R3], R44 ;  /* 0x0000002c03007388 */ /* 0x000fe20000000800 */
[----:B------:R-:W-:Y:S01]  /*4e70*/  F2FP.F16.F32.PACK_AB R80, R81, R80 ;  /* 0x000000505150723e */ /* 0x000fe200000000ff */
[----:B------:R-:W-:Y:S01]  /*4e80*/  @!UP0 UIMAD UR13, UR6, UR5, URZ ;  /* 0x00000005060d82a4 */ /* 0x000fe2000f8e023f */
[----:B------:R-:W-:Y:S01]  /*4e90*/  F2FP.F16.F32.PACK_AB R82, R83, R82 ;  /* 0x000000525352723e */ /* 0x000fe200000000ff */
[----:B------:R-:W-:Y:S01]  /*4ea0*/  STS [R3+0x200], R46 ;  /* 0x0002002e03007388 */ /* 0x000fe20000000800 */
[----:B------:R2:W5:Y:S01]  /*4eb0*/  @P3 MUFU.LG2 R6, R9 ;  /* 0x0000000900063308 */ /* 0x0005620000000c00 */
[----:B------:R-:W-:Y:S01]  /*4ec0*/  UIMAD UR12, UR10, UR13, URZ ;  /* 0x0000000d0a0c72a4 */ /* 0x000fe2000f8e023f */
[C---:B------:R-:W-:Y:S01]  /*4ed0*/  FMUL.FTZ R68, R10.reuse, R68 ;  /* 0x000000440a447220 */ /* 0x040fe20000410000 */
[----:B------:R-:W-:Y:S01]  /*4ee0*/  STS [R13], R48 ;  /* 0x000000300d007388 */ /* 0x000fe20000000800 */
[----:B------:R-:W-:Y:S01]  /*4ef0*/  @UP0 ULDC UR11, c[0x0][0x2c0] ;  /* 0x0000b000000b0ab9 */ /* 0x000fe20000000800 */
[----:B------:R-:W-:Y:S01]  /*4f00*/  @!UP2 ULDC UR4, c[0x0][0x2c4] ;  /* 0x0000b1000004aab9 */ /* 0x000fe20000000800 */
[----:B------:R-:W-:Y:S01]  /*4f10*/  @!UP0 UMOV UR11, 0x1 ;  /* 0x00000001000b8882 */ /* 0x000fe20000000000 */
[----:B------:R-:W-:Y:S01]  /*4f20*/  STS [R13+0x200], R50 ;  /* 0x000200320d007388 */ /* 0x000fe20000000800 */
[C---:B------:R-:W-:Y:S01]  /*4f30*/  FMUL.FTZ R69, R10.reuse, R69 ;  /* 0x000000450a457220 */ /* 0x040fe20000410000 */
[----:B------:R-:W-:Y:S01]  /*4f40*/  @!UP2 UIMAD UR4, UR10, UR4, URZ ;  /* 0x000000040a04a2a4 */ /* 0x000fe2000f8e023f */
[C---:B------:R-:W-:Y:S01]  /*4f50*/  FMUL.FTZ R72, R10.reuse, R72 ;  /* 0x000000480a487220 */ /* 0x040fe20000410000 */
[----:B------:R-:W-:Y:S01]  /*4f60*/  STS [R5+0x1000], R52 ;  /* 0x0010003405007388 */ /* 0x000fe20000000800 */
[----:B------:R-:W-:Y:S01]  /*4f70*/  USEL UR12, UR12, URZ, UP2 ;  /* 0x0000003f0c0c7287 */ /* 0x000fe20009000000 */
[C---:B------:R-:W-:Y:S01]  /*4f80*/  FMUL.FTZ R73, R10.reuse, R73 ;  /* 0x000000490a497220 */ /* 0x040fe20000410000 */
[----:B------:R-:W-:Y:S01]  /*4f90*/  UIMAD UR5, UR8, UR11, URZ ;  /* 0x0000000b080572a4 */ /* 0x000fe2000f8e023f */
[----:B------:R-:W-:Y:S01]  /*4fa0*/  STS [R5+0x1200], R54 ;  /* 0x0012003605007388 */ /* 0x000fe20000000800 */
[C---:B------:R-:W-:Y:S01]  /*4fb0*/  FMUL.FTZ R76, R10.reuse, R76 ;  /* 0x0000004c0a4c7220 */ /* 0x040fe20000410000 */
[----:B--2---:R-:W2:Y:S01]  /*4fc0*/  LDC.64 R8, c[0x0][0x290] ;  /* 0x0000a400ff087b82 */ /* 0x004ea20000000a00 */
[----:B------:R-:W-:Y:S01]  /*4fd0*/  FMUL.FTZ R77, R10, R77 ;  /* 0x0000004d0a4d7220 */ /* 0x000fe20000410000 */
[----:B------:R-:W-:Y:S01]  /*4fe0*/  STS [R11+0x1000], R56 ;  /* 0x001000380b007388 */ /* 0x000fe20000000800 */
[----:B-1----:R-:W-:Y:S01]  /*4ff0*/  UIMAD UR6, UR9, UR6, UR12 ;  /* 0x00000006090672a4 */ /* 0x002fe2000f8e020c */
[----:B------:R-:W-:Y:S01]  /*5000*/  F2FP.F16.F32.PACK_AB R68, R69, R68 ;  /* 0x000000444544723e */ /* 0x000fe200000000ff */
[----:B------:R-:W-:Y:S01]  /*5010*/  USHF.L.U32 UR13, UR5, 0x6, URZ ;  /* 0x00000006050d7899 */ /* 0x000fe2000800063f */
[----:B------:R-:W-:Y:S01]  /*5020*/  STS [R11+0x1200], R58 ;  /* 0x0012003a0b007388 */ /* 0x000fe20000000800 */
[----:B------:R-:W-:Y:S01]  /*5030*/  F2FP.F16.F32.PACK_AB R70, R71, R70 ;  /* 0x000000464746723e */ /* 0x000fe200000000ff */
[----:B------:R-:W-:Y:S01]  /*5040*/  @!UP2 UMOV UR14, UR4 ;  /* 0x00000004000eac82 */ /* 0x000fe20008000000 */
[----:B------:R-:W-:Y:S01]  /*5050*/  F2FP.F16.F32.PACK_AB R72, R73, R72 ;  /* 0x000000484948723e */ /* 0x000fe200000000ff */
[----:B------:R-:W-:Y:S01]  /*5060*/  STS [R3+0x1000], R60 ;  /* 0x0010003c03007388 */ /* 0x000fe20000000800 */
[----:B------:R-:W-:Y:S01]  /*5070*/  F2FP.F16.F32.PACK_AB R74, R75, R74 ;  /* 0x0000004a4b4a723e */ /* 0x000fe200000000ff */
[----:B------:R-:W-:Y:S01]  /*5080*/  USHF.R.S32.HI UR12, URZ, 0x1f, UR6 ;  /* 0x0000001f3f0c7899 */ /* 0x000fe20008011406 */
[----:B------:R-:W-:Y:S01]  /*5090*/  F2FP.F16.F32.PACK_AB R76, R77, R76 ;  /* 0x0000004c4d4c723e */ /* 0x000fe200000000ff */
[----:B------:R-:W-:Y:S01]  /*50a0*/  STS [R3+0x1200], R62 ;  /* 0x0012003e03007388 */ /* 0x000fe20000000800 */
[----:B------:R-:W-:Y:S01]  /*50b0*/  F2FP.F16.F32.PACK_AB R78, R79, R78 ;  /* 0x0000004e4f4e723e */ /* 0x000fe200000000ff */
[----:B------:R-:W-:Y:S01]  /*50c0*/  @!UP2 USHF.R.S32.HI UR15, URZ, 0x1f, UR4 ;  /* 0x0000001f3f0fa899 */ /* 0x000fe20008011404 */
[----:B------:R-:W-:Y:S01]  /*50d0*/  @P2 FMUL.FTZ R7, R7, 0.69314718246459960938 ;  /* 0x3f31721807072820 */ /* 0x000fe20000410000 */
[----:B------:R-:W-:Y:S01]  /*50e0*/  STS [R13+0x1000], R64 ;  /* 0x001000400d007388 */ /* 0x000fe20000000800 */
[----:B------:R-:W-:Y:S01]  /*50f0*/  USHF.R.S32.HI UR5, URZ, 0x1f, UR13 ;  /* 0x0000001f3f057899 */ /* 0x000fe2000801140d */
[----:B------:R-:W-:Y:S01]  /*5100*/  MOV R10, 0x7f800000 ;  /* 0x7f800000000a7802 */ /* 0x000fe20000000f00 */
[----:B------:R-:W-:Y:S01]  /*5110*/  UIADD3 UR6, UP1, UP0, UR13, UR14, UR6 ;  /* 0x0000000e0d067290 */ /* 0x000fe2000f83e006 */
[----:B------:R-:W-:Y:S03]  /*5120*/  STS [R13+0x1200], R66 ;  /* 0x001200420d007388 */ /* 0x000fe60000000800 */
[----:B------:R-:W-:Y:S01]  /*5130*/  UIADD3.X UR12, UR5, UR15, UR12, UP1, UP0 ;  /* 0x0000000f050c7290 */ /* 0x000fe20008fe040c */
[----:B------:R-:W-:Y:S04]  /*5140*/  STS [R5+0x2000], R80 ;  /* 0x0020005005007388 */ /* 0x000fe80000000800 */
[----:B------:R1:W-:Y:S04]  /*5150*/  STS [R5+0x2200], R82 ;  /* 0x0022005205007388 */ /* 0x0003e80000000800 */
[----:B------:R-:W-:Y:S04]  /*5160*/  STS [R11+0x2000], R68 ;  /* 0x002000440b007388 */ /* 0x000fe80000000800 */
[----:B------:R3:W-:Y:S04]  /*5170*/  STS [R11+0x2200], R70 ;  /* 0x002200460b007388 */ /* 0x0007e80000000800 */
[----:B------:R-:W-:Y:S04]  /*5180*/  STS [R3+0x2000], R72 ;  /* 0x0020004803007388 */ /* 0x000fe80000000800 */
[----:B------:R5:W-:Y:S04]  /*5190*/  STS [R3+0x2200], R74 ;  /* 0x0022004a03007388 */ /* 0x000be80000000800 */
[----:B------:R2:W-:Y:S04]  /*51a0*/  STS [R13+0x2000], R76 ;  /* 0x0020004c0d007388 */ /* 0x0005e80000000800 */
[----:B------:R2:W-:Y:S01]  /*51b0*/  STS [R13+0x2200], R78 ;  /* 0x0022004e0d007388 */ /* 0x0005e20000000800 */
[----:B-1----:R-:W1:Y:S01]  /*51c0*/  LDC.64 R4, c[0x0][0x2a0] ;  /* 0x0000a800ff047b82 */ /* 0x002e620000000a00 */
[----:B---3--:R-:W-:Y:S01]  /*51d0*/  MOV R11, 0x7f800000 ;  /* 0x7f800000000b7802 */ /* 0x008fe20000000f00 */
[----:B------:R-:W-:Y:S01]  /*51e0*/  @P2 FFMA.FTZ R11, R0, R15, R7 ;  /* 0x0000000f000b2223 */ /* 0x000fe20000010007 */
[----:B-----5:R-:W-:-:S04]  /*51f0*/  @P3 FMUL.FTZ R3, R6, 0.69314718246459960938 ;  /* 0x3f31721806033820 */ /* 0x020fc80000410000 */
[----:B----4-:R-:W-:Y:S01]  /*5200*/  @P3 FFMA.FTZ R10, R2, R17, R3 ;  /* 0x00000011020a3223 */ /* 0x010fe20000010003 */
[----:B------:R-:W-:Y:S06]  /*5210*/  BAR.SYNC.DEFER_BLOCKING 0x0 ;  /* 0x0000000000007b1d */ /* 0x000fec0000010000 */
[----:B------:R-:W-:Y:S05]  /*5220*/  @P4 BRA `(.L_x_186) ;  /* 0x0000000000484947 */ /* 0x000fea0003800000 */
[----:B------:R-:W-:Y:S01]  /*5230*/  UIMAD UR4, UR8, -0x40, UR7 ;  /* 0xffffffc0080478a4 */ /* 0x000fe2000f8e0207 */
[----:B------:R-:W-:-:S05]  /*5240*/  VIADD R12, R139, 0x8 ;  /* 0x000000088b0c7836 */ /* 0x000fca0000000000 */
[----:B------:R-:W-:Y:S02]  /*5250*/  ISETP.GE.AND P3, PT, R139, UR4, PT ;  /* 0x000000048b007c0c */ /* 0x000fe4000bf66270 */
[----:B------:R-:W-:-:S11]  /*5260*/  ISETP.GE.AND P2, PT, R12, UR4, PT ;  /* 0x000000040c007c0c */ /* 0x000fd6000bf46270 */
[----:B------:R-:W3:Y:S01]  /*5270*/  @!P3 LDC.64 R6, c[0x0][0x2b0] ;  /* 0x0000ac00ff06bb82 */ /* 0x000ee20000000a00 */
[----:B------:R-:W-:Y:S02]  /*5280*/  @!P3 IMAD R0, R139, UR11, RZ ;  /* 0x0000000b8b00bc24 */ /* 0x000fe4000f8e02ff */
[----:B------:R-:W-:-:S03]  /*5290*/  @!P2 IMAD R12, R12, UR11, RZ ;  /* 0x0000000b0c0cac24 */ /* 0x000fc6000f8e02ff */
[----:B--2---:R-:W-:Y:S02]  /*52a0*/  @!P3 IADD3 R13, P1, R0, UR6, RZ ;  /* 0x00000006000dbc10 */ /* 0x004fe4000ff3e0ff */
[----:B------:R-:W2:Y:S01]  /*52b0*/  @!P2 LDC.64 R2, c[0x0][0x2b0] ;  /* 0x0000ac00ff02ab82 */ /* 0x000ea20000000a00 */
[----:B------:R-:W-:Y:S02]  /*52c0*/  @!P2 IADD3 R15, P0, R12, UR6, RZ ;  /* 0x000000060c0fac10 */ /* 0x000fe4000ff1e0ff */
[----:B------:R-:W-:Y:S02]  /*52d0*/  @!P3 LEA.HI.X.SX32 R0, R0, UR12, 0x1, P1 ;  /* 0x0000000c0000bc11 */ /* 0x000fe400088f0eff */
[----:B------:R-:W-:Y:S02]  /*52e0*/  @!P2 LEA.HI.X.SX32 R12, R12, UR12, 0x1, P0 ;  /* 0x0000000c0c0cac11 */ /* 0x000fe400080f0eff */
[----:B---3--:R-:W-:-:S04]  /*52f0*/  @!P3 LEA R6, P1, R13, R6, 0x2 ;  /* 0x000000060d06b211 */ /* 0x008fc800078210ff */
[----:B------:R-:W-:Y:S02]  /*5300*/  @!P3 LEA.HI.X R7, R13, R7, R0, 0x2, P1 ;  /* 0x000000070d07b211 */ /* 0x000fe400008f1400 */
[----:B--2---:R-:W-:-:S03]  /*5310*/  @!P2 LEA R2, P0, R15, R2, 0x2 ;  /* 0x000000020f02a211 */ /* 0x004fc600078010ff */
[----:B------:R3:W-:Y:S01]  /*5320*/  @!P3 STG.E desc[UR16][R6.64], R10 ;  /* 0x0000000a0600b986 */ /* 0x0007e2000c101910 */
[----:B------:R-:W-:-:S05]  /*5330*/  @!P2 LEA.HI.X R3, R15, R3, R12, 0x2, P0 ;  /* 0x000000030f03a211 */ /* 0x000fca00000f140c */
[----:B------:R3:W-:Y:S04]  /*5340*/  @!P2 STG.E desc[UR16][R2.64], R11 ;  /* 0x0000000b0200a986 */ /* 0x0007e8000c101910 */
.L_x_186:
[----:B------:R-:W-:Y:S05]  /*5350*/  BSYNC B0 ;  /* 0x0000000000007941 */ /* 0x000fea0003800000 */
.L_x_185:
[----:B------:R-:W-:Y:S01]  /*5360*/  USHF.R.S32.HI UR4, URZ, 0x1f, UR10 ;  /* 0x0000001f3f047899 */ /* 0x000fe2000801140a */
[--C-:B------:R-:W-:Y:S01]  /*5370*/  SHF.R.S32.HI R135, RZ, 0x1f, R134.reuse ;  /* 0x0000001fff877819 */ /* 0x100fe20000011486 */
[----:B---3--:R-:W3:Y:S01]  /*5380*/  LDC.64 R2, c[0x0][0x298] ;  /* 0x0000a600ff027b82 */ /* 0x008ee20000000a00 */
[----:B------:R-:W4:Y:S03]  /*5390*/  LDS.128 R24, [R125] ;  /* 0x000000007d187984 */ /* 0x000f260000000c00 */
[C---:B--2---:R-:W-:Y:S01]  /*53a0*/  IMAD R0, R8.reuse, UR4, RZ ;  /* 0x0000000408007c24 */ /* 0x044fe2000f8e02ff */
[----:B------:R-:W2:Y:S01]  /*53b0*/  LDS.128 R16, [R125+0x1000] ;  /* 0x001000007d107984 */ /* 0x000ea20000000c00 */
[----:B------:R-:W-:Y:S01]  /*53c0*/  IMAD.WIDE.U32 R6, R8, UR10, R134 ;  /* 0x0000000a08067c25 */ /* 0x000fe2000f8e0086 */
[----:B------:R-:W-:Y:S02]  /*53d0*/  USHF.R.S32.HI UR4, URZ, 0x1f, UR9 ;  /* 0x0000001f3f047899 */ /* 0x000fe40008011409 */
[----:B------:R-:W-:Y:S01]  /*53e0*/  LDS.128 R20, [R125+0x800] ;  /* 0x000800007d147984 */ /* 0x000fe20000000c00 */
[----:B------:R-:W-:-:S03]  /*53f0*/  IMAD R0, R9, UR10, R0 ;  /* 0x0000000a09007c24 */ /* 0x000fc6000f8e0200 */
[----:B------:R-:W5:Y:S02]  /*5400*/  LDS.128 R8, [R125+0x2000] ;  /* 0x002000007d087984 */ /* 0x000f640000000c00 */
[----:B------:R-:W-:Y:S01]  /*5410*/  IADD3 R7, R7, R0, RZ ;  /* 0x0000000007077210 */ /* 0x000fe20007ffe0ff */
[C---:B-1----:R-:W-:Y:S01]  /*5420*/  IMAD R0, R4.reuse, UR4, RZ ;  /* 0x0000000404007c24 */ /* 0x042fe2000f8e02ff */
[----:B------:R-:W1:Y:S01]  /*5430*/  LDS.128 R12, [R125+0x1800] ;  /* 0x001800007d0c7984 */ /* 0x000e620000000c00 */
[----:B------:R-:W-:Y:S02]  /*5440*/  ULDC.64 UR4, c[0x0][0x280] ;  /* 0x0000a00000047ab9 */ /* 0x000fe40000000a00 */
[----:B------:R-:W-:Y:S01]  /*5450*/  IMAD R0, R5, UR9, R0 ;  /* 0x0000000905007c24 */ /* 0x000fe2000f8e0200 */
[----:B------:R-:W1:Y:S01]  /*5460*/  LDS.128 R28, [R125+0x2800] ;  /* 0x002800007d1c7984 */ /* 0x000e620000000c00 */
[----:B------:R-:W-:-:S05]  /*5470*/  IMAD.WIDE.U32 R4, R4, UR9, R6 ;  /* 0x0000000904047c25 */ /* 0x000fca000f8e0006 */
[----:B------:R-:W-:Y:S01]  /*5480*/  IADD3 R5, R5, R0, RZ ;  /* 0x0000000005057210 */ /* 0x000fe20007ffe0ff */
[----:B---3--:R-:W-:-:S04]  /*5490*/  IMAD R0, R137, R2, RZ ;  /* 0x0000000289007224 */ /* 0x008fc800078e02ff */
[C---:B------:R-:W-:Y:S02]  /*54a0*/  IMAD R0, R136.reuse, R3, R0 ;  /* 0x0000000388007224 */ /* 0x040fe400078e0200 */
[----:B------:R-:W-:-:S05]  /*54b0*/  IMAD.WIDE.U32 R4, R136, R2, R4 ;  /* 0x0000000288047225 */ /* 0x000fca00078e0004 */
[----:B------:R-:W-:Y:S02]  /*54c0*/  IADD3 R0, R5, R0, RZ ;  /* 0x0000000005007210 */ /* 0x000fe40007ffe0ff */
[----:B------:R-:W-:-:S04]  /*54d0*/  LEA R6, P0, R4, UR4, 0x1 ;  /* 0x0000000404067c11 */ /* 0x000fc8000f8008ff */
[----:B------:R-:W-:Y:S02]  /*54e0*/  LEA.HI.X R7, R4, UR5, R0, 0x1, P0 ;  /* 0x0000000504077c11 */ /* 0x000fe400080f0c00 */
[----:B------:R-:W-:-:S03]  /*54f0*/  LEA R4, P0, R2, R6, 0x6 ;  /* 0x0000000602047211 */ /* 0x000fc600078030ff */
[----:B----4-:R-:W-:Y:S01]  /*5500*/  STG.E.128 desc[UR16][R6.64], R24 ;  /* 0x0000001806007986 */ /* 0x010fe2000c101d10 */
[----:B------:R-:W-:-:S03]  /*5510*/  LEA.HI.X R5, R2, R7, R3, 0x6, P0 ;  /* 0x0000000702057211 */ /* 0x000fc600000f3403 */
[----:B--2---:R-:W-:Y:S04]  /*5520*/  STG.E.128 desc[UR16][R6.64+0x40], R16 ;  /* 0x0000401006007986 */ /* 0x004fe8000c101d10 */
[----:B-----5:R-:W-:Y:S04]  /*5530*/  STG.E.128 desc[UR16][R6.64+0x80], R8 ;  /* 0x0000800806007986 */ /* 0x020fe8000c101d10 */
[----:B------:R-:W-:Y:S04]  /*5540*/  STG.E.128 desc[UR16][R4.64], R20 ;  /* 0x0000001404007986 */ /* 0x000fe8000c101d10 */
[----:B-1----:R-:W-:Y:S04]  /*5550*/  STG.E.128 desc[UR16][R4.64+0x40], R12 ;  /* 0x0000400c04007986 */ /* 0x002fe8000c101d10 */
[----:B------:R-:W-:Y:S01]  /*5560*/  STG.E.128 desc[UR16][R4.64+0x80], R28 ;  /* 0x0000801c04007986 */ /* 0x000fe2000c101d10 */
[----:B------:R-:W-:Y:S05]  /*5570*/  EXIT ;  /* 0x000000000000794d */ /* 0x000fea0003800000 */
.L_x_179:
[----:B------:R-:W-:Y:S01]  /*5580*/  SHF.R.S32.HI R5, RZ, 0x1f, R82 ;  /* 0x0000001fff057819 */ /* 0x000fe20000011452 */
[----:B------:R-:W-:Y:S01]  /*5590*/  ULDC.64 UR4, c[0x0][0x290] ;  /* 0x0000a40000047ab9 */ /* 0x000fe20000000a00 */
[----:B------:R-:W-:Y:S01]  /*55a0*/  SHF.R.S32.HI R4, RZ, 0x1f, R19 ;  /* 0x0000001fff047819 */ /* 0x000fe20000011413 */
[----:B------:R-:W-:Y:S01]  /*55b0*/  ULDC.U8 UR6, c[0x0][0x3d9] ;  /* 0x0000f64000067ab9 */ /* 0x000fe20000000000 */
[----:B------:R-:W-:Y:S01]  /*55c0*/  LEA.HI R5, R5, R82, RZ, 0x2 ;  /* 0x0000005205057211 */ /* 0x000fe200078f10ff */
[----:B------:R-:W-:Y:S01]  /*55d0*/  UISETP.NE.AND UP1, UPT, UR6, URZ, UPT ;  /* 0x0000003f0600728c */ /* 0x000fe2000bf25270 */
[----:B------:R-:W-:Y:S01]  /*55e0*/  SHF.R.S32.HI R0, RZ, 0x1f, R23 ;  /* 0x0000001fff007819 */ /* 0x000fe20000011417 */
[----:B------:R-:W-:Y:S01]  /*55f0*/  IMAD R4, R4, UR4, RZ ;  /* 0x0000000404047c24 */ /* 0x000fe2000f8e02ff */
[----:B------:R-:W-:Y:S01]  /*5600*/  LOP3.LUT R3, R5, 0x1ffffffc, RZ, 0xc0, !PT ;  /* 0x1ffffffc05037812 */ /* 0x000fe200078ec0ff */
[----:B------:R-:W-:Y:S01]  /*5610*/  ULDC.U8 UR8, c[0x0][0x3d8] ;  /* 0x0000f60000087ab9 */ /* 0x000fe20000000000 */
[C---:B------:R-:W-:Y:S01]  /*5620*/  LOP3.LUT P3, RZ, R82.reuse, 0x3, RZ, 0xc0, !PT ;  /* 0x0000000352ff7812 */ /* 0x040fe2000786c0ff */
[----:B------:R-:W-:Y:S01]  /*5630*/  IMAD R4, R19, UR5, R4 ;  /* 0x0000000513047c24 */ /* 0x000fe2000f8e0204 */
[----:B------:R-:W-:Y:S01]  /*5640*/  ISETP.NE.AND P1, PT, RZ, UR8, PT ;  /* 0x00000008ff007c0c */ /* 0x000fe2000bf25270 */
[----:B------:R-:W-:Y:S01]  /*5650*/  IMAD.IADD R6, R82, 0x1, -R3 ;  /* 0x0000000152067824 */ /* 0x000fe200078e0a03 */
[----:B------:R-:W-:Y:S01]  /*5660*/  BSSY B0, `(.L_x_187) ;  /* 0x0000041000007945 */ /* 0x000fe20003800000 */
[----:B------:R-:W1:Y:S01]  /*5670*/  LDC.64 R2, c[0x0][0x298] ;  /* 0x0000a600ff027b82 */ /* 0x000e620000000a00 */
[----:B------:R-:W-:Y:S01]  /*5680*/  @!UP1 UISETP.NE.AND UP0, UPT, UR8, URZ, UPT ;  /* 0x0000003f0800928c */ /* 0x000fe2000bf05270 */
[----:B------:R-:W-:Y:S01]  /*5690*/  IMAD.SHL.U32 R6, R6, 0x8, RZ ;  /* 0x0000000806067824 */ /* 0x000fe200078e00ff */
[----:B------:R-:W-:Y:S01]  /*56a0*/  @UP1 ULDC UR7, c[0x0][0x2c0] ;  /* 0x0000b00000071ab9 */ /* 0x000fe20000000800 */
[----:B------:R-:W-:Y:S01]  /*56b0*/  ISETP.EQ.AND P1, PT, RZ, UR6, P1 ;  /* 0x00000006ff007c0c */ /* 0x000fe20008f22270 */
[----:B------:R-:W-:-:S02]  /*56c0*/  @UP1 UIMAD UR7, UR13, UR7, URZ ;  /* 0x000000070d0712a4 */ /* 0x000fc4000f8e023f */
[--C-:B------:R-:W-:Y:S01]  /*56d0*/  SHF.R.S32.HI R7, RZ, 0x1f, R6.reuse ;  /* 0x0000001fff077819 */ /* 0x100fe20000011406 */
[----:B------:R-:W-:Y:S01]  /*56e0*/  @UP1 ULDC UR6, c[0x0][0x2c0] ;  /* 0x0000b00000061ab9 */ /* 0x000fe20000000800 */
[----:B------:R-:W-:Y:S01]  /*56f0*/  @!UP1 UMOV UR6, 0x1 ;  /* 0x0000000100069882 */ /* 0x000fe20000000000 */
[----:B------:R-:W-:Y:S01]  /*5700*/  IMAD.WIDE.U32 R6, R19, UR4, R6 ;  /* 0x0000000413067c25 */ /* 0x000fe2000f8e0006 */
[----:B------:R-:W-:-:S03]  /*5710*/  ULDC.64 UR4, c[0x0][0x2a0] ;  /* 0x0000a80000047ab9 */ /* 0x000fc60000000a00 */
[----:B------:R-:W-:Y:S01]  /*5720*/  IMAD.IADD R7, R4, 0x1, R7 ;  /* 0x0000000104077824 */ /* 0x000fe200078e0207 */
[----:B------:R-:W-:Y:S01]  /*5730*/  SHF.R.S32.HI R4, RZ, 0x2, R5 ;  /* 0x00000002ff047819 */ /* 0x000fe20000011405 */
[----:B------:R-:W-:Y:S02]  /*5740*/  IMAD R0, R0, UR4, RZ ;  /* 0x0000000400007c24 */ /* 0x000fe4000f8e02ff */
[C---:B------:R-:W-:Y:S01]  /*5750*/  IMAD.WIDE.U32 R10, R23.reuse, UR4, R6 ;  /* 0x00000004170a7c25 */ /* 0x040fe2000f8e0006 */
[----:B------:R-:W-:Y:S01]  /*5760*/  SHF.R.S32.HI R5, RZ, 0x1f, R4 ;  /* 0x0000001fff057819 */ /* 0x000fe20000011404 */
[----:B------:R-:W-:Y:S02]  /*5770*/  @!UP1 ULDC UR4, c[0x0][0x2e4] ;  /* 0x0000b90000049ab9 */ /* 0x000fe40000000800 */
[----:B------:R-:W-:Y:S01]  /*5780*/  IMAD R0, R23, UR5, R0 ;  /* 0x0000000517007c24 */ /* 0x000fe2000f8e0200 */
[----:B------:R-:W-:Y:S01]  /*5790*/  @!UP1 USEL UR7, UR13, UR4, !UP0 ;  /* 0x000000040d079287 */ /* 0x000fe2000c000000 */
[----:B------:R-:W-:Y:S01]  /*57a0*/  IMAD.WIDE R8, R137, 0x40, R4 ;  /* 0x0000004089087825 */ /* 0x000fe200078e0204 */
[----:B------:R-:W-:Y:S01]  /*57b0*/  @UP1 UMOV UR5, 0x1 ;  /* 0x0000000100051882 */ /* 0x000fe20000000000 */
[----:B------:R-:W-:-:S02]  /*57c0*/  @!UP1 ULDC UR4, c[0x0][0x270] ;  /* 0x00009c0000049ab9 */ /* 0x000fc40000000800 */
[----:B------:R-:W-:Y:S01]  /*57d0*/  IMAD.IADD R11, R0, 0x1, R11 ;  /* 0x00000001000b7824 */ /* 0x000fe200078e020b */
[----:B------:R-:W-:Y:S01]  /*57e0*/  @!UP1 UIMAD UR5, UR7, UR4, URZ ;  /* 0x00000004070592a4 */ /* 0x000fe2000f8e023f */
[----:B-1----:R-:W-:-:S04]  /*57f0*/  IMAD R0, R9, R2, RZ ;  /* 0x0000000209007224 */ /* 0x002fc800078e02ff */
[C---:B------:R-:W-:Y:S02]  /*5800*/  IMAD R0, R8.reuse, R3, R0 ;  /* 0x0000000308007224 */ /* 0x040fe400078e0200 */
[----:B------:R-:W-:-:S04]  /*5810*/  IMAD.WIDE.U32 R8, R8, R2, R10 ;  /* 0x0000000208087225 */ /* 0x000fc800078e000a */
[C---:B------:R-:W-:Y:S01]  /*5820*/  IMAD R6, R19.reuse, UR5, RZ ;  /* 0x0000000513067c24 */ /* 0x040fe2000f8e02ff */
[----:B------:R-:W-:Y:S01]  /*5830*/  ULDC.64 UR4, c[0x0][0x280] ;  /* 0x0000a00000047ab9 */ /* 0x000fe20000000a00 */
[----:B------:R-:W-:Y:S01]  /*5840*/  IMAD.IADD R7, R0, 0x1, R9 ;  /* 0x0000000100077824 */ /* 0x000fe200078e0209 */
[----:B------:R-:W-:Y:S01]  /*5850*/  LEA R10, P0, R8, UR4, 0x1 ;  /* 0x00000004080a7c11 */ /* 0x000fe2000f8008ff */
[----:B------:R-:W-:Y:S01]  /*5860*/  IMAD R19, R19, UR13, RZ ;  /* 0x0000000d13137c24 */ /* 0x000fe2000f8e02ff */
[----:B------:R-:W-:Y:S02]  /*5870*/  IADD3 R9, -R88, UR13, RZ ;  /* 0x0000000d58097c10 */ /* 0x000fe4000fffe1ff */
[----:B------:R-:W-:Y:S01]  /*5880*/  LEA.HI.X R11, R8, UR5, R7, 0x1, P0 ;  /* 0x00000005080b7c11 */ /* 0x000fe200080f0c07 */
[----:B------:R-:W-:Y:S01]  /*5890*/  IMAD R7, R88, UR6, RZ ;  /* 0x0000000658077c24 */ /* 0x000fe2000f8e02ff */
[----:B------:R-:W-:Y:S01]  /*58a0*/  LEA R12, P0, R2, R10, 0x6 ;  /* 0x0000000a020c7211 */ /* 0x000fe200078030ff */
[----:B------:R-:W-:Y:S01]  /*58b0*/  VIADD R8, R4, 0x20 ;  /* 0x0000002004087836 */ /* 0x000fe20000000000 */
[----:B------:R-:W-:Y:S01]  /*58c0*/  SEL R6, R6, RZ, !P1 ;  /* 0x000000ff06067207 */ /* 0x000fe20004800000 */
[----:B------:R1:W-:Y:S01]  /*58d0*/  STG.E.128 desc[UR16][R10.64], RZ ;  /* 0x000000ff0a007986 */ /* 0x0003e2000c101d10 */
[----:B------:R-:W-:-:S02]  /*58e0*/  LEA.HI.X R13, R2, R11, R3, 0x6, P0 ;  /* 0x0000000b020d7211 */ /* 0x000fc400000f3403 */
[----:B------:R-:W-:Y:S01]  /*58f0*/  ISETP.GE.OR P4, PT, R4, R9, P3 ;  /* 0x000000090400720c */ /* 0x000fe20001f86670 */
[----:B------:R1:W-:Y:S01]  /*5900*/  STG.E.128 desc[UR16][R10.64+0x40], RZ ;  /* 0x000040ff0a007986 */ /* 0x0003e2000c101d10 */
[----:B------:R-:W-:Y:S01]  /*5910*/  IMAD R6, R23, UR7, R6 ;  /* 0x0000000717067c24 */ /* 0x000fe2000f8e0206 */
[----:B------:R-:W-:Y:S02]  /*5920*/  SHF.R.S32.HI R0, RZ, 0x1f, R19 ;  /* 0x0000001fff007819 */ /* 0x000fe40000011413 */
[----:B------:R1:W-:Y:S01]  /*5930*/  STG.E.128 desc[UR16][R10.64+0x80], RZ ;  /* 0x000080ff0a007986 */ /* 0x0003e2000c101d10 */
[----:B------:R-:W-:Y:S02]  /*5940*/  SEL R19, R19, RZ, P1 ;  /* 0x000000ff13137207 */ /* 0x000fe40000800000 */
[----:B------:R-:W-:Y:S01]  /*5950*/  SEL R0, R0, RZ, P1 ;  /* 0x000000ff00007207 */ /* 0x000fe20000800000 */
[----:B------:R1:W-:Y:S01]  /*5960*/  STG.E.128 desc[UR16][R12.64], RZ ;  /* 0x000000ff0c007986 */ /* 0x0003e2000c101d10 */
[----:B------:R-:W-:-:S02]  /*5970*/  IADD3 R19, P2, P1, R7, R19, R6 ;  /* 0x0000001307137210 */ /* 0x000fc4000795e006 */
[----:B------:R-:W-:Y:S01]  /*5980*/  SHF.R.S32.HI R7, RZ, 0x1f, R7 ;  /* 0x0000001fff077819 */ /* 0x000fe20000011407 */
[----:B------:R1:W-:Y:S01]  /*5990*/  STG.E.128 desc[UR16][R12.64+0x40], RZ ;  /* 0x000040ff0c007986 */ /* 0x0003e2000c101d10 */
[----:B------:R-:W-:Y:S02]  /*59a0*/  SHF.R.S32.HI R6, RZ, 0x1f, R6 ;  /* 0x0000001fff067819 */ /* 0x000fe40000011406 */
[----:B------:R-:W-:Y:S01]  /*59b0*/  ISETP.GE.OR P3, PT, R8, R9, P3 ;  /* 0x000000090800720c */ /* 0x000fe20001f66670 */
[----:B------:R1:W-:Y:S01]  /*59c0*/  STG.E.128 desc[UR16][R12.64+0x80], RZ ;  /* 0x000080ff0c007986 */ /* 0x0003e2000c101d10 */
[----:B------:R-:W-:Y:S01]  /*59d0*/  IADD3.X R0, R7, R0, R6, P2, P1 ;  /* 0x0000000007007210 */ /* 0x000fe200017e2406 */
[----:B------:R-:W-:Y:S10]  /*59e0*/  @P4 BRA `(.L_x_188) ;  /* 0x0000000000204947 */ /* 0x000ff40003800000 */
[----:B------:R-:W-:Y:S01]  /*59f0*/  IMAD R2, R4, UR6, RZ ;  /* 0x0000000604027c24 */ /* 0x000fe2000f8e02ff */
[----:B------:R-:W-:-:S04]  /*5a00*/  ULDC.64 UR4, c[0x0][0x2b0] ;  /* 0x0000ac0000047ab9 */ /* 0x000fc80000000a00 */
[----:B------:R-:W-:-:S04]  /*5a10*/  IADD3 R3, P0, R2, R19, RZ ;  /* 0x0000001302037210 */ /* 0x000fc80007f1e0ff */
[----:B------:R-:W-:Y:S02]  /*5a20*/  LEA.HI.X.SX32 R2, R2, R0, 0x1, P0 ;  /* 0x0000000002027211 */ /* 0x000fe400000f0eff */
[----:B------:R-:W-:-:S04]  /*5a30*/  LEA R4, P0, R3, UR4, 0x2 ;  /* 0x0000000403047c11 */ /* 0x000fc8000f8010ff */
[----:B------:R-:W-:Y:S01]  /*5a40*/  LEA.HI.X R5, R3, UR5, R2, 0x2, P0 ;  /* 0x0000000503057c11 */ /* 0x000fe200080f1402 */
[----:B------:R-:W-:-:S05]  /*5a50*/  IMAD.MOV.U32 R3, RZ, RZ, 0x7f800000 ;  /* 0x7f800000ff037424 */ /* 0x000fca00078e00ff */
[----:B------:R2:W-:Y:S03]  /*5a60*/  STG.E desc[UR16][R4.64], R3 ;  /* 0x0000000304007986 */ /* 0x0005e6000c101910 */
.L_x_188:
[----:B------:R-:W-:Y:S05]  /*5a70*/  BSYNC B0 ;  /* 0x0000000000007941 */ /* 0x000fea0003800000 */
.L_x_187:
[----:B------:R-:W-:Y:S05]  /*5a80*/  @P3 EXIT ;  /* 0x000000000000394d */ /* 0x000fea0003800000 */
[----:B------:R-:W-:Y:S01]  /*5a90*/  IMAD R8, R8, UR6, RZ ;  /* 0x0000000608087c24 */ /* 0x000fe2000f8e02ff */
[----:B------:R-:W-:Y:S01]  /*5aa0*/  ULDC.64 UR4, c[0x0][0x2b0] ;  /* 0x0000ac0000047ab9 */ /* 0x000fe20000000a00 */
[----:B--2---:R-:W-:-:S03]  /*5ab0*/  IMAD.MOV.U32 R5, RZ, RZ, 0x7f800000 ;  /* 0x7f800000ff057424 */ /* 0x004fc600078e00ff */
[----:B------:R-:W-:-:S04]  /*5ac0*/  IADD3 R19, P0, R8, R19, RZ ;  /* 0x0000001308137210 */ /* 0x000fc80007f1e0ff */
[----:B------:R-:W-:Y:S02]  /*5ad0*/  LEA.HI.X.SX32 R0, R8, R0, 0x1, P0 ;  /* 0x0000000008007211 */ /* 0x000fe400000f0eff */
[----:B------:R-:W-:-:S04]  /*5ae0*/  LEA R2, P0, R19, UR4, 0x2 ;  /* 0x0000000413027c11 */ /* 0x000fc8000f8010ff */
[----:B------:R-:W-:-:S05]  /*5af0*/  LEA.HI.X R3, R19, UR5, R0, 0x2, P0 ;  /* 0x0000000513037c11 */ /* 0x000fca00080f1400 */
[----:B------:R-:W-:Y:S01]  /*5b00*/  STG.E desc[UR16][R2.64], R5 ;  /* 0x0000000502007986 */ /* 0x000fe2000c101910 */
[----:B------:R-:W-:Y:S05]  /*5b10*/  EXIT ;  /* 0x000000000000794d */ /* 0x000fea0003800000 */
.L_x_189:
        /* <DEDUP_REMOVED lines=14> */
.L_x_1145:


//--------------------- .text._ZN5flash16flash_fwd_kernelI23Flash_fwd_kernel_traitsILi96ELi64ELi64ELi4ELb0ELb0EN7cutlass6half_tE19Flash_kernel_traitsILi96ELi64ELi64ELi4ES3_EELb0ELb1ELb0ELb0ELb0ELb1ELb0ELb0EEEvNS_16Flash_fwd_paramsE --------------------------
	.section	.text._ZN5flash16flash_fwd_kernelI23Flash_fwd_kernel_traitsILi96ELi64ELi64ELi4ELb0ELb0EN7cutlass6half_tE19Flash_kernel_traitsILi96ELi64ELi64ELi4ES3_EELb0ELb1ELb0ELb0ELb0ELb1ELb0ELb0EEEvNS_16Flash_fwd_paramsE,"ax",@progbits
	.align	128
        .global         _ZN5flash16flash_fwd_kernelI23Flash_fwd_kernel_traitsILi96ELi64ELi64ELi4ELb0ELb0EN7cutlass6half_tE19Flash_kernel_traitsILi96ELi64ELi64ELi4ES3_EELb0ELb1ELb0ELb0ELb0ELb1ELb0ELb0EEEvNS_16Flash_fwd_paramsE
        .type           _ZN5flash16flash_fwd_kernelI23Flash_fwd_kernel_traitsILi96ELi64ELi64ELi4ELb0ELb0EN7cutlass6half_tE19Flash_kernel_traitsILi96ELi64ELi64ELi4ES3_EELb0ELb1ELb0ELb0ELb0ELb1ELb0ELb0EEEvNS_16Flash_fwd_paramsE,@function
        .size           _ZN5flash16flash_fwd_kernelI23Flash_fwd_kernel_traitsILi96ELi64ELi64ELi4ELb0ELb0EN7cutlass6half_tE19Flash_kernel_traitsILi96ELi64ELi64ELi4ES3_EELb0ELb1ELb0ELb0ELb0ELb1ELb0ELb0EEEvNS_16Flash_fwd_paramsE,(.L_x_1146 - _ZN5flash16flash_fwd_kernelI23Flash_fwd_kernel_traitsILi96ELi64ELi64ELi4ELb0ELb0EN7cutlass6half_tE19Flash_kernel_traitsILi96ELi64ELi64ELi4ES3_EELb0ELb1ELb0ELb0ELb0ELb1ELb0ELb0EEEvNS_16Flash_fwd_paramsE)
        .other          _ZN5flash16flash_fwd_kernelI23Flash_fwd_kernel_traitsILi96ELi64ELi64ELi4ELb0ELb0EN7cutlass6half_tE19Flash_kernel_traitsILi96ELi64ELi64ELi4ES3_EELb0ELb1ELb0ELb0ELb0ELb1ELb0ELb0EEEvNS_16Flash_fwd_paramsE,@"STO_CUDA_ENTRY STV_DEFAULT"
_ZN5flash16flash_fwd_kernelI23Flash_fwd_kernel_traitsILi96ELi64ELi64ELi4ELb0ELb0EN7cutlass6half_tE19Flash_kernel_traitsILi96ELi64ELi64ELi4ES3_EELb0ELb1ELb0ELb0ELb0ELb1ELb0ELb0EEEvNS_16Flash_fwd_paramsE:
.text._ZN5flash16flash_fwd_kernelI23Flash_fwd_kernel_traitsILi96ELi64ELi64ELi4ELb0ELb0EN7cutlass6half_tE19Flash_kernel_traitsILi96ELi64ELi64ELi4ES3_EELb0ELb1ELb0ELb0ELb0ELb1ELb0ELb0EEEvNS_16Flash_fwd_paramsE:
[----:B------:R-:W-:Y:S08]  /*0000*/  LDC R1, c[0x0][0x28] ;  /* 0x00000a00ff017b82 */ /* 0x000ff00000000800 */
[----:B------:R-:W1:Y:S01]  /*0010*/  LDC.64 R4, c[0x0][0x2f0] ;  /* 0x0000bc00ff047b82 */ /* 0x000e620000000a00 */
[----:B------:R-:W2:Y:S01]  /*0020*/  S2R R20, SR_CTAID.Y ;  /* 0x0000000000147919 */ /* 0x000ea20000002600 */
[----:B------:R-:W-:Y:S01]  /*0030*/  IMAD.MOV.U32 R117, RZ, RZ, -0x1 ;  /* 0xffffffffff757424 */ /* 0x000fe200078e00ff */
[----:B------:R-:W-:-:S05]  /*0040*/  ULDC.64 UR12, c[0x0][0x208] ;  /* 0x00008200000c7ab9 */ /* 0x000fca0000000a00 */
[----:B------:R-:W3:Y:S08]  /*0050*/  LDC.64 R2, c[0x0][0x300] ;  /* 0x0000c000ff027b82 */ /* 0x000ef00000000a00 */
[----:B------:R-:W2:Y:S01]  /*0060*/  LDC.64 R6, c[0x0][0x2f0] ;  /* 0x0000bc00ff067b82 */ /* 0x000ea20000000a00 */
[----:B-1----:R-:W-:-:S07]  /*0070*/  ISETP.NE.U32.AND P2, PT, R4, RZ, PT ;  /* 0x000000ff0400720c */ /* 0x002fce0003f45070 */
[----:B------:R-:W1:Y:S01]  /*0080*/  LDC.U8 R8, c[0x0][0x3c2] ;  /* 0x0000f080ff087b82 */ /* 0x000e620000000000 */
[----:B------:R-:W-:Y:S02]  /*0090*/  ISETP.NE.AND.EX P2, PT, R5, RZ, PT, P2 ;  /* 0x000000ff0500720c */ /* 0x000fe40003f45320 */
[----:B---3--:R-:W-:-:S04]  /*00a0*/  ISETP.NE.U32.AND P1, PT, R2, RZ, PT ;  /* 0x000000ff0200720c */ /* 0x008fc80003f25070 */
[----:B------:R-:W-:Y:S01]  /*00b0*/  ISETP.NE.AND.EX P1, PT, R3, RZ, PT, P1 ;  /* 0x000000ff0300720c */ /* 0x000fe20003f25310 */
[----:B------:R-:W-:Y:S01]  /*00c0*/  IMAD.MOV.U32 R22, RZ, RZ, RZ ;  /* 0x000000ffff167224 */ /* 0x000fe200078e00ff */
[----:B------:R-:W3:Y:S01]  /*00d0*/  LDC.64 R2, c[0x0][0x2f8] ;  /* 0x0000be00ff027b82 */ /* 0x000ee20000000a00 */
[----:B--2---:R-:W-:-:S05]  /*00e0*/  IMAD.WIDE R10, R20, 0x4, R6 ;  /* 0x00000004140a7825 */ /* 0x004fca00078e0206 */
[----:B------:R-:W2:Y:S02]  /*00f0*/  @P2 LDG.E R117, desc[UR12][R10.64] ;  /* 0x0000000c0a752981 */ /* 0x000ea4000c1e1900 */
[----:B------:R-:W4:Y:S02]  /*0100*/  LDC.64 R6, c[0x0][0x2f8] ;  /* 0x0000be00ff067b82 */ /* 0x000f240000000a00 */
[----:B------:R-:W2:Y:S06]  /*0110*/  @P2 LDG.E R0, desc[UR12][R10.64+0x4] ;  /* 0x0000040c0a002981 */ /* 0x000eac000c1e1900 */
[----:B------:R-:W1:Y:S02]  /*0120*/  @P1 LDC.64 R4, c[0x0][0x300] ;  /* 0x0000c000ff041b82 */ /* 0x000e640000000a00 */
[----:B-1----:R-:W-:-:S05]  /*0130*/  @P1 IMAD.WIDE R4, R20, 0x4, R4 ;  /* 0x0000000414041825 */ /* 0x002fca00078e0204 */
[----:B------:R1:W5:Y:S01]  /*0140*/  @P1 LDG.E R22, desc[UR12][R4.64] ;  /* 0x0000000c04161981 */ /* 0x000362000c1e1900 */
[----:B------:R-:W-:Y:S02]  /*0150*/  ISETP.NE.AND P3, PT, R8, RZ, PT ;  /* 0x000000ff0800720c */ /* 0x000fe40003f65270 */
[----:B---3--:R-:W-:-:S04]  /*0160*/  ISETP.EQ.U32.AND P0, PT, R2, RZ, PT ;  /* 0x000000ff0200720c */ /* 0x008fc80003f02070 */
[----:B------:R-:W-:Y:S01]  /*0170*/  ISETP.EQ.OR.EX P0, PT, R3, RZ, !P3, P0 ;  /* 0x000000ff0300720c */ /* 0x000fe20005f02700 */
[----:B------:R-:W-:Y:S02]  /*0180*/  IMAD.MOV.U32 R23, RZ, RZ, -0x1 ;  /* 0xffffffffff177424 */ /* 0x000fe400078e00ff */
[----:B----4-:R-:W-:Y:S01]  /*0190*/  IMAD.WIDE R6, R20, 0x4, R6 ;  /* 0x0000000414067825 */ /* 0x010fe200078e0206 */
[----:B------:R-:W3:Y:S01]  /*01a0*/  S2R R137, SR_CTAID.X ;  /* 0x0000000000897919 */ /* 0x000ee20000002500 */
[----:B------:R-:W4:Y:S08]  /*01b0*/  S2R R36, SR_CTAID.Z ;  /* 0x0000000000247919 */ /* 0x000f300000002700 */
[----:B------:R1:W5:Y:S01]  /*01c0*/  @!P0 LDG.E R23, desc[UR12][R6.64] ;  /* 0x0000000c06178981 */ /* 0x000362000c1e1900 */
[----:B------:R-:W-:-:S04]  /*01d0*/  ISETP.NE.U32.AND P0, PT, R2, RZ, PT ;  /* 0x000000ff0200720c */ /* 0x000fc80003f05070 */
[----:B------:R-:W-:Y:S01]  /*01e0*/  ISETP.NE.AND.EX P0, PT, R3, RZ, PT, P0 ;  /* 0x000000ff0300720c */ /* 0x000fe20003f05300 */
[----:B--2---:R-:W-:-:S06]  /*01f0*/  @P2 IMAD.IADD R119, R0, 0x1, -R117 ;  /* 0x0000000100772824 */ /* 0x004fcc00078e0a75 */
[----:B------:R-:W2:Y:S06]  /*0200*/  @!P2 LDC R119, c[0x0][0x2c4] ;  /* 0x0000b100ff77ab82 */ /* 0x000eac0000000800 */
[----:B-1-34-:R-:W-:Y:S05]  /*0210*/  @!P0 BRA `(.L_x_190) ;  /* 0x0000000000108947 */ /* 0x01afea0003800000 */
[----:B------:R-:W3:Y:S02]  /*0220*/  @P3 LDG.E R0, desc[UR12][R6.64+0x4] ;  /* 0x0000040c06003981 */ /* 0x000ee4000c1e1900 */
[----:B---3-5:R-:W-:-:S06]  /*0230*/  @P3 IADD3 R5, R0, -R23, RZ ;  /* 0x8000001700053210 */ /* 0x028fcc0007ffe0ff */
[----:B------:R3:W5:Y:S01]  /*0240*/  @!P3 LDG.E R5, desc[UR12][R6.64] ;  /* 0x0000000c0605b981 */ /* 0x000762000c1e1900 */
[----:B------:R-:W-:Y:S05]  /*0250*/  BRA `(.L_x_191) ;  /* 0x0000000000047947 */ /* 0x000fea0003800000 */
.L_x_190:
[----:B------:R-:W1:Y:S02]  /*0260*/  LDC R5, c[0x0][0x2c8] ;  /* 0x0000b200ff057b82 */ /* 0x000e640000000800 */
.L_x_191:
[----:B------:R-:W4:Y:S02]  /*0270*/  LDC.64 R2, c[0x0][0x308] ;  /* 0x0000c200ff027b82 */ /* 0x000f240000000a00 */
[----:B----4-:R-:W-:-:S04]  /*0280*/  ISETP.NE.U32.AND P1, PT, R2, RZ, PT ;  /* 0x000000ff0200720c */ /* 0x010fc80003f25070 */
[----:B------:R-:W-:-:S13]  /*0290*/  ISETP.NE.AND.EX P1, PT, R3, RZ, PT, P1 ;  /* 0x000000ff0300720c */ /* 0x000fda0003f25310 */
[----:B------:R-:W3:Y:S01]  /*02a0*/  @P1 LDC.64 R2, c[0x0][0x308] ;  /* 0x0000c200ff021b82 */ /* 0x000ee20000000a00 */
[----:B------:R-:W-:-:S07]  /*02b0*/  IMAD.SHL.U32 R88, R137, 0x40, RZ ;  /* 0x0000004089587824 */ /* 0x000fce00078e00ff */
[----:B------:R-:W4:Y:S01]  /*02c0*/  @!P1 LDC R0, c[0x0][0x2cc] ;  /* 0x0000b300ff009b82 */ /* 0x000f220000000800 */
[----:B---3--:R-:W-:-:S07]  /*02d0*/  @P1 IMAD.WIDE R6, R20, 0x4, R2 ;  /* 0x0000000414061825 */ /* 0x008fce00078e0202 */
[----:B------:R-:W3:Y:S01]  /*02e0*/  @!P1 LDC.64 R2, c[0x0][0x318] ;  /* 0x0000c600ff029b82 */ /* 0x000ee20000000a00 */
[----:B------:R1:W5:Y:S01]  /*02f0*/  @P1 LDG.E R7, desc[UR12][R6.64] ;  /* 0x0000000c06071981 */ /* 0x000362000c1e1900 */
[----:B--2---:R-:W-:-:S13]  /*0300*/  ISETP.GT.AND P0, PT, R119, R88, PT ;  /* 0x000000587700720c */ /* 0x004fda0003f04270 */
[----:B----4-:R-:W-:Y:S05]  /*0310*/  @!P0 EXIT ;  /* 0x000000000000894d */ /* 0x010fea0003800000 */
[----:B------:R-:W2:Y:S01]  /*0320*/  LDC R87, c[0x0][0x398] ;  /* 0x0000e600ff577b82 */ /* 0x000ea20000000800 */
[----:B---3--:R-:W-:Y:S01]  /*0330*/  @!P1 ISETP.NE.U32.AND P0, PT, R2, RZ, PT ;  /* 0x000000ff0200920c */ /* 0x008fe20003f05070 */
[----:B-----5:R-:W-:Y:S01]  /*0340*/  @P1 IMAD.IADD R2, R7, 0x1, -R22 ;  /* 0x0000000107021824 */ /* 0x020fe200078e0a16 */
[----:B------:R-:W3:Y:S02]  /*0350*/  S2R R86, SR_TID.X ;  /* 0x0000000000567919 */ /* 0x000ee40000002100 */
[----:B------:R-:W-:Y:S02]  /*0360*/  @!P1 ISETP.NE.AND.EX P0, PT, R3, RZ, PT, P0 ;  /* 0x000000ff0300920c */ /* 0x000fe40003f05300 */
[----:B------:R-:W-:Y:S02]  /*0370*/  IADD3 R3, -R119, 0x7f, R88 ;  /* 0x0000007f77037810 */ /* 0x000fe40007ffe158 */
[----:B------:R-:W-:-:S04]  /*0380*/  @!P1 SEL R0, R0, RZ, P0 ;  /* 0x000000ff00009207 */ /* 0x000fc80000000000 */
[----:B-1----:R-:W-:-:S05]  /*0390*/  @!P1 IADD3 R2, R0, R5, -R22 ;  /* 0x0000000500029210 */ /* 0x002fca0007ffe816 */
[----:B------:R-:W-:-:S05]  /*03a0*/  VIADD R5, R2, 0x3f ;  /* 0x0000003f02057836 */ /* 0x000fca0000000000 */
[----:B------:R-:W-:Y:S02]  /*03b0*/  SHF.R.S32.HI R4, RZ, 0x1f, R5 ;  /* 0x0000001fff047819 */ /* 0x000fe40000011405 */
[----:B--2---:R-:W-:Y:S02]  /*03c0*/  IADD3 R3, R3, R87, R2 ;  /* 0x0000005703037210 */ /* 0x004fe40007ffe002 */
[----:B------:R-:W-:Y:S02]  /*03d0*/  LEA.HI R4, R4, R5, RZ, 0x6 ;  /* 0x0000000504047211 */ /* 0x000fe400078f30ff */
[----:B------:R-:W-:Y:S02]  /*03e0*/  SHF.R.S32.HI R0, RZ, 0x1f, R3 ;  /* 0x0000001fff007819 */ /* 0x000fe40000011403 */
[----:B------:R-:W-:Y:S02]  /*03f0*/  SHF.R.S32.HI R4, RZ, 0x6, R4 ;  /* 0x00000006ff047819 */ /* 0x000fe40000011404 */
[----:B------:R-:W-:-:S04]  /*0400*/  LEA.HI R0, R0, R3, RZ, 0x6 ;  /* 0x0000000300007211 */ /* 0x000fc800078f30ff */
[----:B------:R-:W-:-:S04]  /*0410*/  SHF.R.S32.HI R3, RZ, 0x6, R0 ;  /* 0x00000006ff037819 */ /* 0x000fc80000011400 */
[----:B------:R-:W-:-:S04]  /*0420*/  VIMNMX R98, R4, R3, PT ;  /* 0x0000000304627248 */ /* 0x000fc80003fe0100 */
[----:B------:R-:W-:-:S13]  /*0430*/  ISETP.GE.AND P0, PT, R98, 0x1, PT ;  /* 0x000000016200780c */ /* 0x000fda0003f06270 */
[----:B---3--:R-:W-:Y:S05]  /*0440*/  @!P0 BRA `(.L_x_192) ;  /* 0x0000007800bc8947 */ /* 0x008fea0003800000 */
[----:B------:R-:W1:Y:S01]  /*0450*/  LDC R3, c[0x0][0x278] ;  /* 0x00009e00ff037b82 */ /* 0x000e620000000800 */
[----:B------:R-:W-:Y:S01]  /*0460*/  ISETP.NE.AND P2, PT, R117, -0x1, PT ;  /* 0xffffffff7500780c */ /* 0x000fe20003f45270 */
[----:B------:R-:W-:Y:S01]  /*0470*/  VIADD R85, R98, 0xffffffff ;  /* 0xffffffff62557836 */ /* 0x000fe20000000000 */
[----:B------:R-:W-:Y:S01]  /*0480*/  IABS R8, R36 ;  /* 0x0000002400087213 */ /* 0x000fe20000000000 */
[----:B------:R-:W-:Y:S01]  /*0490*/  IMAD.IADD R114, R119, 0x1, -R88 ;  /* 0x0000000177727824 */ /* 0x000fe200078e0a58 */
[----:B------:R-:W-:Y:S01]  /*04a0*/  SHF.R.S32.HI R89, RZ, 0x1f, R86 ;  /* 0x0000001fff597819 */ /* 0x000fe20000011456 */
[----:B------:R-:W-:Y:S01]  /*04b0*/  IMAD R15, R85, -0x40, R2 ;  /* 0xffffffc0550f7824 */ /* 0x000fe200078e0202 */
[----:B------:R-:W-:Y:S01]  /*04c0*/  SHF.R.S32.HI R27, RZ, 0x1f, R36 ;  /* 0x0000001fff1b7819 */ /* 0x000fe20000011424 */
[----:B------:R-:W-:Y:S01]  /*04d0*/  ULDC.64 UR4, c[0x0][0x258] ;  /* 0x0000960000047ab9 */ /* 0x000fe20000000a00 */
[----:B------:R-:W-:-:S03]  /*04e0*/  LEA.HI R13, R89, R86, RZ, 0x2 ;  /* 0x00000056590d7211 */ /* 0x000fc600078f10ff */
[----:B------:R-:W-:Y:S01]  /*04f0*/  IMAD R27, R27, UR4, RZ ;  /* 0x000000041b1b7c24 */ /* 0x000fe2000f8e02ff */
[----:B------:R-:W-:Y:S02]  /*0500*/  SHF.R.S32.HI R28, RZ, 0x2, R13 ;  /* 0x00000002ff1c7819 */ /* 0x000fe4000001140d */
[----:B------:R-:W-:Y:S01]  /*0510*/  @!P2 SHF.R.S32.HI R11, RZ, 0x1f, R20 ;  /* 0x0000001fff0ba819 */ /* 0x000fe20000011414 */
[----:B------:R-:W-:Y:S01]  /*0520*/  IMAD R27, R36, UR5, R27 ;  /* 0x00000005241b7c24 */ /* 0x000fe2000f8e021b */
[CC--:B------:R-:W-:Y:S02]  /*0530*/  ISETP.GE.AND P3, PT, R28.reuse, R15.reuse, PT ;  /* 0x0000000f1c00720c */ /* 0x0c0fe40003f66270 */
[----:B------:R-:W-:Y:S02]  /*0540*/  ISETP.GE.AND P5, PT, R28, R15, PT ;  /* 0x0000000f1c00720c */ /* 0x000fe40003fa6270 */
[----:B------:R-:W-:Y:S02]  /*0550*/  SHF.R.S32.HI R29, RZ, 0x1f, R28 ;  /* 0x0000001fff1d7819 */ /* 0x000fe4000001141c */
[----:B------:R-:W-:-:S02]  /*0560*/  P2R R31, PR, RZ, 0x8 ;  /* 0x00000008ff1f7803 */ /* 0x000fc40000000000 */
[----:B-1----:R-:W-:Y:S01]  /*0570*/  IABS R0, R3 ;  /* 0x0000000300007213 */ /* 0x002fe20000000000 */
[----:B------:R-:W-:-:S03]  /*0580*/  IMAD.WIDE R136, R137, 0x40, R28 ;  /* 0x0000004089887825 */ /* 0x000fc600078e021c */
[----:B------:R-:W1:Y:S01]  /*0590*/  I2F.RP R6, R0 ;  /* 0x0000000000067306 */ /* 0x000e620000209400 */
[----:B------:R-:W2:Y:S07]  /*05a0*/  @!P3 S2R R21, SR_CgaCtaId ;  /* 0x000000000015b919 */ /* 0x000eae0000008800 */
[----:B-1----:R-:W1:Y:S02]  /*05b0*/  MUFU.RCP R5, R6 ;  /* 0x0000000600057308 */ /* 0x002e640000001000 */
[----:B-1----:R-:W-:Y:S01]  /*05c0*/  VIADD R5, R5, 0xffffffe ;  /* 0x0ffffffe05057836 */ /* 0x002fe20000000000 */
[----:B------:R-:W1:Y:S05]  /*05d0*/  @P2 LDC.64 R6, c[0x0][0x240] ;  /* 0x00009000ff062b82 */ /* 0x000e6a0000000a00 */
[----:B------:R-:W3:Y:S02]  /*05e0*/  F2I.FTZ.U32.TRUNC.NTZ R5, R5 ;  /* 0x0000000500057305 */ /* 0x000ee4000021f000 */
[----:B---3--:R-:W-:-:S04]  /*05f0*/  IMAD.MOV R4, RZ, RZ, -R5 ;  /* 0x000000ffff047224 */ /* 0x008fc800078e0a05 */
[----:B------:R-:W-:Y:S02]  /*0600*/  IMAD R9, R4, R0, RZ ;  /* 0x0000000004097224 */ /* 0x000fe400078e02ff */
[----:B------:R-:W-:Y:S02]  /*0610*/  IMAD.MOV.U32 R4, RZ, RZ, RZ ;  /* 0x000000ffff047224 */ /* 0x000fe400078e00ff */
[----:B-1----:R-:W-:Y:S01]  /*0620*/  @P2 IMAD.WIDE.U32 R34, R117, R6, RZ ;  /* 0x0000000675222225 */ /* 0x002fe200078e00ff */
[----:B------:R-:W-:-:S03]  /*0630*/  LOP3.LUT R6, R36, R3, RZ, 0x3c, !PT ;  /* 0x0000000324067212 */ /* 0x000fc600078e3cff */
[----:B------:R-:W-:Y:S02]  /*0640*/  IMAD.HI.U32 R9, R5, R9, R4 ;  /* 0x0000000905097227 */ /* 0x000fe400078e0004 */
[----:B------:R-:W1:Y:S02]  /*0650*/  @!P2 LDC.64 R4, c[0x0][0x228] ;  /* 0x00008a00ff04ab82 */ /* 0x000e640000000a00 */
[----:B------:R-:W-:Y:S02]  /*0660*/  @P2 IMAD R7, R117, R7, R35 ;  /* 0x0000000775072224 */ /* 0x000fe400078e0223 */
[----:B------:R-:W-:-:S04]  /*0670*/  IMAD.HI.U32 R96, R9, R8, RZ ;  /* 0x0000000809607227 */ /* 0x000fc800078e00ff */
[----:B------:R-:W-:-:S04]  /*0680*/  IMAD.MOV R9, RZ, RZ, -R96 ;  /* 0x000000ffff097224 */ /* 0x000fc800078e0a60 */
[----:B------:R-:W-:Y:S02]  /*0690*/  IMAD R9, R0, R9, R8 ;  /* 0x0000000900097224 */ /* 0x000fe400078e0208 */
[----:B------:R-:W-:-:S03]  /*06a0*/  VIADD R8, R28, 0x20 ;  /* 0x000000201c087836 */ /* 0x000fc60000000000 */
[----:B------:R-:W-:Y:S02]  /*06b0*/  ISETP.GT.U32.AND P1, PT, R0, R9, PT ;  /* 0x000000090000720c */ /* 0x000fe40003f24070 */
[C---:B------:R-:W-:Y:S02]  /*06c0*/  ISETP.GE.AND P0, PT, R8.reuse, R114, PT ;  /* 0x000000720800720c */ /* 0x040fe40003f06270 */
[CC--:B------:R-:W-:Y:S02]  /*06d0*/  ISETP.GE.AND P6, PT, R8.reuse, R15.reuse, PT ;  /* 0x0000000f0800720c */ /* 0x0c0fe40003fc6270 */
[----:B------:R-:W-:Y:S01]  /*06e0*/  ISETP.GE.AND P4, PT, R8, R15, PT ;  /* 0x0000000f0800720c */ /* 0x000fe20003f86270 */
[-C--:B-1----:R-:W-:Y:S02]  /*06f0*/  @!P2 IMAD R8, R11, R4.reuse, RZ ;  /* 0x000000040b08a224 */ /* 0x082fe400078e02ff */
[----:B------:R-:W-:Y:S01]  /*0700*/  @!P2 IMAD.WIDE.U32 R10, R20, R4, RZ ;  /* 0x00000004140aa225 */ /* 0x000fe200078e00ff */
[----:B------:R-:W-:-:S03]  /*0710*/  LEA.HI R4, R89, R86, RZ, 0x3 ;  /* 0x0000005659047211 */ /* 0x000fc600078f18ff */
[----:B------:R-:W-:Y:S01]  /*0720*/  @!P2 IMAD R5, R20, R5, R8 ;  /* 0x000000051405a224 */ /* 0x000fe200078e0208 */
[----:B------:R-:W-:Y:S01]  /*0730*/  SHF.R.S32.HI R17, RZ, 0x3, R4 ;  /* 0x00000003ff117819 */ /* 0x000fe20000011404 */
[----:B------:R-:W-:Y:S01]  /*0740*/  @!P1 IMAD.IADD R9, R9, 0x1, -R0 ;  /* 0x0000000109099824 */ /* 0x000fe200078e0a00 */
[----:B------:R-:W1:Y:S01]  /*0750*/  @!P0 S2R R25, SR_CgaCtaId ;  /* 0x0000000000198919 */ /* 0x000e620000008800 */
[----:B------:R-:W-:Y:S01]  /*0760*/  @!P2 IMAD.IADD R7, R11, 0x1, R5 ;  /* 0x000000010b07a824 */ /* 0x000fe200078e0205 */
[----:B------:R-:W-:Y:S01]  /*0770*/  @!P0 MOV R8, 0x400 ;  /* 0x0000040000088802 */ /* 0x000fe20000000f00 */
[----:B------:R-:W-:Y:S01]  /*0780*/  @!P2 IMAD.MOV.U32 R34, RZ, RZ, R10 ;  /* 0x000000ffff22a224 */ /* 0x000fe200078e000a */
[----:B------:R-:W-:Y:S01]  /*0790*/  ISETP.GE.U32.AND P2, PT, R9, R0, PT ;  /* 0x000000000900720c */ /* 0x000fe20003f46070 */
[----:B------:R-:W-:Y:S01]  /*07a0*/  @!P1 VIADD R96, R96, 0x1 ;  /* 0x0000000160609836 */ /* 0x000fe20000000000 */
[----:B------:R-:W-:Y:S01]  /*07b0*/  LEA.HI R0, R89, R86, RZ, 0x4 ;  /* 0x0000005659007211 */ /* 0x000fe200078f20ff */
[----:B------:R-:W3:Y:S01]  /*07c0*/  @!P6 S2R R19, SR_CgaCtaId ;  /* 0x000000000013e919 */ /* 0x000ee20000008800 */
[----:B------:R-:W-:Y:S01]  /*07d0*/  ISETP.GE.AND P1, PT, R6, RZ, PT ;  /* 0x000000ff0600720c */ /* 0x000fe20003f26270 */
[----:B------:R-:W-:Y:S01]  /*07e0*/  IMAD.SHL.U32 R33, R17, 0x40, RZ ;  /* 0x0000004011217824 */ /* 0x000fe200078e00ff */
[----:B------:R-:W-:-:S02]  /*07f0*/  SHF.R.S32.HI R5, RZ, 0x4, R0 ;  /* 0x00000004ff057819 */ /* 0x000fc40000011400 */
[----:B------:R-:W-:Y:S02]  /*0800*/  LOP3.LUT R9, R13, 0xfffffffc, RZ, 0xc0, !PT ;  /* 0xfffffffc0d097812 */ /* 0x000fe400078ec0ff */
[----:B------:R-:W-:Y:S02]  /*0810*/  LEA.HI R16, R0, R5, RZ, 0x1 ;  /* 0x0000000500107211 */ /* 0x000fe400078f08ff */
[----:B------:R-:W-:Y:S01]  /*0820*/  LOP3.LUT R33, R33, 0xc0, RZ, 0xc0, !PT ;  /* 0x000000c021217812 */ /* 0x000fe200078ec0ff */
[----:B------:R-:W-:Y:S01]  /*0830*/  @P2 VIADD R96, R96, 0x1 ;  /* 0x0000000160602836 */ /* 0x000fe20000000000 */
[----:B------:R-:W-:Y:S01]  /*0840*/  ISETP.NE.AND P2, PT, R3, RZ, PT ;  /* 0x000000ff0300720c */ /* 0x000fe20003f45270 */
[----:B------:R-:W-:Y:S01]  /*0850*/  IMAD.IADD R128, R86, 0x1, -R9 ;  /* 0x0000000156807824 */ /* 0x000fe200078e0a09 */
[----:B------:R-:W-:Y:S01]  /*0860*/  LOP3.LUT R16, R16, 0xfffffffe, RZ, 0xc0, !PT ;  /* 0xfffffffe10107812 */ /* 0x000fe200078ec0ff */
[----:B------:R-:W-:Y:S01]  /*0870*/  @!P1 IMAD.MOV R96, RZ, RZ, -R96 ;  /* 0x000000ffff609224 */ /* 0x000fe200078e0a60 */
[----:B------:R-:W-:Y:S01]  /*0880*/  @!P3 MOV R6, 0x400 ;  /* 0x000004000006b802 */ /* 0x000fe20000000f00 */
[----:B------:R-:W-:Y:S01]  /*0890*/  IMAD.SHL.U32 R128, R128, 0x8, RZ ;  /* 0x0000000880807824 */ /* 0x000fe200078e00ff */
[----:B------:R-:W-:Y:S01]  /*08a0*/  LEA.HI R89, R89, R86, RZ, 0x5 ;  /* 0x0000005659597211 */ /* 0x000fe200078f28ff */
[----:B------:R-:W-:Y:S01]  /*08b0*/  IMAD.IADD R16, R5, 0x1, -R16 ;  /* 0x0000000105107824 */ /* 0x000fe200078e0a10 */
[----:B------:R-:W-:-:S02]  /*08c0*/  LOP3.LUT R5, R0, 0xfffffff0, RZ, 0xc0, !PT ;  /* 0xfffffff000057812 */ /* 0x000fc400078ec0ff */
[----:B------:R-:W-:Y:S02]  /*08d0*/  SHF.R.S32.HI R129, RZ, 0x1f, R128 ;  /* 0x0000001fff817819 */ /* 0x000fe40000011480 */
[----:B------:R-:W-:Y:S01]  /*08e0*/  IADD3 R34, P1, R128, R34, RZ ;  /* 0x0000002280227210 */ /* 0x000fe20007f3e0ff */
[----:B------:R-:W-:Y:S01]  /*08f0*/  IMAD.IADD R5, R86, 0x1, -R5 ;  /* 0x0000000156057824 */ /* 0x000fe200078e0a05 */
[----:B------:R-:W-:Y:S02]  /*0900*/  @!P2 LOP3.LUT R96, RZ, R3, RZ, 0x33, !PT ;  /* 0x00000003ff60a212 */ /* 0x000fe400078e33ff */
[----:B------:R-:W-:Y:S01]  /*0910*/  LOP3.LUT R3, R4, 0xfffffff8, RZ, 0xc0, !PT ;  /* 0xfffffff804037812 */ /* 0x000fe200078ec0ff */
[----:B------:R-:W-:Y:S01]  /*0920*/  IMAD.X R35, R129, 0x1, R7, P1 ;  /* 0x0000000181237824 */ /* 0x000fe200008e0607 */
[----:B------:R-:W-:Y:S02]  /*0930*/  ISETP.NE.AND P2, PT, R23, -0x1, PT ;  /* 0xffffffff1700780c */ /* 0x000fe40003f45270 */
[----:B------:R-:W-:Y:S01]  /*0940*/  ISETP.GE.AND P1, PT, R28, R114, PT ;  /* 0x000000721c00720c */ /* 0x000fe20003f26270 */
[----:B------:R-:W-:Y:S01]  /*0950*/  IMAD.IADD R0, R86, 0x1, -R3 ;  /* 0x0000000156007824 */ /* 0x000fe200078e0a03 */
[-C--:B------:R-:W-:Y:S01]  /*0960*/  LEA.HI R3, R5, R5.reuse, RZ, 0x1 ;  /* 0x0000000505037211 */ /* 0x080fe200078f08ff */
[----:B------:R-:W-:Y:S01]  /*0970*/  IMAD.WIDE.U32 R36, R36, UR4, R34 ;  /* 0x0000000424247c25 */ /* 0x000fe2000f8e0022 */
[----:B------:R-:W-:Y:S01]  /*0980*/  SHF.R.S32.HI R14, RZ, 0x1f, R5 ;  /* 0x0000001fff0e7819 */ /* 0x000fe20000011405 */
[----:B------:R-:W4:Y:S01]  /*0990*/  S2UR UR4, SR_CgaCtaId ;  /* 0x00000000000479c3 */ /* 0x000f220000008800 */
[----:B------:R-:W-:Y:S01]  /*09a0*/  LOP3.LUT R82, R3, 0x7fffffe, RZ, 0xc0, !PT ;  /* 0x07fffffe03527812 */ /* 0x000fe200078ec0ff */
[----:B------:R-:W-:Y:S01]  /*09b0*/  IMAD.IADD R37, R37, 0x1, R27 ;  /* 0x0000000125257824 */ /* 0x000fe200078e021b */
[----:B------:R-:W-:Y:S01]  /*09c0*/  LEA.HI R14, R14, R5, RZ, 0x3 ;  /* 0x000000050e0e7211 */ /* 0x000fe200078f18ff */
[----:B------:R-:W-:Y:S01]  /*09d0*/  @!P0 IMAD.MOV.U32 R26, RZ, RZ, R36 ;  /* 0x000000ffff1a8224 */ /* 0x000fe200078e0024 */
[----:B--2---:R-:W-:Y:S01]  /*09e0*/  @!P3 LEA R21, R21, R6, 0x18 ;  /* 0x000000061515b211 */ /* 0x004fe200078ec0ff */
[----:B------:R-:W-:Y:S01]  /*09f0*/  IMAD.IADD R82, R5, 0x1, -R82 ;  /* 0x0000000105527824 */ /* 0x000fe200078e0a52 */
[----:B------:R-:W-:Y:S01]  /*0a00*/  LOP3.LUT R10, R33, 0x18, R128, 0xf8, !PT ;  /* 0x00000018210a7812 */ /* 0x000fe200078ef880 */
[C-C-:B------:R-:W-:Y:S01]  /*0a10*/  @P2 IMAD.IADD R38, R22.reuse, 0x1, R23.reuse ;  /* 0x0000000116262824 */ /* 0x140fe200078e0217 */
[----:B------:R-:W-:Y:S01]  /*0a20*/  LEA.HI R5, R13, R28, RZ, 0x1 ;  /* 0x0000001c0d057211 */ /* 0x000fe200078f08ff */
[----:B------:R-:W-:Y:S01]  /*0a30*/  @P2 IMAD.IADD R32, R22, 0x1, R23 ;  /* 0x0000000116202824 */ /* 0x000fe200078e0217 */
[----:B------:R-:W-:Y:S01]  /*0a40*/  SHF.R.U32.HI R33, RZ, 0x3, R33 ;  /* 0x00000003ff217819 */ /* 0x000fe20000011621 */
[----:B------:R-:W2:Y:S01]  /*0a50*/  @!P1 LDC.64 R12, c[0x0][0x210] ;  /* 0x00008400ff0c9b82 */ /* 0x000ea20000000a00 */
[----:B------:R-:W-:Y:S01]  /*0a60*/  @!P6 MOV R6, 0x400 ;  /* 0x000004000006e802 */ /* 0x000fe20000000f00 */
[----:B------:R-:W-:Y:S01]  /*0a70*/  @!P0 IMAD.MOV.U32 R27, RZ, RZ, R37 ;  /* 0x000000ffff1b8224 */ /* 0x000fe200078e0025 */
[----:B------:R-:W-:-:S02]  /*0a80*/  LOP3.LUT R5, R5, 0x7fffffe, RZ, 0xc0, !PT ;  /* 0x07fffffe05057812 */ /* 0x000fc400078ec0ff */
[----:B------:R-:W-:Y:S02]  /*0a90*/  LOP3.LUT R33, R10, R33, RZ, 0x3c, !PT ;  /* 0x000000210a217212 */ /* 0x000fe400078e3cff */
[----:B-1----:R-:W-:Y:S01]  /*0aa0*/  @!P0 LEA R25, R25, R8, 0x18 ;  /* 0x0000000819198211 */ /* 0x002fe200078ec0ff */
[----:B------:R-:W1:Y:S01]  /*0ab0*/  @P2 LDC.64 R10, c[0x0][0x248] ;  /* 0x00009200ff0a2b82 */ /* 0x000e620000000a00 */
[----:B------:R-:W-:Y:S01]  /*0ac0*/  LEA.HI R18, R0, R0, RZ, 0x1 ;  /* 0x0000000000127211 */ /* 0x000fe200078f08ff */
[----:B------:R-:W-:Y:S01]  /*0ad0*/  IMAD.IADD R5, R28, 0x1, -R5 ;  /* 0x000000011c057824 */ /* 0x000fe200078e0a05 */
[----:B---3--:R-:W-:Y:S02]  /*0ae0*/  @!P6 LEA R19, R19, R6, 0x18 ;  /* 0x000000061313e211 */ /* 0x008fe400078ec0ff */
[----:B------:R-:W-:Y:S02]  /*0af0*/  LOP3.LUT R15, R18, 0x7fffffe, RZ, 0xc0, !PT ;  /* 0x07fffffe120f7812 */ /* 0x000fe400078ec0ff */
[----:B------:R-:W-:Y:S01]  /*0b00*/  SHF.R.S32.HI R84, RZ, 0x5, R89 ;  /* 0x00000005ff547819 */ /* 0x000fe20000011459 */
[----:B------:R-:W3:Y:S02]  /*0b10*/  @P2 LDC.64 R8, c[0x0][0x250] ;  /* 0x00009400ff082b82 */ /* 0x000ee40000000a00 */
[----:B------:R-:W-:Y:S01]  /*0b20*/  IMAD.IADD R15, R0, 0x1, -R15 ;  /* 0x00000001000f7824 */ /* 0x000fe200078e0a0f */
[----:B------:R-:W-:Y:S01]  /*0b30*/  SHF.R.S32.HI R0, RZ, 0x1, R3 ;  /* 0x00000001ff007819 */ /* 0x000fe20000011403 */
[----:B------:R-:W-:Y:S01]  /*0b40*/  IMAD R118, R84, 0x8, R5 ;  /* 0x0000000854767824 */ /* 0x000fe200078e0205 */
[----:B------:R-:W-:-:S03]  /*0b50*/  SHF.R.S32.HI R3, RZ, 0x1f, R3 ;  /* 0x0000001fff037819 */ /* 0x000fc60000011403 */
[----:B------:R-:W5:Y:S01]  /*0b60*/  @!P1 LDC.64 R6, c[0x0][0x240] ;  /* 0x00009000ff069b82 */ /* 0x000f620000000a00 */
[----:B------:R-:W-:Y:S01]  /*0b70*/  LEA.HI R3, R3, R0, RZ, 0x2 ;  /* 0x0000000003037211 */ /* 0x000fe200078f10ff */
[----:B------:R-:W-:-:S03]  /*0b80*/  IMAD.U32 R118, R118, 0x20, R33 ;  /* 0x0000002076767824 */ /* 0x000fc600078e0021 */
[----:B------:R-:W-:-:S03]  /*0b90*/  LOP3.LUT R3, R3, 0xfffffffc, RZ, 0xc0, !PT ;  /* 0xfffffffc03037812 */ /* 0x000fc600078ec0ff */
[----:B------:R-:W2:Y:S01]  /*0ba0*/  @!P0 LDC.64 R4, c[0x0][0x240] ;  /* 0x00009000ff048b82 */ /* 0x000ea20000000a00 */
[----:B-1----:R-:W-:Y:S02]  /*0bb0*/  @P2 IMAD R23, R32, R11, RZ ;  /* 0x0000000b20172224 */ /* 0x002fe400078e02ff */
[----:B------:R-:W-:Y:S02]  /*0bc0*/  IMAD.IADD R3, R0, 0x1, -R3 ;  /* 0x0000000100037824 */ /* 0x000fe400078e0a03 */
[----:B------:R-:W-:-:S04]  /*0bd0*/  @P2 IMAD.WIDE.U32 R32, R32, R10, RZ ;  /* 0x0000000a20202225 */ /* 0x000fc800078e00ff */
[C---:B---3--:R-:W-:Y:S02]  /*0be0*/  @P2 IMAD R0, R38.reuse, R9, RZ ;  /* 0x0000000926002224 */ /* 0x048fe400078e02ff */
[----:B------:R-:W-:-:S04]  /*0bf0*/  @P2 IMAD.WIDE.U32 R38, R38, R8, RZ ;  /* 0x0000000826262225 */ /* 0x000fc800078e00ff */
[----:B------:R-:W-:Y:S02]  /*0c00*/  @P2 IMAD.IADD R0, R39, 0x1, R0 ;  /* 0x0000000127002824 */ /* 0x000fe400078e0200 */
[-C--:B-----5:R-:W-:Y:S02]  /*0c10*/  @!P1 IMAD R34, R137, R6.reuse, RZ ;  /* 0x0000000689229224 */ /* 0x0a0fe400078e02ff */
[----:B------:R-:W-:Y:S02]  /*0c20*/  @P2 IMAD.MOV.U32 R24, RZ, RZ, R38 ;  /* 0x000000ffff182224 */ /* 0x000fe400078e0026 */
[C---:B------:R-:W-:Y:S02]  /*0c30*/  @!P1 IMAD R34, R136.reuse, R7, R34 ;  /* 0x0000000788229224 */ /* 0x040fe400078e0222 */
[----:B------:R-:W-:-:S04]  /*0c40*/  @!P1 IMAD.WIDE.U32 R36, R136, R6, R36 ;  /* 0x0000000688249225 */ /* 0x000fc800078e0024 */
[----:B------:R-:W-:Y:S02]  /*0c50*/  @P2 IMAD.IADD R23, R33, 0x1, R23 ;  /* 0x0000000121172824 */ /* 0x000fe400078e0217 */
[----:B------:R-:W-:Y:S01]  /*0c60*/  @P2 IMAD.MOV.U32 R30, RZ, RZ, R32 ;  /* 0x000000ffff1e2224 */ /* 0x000fe200078e0020 */
[----:B--2-4-:R-:W-:Y:S06]  /*0c70*/  @P2 BRA `(.L_x_193) ;  /* 0x0000000000342947 */ /* 0x014fec0003800000 */
[----:B------:R-:W1:Y:S01]  /*0c80*/  LDC.64 R10, c[0x0][0x248] ;  /* 0x00009200ff0a7b82 */ /* 0x000e620000000a00 */
[----:B------:R-:W-:-:S07]  /*0c90*/  SHF.R.S32.HI R23, RZ, 0x1f, R22 ;  /* 0x0000001fff177819 */ /* 0x000fce0000011416 */
[----:B------:R-:W2:Y:S01]  /*0ca0*/  LDC.64 R6, c[0x0][0x230] ;  /* 0x00008c00ff067b82 */ /* 0x000ea20000000a00 */
[-C--:B-1----:R-:W-:Y:S01]  /*0cb0*/  IMAD R30, R23, R10.reuse, RZ ;  /* 0x0000000a171e7224 */ /* 0x082fe200078e02ff */
[----:B------:R-:W-:Y:S01]  /*0cc0*/  SHF.R.S32.HI R23, RZ, 0x1f, R20 ;  /* 0x0000001fff177819 */ /* 0x000fe20000011414 */
[----:B------:R-:W-:-:S04]  /*0cd0*/  IMAD.WIDE.U32 R32, R22, R10, RZ ;  /* 0x0000000a16207225 */ /* 0x000fc800078e00ff */
[----:B------:R-:W-:Y:S02]  /*0ce0*/  IMAD R30, R22, R11, R30 ;  /* 0x0000000b161e7224 */ /* 0x000fe400078e021e */
[----:B--2---:R-:W-:-:S03]  /*0cf0*/  IMAD R23, R23, R6, RZ ;  /* 0x0000000617177224 */ /* 0x004fc600078e02ff */
[----:B------:R-:W-:Y:S01]  /*0d00*/  IADD3 R33, R33, R30, RZ ;  /* 0x0000001e21217210 */ /* 0x000fe20007ffe0ff */
[C---:B------:R-:W-:Y:S02]  /*0d10*/  IMAD R23, R20.reuse, R7, R23 ;  /* 0x0000000714177224 */ /* 0x040fe400078e0217 */
[----:B------:R-:W-:-:S05]  /*0d20*/  IMAD.WIDE.U32 R6, R20, R6, R32 ;  /* 0x0000000614067225 */ /* 0x000fca00078e0020 */
[----:B------:R-:W-:Y:S02]  /*0d30*/  IADD3 R23, R7, R23, RZ ;  /* 0x0000001707177210 */ /* 0x000fe40007ffe0ff */
[----:B------:R-:W-:-:S07]  /*0d40*/  MOV R30, R6 ;  /* 0x00000006001e7202 */ /* 0x000fce0000000f00 */
.L_x_193:
[----:B------:R-:W-:Y:S02]  /*0d50*/  @!P1 IADD3 R34, R37, R34, RZ ;  /* 0x0000002225229210 */ /* 0x000fe40007ffe0ff */
[----:B------:R-:W-:Y:S01]  /*0d60*/  @!P1 LEA R32, P3, R36, R12, 0x1 ;  /* 0x0000000c24209211 */ /* 0x000fe200078608ff */
[----:B------:R-:W-:-:S12]  /*0d70*/  @P2 BRA `(.L_x_194) ;  /* 0x0000000000342947 */ /* 0x000fd80003800000 */
        /* <DEDUP_REMOVED lines=13> */
.L_x_194:
[----:B------:R-:W-:Y:S01]  /*0e50*/  @!P1 LEA.HI.X R33, R36, R13, R34, 0x1, P3 ;  /* 0x0000000d24219211 */ /* 0x000fe200018f0c22 */
[----:B------:R-:W-:Y:S01]  /*0e60*/  @!P0 IMAD R22, R118, 0x2, R25 ;  /* 0x0000000276168824 */ /* 0x000fe200078e0219 */
[----:B------:R-:W-:Y:S01]  /*0e70*/  @!P0 IADD3 R7, P2, R136, 0x20, RZ ;  /* 0x0000002088078810 */ /* 0x000fe20007f5e0ff */
[----:B------:R-:W1:Y:S01]  /*0e80*/  @!P0 LDC.64 R12, c[0x0][0x210] ;  /* 0x00008400ff0c8b82 */ /* 0x000e620000000a00 */
[----:B------:R-:W-:Y:S01]  /*0e90*/  ISETP.NE.AND P3, PT, R31, RZ, PT ;  /* 0x000000ff1f00720c */ /* 0x000fe20003f65270 */
[CC--:B------:R-:W-:Y:S01]  /*0ea0*/  IMAD R6, R29.reuse, R10.reuse, RZ ;  /* 0x0000000a1d067224 */ /* 0x0c0fe200078e02ff */
[----:B------:R-:W-:Y:S01]  /*0eb0*/  UMOV UR5, 0x400 ;  /* 0x0000040000057882 */ /* 0x000fe20000000000 */
[----:B------:R-:W-:Y:S01]  /*0ec0*/  IMAD.WIDE.U32 R36, R28, R10, R128 ;  /* 0x0000000a1c247225 */ /* 0x000fe200078e0080 */
[----:B------:R-:W-:Y:S01]  /*0ed0*/  ULEA UR4, UR4, UR5, 0x18 ;  /* 0x0000000504047291 */ /* 0x000fe2000f8ec03f */
[----:B------:R-:W-:Y:S01]  /*0ee0*/  SHF.L.U64.HI R115, R10, 0x6, R11 ;  /* 0x000000060a737819 */ /* 0x000fe2000001020b */
[----:B------:R-:W-:Y:S01]  /*0ef0*/  ULDC.64 UR6, c[0x0][0x260] ;  /* 0x0000980000067ab9 */ /* 0x000fe20000000a00 */
[----:B------:R-:W-:Y:S01]  /*0f00*/  IMAD R25, R29, R8, RZ ;  /* 0x000000081d197224 */ /* 0x000fe200078e02ff */
[----:B------:R-:W-:Y:S01]  /*0f10*/  LOP3.LUT R89, R89, 0xffffffe0, RZ, 0xc0, !PT ;  /* 0xffffffe059597812 */ /* 0x000fe200078ec0ff */
[----:B------:R-:W-:Y:S01]  /*0f20*/  @!P0 IMAD.X R31, RZ, RZ, R137, P2 ;  /* 0x000000ffff1f8224 */ /* 0x000fe200010e0689 */
[----:B------:R-:W-:Y:S01]  /*0f30*/  IADD3 R120, P2, R30, R36, RZ ;  /* 0x000000241e787210 */ /* 0x000fe20007f5e0ff */
[----:B------:R-:W-:-:S02]  /*0f40*/  IMAD R6, R28, R11, R6 ;  /* 0x0000000b1c067224 */ /* 0x000fc400078e0206 */
[----:B------:R-:W-:-:S03]  /*0f50*/  IMAD.WIDE.U32 R34, R28, R8, R128 ;  /* 0x000000081c227225 */ /* 0x000fc600078e0080 */
[----:B------:R-:W-:Y:S01]  /*0f60*/  IADD3.X R121, R23, R37, R6, P2, !PT ;  /* 0x0000002517797210 */ /* 0x000fe200017fe406 */
[----:B------:R-:W-:Y:S01]  /*0f70*/  IMAD R25, R28, R9, R25 ;  /* 0x000000091c197224 */ /* 0x000fe200078e0219 */
[----:B------:R-:W-:Y:S01]  /*0f80*/  SHF.R.S32.HI R23, RZ, 0x1f, R96 ;  /* 0x0000001fff177819 */ /* 0x000fe20000011460 */
[----:B------:R-:W-:Y:S01]  /*0f90*/  @!P0 IMAD R28, R31, R4, RZ ;  /* 0x000000041f1c8224 */ /* 0x000fe200078e02ff */
[----:B------:R-:W-:Y:S01]  /*0fa0*/  IADD3 R24, P2, R24, R34, RZ ;  /* 0x0000002218187210 */ /* 0x000fe20007f5e0ff */
[----:B------:R-:W-:-:S03]  /*0fb0*/  @!P0 IMAD.WIDE.U32 R30, R7, R4, R26 ;  /* 0x00000004071e8225 */ /* 0x000fc600078e001a */
[----:B------:R-:W-:Y:S01]  /*0fc0*/  IADD3.X R25, R0, R35, R25, P2, !PT ;  /* 0x0000002300197210 */ /* 0x000fe200017fe419 */
[----:B------:R-:W-:Y:S01]  /*0fd0*/  @!P0 IMAD R28, R7, R5, R28 ;  /* 0x00000005071c8224 */ /* 0x000fe200078e021c */
[----:B------:R-:W-:Y:S01]  /*0fe0*/  SHF.L.U64.HI R0, R10, 0x5, R11 ;  /* 0x000000050a007819 */ /* 0x000fe2000001020b */
[----:B------:R-:W2:Y:S01]  /*0ff0*/  @!P3 LDC.64 R6, c[0x0][0x218] ;  /* 0x00008600ff06bb82 */ /* 0x000ea20000000a00 */
[C---:B------:R-:W-:Y:S02]  /*1000*/  @!P3 IMAD R21, R118.reuse, 0x2, R21 ;  /* 0x000000027615b824 */ /* 0x040fe400078e0215 */
[C---:B------:R-:W-:Y:S01]  /*1010*/  @!P6 IMAD R20, R118.reuse, 0x2, R19 ;  /* 0x000000027614e824 */ /* 0x040fe200078e0213 */
[----:B------:R-:W-:Y:S01]  /*1020*/  LEA R118, R118, UR4, 0x1 ;  /* 0x0000000476767c11 */ /* 0x000fe2000f8e08ff */
[----:B------:R-:W-:Y:S01]  /*1030*/  IMAD R125, R23, UR6, RZ ;  /* 0x00000006177d7c24 */ /* 0x000fe2000f8e02ff */
[----:B------:R-:W-:Y:S01]  /*1040*/  SHF.R.S32.HI R19, RZ, 0x1f, R85 ;  /* 0x0000001fff137819 */ /* 0x000fe20000011455 */
[C---:B------:R-:W-:Y:S01]  /*1050*/  IMAD.WIDE.U32 R120, R96.reuse, UR6, R120 ;  /* 0x0000000660787c25 */ /* 0x040fe2000f8e0078 */
[----:B------:R-:W3:Y:S01]  /*1060*/  @!P6 LDC.64 R4, c[0x0][0x218] ;  /* 0x00008600ff04eb82 */ /* 0x000ee20000000a00 */
[----:B------:R-:W-:Y:S01]  /*1070*/  @!PT LDS RZ, [RZ] ;  /* 0x00000000fffff984 */ /* 0x000fe20000000800 */
[----:B------:R-:W-:Y:S01]  /*1080*/  @!PT LDS RZ, [RZ] ;  /* 0x00000000fffff984 */ /* 0x000fe20000000800 */
[----:B------:R-:W-:Y:S01]  /*1090*/  @!PT LDS RZ, [RZ] ;  /* 0x00000000fffff984 */ /* 0x000fe20000000800 */
[----:B------:R-:W-:Y:S02]  /*10a0*/  @!P1 LDGSTS.E.BYPASS.LTC128B.128 [R118], desc[UR12][R32.64] ;  /* 0x0000000020769fae */ /* 0x000fe4000b901d4c */
[----:B------:R-:W-:Y:S01]  /*10b0*/  IMAD R125, R96, UR7, R125 ;  /* 0x00000007607d7c24 */ /* 0x000fe2000f8e027d */
[----:B------:R-:W-:Y:S01]  /*10c0*/  ULDC.64 UR6, c[0x0][0x268] ;  /* 0x00009a0000067ab9 */ /* 0x000fe20000000a00 */
[----:B------:R-:W-:Y:S01]  /*10d0*/  @!P1 LDGSTS.E.BYPASS.LTC128B.128 [R118+0x1000], desc[UR12][R32.64+0x40] ;  /* 0x0100004020769fae */ /* 0x000fe2000b901d4c */
[----:B------:R-:W-:-:S02]  /*10e0*/  @!P0 IMAD.IADD R28, R31, 0x1, R28 ;  /* 0x000000011f1c8824 */ /* 0x000fc400078e021c */
[----:B------:R-:W-:Y:S01]  /*10f0*/  IMAD.SHL.U32 R116, R10, 0x40, RZ ;  /* 0x000000400a747824 */ /* 0x000fe200078e00ff */
[----:B------:R-:W-:Y:S01]  /*1100*/  @!P1 LDGSTS.E.BYPASS.LTC128B.128 [R118+0x2000], desc[UR12][R32.64+0x80] ;  /* 0x0200008020769fae */ /* 0x000fe2000b901d4c */
[C---:B-1----:R-:W-:Y:S01]  /*1110*/  @!P0 LEA R26, P1, R30.reuse, R12, 0x1 ;  /* 0x0000000c1e1a8211 */ /* 0x042fe200078208ff */
[----:B------:R-:W-:Y:S02]  /*1120*/  IMAD.IADD R125, R121, 0x1, R125 ;  /* 0x00000001797d7824 */ /* 0x000fe400078e027d */
[----:B------:R-:W-:Y:S01]  /*1130*/  IMAD.MOV.U32 R124, RZ, RZ, R120 ;  /* 0x000000ffff7c7224 */ /* 0x000fe200078e0078 */
[----:B------:R-:W-:Y:S01]  /*1140*/  @!P0 LEA.HI.X R27, R30, R13, R28, 0x1, P1 ;  /* 0x0000000d1e1b8211 */ /* 0x000fe200008f0c1c */
[----:B------:R-:W-:Y:S02]  /*1150*/  IMAD R12, R115, R85, RZ ;  /* 0x00000055730c7224 */ /* 0x000fe400078e02ff */
[-C--:B------:R-:W-:Y:S02]  /*1160*/  IMAD.WIDE.U32 R28, R85, R116.reuse, R124 ;  /* 0x00000074551c7225 */ /* 0x080fe400078e007c */
[----:B------:R-:W-:Y:S02]  /*1170*/  @!P0 LDGSTS.E.BYPASS.LTC128B.128 [R22+0x800], desc[UR12][R26.64] ;  /* 0x008000001a168fae */ /* 0x000fe4000b901d4c */
[----:B------:R-:W-:Y:S01]  /*1180*/  IMAD R12, R19, R116, R12 ;  /* 0x00000074130c7224 */ /* 0x000fe200078e020c */
[----:B--2---:R-:W-:Y:S01]  /*1190*/  @!P3 LEA R30, P2, R28, R6, 0x1 ;  /* 0x000000061c1eb211 */ /* 0x004fe200078408ff */
[----:B------:R-:W-:Y:S01]  /*11a0*/  IMAD.SHL.U32 R83, R10, 0x20, RZ ;  /* 0x000000200a537824 */ /* 0x000fe200078e00ff */
[----:B------:R-:W-:Y:S01]  /*11b0*/  @!P0 LDGSTS.E.BYPASS.LTC128B.128 [R22+0x1800], desc[UR12][R26.64+0x40] ;  /* 0x018000401a168fae */ /* 0x000fe2000b901d4c */
[----:B------:R-:W-:-:S02]  /*11c0*/  IMAD.IADD R12, R29, 0x1, R12 ;  /* 0x000000011d0c7824 */ /* 0x000fc400078e020c */
[----:B------:R-:W-:Y:S01]  /*11d0*/  IMAD R123, R23, UR6, RZ ;  /* 0x00000006177b7c24 */ /* 0x000fe2000f8e02ff */
[----:B------:R-:W-:Y:S01]  /*11e0*/  @!P6 IADD3 R6, P1, R83, R28, RZ ;  /* 0x0000001c5306e210 */ /* 0x000fe20007f3e0ff */
[----:B------:R1:W-:Y:S01]  /*11f0*/  @!P0 LDGSTS.E.BYPASS.LTC128B.128 [R22+0x2800], desc[UR12][R26.64+0x80] ;  /* 0x028000801a168fae */ /* 0x0003e2000b901d4c */
[----:B------:R-:W-:Y:S01]  /*1200*/  @!P3 LEA.HI.X R31, R28, R7, R12, 0x1, P2 ;  /* 0x000000071c1fb211 */ /* 0x000fe200010f0c0c */
[C---:B------:R-:W-:Y:S02]  /*1210*/  IMAD R123, R96.reuse, UR7, R123 ;  /* 0x00000007607b7c24 */ /* 0x040fe4000f8e027b */
[----:B------:R-:W-:Y:S02]  /*1220*/  IMAD.WIDE.U32 R96, R96, UR6, R24 ;  /* 0x0000000660607c25 */ /* 0x000fe4000f8e0018 */
[----:B------:R-:W-:Y:S02]  /*1230*/  @!P3 LDGSTS.E.BYPASS.LTC128B.128 [R21+0x3000], desc[UR12][R30.64] ;  /* 0x030000001e15bfae */ /* 0x000fe4000b901d4c */
[----:B------:R-:W-:Y:S01]  /*1240*/  @!P6 IMAD.X R12, R0, 0x1, R12, P1 ;  /* 0x00000001000ce824 */ /* 0x000fe200008e060c */
[----:B---3--:R-:W-:Y:S01]  /*1250*/  @!P6 LEA R24, P1, R6, R4, 0x1 ;  /* 0x000000040618e211 */ /* 0x008fe200078208ff */
[----:B------:R-:W-:Y:S01]  /*1260*/  @!P3 LDGSTS.E.BYPASS.LTC128B.128 [R21+0x4000], desc[UR12][R30.64+0x40] ;  /* 0x040000401e15bfae */ /* 0x000fe2000b901d4c */
[----:B------:R-:W-:-:S02]  /*1270*/  IMAD.SHL.U32 R13, R17, 0x8, RZ ;  /* 0x00000008110d7824 */ /* 0x000fc400078e00ff */
[----:B------:R-:W-:Y:S01]  /*1280*/  @!P6 LEA.HI.X R25, R6, R5, R12, 0x1, P1 ;  /* 0x000000050619e211 */ /* 0x000fe200008f0c0c */
[----:B------:R2:W-:Y:S01]  /*1290*/  @!P3 LDGSTS.E.BYPASS.LTC128B.128 [R21+0x5000], desc[UR12][R30.64+0x80] ;  /* 0x050000801e15bfae */ /* 0x0005e2000b901d4c */
[----:B------:R-:W3:Y:S01]  /*12a0*/  @!P5 LDC.64 R6, c[0x0][0x220] ;  /* 0x00008800ff06db82 */ /* 0x000ee20000000a00 */
[----:B------:R-:W-:Y:S01]  /*12b0*/  SHF.R.S32.HI R12, RZ, 0x1, R18 ;  /* 0x00000001ff0c7819 */ /* 0x000fe20000011412 */
[-C--:B------:R-:W-:Y:S01]  /*12c0*/  IMAD R18, R19, R8.reuse, RZ ;  /* 0x0000000813127224 */ /* 0x080fe200078e02ff */
[----:B------:R-:W-:Y:S01]  /*12d0*/  @!P6 LDGSTS.E.BYPASS.LTC128B.128 [R20+0x3800], desc[UR12][R24.64] ;  /* 0x038000001814efae */ /* 0x000fe2000b901d4c */
[----:B------:R-:W-:Y:S02]  /*12e0*/  IMAD.SHL.U32 R14, R14, 0x20, RZ ;  /* 0x000000200e0e7824 */ /* 0x000fe400078e00ff */
[----:B------:R-:W-:Y:S01]  /*12f0*/  IMAD.SHL.U32 R112, R12, 0x40, RZ ;  /* 0x000000400c707824 */ /* 0x000fe200078e00ff */
[----:B------:R-:W-:Y:S01]  /*1300*/  @!P6 LDGSTS.E.BYPASS.LTC128B.128 [R20+0x4800], desc[UR12][R24.64+0x40] ;  /* 0x048000401814efae */ /* 0x000fe2000b901d4c */
[----:B------:R-:W4:Y:S01]  /*1310*/  @!P4 LDC.64 R4, c[0x0][0x220] ;  /* 0x00008800ff04cb82 */ /* 0x000f220000000a00 */
[C---:B------:R-:W-:Y:S01]  /*1320*/  IMAD R17, R85.reuse, R9, R18 ;  /* 0x0000000955117224 */ /* 0x040fe200078e0212 */
[----:B------:R-:W-:Y:S01]  /*1330*/  LOP3.LUT R81, R14, 0xffffff00, RZ, 0xc0, !PT ;  /* 0xffffff000e517812 */ /* 0x000fe200078ec0ff */
[----:B------:R5:W-:Y:S01]  /*1340*/  @!P6 LDGSTS.E.BYPASS.LTC128B.128 [R20+0x5800], desc[UR12][R24.64+0x80] ;  /* 0x058000801814efae */ /* 0x000be2000b901d4c */
[----:B------:R-:W-:Y:S01]  /*1350*/  LOP3.LUT R112, R112, 0xc0, RZ, 0xc0, !PT ;  /* 0x000000c070707812 */ /* 0x000fe200078ec0ff */
[----:B-1----:R-:W-:-:S02]  /*1360*/  IMAD.WIDE.U32 R22, R85, R8, RZ ;  /* 0x0000000855167225 */ /* 0x002fc400078e00ff */
[----:B------:R-:W0:Y:S01]  /*1370*/  LDGDEPBAR ;  /* 0x00000000000079af */ /* 0x000e220000000000 */
[----:B------:R-:W-:Y:S01]  /*1380*/  LOP3.LUT R19, R112, 0x8, R13, 0xf8, !PT ;  /* 0x0000000870137812 */ /* 0x000fe200078ef80d */
[----:B------:R-:W-:Y:S01]  /*1390*/  IMAD R15, R16, 0x8, R15 ;  /* 0x00000008100f7824 */ /* 0x000fe200078e020f */
[----:B------:R-:W-:Y:S01]  /*13a0*/  LEA R13, P0, R22, R96, 0x6 ;  /* 0x00000060160d7211 */ /* 0x000fe200078030ff */
[----:B------:R-:W-:Y:S01]  /*13b0*/  IMAD.SHL.U32 R16, R16, 0x8, RZ ;  /* 0x0000000810107824 */ /* 0x000fe200078e00ff */
[----:B------:R-:W-:Y:S01]  /*13c0*/  SHF.R.U32.HI R112, RZ, 0x3, R112 ;  /* 0x00000003ff707819 */ /* 0x000fe20000011670 */
[----:B------:R-:W-:Y:S02]  /*13d0*/  IMAD.IADD R17, R23, 0x1, R17 ;  /* 0x0000000117117824 */ /* 0x000fe400078e0211 */
[----:B------:R-:W-:Y:S01]  /*13e0*/  IMAD.IADD R123, R97, 0x1, R123 ;  /* 0x00000001617b7824 */ /* 0x000fe200078e027b */
[----:B------:R-:W-:Y:S01]  /*13f0*/  LOP3.LUT R112, R19, R112, RZ, 0x3c, !PT ;  /* 0x0000007013707212 */ /* 0x000fe200078e3cff */
[----:B--2---:R-:W-:-:S03]  /*1400*/  IMAD.SHL.U32 R21, R3, 0x40, RZ ;  /* 0x0000004003157824 */ /* 0x004fc600078e00ff */
[----:B------:R-:W-:Y:S01]  /*1410*/  LEA.HI.X R22, R22, R123, R17, 0x6, P0 ;  /* 0x0000007b16167211 */ /* 0x000fe200000f3411 */
[----:B------:R-:W-:Y:S01]  /*1420*/  IMAD R17, R84, 0x200, R81 ;  /* 0x0000020054117824 */ /* 0x000fe200078e0251 */
[----:B---3--:R-:W-:Y:S01]  /*1430*/  @!P5 LEA R18, P0, R13, R6, 0x1 ;  /* 0x000000060d12d211 */ /* 0x008fe200078008ff */
[----:B------:R-:W-:Y:S01]  /*1440*/  IMAD.U32 R112, R15, 0x20, R112 ;  /* 0x000000200f707824 */ /* 0x000fe200078e0070 */
[----:B------:R-:W-:Y:S01]  /*1450*/  LOP3.LUT R21, R21, 0xc0, RZ, 0xc0, !PT ;  /* 0x000000c015157812 */ /* 0x000fe200078ec0ff */
[----:B------:R-:W-:Y:S01]  /*1460*/  IMAD R17, R82, 0x20, R17 ;  /* 0x0000002052117824 */ /* 0x000fe200078e0211 */
[----:B------:R-:W-:Y:S02]  /*1470*/  @!P4 LEA R6, P1, R8, R13, 0x5 ;  /* 0x0000000d0806c211 */ /* 0x000fe400078228ff */
[----:B------:R-:W-:Y:S02]  /*1480*/  LOP3.LUT R16, R21, 0x8, R16, 0xf8, !PT ;  /* 0x0000000815107812 */ /* 0x000fe400078ef810 */
[----:B------:R-:W-:Y:S01]  /*1490*/  SHF.R.U32.HI R21, RZ, 0x3, R21 ;  /* 0x00000003ff157819 */ /* 0x000fe20000011615 */
[----:B------:R-:W-:-:S04]  /*14a0*/  DEPBAR.LE SB0, 0x0 ;  /* 0x000080000000791a */ /* 0x000fc80000000000 */
[----:B------:R-:W-:Y:S01]  /*14b0*/  BAR.SYNC.DEFER_BLOCKING 0x0 ;  /* 0x0000000000007b1d */ /* 0x000fe20000010000 */
[----:B------:R-:W-:Y:S02]  /*14c0*/  LOP3.LUT R80, R16, R21, RZ, 0x3c, !PT ;  /* 0x0000001510507212 */ /* 0x000fe400078e3cff */
[----:B------:R-:W-:Y:S02]  /*14d0*/  @!P5 LEA.HI.X R19, R13, R7, R22, 0x1, P0 ;  /* 0x000000070d13d211 */ /* 0x000fe400000f0c16 */
[----:B----4-:R-:W-:Y:S01]  /*14e0*/  @!P4 LEA R14, P0, R6, R4, 0x1 ;  /* 0x00000004060ec211 */ /* 0x010fe200078008ff */
[----:B------:R-:W-:Y:S01]  /*14f0*/  IMAD.IADD R113, R80, 0x1, R17 ;  /* 0x0000000150717824 */ /* 0x000fe200078e0211 */
[----:B------:R-:W-:Y:S02]  /*1500*/  @!P4 LEA.HI.X R22, R8, R22, R9, 0x5, P1 ;  /* 0x000000160816c211 */ /* 0x000fe400008f2c09 */
[----:B------:R-:W-:Y:S02]  /*1510*/  LEA R112, R112, UR4, 0x1 ;  /* 0x0000000470707c11 */ /* 0x000fe4000f8e08ff */
[----:B------:R-:W-:Y:S01]  /*1520*/  @!P4 LEA.HI.X R15, R6, R5, R22, 0x1, P0 ;  /* 0x00000005060fc211 */ /* 0x000fe200000f0c16 */
[----:B------:R-:W-:Y:S01]  /*1530*/  IMAD.MOV.U32 R5, RZ, RZ, 0x10 ;  /* 0x00000010ff057424 */ /* 0x000fe200078e00ff */
[----:B------:R-:W-:-:S02]  /*1540*/  LEA R113, R113, UR4, 0x1 ;  /* 0x0000000471717c11 */ /* 0x000fc4000f8e08ff */
[----:B------:R-:W-:Y:S02]  /*1550*/  LOP3.LUT P1, RZ, R3, 0x2, RZ, 0xc0, !PT ;  /* 0x0000000203ff7812 */ /* 0x000fe4000782c0ff */
[----:B------:R-:W-:Y:S02]  /*1560*/  LOP3.LUT P0, RZ, R12, 0x2, RZ, 0xc0, !PT ;  /* 0x000000020cff7812 */ /* 0x000fe4000780c0ff */
[C---:B------:R-:W-:Y:S02]  /*1570*/  SEL R3, R5.reuse, 0xfffffff0, !P1 ;  /* 0xfffffff005037807 */ /* 0x040fe40004800000 */
[----:B------:R-:W-:Y:S01]  /*1580*/  SEL R5, R5, 0xfffffff0, !P0 ;  /* 0xfffffff005057807 */ /* 0x000fe20004000000 */
[----:B------:R-:W-:Y:S02]  /*1590*/  @P5 STS [R118+0x6000], RZ ;  /* 0x006000ff76005388 */ /* 0x000fe40000000800 */
[----:B------:R-:W-:Y:S02]  /*15a0*/  IMAD R111, R3, 0x2, R113 ;  /* 0x00000002036f7824 */ /* 0x000fe400078e0271 */
[----:B------:R-:W-:Y:S01]  /*15b0*/  IMAD R109, R5, 0x2, R112 ;  /* 0x00000002056d7824 */ /* 0x000fe200078e0270 */
        /* <DEDUP_REMOVED lines=20> */
[----:B------:R-:W3:Y:S04]  /*1700*/  LDSM.16.M88.4 R32, [R112+0x3000] ;  /* 0x003000007020783b */ /* 0x000ee80000000200 */
[----:B-----5:R-:W4:Y:S04]  /*1710*/  LDSM.16.M88.4 R24, [R112+0x3400] ;  /* 0x003400007018783b */ /* 0x020f280000000200 */
[----:B-1----:R-:W1:Y:S04]  /*1720*/  LDSM.16.M88.4 R16, [R112+0x3800] ;  /* 0x003800007010783b */ /* 0x002e680000000200 */
[----:B------:R-:W5:Y:S04]  /*1730*/  LDSM.16.M88.4 R68, [R112+0x3c00] ;  /* 0x003c00007044783b */ /* 0x000f680000000200 */
[----:B------:R-:W-:Y:S04]  /*1740*/  LDSM.16.M88.4 R52, [R109+0x3000] ;  /* 0x003000006d34783b */ /* 0x000fe80000000200 */
[----:B--2---:R-:W2:Y:S04]  /*1750*/  LDSM.16.M88.4 R12, [R111] ;  /* 0x000000006f0c783b */ /* 0x004ea80000000200 */
[----:B------:R-:W2:Y:S04]  /*1760*/  LDSM.16.M88.4 R48, [R109+0x3400] ;  /* 0x003400006d30783b */ /* 0x000ea80000000200 */
[----:B------:R-:W2:Y:S04]  /*1770*/  LDSM.16.M88.4 R40, [R109+0x3800] ;  /* 0x003800006d28783b */ /* 0x000ea80000000200 */
[----:B------:R-:W2:Y:S04]  /*1780*/  LDSM.16.M88.4 R56, [R109+0x3c00] ;  /* 0x003c00006d38783b */ /* 0x000ea80000000200 */
[----:B------:R-:W-:Y:S01]  /*1790*/  LDSM.16.M88.4 R44, [R113+0x1000] ;  /* 0x00100000712c783b */ /* 0x000fe20000000200 */
[C---:B---3--:R-:W-:Y:S03]  /*17a0*/  HMMA.16816.F32 R36, R60.reuse, R32, RZ ;  /* 0x000000203c24723c */ /* 0x048fe600000018ff */
[----:B------:R-:W3:Y:S04]  /*17b0*/  LDSM.16.M88.4 R4, [R112+0x4000] ;  /* 0x004000007004783b */ /* 0x000ee80000000200 */
[----:B------:R-:W-:Y:S01]  /*17c0*/  LDSM.16.M88.4 R76, [R112+0x4c00] ;  /* 0x004c0000704c783b */ /* 0x000fe20000000200 */
[C---:B----4-:R-:W-:Y:S03]  /*17d0*/  HMMA.16816.F32 R28, R60.reuse, R24, RZ ;  /* 0x000000183c1c723c */ /* 0x050fe600000018ff */
[----:B------:R-:W-:Y:S03]  /*17e0*/  LDSM.16.M88.4 R72, [R111+0x1000] ;  /* 0x001000006f48783b */ /* 0x000fe60000000200 */
[C---:B------:R-:W-:Y:S01]  /*17f0*/  HMMA.16816.F32 R32, R60.reuse, R34, RZ ;  /* 0x000000223c20723c */ /* 0x040fe200000018ff */
[----:B------:R-:W0:Y:S05]  /*1800*/  LDGDEPBAR ;  /* 0x00000000000079af */ /* 0x000e2a0000000000 */
[C---:B------:R-:W-:Y:S06]  /*1810*/  HMMA.16816.F32 R24, R60.reuse, R26, RZ ;  /* 0x0000001a3c18723c */ /* 0x040fec00000018ff */
[C---:B-1----:R-:W-:Y:S06]  /*1820*/  HMMA.16816.F32 R20, R60.reuse, R16, RZ ;  /* 0x000000103c14723c */ /* 0x042fec00000018ff */
[C---:B------:R-:W-:Y:S06]  /*1830*/  HMMA.16816.F32 R16, R60.reuse, R18, RZ ;  /* 0x000000123c10723c */ /* 0x040fec00000018ff */
[C---:B-----5:R-:W-:Y:S06]  /*1840*/  HMMA.16816.F32 R64, R60.reuse, R68, RZ ;  /* 0x000000443c40723c */ /* 0x060fec00000018ff */
[----:B------:R-:W-:Y:S01]  /*1850*/  HMMA.16816.F32 R60, R60, R70, RZ ;  /* 0x000000463c3c723c */ /* 0x000fe200000018ff */
[----:B------:R-:W-:Y:S05]  /*1860*/  LDSM.16.M88.4 R68, [R109+0x4c00] ;  /* 0x004c00006d44783b */ /* 0x000fea0000000200 */
[C---:B--2---:R-:W-:Y:S06]  /*1870*/  HMMA.16816.F32 R36, R12.reuse, R52, R36 ;  /* 0x000000340c24723c */ /* 0x044fec0000001824 */
[C---:B------:R-:W-:Y:S01]  /*1880*/  HMMA.16816.F32 R32, R12.reuse, R54, R32 ;  /* 0x000000360c20723c */ /* 0x040fe20000001820 */
[----:B------:R-:W1:Y:S05]  /*1890*/  LDSM.16.M88.4 R52, [R112+0x4400] ;  /* 0x004400007034783b */ /* 0x000e6a0000000200 */
[C---:B------:R-:W-:Y:S06]  /*18a0*/  HMMA.16816.F32 R28, R12.reuse, R48, R28 ;  /* 0x000000300c1c723c */ /* 0x040fec000000181c */
[C---:B------:R-:W-:Y:S01]  /*18b0*/  HMMA.16816.F32 R24, R12.reuse, R50, R24 ;  /* 0x000000320c18723c */ /* 0x040fe20000001818 */
[----:B------:R-:W2:Y:S05]  /*18c0*/  LDSM.16.M88.4 R48, [R112+0x4800] ;  /* 0x004800007030783b */ /* 0x000eaa0000000200 */
[C---:B------:R-:W-:Y:S06]  /*18d0*/  HMMA.16816.F32 R20, R12.reuse, R40, R20 ;  /* 0x000000280c14723c */ /* 0x040fec0000001814 */
[C---:B------:R-:W-:Y:S01]  /*18e0*/  HMMA.16816.F32 R16, R12.reuse, R42, R16 ;  /* 0x0000002a0c10723c */ /* 0x040fe20000001810 */
[----:B------:R-:W4:Y:S05]  /*18f0*/  LDSM.16.M88.4 R40, [R109+0x4000] ;  /* 0x004000006d28783b */ /* 0x000f2a0000000200 */
[C---:B------:R-:W-:Y:S06]  /*1900*/  HMMA.16816.F32 R64, R12.reuse, R56, R64 ;  /* 0x000000380c40723c */ /* 0x040fec0000001840 */
[----:B------:R-:W-:Y:S01]  /*1910*/  HMMA.16816.F32 R60, R12, R58, R60 ;  /* 0x0000003a0c3c723c */ /* 0x000fe2000000183c */
[----:B------:R-:W5:Y:S04]  /*1920*/  LDSM.16.M88.4 R12, [R109+0x4400] ;  /* 0x004400006d0c783b */ /* 0x000f680000000200 */
[----:B------:R-:W-:Y:S01]  /*1930*/  LDSM.16.M88.4 R56, [R113+0x2000] ;  /* 0x002000007138783b */ /* 0x000fe20000000200 */
[C---:B---3--:R-:W-:Y:S06]  /*1940*/  HMMA.16816.F32 R36, R44.reuse, R4, R36 ;  /* 0x000000042c24723c */ /* 0x048fec0000001824 */
[C---:B------:R-:W-:Y:S01]  /*1950*/  HMMA.16816.F32 R32, R44.reuse, R6, R32 ;  /* 0x000000062c20723c */ /* 0x040fe20000001820 */
[----:B------:R-:W3:Y:S05]  /*1960*/  LDSM.16.M88.4 R4, [R109+0x4800] ;  /* 0x004800006d04783b */ /* 0x000eea0000000200 */
[C---:B-1----:R-:W-:Y:S06]  /*1970*/  HMMA.16816.F32 R28, R44.reuse, R52, R28 ;  /* 0x000000342c1c723c */ /* 0x042fec000000181c */
[C---:B------:R-:W-:Y:S01]  /*1980*/  HMMA.16816.F32 R24, R44.reuse, R54, R24 ;  /* 0x000000362c18723c */ /* 0x040fe20000001818 */
[----:B------:R-:W1:Y:S05]  /*1990*/  LDSM.16.M88.4 R52, [R112+0x5000] ;  /* 0x005000007034783b */ /* 0x000e6a0000000200 */
[C---:B--2---:R-:W-:Y:S06]  /*19a0*/  HMMA.16816.F32 R20, R44.reuse, R48, R20 ;  /* 0x000000302c14723c */ /* 0x044fec0000001814 */
[C---:B------:R-:W-:Y:S01]  /*19b0*/  HMMA.16816.F32 R16, R44.reuse, R50, R16 ;  /* 0x000000322c10723c */ /* 0x040fe20000001810 */
[----:B------:R-:W2:Y:S05]  /*19c0*/  LDSM.16.M88.4 R48, [R112+0x5400] ;  /* 0x005400007030783b */ /* 0x000eaa0000000200 */
[----:B------:R-:W-:Y:S06]  /*19d0*/  HMMA.16816.F32 R64, R44, R76, R64 ;  /* 0x0000004c2c40723c */ /* 0x000fec0000001840 */
[C---:B----4-:R-:W-:Y:S06]  /*19e0*/  HMMA.16816.F32 R36, R72.reuse, R40, R36 ;  /* 0x000000284824723c */ /* 0x050fec0000001824 */
[C---:B------:R-:W-:Y:S01]  /*19f0*/  HMMA.16816.F32 R32, R72.reuse, R42, R32 ;  /* 0x0000002a4820723c */ /* 0x040fe20000001820 */
[----:B------:R-:W4:Y:S05]  /*1a00*/  LDSM.16.M88.4 R40, [R112+0x5c00] ;  /* 0x005c00007028783b */ /* 0x000f2a0000000200 */
[C---:B-----5:R-:W-:Y:S06]  /*1a10*/  HMMA.16816.F32 R28, R72.reuse, R12, R28 ;  /* 0x0000000c481c723c */ /* 0x060fec000000181c */
[C---:B------:R-:W-:Y:S01]  /*1a20*/  HMMA.16816.F32 R24, R72.reuse, R14, R24 ;  /* 0x0000000e4818723c */ /* 0x040fe20000001818 */
[----:B------:R-:W-:Y:S05]  /*1a30*/  LDSM.16.M88.4 R12, [R109+0x5000] ;  /* 0x005000006d0c783b */ /* 0x000fea0000000200 */
[C---:B---3--:R-:W-:Y:S06]  /*1a40*/  HMMA.16816.F32 R20, R72.reuse, R4, R20 ;  /* 0x000000044814723c */ /* 0x048fec0000001814 */
[----:B------:R-:W-:Y:S01]  /*1a50*/  HMMA.16816.F32 R16, R72, R6, R16 ;  /* 0x000000064810723c */ /* 0x000fe20000001810 */
[----:B------:R-:W3:Y:S05]  /*1a60*/  LDSM.16.M88.4 R4, [R111+0x2000] ;  /* 0x002000006f04783b */ /* 0x000eea0000000200 */
[----:B------:R-:W-:Y:S01]  /*1a70*/  HMMA.16816.F32 R60, R44, R78, R60 ;  /* 0x0000004e2c3c723c */ /* 0x000fe2000000183c */
[----:B------:R-:W5:Y:S05]  /*1a80*/  LDSM.16.M88.4 R44, [R112+0x5800] ;  /* 0x00580000702c783b */ /* 0x000f6a0000000200 */
[----:B------:R-:W-:Y:S06]  /*1a90*/  HMMA.16816.F32 R64, R72, R68, R64 ;  /* 0x000000444840723c */ /* 0x000fec0000001840 */
[C---:B-1----:R-:W-:Y:S06]  /*1aa0*/  HMMA.16816.F32 R36, R56.reuse, R52, R36 ;  /* 0x000000343824723c */ /* 0x042fec0000001824 */
[----:B------:R-:W-:Y:S06]  /*1ab0*/  HMMA.16816.F32 R32, R56, R54, R32 ;  /* 0x000000363820723c */ /* 0x000fec0000001820 */
[----:B------:R-:W-:Y:S06]  /*1ac0*/  HMMA.16816.F32 R60, R72, R70, R60 ;  /* 0x00000046483c723c */ /* 0x000fec000000183c */
[C---:B--2---:R-:W-:Y:S01]  /*1ad0*/  HMMA.16816.F32 R52, R56.reuse, R48, R28 ;  /* 0x000000303834723c */ /* 0x044fe2000000181c */
[----:B------:R-:W1:Y:S05]  /*1ae0*/  LDSM.16.M88.4 R28, [R109+0x5400] ;  /* 0x005400006d1c783b */ /* 0x000e6a0000000200 */
[----:B----4-:R-:W-:Y:S06]  /*1af0*/  HMMA.16816.F32 R64, R56, R40, R64 ;  /* 0x000000283840723c */ /* 0x010fec0000001840 */
[----:B---3--:R-:W-:Y:S01]  /*1b00*/  HMMA.16816.F32 R36, R4, R12, R36 ;  /* 0x0000000c0424723c */ /* 0x008fe20000001824 */
[----:B------:R-:W-:-:S02]  /*1b10*/  IMAD.IADD R40, R86, 0x1, -R89 ;  /* 0x0000000156287824 */ /* 0x000fc400078e0a59 */
[----:B------:R-:W-:-:S03]  /*1b20*/  IMAD.SHL.U32 R86, R86, 0x2, RZ ;  /* 0x0000000256567824 */ /* 0x000fc600078e00ff */
[----:B------:R-:W-:Y:S01]  /*1b30*/  SHF.R.S32.HI R41, RZ, 0x1f, R40 ;  /* 0x0000001fff297819 */ /* 0x000fe20000011428 */
[----:B------:R-:W-:Y:S01]  /*1b40*/  IMAD R13, R84, 0x10, R88 ;  /* 0x00000010540d7824 */ /* 0x000fe200078e0258 */
[C---:B-----5:R-:W-:Y:S02]  /*1b50*/  HMMA.16816.F32 R20, R56.reuse, R44, R20 ;  /* 0x0000002c3814723c */ /* 0x060fe40000001814 */
[----:B------:R-:W-:Y:S02]  /*1b60*/  LEA.HI R126, R41, R40, RZ, 0x2 ;  /* 0x00000028297e7211 */ /* 0x000fe400078f10ff */
[----:B------:R-:W-:Y:S02]  /*1b70*/  LOP3.LUT R40, R86, 0x6, RZ, 0xc0, !PT ;  /* 0x0000000656287812 */ /* 0x000fe400078ec0ff */
[----:B------:R-:W-:Y:S01]  /*1b80*/  HMMA.16816.F32 R16, R56, R46, R16 ;  /* 0x0000002e3810723c */ /* 0x000fe20000001810 */
[----:B------:R-:W-:Y:S01]  /*1b90*/  SHF.R.S32.HI R126, RZ, 0x2, R126 ;  /* 0x00000002ff7e7819 */ /* 0x000fe2000001147e */
[----:B------:R-:W2:Y:S01]  /*1ba0*/  LDSM.16.M88.4 R44, [R109+0x5800] ;  /* 0x005800006d2c783b */ /* 0x000ea20000000200 */
[----:B------:R-:W-:-:S02]  /*1bb0*/  IMAD R40, R85, 0x40, R40 ;  /* 0x0000004055287824 */ /* 0x000fc400078e0228 */
[----:B------:R-:W-:Y:S01]  /*1bc0*/  IADD3 R12, R13, 0x1, R126 ;  /* 0x000000010d0c7810 */ /* 0x000fe20007ffe07e */
[----:B------:R-:W-:Y:S06]  /*1bd0*/  HMMA.16816.F32 R60, R56, R42, R60 ;  /* 0x0000002a383c723c */ /* 0x000fec000000183c */
[----:B------:R-:W-:Y:S01]  /*1be0*/  HMMA.16816.F32 R32, R4, R14, R32 ;  /* 0x0000000e0420723c */ /* 0x000fe20000001820 */
[----:B------:R-:W-:Y:S02]  /*1bf0*/  IADD3 R42, R2, R12, -R119 ;  /* 0x0000000c022a7210 */ /* 0x000fe40007ffe877 */
[----:B------:R-:W3:Y:S01]  /*1c00*/  LDSM.16.M88.4 R12, [R109+0x5c00] ;  /* 0x005c00006d0c783b */ /* 0x000ee20000000200 */
[----:B------:R-:W-:-:S04]  /*1c10*/  DEPBAR.LE SB0, 0x0 ;  /* 0x000080000000791a */ /* 0x000fc80000000000 */
[----:B------:R-:W-:Y:S01]  /*1c20*/  HMMA.16816.F32 R24, R56, R50, R24 ;  /* 0x000000323818723c */ /* 0x000fe20000001818 */
[----:B------:R-:W-:-:S05]  /*1c30*/  IMAD.IADD R87, R42, 0x1, R87 ;  /* 0x000000012a577824 */ /* 0x000fca00078e0257 */
[----:B-1----:R-:W-:Y:S01]  /*1c40*/  HMMA.16816.F32 R52, R4, R28, R52 ;  /* 0x0000001c0434723c */ /* 0x002fe20000001834 */
[C---:B------:R-:W-:Y:S02]  /*1c50*/  VIMNMX R100, R87.reuse, R2, PT ;  /* 0x0000000257647248 */ /* 0x040fe40003fe0100 */
[----:B------:R-:W-:Y:S01]  /*1c60*/  VIADDMNMX R99, R87, 0x8, R2, PT ;  /* 0x0000000857637846 */ /* 0x000fe20003800102 */
[----:B------:R-:W-:-:S03]  /*1c70*/  VIADD R2, R40, 0x8 ;  /* 0x0000000828027836 */ /* 0x000fc60000000000 */
[----:B------:R-:W-:Y:S02]  /*1c80*/  VIADD R28, R40, 0x1 ;  /* 0x00000001281c7836 */ /* 0x000fe40000000000 */
[CC--:B------:R-:W-:Y:S02]  /*1c90*/  ISETP.GE.AND P0, PT, R2.reuse, R100.reuse, PT ;  /* 0x000000640200720c */ /* 0x0c0fe40003f06270 */
[-C--:B------:R-:W-:Y:S01]  /*1ca0*/  ISETP.GE.AND P6, PT, R2, R99.reuse, PT ;  /* 0x000000630200720c */ /* 0x080fe20003fc6270 */
[----:B------:R-:W-:Y:S01]  /*1cb0*/  VIADD R2, R40, 0x10 ;  /* 0x0000001028027836 */ /* 0x000fe20000000000 */
[C---:B------:R-:W-:Y:S02]  /*1cc0*/  ISETP.GE.AND P5, PT, R28.reuse, R100, PT ;  /* 0x000000641c00720c */ /* 0x040fe40003fa6270 */
[----:B------:R-:W-:Y:S01]  /*1cd0*/  ISETP.GE.AND P4, PT, R28, R99, PT ;  /* 0x000000631c00720c */ /* 0x000fe20003f86270 */
[----:B------:R-:W-:Y:S01]  /*1ce0*/  VIADD R28, R40, 0x9 ;  /* 0x00000009281c7836 */ /* 0x000fe20000000000 */
[----:B--2---:R-:W-:Y:S01]  /*1cf0*/  HMMA.16816.F32 R20, R4, R44, R20 ;  /* 0x0000002c0414723c */ /* 0x004fe20000001814 */
[----:B------:R-:W-:-:S02]  /*1d00*/  FSEL R37, R37, -INF , !P5 ;  /* 0xff80000025257808 */ /* 0x000fc40006800000 */
[----:B------:R-:W-:Y:S02]  /*1d10*/  FSEL R29, R32, -INF , !P0 ;  /* 0xff800000201d7808 */ /* 0x000fe40004000000 */
[C---:B------:R-:W-:Y:S01]  /*1d20*/  ISETP.GE.AND P1, PT, R28.reuse, R99, PT ;  /* 0x000000631c00720c */ /* 0x040fe20003f26270 */
[C---:B------:R-:W-:Y:S01]  /*1d30*/  HMMA.16816.F32 R24, R4.reuse, R30, R24 ;  /* 0x0000001e0418723c */ /* 0x040fe20000001818 */
[-C--:B------:R-:W-:Y:S01]  /*1d40*/  ISETP.GE.AND P2, PT, R28, R100.reuse, PT ;  /* 0x000000641c00720c */ /* 0x080fe20003f46270 */
[C---:B------:R-:W-:Y:S01]  /*1d50*/  VIADD R28, R40.reuse, 0x11 ;  /* 0x00000011281c7836 */ /* 0x040fe20000000000 */
[----:B------:R-:W-:Y:S02]  /*1d60*/  FSEL R45, R35, -INF , !P1 ;  /* 0xff800000232d7808 */ /* 0x000fe40004800000 */
[-C--:B------:R-:W-:Y:S01]  /*1d70*/  ISETP.GE.AND P1, PT, R40, R100.reuse, PT ;  /* 0x000000642800720c */ /* 0x080fe20003f26270 */
[----:B---3--:R-:W-:Y:S01]  /*1d80*/  HMMA.16816.F32 R64, R4, R12, R64 ;  /* 0x0000000c0440723c */ /* 0x008fe20000001840 */
[----:B------:R-:W-:-:S02]  /*1d90*/  ISETP.GE.AND P3, PT, R2, R100, PT ;  /* 0x000000640200720c */ /* 0x000fc40003f66270 */
[----:B------:R-:W-:Y:S02]  /*1da0*/  FSEL R43, R36, -INF , !P1 ;  /* 0xff800000242b7808 */ /* 0x000fe40004800000 */
[----:B------:R-:W-:Y:S01]  /*1db0*/  FSEL R41, R33, -INF , !P2 ;  /* 0xff80000021297808 */ /* 0x000fe20005000000 */
[C---:B------:R-:W-:Y:S01]  /*1dc0*/  HMMA.16816.F32 R16, R4.reuse, R46, R16 ;  /* 0x0000002e0410723c */ /* 0x040fe20000001810 */
[----:B------:R-:W-:Y:S02]  /*1dd0*/  FMNMX.FTZ R12, R43, R37, !PT ;  /* 0x000000252b0c7209 */ /* 0x000fe40007810000 */
[----:B------:R-:W-:Y:S02]  /*1de0*/  FSEL R31, R34, -INF , !P6 ;  /* 0xff800000221f7808 */ /* 0x000fe40007000000 */
[----:B------:R-:W-:Y:S01]  /*1df0*/  FMNMX.FTZ R12, R29, R12, !PT ;  /* 0x0000000c1d0c7209 */ /* 0x000fe20007810000 */
[----:B------:R-:W-:Y:S01]  /*1e00*/  HMMA.16816.F32 R60, R4, R14, R60 ;  /* 0x0000000e043c723c */ /* 0x000fe2000000183c */
[----:B------:R-:W-:-:S02]  /*1e10*/  ISETP.GE.AND P6, PT, R28, R100, PT ;  /* 0x000000641c00720c */ /* 0x000fc40003fc6270 */
[-C--:B------:R-:W-:Y:S01]  /*1e20*/  ISETP.GE.AND P2, PT, R28, R99.reuse, PT ;  /* 0x000000631c00720c */ /* 0x080fe20003f46270 */
[----:B------:R-:W-:Y:S01]  /*1e30*/  VIADD R28, R40, 0x18 ;  /* 0x00000018281c7836 */ /* 0x000fe20000000000 */
[----:B------:R-:W-:Y:S02]  /*1e40*/  FSEL R47, R52, -INF , !P3 ;  /* 0xff800000342f7808 */ /* 0x000fe40005800000 */
[----:B------:R-:W-:Y:S01]  /*1e50*/  FMNMX.FTZ R12, R41, R12, !PT ;  /* 0x0000000c290c7209 */ /* 0x000fe20007810000 */
[----:B------:R-:W-:Y:S01]  /*1e60*/  VIADD R5, R40, 0x20 ;  /* 0x0000002028057836 */ /* 0x000fe20000000000 */
[----:B------:R-:W-:Y:S01]  /*1e70*/  ISETP.GE.AND P0, PT, R2, R99, PT ;  /* 0x000000630200720c */ /* 0x000fe20003f06270 */
[----:B------:R-:W-:Y:S01]  /*1e80*/  VIADD R2, R40, 0x19 ;  /* 0x0000001928027836 */ /* 0x000fe20000000000 */
[----:B------:R-:W-:Y:S01]  /*1e90*/  ISETP.GE.AND P5, PT, R28, R100, PT ;  /* 0x000000641c00720c */ /* 0x000fe20003fa6270 */
[C---:B------:R-:W-:Y:S01]  /*1ea0*/  VIADD R4, R40.reuse, 0x30 ;  /* 0x0000003028047836 */ /* 0x040fe20000000000 */
[----:B------:R-:W-:Y:S01]  /*1eb0*/  FSEL R53, R53, -INF , !P6 ;  /* 0xff80000035357808 */ /* 0x000fe20007000000 */
[C---:B------:R-:W-:Y:S01]  /*1ec0*/  VIADD R6, R40.reuse, 0x29 ;  /* 0x0000002928067836 */ /* 0x040fe20000000000 */
[----:B------:R-:W-:Y:S01]  /*1ed0*/  FMNMX.FTZ R14, R47, R12, !PT ;  /* 0x0000000c2f0e7209 */ /* 0x000fe20007810000 */
[----:B------:R-:W-:Y:S01]  /*1ee0*/  VIADD R12, R40, 0x28 ;  /* 0x00000028280c7836 */ /* 0x000fe20000000000 */
[----:B------:R-:W-:Y:S01]  /*1ef0*/  FSEL R39, R39, -INF , !P4 ;  /* 0xff80000027277808 */ /* 0x000fe20006000000 */
[----:B------:R-:W-:Y:S01]  /*1f00*/  BAR.SYNC.DEFER_BLOCKING 0x0 ;  /* 0x0000000000007b1d */ /* 0x000fe20000010000 */
[----:B------:R-:W-:-:S02]  /*1f10*/  ISETP.GE.AND P4, PT, R2, R100, PT ;  /* 0x000000640200720c */ /* 0x000fc40003f86270 */
[----:B------:R-:W-:Y:S02]  /*1f20*/  FSEL R51, R24, -INF , !P5 ;  /* 0xff80000018337808 */ /* 0x000fe40006800000 */
[----:B------:R-:W-:Y:S02]  /*1f30*/  FMNMX.FTZ R14, R53, R14, !PT ;  /* 0x0000000e350e7209 */ /* 0x000fe40007810000 */
[-C--:B------:R-:W-:Y:S01]  /*1f40*/  ISETP.GE.AND P1, PT, R28, R99.reuse, PT ;  /* 0x000000631c00720c */ /* 0x080fe20003f26270 */
[C---:B------:R-:W-:Y:S01]  /*1f50*/  VIADD R28, R40.reuse, 0x21 ;  /* 0x00000021281c7836 */ /* 0x040fe20000000000 */
[----:B------:R-:W-:Y:S02]  /*1f60*/  ISETP.GE.AND P3, PT, R40, R99, PT ;  /* 0x000000632800720c */ /* 0x000fe40003f66270 */
[----:B------:R-:W-:Y:S02]  /*1f70*/  FSEL R55, R55, -INF , !P2 ;  /* 0xff80000037377808 */ /* 0x000fe40005000000 */
[----:B------:R-:W-:-:S02]  /*1f80*/  ISETP.GE.AND P2, PT, R5, R100, PT ;  /* 0x000000640500720c */ /* 0x000fc40003f46270 */
[----:B------:R-:W-:Y:S02]  /*1f90*/  FSEL R49, R25, -INF , !P4 ;  /* 0xff80000019317808 */ /* 0x000fe40006000000 */
[----:B------:R-:W-:Y:S02]  /*1fa0*/  FMNMX.FTZ R14, R51, R14, !PT ;  /* 0x0000000e330e7209 */ /* 0x000fe40007810000 */
[----:B------:R-:W-:Y:S02]  /*1fb0*/  FSEL R15, R38, -INF , !P3 ;  /* 0xff800000260f7808 */ /* 0x000fe40005800000 */
[----:B------:R-:W-:Y:S02]  /*1fc0*/  ISETP.GE.AND P3, PT, R28, R100, PT ;  /* 0x000000641c00720c */ /* 0x000fe40003f66270 */
[----:B------:R-:W-:Y:S02]  /*1fd0*/  FSEL R93, R20, -INF , !P2 ;  /* 0xff800000145d7808 */ /* 0x000fe40005000000 */
[----:B------:R-:W-:-:S02]  /*1fe0*/  FMNMX.FTZ R14, R49, R14, !PT ;  /* 0x0000000e310e7209 */ /* 0x000fc40007810000 */
[----:B------:R-:W-:Y:S02]  /*1ff0*/  ISETP.GE.AND P2, PT, R12, R100, PT ;  /* 0x000000640c00720c */ /* 0x000fe40003f46270 */
[----:B------:R-:W-:Y:S02]  /*2000*/  FSEL R92, R21, -INF , !P3 ;  /* 0xff800000155c7808 */ /* 0x000fe40005800000 */
[----:B------:R-:W-:Y:S01]  /*2010*/  FMNMX.FTZ R7, R93, R14, !PT ;  /* 0x0000000e5d077209 */ /* 0x000fe20007810000 */
[----:B------:R-:W-:Y:S01]  /*2020*/  VIADD R14, R40, 0x38 ;  /* 0x00000038280e7836 */ /* 0x000fe20000000000 */
[----:B------:R-:W-:Y:S02]  /*2030*/  FSEL R91, R16, -INF , !P2 ;  /* 0xff800000105b7808 */ /* 0x000fe40005000000 */
[-C--:B------:R-:W-:Y:S02]  /*2040*/  ISETP.GE.AND P2, PT, R4, R100.reuse, PT ;  /* 0x000000640400720c */ /* 0x080fe40003f46270 */
[----:B------:R-:W-:-:S02]  /*2050*/  ISETP.GE.AND P3, PT, R6, R100, PT ;  /* 0x000000640600720c */ /* 0x000fc40003f66270 */
[----:B------:R-:W-:Y:S02]  /*2060*/  FMNMX.FTZ R20, R92, R7, !PT ;  /* 0x000000075c147209 */ /* 0x000fe40007810000 */
[----:B------:R-:W-:Y:S02]  /*2070*/  FSEL R13, R54, -INF , !P0 ;  /* 0xff800000360d7808 */ /* 0x000fe40004000000 */
[----:B------:R-:W-:Y:S01]  /*2080*/  ISETP.GE.AND P0, PT, R2, R99, PT ;  /* 0x000000630200720c */ /* 0x000fe20003f06270 */
[----:B------:R-:W-:Y:S01]  /*2090*/  VIADD R2, R40, 0x31 ;  /* 0x0000003128027836 */ /* 0x000fe20000000000 */
[----:B------:R-:W-:Y:S01]  /*20a0*/  FSEL R101, R64, -INF , !P2 ;  /* 0xff80000040657808 */ /* 0x000fe20005000000 */
[----:B------:R-:W-:Y:S01]  /*20b0*/  VIADD R40, R40, 0x39 ;  /* 0x0000003928287836 */ /* 0x000fe20000000000 */
[----:B------:R-:W-:Y:S02]  /*20c0*/  FSEL R89, R17, -INF , !P3 ;  /* 0xff80000011597808 */ /* 0x000fe40005800000 */
[----:B------:R-:W-:-:S02]  /*20d0*/  FMNMX.FTZ R20, R91, R20, !PT ;  /* 0x000000145b147209 */ /* 0x000fc40007810000 */
[-C--:B------:R-:W-:Y:S02]  /*20e0*/  ISETP.GE.AND P2, PT, R14, R100.reuse, PT ;  /* 0x000000640e00720c */ /* 0x080fe40003f46270 */
[----:B------:R-:W-:Y:S02]  /*20f0*/  ISETP.GE.AND P3, PT, R2, R100, PT ;  /* 0x000000640200720c */ /* 0x000fe40003f66270 */
[----:B------:R-:W-:Y:S02]  /*2100*/  FMNMX.FTZ R20, R89, R20, !PT ;  /* 0x0000001459147209 */ /* 0x000fe40007810000 */
[----:B------:R-:W-:Y:S02]  /*2110*/  FSEL R105, R60, -INF , !P2 ;  /* 0xff8000003c697808 */ /* 0x000fe40005000000 */
[----:B------:R-:W-:Y:S02]  /*2120*/  ISETP.GE.AND P2, PT, R98, 0x2, PT ;  /* 0x000000026200780c */ /* 0x000fe40003f46270 */
[----:B------:R-:W-:-:S02]  /*2130*/  FMNMX.FTZ R16, R15, R39, !PT ;  /* 0x000000270f107209 */ /* 0x000fc40007810000 */
[----:B------:R-:W-:Y:S02]  /*2140*/  FSEL R103, R65, -INF , !P3 ;  /* 0xff80000041677808 */ /* 0x000fe40005800000 */
[----:B------:R-:W-:Y:S02]  /*2150*/  FMNMX.FTZ R20, R101, R20, !PT ;  /* 0x0000001465147209 */ /* 0x000fe40007810000 */
[----:B------:R-:W-:Y:S02]  /*2160*/  FMNMX.FTZ R16, R31, R16, !PT ;  /* 0x000000101f107209 */ /* 0x000fe40007810000 */
[----:B------:R-:W-:Y:S02]  /*2170*/  ISETP.GE.AND P3, PT, R40, R100, PT ;  /* 0x000000642800720c */ /* 0x000fe40003f66270 */
[----:B------:R-:W-:Y:S02]  /*2180*/  FMNMX.FTZ R20, R103, R20, !PT ;  /* 0x0000001467147209 */ /* 0x000fe40007810000 */
[----:B------:R-:W-:-:S02]  /*2190*/  FMNMX.FTZ R16, R45, R16, !PT ;  /* 0x000000102d107209 */ /* 0x000fc40007810000 */
[----:B------:R-:W-:Y:S02]  /*21a0*/  FSEL R106, R61, -INF , !P3 ;  /* 0xff8000003d6a7808 */ /* 0x000fe40005800000 */
[----:B------:R-:W-:Y:S02]  /*21b0*/  FMNMX.FTZ R7, R105, R20, !PT ;  /* 0x0000001469077209 */ /* 0x000fe40007810000 */
[----:B------:R-:W-:Y:S02]  /*21c0*/  FMNMX.FTZ R20, R13, R16, !PT ;  /* 0x000000100d147209 */ /* 0x000fe40007810000 */
[----:B------:R-:W-:Y:S01]  /*21d0*/  FMNMX.FTZ R16, R106, R7, !PT ;  /* 0x000000076a107209 */ /* 0x000fe20007810000 */
[----:B------:R-:W-:Y:S06]  /*21e0*/  @!P2 BRA `(.L_x_195) ;  /* 0x000000000054a947 */ /* 0x000fec0003800000 */
[----:B------:R-:W-:Y:S01]  /*21f0*/  VIADD R21, R98, 0xfffffffe ;  /* 0xfffffffe62157836 */ /* 0x000fe20000000000 */
[----:B------:R-:W-:-:S03]  /*2200*/  ULDC.64 UR6, c[0x0][0x218] ;  /* 0x0000860000067ab9 */ /* 0x000fc60000000a00 */
        /* <DEDUP_REMOVED lines=19> */
.L_x_195:
[----:B------:R-:W-:Y:S01]  /*2340*/  FSEL R7, R26, -INF , !P1 ;  /* 0xff8000001a077808 */ /* 0x000fe20004800000 */
[----:B------:R-:W2:Y:S01]  /*2350*/  SHFL.BFLY PT, R17, R16, 0x2, 0x1f ;  /* 0x0c401f0010117f89 */ /* 0x000ea200000e0000 */
[----:B------:R-:W-:Y:S01]  /*2360*/  FMNMX.FTZ R20, R55, R20, !PT ;  /* 0x0000001437147209 */ /* 0x000fe20007810000 */
[----:B------:R-:W-:Y:S01]  /*2370*/  ULDC UR6, c[0x0][0x2ec] ;  /* 0x0000bb0000067ab9 */ /* 0x000fe20000000800 */
[-C--:B------:R-:W-:Y:S02]  /*2380*/  ISETP.GE.AND P1, PT, R5, R99.reuse, PT ;  /* 0x000000630500720c */ /* 0x080fe40003f26270 */
[----:B------:R-:W-:Y:S02]  /*2390*/  FSEL R5, R27, -INF , !P0 ;  /* 0xff8000001b057808 */ /* 0x000fe40004000000 */
[----:B------:R-:W-:Y:S02]  /*23a0*/  FMNMX.FTZ R20, R7, R20, !PT ;  /* 0x0000001407147209 */ /* 0x000fe40007810000 */
[----:B------:R-:W-:-:S02]  /*23b0*/  ISETP.GE.AND P0, PT, R28, R99, PT ;  /* 0x000000631c00720c */ /* 0x000fc40003f06270 */
[----:B------:R-:W-:Y:S02]  /*23c0*/  FSEL R133, R22, -INF , !P1 ;  /* 0xff80000016857808 */ /* 0x000fe40004800000 */
[----:B------:R-:W-:Y:S02]  /*23d0*/  FMNMX.FTZ R20, R5, R20, !PT ;  /* 0x0000001405147209 */ /* 0x000fe40007810000 */
        /* <DEDUP_REMOVED lines=10> */
[----:B-1----:R-:W-:Y:S02]  /*2480*/  FSEL R35, R66, -INF , !P1 ;  /* 0xff80000042237808 */ /* 0x002fe40004800000 */
[----:B------:R-:W-:Y:S02]  /*2490*/  FMNMX.FTZ R0, R107, R0, !PT ;  /* 0x000000006b007209 */ /* 0x000fe40007810000 */
[-C--:B------:R-:W-:Y:S02]  /*24a0*/  ISETP.GE.AND P1, PT, R14, R99.reuse, PT ;  /* 0x000000630e00720c */ /* 0x080fe40003f26270 */
[----:B------:R-:W-:Y:S02]  /*24b0*/  FSEL R34, R67, -INF , !P0 ;  /* 0xff80000043227808 */ /* 0x000fe40004000000 */
[----:B------:R-:W-:Y:S02]  /*24c0*/  FMNMX.FTZ R19, R35, R0, !PT ;  /* 0x0000000023137209 */ /* 0x000fe40007810000 */
[----:B------:R-:W-:-:S02]  /*24d0*/  ISETP.GE.AND P0, PT, R40, R99, PT ;  /* 0x000000632800720c */ /* 0x000fc40003f06270 */
[----:B------:R-:W-:Y:S02]  /*24e0*/  FSEL R33, R62, -INF , !P1 ;  /* 0xff8000003e217808 */ /* 0x000fe40004800000 */
[----:B------:R-:W-:Y:S02]  /*24f0*/  FMNMX.FTZ R0, R34, R19, !PT ;  /* 0x0000001322007209 */ /* 0x000fe40007810000 */
[----:B------:R-:W-:Y:S02]  /*2500*/  FSEL R32, R63, -INF , !P0 ;  /* 0xff8000003f207808 */ /* 0x000fe40004000000 */
[----:B------:R-:W-:Y:S02]  /*2510*/  FMNMX.FTZ R19, R33, R0, !PT ;  /* 0x0000000021137209 */ /* 0x000fe40007810000 */
[----:B--2---:R-:W-:Y:S02]  /*2520*/  FMNMX.FTZ R17, R16, R17, !PT ;  /* 0x0000001110117209 */ /* 0x004fe40007810000 */
[----:B------:R-:W-:-:S02]  /*2530*/  FMNMX.FTZ R19, R32, R19, !PT ;  /* 0x0000001320137209 */ /* 0x000fc40007810000 */
[----:B------:R-:W-:Y:S01]  /*2540*/  LEA R81, R82, R81, 0x5 ;  /* 0x0000005152517211 */ /* 0x000fe200078e28ff */
[----:B------:R-:W1:Y:S03]  /*2550*/  SHFL.BFLY PT, R2, R17, 0x1, 0x1f ;  /* 0x0c201f0011027f89 */ /* 0x000e6600000e0000 */
[----:B------:R-:W-:Y:S01]  /*2560*/  IADD3 R110, R80, R81, RZ ;  /* 0x00000051506e7210 */ /* 0x000fe20007ffe0ff */
[----:B------:R-:W2:Y:S03]  /*2570*/  SHFL.BFLY PT, R4, R19, 0x2, 0x1f ;  /* 0x0c401f0013047f89 */ /* 0x000ea600000e0000 */
[----:B------:R-:W-:-:S04]  /*2580*/  LEA R110, R110, UR4, 0x1 ;  /* 0x000000046e6e7c11 */ /* 0x000fc8000f8e08ff */
[----:B------:R-:W-:Y:S01]  /*2590*/  LEA R108, R3, R110, 0x1 ;  /* 0x0000006e036c7211 */ /* 0x000fe200078e08ff */
[----:B------:R-:W-:Y:S04]  /*25a0*/  LDSM.16.MT88.4 R56, [R110+0x7000] ;  /* 0x007000006e38783b */ /* 0x000fe80000004200 */
[----:B------:R-:W-:Y:S04]  /*25b0*/  LDSM.16.MT88.4 R72, [R110+0x8000] ;  /* 0x008000006e48783b */ /* 0x000fe80000004200 */
[----:B------:R-:W-:Y:S01]  /*25c0*/  LDSM.16.MT88.4 R64, [R108+0x7000] ;  /* 0x007000006c40783b */ /* 0x000fe20000004200 */
[----:B-1----:R-:W-:-:S03]  /*25d0*/  FMNMX.FTZ R2, R17, R2, !PT ;  /* 0x0000000211027209 */ /* 0x002fc60007810000 */
[----:B------:R-:W-:Y:S01]  /*25e0*/  LDSM.16.MT88.4 R20, [R108+0x6400] ;  /* 0x006400006c14783b */ /* 0x000fe20000004200 */
[----:B--2---:R-:W-:Y:S01]  /*25f0*/  FMNMX.FTZ R4, R19, R4, !PT ;  /* 0x0000000413047209 */ /* 0x004fe20007810000 */
[C---:B------:R-:W-:Y:S01]  /*2600*/  FMUL.FTZ R132, R2.reuse, UR6 ;  /* 0x0000000602847c20 */ /* 0x040fe20008410000 */
[----:B------:R-:W-:-:S03]  /*2610*/  FSETP.NEU.FTZ.AND P0, PT, R2, -INF , PT ;  /* 0xff8000000200780b */ /* 0x000fc60003f1d000 */
[----:B------:R-:W1:Y:S01]  /*2620*/  SHFL.BFLY PT, R17, R4, 0x1, 0x1f ;  /* 0x0c201f0004117f89 */ /* 0x000e6200000e0000 */
        /* <DEDUP_REMOVED lines=12> */
[--C-:B------:R-:W-:Y:S01]  /*26f0*/  FFMA.FTZ R104, R93, UR6, -R132.reuse ;  /* 0x000000065d687c23 */ /* 0x100fe20008010884 */
[--C-:B------:R-:W-:Y:S01]  /*2700*/  FFMA.FTZ R95, R92, UR6, -R132.reuse ;  /* 0x000000065c5f7c23 */ /* 0x100fe20008010884 */
[----:B------:R-:W3:Y:S01]  /*2710*/  LDSM.16.MT88.4 R48, [R108+0x6000] ;  /* 0x006000006c30783b */ /* 0x000ee20000004200 */
[----:B------:R-:W4:Y:S01]  /*2720*/  MUFU.EX2 R127, R127 ;  /* 0x0000007f007f7308 */ /* 0x000f220000000800 */
[--C-:B------:R-:W-:Y:S01]  /*2730*/  FFMA.FTZ R91, R89, UR6, -R132.reuse ;  /* 0x00000006595b7c23 */ /* 0x100fe20008010884 */
[--C-:B------:R-:W-:Y:S01]  /*2740*/  FFMA.FTZ R101, R101, UR6, -R132.reuse ;  /* 0x0000000665657c23 */ /* 0x100fe20008010884 */
[--C-:B------:R-:W-:Y:S01]  /*2750*/  FFMA.FTZ R105, R105, UR6, -R132.reuse ;  /* 0x0000000669697c23 */ /* 0x100fe20008010884 */
[----:B-1----:R-:W-:Y:S01]  /*2760*/  FMNMX.FTZ R0, R4, R17, !PT ;  /* 0x0000001104007209 */ /* 0x002fe20007810000 */
[--C-:B------:R-:W-:Y:S01]  /*2770*/  FFMA.FTZ R106, R106, UR6, -R132.reuse ;  /* 0x000000066a6a7c23 */ /* 0x100fe20008010884 */
[----:B------:R-:W-:Y:S01]  /*2780*/  LDSM.16.MT88.4 R16, [R110+0x6400] ;  /* 0x006400006e10783b */ /* 0x000fe20000004200 */
[----:B------:R-:W-:Y:S01]  /*2790*/  FFMA.FTZ R103, R103, UR6, -R132 ;  /* 0x0000000667677c23 */ /* 0x000fe20008010884 */
[C---:B------:R-:W-:Y:S01]  /*27a0*/  FSETP.NEU.FTZ.AND P0, PT, R0.reuse, -INF , PT ;  /* 0xff8000000000780b */ /* 0x040fe20003f1d000 */
[----:B------:R-:W-:Y:S01]  /*27b0*/  FMUL.FTZ R88, R0, UR6 ;  /* 0x0000000600587c20 */ /* 0x000fe20008410000 */
[----:B------:R-:W-:Y:S04]  /*27c0*/  MUFU.EX2 R87, R87 ;  /* 0x0000005700577308 */ /* 0x000fe80000000800 */
[----:B------:R-:W-:-:S02]  /*27d0*/  FSEL R88, R88, RZ, P0 ;  /* 0x000000ff58587208 */ /* 0x000fc40000000000 */
[----:B----4-:R-:W-:Y:S02]  /*27e0*/  F2FP.F16.F32.PACK_AB R76, R127, R130 ;  /* 0x000000827f4c723e */ /* 0x010fe400000000ff */
[----:B------:R-:W1:Y:S01]  /*27f0*/  MUFU.EX2 R86, R86 ;  /* 0x0000005600567308 */ /* 0x000e620000000800 */
[--C-:B------:R-:W-:Y:S01]  /*2800*/  FFMA.FTZ R90, R31, UR6, -R88.reuse ;  /* 0x000000061f5a7c23 */ /* 0x100fe20008010858 */
[--C-:B------:R-:W-:Y:S01]  /*2810*/  FFMA.FTZ R139, R15, UR6, -R88.reuse ;  /* 0x000000060f8b7c23 */ /* 0x100fe20008010858 */
[--C-:B------:R-:W-:Y:S01]  /*2820*/  FFMA.FTZ R134, R39, UR6, -R88.reuse ;  /* 0x0000000627867c23 */ /* 0x100fe20008010858 */
[--C-:B------:R-:W-:Y:S01]  /*2830*/  FFMA.FTZ R31, R45, UR6, -R88.reuse ;  /* 0x000000062d1f7c23 */ /* 0x100fe20008010858 */
[--C-:B------:R-:W-:Y:S01]  /*2840*/  FFMA.FTZ R30, R13, UR6, -R88.reuse ;  /* 0x000000060d1e7c23 */ /* 0x100fe20008010858 */
[--C-:B------:R-:W-:Y:S01]  /*2850*/  FFMA.FTZ R27, R55, UR6, -R88.reuse ;  /* 0x00000006371b7c23 */ /* 0x100fe20008010858 */
[----:B------:R-:W4:Y:S01]  /*2860*/  LDSM.16.MT88.4 R12, [R110+0x7400] ;  /* 0x007400006e0c783b */ /* 0x000f220000004200 */
[----:B------:R-:W-:Y:S01]  /*2870*/  MUFU.EX2 R139, R139 ;  /* 0x0000008b008b7308 */ /* 0x000fe20000000800 */
[--C-:B------:R-:W-:Y:S01]  /*2880*/  FFMA.FTZ R26, R7, UR6, -R88.reuse ;  /* 0x00000006071a7c23 */ /* 0x100fe20008010858 */
[--C-:B------:R-:W-:Y:S01]  /*2890*/  FFMA.FTZ R3, R5, UR6, -R88.reuse ;  /* 0x0000000605037c23 */ /* 0x100fe20008010858 */
[--C-:B------:R-:W-:Y:S01]  /*28a0*/  FFMA.FTZ R102, R133, UR6, -R88.reuse ;  /* 0x0000000685667c23 */ /* 0x100fe20008010858 */
[--C-:B------:R-:W-:Y:S01]  /*28b0*/  FFMA.FTZ R93, R131, UR6, -R88.reuse ;  /* 0x00000006835d7c23 */ /* 0x100fe20008010858 */
[--C-:B------:R-:W-:Y:S01]  /*28c0*/  FFMA.FTZ R92, R135, UR6, -R88.reuse ;  /* 0x00000006875c7c23 */ /* 0x100fe20008010858 */
[--C-:B------:R-:W-:Y:S01]  /*28d0*/  FFMA.FTZ R89, R107, UR6, -R88.reuse ;  /* 0x000000066b597c23 */ /* 0x100fe20008010858 */
[--C-:B------:R-:W-:Y:S01]  /*28e0*/  FFMA.FTZ R35, R35, UR6, -R88.reuse ;  /* 0x0000000623237c23 */ /* 0x100fe20008010858 */
[----:B------:R-:W5:Y:S01]  /*28f0*/  MUFU.EX2 R134, R134 ;  /* 0x0000008600867308 */ /* 0x000f620000000800 */
[----:B-1----:R-:W-:Y:S01]  /*2900*/  F2FP.F16.F32.PACK_AB R78, R86, R87 ;  /* 0x00000057564e723e */ /* 0x002fe200000000ff */
[--C-:B------:R-:W-:Y:S01]  /*2910*/  FFMA.FTZ R34, R34, UR6, -R88.reuse ;  /* 0x0000000622227c23 */ /* 0x100fe20008010858 */
[--C-:B------:R-:W-:Y:S01]  /*2920*/  FFMA.FTZ R33, R33, UR6, -R88.reuse ;  /* 0x0000000621217c23 */ /* 0x100fe20008010858 */
[----:B------:R-:W-:Y:S01]  /*2930*/  FFMA.FTZ R138, R32, UR6, -R88 ;  /* 0x00000006208a7c23 */ /* 0x000fe20008010858 */
[----:B------:R-:W-:-:S03]  /*2940*/  FADD.FTZ R130, R130, R127 ;  /* 0x0000007f82827221 */ /* 0x000fc60000010000 */
[----:B------:R-:W-:Y:S01]  /*2950*/  MUFU.EX2 R90, R90 ;  /* 0x0000005a005a7308 */ /* 0x000fe20000000800 */
[----:B------:R-:W-:-:S04]  /*2960*/  FADD.FTZ R87, R87, R130 ;  /* 0x0000008257577221 */ /* 0x000fc80000010000 */
[----:B------:R-:W-:-:S03]  /*2970*/  FADD.FTZ R86, R86, R87 ;  /* 0x0000005756567221 */ /* 0x000fc60000010000 */
[----:B------:R-:W1:Y:S01]  /*2980*/  MUFU.EX2 R31, R31 ;  /* 0x0000001f001f7308 */ /* 0x000e620000000800 */
[----:B-----5:R-:W-:Y:S01]  /*2990*/  F2FP.F16.F32.PACK_AB R77, R134, R139 ;  /* 0x0000008b864d723e */ /* 0x020fe200000000ff */
[----:B------:R-:W-:-:S06]  /*29a0*/  FADD.FTZ R139, R139, R134 ;  /* 0x000000868b8b7221 */ /* 0x000fcc0000010000 */
[----:B------:R-:W-:Y:S08]  /*29b0*/  MUFU.EX2 R29, R29 ;  /* 0x0000001d001d7308 */ /* 0x000ff00000000800 */
[----:B------:R-:W5:Y:S01]  /*29c0*/  MUFU.EX2 R28, R28 ;  /* 0x0000001c001c7308 */ /* 0x000f620000000800 */
[----:B-1----:R-:W-:Y:S01]  /*29d0*/  F2FP.F16.F32.PACK_AB R79, R31, R90 ;  /* 0x0000005a1f4f723e */ /* 0x002fe200000000ff */
[----:B------:R-:W-:-:S04]  /*29e0*/  FADD.FTZ R90, R90, R139 ;  /* 0x0000008b5a5a7221 */ /* 0x000fc80000010000 */
[----:B------:R-:W-:Y:S02]  /*29f0*/  FADD.FTZ R31, R31, R90 ;  /* 0x0000005a1f1f7221 */ /* 0x000fe40000010000 */
[C---:B------:R-:W-:Y:S01]  /*2a00*/  HMMA.16816.F32 R52, R76.reuse, R56, RZ ;  /* 0x000000384c34723c */ /* 0x040fe200000018ff */
[----:B------:R-:W-:Y:S05]  /*2a10*/  MUFU.EX2 R25, R25 ;  /* 0x0000001900197308 */ /* 0x000fea0000000800 */
[C---:B------:R-:W-:Y:S03]  /*2a20*/  HMMA.16816.F32 R56, R76.reuse, R58, RZ ;  /* 0x0000003a4c38723c */ /* 0x040fe600000018ff */
[----:B------:R-:W1:Y:S01]  /*2a30*/  MUFU.EX2 R24, R24 ;  /* 0x0000001800187308 */ /* 0x000e620000000800 */
[C---:B-----5:R-:W-:Y:S01]  /*2a40*/  F2FP.F16.F32.PACK_AB R4, R28.reuse, R29 ;  /* 0x0000001d1c04723e */ /* 0x060fe200000000ff */
[----:B------:R-:W-:Y:S01]  /*2a50*/  FADD.FTZ R29, R29, R86 ;  /* 0x000000561d1d7221 */ /* 0x000fe20000010000 */
[----:B------:R-:W-:Y:S03]  /*2a60*/  HMMA.16816.F32 R68, R76, R72, RZ ;  /* 0x000000484c44723c */ /* 0x000fe600000018ff */
[----:B------:R-:W-:-:S02]  /*2a70*/  FADD.FTZ R28, R28, R29 ;  /* 0x0000001d1c1c7221 */ /* 0x000fc40000010000 */
[----:B------:R-:W-:Y:S01]  /*2a80*/  MUFU.EX2 R30, R30 ;  /* 0x0000001e001e7308 */ /* 0x000fe20000000800 */
[C---:B------:R-:W-:Y:S06]  /*2a90*/  HMMA.16816.F32 R72, R76.reuse, R74, RZ ;  /* 0x0000004a4c48723c */ /* 0x040fec00000018ff */
[----:B--2---:R-:W-:Y:S01]  /*2aa0*/  HMMA.16816.F32 R36, R76, R40, RZ ;  /* 0x000000284c24723c */ /* 0x004fe200000018ff */
[----:B------:R-:W2:Y:S01]  /*2ab0*/  MUFU.EX2 R27, R27 ;  /* 0x0000001b001b7308 */ /* 0x000ea20000000800 */
[----:B-1----:R-:W-:Y:S01]  /*2ac0*/  F2FP.F16.F32.PACK_AB R6, R24, R25 ;  /* 0x000000191806723e */ /* 0x002fe200000000ff */
[----:B------:R-:W-:-:S03]  /*2ad0*/  FADD.FTZ R25, R25, R28 ;  /* 0x0000001c19197221 */ /* 0x000fc60000010000 */
[C---:B---3--:R-:W-:Y:S01]  /*2ae0*/  HMMA.16816.F32 R44, R76.reuse, R48, RZ ;  /* 0x000000304c2c723c */ /* 0x048fe200000018ff */
[----:B------:R-:W-:Y:S02]  /*2af0*/  FADD.FTZ R25, R24, R25 ;  /* 0x0000001918197221 */ /* 0x000fe40000010000 */
[----:B------:R-:W-:Y:S03]  /*2b00*/  MUFU.EX2 R26, R26 ;  /* 0x0000001a001a7308 */ /* 0x000fe60000000800 */
[C---:B------:R-:W-:Y:S05]  /*2b10*/  HMMA.16816.F32 R60, R76.reuse, R64, RZ ;  /* 0x000000404c3c723c */ /* 0x040fea00000018ff */
[----:B------:R-:W1:Y:S01]  /*2b20*/  MUFU.EX2 R3, R3 ;  /* 0x0000000300037308 */ /* 0x000e620000000800 */
[----:B--2---:R-:W-:Y:S01]  /*2b30*/  F2FP.F16.F32.PACK_AB R5, R27, R30 ;  /* 0x0000001e1b05723e */ /* 0x004fe200000000ff */
[----:B------:R-:W-:Y:S01]  /*2b40*/  HMMA.16816.F32 R40, R76, R42, RZ ;  /* 0x0000002a4c28723c */ /* 0x000fe200000018ff */
[----:B------:R-:W-:-:S04]  /*2b50*/  FADD.FTZ R30, R30, R31 ;  /* 0x0000001f1e1e7221 */ /* 0x000fc80000010000 */
[----:B------:R-:W-:Y:S01]  /*2b60*/  FADD.FTZ R27, R27, R30 ;  /* 0x0000001e1b1b7221 */ /* 0x000fe20000010000 */
[C---:B------:R-:W-:Y:S01]  /*2b70*/  HMMA.16816.F32 R48, R76.reuse, R50, RZ ;  /* 0x000000324c30723c */ /* 0x040fe200000018ff */
[----:B------:R-:W-:Y:S05]  /*2b80*/  MUFU.EX2 R104, R104 ;  /* 0x0000006800687308 */ /* 0x000fea0000000800 */
[----:B------:R-:W-:Y:S01]  /*2b90*/  HMMA.16816.F32 R64, R76, R66, RZ ;  /* 0x000000424c40723c */ /* 0x000fe200000018ff */
[----:B-1----:R-:W-:Y:S02]  /*2ba0*/  F2FP.F16.F32.PACK_AB R7, R3, R26 ;  /* 0x0000001a0307723e */ /* 0x002fe400000000ff */
[----:B------:R-:W1:Y:S01]  /*2bb0*/  MUFU.EX2 R95, R95 ;  /* 0x0000005f005f7308 */ /* 0x000e620000000800 */
[----:B------:R-:W-:-:S04]  /*2bc0*/  FADD.FTZ R26, R26, R27 ;  /* 0x0000001b1a1a7221 */ /* 0x000fc80000010000 */
[----:B------:R-:W-:Y:S01]  /*2bd0*/  FADD.FTZ R3, R3, R26 ;  /* 0x0000001a03037221 */ /* 0x000fe20000010000 */
[C---:B----4-:R-:W-:Y:S02]  /*2be0*/  HMMA.16816.F32 R52, R4.reuse, R12, R52 ;  /* 0x0000000c0434723c */ /* 0x050fe40000001834 */
[----:B------:R-:W-:Y:S04]  /*2bf0*/  MUFU.EX2 R94, R94 ;  /* 0x0000005e005e7308 */ /* 0x000fe80000000800 */
[C---:B------:R-:W-:Y:S01]  /*2c00*/  HMMA.16816.F32 R56, R4.reuse, R14, R56 ;  /* 0x0000000e0438723c */ /* 0x040fe20000001838 */
[----:B------:R-:W2:Y:S03]  /*2c10*/  LDSM.16.MT88.4 R12, [R110+0x8400] ;  /* 0x008400006e0c783b */ /* 0x000ea60000004200 */
[----:B------:R-:W-:Y:S02]  /*2c20*/  MUFU.EX2 R91, R91 ;  /* 0x0000005b005b7308 */ /* 0x000fe40000000800 */
[C---:B------:R-:W-:Y:S06]  /*2c30*/  HMMA.16816.F32 R36, R4.reuse, R16, R36 ;  /* 0x000000100424723c */ /* 0x040fec0000001824 */
[C---:B------:R-:W-:Y:S01]  /*2c40*/  HMMA.16816.F32 R40, R4.reuse, R18, R40 ;  /* 0x000000120428723c */ /* 0x040fe20000001828 */
[----:B------:R-:W3:Y:S01]  /*2c50*/  LDSM.16.MT88.4 R16, [R108+0x7400] ;  /* 0x007400006c10783b */ /* 0x000ee20000004200 */
[----:B------:R-:W-:Y:S04]  /*2c60*/  MUFU.EX2 R102, R102 ;  /* 0x0000006600667308 */ /* 0x000fe80000000800 */
[C---:B------:R-:W-:Y:S04]  /*2c70*/  HMMA.16816.F32 R44, R4.reuse, R20, R44 ;  /* 0x00000014042c723c */ /* 0x040fe8000000182c */
[----:B------:R-:W4:Y:S02]  /*2c80*/  MUFU.EX2 R93, R93 ;  /* 0x0000005d005d7308 */ /* 0x000f240000000800 */
[C---:B------:R-:W-:Y:S01]  /*2c90*/  HMMA.16816.F32 R48, R4.reuse, R22, R48 ;  /* 0x000000160430723c */ /* 0x040fe20000001830 */
[----:B------:R-:W-:Y:S05]  /*2ca0*/  LDSM.16.MT88.4 R20, [R110+0x6c00] ;  /* 0x006c00006e14783b */ /* 0x000fea0000004200 */
[----:B------:R-:W-:Y:S08]  /*2cb0*/  MUFU.EX2 R92, R92 ;  /* 0x0000005c005c7308 */ /* 0x000ff00000000800 */
[----:B------:R-:W5:Y:S01]  /*2cc0*/  MUFU.EX2 R89, R89 ;  /* 0x0000005900597308 */ /* 0x000f620000000800 */
[C---:B--2---:R-:W-:Y:S07]  /*2cd0*/  HMMA.16816.F32 R68, R4.reuse, R12, R68 ;  /* 0x0000000c0444723c */ /* 0x044fee0000001844 */
[----:B------:R-:W-:Y:S01]  /*2ce0*/  MUFU.EX2 R101, R101 ;  /* 0x0000006500657308 */ /* 0x000fe20000000800 */
[C---:B------:R-:W-:Y:S01]  /*2cf0*/  HMMA.16816.F32 R72, R4.reuse, R14, R72 ;  /* 0x0000000e0448723c */ /* 0x040fe20000001848 */
[----:B------:R-:W2:Y:S05]  /*2d00*/  LDSM.16.MT88.4 R12, [R108+0x8000] ;  /* 0x008000006c0c783b */ /* 0x000eaa0000004200 */
[C---:B---3--:R-:W-:Y:S01]  /*2d10*/  HMMA.16816.F32 R60, R4.reuse, R16, R60 ;  /* 0x00000010043c723c */ /* 0x048fe2000000183c */
[----:B------:R-:W3:Y:S05]  /*2d20*/  MUFU.EX2 R132, R103 ;  /* 0x0000006700847308 */ /* 0x000eea0000000800 */
[----:B------:R-:W-:Y:S01]  /*2d30*/  HMMA.16816.F32 R64, R4, R18, R64 ;  /* 0x000000120440723c */ /* 0x000fe20000001840 */
[----:B------:R-:W-:Y:S02]  /*2d40*/  LDSM.16.MT88.4 R16, [R108+0x6c00] ;  /* 0x006c00006c10783b */ /* 0x000fe40000004200 */
[----:B------:R-:W-:Y:S08]  /*2d50*/  MUFU.EX2 R105, R105 ;  /* 0x0000006900697308 */ /* 0x000ff00000000800 */
[----:B------:R-:W-:Y:S08]  /*2d60*/  MUFU.EX2 R106, R106 ;  /* 0x0000006a006a7308 */ /* 0x000ff00000000800 */
[----:B------:R-:W-:Y:S08]  /*2d70*/  MUFU.EX2 R35, R35 ;  /* 0x0000002300237308 */ /* 0x000ff00000000800 */
[----:B------:R-:W3:Y:S01]  /*2d80*/  MUFU.EX2 R34, R34 ;  /* 0x0000002200227308 */ /* 0x000ee20000000800 */
[C---:B--2---:R-:W-:Y:S06]  /*2d90*/  HMMA.16816.F32 R80, R76.reuse, R12, RZ ;  /* 0x0000000c4c50723c */ /* 0x044fec00000018ff */
[----:B------:R-:W-:Y:S01]  /*2da0*/  HMMA.16816.F32 R76, R76, R14, RZ ;  /* 0x0000000e4c4c723c */ /* 0x000fe200000018ff */
[----:B------:R-:W2:Y:S01]  /*2db0*/  LDSM.16.MT88.4 R12, [R108+0x8400] ;  /* 0x008400006c0c783b */ /* 0x000ea20000004200 */
[----:B------:R-:W-:Y:S08]  /*2dc0*/  MUFU.EX2 R33, R33 ;  /* 0x0000002100217308 */ /* 0x000ff00000000800 */
[----:B------:R-:W3:Y:S08]  /*2dd0*/  MUFU.EX2 R138, R138 ;  /* 0x0000008a008a7308 */ /* 0x000ef00000000800 */
[C---:B--2---:R-:W-:Y:S06]  /*2de0*/  HMMA.16816.F32 R80, R4.reuse, R12, R80 ;  /* 0x0000000c0450723c */ /* 0x044fec0000001850 */
[----:B------:R-:W-:Y:S01]  /*2df0*/  HMMA.16816.F32 R76, R4, R14, R76 ;  /* 0x0000000e044c723c */ /* 0x000fe2000000184c */
[----:B------:R-:W2:Y:S06]  /*2e00*/  LDSM.16.MT88.4 R12, [R110+0x6800] ;  /* 0x006800006e0c783b */ /* 0x000eac0000004200 */
[----:B-1----:R-:W-:Y:S01]  /*2e10*/  F2FP.F16.F32.PACK_AB R4, R95, R104 ;  /* 0x000000685f04723e */ /* 0x002fe200000000ff */
[----:B------:R-:W-:Y:S01]  /*2e20*/  FADD.FTZ R104, R104, R25 ;  /* 0x0000001968687221 */ /* 0x000fe20000010000 */
[----:B----4-:R-:W-:Y:S01]  /*2e30*/  F2FP.F16.F32.PACK_AB R5, R93, R102 ;  /* 0x000000665d05723e */ /* 0x010fe200000000ff */
[----:B------:R-:W-:Y:S01]  /*2e40*/  FADD.FTZ R102, R102, R3 ;  /* 0x0000000366667221 */ /* 0x000fe20000010000 */
[----:B------:R-:W-:Y:S01]  /*2e50*/  F2FP.F16.F32.PACK_AB R6, R91, R94 ;  /* 0x0000005e5b06723e */ /* 0x000fe200000000ff */
[----:B------:R-:W-:Y:S01]  /*2e60*/  FADD.FTZ R95, R95, R104 ;  /* 0x000000685f5f7221 */ /* 0x000fe20000010000 */
[----:B-----5:R-:W-:Y:S01]  /*2e70*/  F2FP.F16.F32.PACK_AB R7, R89, R92 ;  /* 0x0000005c5907723e */ /* 0x020fe200000000ff */
[----:B------:R-:W-:Y:S01]  /*2e80*/  FADD.FTZ R93, R93, R102 ;  /* 0x000000665d5d7221 */ /* 0x000fe20000010000 */
[----:B------:R-:W-:Y:S01]  /*2e90*/  SHF.R.S32.HI R3, RZ, 0x1f, R84 ;  /* 0x0000001fff037819 */ /* 0x000fe20000011454 */
[----:B------:R-:W-:-:S02]  /*2ea0*/  FADD.FTZ R94, R94, R95 ;  /* 0x0000005f5e5e7221 */ /* 0x000fc40000010000 */
[----:B------:R-:W-:Y:S01]  /*2eb0*/  FADD.FTZ R92, R92, R93 ;  /* 0x0000005d5c5c7221 */ /* 0x000fe20000010000 */
[----:B------:R-:W-:Y:S01]  /*2ec0*/  LEA.HI R3, R3, R84, RZ, 0x2 ;  /* 0x0000005403037211 */ /* 0x000fe200078f10ff */
[----:B------:R-:W-:Y:S02]  /*2ed0*/  FADD.FTZ R94, R91, R94 ;  /* 0x0000005e5b5e7221 */ /* 0x000fe40000010000 */
[----:B------:R-:W-:Y:S01]  /*2ee0*/  FADD.FTZ R92, R89, R92 ;  /* 0x0000005c595c7221 */ /* 0x000fe20000010000 */
[----:B------:R-:W-:-:S04]  /*2ef0*/  LOP3.LUT R3, R3, 0xfffffffc, RZ, 0xc0, !PT ;  /* 0xfffffffc03037812 */ /* 0x000fc800078ec0ff */
[----:B------:R-:W-:Y:S02]  /*2f00*/  IADD3 R133, R84, -R3, RZ ;  /* 0x8000000354857210 */ /* 0x000fe40007ffe0ff */
[----:B------:R-:W-:Y:S01]  /*2f10*/  MOV R3, R85 ;  /* 0x0000005500037202 */ /* 0x000fe20000000f00 */
[C---:B--2---:R-:W-:Y:S06]  /*2f20*/  HMMA.16816.F32 R36, R4.reuse, R12, R36 ;  /* 0x0000000c0424723c */ /* 0x044fec0000001824 */
[C---:B------:R-:W-:Y:S01]  /*2f30*/  HMMA.16816.F32 R40, R4.reuse, R14, R40 ;  /* 0x0000000e0428723c */ /* 0x040fe20000001828 */
[----:B------:R-:W1:Y:S05]  /*2f40*/  LDSM.16.MT88.4 R12, [R108+0x6800] ;  /* 0x006800006c0c783b */ /* 0x000e6a0000004200 */
[C---:B-1----:R-:W-:Y:S06]  /*2f50*/  HMMA.16816.F32 R44, R4.reuse, R12, R44 ;  /* 0x0000000c042c723c */ /* 0x042fec000000182c */
        /* <DEDUP_REMOVED lines=12> */
[----:B------:R-:W-:Y:S01]  /*3020*/  HMMA.16816.F32 R76, R4, R14, R76 ;  /* 0x0000000e044c723c */ /* 0x000fe2000000184c */
[----:B------:R-:W1:Y:S06]  /*3030*/  LDSM.16.MT88.4 R12, [R110+0x7c00] ;  /* 0x007c00006e0c783b */ /* 0x000e6c0000004200 */
[----:B---3--:R-:W-:Y:S01]  /*3040*/  F2FP.F16.F32.PACK_AB R4, R132, R101 ;  /* 0x000000658404723e */ /* 0x008fe200000000ff */
[----:B------:R-:W-:Y:S01]  /*3050*/  FADD.FTZ R101, R101, R94 ;  /* 0x0000005e65657221 */ /* 0x000fe20000010000 */
[----:B------:R-:W-:Y:S01]  /*3060*/  F2FP.F16.F32.PACK_AB R5, R34, R35 ;  /* 0x000000232205723e */ /* 0x000fe200000000ff */
[----:B------:R-:W-:Y:S01]  /*3070*/  FADD.FTZ R35, R35, R92 ;  /* 0x0000005c23237221 */ /* 0x000fe20000010000 */
[----:B------:R-:W-:Y:S01]  /*3080*/  F2FP.F16.F32.PACK_AB R6, R106, R105 ;  /* 0x000000696a06723e */ /* 0x000fe200000000ff */
[----:B------:R-:W-:Y:S01]  /*3090*/  FADD.FTZ R132, R132, R101 ;  /* 0x0000006584847221 */ /* 0x000fe20000010000 */
[----:B------:R-:W-:Y:S01]  /*30a0*/  F2FP.F16.F32.PACK_AB R7, R138, R33 ;  /* 0x000000218a07723e */ /* 0x000fe200000000ff */
[----:B------:R-:W-:-:S02]  /*30b0*/  FADD.FTZ R34, R34, R35 ;  /* 0x0000002322227221 */ /* 0x000fc40000010000 */
[----:B------:R-:W-:Y:S02]  /*30c0*/  FADD.FTZ R105, R105, R132 ;  /* 0x0000008469697221 */ /* 0x000fe40000010000 */
[----:B------:R-:W-:Y:S02]  /*30d0*/  FADD.FTZ R33, R33, R34 ;  /* 0x0000002221217221 */ /* 0x000fe40000010000 */
[----:B------:R-:W-:Y:S01]  /*30e0*/  HMMA.16816.F32 R36, R4, R20, R36 ;  /* 0x000000140424723c */ /* 0x000fe20000001824 */
[----:B------:R-:W-:Y:S01]  /*30f0*/  FADD.FTZ R135, R106, R105 ;  /* 0x000000696a877221 */ /* 0x000fe20000010000 */
[----:B------:R-:W-:-:S04]  /*3100*/  FADD.FTZ R138, R138, R33 ;  /* 0x000000218a8a7221 */ /* 0x000fc80000010000 */
[C---:B------:R-:W-:Y:S01]  /*3110*/  HMMA.16816.F32 R40, R4.reuse, R22, R40 ;  /* 0x000000160428723c */ /* 0x040fe20000001828 */
[----:B------:R-:W2:Y:S05]  /*3120*/  LDSM.16.MT88.4 R20, [R108+0x7c00] ;  /* 0x007c00006c14783b */ /* 0x000eaa0000004200 */
[C---:B------:R-:W-:Y:S06]  /*3130*/  HMMA.16816.F32 R44, R4.reuse, R16, R44 ;  /* 0x00000010042c723c */ /* 0x040fec000000182c */
[C---:B------:R-:W-:Y:S01]  /*3140*/  HMMA.16816.F32 R48, R4.reuse, R18, R48 ;  /* 0x000000120430723c */ /* 0x040fe20000001830 */
[----:B------:R-:W3:Y:S05]  /*3150*/  LDSM.16.MT88.4 R16, [R110+0x8c00] ;  /* 0x008c00006e10783b */ /* 0x000eea0000004200 */
[C---:B-1----:R-:W-:Y:S06]  /*3160*/  HMMA.16816.F32 R52, R4.reuse, R12, R52 ;  /* 0x0000000c0434723c */ /* 0x042fec0000001834 */
[C---:B------:R-:W-:Y:S01]  /*3170*/  HMMA.16816.F32 R56, R4.reuse, R14, R56 ;  /* 0x0000000e0438723c */ /* 0x040fe20000001838 */
[----:B------:R-:W1:Y:S05]  /*3180*/  LDSM.16.MT88.4 R12, [R108+0x8c00] ;  /* 0x008c00006c0c783b */ /* 0x000e6a0000004200 */
[C---:B--2---:R-:W-:Y:S06]  /*3190*/  HMMA.16816.F32 R60, R4.reuse, R20, R60 ;  /* 0x00000014043c723c */ /* 0x044fec000000183c */
[C---:B------:R-:W-:Y:S06]  /*31a0*/  HMMA.16816.F32 R64, R4.reuse, R22, R64 ;  /* 0x000000160440723c */ /* 0x040fec0000001840 */
[C---:B---3--:R-:W-:Y:S06]  /*31b0*/  HMMA.16816.F32 R68, R4.reuse, R16, R68 ;  /* 0x000000100444723c */ /* 0x048fec0000001844 */
[C---:B------:R-:W-:Y:S06]  /*31c0*/  HMMA.16816.F32 R72, R4.reuse, R18, R72 ;  /* 0x000000120448723c */ /* 0x040fec0000001848 */
[C---:B-1----:R-:W-:Y:S06]  /*31d0*/  HMMA.16816.F32 R80, R4.reuse, R12, R80 ;  /* 0x0000000c0450723c */ /* 0x042fec0000001850 */
[----:B------:R-:W-:Y:S01]  /*31e0*/  HMMA.16816.F32 R76, R4, R14, R76 ;  /* 0x0000000e044c723c */ /* 0x000fe2000000184c */
[----:B------:R-:W-:-:S08]  /*31f0*/  NOP ;  /* 0x0000000000007918 */ /* 0x000fd00000000000 */
[----:B------:R-:W-:-:S15]  /*3200*/  @!P2 BRA `(.L_x_196) ;  /* 0x000000200000a947 */ /* 0x000fde0003800000 */
[----:B------:R-:W-:Y:S01]  /*3210*/  VIADD R3, R98, 0xfffffffe ;  /* 0xfffffffe62037836 */ /* 0x000fe20000000000 */
[----:B------:R-:W-:-:S04]  /*3220*/  DEPBAR.LE SB0, 0x0 ;  /* 0x000080000000791a */ /* 0x000fc80000000000 */
[----:B------:R-:W-:Y:S01]  /*3230*/  SHF.R.S32.HI R5, RZ, 0x1f, R3 ;  /* 0x0000001fff057819 */ /* 0x000fe20000011403 */
[----:B------:R-:W-:Y:S01]  /*3240*/  IMAD.WIDE.U32 R12, R3, R8, RZ ;  /* 0x00000008030c7225 */ /* 0x000fe200078e00ff */
[----:B------:R-:W-:-:S03]  /*3250*/  ULDC.64 UR4, c[0x0][0x220] ;  /* 0x0000880000047ab9 */ /* 0x000fc60000000a00 */
[----:B------:R-:W-:Y:S01]  /*3260*/  IMAD R4, R5, R8, RZ ;  /* 0x0000000805047224 */ /* 0x000fe200078e02ff */
[----:B------:R-:W-:Y:S01]  /*3270*/  BAR.SYNC.DEFER_BLOCKING 0x0 ;  /* 0x0000000000007b1d */ /* 0x000fe20000010000 */
[----:B------:R-:W-:Y:S01]  /*3280*/  LEA R6, P0, R12, R96, 0x6 ;  /* 0x000000600c067211 */ /* 0x000fe200078030ff */
[----:B------:R-:W-:-:S03]  /*3290*/  IMAD.WIDE.U32 R14, R8, 0x40, RZ ;  /* 0x00000040080e7825 */ /* 0x000fc600078e00ff */
[----:B------:R-:W-:Y:S01]  /*32a0*/  LEA R16, P1, R6, UR4, 0x1 ;  /* 0x0000000406107c11 */ /* 0x000fe2000f8208ff */
[----:B------:R-:W-:-:S04]  /*32b0*/  IMAD R4, R3, R9, R4 ;  /* 0x0000000903047224 */ /* 0x000fc800078e0204 */
[----:B------:R-:W-:Y:S02]  /*32c0*/  IMAD.IADD R5, R13, 0x1, R4 ;  /* 0x000000010d057824 */ /* 0x000fe400078e0204 */
[----:B------:R-:W-:-:S03]  /*32d0*/  IMAD.SHL.U32 R4, R9, 0x40, RZ ;  /* 0x0000004009047824 */ /* 0x000fc600078e00ff */
[----:B------:R-:W-:Y:S02]  /*32e0*/  LEA.HI.X R5, R12, R123, R5, 0x6, P0 ;  /* 0x0000007b0c057211 */ /* 0x000fe400000f3405 */
[----:B------:R-:W-:Y:S02]  /*32f0*/  IADD3 R18, P0, R14, R16, RZ ;  /* 0x000000100e127210 */ /* 0x000fe40007f1e0ff */
[----:B------:R-:W-:-:S04]  /*3300*/  LEA.HI.X R17, R6, UR5, R5, 0x1, P1 ;  /* 0x0000000506117c11 */ /* 0x000fc800088f0c05 */
[----:B------:R-:W-:Y:S01]  /*3310*/  IADD3.X R19, R17, R15, R4, P0, !PT ;  /* 0x0000000f11137210 */ /* 0x000fe200007fe404 */
        /* <DEDUP_REMOVED lines=12> */
[----:B------:R-:W-:Y:S04]  /*33e0*/  LDSM.16.M88.4 R88, [R111] ;  /* 0x000000006f58783b */ /* 0x000fe80000000200 */
[----:B------:R-:W4:Y:S04]  /*33f0*/  LDSM.16.M88.4 R12, [R109+0x3000] ;  /* 0x003000006d0c783b */ /* 0x000f280000000200 */
[----:B------:R-:W5:Y:S04]  /*3400*/  LDSM.16.M88.4 R20, [R109+0x3400] ;  /* 0x003400006d14783b */ /* 0x000f680000000200 */
[----:B-1----:R-:W1:Y:S04]  /*3410*/  LDSM.16.M88.4 R16, [R112+0x3800] ;  /* 0x003800007010783b */ /* 0x002e680000000200 */
[----:B------:R-:W-:Y:S04]  /*3420*/  LDSM.16.M88.4 R92, [R112+0x3c00] ;  /* 0x003c0000705c783b */ /* 0x000fe80000000200 */
[----:B------:R-:W0:Y:S01]  /*3430*/  LDGDEPBAR ;  /* 0x00000000000079af */ /* 0x000e220000000000 */
[C---:B--2---:R-:W-:Y:S06]  /*3440*/  HMMA.16816.F32 R84, R4.reuse, R32, RZ ;  /* 0x000000200454723c */ /* 0x044fec00000018ff */
[C---:B------:R-:W-:Y:S06]  /*3450*/  HMMA.16816.F32 R32, R4.reuse, R34, RZ ;  /* 0x000000220420723c */ /* 0x040fec00000018ff */
[C---:B---3--:R-:W-:Y:S06]  /*3460*/  HMMA.16816.F32 R28, R4.reuse, R24, RZ ;  /* 0x00000018041c723c */ /* 0x048fec00000018ff */
[----:B------:R-:W-:Y:S06]  /*3470*/  HMMA.16816.F32 R24, R4, R26, RZ ;  /* 0x0000001a0418723c */ /* 0x000fec00000018ff */
[C---:B----4-:R-:W-:Y:S06]  /*3480*/  HMMA.16816.F32 R84, R88.reuse, R12, R84 ;  /* 0x0000000c5854723c */ /* 0x050fec0000001854 */
[C---:B------:R-:W-:Y:S01]  /*3490*/  HMMA.16816.F32 R32, R88.reuse, R14, R32 ;  /* 0x0000000e5820723c */ /* 0x040fe20000001820 */
[----:B------:R-:W2:Y:S05]  /*34a0*/  LDSM.16.M88.4 R12, [R109+0x3800] ;  /* 0x003800006d0c783b */ /* 0x000eaa0000000200 */
[C---:B-----5:R-:W-:Y:S06]  /*34b0*/  HMMA.16816.F32 R28, R88.reuse, R20, R28 ;  /* 0x00000014581c723c */ /* 0x060fec000000181c */
[----:B------:R-:W-:Y:S06]  /*34c0*/  HMMA.16816.F32 R24, R88, R22, R24 ;  /* 0x000000165818723c */ /* 0x000fec0000001818 */
[C---:B-1----:R-:W-:Y:S06]  /*34d0*/  HMMA.16816.F32 R20, R4.reuse, R16, RZ ;  /* 0x000000100414723c */ /* 0x042fec00000018ff */
[----:B------:R-:W-:-:S15]  /*34e0*/  HMMA.16816.F32 R16, R4, R18, RZ ;  /* 0x000000120410723c */ /* 0x000fde00000018ff */
[----:B------:R-:W-:-:S03]  /*34f0*/  NOP ;  /* 0x0000000000007918 */ /* 0x000fc60000000000 */
[C---:B--2---:R-:W-:Y:S06]  /*3500*/  HMMA.16816.F32 R20, R88.reuse, R12, R20 ;  /* 0x0000000c5814723c */ /* 0x044fec0000001814 */
[----:B------:R-:W-:Y:S06]  /*3510*/  HMMA.16816.F32 R16, R88, R14, R16 ;  /* 0x0000000e5810723c */ /* 0x000fec0000001810 */
[C---:B------:R-:W-:Y:S06]  /*3520*/  HMMA.16816.F32 R12, R4.reuse, R92, RZ ;  /* 0x0000005c040c723c */ /* 0x040fec00000018ff */
[----:B------:R-:W-:Y:S01]  /*3530*/  HMMA.16816.F32 R4, R4, R94, RZ ;  /* 0x0000005e0404723c */ /* 0x000fe200000018ff */
[----:B------:R-:W1:-:S15]  /*3540*/  LDSM.16.M88.4 R92, [R109+0x3c00] ;  /* 0x003c00006d5c783b */ /* 0x000e5e0000000200 */
[----:B------:R-:W-:-:S02]  /*3550*/  NOP ;  /* 0x0000000000007918 */ /* 0x000fc40000000000 */
[C---:B-1----:R-:W-:Y:S06]  /*3560*/  HMMA.16816.F32 R12, R88.reuse, R92, R12 ;  /* 0x0000005c580c723c */ /* 0x042fec000000180c */
[----:B------:R-:W-:Y:S01]  /*3570*/  HMMA.16816.F32 R4, R88, R94, R4 ;  /* 0x0000005e5804723c */ /* 0x000fe20000001804 */
[----:B------:R-:W-:Y:S04]  /*3580*/  LDSM.16.M88.4 R88, [R113+0x1000] ;  /* 0x001000007158783b */ /* 0x000fe80000000200 */
[----:B------:R-:W1:Y:S02]  /*3590*/  LDSM.16.M88.4 R92, [R112+0x4000] ;  /* 0x00400000705c783b */ /* 0x000e640000000200 */
[C---:B-1----:R-:W-:Y:S06]  /*35a0*/  HMMA.16816.F32 R84, R88.reuse, R92, R84 ;  /* 0x0000005c5854723c */ /* 0x042fec0000001854 */
[C---:B------:R-:W-:Y:S01]  /*35b0*/  HMMA.16816.F32 R32, R88.reuse, R94, R32 ;  /* 0x0000005e5820723c */ /* 0x040fe20000001820 */
[----:B------:R-:W1:Y:S05]  /*35c0*/  LDSM.16.M88.4 R92, [R112+0x4400] ;  /* 0x00440000705c783b */ /* 0x000e6a0000000200 */
[C---:B-1----:R-:W-:Y:S06]  /*35d0*/  HMMA.16816.F32 R28, R88.reuse, R92, R28 ;  /* 0x0000005c581c723c */ /* 0x042fec000000181c */
[C---:B------:R-:W-:Y:S01]  /*35e0*/  HMMA.16816.F32 R24, R88.reuse, R94, R24 ;  /* 0x0000005e5818723c */ /* 0x040fe20000001818 */
[----:B------:R-:W1:Y:S05]  /*35f0*/  LDSM.16.M88.4 R92, [R112+0x4800] ;  /* 0x00480000705c783b */ /* 0x000e6a0000000200 */
[C---:B-1----:R-:W-:Y:S06]  /*3600*/  HMMA.16816.F32 R20, R88.reuse, R92, R20 ;  /* 0x0000005c5814723c */ /* 0x042fec0000001814 */
[C---:B------:R-:W-:Y:S01]  /*3610*/  HMMA.16816.F32 R16, R88.reuse, R94, R16 ;  /* 0x0000005e5810723c */ /* 0x040fe20000001810 */
[----:B------:R-:W1:Y:S05]  /*3620*/  LDSM.16.M88.4 R92, [R112+0x4c00] ;  /* 0x004c0000705c783b */ /* 0x000e6a0000000200 */
        /* <DEDUP_REMOVED lines=38> */
[----:B------:R-:W1:Y:S01]  /*3890*/  LDSM.16.M88.4 R88, [R109+0x5c00] ;  /* 0x005c00006d58783b */ /* 0x000e620000000200 */
[----:B------:R-:W-:-:S04]  /*38a0*/  DEPBAR.LE SB0, 0x0 ;  /* 0x000080000000791a */ /* 0x000fc80000000000 */
[C---:B-1----:R-:W-:Y:S01]  /*38b0*/  HMMA.16816.F32 R12, R92.reuse, R88, R12 ;  /* 0x000000585c0c723c */ /* 0x042fe2000000180c */
[----:B------:R-:W1:Y:S05]  /*38c0*/  S2R R88, SR_TID.X ;  /* 0x0000000000587919 */ /* 0x000e6a0000002100 */
[----:B------:R-:W-:Y:S01]  /*38d0*/  HMMA.16816.F32 R4, R92, R90, R4 ;  /* 0x0000005a5c04723c */ /* 0x000fe20000001804 */
[----:B-1----:R-:W-:-:S05]  /*38e0*/  IMAD.SHL.U32 R88, R88, 0x2, RZ ;  /* 0x0000000258587824 */ /* 0x002fca00078e00ff */
[----:B------:R-:W-:-:S05]  /*38f0*/  LOP3.LUT R88, R88, 0x6, RZ, 0xc0, !PT ;  /* 0x0000000658587812 */ /* 0x000fca00078ec0ff */
[----:B------:R-:W-:-:S04]  /*3900*/  IMAD R88, R3, 0x40, R88 ;  /* 0x0000004003587824 */ /* 0x000fc800078e0258 */
[C---:B------:R-:W-:Y:S01]  /*3910*/  VIADD R89, R88.reuse, 0x1 ;  /* 0x0000000158597836 */ /* 0x040fe20000000000 */
[----:B------:R-:W-:Y:S04]  /*3920*/  BAR.SYNC.DEFER_BLOCKING 0x0 ;  /* 0x0000000000007b1d */ /* 0x000fe80000010000 */
[C---:B------:R-:W-:Y:S02]  /*3930*/  ISETP.GE.AND P5, PT, R89.reuse, R100, PT ;  /* 0x000000645900720c */ /* 0x040fe40003fa6270 */
[----:B------:R-:W-:Y:S01]  /*3940*/  ISETP.GE.AND P1, PT, R89, R99, PT ;  /* 0x000000635900720c */ /* 0x000fe20003f26270 */
[C---:B------:R-:W-:Y:S01]  /*3950*/  VIADD R89, R88.reuse, 0x8 ;  /* 0x0000000858597836 */ /* 0x040fe20000000000 */
[----:B------:R-:W-:Y:S01]  /*3960*/  FSEL R90, R85, -INF , !P5 ;  /* 0xff800000555a7808 */ /* 0x000fe20006800000 */
[----:B------:R-:W-:Y:S01]  /*3970*/  VIADD R85, R88, 0x11 ;  /* 0x0000001158557836 */ /* 0x000fe20000000000 */
[----:B------:R-:W-:-:S02]  /*3980*/  FSEL R95, R87, -INF , !P1 ;  /* 0xff800000575f7808 */ /* 0x000fc40004800000 */
[CC--:B------:R-:W-:Y:S02]  /*3990*/  ISETP.GE.AND P4, PT, R89.reuse, R100.reuse, PT ;  /* 0x000000645900720c */ /* 0x0c0fe40003f86270 */
[-C--:B------:R-:W-:Y:S01]  /*39a0*/  ISETP.GE.AND P0, PT, R89, R99.reuse, PT ;  /* 0x000000635900720c */ /* 0x080fe20003f06270 */
[----:B------:R-:W-:Y:S01]  /*39b0*/  VIADD R89, R88, 0x9 ;  /* 0x0000000958597836 */ /* 0x000fe20000000000 */
[----:B------:R-:W-:Y:S01]  /*39c0*/  FSEL R106, R32, -INF , !P4 ;  /* 0xff800000206a7808 */ /* 0x000fe20006000000 */
[----:B------:R-:W-:Y:S01]  /*39d0*/  VIADD R32, R88, 0x18 ;  /* 0x0000001858207836 */ /* 0x000fe20000000000 */
[----:B------:R-:W-:Y:S01]  /*39e0*/  FSEL R105, R34, -INF , !P0 ;  /* 0xff80000022697808 */ /* 0x000fe20004000000 */
[C---:B------:R-:W-:Y:S01]  /*39f0*/  VIADD R34, R88.reuse, 0x19 ;  /* 0x0000001958227836 */ /* 0x040fe20000000000 */
[C---:B------:R-:W-:Y:S02]  /*3a00*/  ISETP.GE.AND P3, PT, R89.reuse, R100, PT ;  /* 0x000000645900720c */ /* 0x040fe40003f66270 */
[----:B------:R-:W-:Y:S01]  /*3a10*/  ISETP.GE.AND P6, PT, R89, R99, PT ;  /* 0x000000635900720c */ /* 0x000fe20003fc6270 */
[----:B------:R-:W-:Y:S01]  /*3a20*/  VIADD R89, R88, 0x10 ;  /* 0x0000001058597836 */ /* 0x000fe20000000000 */
[----:B------:R-:W-:-:S02]  /*3a30*/  FSEL R104, R33, -INF , !P3 ;  /* 0xff80000021687808 */ /* 0x000fc40005800000 */
[CC--:B------:R-:W-:Y:S02]  /*3a40*/  ISETP.GE.AND P0, PT, R32.reuse, R100.reuse, PT ;  /* 0x000000642000720c */ /* 0x0c0fe40003f06270 */
[CC--:B------:R-:W-:Y:S02]  /*3a50*/  ISETP.GE.AND P2, PT, R89.reuse, R100.reuse, PT ;  /* 0x000000645900720c */ /* 0x0c0fe40003f46270 */
[-C--:B------:R-:W-:Y:S02]  /*3a60*/  ISETP.GE.AND P3, PT, R32, R99.reuse, PT ;  /* 0x000000632000720c */ /* 0x080fe40003f66270 */
[----:B------:R-:W-:Y:S01]  /*3a70*/  FSEL R32, R28, -INF , !P2 ;  /* 0xff8000001c207808 */ /* 0x000fe20005000000 */
[----:B------:R-:W-:Y:S01]  /*3a80*/  VIADD R28, R88, 0x20 ;  /* 0x00000020581c7836 */ /* 0x000fe20000000000 */
[----:B------:R-:W-:Y:S02]  /*3a90*/  ISETP.GE.AND P5, PT, R89, R99, PT ;  /* 0x000000635900720c */ /* 0x000fe40003fa6270 */
[----:B------:R-:W-:-:S02]  /*3aa0*/  ISETP.GE.AND P1, PT, R85, R100, PT ;  /* 0x000000645500720c */ /* 0x000fc40003f26270 */
[----:B------:R-:W-:Y:S02]  /*3ab0*/  FSEL R93, R30, -INF , !P5 ;  /* 0xff8000001e5d7808 */ /* 0x000fe40006800000 */
[----:B------:R-:W-:Y:S02]  /*3ac0*/  FSEL R92, R29, -INF , !P1 ;  /* 0xff8000001d5c7808 */ /* 0x000fe40004800000 */
[C---:B------:R-:W-:Y:S02]  /*3ad0*/  ISETP.GE.AND P5, PT, R28.reuse, R100, PT ;  /* 0x000000641c00720c */ /* 0x040fe40003fa6270 */
[-C--:B------:R-:W-:Y:S01]  /*3ae0*/  ISETP.GE.AND P1, PT, R28, R99.reuse, PT ;  /* 0x000000631c00720c */ /* 0x080fe20003f26270 */
[----:B------:R-:W-:Y:S01]  /*3af0*/  VIADD R28, R88, 0x21 ;  /* 0x00000021581c7836 */ /* 0x000fe20000000000 */
[----:B------:R-:W-:Y:S02]  /*3b00*/  ISETP.GE.AND P4, PT, R85, R99, PT ;  /* 0x000000635500720c */ /* 0x000fe40003f86270 */
[----:B------:R-:W-:-:S02]  /*3b10*/  FSEL R103, R26, -INF , !P3 ;  /* 0xff8000001a677808 */ /* 0x000fc40005800000 */
[-C--:B------:R-:W-:Y:S02]  /*3b20*/  ISETP.GE.AND P2, PT, R34, R99.reuse, PT ;  /* 0x000000632200720c */ /* 0x080fe40003f46270 */
[----:B------:R-:W-:Y:S02]  /*3b30*/  FSEL R31, R31, -INF , !P4 ;  /* 0xff8000001f1f7808 */ /* 0x000fe40006000000 */
[----:B------:R-:W-:Y:S01]  /*3b40*/  FSEL R26, R20, -INF , !P5 ;  /* 0xff800000141a7808 */ /* 0x000fe20006800000 */
[----:B------:R-:W-:Y:S01]  /*3b50*/  VIADD R20, R88, 0x30 ;  /* 0x0000003058147836 */ /* 0x000fe20000000000 */
[----:B------:R-:W-:Y:S02]  /*3b60*/  ISETP.GE.AND P4, PT, R28, R100, PT ;  /* 0x000000641c00720c */ /* 0x000fe40003f86270 */
[----:B------:R-:W-:Y:S01]  /*3b70*/  FSEL R94, R24, -INF , !P0 ;  /* 0xff800000185e7808 */ /* 0x000fe20004000000 */
[----:B------:R-:W-:Y:S01]  /*3b80*/  VIADD R24, R88, 0x28 ;  /* 0x0000002858187836 */ /* 0x000fe20000000000 */
[----:B------:R-:W-:-:S02]  /*3b90*/  ISETP.GE.AND P0, PT, R28, R99, PT ;  /* 0x000000631c00720c */ /* 0x000fc40003f06270 */
[----:B------:R-:W-:Y:S02]  /*3ba0*/  FSEL R101, R27, -INF , !P2 ;  /* 0xff8000001b657808 */ /* 0x000fe40005000000 */
[----:B------:R-:W-:Y:S02]  /*3bb0*/  FSEL R27, R22, -INF , !P1 ;  /* 0xff800000161b7808 */ /* 0x000fe40004800000 */
[----:B------:R-:W-:Y:S02]  /*3bc0*/  FSEL R28, R21, -INF , !P4 ;  /* 0xff800000151c7808 */ /* 0x000fe40006000000 */
[C---:B------:R-:W-:Y:S02]  /*3bd0*/  ISETP.GE.AND P1, PT, R20.reuse, R100, PT ;  /* 0x000000641400720c */ /* 0x040fe40003f26270 */
[----:B------:R-:W-:Y:S01]  /*3be0*/  ISETP.GE.AND P4, PT, R20, R99, PT ;  /* 0x000000631400720c */ /* 0x000fe20003f86270 */
[----:B------:R-:W-:Y:S01]  /*3bf0*/  VIADD R20, R88, 0x31 ;  /* 0x0000003158147836 */ /* 0x000fe20000000000 */
[----:B------:R-:W-:-:S02]  /*3c00*/  FSEL R33, R35, -INF , !P6 ;  /* 0xff80000023217808 */ /* 0x000fc40007000000 */
[-C--:B------:R-:W-:Y:S02]  /*3c10*/  ISETP.GE.AND P6, PT, R34, R100.reuse, PT ;  /* 0x000000642200720c */ /* 0x080fe40003fc6270 */
[----:B------:R-:W-:Y:S02]  /*3c20*/  FSEL R29, R23, -INF , !P0 ;  /* 0xff800000171d7808 */ /* 0x000fe40004000000 */
[----:B------:R-:W-:Y:S02]  /*3c30*/  ISETP.GE.AND P0, PT, R20, R100, PT ;  /* 0x000000641400720c */ /* 0x000fe40003f06270 */
[----:B------:R-:W-:Y:S02]  /*3c40*/  FSEL R102, R25, -INF , !P6 ;  /* 0xff80000019667808 */ /* 0x000fe40007000000 */
[----:B------:R-:W-:Y:S02]  /*3c50*/  FSEL R25, R13, -INF , !P0 ;  /* 0xff8000000d197808 */ /* 0x000fe40004000000 */
[----:B------:R-:W-:-:S02]  /*3c60*/  ISETP.GE.AND P0, PT, R88, R99, PT ;  /* 0x000000635800720c */ /* 0x000fc40003f06270 */
[-C--:B------:R-:W-:Y:S02]  /*3c70*/  ISETP.GE.AND P3, PT, R24, R100.reuse, PT ;  /* 0x000000641800720c */ /* 0x080fe40003f66270 */
[----:B------:R-:W-:Y:S02]  /*3c80*/  FSEL R13, R86, -INF , !P0 ;  /* 0xff800000560d7808 */ /* 0x000fe40004000000 */
[----:B------:R-:W-:Y:S02]  /*3c90*/  ISETP.NE.AND P0, PT, R98, 0x2, PT ;  /* 0x000000026200780c */ /* 0x000fe40003f05270 */
[-C--:B------:R-:W-:Y:S01]  /*3ca0*/  ISETP.GE.AND P6, PT, R24, R99.reuse, PT ;  /* 0x000000631800720c */ /* 0x080fe20003fc6270 */
[----:B------:R-:W-:Y:S01]  /*3cb0*/  VIADD R24, R88, 0x29 ;  /* 0x0000002958187836 */ /* 0x000fe20000000000 */
[----:B------:R-:W-:Y:S02]  /*3cc0*/  FSEL R16, R16, -INF , !P3 ;  /* 0xff80000010107808 */ /* 0x000fe40005800000 */
[----:B------:R-:W-:Y:S01]  /*3cd0*/  ISETP.GE.AND P3, PT, R20, R99, PT ;  /* 0x000000631400720c */ /* 0x000fe20003f66270 */
[----:B------:R-:W-:Y:S01]  /*3ce0*/  VIADD R20, R88, 0x38 ;  /* 0x0000003858147836 */ /* 0x000fe20000000000 */
[----:B------:R-:W-:-:S02]  /*3cf0*/  ISETP.GE.AND P2, PT, R24, R100, PT ;  /* 0x000000641800720c */ /* 0x000fc40003f46270 */
[----:B------:R-:W-:Y:S02]  /*3d00*/  ISETP.GE.AND P5, PT, R24, R99, PT ;  /* 0x000000631800720c */ /* 0x000fe40003fa6270 */
[----:B------:R-:W-:Y:S02]  /*3d10*/  FSEL R24, R12, -INF , !P1 ;  /* 0xff8000000c187808 */ /* 0x000fe40004800000 */
[----:B------:R-:W-:Y:S02]  /*3d20*/  FSEL R18, R18, -INF , !P6 ;  /* 0xff80000012127808 */ /* 0x000fe40007000000 */
[CC--:B------:R-:W-:Y:S01]  /*3d30*/  ISETP.GE.AND P1, PT, R88.reuse, R100.reuse, PT ;  /* 0x000000645800720c */ /* 0x0c0fe20003f26270 */
[----:B------:R-:W-:Y:S01]  /*3d40*/  VIADD R88, R88, 0x39 ;  /* 0x0000003958587836 */ /* 0x000fe20000000000 */
[----:B------:R-:W-:Y:S02]  /*3d50*/  ISETP.GE.AND P6, PT, R20, R100, PT ;  /* 0x000000641400720c */ /* 0x000fe40003fc6270 */
[----:B------:R-:W-:-:S02]  /*3d60*/  FSEL R17, R17, -INF , !P2 ;  /* 0xff80000011117808 */ /* 0x000fc40005000000 */
[-C--:B------:R-:W-:Y:S02]  /*3d70*/  ISETP.GE.AND P2, PT, R20, R99.reuse, PT ;  /* 0x000000631400720c */ /* 0x080fe40003f46270 */
[----:B------:R-:W-:Y:S02]  /*3d80*/  P2R R20, PR, RZ, 0x40 ;  /* 0x00000040ff147803 */ /* 0x000fe40000000000 */
[----:B------:R-:W-:Y:S02]  /*3d90*/  FSEL R12, R84, -INF , !P1 ;  /* 0xff800000540c7808 */ /* 0x000fe40004800000 */
[C---:B------:R-:W-:Y:S02]  /*3da0*/  ISETP.GE.AND P6, PT, R88.reuse, R100, PT ;  /* 0x000000645800720c */ /* 0x040fe40003fc6270 */
[----:B------:R-:W-:Y:S01]  /*3db0*/  ISETP.GE.AND P1, PT, R88, R99, PT ;  /* 0x000000635800720c */ /* 0x000fe20003f26270 */
[----:B------:R-:W-:-:S12]  /*3dc0*/  @!P0 BRA `(.L_x_197) ;  /* 0x00000000005c8947 */ /* 0x000fd80003800000 */
[----:B------:R-:W-:Y:S01]  /*3dd0*/  VIADD R21, R98, 0xfffffffd ;  /* 0xfffffffd62157836 */ /* 0x000fe20000000000 */
[----:B------:R-:W-:-:S03]  /*3de0*/  ULDC.64 UR4, c[0x0][0x218] ;  /* 0x0000860000047ab9 */ /* 0x000fc60000000a00 */
[----:B------:R-:W-:Y:S01]  /*3df0*/  IMAD.WIDE.U32 R34, R21, R10, RZ ;  /* 0x0000000a15227225 */ /* 0x000fe200078e00ff */
[----:B------:R-:W-:-:S05]  /*3e00*/  SHF.R.S32.HI R23, RZ, 0x1f, R21 ;  /* 0x0000001fff177819 */ /* 0x000fca0000011415 */
[----:B------:R-:W-:Y:S01]  /*3e10*/  IMAD R22, R23, R10, RZ ;  /* 0x0000000a17167224 */ /* 0x000fe200078e02ff */
[----:B------:R-:W-:-:S03]  /*3e20*/  LEA R10, P0, R34, R120, 0x6 ;  /* 0x00000078220a7211 */ /* 0x000fc600078030ff */
[----:B------:R-:W-:-:S04]  /*3e30*/  IMAD R22, R21, R11, R22 ;  /* 0x0000000b15167224 */ /* 0x000fc800078e0216 */
        /* <DEDUP_REMOVED lines=16> */
.L_x_197:
[----:B-1----:R-:W-:Y:S02]  /*3f40*/  FMNMX.FTZ R11, R2, R12, !PT ;  /* 0x0000000c020b7209 */ /* 0x002fe40007810000 */
[----:B------:R-:W-:Y:S02]  /*3f50*/  ISETP.NE.AND P0, PT, R20, RZ, PT ;  /* 0x000000ff1400720c */ /* 0x000fe40003f05270 */
        /* <DEDUP_REMOVED lines=26> */
[----:B------:R-:W-:Y:S02]  /*4100*/  FSEL R34, R5, -INF , !P6 ;  /* 0xff80000005227808 */ /* 0x000fe40007000000 */
[----:B------:R-:W-:-:S02]  /*4110*/  FSEL R84, R14, -INF , !P4 ;  /* 0xff8000000e547808 */ /* 0x000fc40006000000 */
[----:B------:R-:W-:Y:S02]  /*4120*/  FMNMX.FTZ R11, R35, R10, !PT ;  /* 0x0000000a230b7209 */ /* 0x000fe40007810000 */
[----:B------:R-:W-:Y:S02]  /*4130*/  FMNMX.FTZ R5, R30, R21, !PT ;  /* 0x000000151e057209 */ /* 0x000fe40007810000 */
[----:B------:R-:W-:Y:S02]  /*4140*/  FSEL R85, R15, -INF , !P3 ;  /* 0xff8000000f557808 */ /* 0x000fe40005800000 */
[----:B------:R-:W-:Y:S02]  /*4150*/  FMNMX.FTZ R10, R84, R11, !PT ;  /* 0x0000000b540a7209 */ /* 0x000fe40007810000 */
[----:B------:R-:W-:Y:S02]  /*4160*/  FMNMX.FTZ R4, R34, R5, !PT ;  /* 0x0000000522047209 */ /* 0x000fe40007810000 */
[----:B------:R-:W-:-:S02]  /*4170*/  FSEL R87, R6, -INF , !P2 ;  /* 0xff80000006577808 */ /* 0x000fc40005000000 */
[----:B------:R-:W-:Y:S01]  /*4180*/  FMNMX.FTZ R6, R85, R10, !PT ;  /* 0x0000000a55067209 */ /* 0x000fe20007810000 */
[----:B------:R-:W1:Y:S01]  /*4190*/  SHFL.BFLY PT, R5, R4, 0x2, 0x1f ;  /* 0x0c401f0004057f89 */ /* 0x000e6200000e0000 */
[----:B------:R-:W-:Y:S02]  /*41a0*/  FSEL R88, R7, -INF , !P1 ;  /* 0xff80000007587808 */ /* 0x000fe40004800000 */
[----:B------:R-:W-:-:S04]  /*41b0*/  FMNMX.FTZ R7, R87, R6, !PT ;  /* 0x0000000657077209 */ /* 0x000fc80007810000 */
[----:B------:R-:W-:-:S05]  /*41c0*/  FMNMX.FTZ R7, R88, R7, !PT ;  /* 0x0000000758077209 */ /* 0x000fca0007810000 */
[----:B------:R-:W2:Y:S01]  /*41d0*/  SHFL.BFLY PT, R6, R7, 0x2, 0x1f ;  /* 0x0c401f0007067f89 */ /* 0x000ea200000e0000 */
[----:B-1----:R-:W-:-:S05]  /*41e0*/  FMNMX.FTZ R14, R4, R5, !PT ;  /* 0x00000005040e7209 */ /* 0x002fca0007810000 */
[----:B------:R-:W1:Y:S01]  /*41f0*/  SHFL.BFLY PT, R11, R14, 0x1, 0x1f ;  /* 0x0c201f000e0b7f89 */ /* 0x000e6200000e0000 */
[----:B--2---:R-:W-:-:S05]  /*4200*/  FMNMX.FTZ R5, R7, R6, !PT ;  /* 0x0000000607057209 */ /* 0x004fca0007810000 */
[----:B------:R-:W2:Y:S01]  /*4210*/  SHFL.BFLY PT, R10, R5, 0x1, 0x1f ;  /* 0x0c201f00050a7f89 */ /* 0x000ea200000e0000 */
[----:B-1----:R-:W-:-:S04]  /*4220*/  FMNMX.FTZ R11, R14, R11, !PT ;  /* 0x0000000b0e0b7209 */ /* 0x002fc80007810000 */
[C---:B------:R-:W-:Y:S01]  /*4230*/  FSETP.NEU.FTZ.AND P1, PT, R11.reuse, -INF , PT ;  /* 0xff8000000b00780b */ /* 0x040fe20003f3d000 */
[----:B------:R-:W-:-:S05]  /*4240*/  FMUL.FTZ R91, R11, UR6 ;  /* 0x000000060b5b7c20 */ /* 0x000fca0008410000 */
[----:B------:R-:W-:Y:S02]  /*4250*/  FSEL R91, R91, RZ, P1 ;  /* 0x000000ff5b5b7208 */ /* 0x000fe40000800000 */
[----:B--2---:R-:W-:Y:S02]  /*4260*/  FMNMX.FTZ R10, R5, R10, !PT ;  /* 0x0000000a050a7209 */ /* 0x004fe40007810000 */
[----:B------:R-:W-:Y:S01]  /*4270*/  FSEL R5, R11, RZ, P1 ;  /* 0x000000ff0b057208 */ /* 0x000fe20000800000 */
[--C-:B------:R-:W-:Y:S01]  /*4280*/  FFMA.FTZ R89, R90, UR6, -R91.reuse ;  /* 0x000000065a597c23 */ /* 0x100fe2000801085b */
[C---:B------:R-:W-:Y:S01]  /*4290*/  FSETP.NEU.FTZ.AND P0, PT, R10.reuse, -INF , PT ;  /* 0xff8000000a00780b */ /* 0x040fe20003f1d000 */
[----:B------:R-:W-:Y:S01]  /*42a0*/  FMUL.FTZ R90, R10, UR6 ;  /* 0x000000060a5a7c20 */ /* 0x000fe20008410000 */
[----:B------:R-:W-:Y:S01]  /*42b0*/  FFMA.FTZ R100, R12, UR6, -R91 ;  /* 0x000000060c647c23 */ /* 0x000fe2000801085b */
[----:B------:R-:W-:Y:S01]  /*42c0*/  FADD.FTZ R4, R2, -R5 ;  /* 0x8000000502047221 */ /* 0x000fe20000010000 */
[----:B------:R-:W-:Y:S01]  /*42d0*/  FSEL R5, R10, RZ, P0 ;  /* 0x000000ff0a057208 */ /* 0x000fe20000000000 */
[--C-:B------:R-:W-:Y:S01]  /*42e0*/  FFMA.FTZ R21, R104, UR6, -R91.reuse ;  /* 0x0000000668157c23 */ /* 0x100fe2000801085b */
[----:B------:R-:W-:Y:S01]  /*42f0*/  FSEL R90, R90, RZ, P0 ;  /* 0x000000ff5a5a7208 */ /* 0x000fe20000000000 */
[----:B------:R-:W-:Y:S01]  /*4300*/  FFMA.FTZ R22, R106, UR6, -R91 ;  /* 0x000000066a167c23 */ /* 0x000fe2000801085b */
[----:B------:R-:W-:Y:S01]  /*4310*/  FMUL.FTZ R104, R4, UR6 ;  /* 0x0000000604687c20 */ /* 0x000fe20008410000 */
[----:B------:R-:W-:Y:S01]  /*4320*/  FADD.FTZ R5, R0, -R5 ;  /* 0x8000000500057221 */ /* 0x000fe20000010000 */
[----:B------:R-:W-:Y:S01]  /*4330*/  MUFU.EX2 R100, R100 ;  /* 0x0000006400647308 */ /* 0x000fe20000000800 */
[--C-:B------:R-:W-:Y:S01]  /*4340*/  FFMA.FTZ R99, R13, UR6, -R90.reuse ;  /* 0x000000060d637c23 */ /* 0x100fe2000801085a */
[--C-:B------:R-:W-:Y:S01]  /*4350*/  FFMA.FTZ R20, R95, UR6, -R90.reuse ;  /* 0x000000065f147c23 */ /* 0x100fe2000801085a */
[----:B------:R-:W1:Y:S01]  /*4360*/  LDSM.16.MT88.4 R12, [R110+0x6000] ;  /* 0x006000006e0c783b */ /* 0x000e620000004200 */
[--C-:B------:R-:W-:Y:S01]  /*4370*/  FFMA.FTZ R2, R105, UR6, -R90.reuse ;  /* 0x0000000669027c23 */ /* 0x100fe2000801085a */
[----:B------:R-:W-:Y:S01]  /*4380*/  FMUL.FTZ R19, R5, UR6 ;  /* 0x0000000605137c20 */ /* 0x000fe20008410000 */
[--C-:B------:R-:W-:Y:S01]  /*4390*/  FFMA.FTZ R23, R33, UR6, -R90.reuse ;  /* 0x0000000621177c23 */ /* 0x100fe2000801085a */
[--C-:B------:R-:W-:Y:S01]  /*43a0*/  FFMA.FTZ R95, R32, UR6, -R91.reuse ;  /* 0x00000006205f7c23 */ /* 0x100fe2000801085b */
[----:B------:R-:W2:Y:S01]  /*43b0*/  MUFU.EX2 R89, R89 ;  /* 0x0000005900597308 */ /* 0x000ea20000000800 */
[--C-:B------:R-:W-:Y:S01]  /*43c0*/  FFMA.FTZ R86, R31, UR6, -R90.reuse ;  /* 0x000000061f567c23 */ /* 0x100fe2000801085a */
        /* <DEDUP_REMOVED lines=14> */
[----:B------:R-:W3:Y:S01]  /*44b0*/  MUFU.EX2 R21, R21 ;  /* 0x0000001500157308 */ /* 0x000ee20000000800 */
[----:B--2---:R-:W-:Y:S01]  /*44c0*/  F2FP.F16.F32.PACK_AB R4, R89, R100 ;  /* 0x000000645904723e */ /* 0x004fe200000000ff */
[----:B------:R-:W-:Y:S01]  /*44d0*/  FFMA.FTZ R26, R24, UR6, -R91 ;  /* 0x00000006181a7c23 */ /* 0x000fe2000801085b */
[--C-:B------:R-:W-:Y:S01]  /*44e0*/  FFMA.FTZ R24, R84, UR6, -R90.reuse ;  /* 0x0000000654187c23 */ /* 0x100fe2000801085a */
[--C-:B------:R-:W-:Y:S01]  /*44f0*/  FFMA.FTZ R84, R85, UR6, -R90.reuse ;  /* 0x0000000655547c23 */ /* 0x100fe2000801085a */
[--C-:B------:R-:W-:Y:S01]  /*4500*/  FFMA.FTZ R87, R87, UR6, -R90.reuse ;  /* 0x0000000657577c23 */ /* 0x100fe2000801085a */
[----:B------:R-:W-:Y:S01]  /*4510*/  FFMA.FTZ R88, R88, UR6, -R90 ;  /* 0x0000000658587c23 */ /* 0x000fe2000801085a */
[----:B------:R-:W-:Y:S01]  /*4520*/  ISETP.GE.AND P0, PT, R98, 0x3, PT ;  /* 0x000000036200780c */ /* 0x000fe20003f06270 */
[----:B------:R-:W-:Y:S08]  /*4530*/  MUFU.EX2 R99, R99 ;  /* 0x0000006300637308 */ /* 0x000ff00000000800 */
[----:B------:R-:W2:Y:S01]  /*4540*/  MUFU.EX2 R20, R20 ;  /* 0x0000001400147308 */ /* 0x000ea20000000800 */
[----:B---3--:R-:W-:-:S03]  /*4550*/  F2FP.F16.F32.PACK_AB R6, R21, R22 ;  /* 0x000000161506723e */ /* 0x008fc600000000ff */
[----:B------:R-:W-:-:S04]  /*4560*/  @P0 IADD3 R134, R98, -0x3, RZ ;  /* 0xfffffffd62860810 */ /* 0x000fc80007ffe0ff */
[----:B------:R-:W-:Y:S08]  /*4570*/  MUFU.EX2 R2, R2 ;  /* 0x0000000200027308 */ /* 0x000ff00000000800 */
[----:B------:R-:W3:Y:S01]  /*4580*/  MUFU.EX2 R104, R104 ;  /* 0x0000006800687308 */ /* 0x000ee20000000800 */
[----:B--2---:R-:W-:-:S07]  /*4590*/  F2FP.F16.F32.PACK_AB R5, R20, R99 ;  /* 0x000000631405723e */ /* 0x004fce00000000ff */
[----:B------:R-:W2:Y:S08]  /*45a0*/  MUFU.EX2 R19, R19 ;  /* 0x0000001300137308 */ /* 0x000eb00000000800 */
[----:B------:R-:W4:Y:S01]  /*45b0*/  MUFU.EX2 R23, R23 ;  /* 0x0000001700177308 */ /* 0x000f220000000800 */
[-C--:B---3--:R-:W-:Y:S01]  /*45c0*/  FMUL.FTZ R36, R36, R104.reuse ;  /* 0x0000006824247220 */ /* 0x088fe20000410000 */
[-C--:B------:R-:W-:Y:S01]  /*45d0*/  FMUL.FTZ R37, R37, R104.reuse ;  /* 0x0000006825257220 */ /* 0x080fe20000410000 */
[-C--:B------:R-:W-:Y:S01]  /*45e0*/  FMUL.FTZ R40, R40, R104.reuse ;  /* 0x0000006828287220 */ /* 0x080fe20000410000 */
[-C--:B------:R-:W-:Y:S01]  /*45f0*/  FMUL.FTZ R41, R41, R104.reuse ;  /* 0x0000006829297220 */ /* 0x080fe20000410000 */
        /* <DEDUP_REMOVED lines=12> */
[----:B----4-:R-:W-:Y:S01]  /*46c0*/  F2FP.F16.F32.PACK_AB R7, R23, R2 ;  /* 0x000000021707723e */ /* 0x010fe200000000ff */
[-C--:B------:R-:W-:Y:S01]  /*46d0*/  FMUL.FTZ R52, R52, R104.reuse ;  /* 0x0000006834347220 */ /* 0x080fe20000410000 */
[-C--:B------:R-:W-:Y:S01]  /*46e0*/  FMUL.FTZ R53, R53, R104.reuse ;  /* 0x0000006835357220 */ /* 0x080fe20000410000 */
[-C--:B------:R-:W-:Y:S01]  /*46f0*/  FMUL.FTZ R54, R54, R19.reuse ;  /* 0x0000001336367220 */ /* 0x080fe20000410000 */
[-C--:B------:R-:W-:Y:S01]  /*4700*/  FMUL.FTZ R55, R55, R19.reuse ;  /* 0x0000001337377220 */ /* 0x080fe20000410000 */
[-C--:B------:R-:W-:Y:S01]  /*4710*/  FMUL.FTZ R56, R56, R104.reuse ;  /* 0x0000006838387220 */ /* 0x080fe20000410000 */
[-C--:B------:R-:W-:Y:S01]  /*4720*/  FMUL.FTZ R57, R57, R104.reuse ;  /* 0x0000006839397220 */ /* 0x080fe20000410000 */
[C---:B-1----:R-:W-:Y:S01]  /*4730*/  HMMA.16816.F32 R36, R4.reuse, R12, R36 ;  /* 0x0000000c0424723c */ /* 0x042fe20000001824 */
[-C--:B------:R-:W-:Y:S01]  /*4740*/  FMUL.FTZ R58, R58, R19.reuse ;  /* 0x000000133a3a7220 */ /* 0x080fe20000410000 */
[-C--:B------:R-:W-:Y:S01]  /*4750*/  FMUL.FTZ R59, R59, R19.reuse ;  /* 0x000000133b3b7220 */ /* 0x080fe20000410000 */
[-C--:B------:R-:W-:Y:S01]  /*4760*/  FMUL.FTZ R60, R60, R104.reuse ;  /* 0x000000683c3c7220 */ /* 0x080fe20000410000 */
[-C--:B------:R-:W-:Y:S01]  /*4770*/  FMUL.FTZ R61, R61, R104.reuse ;  /* 0x000000683d3d7220 */ /* 0x080fe20000410000 */
[-C--:B------:R-:W-:Y:S01]  /*4780*/  FMUL.FTZ R62, R62, R19.reuse ;  /* 0x000000133e3e7220 */ /* 0x080fe20000410000 */
[----:B------:R-:W-:Y:S01]  /*4790*/  HMMA.16816.F32 R40, R4, R14, R40 ;  /* 0x0000000e0428723c */ /* 0x000fe20000001828 */
[----:B------:R-:W1:Y:S01]  /*47a0*/  LDSM.16.MT88.4 R12, [R108+0x6000] ;  /* 0x006000006c0c783b */ /* 0x000e620000004200 */
        /* <DEDUP_REMOVED lines=22> */
[----:B------:R-:W-:Y:S01]  /*4910*/  FFMA.FTZ R99, R138, R19, R99 ;  /* 0x000000138a637223 */ /* 0x000fe20000010063 */
[----:B------:R-:W-:Y:S01]  /*4920*/  FFMA.FTZ R104, R135, R104, R100 ;  /* 0x0000006887687223 */ /* 0x000fe20000010064 */
[----:B------:R-:W-:Y:S01]  /*4930*/  LDSM.16.MT88.4 R16, [R110+0x6800] ;  /* 0x006800006e10783b */ /* 0x000fe20000004200 */
[----:B------:R-:W-:Y:S01]  /*4940*/  FFMA.FTZ R100, R35, UR6, -R90 ;  /* 0x0000000623647c23 */ /* 0x000fe2000801085a */
[--C-:B------:R-:W-:Y:S01]  /*4950*/  FFMA.FTZ R35, R25, UR6, -R91.reuse ;  /* 0x0000000619237c23 */ /* 0x100fe2000801085b */
[--C-:B------:R-:W-:Y:S01]  /*4960*/  FFMA.FTZ R135, R34, UR6, -R91.reuse ;  /* 0x0000000622877c23 */ /* 0x100fe2000801085b */
[----:B------:R-:W-:Y:S01]  /*4970*/  FFMA.FTZ R25, R30, UR6, -R91 ;  /* 0x000000061e197c23 */ /* 0x000fe2000801085b */
[----:B------:R-:W2:Y:S01]  /*4980*/  MUFU.EX2 R92, R92 ;  /* 0x0000005c005c7308 */ /* 0x000ea20000000800 */
[----:B------:R-:W-:Y:S01]  /*4990*/  FADD.FTZ R89, R89, R104 ;  /* 0x0000006859597221 */ /* 0x000fe20000010000 */
[----:B------:R-:W-:-:S03]  /*49a0*/  FADD.FTZ R99, R20, R99 ;  /* 0x0000006314637221 */ /* 0x000fc60000010000 */
[----:B------:R-:W-:Y:S01]  /*49b0*/  FADD.FTZ R22, R22, R89 ;  /* 0x0000005916167221 */ /* 0x000fe20000010000 */
[----:B------:R-:W-:Y:S02]  /*49c0*/  FADD.FTZ R2, R2, R99 ;  /* 0x0000006302027221 */ /* 0x000fe40000010000 */
[----:B------:R-:W-:Y:S01]  /*49d0*/  MUFU.EX2 R33, R33 ;  /* 0x0000002100217308 */ /* 0x000fe20000000800 */
[----:B------:R-:W-:Y:S01]  /*49e0*/  FADD.FTZ R22, R21, R22 ;  /* 0x0000001615167221 */ /* 0x000fe20000010000 */
[----:B-1----:R-:W-:Y:S01]  /*49f0*/  HMMA.16816.F32 R44, R4, R12, R44 ;  /* 0x0000000c042c723c */ /* 0x002fe2000000182c */
[----:B------:R-:W-:-:S05]  /*4a00*/  FADD.FTZ R2, R23, R2 ;  /* 0x0000000217027221 */ /* 0x000fca0000010000 */
[C---:B------:R-:W-:Y:S01]  /*4a10*/  HMMA.16816.F32 R48, R4.reuse, R14, R48 ;  /* 0x0000000e0430723c */ /* 0x040fe20000001830 */
[----:B------:R-:W1:Y:S01]  /*4a20*/  LDSM.16.MT88.4 R12, [R110+0x7000] ;  /* 0x007000006e0c783b */ /* 0x000e620000004200 */
[----:B------:R-:W-:Y:S08]  /*4a30*/  MUFU.EX2 R32, R32 ;  /* 0x0000002000207308 */ /* 0x000ff00000000800 */
[----:B------:R-:W-:Y:S08]  /*4a40*/  MUFU.EX2 R93, R93 ;  /* 0x0000005d005d7308 */ /* 0x000ff00000000800 */
[----:B------:R-:W3:Y:S08]  /*4a50*/  MUFU.EX2 R86, R86 ;  /* 0x0000005600567308 */ /* 0x000ef00000000800 */
[----:B------:R-:W-:Y:S08]  /*4a60*/  MUFU.EX2 R31, R31 ;  /* 0x0000001f001f7308 */ /* 0x000ff00000000800 */
[----:B------:R-:W4:Y:S01]  /*4a70*/  MUFU.EX2 R0, R0 ;  /* 0x0000000000007308 */ /* 0x000f220000000800 */
[C---:B-1----:R-:W-:Y:S07]  /*4a80*/  HMMA.16816.F32 R52, R4.reuse, R12, R52 ;  /* 0x0000000c0434723c */ /* 0x042fee0000001834 */
[----:B------:R-:W-:Y:S01]  /*4a90*/  MUFU.EX2 R94, R94 ;  /* 0x0000005e005e7308 */ /* 0x000fe20000000800 */
[C---:B------:R-:W-:Y:S01]  /*4aa0*/  HMMA.16816.F32 R56, R4.reuse, R14, R56 ;  /* 0x0000000e0438723c */ /* 0x040fe20000001838 */
[----:B------:R-:W1:Y:S06]  /*4ab0*/  LDSM.16.MT88.4 R12, [R108+0x7000] ;  /* 0x007000006c0c783b */ /* 0x000e6c0000004200 */
[----:B------:R-:W5:Y:S08]  /*4ac0*/  MUFU.EX2 R103, R103 ;  /* 0x0000006700677308 */ /* 0x000f700000000800 */
[----:B------:R-:W-:Y:S08]  /*4ad0*/  MUFU.EX2 R28, R28 ;  /* 0x0000001c001c7308 */ /* 0x000ff00000000800 */
[----:B------:R-:W-:Y:S08]  /*4ae0*/  MUFU.EX2 R101, R101 ;  /* 0x0000006500657308 */ /* 0x000ff00000000800 */
[----:B------:R-:W-:Y:S08]  /*4af0*/  MUFU.EX2 R102, R102 ;  /* 0x0000006600667308 */ /* 0x000ff00000000800 */
[----:B------:R-:W5:Y:S01]  /*4b00*/  MUFU.EX2 R105, R105 ;  /* 0x0000006900697308 */ /* 0x000f620000000800 */
[C---:B-1----:R-:W-:Y:S07]  /*4b10*/  HMMA.16816.F32 R60, R4.reuse, R12, R60 ;  /* 0x0000000c043c723c */ /* 0x042fee000000183c */
[----:B------:R-:W-:Y:S01]  /*4b20*/  MUFU.EX2 R29, R29 ;  /* 0x0000001d001d7308 */ /* 0x000fe20000000800 */
[C---:B------:R-:W-:Y:S01]  /*4b30*/  HMMA.16816.F32 R64, R4.reuse, R14, R64 ;  /* 0x0000000e0440723c */ /* 0x040fe20000001840 */
[----:B------:R-:W1:Y:S06]  /*4b40*/  LDSM.16.MT88.4 R12, [R110+0x8000] ;  /* 0x008000006e0c783b */ /* 0x000e6c0000004200 */
[----:B------:R-:W5:Y:S08]  /*4b50*/  MUFU.EX2 R100, R100 ;  /* 0x0000006400647308 */ /* 0x000f700000000800 */
[----:B------:R-:W-:Y:S08]  /*4b60*/  MUFU.EX2 R30, R26 ;  /* 0x0000001a001e7308 */ /* 0x000ff00000000800 */
[----:B------:R-:W5:Y:S08]  /*4b70*/  MUFU.EX2 R35, R35 ;  /* 0x0000002300237308 */ /* 0x000f700000000800 */
[----:B------:R-:W-:Y:S08]  /*4b80*/  MUFU.EX2 R34, R25 ;  /* 0x0000001900227308 */ /* 0x000ff00000000800 */
[----:B------:R-:W-:Y:S01]  /*4b90*/  MUFU.EX2 R135, R135 ;  /* 0x0000008700877308 */ /* 0x000fe20000000800 */
[C---:B-1----:R-:W-:Y:S07]  /*4ba0*/  HMMA.16816.F32 R68, R4.reuse, R12, R68 ;  /* 0x0000000c0444723c */ /* 0x042fee0000001844 */
[----:B------:R1:W-:Y:S01]  /*4bb0*/  MUFU.EX2 R85, R24 ;  /* 0x0000001800557308 */ /* 0x0003e20000000800 */
[C---:B------:R-:W-:Y:S01]  /*4bc0*/  HMMA.16816.F32 R72, R4.reuse, R14, R72 ;  /* 0x0000000e0448723c */ /* 0x040fe20000001848 */
[----:B------:R-:W2:Y:S06]  /*4bd0*/  LDSM.16.MT88.4 R12, [R108+0x8000] ;  /* 0x008000006c0c783b */ /* 0x000eac0000004200 */
[----:B------:R-:W5:Y:S08]  /*4be0*/  MUFU.EX2 R84, R84 ;  /* 0x0000005400547308 */ /* 0x000f700000000800 */
[----:B------:R-:W-:Y:S01]  /*4bf0*/  MUFU.EX2 R87, R87 ;  /* 0x0000005700577308 */ /* 0x000fe20000000800 */
[----:B-1----:R-:W-:Y:S07]  /*4c00*/  LDSM.16.MT88.4 R24, [R110+0x7c00] ;  /* 0x007c00006e18783b */ /* 0x002fee0000004200 */
[----:B------:R-:W1:Y:S01]  /*4c10*/  MUFU.EX2 R88, R88 ;  /* 0x0000005800587308 */ /* 0x000e620000000800 */
[C---:B--2---:R-:W-:Y:S06]  /*4c20*/  HMMA.16816.F32 R80, R4.reuse, R12, R80 ;  /* 0x0000000c0450723c */ /* 0x044fec0000001850 */
[----:B------:R-:W-:Y:S01]  /*4c30*/  HMMA.16816.F32 R76, R4, R14, R76 ;  /* 0x0000000e044c723c */ /* 0x000fe2000000184c */
[----:B------:R-:W2:Y:S06]  /*4c40*/  LDSM.16.MT88.4 R12, [R110+0x6400] ;  /* 0x006400006e0c783b */ /* 0x000eac0000004200 */
[----:B------:R-:W-:Y:S01]  /*4c50*/  F2FP.F16.F32.PACK_AB R4, R92, R95 ;  /* 0x0000005f5c04723e */ /* 0x000fe200000000ff */
[----:B------:R-:W-:Y:S01]  /*4c60*/  FADD.FTZ R95, R95, R22 ;  /* 0x000000165f5f7221 */ /* 0x000fe20000010000 */
[----:B---3--:R-:W-:Y:S01]  /*4c70*/  F2FP.F16.F32.PACK_AB R5, R86, R93 ;  /* 0x0000005d5605723e */ /* 0x008fe200000000ff */
[----:B------:R-:W-:Y:S01]  /*4c80*/  LDSM.16.MT88.4 R20, [R108+0x7c00] ;  /* 0x007c00006c14783b */ /* 0x000fe20000004200 */
[----:B------:R-:W-:Y:S01]  /*4c90*/  F2FP.F16.F32.PACK_AB R6, R32, R33 ;  /* 0x000000212006723e */ /* 0x000fe200000000ff */
[----:B------:R-:W-:Y:S01]  /*4ca0*/  FADD.FTZ R93, R93, R2 ;  /* 0x000000025d5d7221 */ /* 0x000fe20000010000 */
[----:B----4-:R-:W-:Y:S01]  /*4cb0*/  F2FP.F16.F32.PACK_AB R7, R0, R31 ;  /* 0x0000001f0007723e */ /* 0x010fe200000000ff */
[----:B------:R-:W-:Y:S01]  /*4cc0*/  FADD.FTZ R92, R92, R95 ;  /* 0x0000005f5c5c7221 */ /* 0x000fe20000010000 */
[-C--:B------:R-:W-:Y:S01]  /*4cd0*/  MOV R2, R11.reuse ;  /* 0x0000000b00027202 */ /* 0x080fe20000000f00 */
[----:B------:R-:W-:Y:S01]  /*4ce0*/  FADD.FTZ R86, R86, R93 ;  /* 0x0000005d56567221 */ /* 0x000fe20000010000 */
[----:B------:R-:W-:-:S03]  /*4cf0*/  @P0 MOV R2, R11 ;  /* 0x0000000b00020202 */ /* 0x000fc60000000f00 */
[C---:B--2---:R-:W-:Y:S06]  /*4d00*/  HMMA.16816.F32 R36, R4.reuse, R12, R36 ;  /* 0x0000000c0424723c */ /* 0x044fec0000001824 */
[C---:B------:R-:W-:Y:S01]  /*4d10*/  HMMA.16816.F32 R40, R4.reuse, R14, R40 ;  /* 0x0000000e0428723c */ /* 0x040fe20000001828 */
[----:B------:R-:W2:Y:S05]  /*4d20*/  LDSM.16.MT88.4 R12, [R108+0x6400] ;  /* 0x006400006c0c783b */ /* 0x000eaa0000004200 */
        /* <DEDUP_REMOVED lines=13> */
[----:B------:R-:W-:Y:S01]  /*4e00*/  HMMA.16816.F32 R76, R4, R14, R76 ;  /* 0x0000000e044c723c */ /* 0x000fe2000000184c */
[----:B------:R-:W2:Y:S06]  /*4e10*/  LDSM.16.MT88.4 R12, [R108+0x6800] ;  /* 0x006800006c0c783b */ /* 0x000eac0000004200 */
[----:B-----5:R-:W-:-:S02]  /*4e20*/  F2FP.F16.F32.PACK_AB R4, R103, R94 ;  /* 0x0000005e6704723e */ /* 0x020fc400000000ff */
[----:B------:R-:W-:Y:S02]  /*4e30*/  F2FP.F16.F32.PACK_AB R5, R105, R102 ;  /* 0x000000666905723e */ /* 0x000fe400000000ff */
[----:B------:R-:W-:Y:S02]  /*4e40*/  F2FP.F16.F32.PACK_AB R6, R101, R28 ;  /* 0x0000001c6506723e */ /* 0x000fe400000000ff */
[----:B------:R-:W-:-:S07]  /*4e50*/  F2FP.F16.F32.PACK_AB R7, R100, R29 ;  /* 0x0000001d6407723e */ /* 0x000fce00000000ff */
[C---:B------:R-:W-:Y:S06]  /*4e60*/  HMMA.16816.F32 R36, R4.reuse, R16, R36 ;  /* 0x000000100424723c */ /* 0x040fec0000001824 */
[C---:B------:R-:W-:Y:S01]  /*4e70*/  HMMA.16816.F32 R40, R4.reuse, R18, R40 ;  /* 0x000000120428723c */ /* 0x040fe20000001828 */
[----:B------:R-:W3:Y:S05]  /*4e80*/  LDSM.16.MT88.4 R16, [R110+0x7800] ;  /* 0x007800006e10783b */ /* 0x000eea0000004200 */
[C---:B--2---:R-:W-:Y:S06]  /*4e90*/  HMMA.16816.F32 R44, R4.reuse, R12, R44 ;  /* 0x0000000c042c723c */ /* 0x044fec000000182c */
[C---:B------:R-:W-:Y:S01]  /*4ea0*/  HMMA.16816.F32 R48, R4.reuse, R14, R48 ;  /* 0x0000000e0430723c */ /* 0x040fe20000001830 */
[----:B------:R-:W2:Y:S05]  /*4eb0*/  LDSM.16.MT88.4 R12, [R108+0x7800] ;  /* 0x007800006c0c783b */ /* 0x000eaa0000004200 */
[C---:B---3--:R-:W-:Y:S06]  /*4ec0*/  HMMA.16816.F32 R52, R4.reuse, R16, R52 ;  /* 0x000000100434723c */ /* 0x048fec0000001834 */
        /* <DEDUP_REMOVED lines=9> */
[----:B------:R-:W-:Y:S01]  /*4f60*/  HMMA.16816.F32 R76, R4, R14, R76 ;  /* 0x0000000e044c723c */ /* 0x000fe2000000184c */
[----:B------:R-:W2:Y:S06]  /*4f70*/  LDSM.16.MT88.4 R12, [R108+0x6c00] ;  /* 0x006c00006c0c783b */ /* 0x000eac0000004200 */
[----:B------:R-:W-:-:S02]  /*4f80*/  F2FP.F16.F32.PACK_AB R4, R35, R30 ;  /* 0x0000001e2304723e */ /* 0x000fc400000000ff */
[----:B------:R-:W-:Y:S02]  /*4f90*/  F2FP.F16.F32.PACK_AB R5, R84, R85 ;  /* 0x000000555405723e */ /* 0x000fe400000000ff */
[----:B------:R-:W-:Y:S02]  /*4fa0*/  F2FP.F16.F32.PACK_AB R6, R135, R34 ;  /* 0x000000228706723e */ /* 0x000fe400000000ff */
[----:B-1----:R-:W-:-:S07]  /*4fb0*/  F2FP.F16.F32.PACK_AB R7, R88, R87 ;  /* 0x000000575807723e */ /* 0x002fce00000000ff */
[C---:B---3--:R-:W-:Y:S06]  /*4fc0*/  HMMA.16816.F32 R36, R4.reuse, R16, R36 ;  /* 0x000000100424723c */ /* 0x048fec0000001824 */
[C---:B------:R-:W-:Y:S01]  /*4fd0*/  HMMA.16816.F32 R40, R4.reuse, R18, R40 ;  /* 0x000000120428723c */ /* 0x040fe20000001828 */
[----:B------:R-:W1:Y:S05]  /*4fe0*/  LDSM.16.MT88.4 R16, [R110+0x8c00] ;  /* 0x008c00006e10783b */ /* 0x000e6a0000004200 */
[C---:B------:R-:W-:Y:S06]  /*4ff0*/  HMMA.16816.F32 R60, R4.reuse, R20, R60 ;  /* 0x00000014043c723c */ /* 0x040fec000000183c */
[----:B------:R-:W-:Y:S01]  /*5000*/  HMMA.16816.F32 R52, R4, R24, R52 ;  /* 0x000000180434723c */ /* 0x000fe20000001834 */
[----:B------:R-:W-:-:S04]  /*5010*/  FADD.FTZ R21, R31, R86 ;  /* 0x000000561f157221 */ /* 0x000fc80000010000 */
[----:B------:R-:W-:Y:S01]  /*5020*/  FADD.FTZ R21, R0, R21 ;  /* 0x0000001500157221 */ /* 0x000fe20000010000 */
[----:B--2---:R-:W-:Y:S03]  /*5030*/  HMMA.16816.F32 R44, R4, R12, R44 ;  /* 0x0000000c042c723c */ /* 0x004fe6000000182c */
[----:B------:R-:W-:-:S03]  /*5040*/  FADD.FTZ R0, R102, R21 ;  /* 0x0000001566007221 */ /* 0x000fc60000010000 */
[----:B------:R-:W-:Y:S01]  /*5050*/  HMMA.16816.F32 R48, R4, R14, R48 ;  /* 0x0000000e0430723c */ /* 0x000fe20000001830 */
[----:B------:R-:W2:Y:S01]  /*5060*/  LDSM.16.MT88.4 R12, [R108+0x8c00] ;  /* 0x008c00006c0c783b */ /* 0x000ea20000004200 */
[----:B------:R-:W-:-:S04]  /*5070*/  FADD.FTZ R0, R105, R0 ;  /* 0x0000000069007221 */ /* 0x000fc80000010000 */
[----:B------:R-:W-:Y:S01]  /*5080*/  FADD.FTZ R29, R29, R0 ;  /* 0x000000001d1d7221 */ /* 0x000fe20000010000 */
[C---:B------:R-:W-:Y:S01]  /*5090*/  HMMA.16816.F32 R56, R4.reuse, R26, R56 ;  /* 0x0000001a0438723c */ /* 0x040fe20000001838 */
[-C--:B------:R-:W-:Y:S02]  /*50a0*/  MOV R0, R10.reuse ;  /* 0x0000000a00007202 */ /* 0x080fe40000000f00 */
[----:B------:R-:W-:Y:S01]  /*50b0*/  FADD.FTZ R100, R100, R29 ;  /* 0x0000001d64647221 */ /* 0x000fe20000010000 */
[----:B------:R-:W-:Y:S02]  /*50c0*/  @P0 MOV R0, R10 ;  /* 0x0000000a00000202 */ /* 0x000fe40000000f00 */
[----:B------:R-:W-:Y:S01]  /*50d0*/  HMMA.16816.F32 R64, R4, R22, R64 ;  /* 0x000000160440723c */ /* 0x000fe20000001840 */
[----:B------:R-:W-:-:S04]  /*50e0*/  FADD.FTZ R85, R85, R100 ;  /* 0x0000006455557221 */ /* 0x000fc80000010000 */
[----:B------:R-:W-:Y:S01]  /*50f0*/  FADD.FTZ R84, R84, R85 ;  /* 0x0000005554547221 */ /* 0x000fe20000010000 */
[----:B-1----:R-:W-:Y:S03]  /*5100*/  HMMA.16816.F32 R68, R4, R16, R68 ;  /* 0x000000100444723c */ /* 0x002fe60000001844 */
[----:B------:R-:W-:-:S03]  /*5110*/  FADD.FTZ R87, R87, R84 ;  /* 0x0000005457577221 */ /* 0x000fc60000010000 */
[----:B------:R-:W-:Y:S01]  /*5120*/  HMMA.16816.F32 R72, R4, R18, R72 ;  /* 0x000000120448723c */ /* 0x000fe20000001848 */
[----:B------:R-:W-:Y:S01]  /*5130*/  FADD.FTZ R17, R33, R92 ;  /* 0x0000005c21117221 */ /* 0x000fe20000010000 */
[----:B------:R-:W-:-:S03]  /*5140*/  FADD.FTZ R138, R88, R87 ;  /* 0x00000057588a7221 */ /* 0x000fc60000010000 */
[----:B------:R-:W-:-:S04]  /*5150*/  FADD.FTZ R17, R32, R17 ;  /* 0x0000001120117221 */ /* 0x000fc80000010000 */
[----:B------:R-:W-:-:S04]  /*5160*/  FADD.FTZ R94, R94, R17 ;  /* 0x000000115e5e7221 */ /* 0x000fc80000010000 */
[----:B------:R-:W-:Y:S01]  /*5170*/  FADD.FTZ R103, R103, R94 ;  /* 0x0000005e67677221 */ /* 0x000fe20000010000 */
[----:B--2---:R-:W-:Y:S03]  /*5180*/  HMMA.16816.F32 R80, R4, R12, R80 ;  /* 0x0000000c0450723c */ /* 0x004fe60000001850 */
[----:B------:R-:W-:-:S04]  /*5190*/  FADD.FTZ R28, R28, R103 ;  /* 0x000000671c1c7221 */ /* 0x000fc80000010000 */
[----:B------:R-:W-:Y:S01]  /*51a0*/  FADD.FTZ R101, R101, R28 ;  /* 0x0000001c65657221 */ /* 0x000fe20000010000 */
[----:B------:R-:W-:Y:S03]  /*51b0*/  HMMA.16816.F32 R76, R4, R14, R76 ;  /* 0x0000000e044c723c */ /* 0x000fe6000000184c */
[----:B------:R-:W-:-:S04]  /*51c0*/  FADD.FTZ R30, R30, R101 ;  /* 0x000000651e1e7221 */ /* 0x000fc80000010000 */
[----:B------:R-:W-:-:S04]  /*51d0*/  FADD.FTZ R35, R35, R30 ;  /* 0x0000001e23237221 */ /* 0x000fc80000010000 */
[----:B------:R-:W-:-:S04]  /*51e0*/  FADD.FTZ R34, R34, R35 ;  /* 0x0000002322227221 */ /* 0x000fc80000010000 */
[----:B------:R-:W-:Y:S01]  /*51f0*/  FADD.FTZ R135, R135, R34 ;  /* 0x0000002287877221 */ /* 0x000fe20000010000 */
[----:B------:R-:W-:Y:S08]  /*5200*/  @P0 BRA `(.L_x_198) ;  /* 0x0000000000040947 */ /* 0x000ff00003800000 */
.L_x_196:
[----:B------:R-:W-:-:S07]  /*5210*/  IADD3 R134, R3, -0x1, RZ ;  /* 0xffffffff03867810 */ /* 0x000fce0007ffe0ff */
.L_x_198:
[----:B------:R-:W-:-:S13]  /*5220*/  ISETP.GE.AND P0, PT, R134, RZ, PT ;  /* 0x000000ff8600720c */ /* 0x000fda0003f06270 */
[----:B------:R-:W-:Y:S05]  /*5230*/  @!P0 BRA `(.L_x_199) ;  /* 0x0000001800c88947 */ /* 0x000fea0003800000 */
[C---:B------:R-:W-:Y:S01]  /*5240*/  IMAD.SHL.U32 R5, R8.reuse, 0x20, RZ ;  /* 0x0000002008057824 */ /* 0x040fe200078e00ff */
[C-C-:B------:R-:W-:Y:S01]  /*5250*/  SHF.L.U64.HI R130, R8.reuse, 0x5, R9.reuse ;  /* 0x0000000508827819 */ /* 0x140fe20000010209 */
[C---:B------:R-:W-:Y:S01]  /*5260*/  IMAD.SHL.U32 R131, R8.reuse, 0x40, RZ ;  /* 0x0000004008837824 */ /* 0x040fe200078e00ff */
[----:B------:R-:W-:Y:S01]  /*5270*/  SHF.L.U64.HI R127, R8, 0x6, R9 ;  /* 0x00000006087f7819 */ /* 0x000fe20000010209 */
[----:B------:R-:W-:Y:S01]  /*5280*/  IMAD.MOV.U32 R85, RZ, RZ, R2 ;  /* 0x000000ffff557224 */ /* 0x000fe200078e0002 */
[----:B------:R-:W-:Y:S01]  /*5290*/  MOV R3, R0 ;  /* 0x0000000000037202 */ /* 0x000fe20000000f00 */
[----:B------:R-:W-:Y:S01]  /*52a0*/  IMAD.MOV.U32 R122, RZ, RZ, R96 ;  /* 0x000000ffff7a7224 */ /* 0x000fe200078e0060 */
[C---:B------:R-:W-:Y:S01]  /*52b0*/  SHF.L.U64.HI R130, R5.reuse, 0x1, R130 ;  /* 0x0000000105827819 */ /* 0x040fe20000010282 */
[----:B------:R-:W-:Y:S01]  /*52c0*/  ULDC UR4, c[0x0][0x2ec] ;  /* 0x0000bb0000047ab9 */ /* 0x000fe20000000800 */
[----:B------:R-:W-:Y:S01]  /*52d0*/  SHF.L.U32 R132, R5, 0x1, RZ ;  /* 0x0000000105847819 */ /* 0x000fe200000006ff */
[----:B------:R-:W-:Y:S01]  /*52e0*/  ULDC.64 UR6, c[0x0][0x218] ;  /* 0x0000860000067ab9 */ /* 0x000fe20000000a00 */
[----:B------:R-:W-:Y:S01]  /*52f0*/  ULDC.64 UR10, c[0x0][0x220] ;  /* 0x00008800000a7ab9 */ /* 0x000fe20000000a00 */
[----:B------:R-:W-:Y:S01]  /*5300*/  ULDC.64 UR8, c[0x0][0x248] ;  /* 0x0000920000087ab9 */ /* 0x000fe20000000a00 */
[----:B------:R-:W-:Y:S05]  /*5310*/  BRA `(.L_x_200) ;  /* 0x00000000005c7947 */ /* 0x000fea0003800000 */
.L_x_202:
        /* <DEDUP_REMOVED lines=23> */
.L_x_200:
[----:B------:R-:W-:Y:S04]  /*5490*/  DEPBAR.LE SB0, 0x0 ;  /* 0x000080000000791a */ /* 0x000fe80000000000 */
[----:B------:R-:W-:Y:S01]  /*54a0*/  BAR.SYNC.DEFER_BLOCKING 0x0 ;  /* 0x0000000000007b1d */ /* 0x000fe20000010000 */
[----:B------:R-:W-:Y:S01]  /*54b0*/  SHF.R.S32.HI R84, RZ, 0x1f, R134 ;  /* 0x0000001fff547819 */ /* 0x000fe20000011486 */
[----:B------:R-:W-:Y:S02]  /*54c0*/  IMAD R0, R127, R134, RZ ;  /* 0x000000867f007224 */ /* 0x000fe400078e02ff */
[-C--:B------:R-:W-:Y:S04]  /*54d0*/  IMAD.WIDE.U32 R140, R134, R131.reuse, R122 ;  /* 0x00000083868c7225 */ /* 0x080fe800078e007a */
[----:B------:R-:W-:Y:S01]  /*54e0*/  IMAD R0, R84, R131, R0 ;  /* 0x0000008354007224 */ /* 0x000fe200078e0200 */
[----:B------:R-:W-:Y:S03]  /*54f0*/  LEA R142, P1, R140, UR10, 0x1 ;  /* 0x0000000a8c8e7c11 */ /* 0x000fe6000f8208ff */
        /* <DEDUP_REMOVED lines=14> */
[----:B------:R-:W-:Y:S04]  /*55e0*/  LDSM.16.M88.4 R88, [R113] ;  /* 0x000000007158783b */ /* 0x000fe80000000200 */
[----:B------:R-:W2:Y:S04]  /*55f0*/  LDSM.16.M88.4 R92, [R112+0x3000] ;  /* 0x00300000705c783b */ /* 0x000ea80000000200 */
[----:B------:R-:W3:Y:S04]  /*5600*/  LDSM.16.M88.4 R96, [R112+0x3400] ;  /* 0x003400007060783b */ /* 0x000ee80000000200 */
[----:B------:R-:W4:Y:S04]  /*5610*/  LDSM.16.M88.4 R100, [R112+0x3800] ;  /* 0x003800007064783b */ /* 0x000f280000000200 */
[----:B------:R-:W5:Y:S04]  /*5620*/  LDSM.16.M88.4 R104, [R112+0x3c00] ;  /* 0x003c00007068783b */ /* 0x000f680000000200 */
[----:B------:R-:W0:Y:S01]  /*5630*/  LDGDEPBAR ;  /* 0x00000000000079af */ /* 0x000e220000000000 */
[C---:B--2---:R-:W-:Y:S06]  /*5640*/  HMMA.16816.F32 R4, R88.reuse, R92, RZ ;  /* 0x0000005c5804723c */ /* 0x044fec00000018ff */
[C---:B------:R-:W-:Y:S01]  /*5650*/  HMMA.16816.F32 R8, R88.reuse, R94, RZ ;  /* 0x0000005e5808723c */ /* 0x040fe200000018ff */
[----:B------:R-:W-:Y:S05]  /*5660*/  LDSM.16.M88.4 R92, [R111] ;  /* 0x000000006f5c783b */ /* 0x000fea0000000200 */
[C---:B---3--:R-:W-:Y:S06]  /*5670*/  HMMA.16816.F32 R12, R88.reuse, R96, RZ ;  /* 0x00000060580c723c */ /* 0x048fec00000018ff */
[C---:B------:R-:W-:Y:S06]  /*5680*/  HMMA.16816.F32 R16, R88.reuse, R98, RZ ;  /* 0x000000625810723c */ /* 0x040fec00000018ff */
[C---:B----4-:R-:W-:Y:S06]  /*5690*/  HMMA.16816.F32 R20, R88.reuse, R100, RZ ;  /* 0x000000645814723c */ /* 0x050fec00000018ff */
[C---:B------:R-:W-:Y:S06]  /*56a0*/  HMMA.16816.F32 R24, R88.reuse, R102, RZ ;  /* 0x000000665818723c */ /* 0x040fec00000018ff */
[C---:B-----5:R-:W-:Y:S06]  /*56b0*/  HMMA.16816.F32 R28, R88.reuse, R104, RZ ;  /* 0x00000068581c723c */ /* 0x060fec00000018ff */
[----:B------:R-:W-:Y:S01]  /*56c0*/  HMMA.16816.F32 R32, R88, R106, RZ ;  /* 0x0000006a5820723c */ /* 0x000fe200000018ff */
[----:B------:R-:W2:Y:S05]  /*56d0*/  LDSM.16.M88.4 R88, [R109+0x3000] ;  /* 0x003000006d58783b */ /* 0x000eaa0000000200 */
[C---:B--2---:R-:W-:Y:S06]  /*56e0*/  HMMA.16816.F32 R4, R92.reuse, R88, R4 ;  /* 0x000000585c04723c */ /* 0x044fec0000001804 */
[C---:B------:R-:W-:Y:S01]  /*56f0*/  HMMA.16816.F32 R8, R92.reuse, R90, R8 ;  /* 0x0000005a5c08723c */ /* 0x040fe20000001808 */
        /* <DEDUP_REMOVED lines=8> */
[----:B------:R-:W-:Y:S01]  /*5780*/  HMMA.16816.F32 R32, R92, R90, R32 ;  /* 0x0000005a5c20723c */ /* 0x000fe20000001820 */
[----:B------:R-:W-:Y:S04]  /*5790*/  LDSM.16.M88.4 R88, [R113+0x1000] ;  /* 0x001000007158783b */ /* 0x000fe80000000200 */
[----:B------:R-:W2:Y:S02]  /*57a0*/  LDSM.16.M88.4 R92, [R112+0x4000] ;  /* 0x00400000705c783b */ /* 0x000ea40000000200 */
        /* <DEDUP_REMOVED lines=41> */
[----:B------:R-:W2:Y:S11]  /*5a40*/  LDSM.16.M88.4 R92, [R109+0x5400] ;  /* 0x005400006d5c783b */ /* 0x000eb60000000200 */
[----:B------:R-:W-:Y:S06]  /*5a50*/  @!UPT UIADD3 URZ, URZ, URZ, URZ ;  /* 0x0000003f3f3ff290 */ /* 0x000fec000fffe03f */
        /* <DEDUP_REMOVED lines=22> */
[----:B------:R-:W2:Y:S01]  /*5bc0*/  LDSM.16.M88.4 R92, [R109+0x5c00] ;  /* 0x005c00006d5c783b */ /* 0x000ea20000000200 */
[----:B------:R-:W-:Y:S04]  /*5bd0*/  DEPBAR.LE SB0, 0x0 ;  /* 0x000080000000791a */ /* 0x000fe80000000000 */
[----:B------:R-:W-:Y:S11]  /*5be0*/  BAR.SYNC.DEFER_BLOCKING 0x0 ;  /* 0x0000000000007b1d */ /* 0x000ff60000010000 */
[----:B------:R-:W-:Y:S01]  /*5bf0*/  @!UPT UIADD3 URZ, URZ, URZ, URZ ;  /* 0x0000003f3f3ff290 */ /* 0x000fe2000fffe03f */
        /* <DEDUP_REMOVED lines=9> */
[----:B------:R-:W-:Y:S11]  /*5c90*/  HMMA.16816.F32 R32, R88, R94, R32 ;  /* 0x0000005e5820723c */ /* 0x000ff60000001820 */
[----:B------:R-:W-:Y:S07]  /*5ca0*/  @!UPT UIADD3 URZ, URZ, URZ, URZ ;  /* 0x0000003f3f3ff290 */ /* 0x000fee000fffe03f */
[----:B------:R-:W-:Y:S02]  /*5cb0*/  FMNMX.FTZ R84, R28, R141, !PT ;  /* 0x0000008d1c547209 */ /* 0x000fe40007810000 */
[----:B------:R-:W-:Y:S02]  /*5cc0*/  FMNMX.FTZ R0, R30, R139, !PT ;  /* 0x0000008b1e007209 */ /* 0x000fe40007810000 */
[----:B------:R-:W-:Y:S02]  /*5cd0*/  FMNMX.FTZ R139, R29, R84, !PT ;  /* 0x000000541d8b7209 */ /* 0x000fe40007810000 */
[----:B------:R-:W-:Y:S02]  /*5ce0*/  FMNMX.FTZ R87, R31, R0, !PT ;  /* 0x000000001f577209 */ /* 0x000fe40007810000 */
[----:B------:R-:W-:Y:S02]  /*5cf0*/  FMNMX.FTZ R0, R32, R139, !PT ;  /* 0x0000008b20007209 */ /* 0x000fe40007810000 */
[----:B------:R-:W-:Y:S02]  /*5d00*/  FMNMX.FTZ R2, R34, R87, !PT ;  /* 0x0000005722027209 */ /* 0x000fe40007810000 */
[----:B------:R-:W-:Y:S01]  /*5d10*/  FMNMX.FTZ R139, R33, R0, !PT ;  /* 0x00000000218b7209 */ /* 0x000fe20007810000 */
[----:B-1----:R-:W-:Y:S06]  /*5d20*/  @P0 BRA `(.L_x_202) ;  /* 0xfffffff4007c0947 */ /* 0x002fec000383ffff */
.L_x_201:
[----:B-1----:R-:W1:Y:S01]  /*5d30*/  SHFL.BFLY PT, R88, R139, 0x2, 0x1f ;  /* 0x0c401f008b587f89 */ /* 0x002e6200000e0000 */
[----:B------:R-:W-:Y:S02]  /*5d40*/  FMNMX.FTZ R89, R35, R2, !PT ;  /* 0x0000000223597209 */ /* 0x000fe40007810000 */
[----:B------:R-:W-:Y:S05]  /*5d50*/  IADD3 R134, R134, -0x1, RZ ;  /* 0xffffffff86867810 */ /* 0x000fea0007ffe0ff */
[----:B------:R-:W-:Y:S08]  /*5d60*/  LDSM.16.MT88.4 R96, [R110+0x6000] ;  /* 0x006000006e60783b */ /* 0x000ff00000004200 */
[----:B------:R-:W2:Y:S01]  /*5d70*/  SHFL.BFLY PT, R2, R89, 0x2, 0x1f ;  /* 0x0c401f0059027f89 */ /* 0x000ea200000e0000 */
        /* <DEDUP_REMOVED lines=11> */
[----:B------:R-:W-:Y:S01]  /*5e30*/  FFMA.FTZ R88, R9, UR4, -R107 ;  /* 0x0000000409587c23 */ /* 0x000fe2000801086b */
        /* <DEDUP_REMOVED lines=47> */
[C---:B------:R-:W-:Y:S03]  /*6130*/  FMUL.FTZ R56, R84.reuse, R56 ;  /* 0x0000003854387220 */ /* 0x040fe60000410000 */
[----:B------:R-:W1:Y:S01]  /*6140*/  MUFU.EX2 R88, R88 ;  /* 0x0000005800587308 */ /* 0x000e620000000800 */
[C---:B------:R-:W-:Y:S01]  /*6150*/  FMUL.FTZ R57, R84.reuse, R57 ;  /* 0x0000003954397220 */ /* 0x040fe20000410000 */
[C---:B------:R-:W-:Y:S01]  /*6160*/  FMUL.FTZ R58, R3.reuse, R58 ;  /* 0x0000003a033a7220 */ /* 0x040fe20000410000 */
[C---:B------:R-:W-:Y:S01]  /*6170*/  FMUL.FTZ R59, R3.reuse, R59 ;  /* 0x0000003b033b7220 */ /* 0x040fe20000410000 */
[C---:B------:R-:W-:Y:S01]  /*6180*/  FMUL.FTZ R60, R84.reuse, R60 ;  /* 0x0000003c543c7220 */ /* 0x040fe20000410000 */
[C---:B------:R-:W-:Y:S01]  /*6190*/  FMUL.FTZ R61, R84.reuse, R61 ;  /* 0x0000003d543d7220 */ /* 0x040fe20000410000 */
[C---:B------:R-:W-:Y:S01]  /*61a0*/  FMUL.FTZ R62, R3.reuse, R62 ;  /* 0x0000003e033e7220 */ /* 0x040fe20000410000 */
[C---:B------:R-:W-:Y:S03]  /*61b0*/  FMUL.FTZ R63, R3.reuse, R63 ;  /* 0x0000003f033f7220 */ /* 0x040fe60000410000 */
[----:B------:R-:W2:Y:S01]  /*61c0*/  MUFU.EX2 R139, R139 ;  /* 0x0000008b008b7308 */ /* 0x000ea20000000800 */
[C---:B------:R-:W-:Y:S01]  /*61d0*/  FMUL.FTZ R64, R84.reuse, R64 ;  /* 0x0000004054407220 */ /* 0x040fe20000410000 */
[C---:B------:R-:W-:Y:S01]  /*61e0*/  FMUL.FTZ R65, R84.reuse, R65 ;  /* 0x0000004154417220 */ /* 0x040fe20000410000 */
[C---:B------:R-:W-:Y:S01]  /*61f0*/  FMUL.FTZ R66, R3.reuse, R66 ;  /* 0x0000004203427220 */ /* 0x040fe20000410000 */
[C---:B------:R-:W-:Y:S01]  /*6200*/  FMUL.FTZ R67, R3.reuse, R67 ;  /* 0x0000004303437220 */ /* 0x040fe20000410000 */
[C---:B------:R-:W-:Y:S01]  /*6210*/  FMUL.FTZ R68, R84.reuse, R68 ;  /* 0x0000004454447220 */ /* 0x040fe20000410000 */
[----:B------:R-:W-:Y:S01]  /*6220*/  FMUL.FTZ R69, R84, R69 ;  /* 0x0000004554457220 */ /* 0x000fe20000410000 */
[C---:B------:R-:W-:Y:S03]  /*6230*/  FMUL.FTZ R70, R3.reuse, R70 ;  /* 0x0000004603467220 */ /* 0x040fe60000410000 */
[----:B------:R-:W3:Y:S01]  /*6240*/  MUFU.EX2 R102, R102 ;  /* 0x0000006600667308 */ /* 0x000ee20000000800 */
[----:B-1----:R-:W-:Y:S01]  /*6250*/  F2FP.F16.F32.PACK_AB R94, R88, R91 ;  /* 0x0000005b585e723e */ /* 0x002fe200000000ff */
[C---:B------:R-:W-:Y:S01]  /*6260*/  FMUL.FTZ R71, R3.reuse, R71 ;  /* 0x0000004703477220 */ /* 0x040fe20000410000 */
[C---:B------:R-:W-:Y:S01]  /*6270*/  FMUL.FTZ R72, R84.reuse, R72 ;  /* 0x0000004854487220 */ /* 0x040fe20000410000 */
[C---:B------:R-:W-:Y:S01]  /*6280*/  FMUL.FTZ R73, R84.reuse, R73 ;  /* 0x0000004954497220 */ /* 0x040fe20000410000 */
[C---:B------:R-:W-:Y:S01]  /*6290*/  FMUL.FTZ R74, R3.reuse, R74 ;  /* 0x0000004a034a7220 */ /* 0x040fe20000410000 */
[----:B------:R-:W-:Y:S01]  /*62a0*/  FMUL.FTZ R75, R3, R75 ;  /* 0x0000004b034b7220 */ /* 0x000fe20000410000 */
[C---:B------:R-:W-:Y:S03]  /*62b0*/  FMUL.FTZ R12, R84.reuse, R80 ;  /* 0x00000050540c7220 */ /* 0x040fe60000410000 */
[----:B------:R-:W-:Y:S01]  /*62c0*/  MUFU.EX2 R10, R10 ;  /* 0x0000000a000a7308 */ /* 0x000fe20000000800 */
[----:B--2---:R-:W-:Y:S01]  /*62d0*/  F2FP.F16.F32.PACK_AB R92, R101, R139 ;  /* 0x0000008b655c723e */ /* 0x004fe200000000ff */
[C---:B------:R-:W-:Y:S01]  /*62e0*/  FMUL.FTZ R13, R84.reuse, R81 ;  /* 0x00000051540d7220 */ /* 0x040fe20000410000 */
[C---:B------:R-:W-:Y:S01]  /*62f0*/  FMUL.FTZ R14, R3.reuse, R82 ;  /* 0x00000052030e7220 */ /* 0x040fe20000410000 */
[C---:B------:R-:W-:Y:S01]  /*6300*/  FMUL.FTZ R15, R3.reuse, R83 ;  /* 0x00000053030f7220 */ /* 0x040fe20000410000 */
[C---:B------:R-:W-:Y:S01]  /*6310*/  FMUL.FTZ R76, R84.reuse, R76 ;  /* 0x0000004c544c7220 */ /* 0x040fe20000410000 */
[----:B------:R-:W-:Y:S01]  /*6320*/  FMUL.FTZ R77, R84, R77 ;  /* 0x0000004d544d7220 */ /* 0x000fe20000410000 */
[C---:B------:R-:W-:Y:S03]  /*6330*/  FMUL.FTZ R78, R3.reuse, R78 ;  /* 0x0000004e034e7220 */ /* 0x040fe60000410000 */
[----:B------:R-:W1:Y:S01]  /*6340*/  MUFU.EX2 R9, R9 ;  /* 0x0000000900097308 */ /* 0x000e620000000800 */
[----:B---3--:R-:W-:Y:S01]  /*6350*/  F2FP.F16.F32.PACK_AB R93, R90, R102 ;  /* 0x000000665a5d723e */ /* 0x008fe200000000ff */
[----:B------:R-:W-:Y:S01]  /*6360*/  FMUL.FTZ R79, R3, R79 ;  /* 0x0000004f034f7220 */ /* 0x000fe20000410000 */
[----:B------:R-:W-:Y:S01]  /*6370*/  LDSM.16.MT88.4 R80, [R110+0x6400] ;  /* 0x006400006e50783b */ /* 0x000fe20000004200 */
[--C-:B------:R-:W-:Y:S01]  /*6380*/  FFMA.FTZ R146, R29, UR4, -R107.reuse ;  /* 0x000000041d927c23 */ /* 0x100fe2000801086b */
[----:B------:R-:W-:Y:S01]  /*6390*/  FFMA.FTZ R141, R33, UR4, -R107 ;  /* 0x00000004218d7c23 */ /* 0x000fe2000801086b */
[--C-:B------:R-:W-:Y:S01]  /*63a0*/  FFMA.FTZ R33, R23, UR4, -R100.reuse ;  /* 0x0000000417217c23 */ /* 0x100fe20008010864 */
[----:B------:R-:W-:Y:S03]  /*63b0*/  FFMA.FTZ R139, R84, R135, R139 ;  /* 0x00000087548b7223 */ /* 0x000fe6000001008b */
[----:B------:R-:W-:Y:S01]  /*63c0*/  MUFU.EX2 R104, R104 ;  /* 0x0000006800687308 */ /* 0x000fe20000000800 */
[----:B------:R-:W-:Y:S01]  /*63d0*/  FFMA.FTZ R135, R27, UR4, -R100 ;  /* 0x000000041b877c23 */ /* 0x000fe20008010864 */
[----:B------:R-:W-:Y:S01]  /*63e0*/  FFMA.FTZ R145, R28, UR4, -R107 ;  /* 0x000000041c917c23 */ /* 0x000fe2000801086b */
[----:B------:R-:W-:Y:S01]  /*63f0*/  LDSM.16.MT88.4 R24, [R108+0x6800] ;  /* 0x006800006c18783b */ /* 0x000fe20000004200 */
[----:B------:R-:W-:Y:S01]  /*6400*/  FADD.FTZ R28, R101, R139 ;  /* 0x0000008b651c7221 */ /* 0x000fe20000010000 */
[----:B------:R-:W-:Y:S01]  /*6410*/  FFMA.FTZ R102, R3, R138, R102 ;  /* 0x0000008a03667223 */ /* 0x000fe20000010066 */
[--C-:B------:R-:W-:Y:S01]  /*6420*/  FFMA.FTZ R143, R32, UR4, -R107.reuse ;  /* 0x00000004208f7c23 */ /* 0x100fe2000801086b */
[----:B------:R-:W-:Y:S03]  /*6430*/  MOV R3, R0 ;  /* 0x0000000000037202 */ /* 0x000fe60000000f00 */
[----:B------:R-:W2:Y:S01]  /*6440*/  MUFU.EX2 R105, R105 ;  /* 0x0000006900697308 */ /* 0x000ea20000000800 */
[----:B-1----:R-:W-:Y:S01]  /*6450*/  F2FP.F16.F32.PACK_AB R95, R9, R10 ;  /* 0x0000000a095f723e */ /* 0x002fe200000000ff */
[----:B------:R-:W-:Y:S01]  /*6460*/  FADD.FTZ R91, R91, R28 ;  /* 0x0000001c5b5b7221 */ /* 0x000fe20000010000 */
[----:B------:R-:W-:Y:S05]  /*6470*/  MOV R85, R2 ;  /* 0x0000000200557202 */ /* 0x000fea0000000f00 */
[C---:B------:R-:W-:Y:S02]  /*6480*/  HMMA.16816.F32 R36, R92.reuse, R96, R36 ;  /* 0x000000605c24723c */ /* 0x040fe40000001824 */
[----:B------:R-:W-:Y:S04]  /*6490*/  MUFU.EX2 R106, R106 ;  /* 0x0000006a006a7308 */ /* 0x000fe80000000800 */
[C---:B------:R-:W-:Y:S01]  /*64a0*/  HMMA.16816.F32 R40, R92.reuse, R98, R40 ;  /* 0x000000625c28723c */ /* 0x040fe20000001828 */
[----:B------:R-:W1:Y:S05]  /*64b0*/  LDSM.16.MT88.4 R96, [R108+0x6000] ;  /* 0x006000006c60783b */ /* 0x000e6a0000004200 */
[----:B------:R-:W3:Y:S01]  /*64c0*/  MUFU.EX2 R11, R11 ;  /* 0x0000000b000b7308 */ /* 0x000ee20000000800 */
[----:B--2---:R-:W-:Y:S09]  /*64d0*/  F2FP.F16.F32.PACK_AB R16, R105, R104 ;  /* 0x000000686910723e */ /* 0x004ff200000000ff */
[----:B------:R-:W-:Y:S10]  /*64e0*/  MUFU.EX2 R103, R103 ;  /* 0x0000006700677308 */ /* 0x000ff40000000800 */
[----:B------:R-:W-:Y:S10]  /*64f0*/  MUFU.EX2 R140, R140 ;  /* 0x0000008c008c7308 */ /* 0x000ff40000000800 */
[----:B------:R-:W-:Y:S10]  /*6500*/  MUFU.EX2 R142, R142 ;  /* 0x0000008e008e7308 */ /* 0x000ff40000000800 */
[----:B------:R-:W-:Y:S01]  /*6510*/  MUFU.EX2 R33, R33 ;  /* 0x0000002100217308 */ /* 0x000fe20000000800 */
[C---:B-1----:R-:W-:Y:S09]  /*6520*/  HMMA.16816.F32 R44, R92.reuse, R96, R44 ;  /* 0x000000605c2c723c */ /* 0x042ff2000000182c */
[----:B------:R-:W-:Y:S01]  /*6530*/  MUFU.EX2 R144, R144 ;  /* 0x0000009000907308 */ /* 0x000fe20000000800 */
[C---:B------:R-:W-:Y:S01]  /*6540*/  HMMA.16816.F32 R48, R92.reuse, R98, R48 ;  /* 0x000000625c30723c */ /* 0x040fe20000001830 */
[----:B------:R-:W1:Y:S08]  /*6550*/  LDSM.16.MT88.4 R96, [R110+0x7000] ;  /* 0x007000006e60783b */ /* 0x000e700000004200 */
[----:B------:R-:W-:Y:S10]  /*6560*/  MUFU.EX2 R148, R148 ;  /* 0x0000009400947308 */ /* 0x000ff40000000800 */
[----:B------:R-:W-:Y:S10]  /*6570*/  MUFU.EX2 R135, R135 ;  /* 0x0000008700877308 */ /* 0x000ff40000000800 */
[----:B------:R-:W-:Y:S10]  /*6580*/  MUFU.EX2 R145, R145 ;  /* 0x0000009100917308 */ /* 0x000ff40000000800 */
[----:B------:R-:W-:Y:S10]  /*6590*/  MUFU.EX2 R146, R146 ;  /* 0x0000009200927308 */ /* 0x000ff40000000800 */
[----:B------:R-:W-:Y:S01]  /*65a0*/  MUFU.EX2 R143, R143 ;  /* 0x0000008f008f7308 */ /* 0x000fe20000000800 */
        /* <DEDUP_REMOVED lines=10> */
[----:B------:R-:W-:Y:S07]  /*6650*/  HMMA.16816.F32 R76, R92, R98, R76 ;  /* 0x000000625c4c723c */ /* 0x000fee000000184c */
[--C-:B------:R-:W-:Y:S01]  /*6660*/  FFMA.FTZ R92, R17, UR4, -R107.reuse ;  /* 0x00000004115c7c23 */ /* 0x100fe2000801086b */
[--C-:B------:R-:W-:Y:S03]  /*6670*/  FFMA.FTZ R93, R18, UR4, -R100.reuse ;  /* 0x00000004125d7c23 */ /* 0x100fe60008010864 */
[--C-:B------:R-:W-:Y:S01]  /*6680*/  FFMA.FTZ R94, R19, UR4, -R100.reuse ;  /* 0x00000004135e7c23 */ /* 0x100fe20008010864 */
[----:B---3--:R-:W-:Y:S01]  /*6690*/  F2FP.F16.F32.PACK_AB R17, R11, R106 ;  /* 0x0000006a0b11723e */ /* 0x008fe200000000ff */
[----:B------:R-:W1:Y:S01]  /*66a0*/  MUFU.EX2 R92, R92 ;  /* 0x0000005c005c7308 */ /* 0x000e620000000800 */
[----:B------:R-:W-:Y:S02]  /*66b0*/  FFMA.FTZ R95, R21, UR4, -R107 ;  /* 0x00000004155f7c23 */ /* 0x000fe4000801086b */
[----:B------:R-:W-:Y:S07]  /*66c0*/  LDSM.16.MT88.4 R20, [R110+0x6800] ;  /* 0x006800006e14783b */ /* 0x000fee0000004200 */
[----:B------:R-:W-:Y:S10]  /*66d0*/  MUFU.EX2 R93, R93 ;  /* 0x0000005d005d7308 */ /* 0x000ff40000000800 */
[----:B------:R-:W2:Y:S01]  /*66e0*/  MUFU.EX2 R94, R94 ;  /* 0x0000005e005e7308 */ /* 0x000ea20000000800 */
[----:B-1----:R-:W-:Y:S09]  /*66f0*/  F2FP.F16.F32.PACK_AB R18, R92, R103 ;  /* 0x000000675c12723e */ /* 0x002ff200000000ff */
[----:B------:R-:W1:Y:S10]  /*6700*/  MUFU.EX2 R95, R95 ;  /* 0x0000005f005f7308 */ /* 0x000e740000000800 */
[----:B------:R-:W3:Y:S01]  /*6710*/  MUFU.EX2 R107, R147 ;  /* 0x00000093006b7308 */ /* 0x000ee20000000800 */
[----:B--2---:R-:W-:Y:S07]  /*6720*/  F2FP.F16.F32.PACK_AB R19, R94, R93 ;  /* 0x0000005d5e13723e */ /* 0x004fee00000000ff */
[C---:B------:R-:W-:Y:S06]  /*6730*/  HMMA.16816.F32 R36, R16.reuse, R80, R36 ;  /* 0x000000501024723c */ /* 0x040fec0000001824 */
        /* <DEDUP_REMOVED lines=15> */
[----:B------:R-:W-:Y:S05]  /*6830*/  HMMA.16816.F32 R76, R16, R82, R76 ;  /* 0x00000052104c723c */ /* 0x000fea000000184c */
[--C-:B------:R-:W-:Y:S01]  /*6840*/  FFMA.FTZ R81, R31, UR4, -R100.reuse ;  /* 0x000000041f517c23 */ /* 0x100fe20008010864 */
[--C-:B------:R-:W-:Y:S01]  /*6850*/  FFMA.FTZ R80, R34, UR4, -R100.reuse ;  /* 0x0000000422507c23 */ /* 0x100fe20008010864 */
[----:B-1----:R-:W-:Y:S01]  /*6860*/  F2FP.F16.F32.PACK_AB R16, R95, R140 ;  /* 0x0000008c5f10723e */ /* 0x002fe200000000ff */
[----:B------:R-:W-:Y:S01]  /*6870*/  FFMA.FTZ R82, R30, UR4, -R100 ;  /* 0x000000041e527c23 */ /* 0x000fe20008010864 */
[----:B------:R-:W-:Y:S01]  /*6880*/  MUFU.EX2 R34, R81 ;  /* 0x0000005100227308 */ /* 0x000fe20000000800 */
[----:B------:R-:W-:Y:S01]  /*6890*/  LDSM.16.MT88.4 R28, [R110+0x6c00] ;  /* 0x006c00006e1c783b */ /* 0x000fe20000004200 */
[----:B------:R-:W-:Y:S01]  /*68a0*/  F2FP.F16.F32.PACK_AB R17, R33, R142 ;  /* 0x0000008e2111723e */ /* 0x000fe200000000ff */
[----:B------:R-:W-:Y:S01]  /*68b0*/  FADD.FTZ R83, R90, R102 ;  /* 0x000000665a537221 */ /* 0x000fe20000010000 */
[----:B---3--:R-:W-:Y:S01]  /*68c0*/  F2FP.F16.F32.PACK_AB R18, R144, R107 ;  /* 0x0000006b9012723e */ /* 0x008fe200000000ff */
[----:B------:R-:W-:Y:S01]  /*68d0*/  FFMA.FTZ R100, R35, UR4, -R100 ;  /* 0x0000000423647c23 */ /* 0x000fe20008010864 */
[----:B------:R-:W-:Y:S01]  /*68e0*/  F2FP.F16.F32.PACK_AB R19, R135, R148 ;  /* 0x000000948713723e */ /* 0x000fe200000000ff */
[----:B------:R-:W-:Y:S01]  /*68f0*/  FADD.FTZ R10, R10, R83 ;  /* 0x000000530a0a7221 */ /* 0x000fe20000010000 */
[----:B------:R-:W-:Y:S02]  /*6900*/  FADD.FTZ R83, R88, R91 ;  /* 0x0000005b58537221 */ /* 0x000fe40000010000 */
[----:B------:R-:W1:Y:S01]  /*6910*/  MUFU.EX2 R101, R82 ;  /* 0x0000005200657308 */ /* 0x000e620000000800 */
[----:B------:R-:W-:Y:S01]  /*6920*/  FADD.FTZ R9, R9, R10 ;  /* 0x0000000a09097221 */ /* 0x000fe20000010000 */
[----:B------:R-:W-:Y:S01]  /*6930*/  FADD.FTZ R10, R104, R83 ;  /* 0x00000053680a7221 */ /* 0x000fe20000010000 */
[C---:B------:R-:W-:Y:S03]  /*6940*/  HMMA.16816.F32 R36, R16.reuse, R20, R36 ;  /* 0x000000141024723c */ /* 0x040fe60000001824 */
[----:B------:R-:W-:Y:S04]  /*6950*/  FADD.FTZ R106, R106, R9 ;  /* 0x000000096a6a7221 */ /* 0x000fe80000010000 */
[----:B------:R2:W-:Y:S01]  /*6960*/  MUFU.EX2 R90, R80 ;  /* 0x00000050005a7308 */ /* 0x0005e20000000800 */
[----:B------:R-:W-:Y:S01]  /*6970*/  FADD.FTZ R10, R105, R10 ;  /* 0x0000000a690a7221 */ /* 0x000fe20000010000 */
[C---:B------:R-:W-:Y:S01]  /*6980*/  HMMA.16816.F32 R40, R16.reuse, R22, R40 ;  /* 0x000000161028723c */ /* 0x040fe20000001828 */
[----:B------:R-:W3:Y:S02]  /*6990*/  LDSM.16.MT88.4 R20, [R110+0x7800] ;  /* 0x007800006e14783b */ /* 0x000ee40000004200 */
[----:B------:R-:W-:Y:S03]  /*69a0*/  FADD.FTZ R106, R11, R106 ;  /* 0x0000006a0b6a7221 */ /* 0x000fe60000010000 */
[C---:B------:R-:W-:Y:S02]  /*69b0*/  HMMA.16816.F32 R44, R16.reuse, R24, R44 ;  /* 0x00000018102c723c */ /* 0x040fe4000000182c */
[----:B------:R-:W4:Y:S03]  /*69c0*/  MUFU.EX2 R102, R141 ;  /* 0x0000008d00667308 */ /* 0x000f260000000800 */
[----:B------:R-:W-:Y:S01]  /*69d0*/  FADD.FTZ R103, R103, R10 ;  /* 0x0000000a67677221 */ /* 0x000fe20000010000 */
[C---:B------:R-:W-:Y:S01]  /*69e0*/  HMMA.16816.F32 R48, R16.reuse, R26, R48 ;  /* 0x0000001a1030723c */ /* 0x040fe20000001830 */
[----:B------:R-:W5:Y:S05]  /*69f0*/  LDSM.16.MT88.4 R24, [R108+0x7800] ;  /* 0x007800006c18783b */ /* 0x000f6a0000004200 */
[----:B------:R-:W4:Y:S01]  /*6a00*/  MUFU.EX2 R91, R100 ;  /* 0x00000064005b7308 */ /* 0x000f220000000800 */
[----:B------:R-:W-:Y:S01]  /*6a10*/  FADD.FTZ R9, R93, R106 ;  /* 0x0000006a5d097221 */ /* 0x000fe20000010000 */
[----:B------:R-:W-:Y:S01]  /*6a20*/  FADD.FTZ R103, R92, R103 ;  /* 0x000000675c677221 */ /* 0x000fe20000010000 */
[----:B--2---:R-:W-:Y:S02]  /*6a30*/  LDSM.16.MT88.4 R80, [R108+0x7c00] ;  /* 0x007c00006c50783b */ /* 0x004fe40000004200 */
[----:B------:R-:W-:Y:S01]  /*6a40*/  FADD.FTZ R9, R94, R9 ;  /* 0x000000095e097221 */ /* 0x000fe20000010000 */
[----:B------:R-:W-:Y:S03]  /*6a50*/  FADD.FTZ R10, R140, R103 ;  /* 0x000000678c0a7221 */ /* 0x000fe60000010000 */
[----:B------:R-:W-:Y:S01]  /*6a60*/  FADD.FTZ R142, R142, R9 ;  /* 0x000000098e8e7221 */ /* 0x000fe20000010000 */
[----:B------:R-:W-:Y:S03]  /*6a70*/  FADD.FTZ R10, R95, R10 ;  /* 0x0000000a5f0a7221 */ /* 0x000fe60000010000 */
[----:B------:R-:W-:Y:S01]  /*6a80*/  FADD.FTZ R33, R33, R142 ;  /* 0x0000008e21217221 */ /* 0x000fe20000010000 */
[----:B------:R-:W-:Y:S03]  /*6a90*/  FADD.FTZ R107, R107, R10 ;  /* 0x0000000a6b6b7221 */ /* 0x000fe60000010000 */
[----:B------:R-:W-:Y:S01]  /*6aa0*/  FADD.FTZ R148, R148, R33 ;  /* 0x0000002194947221 */ /* 0x000fe20000010000 */
[----:B------:R-:W-:Y:S03]  /*6ab0*/  FADD.FTZ R144, R144, R107 ;  /* 0x0000006b90907221 */ /* 0x000fe60000010000 */
[----:B------:R-:W-:Y:S01]  /*6ac0*/  FADD.FTZ R148, R135, R148 ;  /* 0x0000009487947221 */ /* 0x000fe20000010000 */
[C---:B---3--:R-:W-:Y:S06]  /*6ad0*/  HMMA.16816.F32 R52, R16.reuse, R20, R52 ;  /* 0x000000141034723c */ /* 0x048fec0000001834 */
[C---:B------:R-:W-:Y:S01]  /*6ae0*/  HMMA.16816.F32 R56, R16.reuse, R22, R56 ;  /* 0x000000161038723c */ /* 0x040fe20000001838 */
[----:B------:R-:W2:Y:S05]  /*6af0*/  LDSM.16.MT88.4 R20, [R110+0x8800] ;  /* 0x008800006e14783b */ /* 0x000eaa0000004200 */
[C---:B-----5:R-:W-:Y:S06]  /*6b00*/  HMMA.16816.F32 R60, R16.reuse, R24, R60 ;  /* 0x00000018103c723c */ /* 0x060fec000000183c */
[C---:B------:R-:W-:Y:S01]  /*6b10*/  HMMA.16816.F32 R64, R16.reuse, R26, R64 ;  /* 0x0000001a1040723c */ /* 0x040fe20000001840 */
[----:B------:R-:W3:Y:S05]  /*6b20*/  LDSM.16.MT88.4 R24, [R108+0x8800] ;  /* 0x008800006c18783b */ /* 0x000eea0000004200 */
[C---:B--2---:R-:W-:Y:S06]  /*6b30*/  HMMA.16816.F32 R68, R16.reuse, R20, R68 ;  /* 0x000000141044723c */ /* 0x044fec0000001844 */
[C---:B------:R-:W-:Y:S01]  /*6b40*/  HMMA.16816.F32 R72, R16.reuse, R22, R72 ;  /* 0x000000161048723c */ /* 0x040fe20000001848 */
[----:B------:R-:W2:Y:S05]  /*6b50*/  LDSM.16.MT88.4 R20, [R108+0x6c00] ;  /* 0x006c00006c14783b */ /* 0x000eaa0000004200 */
[C---:B---3--:R-:W-:Y:S06]  /*6b60*/  HMMA.16816.F32 R12, R16.reuse, R24, R12 ;  /* 0x00000018100c723c */ /* 0x048fec000000180c */
[----:B------:R-:W-:Y:S01]  /*6b70*/  HMMA.16816.F32 R76, R16, R26, R76 ;  /* 0x0000001a104c723c */ /* 0x000fe2000000184c */
[----:B------:R-:W3:Y:S06]  /*6b80*/  LDSM.16.MT88.4 R24, [R110+0x7c00] ;  /* 0x007c00006e18783b */ /* 0x000eec0000004200 */
[----:B------:R-:W-:Y:S01]  /*6b90*/  F2FP.F16.F32.PACK_AB R16, R146, R145 ;  /* 0x000000919210723e */ /* 0x000fe200000000ff */
[----:B------:R-:W-:Y:S03]  /*6ba0*/  FADD.FTZ R145, R145, R144 ;  /* 0x0000009091917221 */ /* 0x000fe60000010000 */
[----:B-1----:R-:W-:Y:S01]  /*6bb0*/  F2FP.F16.F32.PACK_AB R17, R34, R101 ;  /* 0x000000652211723e */ /* 0x002fe200000000ff */
[----:B------:R-:W-:Y:S01]  /*6bc0*/  FADD.FTZ R101, R101, R148 ;  /* 0x0000009465657221 */ /* 0x000fe20000010000 */
[----:B----4-:R-:W-:Y:S01]  /*6bd0*/  F2FP.F16.F32.PACK_AB R18, R102, R143 ;  /* 0x0000008f6612723e */ /* 0x010fe200000000ff */
        /* <DEDUP_REMOVED lines=10> */
[C---:B--2---:R-:W-:Y:S06]  /*6c80*/  HMMA.16816.F32 R44, R16.reuse, R20, R44 ;  /* 0x00000014102c723c */ /* 0x044fec000000182c */
[C---:B------:R-:W-:Y:S01]  /*6c90*/  HMMA.16816.F32 R48, R16.reuse, R22, R48 ;  /* 0x000000161030723c */ /* 0x040fe20000001830 */
[----:B------:R-:W2:Y:S05]  /*6ca0*/  LDSM.16.MT88.4 R20, [R108+0x8c00] ;  /* 0x008c00006c14783b */ /* 0x000eaa0000004200 */
[C---:B---3--:R-:W-:Y:S06]  /*6cb0*/  HMMA.16816.F32 R52, R16.reuse, R24, R52 ;  /* 0x000000181034723c */ /* 0x048fec0000001834 */
[C---:B------:R-:W-:Y:S06]  /*6cc0*/  HMMA.16816.F32 R56, R16.reuse, R26, R56 ;  /* 0x0000001a1038723c */ /* 0x040fec0000001838 */
[C---:B------:R-:W-:Y:S06]  /*6cd0*/  HMMA.16816.F32 R60, R16.reuse, R80, R60 ;  /* 0x00000050103c723c */ /* 0x040fec000000183c */
        /* <DEDUP_REMOVED lines=8> */
.L_x_199:
[----:B------:R-:W1:Y:S01]  /*6d60*/  SHFL.BFLY PT, R11, R138, 0x2, 0x1f ;  /* 0x0c401f008a0b7f89 */ /* 0x000e6200000e0000 */
[----:B------:R-:W-:Y:S01]  /*6d70*/  ISETP.NE.AND P0, PT, R117, -0x1, PT ;  /* 0xffffffff7500780c */ /* 0x000fe20003f05270 */
[----:B------:R-:W2:Y:S01]  /*6d80*/  S2UR UR4, SR_CgaCtaId ;  /* 0x00000000000479c3 */ /* 0x000ea20000008800 */
[----:B------:R-:W-:Y:S01]  /*6d90*/  MOV R9, 0x3f800000 ;  /* 0x3f80000000097802 */ /* 0x000fe20000000f00 */
[----:B------:R-:W3:Y:S01]  /*6da0*/  SHFL.BFLY PT, R8, R135, 0x2, 0x1f ;  /* 0x0c401f0087087f89 */ /* 0x000ee200000e0000 */
[----:B------:R-:W-:Y:S01]  /*6db0*/  UMOV UR5, 0x400 ;  /* 0x0000040000057882 */ /* 0x000fe20000000000 */
[----:B------:R-:W4:Y:S01]  /*6dc0*/  S2R R3, SR_TID.X ;  /* 0x0000000000037919 */ /* 0x000f220000002100 */
[----:B-1----:R-:W-:Y:S01]  /*6dd0*/  FADD.FTZ R11, R11, R138 ;  /* 0x0000008a0b0b7221 */ /* 0x002fe20000010000 */
[----:B--2---:R-:W-:Y:S01]  /*6de0*/  ULEA UR4, UR4, UR5, 0x18 ;  /* 0x0000000504047291 */ /* 0x004fe2000f8ec03f */
[----:B---3--:R-:W-:-:S03]  /*6df0*/  FADD.FTZ R8, R8, R135 ;  /* 0x0000008708087221 */ /* 0x008fc60000010000 */
[----:B------:R-:W1:Y:S04]  /*6e00*/  SHFL.BFLY PT, R6, R11, 0x1, 0x1f ;  /* 0x0c201f000b067f89 */ /* 0x000e6800000e0000 */
[----:B------:R-:W2:Y:S01]  /*6e10*/  SHFL.BFLY PT, R7, R8, 0x1, 0x1f ;  /* 0x0c201f0008077f89 */ /* 0x000ea200000e0000 */
[----:B----4-:R-:W-:-:S04]  /*6e20*/  SHF.R.S32.HI R4, RZ, 0x1f, R3 ;  /* 0x0000001fff047819 */ /* 0x010fc80000011403 */
[CC--:B------:R-:W-:Y:S02]  /*6e30*/  LEA.HI R5, R4.reuse, R3.reuse, RZ, 0x2 ;  /* 0x0000000304057211 */ /* 0x0c0fe400078f10ff */
[-C--:B------:R-:W-:Y:S02]  /*6e40*/  LEA.HI R4, R4, R3.reuse, RZ, 0x5 ;  /* 0x0000000304047211 */ /* 0x080fe400078f28ff */
[----:B------:R-:W-:Y:S02]  /*6e50*/  LOP3.LUT R10, R5, 0xfffffffc, RZ, 0xc0, !PT ;  /* 0xfffffffc050a7812 */ /* 0x000fe400078ec0ff */
[----:B------:R-:W-:Y:S01]  /*6e60*/  SHF.R.S32.HI R5, RZ, 0x2, R5 ;  /* 0x00000002ff057819 */ /* 0x000fe20000011405 */
[----:B-1----:R-:W-:Y:S01]  /*6e70*/  FADD.FTZ R6, R11, R6 ;  /* 0x000000060b067221 */ /* 0x002fe20000010000 */
[----:B------:R-:W-:Y:S02]  /*6e80*/  IADD3 R11, -R10, R3, RZ ;  /* 0x000000030a0b7210 */ /* 0x000fe40007ffe1ff */
[----:B------:R-:W-:Y:S01]  /*6e90*/  MOV R10, 0x3f800000 ;  /* 0x3f800000000a7802 */ /* 0x000fe20000000f00 */
[----:B--2---:R-:W-:Y:S01]  /*6ea0*/  FADD.FTZ R7, R8, R7 ;  /* 0x0000000708077221 */ /* 0x004fe20000010000 */
[----:B------:R-:W-:-:S02]  /*6eb0*/  FSETP.NE.FTZ.AND P4, PT, R6, RZ, PT ;  /* 0x000000ff0600720b */ /* 0x000fc40003f95000 */
[----:B------:R-:W-:Y:S02]  /*6ec0*/  SHF.R.S32.HI R12, RZ, 0x1f, R5 ;  /* 0x0000001fff0c7819 */ /* 0x000fe40000011405 */
[----:B------:R-:W-:Y:S02]  /*6ed0*/  FSETP.NE.FTZ.AND P5, PT, R7, RZ, PT ;  /* 0x000000ff0700720b */ /* 0x000fe40003fb5000 */
[----:B------:R-:W-:Y:S02]  /*6ee0*/  LEA.HI R12, R12, R5, RZ, 0x3 ;  /* 0x000000050c0c7211 */ /* 0x000fe400078f18ff */
[----:B------:R-:W-:Y:S02]  /*6ef0*/  SHF.R.S32.HI R8, RZ, 0x5, R4 ;  /* 0x00000005ff087819 */ /* 0x000fe40000011404 */
[----:B------:R-:W-:Y:S02]  /*6f00*/  LOP3.LUT R14, R12, 0xfffffff8, RZ, 0xc0, !PT ;  /* 0xfffffff80c0e7812 */ /* 0x000fe400078ec0ff */
[----:B------:R-:W1:Y:S01]  /*6f10*/  @P0 LDC.64 R12, c[0x0][0x298] ;  /* 0x0000a600ff0c0b82 */ /* 0x000e620000000a00 */
[----:B------:R-:W2:Y:S01]  /*6f20*/  @P4 MUFU.RCP R10, R6 ;  /* 0x00000006000a4308 */ /* 0x000ea20000001000 */
[----:B------:R-:W-:-:S02]  /*6f30*/  IADD3 R5, R5, -R14, RZ ;  /* 0x8000000e05057210 */ /* 0x000fc40007ffe0ff */
[----:B------:R-:W-:Y:S02]  /*6f40*/  LEA R8, R8, R11, 0x8 ;  /* 0x0000000b08087211 */ /* 0x000fe400078e40ff */
[----:B------:R-:W-:-:S03]  /*6f50*/  LEA.HI R11, R5, R5, RZ, 0x1 ;  /* 0x00000005050b7211 */ /* 0x000fc600078f08ff */
[----:B------:R-:W3:Y:S01]  /*6f60*/  @P5 MUFU.RCP R9, R7 ;  /* 0x0000000700095308 */ /* 0x000ee20000001000 */
[----:B------:R-:W-:Y:S01]  /*6f70*/  SHF.R.S32.HI R14, RZ, 0x1, R11 ;  /* 0x00000001ff0e7819 */ /* 0x000fe2000001140b */
        /* <DEDUP_REMOVED lines=24> */
[----:B------:R-:W-:Y:S01]  /*7100*/  LOP3.LUT R10, R11, 0x3fffffe, RZ, 0xc0, !PT ;  /* 0x03fffffe0b0a7812 */ /* 0x000fe200078ec0ff */
[C---:B---3--:R-:W-:Y:S01]  /*7110*/  FMUL.FTZ R36, R9.reuse, R36 ;  /* 0x0000002409247220 */ /* 0x048fe20000410000 */
[----:B------:R-:W-:Y:S01]  /*7120*/  SHF.L.U32 R11, R14, 0x6, RZ ;  /* 0x000000060e0b7819 */ /* 0x000fe200000006ff */
[----:B------:R-:W-:Y:S01]  /*7130*/  FMUL.FTZ R37, R9, R37 ;  /* 0x0000002509257220 */ /* 0x000fe20000410000 */
[----:B------:R-:W-:Y:S01]  /*7140*/  IADD3 R5, R5, -R10, RZ ;  /* 0x8000000a05057210 */ /* 0x000fe20007ffe0ff */
[----:B------:R-:W-:Y:S01]  /*7150*/  FMUL.FTZ R40, R9, R40 ;  /* 0x0000002809287220 */ /* 0x000fe20000410000 */
[----:B------:R-:W-:Y:S01]  /*7160*/  LOP3.LUT R11, R11, 0xc0, RZ, 0xc0, !PT ;  /* 0x000000c00b0b7812 */ /* 0x000fe200078ec0ff */
[----:B------:R-:W-:Y:S01]  /*7170*/  FMUL.FTZ R41, R9, R41 ;  /* 0x0000002909297220 */ /* 0x000fe20000410000 */
[----:B------:R-:W-:Y:S01]  /*7180*/  LEA R5, R5, R8, 0x4 ;  /* 0x0000000805057211 */ /* 0x000fe200078e20ff */
[----:B------:R-:W-:Y:S01]  /*7190*/  FMUL.FTZ R44, R9, R44 ;  /* 0x0000002c092c7220 */ /* 0x000fe20000410000 */
[----:B------:R-:W-:Y:S01]  /*71a0*/  LEA.HI R8, R11, R11, RZ, 0x1d ;  /* 0x0000000b0b087211 */ /* 0x000fe200078fe8ff */
[----:B-1----:R-:W-:-:S04]  /*71b0*/  @P0 IMAD.WIDE.U32 R10, R117, R12, RZ ;  /* 0x0000000c750a0225 */ /* 0x002fc800078e00ff */
[C---:B------:R-:W-:Y:S01]  /*71c0*/  FMUL.FTZ R45, R9.reuse, R45 ;  /* 0x0000002d092d7220 */ /* 0x040fe20000410000 */
[----:B------:R-:W-:Y:S01]  /*71d0*/  FMUL.FTZ R48, R9, R48 ;  /* 0x0000003009307220 */ /* 0x000fe20000410000 */
[----:B------:R-:W-:Y:S01]  /*71e0*/  LEA R5, R5, R8, 0x1 ;  /* 0x0000000805057211 */ /* 0x000fe200078e08ff */
[----:B------:R-:W-:Y:S01]  /*71f0*/  FMUL.FTZ R49, R9, R49 ;  /* 0x0000003109317220 */ /* 0x000fe20000410000 */
[----:B------:R-:W-:Y:S02]  /*7200*/  @P0 IMAD R11, R117, R13, R11 ;  /* 0x0000000d750b0224 */ /* 0x000fe400078e020b */
[----:B------:R-:W-:Y:S01]  /*7210*/  FMUL.FTZ R52, R9, R52 ;  /* 0x0000003409347220 */ /* 0x000fe20000410000 */
[----:B------:R-:W-:Y:S01]  /*7220*/  LEA R13, R5, UR4, 0x1 ;  /* 0x00000004050d7c11 */ /* 0x000fe2000f8e08ff */
        /* <DEDUP_REMOVED lines=15> */
[----:B------:R-:W-:-:S02]  /*7320*/  F2FP.F16.F32.PACK_AB R36, R37, R36 ;  /* 0x000000242524723e */ /* 0x000fc400000000ff */
[----:B------:R-:W-:Y:S02]  /*7330*/  F2FP.F16.F32.PACK_AB R38, R39, R38 ;  /* 0x000000262726723e */ /* 0x000fe400000000ff */
[----:B------:R-:W-:Y:S02]  /*7340*/  F2FP.F16.F32.PACK_AB R40, R41, R40 ;  /* 0x000000282928723e */ /* 0x000fe400000000ff */
[----:B------:R-:W-:Y:S02]  /*7350*/  F2FP.F16.F32.PACK_AB R42, R43, R42 ;  /* 0x0000002a2b2a723e */ /* 0x000fe400000000ff */
[----:B------:R-:W-:Y:S02]  /*7360*/  F2FP.F16.F32.PACK_AB R44, R45, R44 ;  /* 0x0000002c2d2c723e */ /* 0x000fe400000000ff */
[----:B------:R-:W-:Y:S02]  /*7370*/  F2FP.F16.F32.PACK_AB R46, R47, R46 ;  /* 0x0000002e2f2e723e */ /* 0x000fe400000000ff */
[----:B------:R-:W-:-:S02]  /*7380*/  F2FP.F16.F32.PACK_AB R48, R49, R48 ;  /* 0x000000303130723e */ /* 0x000fc400000000ff */
[----:B------:R-:W-:Y:S01]  /*7390*/  F2FP.F16.F32.PACK_AB R50, R51, R50 ;  /* 0x000000323332723e */ /* 0x000fe200000000ff */
[----:B------:R-:W-:Y:S06]  /*73a0*/  @P0 BRA `(.L_x_203) ;  /* 0x0000000000200947 */ /* 0x000fec0003800000 */
[----:B------:R-:W1:Y:S01]  /*73b0*/  S2R R8, SR_CTAID.Y ;  /* 0x0000000000087919 */ /* 0x000e620000002600 */
[----:B------:R-:W2:Y:S01]  /*73c0*/  LDC.64 R10, c[0x0][0x290] ;  /* 0x0000a400ff0a7b82 */ /* 0x000ea20000000a00 */
[----:B-1----:R-:W-:Y:S01]  /*73d0*/  SHF.R.S32.HI R5, RZ, 0x1f, R8 ;  /* 0x0000001fff057819 */ /* 0x002fe20000011408 */
[----:B--2---:R-:W-:-:S04]  /*73e0*/  IMAD.WIDE.U32 R16, R8, R10, RZ ;  /* 0x0000000a08107225 */ /* 0x004fc800078e00ff */
[----:B------:R-:W-:Y:S01]  /*73f0*/  IMAD R5, R5, R10, RZ ;  /* 0x0000000a05057224 */ /* 0x000fe200078e02ff */
[----:B------:R-:W-:-:S03]  /*7400*/  MOV R10, R16 ;  /* 0x00000010000a7202 */ /* 0x000fc60000000f00 */
[----:B------:R-:W-:-:S05]  /*7410*/  IMAD R11, R8, R11, R5 ;  /* 0x0000000b080b7224 */ /* 0x000fca00078e0205 */
[----:B------:R-:W-:-:S07]  /*7420*/  IADD3 R11, R17, R11, RZ ;  /* 0x0000000b110b7210 */ /* 0x000fce0007ffe0ff */
.L_x_203:
[----:B------:R-:W-:Y:S01]  /*7430*/  ULDC.U8 UR4, c[0x0][0x3d8] ;  /* 0x0000f60000047ab9 */ /* 0x000fe20000000000 */
[----:B------:R-:W-:Y:S02]  /*7440*/  F2FP.F16.F32.PACK_AB R52, R53, R52 ;  /* 0x000000343534723e */ /* 0x000fe400000000ff */
[----:B------:R-:W-:Y:S02]  /*7450*/  CS2R R16, SRZ ;  /* 0x0000000000107805 */ /* 0x000fe4000001ff00 */
[----:B------:R-:W-:Y:S01]  /*7460*/  ISETP.NE.AND P1, PT, RZ, UR4, PT ;  /* 0x00000004ff007c0c */ /* 0x000fe2000bf25270 */
[----:B------:R-:W-:Y:S01]  /*7470*/  ULDC.U8 UR4, c[0x0][0x3d9] ;  /* 0x0000f64000047ab9 */ /* 0x000fe20000000000 */
[----:B------:R-:W-:Y:S02]  /*7480*/  F2FP.F16.F32.PACK_AB R54, R55, R54 ;  /* 0x000000363736723e */ /* 0x000fe400000000ff */
[----:B------:R-:W-:Y:S02]  /*7490*/  ISETP.NE.OR P2, PT, RZ, UR4, !P1 ;  /* 0x00000004ff007c0c */ /* 0x000fe4000cf45670 */
[----:B------:R-:W-:-:S02]  /*74a0*/  F2FP.F16.F32.PACK_AB R56, R57, R56 ;  /* 0x000000383938723e */ /* 0x000fc400000000ff */
[----:B------:R-:W-:Y:S02]  /*74b0*/  F2FP.F16.F32.PACK_AB R58, R59, R58 ;  /* 0x0000003a3b3a723e */ /* 0x000fe400000000ff */
[----:B------:R-:W-:Y:S02]  /*74c0*/  F2FP.F16.F32.PACK_AB R60, R61, R60 ;  /* 0x0000003c3d3c723e */ /* 0x000fe400000000ff */
[----:B------:R-:W-:Y:S02]  /*74d0*/  F2FP.F16.F32.PACK_AB R62, R63, R62 ;  /* 0x0000003e3f3e723e */ /* 0x000fe400000000ff */
[----:B------:R-:W-:Y:S02]  /*74e0*/  F2FP.F16.F32.PACK_AB R64, R65, R64 ;  /* 0x000000404140723e */ /* 0x000fe400000000ff */
[----:B------:R-:W-:Y:S02]  /*74f0*/  F2FP.F16.F32.PACK_AB R66, R67, R66 ;  /* 0x000000424342723e */ /* 0x000fe400000000ff */
[----:B------:R-:W-:-:S02]  /*7500*/  PLOP3.LUT P6, PT, PT, PT, PT, 0x8, 0x0 ;  /* 0x000000000000781c */ /* 0x000fc40003fce170 */
[----:B------:R-:W-:Y:S01]  /*7510*/  LOP3.LUT R12, R14, 0x1, RZ, 0xc0, !PT ;  /* 0x000000010e0c7812 */ /* 0x000fe200078ec0ff */
[----:B------:R-:W-:Y:S10]  /*7520*/  @P2 BRA `(.L_x_204) ;  /* 0x00000000001c2947 */ /* 0x000ff40003800000 */
[----:B------:R-:W1:Y:S01]  /*7530*/  S2R R5, SR_CTAID.Y ;  /* 0x0000000000057919 */ /* 0x000e620000002600 */
[----:B------:R-:W1:Y:S01]  /*7540*/  LDC R8, c[0x0][0x2c4] ;  /* 0x0000b100ff087b82 */ /* 0x000e620000000800 */
[----:B------:R-:W-:Y:S01]  /*7550*/  PLOP3.LUT P6, PT, PT, PT, PT, 0x80, 0x0 ;  /* 0x000000000000781c */ /* 0x000fe20003fcf070 */
[----:B-1----:R-:W-:-:S05]  /*7560*/  IMAD R8, R5, R8, RZ ;  /* 0x0000000805087224 */ /* 0x002fca00078e02ff */
[----:B------:R-:W-:-:S04]  /*7570*/  SEL R8, R8, R117, !P0 ;  /* 0x0000007508087207 */ /* 0x000fc80004000000 */
[--C-:B------:R-:W-:Y:S01]  /*7580*/  SHF.R.S32.HI R17, RZ, 0x1f, R8.reuse ;  /* 0x0000001fff117819 */ /* 0x100fe20000011408 */
[----:B------:R-:W-:-:S07]  /*7590*/  IMAD.MOV.U32 R16, RZ, RZ, R8 ;  /* 0x000000ffff107224 */ /* 0x000fce00078e0008 */
.L_x_204:
[----:B------:R-:W-:Y:S01]  /*75a0*/  ISETP.NE.U32.AND P3, PT, R12, 0x1, PT ;  /* 0x000000010c00780c */ /* 0x000fe20003f65070 */
[----:B------:R-:W-:Y:S01]  /*75b0*/  IMAD.MOV.U32 R5, RZ, RZ, 0x20 ;  /* 0x00000020ff057424 */ /* 0x000fe200078e00ff */
[----:B------:R-:W-:Y:S01]  /*75c0*/  ISETP.NE.AND P0, PT, RZ, UR4, PT ;  /* 0x00000004ff007c0c */ /* 0x000fe2000bf05270 */
[----:B------:R-:W-:Y:S01]  /*75d0*/  VIADD R15, R13, 0xfffffff0 ;  /* 0xfffffff00d0f7836 */ /* 0x000fe20000000000 */
[----:B------:R-:W-:Y:S01]  /*75e0*/  LOP3.LUT P2, RZ, R14, 0x2, RZ, 0xc0, !PT ;  /* 0x000000020eff7812 */ /* 0x000fe2000784c0ff */
[----:B------:R-:W-:Y:S01]  /*75f0*/  STS [R13], R36 ;  /* 0x000000240d007388 */ /* 0x000fe20000000800 */
[----:B------:R-:W-:Y:S01]  /*7600*/  F2FP.F16.F32.PACK_AB R68, R69, R68 ;  /* 0x000000444544723e */ /* 0x000fe200000000ff */
[----:B------:R-:W1:Y:S01]  /*7610*/  @P5 LDC R37, c[0x0][0x2e8] ;  /* 0x0000ba00ff255b82 */ /* 0x000e620000000800 */
[----:B------:R-:W-:Y:S01]  /*7620*/  SEL R8, R5, 0xffffffe0, !P2 ;  /* 0xffffffe005087807 */ /* 0x000fe20005000000 */
[----:B------:R-:W-:Y:S01]  /*7630*/  STS [R13+0x200], R38 ;  /* 0x000200260d007388 */ /* 0x000fe20000000800 */
[----:B------:R-:W-:Y:S01]  /*7640*/  F2FP.F16.F32.PACK_AB R70, R71, R70 ;  /* 0x000000464746723e */ /* 0x000fe200000000ff */
[----:B------:R-:W-:Y:S01]  /*7650*/  @P4 MUFU.LG2 R6, R6 ;  /* 0x0000000600064308 */ /* 0x000fe20000000c00 */
[----:B------:R-:W-:Y:S01]  /*7660*/  F2FP.F16.F32.PACK_AB R72, R73, R72 ;  /* 0x000000484948723e */ /* 0x000fe200000000ff */
[----:B------:R-:W-:Y:S01]  /*7670*/  @P3 VIADD R15, R13, 0x10 ;  /* 0x000000100d0f3836 */ /* 0x000fe20000000000 */
[----:B------:R-:W-:Y:S01]  /*7680*/  F2FP.F16.F32.PACK_AB R74, R75, R74 ;  /* 0x0000004a4b4a723e */ /* 0x000fe200000000ff */
[----:B------:R-:W-:Y:S01]  /*7690*/  IMAD.IADD R19, R13, 0x1, R8 ;  /* 0x000000010d137824 */ /* 0x000fe200078e0208 */
[----:B------:R-:W2:Y:S01]  /*76a0*/  @!P0 LDC R5, c[0x0][0x2c4] ;  /* 0x0000b100ff058b82 */ /* 0x000ea20000000800 */
[----:B------:R-:W-:Y:S01]  /*76b0*/  IMAD.IADD R29, R8, 0x1, R15 ;  /* 0x00000001081d7824 */ /* 0x000fe200078e020f */
[----:B------:R-:W-:Y:S01]  /*76c0*/  STS [R15], R40 ;  /* 0x000000280f007388 */ /* 0x000fe20000000800 */
[----:B------:R-:W-:Y:S01]  /*76d0*/  F2FP.F16.F32.PACK_AB R80, R81, R80 ;  /* 0x000000505150723e */ /* 0x000fe200000000ff */
[----:B------:R-:W-:Y:S01]  /*76e0*/  @P0 IMAD.MOV.U32 R35, RZ, RZ, 0x1 ;  /* 0x00000001ff230424 */ /* 0x000fe200078e00ff */
[----:B------:R-:W-:Y:S01]  /*76f0*/  F2FP.F16.F32.PACK_AB R82, R83, R82 ;  /* 0x000000525352723e */ /* 0x000fe200000000ff */
[----:B------:R-:W-:Y:S01]  /*7700*/  STS [R15+0x200], R42 ;  /* 0x0002002a0f007388 */ /* 0x000fe20000000800 */
[----:B------:R-:W-:Y:S01]  /*7710*/  F2FP.F16.F32.PACK_AB R76, R9, R76 ;  /* 0x0000004c094c723e */ /* 0x000fe200000000ff */
[----:B------:R-:W3:Y:S01]  /*7720*/  @!P0 LDC R28, c[0x0][0x270] ;  /* 0x00009c00ff1c8b82 */ /* 0x000ee20000000800 */
[----:B------:R-:W-:Y:S01]  /*7730*/  F2FP.F16.F32.PACK_AB R78, R79, R78 ;  /* 0x0000004e4f4e723e */ /* 0x000fe200000000ff */
[----:B------:R-:W-:Y:S01]  /*7740*/  STS [R19], R44 ;  /* 0x0000002c13007388 */ /* 0x000fe20000000800 */
[----:B------:R-:W-:Y:S01]  /*7750*/  PLOP3.LUT P2, PT, PT, PT, PT, 0x8, 0x0 ;  /* 0x000000000000781c */ /* 0x000fe20003f4e170 */
[----:B------:R-:W4:Y:S01]  /*7760*/  @P5 MUFU.LG2 R7, R7 ;  /* 0x0000000700075308 */ /* 0x000f220000000c00 */
[----:B------:R-:W-:Y:S01]  /*7770*/  @!P0 PLOP3.LUT P2, PT, P1, PT, PT, 0x80, 0x0 ;  /* 0x000000000000881c */ /* 0x000fe20000f4f070 */
[----:B------:R-:W-:Y:S01]  /*7780*/  STS [R19+0x200], R46 ;  /* 0x0002002e13007388 */ /* 0x000fe20000000800 */
[----:B------:R-:W-:Y:S01]  /*7790*/  LOP3.LUT R4, R4, 0xffffffe0, RZ, 0xc0, !PT ;  /* 0xffffffe004047812 */ /* 0x000fe200078ec0ff */
[----:B------:R-:W5:Y:S01]  /*77a0*/  @P0 LDC R31, c[0x0][0x2c0] ;  /* 0x0000b000ff1f0b82 */ /* 0x000f620000000800 */
[----:B------:R-:W-:Y:S01]  /*77b0*/  BSSY B0, `(.L_x_205) ;  /* 0x0000049000007945 */ /* 0x000fe20003800000 */
[----:B------:R-:W-:Y:S01]  /*77c0*/  STS [R29], R48 ;  /* 0x000000301d007388 */ /* 0x000fe20000000800 */
[----:B------:R-:W-:-:S02]  /*77d0*/  IMAD R126, R133, 0x10, R126 ;  /* 0x00000010857e7824 */ /* 0x000fc400078e027e */
[----:B------:R-:W-:Y:S01]  /*77e0*/  IMAD.IADD R4, R3, 0x1, -R4 ;  /* 0x0000000103047824 */ /* 0x000fe200078e0a04 */
[----:B------:R-:W-:Y:S02]  /*77f0*/  STS [R29+0x200], R50 ;  /* 0x000200321d007388 */ /* 0x000fe40000000800 */
[----:B------:R-:W1:Y:S02]  /*7800*/  @P0 LDC.64 R8, c[0x0][0x2c0] ;  /* 0x0000b000ff080b82 */ /* 0x000e640000000a00 */
[----:B------:R-:W-:Y:S01]  /*7810*/  STS [R13+0x1000], R52 ;  /* 0x001000340d007388 */ /* 0x000fe20000000800 */
[----:B----4-:R-:W-:-:S03]  /*7820*/  @P5 FMUL.FTZ R7, R7, 0.69314718246459960938 ;  /* 0x3f31721807075820 */ /* 0x010fc60000410000 */
[----:B------:R-:W-:Y:S02]  /*7830*/  STS [R13+0x1200], R54 ;  /* 0x001200360d007388 */ /* 0x000fe40000000800 */
[----:B--2---:R-:W3:Y:S01]  /*7840*/  @P2 LDC R5, c[0x0][0x2e4] ;  /* 0x0000b900ff052b82 */ /* 0x004ee20000000800 */
[----:B------:R-:W-:Y:S01]  /*7850*/  LOP3.LUT P2, RZ, R4, 0x3, RZ, 0xc0, !PT ;  /* 0x0000000304ff7812 */ /* 0x000fe2000784c0ff */
[----:B------:R-:W-:Y:S04]  /*7860*/  STS [R15+0x1000], R56 ;  /* 0x001000380f007388 */ /* 0x000fe80000000800 */
[----:B------:R-:W-:Y:S01]  /*7870*/  STS [R15+0x1200], R58 ;  /* 0x0012003a0f007388 */ /* 0x000fe20000000800 */
[----:B------:R-:W-:-:S03]  /*7880*/  @!P0 IMAD.MOV.U32 R31, RZ, RZ, 0x1 ;  /* 0x00000001ff1f8424 */ /* 0x000fc600078e00ff */
[----:B------:R-:W-:Y:S04]  /*7890*/  STS [R19+0x1000], R60 ;  /* 0x0010003c13007388 */ /* 0x000fe80000000800 */
[----:B------:R-:W-:Y:S01]  /*78a0*/  STS [R19+0x1200], R62 ;  /* 0x0012003e13007388 */ /* 0x000fe20000000800 */
[----:B-1----:R-:W-:-:S03]  /*78b0*/  @P0 IMAD R9, R9, R8, RZ ;  /* 0x0000000809090224 */ /* 0x002fc600078e02ff */
[----:B------:R-:W-:Y:S01]  /*78c0*/  STS [R29+0x1000], R64 ;  /* 0x001000401d007388 */ /* 0x000fe20000000800 */
[----:B------:R-:W-:Y:S02]  /*78d0*/  IMAD.MOV.U32 R8, RZ, RZ, 0x7f800000 ;  /* 0x7f800000ff087424 */ /* 0x000fe400078e00ff */
[----:B------:R-:W-:Y:S01]  /*78e0*/  @P5 FFMA.FTZ R8, R2, R37, R7 ;  /* 0x0000002502085223 */ /* 0x000fe20000010007 */
[----:B------:R-:W-:Y:S01]  /*78f0*/  STS [R29+0x1200], R66 ;  /* 0x001200421d007388 */ /* 0x000fe20000000800 */
[----:B---3--:R-:W-:-:S03]  /*7900*/  @!P0 IMAD R35, R5, R28, RZ ;  /* 0x0000001c05238224 */ /* 0x008fc600078e02ff */
[----:B------:R-:W-:Y:S01]  /*7910*/  STS [R13+0x2000], R68 ;  /* 0x002000440d007388 */ /* 0x000fe20000000800 */
[----:B------:R-:W-:-:S03]  /*7920*/  @!P0 IMAD.MOV.U32 R9, RZ, RZ, R5 ;  /* 0x000000ffff098224 */ /* 0x000fc600078e0005 */
[----:B------:R-:W-:Y:S04]  /*7930*/  STS [R13+0x2200], R70 ;  /* 0x002200460d007388 */ /* 0x000fe80000000800 */
[----:B------:R-:W-:Y:S04]  /*7940*/  STS [R15+0x2000], R72 ;  /* 0x002000480f007388 */ /* 0x000fe80000000800 */
[----:B------:R-:W-:Y:S04]  /*7950*/  STS [R15+0x2200], R74 ;  /* 0x0022004a0f007388 */ /* 0x000fe80000000800 */
[----:B------:R-:W-:Y:S04]  /*7960*/  STS [R19+0x2000], R80 ;  /* 0x0020005013007388 */ /* 0x000fe80000000800 */
[----:B------:R1:W-:Y:S04]  /*7970*/  STS [R19+0x2200], R82 ;  /* 0x0022005213007388 */ /* 0x0003e80000000800 */
[----:B------:R-:W-:Y:S04]  /*7980*/  STS [R29+0x2000], R76 ;  /* 0x0020004c1d007388 */ /* 0x000fe80000000800 */
[----:B------:R2:W-:Y:S01]  /*7990*/  STS [R29+0x2200], R78 ;  /* 0x0022004e1d007388 */ /* 0x0005e20000000800 */
[----:B------:R-:W-:Y:S06]  /*79a0*/  BAR.SYNC.DEFER_BLOCKING 0x0 ;  /* 0x0000000000007b1d */ /* 0x000fec0000010000 */
[----:B------:R-:W3:Y:S01]  /*79b0*/  S2R R18, SR_CTAID.Y ;  /* 0x0000000000127919 */ /* 0x000ee20000002600 */
[----:B------:R-:W5:Y:S01]  /*79c0*/  S2R R32, SR_CTAID.X ;  /* 0x0000000000207919 */ /* 0x000f620000002500 */
[----:B-1----:R-:W1:Y:S01]  /*79d0*/  @P4 LDC R19, c[0x0][0x2e8] ;  /* 0x0000ba00ff134b82 */ /* 0x002e620000000800 */
[----:B------:R-:W4:Y:S01]  /*79e0*/  S2R R30, SR_CTAID.Z ;  /* 0x00000000001e7919 */ /* 0x000f220000002700 */
[----:B------:R-:W4:Y:S01]  /*79f0*/  S2R R33, SR_TID.X ;  /* 0x0000000000217919 */ /* 0x000f220000002100 */
[----:B--2---:R-:W-:Y:S01]  /*7a00*/  @P4 FMUL.FTZ R29, R6, 0.69314718246459960938 ;  /* 0x3f317218061d4820 */ /* 0x004fe20000410000 */
[----:B------:R2:W2:Y:S04]  /*7a10*/  LDS.128 R24, [R118+0x800] ;  /* 0x0008000076187984 */ /* 0x0004a80000000c00 */
[----:B------:R1:W2:Y:S04]  /*7a20*/  LDS.128 R20, [R118+0x1800] ;  /* 0x0018000076147984 */ /* 0x0002a80000000c00 */
[----:B------:R1:W2:Y:S01]  /*7a30*/  LDS.128 R12, [R118+0x2800] ;  /* 0x00280000760c7984 */ /* 0x0002a20000000c00 */
[----:B---3--:R-:W-:-:S05]  /*7a40*/  IMAD R18, R18, R35, RZ ;  /* 0x0000002312127224 */ /* 0x008fca00078e02ff */
[----:B------:R-:W-:Y:S01]  /*7a50*/  SEL R3, R18, RZ, !P6 ;  /* 0x000000ff12037207 */ /* 0x000fe20007000000 */
[----:B-----5:R-:W-:-:S04]  /*7a60*/  IMAD R18, R32, R31, RZ ;  /* 0x0000001f20127224 */ /* 0x020fc800078e02ff */
[----:B----4-:R-:W-:Y:S02]  /*7a70*/  IMAD R3, R30, R9, R3 ;  /* 0x000000091e037224 */ /* 0x010fe400078e0203 */
[----:B------:R-:W-:Y:S01]  /*7a80*/  IMAD.SHL.U32 R18, R18, 0x40, RZ ;  /* 0x0000004012127824 */ /* 0x000fe200078e00ff */
[----:B------:R-:W-:Y:S01]  /*7a90*/  SHF.R.S32.HI R4, RZ, 0x1f, R33 ;  /* 0x0000001fff047819 */ /* 0x000fe20000011421 */
[----:B------:R-:W-:Y:S02]  /*7aa0*/  IMAD.MOV.U32 R9, RZ, RZ, 0x7f800000 ;  /* 0x7f800000ff097424 */ /* 0x000fe400078e00ff */
[----:B-1----:R-:W-:Y:S01]  /*7ab0*/  @P4 FFMA.FTZ R9, R0, R19, R29 ;  /* 0x0000001300094223 */ /* 0x002fe2000001001d */
[--C-:B------:R-:W-:Y:S02]  /*7ac0*/  IADD3 R6, P1, P0, R18, R16, R3.reuse ;  /* 0x0000001012067210 */ /* 0x100fe4000783e003 */
[----:B------:R-:W-:Y:S02]  /*7ad0*/  SHF.R.S32.HI R5, RZ, 0x1f, R18 ;  /* 0x0000001fff057819 */ /* 0x000fe40000011412 */
[----:B------:R-:W-:-:S02]  /*7ae0*/  SHF.R.S32.HI R16, RZ, 0x1f, R3 ;  /* 0x0000001fff107819 */ /* 0x000fc40000011403 */
[----:B------:R-:W-:Y:S02]  /*7af0*/  LEA.HI R33, R4, R33, RZ, 0x2 ;  /* 0x0000002104217211 */ /* 0x000fe400078f10ff */
[----:B------:R-:W-:Y:S01]  /*7b00*/  IADD3.X R16, R5, R17, R16, P1, P0 ;  /* 0x0000001105107210 */ /* 0x000fe20000fe0410 */
[----:B--2---:R-:W-:Y:S06]  /*7b10*/  @P2 BRA `(.L_x_206) ;  /* 0x0000000000482947 */ /* 0x004fec0003800000 */
[----:B------:R-:W-:Y:S02]  /*7b20*/  IMAD R119, R32, -0x40, R119 ;  /* 0xffffffc020777824 */ /* 0x000fe400078e0277 */
[----:B------:R-:W-:-:S03]  /*7b30*/  VIADD R0, R126, 0x8 ;  /* 0x000000087e007836 */ /* 0x000fc60000000000 */
[-C--:B------:R-:W-:Y:S02]  /*7b40*/  ISETP.GE.AND P3, PT, R126, R119.reuse, PT ;  /* 0x000000777e00720c */ /* 0x080fe40003f66270 */
[----:B------:R-:W-:-:S11]  /*7b50*/  ISETP.GE.AND P2, PT, R0, R119, PT ;  /* 0x000000770000720c */ /* 0x000fd60003f46270 */
[----:B------:R-:W1:Y:S01]  /*7b60*/  @!P3 LDC.64 R4, c[0x0][0x2b0] ;  /* 0x0000ac00ff04bb82 */ /* 0x000e620000000a00 */
[-C--:B------:R-:W-:Y:S02]  /*7b70*/  @!P3 IMAD R7, R126, R31.reuse, RZ ;  /* 0x0000001f7e07b224 */ /* 0x080fe400078e02ff */
[----:B------:R-:W-:-:S03]  /*7b80*/  @!P2 IMAD R31, R0, R31, RZ ;  /* 0x0000001f001fa224 */ /* 0x000fc600078e02ff */
[-C--:B------:R-:W-:Y:S02]  /*7b90*/  @!P3 IADD3 R0, P1, R7, R6.reuse, RZ ;  /* 0x000000060700b210 */ /* 0x080fe40007f3e0ff */
[----:B------:R-:W2:Y:S01]  /*7ba0*/  @!P2 LDC.64 R2, c[0x0][0x2b0] ;  /* 0x0000ac00ff02ab82 */ /* 0x000ea20000000a00 */
[----:B------:R-:W-:Y:S02]  /*7bb0*/  @!P2 IADD3 R6, P0, R31, R6, RZ ;  /* 0x000000061f06a210 */ /* 0x000fe40007f1e0ff */
[-C--:B------:R-:W-:Y:S02]  /*7bc0*/  @!P3 LEA.HI.X.SX32 R7, R7, R16.reuse, 0x1, P1 ;  /* 0x000000100707b211 */ /* 0x080fe400008f0eff */
[----:B------:R-:W-:Y:S02]  /*7bd0*/  @!P2 LEA.HI.X.SX32 R16, R31, R16, 0x1, P0 ;  /* 0x000000101f10a211 */ /* 0x000fe400000f0eff */
[----:B-1----:R-:W-:-:S04]  /*7be0*/  @!P3 LEA R4, P1, R0, R4, 0x2 ;  /* 0x000000040004b211 */ /* 0x002fc800078210ff */
[----:B------:R-:W-:Y:S02]  /*7bf0*/  @!P3 LEA.HI.X R5, R0, R5, R7, 0x2, P1 ;  /* 0x000000050005b211 */ /* 0x000fe400008f1407 */
[----:B--2---:R-:W-:-:S03]  /*7c00*/  @!P2 LEA R2, P0, R6, R2, 0x2 ;  /* 0x000000020602a211 */ /* 0x004fc600078010ff */
[----:B------:R1:W-:Y:S01]  /*7c10*/  @!P3 STG.E desc[UR12][R4.64], R8 ;  /* 0x000000080400b986 */ /* 0x0003e2000c10190c */
[----:B------:R-:W-:-:S05]  /*7c20*/  @!P2 LEA.HI.X R3, R6, R3, R16, 0x2, P0 ;  /* 0x000000030603a211 */ /* 0x000fca00000f1410 */
[----:B------:R1:W-:Y:S04]  /*7c30*/  @!P2 STG.E desc[UR12][R2.64], R9 ;  /* 0x000000090200a986 */ /* 0x0003e8000c10190c */
.L_x_206:
[----:B------:R-:W-:Y:S05]  /*7c40*/  BSYNC B0 ;  /* 0x0000000000007941 */ /* 0x000fea0003800000 */
.L_x_205:
[----:B------:R-:W-:Y:S01]  /*7c50*/  IADD3 R10, P0, R128, R10, RZ ;  /* 0x0000000a800a7210 */ /* 0x000fe20007f1e0ff */
[----:B------:R-:W-:Y:S01]  /*7c60*/  ULDC.64 UR4, c[0x0][0x2a0] ;  /* 0x0000a80000047ab9 */ /* 0x000fe20000000a00 */
[----:B------:R-:W-:Y:S01]  /*7c70*/  SHF.R.S32.HI R0, RZ, 0x1f, R30 ;  /* 0x0000001fff007819 */ /* 0x000fe2000001141e */
[----:B------:R2:W3:Y:S01]  /*7c80*/  LDS.128 R16, [R118+0x2000] ;  /* 0x0020000076107984 */ /* 0x0004e20000000c00 */
[----:B------:R-:W-:Y:S01]  /*7c90*/  SHF.R.S32.HI R33, RZ, 0x2, R33 ;  /* 0x00000002ff217819 */ /* 0x000fe20000011421 */
[----:B------:R-:W-:Y:S01]  /*7ca0*/  IMAD.X R11, R129, 0x1, R11, P0 ;  /* 0x00000001810b7824 */ /* 0x000fe200000e060b */
[----:B------:R-:W-:Y:S01]  /*7cb0*/  BSSY B0, `(.L_x_207) ;  /* 0x0000017000007945 */ /* 0x000fe20003800000 */
[----:B-1----:R-:W-:Y:S01]  /*7cc0*/  IMAD R5, R0, UR4, RZ ;  /* 0x0000000400057c24 */ /* 0x002fe2000f8e02ff */
[C---:B------:R-:W-:Y:S02]  /*7cd0*/  ISETP.GE.AND P1, PT, R33.reuse, R114, PT ;  /* 0x000000722100720c */ /* 0x040fe40003f26270 */
[----:B------:R-:W-:Y:S01]  /*7ce0*/  IADD3 R3, R33, 0x20, RZ ;  /* 0x0000002021037810 */ /* 0x000fe20007ffe0ff */
[----:B------:R-:W-:-:S02]  /*7cf0*/  IMAD R0, R30, UR5, R5 ;  /* 0x000000051e007c24 */ /* 0x000fc4000f8e0205 */
[----:B------:R-:W-:Y:S01]  /*7d00*/  IMAD.WIDE.U32 R30, R30, UR4, R10 ;  /* 0x000000041e1e7c25 */ /* 0x000fe2000f8e000a */
[----:B------:R2:W1:Y:S01]  /*7d10*/  LDS.128 R4, [R118+0x1000] ;  /* 0x0010000076047984 */ /* 0x0004620000000c00 */
[----:B------:R-:W-:Y:S02]  /*7d20*/  ISETP.GE.AND P0, PT, R3, R114, PT ;  /* 0x000000720300720c */ /* 0x000fe40003f06270 */
[----:B------:R-:W-:Y:S01]  /*7d30*/  IMAD.IADD R29, R31, 0x1, R0 ;  /* 0x000000011f1d7824 */ /* 0x000fe200078e0200 */
[----:B------:R2:W4:Y:S03]  /*7d40*/  LDS.128 R8, [R118] ;  /* 0x0000000076087984 */ /* 0x0005260000000c00 */
[----:B------:R-:W-:Y:S07]  /*7d50*/  @P1 BRA `(.L_x_208) ;  /* 0x0000000000301947 */ /* 0x000fee0003800000 */
        /* <DEDUP_REMOVED lines=9> */
[----:B----4-:R4:W-:Y:S04]  /*7df0*/  STG.E.128 desc[UR12][R2.64], R8 ;  /* 0x0000000802007986 */ /* 0x0109e8000c101d0c */
[----:B-1----:R4:W-:Y:S04]  /*7e00*/  STG.E.128 desc[UR12][R2.64+0x40], R4 ;  /* 0x0000400402007986 */ /* 0x0029e8000c101d0c */
[----:B---3--:R4:W-:Y:S02]  /*7e10*/  STG.E.128 desc[UR12][R2.64+0x80], R16 ;  /* 0x0000801002007986 */ /* 0x0089e4000c101d0c */
.L_x_208:
[----:B------:R-:W-:Y:S05]  /*7e20*/  BSYNC B0 ;  /* 0x0000000000007941 */ /* 0x000fea0003800000 */
.L_x_207:
[----:B------:R-:W-:Y:S05]  /*7e30*/  @P0 EXIT ;  /* 0x000000000000094d */ /* 0x000fea0003800000 */
[----:B------:R-:W-:Y:S01]  /*7e40*/  IADD3 R0, P0, R136, 0x20, RZ ;  /* 0x0000002088007810 */ /* 0x000fe20007f1e0ff */
[----:B------:R-:W-:Y:S01]  /*7e50*/  ULDC.64 UR4, c[0x0][0x298] ;  /* 0x0000a60000047ab9 */ /* 0x000fe20000000a00 */
[----:B-1--4-:R-:W-:Y:S01]  /*7e60*/  MOV R5, R29 ;  /* 0x0000001d00057202 */ /* 0x012fe20000000f00 */
        /* <DEDUP_REMOVED lines=13> */
.L_x_192:
[----:B------:R-:W1:Y:S01]  /*7f40*/  LDC.U8 R0, c[0x0][0x3d9] ;  /* 0x0000f640ff007b82 */ /* 0x000e620000000000 */
[----:B------:R-:W-:Y:S01]  /*7f50*/  ISETP.NE.AND P3, PT, R117, -0x1, PT ;  /* 0xffffffff7500780c */ /* 0x000fe20003f65270 */
[----:B------:R-:W-:Y:S01]  /*7f60*/  IMAD.IADD R119, R119, 0x1, -R88 ;  /* 0x0000000177777824 */ /* 0x000fe200078e0a58 */
[----:B------:R-:W-:Y:S01]  /*7f70*/  SHF.R.S32.HI R13, RZ, 0x1f, R86 ;  /* 0x0000001fff0d7819 */ /* 0x000fe20000011456 */
[----:B------:R-:W-:Y:S01]  /*7f80*/  ULDC.64 UR4, c[0x0][0x2a0] ;  /* 0x0000a80000047ab9 */ /* 0x000fe20000000a00 */
[----:B------:R-:W-:Y:S01]  /*7f90*/  LOP3.LUT P5, RZ, R86, 0x3, RZ, 0xc0, !PT ;  /* 0x0000000356ff7812 */ /* 0x000fe200078ac0ff */
[----:B------:R-:W-:Y:S02]  /*7fa0*/  BSSY B0, `(.L_x_209) ;  /* 0x0000047000007945 */ /* 0x000fe40003800000 */
[----:B------:R-:W2:Y:S06]  /*7fb0*/  LDC.U8 R2, c[0x0][0x3d8] ;  /* 0x0000f600ff027b82 */ /* 0x000eac0000000000 */
[----:B------:R-:W-:-:S02]  /*7fc0*/  @!P3 SHF.R.S32.HI R11, RZ, 0x1f, R20 ;  /* 0x0000001fff0bb819 */ /* 0x000fc40000011414 */
[----:B------:R-:W3:Y:S01]  /*7fd0*/  @P3 LDC.64 R6, c[0x0][0x298] ;  /* 0x0000a600ff063b82 */ /* 0x000ee20000000a00 */
[----:B-1----:R-:W-:-:S07]  /*7fe0*/  ISETP.NE.AND P1, PT, R0, RZ, PT ;  /* 0x000000ff0000720c */ /* 0x002fce0003f25270 */
[----:B------:R-:W1:Y:S01]  /*7ff0*/  @!P3 LDC.64 R4, c[0x0][0x290] ;  /* 0x0000a400ff04bb82 */ /* 0x000e620000000a00 */
[C---:B--2---:R-:W-:Y:S02]  /*8000*/  ISETP.NE.AND P0, PT, R2.reuse, RZ, !P1 ;  /* 0x000000ff0200720c */ /* 0x044fe40004f05270 */
[----:B------:R-:W-:-:S05]  /*8010*/  ISETP.NE.AND P2, PT, R2, RZ, PT ;  /* 0x000000ff0200720c */ /* 0x000fca0003f45270 */
[----:B------:R-:W2:Y:S01]  /*8020*/  @!P1 LDC R9, c[0x0][0x2c4] ;  /* 0x0000b100ff099b82 */ /* 0x000ea20000000800 */
[----:B------:R-:W-:Y:S01]  /*8030*/  ISETP.NE.OR P2, PT, R0, RZ, !P2 ;  /* 0x000000ff0000720c */ /* 0x000fe20005745670 */
[----:B------:R-:W-:Y:S01]  /*8040*/  @P1 IMAD.MOV.U32 R19, RZ, RZ, 0x1 ;  /* 0x00000001ff131424 */ /* 0x000fe200078e00ff */
[----:B------:R-:W-:Y:S01]  /*8050*/  LEA.HI R0, R13, R86, RZ, 0x2 ;  /* 0x000000560d007211 */ /* 0x000fe200078f10ff */
[----:B---3--:R-:W-:-:S03]  /*8060*/  @P3 IMAD.WIDE.U32 R12, R117, R6, RZ ;  /* 0x00000006750c3225 */ /* 0x008fc600078e00ff */
[----:B------:R-:W-:Y:S01]  /*8070*/  LOP3.LUT R15, R0, 0x1ffffffc, RZ, 0xc0, !PT ;  /* 0x1ffffffc000f7812 */ /* 0x000fe200078ec0ff */
[----:B------:R-:W3:Y:S01]  /*8080*/  @!P1 LDC R8, c[0x0][0x270] ;  /* 0x00009c00ff089b82 */ /* 0x000ee20000000800 */
[----:B------:R-:W-:Y:S02]  /*8090*/  @P3 IMAD R7, R117, R7, R13 ;  /* 0x0000000775073224 */ /* 0x000fe400078e020d */
[-C--:B-1----:R-:W-:Y:S02]  /*80a0*/  @!P3 IMAD R10, R11, R4.reuse, RZ ;  /* 0x000000040b0ab224 */ /* 0x082fe400078e02ff */
[----:B------:R-:W-:Y:S01]  /*80b0*/  @!P3 IMAD.WIDE.U32 R16, R20, R4, RZ ;  /* 0x000000041410b225 */ /* 0x000fe200078e00ff */
[----:B------:R-:W-:Y:S02]  /*80c0*/  SHF.R.S32.HI R4, RZ, 0x2, R0 ;  /* 0x00000002ff047819 */ /* 0x000fe40000011400 */
[----:B------:R-:W1:Y:S01]  /*80d0*/  @P1 LDC.64 R2, c[0x0][0x2c0] ;  /* 0x0000b000ff021b82 */ /* 0x000e620000000a00 */
[----:B------:R-:W-:Y:S01]  /*80e0*/  IMAD.IADD R15, R86, 0x1, -R15 ;  /* 0x00000001560f7824 */ /* 0x000fe200078e0a0f */
[----:B------:R-:W-:Y:S01]  /*80f0*/  ISETP.GE.AND P4, PT, R4, R119, PT ;  /* 0x000000770400720c */ /* 0x000fe20003f86270 */
[----:B------:R-:W-:Y:S01]  /*8100*/  @!P3 IMAD R5, R20, R5, R10 ;  /* 0x000000051405b224 */ /* 0x000fe200078e020a */
[----:B------:R-:W-:Y:S01]  /*8110*/  ISETP.GE.OR P6, PT, R4, R119, P5 ;  /* 0x000000770400720c */ /* 0x000fe20002fc6670 */
[----:B------:R-:W-:-:S03]  /*8120*/  @!P3 IMAD.MOV.U32 R12, RZ, RZ, R16 ;  /* 0x000000ffff0cb224 */ /* 0x000fc600078e0010 */
[----:B--2---:R-:W3:Y:S01]  /*8130*/  @P0 LDC R9, c[0x0][0x2e4] ;  /* 0x0000b900ff090b82 */ /* 0x004ee20000000800 */
[----:B------:R-:W-:Y:S01]  /*8140*/  ISETP.NE.OR P0, PT, R117, -0x1, P2 ;  /* 0xffffffff7500780c */ /* 0x000fe20001705670 */
[----:B------:R-:W-:Y:S02]  /*8150*/  IMAD.SHL.U32 R15, R15, 0x8, RZ ;  /* 0x000000080f0f7824 */ /* 0x000fe400078e00ff */
[----:B------:R-:W-:Y:S01]  /*8160*/  @!P3 IMAD.IADD R7, R17, 0x1, R5 ;  /* 0x000000011107b824 */ /* 0x000fe200078e0205 */
[----:B------:R-:W-:Y:S01]  /*8170*/  SHF.R.S32.HI R5, RZ, 0x1f, R4 ;  /* 0x0000001fff057819 */ /* 0x000fe20000011404 */
[----:B------:R-:W-:Y:S02]  /*8180*/  VIADD R0, R4, 0x20 ;  /* 0x0000002004007836 */ /* 0x000fe40000000000 */
[----:B------:R-:W2:Y:S03]  /*8190*/  @!P2 LDC R11, c[0x0][0x2c4] ;  /* 0x0000b100ff0bab82 */ /* 0x000ea60000000800 */
[----:B------:R-:W-:-:S02]  /*81a0*/  ISETP.GE.AND P3, PT, R0, R119, PT ;  /* 0x000000770000720c */ /* 0x000fc40003f66270 */
[----:B------:R-:W-:-:S03]  /*81b0*/  ISETP.GE.OR P5, PT, R0, R119, P5 ;  /* 0x000000770000720c */ /* 0x000fc60002fa6670 */
[----:B------:R-:W4:Y:S01]  /*81c0*/  @P1 LDC R13, c[0x0][0x2c0] ;  /* 0x0000b000ff0d1b82 */ /* 0x000f220000000800 */
[----:B-1----:R-:W-:Y:S01]  /*81d0*/  @P1 IMAD R3, R3, R2, RZ ;  /* 0x0000000203031224 */ /* 0x002fe200078e02ff */
[----:B------:R-:W-:Y:S01]  /*81e0*/  SHF.R.S32.HI R2, RZ, 0x1f, R36 ;  /* 0x0000001fff027819 */ /* 0x000fe20000011424 */
[----:B---3--:R-:W-:Y:S02]  /*81f0*/  @!P1 IMAD R19, R9, R8, RZ ;  /* 0x0000000809139224 */ /* 0x008fe400078e02ff */
[----:B------:R-:W-:Y:S01]  /*8200*/  @!P1 IMAD.MOV.U32 R3, RZ, RZ, R9 ;  /* 0x000000ffff039224 */ /* 0x000fe200078e0009 */
[----:B------:R-:W-:Y:S01]  /*8210*/  CS2R R8, SRZ ;  /* 0x0000000000087805 */ /* 0x000fe2000001ff00 */
[C---:B------:R-:W-:Y:S02]  /*8220*/  IMAD R19, R20.reuse, R19, RZ ;  /* 0x0000001314137224 */ /* 0x040fe400078e02ff */
[----:B--2---:R-:W-:Y:S01]  /*8230*/  @!P0 IMAD R117, R20, R11, RZ ;  /* 0x0000000b14758224 */ /* 0x004fe200078e02ff */
[----:B------:R-:W-:Y:S01]  /*8240*/  IADD3 R6, P0, R15, R12, RZ ;  /* 0x0000000c0f067210 */ /* 0x000fe20007f1e0ff */
[----:B------:R-:W-:Y:S01]  /*8250*/  IMAD R11, R2, UR4, RZ ;  /* 0x00000004020b7c24 */ /* 0x000fe2000f8e02ff */
[----:B------:R-:W-:Y:S01]  /*8260*/  SEL R19, R19, RZ, P2 ;  /* 0x000000ff13137207 */ /* 0x000fe20001000000 */
[----:B------:R-:W-:Y:S01]  /*8270*/  @!P2 IMAD.MOV.U32 R8, RZ, RZ, R117 ;  /* 0x000000ffff08a224 */ /* 0x000fe200078e0075 */
[----:B------:R-:W-:Y:S01]  /*8280*/  LEA.HI.X.SX32 R7, R15, R7, 0x1, P0 ;  /* 0x000000070f077211 */ /* 0x000fe200000f0eff */
[----:B------:R-:W-:Y:S01]  /*8290*/  IMAD R11, R36, UR5, R11 ;  /* 0x00000005240b7c24 */ /* 0x000fe2000f8e020b */
[----:B------:R-:W-:Y:S01]  /*82a0*/  @!P2 SHF.R.S32.HI R9, RZ, 0x1f, R117 ;  /* 0x0000001fff09a819 */ /* 0x000fe20000011475 */
[----:B------:R-:W-:-:S02]  /*82b0*/  @!P1 IMAD.MOV.U32 R13, RZ, RZ, 0x1 ;  /* 0x00000001ff0d9424 */ /* 0x000fc400078e00ff */
[----:B------:R-:W-:Y:S02]  /*82c0*/  IMAD R3, R36, R3, R19 ;  /* 0x0000000324037224 */ /* 0x000fe400078e0213 */
[----:B----4-:R-:W-:Y:S02]  /*82d0*/  IMAD R88, R88, R13, RZ ;  /* 0x0000000d58587224 */ /* 0x010fe400078e02ff */
[----:B------:R-:W-:-:S03]  /*82e0*/  IMAD.WIDE.U32 R36, R36, UR4, R6 ;  /* 0x0000000424247c25 */ /* 0x000fc6000f8e0006 */
[----:B------:R-:W-:Y:S01]  /*82f0*/  IADD3 R2, P1, P0, R88, R8, R3 ;  /* 0x0000000858027210 */ /* 0x000fe2000783e003 */
[----:B------:R-:W-:Y:S01]  /*8300*/  IMAD.WIDE R14, R137, 0x40, R4 ;  /* 0x00000040890e7825 */ /* 0x000fe200078e0204 */
[----:B------:R-:W-:Y:S02]  /*8310*/  SHF.R.S32.HI R7, RZ, 0x1f, R88 ;  /* 0x0000001fff077819 */ /* 0x000fe40000011458 */
[----:B------:R-:W-:Y:S01]  /*8320*/  SHF.R.S32.HI R3, RZ, 0x1f, R3 ;  /* 0x0000001fff037819 */ /* 0x000fe20000011403 */
[----:B------:R-:W-:Y:S01]  /*8330*/  IMAD.IADD R17, R11, 0x1, R37 ;  /* 0x000000010b117824 */ /* 0x000fe200078e0225 */
        /* <DEDUP_REMOVED lines=13> */
.L_x_210:
[----:B------:R-:W-:Y:S05]  /*8410*/  BSYNC B0 ;  /* 0x0000000000007941 */ /* 0x000fea0003800000 */
.L_x_209:
        /* <DEDUP_REMOVED lines=17> */
.L_x_212:
[----:B------:R-:W-:Y:S05]  /*8530*/  BSYNC B0 ;  /* 0x0000000000007941 */ /* 0x000fea0003800000 */
.L_x_211:
[----:B------:R-:W-:Y:S01]  /*8540*/  BSSY B0, `(.L_x_213) ;  /* 0x000000b000007945 */ /* 0x000fe20003800000 */
[----:B------:R-:W-:-:S03]  /*8550*/  IADD3.X R3, R7, R9, R3, P1, P0 ;  /* 0x0000000907037210 */ /* 0x000fc60000fe0403 */
[----:B------:R-:W-:Y:S05]  /*8560*/  @P6 BRA `(.L_x_214) ;  /* 0x0000000000206947 */ /* 0x000fea0003800000 */
[----:B------:R-:W-:Y:S01]  /*8570*/  IMAD R4, R4, R13, RZ ;  /* 0x0000000d04047224 */ /* 0x000fe200078e02ff */
[----:B------:R-:W-:-:S04]  /*8580*/  ULDC.64 UR4, c[0x0][0x2b0] ;  /* 0x0000ac0000047ab9 */ /* 0x000fc80000000a00 */
[----:B------:R-:W-:-:S04]  /*8590*/  IADD3 R5, P0, R4, R2, RZ ;  /* 0x0000000204057210 */ /* 0x000fc80007f1e0ff */
[----:B------:R-:W-:Y:S02]  /*85a0*/  LEA.HI.X.SX32 R4, R4, R3, 0x1, P0 ;  /* 0x0000000304047211 */ /* 0x000fe400000f0eff */
[----:B------:R-:W-:-:S04]  /*85b0*/  LEA R6, P0, R5, UR4, 0x2 ;  /* 0x0000000405067c11 */ /* 0x000fc8000f8010ff */
[----:B------:R-:W-:Y:S01]  /*85c0*/  LEA.HI.X R7, R5, UR5, R4, 0x2, P0 ;  /* 0x0000000505077c11 */ /* 0x000fe200080f1404 */
[----:B------:R-:W-:-:S05]  /*85d0*/  IMAD.MOV.U32 R5, RZ, RZ, 0x7f800000 ;  /* 0x7f800000ff057424 */ /* 0x000fca00078e00ff */
[----:B------:R3:W-:Y:S03]  /*85e0*/  STG.E desc[UR12][R6.64], R5 ;  /* 0x0000000506007986 */ /* 0x0007e6000c10190c */
.L_x_214:
[----:B------:R-:W-:Y:S05]  /*85f0*/  BSYNC B0 ;  /* 0x0000000000007941 */ /* 0x000fea0003800000 */
.L_x_213:
[----:B------:R-:W-:Y:S05]  /*8600*/  @P5 EXIT ;  /* 0x000000000000594d */ /* 0x000fea0003800000 */
[----:B------:R-:W-:Y:S01]  /*8610*/  IMAD R0, R0, R13, RZ ;  /* 0x0000000d00007224 */ /* 0x000fe200078e02ff */
[----:B------:R-:W-:-:S04]  /*8620*/  ULDC.64 UR4, c[0x0][0x2b0] ;  /* 0x0000ac0000047ab9 */ /* 0x000fc80000000a00 */
[----:B------:R-:W-:-:S04]  /*8630*/  IADD3 R2, P0, R0, R2, RZ ;  /* 0x0000000200027210 */ /* 0x000fc80007f1e0ff */
[----:B------:R-:W-:Y:S02]  /*8640*/  LEA.HI.X.SX32 R3, R0, R3, 0x1, P0 ;  /* 0x0000000300037211 */ /* 0x000fe400000f0eff */
[----:B------:R-:W-:-:S04]  /*8650*/  LEA R4, P0, R2, UR4, 0x2 ;  /* 0x0000000402047c11 */ /* 0x000fc8000f8010ff */
[----:B---3--:R-:W-:Y:S01]  /*8660*/  LEA.HI.X R5, R2, UR5, R3, 0x2, P0 ;  /* 0x0000000502057c11 */ /* 0x008fe200080f1403 */
[----:B------:R-:W-:-:S05]  /*8670*/  IMAD.MOV.U32 R3, RZ, RZ, 0x7f800000 ;  /* 0x7f800000ff037424 */ /* 0x000fca00078e00ff */
[----:B------:R-:W-:Y:S01]  /*8680*/  STG.E desc[UR12][R4.64], R3 ;  /* 0x0000000304007986 */ /* 0x000fe2000c10190c */
[----:B------:R-:W-:Y:S05]  /*8690*/  EXIT ;  /* 0x000000000000794d */ /* 0x000fea0003800000 */
.L_x_215:
        /* <DEDUP_REMOVED lines=14> */
.L_x_1146:


//--------------------- .text._ZN5flash16flash_fwd_kernelI23Flash_fwd_kernel_traitsILi96ELi64ELi64ELi4ELb0ELb0EN7cutlass6half_tE19Flash_kernel_traitsILi96ELi64ELi64ELi4ES3_EELb0ELb1ELb0ELb0ELb0ELb0ELb0ELb0EEEvNS_16Flash_fwd_paramsE --------------------------
	.section	.text._ZN5flash16flash_fwd_kernelI23Flash_fwd_kernel_traitsILi96ELi64ELi64ELi4ELb0ELb0EN7cutlass6half_tE19Flash_kernel_traitsILi96ELi64ELi64ELi4ES3_EELb0ELb1ELb0ELb0ELb0ELb0ELb0ELb0EEEvNS_16Flash_fwd_paramsE,"ax",@progbits
	.align	128
        .global         _ZN5flash16flash_fwd_kernelI23Flash_fwd_kernel_traitsILi96ELi64ELi64ELi4ELb0ELb0EN7cutlass6half_tE19Flash_kernel_traitsILi96ELi64ELi64ELi4ES3_EELb0ELb1ELb0ELb0ELb0ELb0ELb0ELb0EEEvNS_16Flash_fwd_paramsE
        .type           _ZN5flash16flash_fwd_kernelI23Flash_fwd_kernel_traitsILi96ELi64ELi64ELi4ELb0ELb0EN7cutlass6half_tE19Flash_kernel_traitsILi96ELi64ELi64ELi4ES3_EELb0ELb1ELb0ELb0ELb0ELb0ELb0ELb0EEEvNS_16Flash_fwd_paramsE,@function
        .size           _ZN5flash16flash_fwd_kernelI23Flash_fwd_kernel_traitsILi96ELi64ELi64ELi4ELb0ELb0EN7cutlass6half_tE19Flash_kernel_traitsILi96ELi64ELi64ELi4ES3_EELb0ELb1ELb0ELb0ELb0ELb0ELb0ELb0EEEvNS_16Flash_fwd_paramsE,(.L_x_1147 - _ZN5flash16flash_fwd_kernelI23Flash_fwd_kernel_traitsILi96ELi64ELi64ELi4ELb0ELb0EN7cutlass6half_tE19Flash_kernel_traitsILi96ELi64ELi64ELi4ES3_EELb0ELb1ELb0ELb0ELb0ELb0ELb0ELb0EEEvNS_16Flash_fwd_paramsE)
        .other          _ZN5flash16flash_fwd_kernelI23Flash_fwd_kernel_traitsILi96ELi64ELi64ELi4ELb0ELb0EN7cutlass6half_tE19Flash_kernel_traitsILi96ELi64ELi64ELi4ES3_EELb0ELb1ELb0ELb0ELb0ELb0ELb0ELb0EEEvNS_16Flash_fwd_paramsE,@"STO_CUDA_ENTRY STV_DEFAULT"
_ZN5flash16flash_fwd_kernelI23Flash_fwd_kernel_traitsILi96ELi64ELi64ELi4ELb0ELb0EN7cutlass6half_tE19Flash_kernel_traitsILi96ELi64ELi64ELi4ES3_EELb0ELb1ELb0ELb0ELb0ELb0ELb0ELb0EEEvNS_16Flash_fwd_paramsE:
.text._ZN5flash16flash_fwd_kernelI23Flash_fwd_kernel_traitsILi96ELi64ELi64ELi4ELb0ELb0EN7cutlass6half_tE19Flash_kernel_traitsILi96ELi64ELi64ELi4ES3_EELb0ELb1ELb0ELb0ELb0ELb0ELb0ELb0EEEvNS_16Flash_fwd_paramsE:
        /* <DEDUP_REMOVED lines=10> */
[----:B---3--:R-:W-:-:S05]  /*00a0*/  ISETP.NE.U32.AND P1, PT, R2, RZ, PT ;  /* 0x000000ff0200720c */ /* 0x008fca0003f25070 */
[----:B------:R-:W3:Y:S01]  /*00b0*/  LDC.64 R8, c[0x0][0x2f8] ;  /* 0x0000be00ff087b82 */ /* 0x000ee20000000a00 */
[----:B------:R-:W-:Y:S01]  /*00c0*/  ISETP.NE.AND.EX P1, PT, R3, RZ, PT, P1 ;  /* 0x000000ff0300720c */ /* 0x000fe20003f25310 */
[----:B--2---:R-:W-:-:S06]  /*00d0*/  IMAD.WIDE R18, R11, 0x4, R6 ;  /* 0x000000040b127825 */ /* 0x004fcc00078e0206 */
[----:B------:R-:W2:Y:S01]  /*00e0*/  LDC.64 R2, c[0x0][0x2f8] ;  /* 0x0000be00ff027b82 */ /* 0x000ea20000000a00 */
[----:B------:R-:W4:Y:S04]  /*00f0*/  @P2 LDG.E R128, desc[UR8][R18.64] ;  /* 0x0000000812802981 */ /* 0x000f28000c1e1900 */
[----:B------:R-:W4:Y:S03]  /*0100*/  @P2 LDG.E R5, desc[UR8][R18.64+0x4] ;  /* 0x0000040812052981 */ /* 0x000f26000c1e1900 */
[----:B------:R-:W1:Y:S01]  /*0110*/  @P1 LDC.64 R6, c[0x0][0x300] ;  /* 0x0000c000ff061b82 */ /* 0x000e620000000a00 */
[----:B------:R-:W-:Y:S02]  /*0120*/  IMAD.MOV.U32 R12, RZ, RZ, RZ ;  /* 0x000000ffff0c7224 */ /* 0x000fe400078e00ff */
[----:B-1----:R-:W-:-:S05]  /*0130*/  @P1 IMAD.WIDE R14, R11, 0x4, R6 ;  /* 0x000000040b0e1825 */ /* 0x002fca00078e0206 */
[----:B------:R1:W5:Y:S01]  /*0140*/  @P1 LDG.E R12, desc[UR8][R14.64] ;  /* 0x000000080e0c1981 */ /* 0x000362000c1e1900 */
[----:B------:R-:W-:Y:S02]  /*0150*/  ISETP.NE.AND P3, PT, R0, RZ, PT ;  /* 0x000000ff0000720c */ /* 0x000fe40003f65270 */
[----:B--2---:R-:W-:-:S04]  /*0160*/  ISETP.EQ.U32.AND P0, PT, R2, RZ, PT ;  /* 0x000000ff0200720c */ /* 0x004fc80003f02070 */
[----:B------:R-:W-:Y:S01]  /*0170*/  ISETP.EQ.OR.EX P0, PT, R3, RZ, !P3, P0 ;  /* 0x000000ff0300720c */ /* 0x000fe20005f02700 */
[----:B------:R-:W-:Y:S02]  /*0180*/  IMAD.MOV.U32 R17, RZ, RZ, -0x1 ;  /* 0xffffffffff117424 */ /* 0x000fe400078e00ff */
[----:B---3--:R-:W-:Y:S01]  /*0190*/  IMAD.WIDE R6, R11, 0x4, R8 ;  /* 0x000000040b067825 */ /* 0x008fe200078e0208 */
[----:B------:R-:W2:Y:S01]  /*01a0*/  S2R R141, SR_CTAID.X ;  /* 0x00000000008d7919 */ /* 0x000ea20000002500 */
[----:B------:R-:W3:Y:S08]  /*01b0*/  S2R R25, SR_CTAID.Z ;  /* 0x0000000000197919 */ /* 0x000ef00000002700 */
[----:B------:R1:W5:Y:S01]  /*01c0*/  @!P0 LDG.E R17, desc[UR8][R6.64] ;  /* 0x0000000806118981 */ /* 0x000362000c1e1900 */
[----:B------:R-:W-:-:S04]  /*01d0*/  ISETP.NE.U32.AND P0, PT, R2, RZ, PT ;  /* 0x000000ff0200720c */ /* 0x000fc80003f05070 */
[----:B------:R-:W-:Y:S01]  /*01e0*/  ISETP.NE.AND.EX P0, PT, R3, RZ, PT, P0 ;  /* 0x000000ff0300720c */ /* 0x000fe20003f05300 */
[----:B----4-:R-:W-:-:S06]  /*01f0*/  @P2 IMAD.IADD R132, R5, 0x1, -R128 ;  /* 0x0000000105842824 */ /* 0x010fcc00078e0a80 */
[----:B------:R-:W4:Y:S06]  /*0200*/  @!P2 LDC R132, c[0x0][0x2c4] ;  /* 0x0000b100ff84ab82 */ /* 0x000f2c0000000800 */
[----:B-123--:R-:W-:Y:S05]  /*0210*/  @!P0 BRA `(.L_x_216) ;  /* 0x0000000000108947 */ /* 0x00efea0003800000 */
[----:B------:R-:W2:Y:S02]  /*0220*/  @P3 LDG.E R0, desc[UR8][R6.64+0x4] ;  /* 0x0000040806003981 */ /* 0x000ea4000c1e1900 */
[----:B--2--5:R-:W-:-:S06]  /*0230*/  @P3 IADD3 R5, R0, -R17, RZ ;  /* 0x8000001100053210 */ /* 0x024fcc0007ffe0ff */
[----:B------:R2:W5:Y:S01]  /*0240*/  @!P3 LDG.E R5, desc[UR8][R6.64] ;  /* 0x000000080605b981 */ /* 0x000562000c1e1900 */
[----:B------:R-:W-:Y:S05]  /*0250*/  BRA `(.L_x_217) ;  /* 0x0000000000047947 */ /* 0x000fea0003800000 */
.L_x_216:
[----:B------:R-:W1:Y:S02]  /*0260*/  LDC R5, c[0x0][0x2c8] ;  /* 0x0000b200ff057b82 */ /* 0x000e640000000800 */
.L_x_217:
[----:B------:R-:W3:Y:S02]  /*0270*/  LDC.64 R2, c[0x0][0x308] ;  /* 0x0000c200ff027b82 */ /* 0x000ee40000000a00 */
[----:B---3--:R-:W-:-:S04]  /*0280*/  ISETP.NE.U32.AND P1, PT, R2, RZ, PT ;  /* 0x000000ff0200720c */ /* 0x008fc80003f25070 */
[----:B------:R-:W-:-:S13]  /*0290*/  ISETP.NE.AND.EX P1, PT, R3, RZ, PT, P1 ;  /* 0x000000ff0300720c */ /* 0x000fda0003f25310 */
[----:B------:R-:W2:Y:S01]  /*02a0*/  @P1 LDC.64 R2, c[0x0][0x308] ;  /* 0x0000c200ff021b82 */ /* 0x000ea20000000a00 */
[----:B------:R-:W-:-:S07]  /*02b0*/  IMAD.SHL.U32 R87, R141, 0x40, RZ ;  /* 0x000000408d577824 */ /* 0x000fce00078e00ff */
[----:B------:R-:W3:Y:S01]  /*02c0*/  @!P1 LDC R0, c[0x0][0x2cc] ;  /* 0x0000b300ff009b82 */ /* 0x000ee20000000800 */
[----:B--2---:R-:W-:-:S07]  /*02d0*/  @P1 IMAD.WIDE R6, R11, 0x4, R2 ;  /* 0x000000040b061825 */ /* 0x004fce00078e0202 */
[----:B------:R-:W2:Y:S01]  /*02e0*/  @!P1 LDC.64 R2, c[0x0][0x318] ;  /* 0x0000c600ff029b82 */ /* 0x000ea20000000a00 */
[----:B------:R1:W5:Y:S01]  /*02f0*/  @P1 LDG.E R7, desc[UR8][R6.64] ;  /* 0x0000000806071981 */ /* 0x000362000c1e1900 */
[----:B----4-:R-:W-:-:S13]  /*0300*/  ISETP.GT.AND P0, PT, R132, R87, PT ;  /* 0x000000578400720c */ /* 0x010fda0003f04270 */
[----:B---3--:R-:W-:Y:S05]  /*0310*/  @!P0 EXIT ;  /* 0x000000000000894d */ /* 0x008fea0003800000 */
[----:B------:R-:W3:Y:S01]  /*0320*/  LDC R83, c[0x0][0x398] ;  /* 0x0000e600ff537b82 */ /* 0x000ee20000000800 */
[----:B--2---:R-:W-:Y:S01]  /*0330*/  @!P1 ISETP.NE.U32.AND P0, PT, R2, RZ, PT ;  /* 0x000000ff0200920c */ /* 0x004fe20003f05070 */
[----:B-----5:R-:W-:Y:S01]  /*0340*/  @P1 IMAD.IADD R76, R7, 0x1, -R12 ;  /* 0x00000001074c1824 */ /* 0x020fe200078e0a0c */
[----:B------:R-:W2:Y:S02]  /*0350*/  S2R R80, SR_TID.X ;  /* 0x0000000000507919 */ /* 0x000ea40000002100 */
[----:B------:R-:W-:Y:S02]  /*0360*/  @!P1 ISETP.NE.AND.EX P0, PT, R3, RZ, PT, P0 ;  /* 0x000000ff0300920c */ /* 0x000fe40003f05300 */
[----:B------:R-:W-:Y:S02]  /*0370*/  IADD3 R3, -R132, 0x7f, R87 ;  /* 0x0000007f84037810 */ /* 0x000fe40007ffe157 */
[----:B------:R-:W-:-:S04]  /*0380*/  @!P1 SEL R0, R0, RZ, P0 ;  /* 0x000000ff00009207 */ /* 0x000fc80000000000 */
[----:B-1----:R-:W-:-:S05]  /*0390*/  @!P1 IADD3 R76, R0, R5, -R12 ;  /* 0x00000005004c9210 */ /* 0x002fca0007ffe80c */
[----:B------:R-:W-:-:S05]  /*03a0*/  VIADD R5, R76, 0x3f ;  /* 0x0000003f4c057836 */ /* 0x000fca0000000000 */
[----:B------:R-:W-:Y:S02]  /*03b0*/  SHF.R.S32.HI R2, RZ, 0x1f, R5 ;  /* 0x0000001fff027819 */ /* 0x000fe40000011405 */
[----:B---3--:R-:W-:Y:S02]  /*03c0*/  IADD3 R3, R3, R83, R76 ;  /* 0x0000005303037210 */ /* 0x008fe40007ffe04c */
[----:B------:R-:W-:Y:S02]  /*03d0*/  LEA.HI R2, R2, R5, RZ, 0x6 ;  /* 0x0000000502027211 */ /* 0x000fe400078f30ff */
[----:B------:R-:W-:Y:S02]  /*03e0*/  SHF.R.S32.HI R0, RZ, 0x1f, R3 ;  /* 0x0000001fff007819 */ /* 0x000fe40000011403 */
[----:B------:R-:W-:Y:S02]  /*03f0*/  SHF.R.S32.HI R2, RZ, 0x6, R2 ;  /* 0x00000006ff027819 */ /* 0x000fe40000011402 */
[----:B------:R-:W-:-:S04]  /*0400*/  LEA.HI R0, R0, R3, RZ, 0x6 ;  /* 0x0000000300007211 */ /* 0x000fc800078f30ff */
[----:B------:R-:W-:-:S04]  /*0410*/  SHF.R.S32.HI R3, RZ, 0x6, R0 ;  /* 0x00000006ff037819 */ /* 0x000fc80000011400 */
[----:B------:R-:W-:-:S04]  /*0420*/  VIMNMX R94, R2, R3, PT ;  /* 0x00000003025e7248 */ /* 0x000fc80003fe0100 */
[----:B------:R-:W-:-:S13]  /*0430*/  ISETP.GE.AND P0, PT, R94, 0x1, PT ;  /* 0x000000015e00780c */ /* 0x000fda0003f06270 */
[----:B--2---:R-:W-:Y:S05]  /*0440*/  @!P0 BRA `(.L_x_218) ;  /* 0x0000009000248947 */ /* 0x004fea0003800000 */
[----:B------:R-:W1:Y:S01]  /*0450*/  LDC R8, c[0x0][0x278] ;  /* 0x00009e00ff087b82 */ /* 0x000e620000000800 */
[----:B------:R-:W-:Y:S01]  /*0460*/  SHF.R.S32.HI R21, RZ, 0x1f, R80 ;  /* 0x0000001fff157819 */ /* 0x000fe20000011450 */
[----:B------:R-:W-:Y:S01]  /*0470*/  VIADD R79, R94, 0xffffffff ;  /* 0xffffffff5e4f7836 */ /* 0x000fe20000000000 */
[----:B------:R-:W-:Y:S02]  /*0480*/  ISETP.NE.AND P4, PT, R128, -0x1, PT ;  /* 0xffffffff8000780c */ /* 0x000fe40003f85270 */
[CC--:B------:R-:W-:Y:S02]  /*0490*/  LEA.HI R23, R21.reuse, R80.reuse, RZ, 0x2 ;  /* 0x0000005015177211 */ /* 0x0c0fe400078f10ff */
[----:B------:R-:W-:Y:S02]  /*04a0*/  LEA.HI R5, R21, R80, RZ, 0x3 ;  /* 0x0000005015057211 */ /* 0x000fe400078f18ff */
[----:B------:R-:W-:Y:S02]  /*04b0*/  SHF.R.S32.HI R18, RZ, 0x2, R23 ;  /* 0x00000002ff127819 */ /* 0x000fe40000011417 */
[----:B------:R-:W-:-:S02]  /*04c0*/  LOP3.LUT R7, R23, 0xfffffffc, RZ, 0xc0, !PT ;  /* 0xfffffffc17077812 */ /* 0x000fc400078ec0ff */
[----:B------:R-:W-:Y:S01]  /*04d0*/  SHF.R.S32.HI R15, RZ, 0x3, R5 ;  /* 0x00000003ff0f7819 */ /* 0x000fe20000011405 */
[----:B------:R-:W-:Y:S01]  /*04e0*/  VIADD R9, R18, 0x20 ;  /* 0x0000002012097836 */ /* 0x000fe20000000000 */
[----:B------:R-:W-:Y:S01]  /*04f0*/  ISETP.NE.AND P1, PT, R17, -0x1, PT ;  /* 0xffffffff1100780c */ /* 0x000fe20003f25270 */
[----:B------:R-:W-:Y:S01]  /*0500*/  IMAD.IADD R138, R80, 0x1, -R7 ;  /* 0x00000001508a7824 */ /* 0x000fe200078e0a07 */
[----:B------:R-:W-:Y:S01]  /*0510*/  LOP3.LUT R5, R5, 0xfffffff8, RZ, 0xc0, !PT ;  /* 0xfffffff805057812 */ /* 0x000fe200078ec0ff */
[----:B------:R-:W-:Y:S01]  /*0520*/  IMAD.SHL.U32 R7, R15, 0x40, RZ ;  /* 0x000000400f077824 */ /* 0x000fe200078e00ff */
[----:B------:R-:W-:Y:S02]  /*0530*/  LEA.HI R23, R23, R18, RZ, 0x1 ;  /* 0x0000001217177211 */ /* 0x000fe400078f08ff */
[----:B------:R-:W-:Y:S01]  /*0540*/  SHF.L.U32 R138, R138, 0x3, RZ ;  /* 0x000000038a8a7819 */ /* 0x000fe200000006ff */
[----:B------:R-:W-:Y:S01]  /*0550*/  IMAD.IADD R20, R80, 0x1, -R5 ;  /* 0x0000000150147824 */ /* 0x000fe200078e0a05 */
[----:B------:R-:W-:-:S02]  /*0560*/  LOP3.LUT R7, R7, 0xc0, RZ, 0xc0, !PT ;  /* 0x000000c007077812 */ /* 0x000fc400078ec0ff */
[----:B-1----:R-:W-:Y:S02]  /*0570*/  IABS R13, R8 ;  /* 0x00000008000d7213 */ /* 0x002fe40000000000 */
[----:B------:R-:W-:Y:S01]  /*0580*/  LOP3.LUT R29, R7, 0x18, R138, 0xf8, !PT ;  /* 0x00000018071d7812 */ /* 0x000fe200078ef88a */
[----:B------:R-:W1:Y:S01]  /*0590*/  @P1 LDC.64 R92, c[0x0][0x248] ;  /* 0x00009200ff5c1b82 */ /* 0x000e620000000a00 */
[----:B------:R-:W2:Y:S01]  /*05a0*/  I2F.RP R4, R13 ;  /* 0x0000000d00047306 */ /* 0x000ea20000209400 */
[----:B------:R-:W-:Y:S02]  /*05b0*/  SHF.R.U32.HI R24, RZ, 0x3, R7 ;  /* 0x00000003ff187819 */ /* 0x000fe40000011607 */
[----:B------:R-:W-:Y:S02]  /*05c0*/  LEA.HI R82, R21, R80, RZ, 0x5 ;  /* 0x0000005015527211 */ /* 0x000fe400078f28ff */
[----:B------:R-:W-:Y:S02]  /*05d0*/  LOP3.LUT R23, R23, 0x7fffffe, RZ, 0xc0, !PT ;  /* 0x07fffffe17177812 */ /* 0x000fe400078ec0ff */
[----:B------:R-:W3:Y:S01]  /*05e0*/  @P4 LDC.64 R6, c[0x0][0x240] ;  /* 0x00009000ff064b82 */ /* 0x000ee20000000a00 */
[----:B------:R-:W-:-:S02]  /*05f0*/  LEA.HI R10, R20, R20, RZ, 0x1 ;  /* 0x00000014140a7211 */ /* 0x000fc400078f08ff */
[----:B------:R-:W-:Y:S01]  /*0600*/  SHF.R.S32.HI R85, RZ, 0x5, R82 ;  /* 0x00000005ff557819 */ /* 0x000fe20000011452 */
[----:B------:R-:W-:Y:S01]  /*0610*/  IMAD.IADD R22, R18, 0x1, -R23 ;  /* 0x0000000112167824 */ /* 0x000fe200078e0a17 */
[----:B------:R-:W-:Y:S02]  /*0620*/  SHF.R.S32.HI R19, RZ, 0x1f, R18 ;  /* 0x0000001fff137819 */ /* 0x000fe40000011412 */
[----:B------:R-:W-:Y:S01]  /*0630*/  LOP3.LUT R24, R29, R24, RZ, 0x3c, !PT ;  /* 0x000000181d187212 */ /* 0x000fe200078e3cff */
[----:B--2---:R-:W2:Y:S01]  /*0640*/  MUFU.RCP R2, R4 ;  /* 0x0000000400027308 */ /* 0x004ea20000001000 */
[----:B------:R-:W-:Y:S01]  /*0650*/  IMAD R129, R85, 0x8, R22 ;  /* 0x0000000855817824 */ /* 0x000fe200078e0216 */
[----:B------:R-:W-:Y:S01]  /*0660*/  SHF.R.S32.HI R139, RZ, 0x1f, R138 ;  /* 0x0000001fff8b7819 */ /* 0x000fe2000001148a */
[----:B------:R-:W-:-:S03]  /*0670*/  IMAD.WIDE R140, R141, 0x40, R18 ;  /* 0x000000408d8c7825 */ /* 0x000fc600078e0212 */
[----:B------:R-:W-:Y:S01]  /*0680*/  LEA R129, R129, R24, 0x5 ;  /* 0x0000001881817211 */ /* 0x000fe200078e28ff */
[----:B--2---:R-:W-:Y:S02]  /*0690*/  VIADD R2, R2, 0xffffffe ;  /* 0x0ffffffe02027836 */ /* 0x004fe40000000000 */
[----:B------:R-:W-:Y:S02]  /*06a0*/  IMAD.IADD R4, R132, 0x1, -R87 ;  /* 0x0000000184047824 */ /* 0x000fe400078e0a57 */
[----:B------:R-:W2:Y:S03]  /*06b0*/  F2I.FTZ.U32.TRUNC.NTZ R3, R2 ;  /* 0x0000000200037305 */ /* 0x000ea6000021f000 */
[-C--:B------:R-:W-:Y:S02]  /*06c0*/  ISETP.GE.AND P6, PT, R18, R4.reuse, PT ;  /* 0x000000041200720c */ /* 0x080fe40003fc6270 */
[----:B------:R-:W-:Y:S01]  /*06d0*/  ISETP.GE.AND P0, PT, R9, R4, PT ;  /* 0x000000040900720c */ /* 0x000fe20003f06270 */
[----:B--2---:R-:W-:-:S02]  /*06e0*/  IMAD.MOV R0, RZ, RZ, -R3 ;  /* 0x000000ffff007224 */ /* 0x004fc400078e0a03 */
[----:B------:R-:W-:Y:S02]  /*06f0*/  IMAD.MOV.U32 R2, RZ, RZ, RZ ;  /* 0x000000ffff027224 */ /* 0x000fe400078e00ff */
[----:B------:R-:W-:Y:S01]  /*0700*/  IMAD R99, R0, R13, RZ ;  /* 0x0000000d00637224 */ /* 0x000fe200078e02ff */
[----:B------:R-:W-:-:S03]  /*0710*/  IABS R0, R25 ;  /* 0x0000001900007213 */ /* 0x000fc60000000000 */
[----:B------:R-:W-:Y:S01]  /*0720*/  IMAD.HI.U32 R99, R3, R99, R2 ;  /* 0x0000006303637227 */ /* 0x000fe200078e0002 */
[----:B------:R-:W-:Y:S02]  /*0730*/  LEA.HI R3, R21, R80, RZ, 0x4 ;  /* 0x0000005015037211 */ /* 0x000fe400078f20ff */
[----:B------:R-:W-:Y:S02]  /*0740*/  @!P4 SHF.R.S32.HI R21, RZ, 0x1f, R11 ;  /* 0x0000001fff15c819 */ /* 0x000fe4000001140b */
[----:B------:R-:W-:Y:S01]  /*0750*/  SHF.R.S32.HI R2, RZ, 0x4, R3 ;  /* 0x00000004ff027819 */ /* 0x000fe20000011403 */
[----:B------:R-:W-:-:S03]  /*0760*/  IMAD.HI.U32 R99, R99, R0, RZ ;  /* 0x0000000063637227 */ /* 0x000fc600078e00ff */
[C---:B------:R-:W-:Y:S01]  /*0770*/  LEA.HI R16, R3.reuse, R2, RZ, 0x1 ;  /* 0x0000000203107211 */ /* 0x040fe200078f08ff */
[----:B------:R-:W-:Y:S01]  /*0780*/  IMAD.MOV R26, RZ, RZ, -R99 ;  /* 0x000000ffff1a7224 */ /* 0x000fe200078e0a63 */
[----:B------:R-:W-:Y:S02]  /*0790*/  LOP3.LUT R3, R3, 0xfffffff0, RZ, 0xc0, !PT ;  /* 0xfffffff003037812 */ /* 0x000fe400078ec0ff */
[----:B------:R-:W-:Y:S01]  /*07a0*/  LOP3.LUT R16, R16, 0xfffffffe, RZ, 0xc0, !PT ;  /* 0xfffffffe10107812 */ /* 0x000fe200078ec0ff */
[C---:B------:R-:W-:Y:S02]  /*07b0*/  IMAD R26, R13.reuse, R26, R0 ;  /* 0x0000001a0d1a7224 */ /* 0x040fe400078e0200 */
[----:B------:R-:W-:Y:S02]  /*07c0*/  IMAD.IADD R4, R80, 0x1, -R3 ;  /* 0x0000000150047824 */ /* 0x000fe400078e0a03 */
[----:B------:R-:W-:Y:S01]  /*07d0*/  IMAD.IADD R16, R2, 0x1, -R16 ;  /* 0x0000000102107824 */ /* 0x000fe200078e0a10 */
[----:B------:R-:W-:Y:S01]  /*07e0*/  ISETP.GT.U32.AND P3, PT, R13, R26, PT ;  /* 0x0000001a0d00720c */ /* 0x000fe20003f64070 */
[----:B------:R-:W2:Y:S01]  /*07f0*/  @!P4 LDC.64 R2, c[0x0][0x228] ;  /* 0x00008a00ff02cb82 */ /* 0x000ea20000000a00 */
[----:B------:R-:W-:-:S02]  /*0800*/  LEA.HI R0, R4, R4, RZ, 0x1 ;  /* 0x0000000404007211 */ /* 0x000fc400078f08ff */
[----:B------:R-:W-:Y:S02]  /*0810*/  SHF.R.S32.HI R27, RZ, 0x1f, R4 ;  /* 0x0000001fff1b7819 */ /* 0x000fe40000011404 */
[----:B------:R-:W-:Y:S02]  /*0820*/  LOP3.LUT R81, R0, 0x7fffffe, RZ, 0xc0, !PT ;  /* 0x07fffffe00517812 */ /* 0x000fe400078ec0ff */
[----:B------:R-:W-:-:S03]  /*0830*/  LEA.HI R14, R27, R4, RZ, 0x3 ;  /* 0x000000041b0e7211 */ /* 0x000fc600078f18ff */
[----:B------:R-:W-:Y:S02]  /*0840*/  IMAD.IADD R81, R4, 0x1, -R81 ;  /* 0x0000000104517824 */ /* 0x000fe400078e0a51 */
[----:B------:R-:W-:Y:S01]  /*0850*/  @!P3 IMAD.IADD R26, R26, 0x1, -R13 ;  /* 0x000000011a1ab824 */ /* 0x000fe200078e0a0d */
[----:B------:R-:W4:Y:S01]  /*0860*/  @P1 LDC.64 R4, c[0x0][0x250] ;  /* 0x00009400ff041b82 */ /* 0x000f220000000a00 */
[----:B------:R-:W-:Y:S01]  /*0870*/  @!P3 VIADD R99, R99, 0x1 ;  /* 0x000000016363b836 */ /* 0x000fe20000000000 */
[----:B------:R-:W-:Y:S02]  /*0880*/  ISETP.NE.AND P3, PT, R8, RZ, PT ;  /* 0x000000ff0800720c */ /* 0x000fe40003f65270 */
[----:B------:R-:W-:Y:S02]  /*0890*/  ISETP.GE.U32.AND P5, PT, R26, R13, PT ;  /* 0x0000000d1a00720c */ /* 0x000fe40003fa6070 */
[----:B------:R-:W-:Y:S01]  /*08a0*/  LOP3.LUT R13, R10, 0x7fffffe, RZ, 0xc0, !PT ;  /* 0x07fffffe0a0d7812 */ /* 0x000fe200078ec0ff */
[----:B--2---:R-:W-:-:S04]  /*08b0*/  @!P4 IMAD R22, R21, R2, RZ ;  /* 0x000000021516c224 */ /* 0x004fc800078e02ff */
[----:B------:R-:W-:Y:S01]  /*08c0*/  IMAD.IADD R13, R20, 0x1, -R13 ;  /* 0x00000001140d7824 */ /* 0x000fe200078e0a0d */
[----:B------:R-:W-:Y:S01]  /*08d0*/  LOP3.LUT R20, R25, R8, RZ, 0x3c, !PT ;  /* 0x0000000819147212 */ /* 0x000fe200078e3cff */
[----:B------:R-:W-:Y:S02]  /*08e0*/  @!P4 IMAD R3, R11, R3, R22 ;  /* 0x000000030b03c224 */ /* 0x000fe400078e0216 */
[----:B---3--:R-:W-:Y:S01]  /*08f0*/  @P4 IMAD.WIDE.U32 R22, R128, R6, RZ ;  /* 0x0000000680164225 */ /* 0x008fe200078e00ff */
[----:B------:R-:W-:-:S03]  /*0900*/  ISETP.GE.AND P2, PT, R20, RZ, PT ;  /* 0x000000ff1400720c */ /* 0x000fc60003f46270 */
[----:B------:R-:W-:Y:S01]  /*0910*/  @P4 IMAD.MOV.U32 R6, RZ, RZ, R22 ;  /* 0x000000ffff064224 */ /* 0x000fe200078e0016 */
[----:B------:R-:W-:Y:S01]  /*0920*/  @P1 IADD3 R22, R12, R17, RZ ;  /* 0x000000110c161210 */ /* 0x000fe20007ffe0ff */
[----:B------:R-:W-:-:S04]  /*0930*/  @!P4 IMAD.WIDE.U32 R20, R11, R2, RZ ;  /* 0x000000020b14c225 */ /* 0x000fc800078e00ff */
[----:B------:R-:W-:Y:S02]  /*0940*/  @P1 IMAD.IADD R2, R12, 0x1, R17 ;  /* 0x000000010c021824 */ /* 0x000fe400078e0211 */
[----:B------:R-:W-:Y:S02]  /*0950*/  @P4 IMAD R7, R128, R7, R23 ;  /* 0x0000000780074224 */ /* 0x000fe400078e0217 */
[----:B------:R-:W-:Y:S02]  /*0960*/  @P5 VIADD R99, R99, 0x1 ;  /* 0x0000000163635836 */ /* 0x000fe40000000000 */
[----:B------:R-:W-:Y:S02]  /*0970*/  @!P4 IMAD.IADD R7, R21, 0x1, R3 ;  /* 0x000000011507c824 */ /* 0x000fe400078e0203 */
[----:B----4-:R-:W-:Y:S02]  /*0980*/  @P1 IMAD R17, R2, R5, RZ ;  /* 0x0000000502111224 */ /* 0x010fe400078e02ff */
[----:B-1----:R-:W-:-:S02]  /*0990*/  @P1 IMAD R21, R22, R93, RZ ;  /* 0x0000005d16151224 */ /* 0x002fc400078e02ff */
[----:B------:R-:W-:-:S04]  /*09a0*/  @P1 IMAD.WIDE.U32 R2, R2, R4, RZ ;  /* 0x0000000402021225 */ /* 0x000fc800078e00ff */
[----:B------:R-:W-:-:S04]  /*09b0*/  @P1 IMAD.WIDE.U32 R22, R22, R92, RZ ;  /* 0x0000005c16161225 */ /* 0x000fc800078e00ff */
[----:B------:R-:W-:Y:S01]  /*09c0*/  @!P2 IMAD.MOV R99, RZ, RZ, -R99 ;  /* 0x000000ffff63a224 */ /* 0x000fe200078e0a63 */
[----:B------:R-:W-:Y:S01]  /*09d0*/  @!P3 LOP3.LUT R99, RZ, R8, RZ, 0x33, !PT ;  /* 0x00000008ff63b212 */ /* 0x000fe200078e33ff */
[----:B------:R-:W-:Y:S02]  /*09e0*/  @!P4 IMAD.MOV.U32 R6, RZ, RZ, R20 ;  /* 0x000000ffff06c224 */ /* 0x000fe400078e0014 */
[----:B------:R-:W-:Y:S02]  /*09f0*/  @P1 IMAD.IADD R17, R3, 0x1, R17 ;  /* 0x0000000103111824 */ /* 0x000fe400078e0211 */
[----:B------:R-:W-:Y:S02]  /*0a00*/  @P1 IMAD.MOV.U32 R20, RZ, RZ, R2 ;  /* 0x000000ffff141224 */ /* 0x000fe400078e0002 */
[----:B------:R-:W-:Y:S02]  /*0a10*/  IMAD R8, R79, -0x40, R76 ;  /* 0xffffffc04f087824 */ /* 0x000fe400078e024c */
[----:B------:R-:W-:Y:S01]  /*0a20*/  @P1 IMAD.IADD R21, R23, 0x1, R21 ;  /* 0x0000000117151824 */ /* 0x000fe200078e0215 */
[----:B------:R-:W-:Y:S06]  /*0a30*/  @P1 BRA `(.L_x_219) ;  /* 0x0000000000301947 */ /* 0x000fec0003800000 */
        /* <DEDUP_REMOVED lines=12> */
.L_x_219:
[----:B------:R-:W-:Y:S05]  /*0b00*/  @P1 BRA `(.L_x_220) ;  /* 0x0000000000341947 */ /* 0x000fea0003800000 */
        /* <DEDUP_REMOVED lines=13> */
.L_x_220:
[----:B------:R-:W1:Y:S01]  /*0be0*/  S2UR UR10, SR_CgaCtaId ;  /* 0x00000000000a79c3 */ /* 0x000e620000008800 */
[C---:B------:R-:W-:Y:S01]  /*0bf0*/  IMAD R2, R19.reuse, R92, RZ ;  /* 0x0000005c13027224 */ /* 0x040fe200078e02ff */
[----:B------:R-:W-:Y:S01]  /*0c00*/  IADD3 R6, P1, R138, R6, RZ ;  /* 0x000000068a067210 */ /* 0x000fe20007f3e0ff */
[C---:B------:R-:W-:Y:S01]  /*0c10*/  IMAD.WIDE.U32 R28, R18.reuse, R92, R138 ;  /* 0x0000005c121c7225 */ /* 0x040fe200078e008a */
[----:B------:R-:W-:Y:S01]  /*0c20*/  ULDC.64 UR4, c[0x0][0x258] ;  /* 0x0000960000047ab9 */ /* 0x000fe20000000a00 */
[C---:B------:R-:W-:Y:S01]  /*0c30*/  ISETP.GE.AND P4, PT, R18.reuse, R8, PT ;  /* 0x000000081200720c */ /* 0x040fe20003f86270 */
[----:B------:R-:W-:Y:S01]  /*0c40*/  ULDC.64 UR6, c[0x0][0x260] ;  /* 0x0000980000067ab9 */ /* 0x000fe20000000a00 */
[----:B------:R-:W-:Y:S01]  /*0c50*/  IMAD R2, R18, R93, R2 ;  /* 0x0000005d12027224 */ /* 0x000fe200078e0202 */
[----:B------:R-:W-:Y:S01]  /*0c60*/  IADD3 R134, P3, R22, R28, RZ ;  /* 0x0000001c16867210 */ /* 0x000fe20007f7e0ff */
[-C--:B------:R-:W-:Y:S01]  /*0c70*/  IMAD R3, R19, R4.reuse, RZ ;  /* 0x0000000413037224 */ /* 0x080fe200078e02ff */
[----:B------:R-:W-:Y:S01]  /*0c80*/  IADD3.X R7, R139, R7, RZ, P1, !PT ;  /* 0x000000078b077210 */ /* 0x000fe20000ffe4ff */
[C---:B------:R-:W-:Y:S01]  /*0c90*/  IMAD.WIDE.U32 R26, R18.reuse, R4, R138 ;  /* 0x00000004121a7225 */ /* 0x040fe200078e008a */
[----:B------:R-:W-:Y:S01]  /*0ca0*/  IADD3.X R135, R21, R29, R2, P3, !PT ;  /* 0x0000001d15877210 */ /* 0x000fe20001ffe402 */
[----:B------:R-:W-:Y:S01]  /*0cb0*/  BSSY B0, `(.L_x_221) ;  /* 0x0000040000007945 */ /* 0x000fe20003800000 */
[----:B------:R-:W-:Y:S01]  /*0cc0*/  SHF.R.S32.HI R2, RZ, 0x1f, R99 ;  /* 0x0000001fff027819 */ /* 0x000fe20000011463 */
[----:B------:R-:W-:Y:S01]  /*0cd0*/  IMAD.WIDE.U32 R22, R25, UR4, R6 ;  /* 0x0000000419167c25 */ /* 0x000fe2000f8e0006 */
[----:B------:R-:W-:-:S02]  /*0ce0*/  ISETP.GE.AND P5, PT, R18, R8, PT ;  /* 0x000000081200720c */ /* 0x000fc40003fa6270 */
[----:B------:R-:W-:Y:S01]  /*0cf0*/  IADD3 R96, P2, R20, R26, RZ ;  /* 0x0000001a14607210 */ /* 0x000fe20007f5e0ff */
[----:B------:R-:W-:Y:S01]  /*0d00*/  IMAD R18, R18, R5, R3 ;  /* 0x0000000512127224 */ /* 0x000fe200078e0203 */
[----:B------:R-:W-:Y:S01]  /*0d10*/  SHF.R.S32.HI R3, RZ, 0x1f, R25 ;  /* 0x0000001fff037819 */ /* 0x000fe20000011419 */
[----:B------:R-:W-:Y:S01]  /*0d20*/  IMAD R6, R2, UR6, RZ ;  /* 0x0000000602067c24 */ /* 0x000fe2000f8e02ff */
[----:B------:R-:W-:Y:S01]  /*0d30*/  SHF.R.S32.HI R11, RZ, 0x1, R0 ;  /* 0x00000001ff0b7819 */ /* 0x000fe20000011400 */
[----:B------:R-:W-:Y:S01]  /*0d40*/  IMAD.WIDE.U32 R134, R99, UR6, R134 ;  /* 0x0000000663867c25 */ /* 0x000fe2000f8e0086 */
[----:B------:R-:W-:Y:S02]  /*0d50*/  IADD3.X R97, R17, R27, R18, P2, !PT ;  /* 0x0000001b11617210 */ /* 0x000fe400017fe412 */
[----:B------:R-:W-:Y:S01]  /*0d60*/  IADD3 R131, R138, 0x20, RZ ;  /* 0x000000208a837810 */ /* 0x000fe20007ffe0ff */
[----:B------:R-:W-:Y:S01]  /*0d70*/  IMAD R137, R99, UR7, R6 ;  /* 0x0000000763897c24 */ /* 0x000fe2000f8e0206 */
[----:B------:R-:W-:Y:S01]  /*0d80*/  ULDC.64 UR6, c[0x0][0x268] ;  /* 0x00009a0000067ab9 */ /* 0x000fe20000000a00 */
[----:B------:R-:W-:Y:S01]  /*0d90*/  IMAD R12, R3, UR4, RZ ;  /* 0x00000004030c7c24 */ /* 0x000fe2000f8e02ff */
[----:B------:R-:W-:Y:S01]  /*0da0*/  UMOV UR4, 0x400 ;  /* 0x0000040000047882 */ /* 0x000fe20000000000 */
[----:B------:R-:W-:Y:S01]  /*0db0*/  IMAD R2, R2, UR6, RZ ;  /* 0x0000000602027c24 */ /* 0x000fe2000f8e02ff */
[----:B-1----:R-:W-:Y:S01]  /*0dc0*/  ULEA UR4, UR10, UR4, 0x18 ;  /* 0x000000040a047291 */ /* 0x002fe2000f8ec03f */
[----:B------:R-:W-:Y:S01]  /*0dd0*/  IMAD R25, R25, UR5, R12 ;  /* 0x0000000519197c24 */ /* 0x000fe2000f8e020c */
[----:B------:R-:W-:Y:S01]  /*0de0*/  SHF.R.S32.HI R12, RZ, 0x1f, R0 ;  /* 0x0000001fff0c7819 */ /* 0x000fe20000011400 */
[----:B------:R-:W-:Y:S01]  /*0df0*/  IMAD.WIDE.U32 R96, R99, UR6, R96 ;  /* 0x0000000663607c25 */ /* 0x000fe2000f8e0060 */
[----:B------:R-:W-:-:S02]  /*0e00*/  IADD3 R130, R138, 0x40, RZ ;  /* 0x000000408a827810 */ /* 0x000fc40007ffe0ff */
[----:B------:R-:W-:Y:S01]  /*0e10*/  LEA.HI R12, R12, R11, RZ, 0x2 ;  /* 0x0000000b0c0c7211 */ /* 0x000fe200078f10ff */
[----:B------:R-:W-:Y:S01]  /*0e20*/  IMAD R99, R99, UR7, R2 ;  /* 0x0000000763637c24 */ /* 0x000fe2000f8e0202 */
[----:B------:R-:W-:Y:S02]  /*0e30*/  LEA R129, R129, UR4, 0x1 ;  /* 0x0000000481817c11 */ /* 0x000fe4000f8e08ff */
[----:B------:R-:W-:Y:S01]  /*0e40*/  IADD3 R25, R23, R25, RZ ;  /* 0x0000001917197210 */ /* 0x000fe20007ffe0ff */
        /* <DEDUP_REMOVED lines=38> */
.L_x_222:
[----:B------:R-:W-:Y:S05]  /*10b0*/  BSYNC B0 ;  /* 0x0000000000007941 */ /* 0x000fea0003800000 */
.L_x_221:
[----:B------:R-:W-:Y:S01]  /*10c0*/  SHF.L.U64.HI R0, R92, 0x6, R93 ;  /* 0x000000065c007819 */ /* 0x000fe2000001025d */
[----:B------:R-:W-:Y:S01]  /*10d0*/  IMAD.IADD R137, R135, 0x1, R137 ;  /* 0x0000000187897824 */ /* 0x000fe200078e0289 */
[----:B-12---:R-:W-:Y:S01]  /*10e0*/  LOP3.LUT R2, R12, 0xfffffffc, RZ, 0xc0, !PT ;  /* 0xfffffffc0c027812 */ /* 0x006fe200078ec0ff */
[----:B------:R-:W-:Y:S01]  /*10f0*/  IMAD.SHL.U32 R77, R92, 0x40, RZ ;  /* 0x000000405c4d7824 */ /* 0x000fe200078e00ff */
[----:B------:R-:W-:Y:S01]  /*1100*/  SHF.R.S32.HI R12, RZ, 0x1f, R79 ;  /* 0x0000001fff0c7819 */ /* 0x000fe2000001144f */
[----:B------:R-:W-:Y:S01]  /*1110*/  IMAD R17, R0, R79, RZ ;  /* 0x0000004f00117224 */ /* 0x000fe200078e02ff */
[----:B------:R-:W-:Y:S01]  /*1120*/  MOV R136, R134 ;  /* 0x0000008600887202 */ /* 0x000fe20000000f00 */
[----:B------:R-:W-:Y:S01]  /*1130*/  BSSY B0, `(.L_x_223) ;  /* 0x000002b000007945 */ /* 0x000fe20003800000 */
[----:B------:R-:W-:Y:S01]  /*1140*/  ISETP.GE.AND P6, PT, R9, R8, PT ;  /* 0x000000080900720c */ /* 0x000fe20003fc6270 */
[-C--:B------:R-:W-:Y:S01]  /*1150*/  IMAD R17, R12, R77.reuse, R17 ;  /* 0x0000004d0c117224 */ /* 0x080fe200078e0211 */
[----:B------:R-:W-:Y:S01]  /*1160*/  IADD3 R11, R11, -R2, RZ ;  /* 0x800000020b0b7210 */ /* 0x000fe20007ffe0ff */
[----:B------:R-:W-:Y:S01]  /*1170*/  IMAD.WIDE.U32 R20, R79, R77, R136 ;  /* 0x0000004d4f147225 */ /* 0x000fe200078e0088 */
        /* <DEDUP_REMOVED lines=9> */
[----:B------:R-:W-:-:S04]  /*1210*/  IMAD.WIDE.U32 R22, R19, UR6, R22 ;  /* 0x0000000613167c25 */ /* 0x000fc8000f8e0016 */
[----:B------:R-:W-:-:S04]  /*1220*/  IMAD R18, R18, UR6, RZ ;  /* 0x0000000612127c24 */ /* 0x000fc8000f8e02ff */
        /* <DEDUP_REMOVED lines=27> */
.L_x_224:
[----:B------:R-:W-:Y:S05]  /*13e0*/  BSYNC B0 ;  /* 0x0000000000007941 */ /* 0x000fea0003800000 */
.L_x_223:
[----:B------:R-:W-:Y:S01]  /*13f0*/  BSSY B0, `(.L_x_225) ;  /* 0x0000023000007945 */ /* 0x000fe20003800000 */
[----:B------:R-:W-:Y:S02]  /*1400*/  SHF.R.S32.HI R10, RZ, 0x1, R10 ;  /* 0x00000001ff0a7819 */ /* 0x000fe4000001140a */
[----:B------:R-:W-:Y:S01]  /*1410*/  IADD3 R18, R21, R17, RZ ;  /* 0x0000001115127210 */ /* 0x000fe20007ffe0ff */
[----:B------:R-:W-:Y:S06]  /*1420*/  @P4 BRA `(.L_x_226) ;  /* 0x00000000007c4947 */ /* 0x000fec0003800000 */
[----:B------:R-:W-:Y:S02]  /*1430*/  ULDC UR5, c[0x0][0x2d0] ;  /* 0x0000b40000057ab9 */ /* 0x000fe40000000800 */
[----:B------:R-:W-:Y:S02]  /*1440*/  ISETP.GE.AND P3, PT, R138, UR5, PT ;  /* 0x000000058a007c0c */ /* 0x000fe4000bf66270 */
[----:B------:R-:W-:Y:S02]  /*1450*/  ISETP.GE.AND P2, PT, R131, UR5, PT ;  /* 0x0000000583007c0c */ /* 0x000fe4000bf46270 */
[----:B------:R-:W-:-:S09]  /*1460*/  ISETP.GE.AND P0, PT, R130, UR5, PT ;  /* 0x0000000582007c0c */ /* 0x000fd2000bf06270 */
[----:B--2---:R-:W2:Y:S01]  /*1470*/  @!P3 LDC.64 R6, c[0x0][0x218] ;  /* 0x00008600ff06bb82 */ /* 0x004ea20000000a00 */
[----:B------:R3:W-:Y:S04]  /*1480*/  @P3 STS [R129+0x3000], RZ ;  /* 0x003000ff81003388 */ /* 0x0007e80000000800 */
[----:B------:R3:W-:Y:S03]  /*1490*/  @P3 STS [R129+0x3004], RZ ;  /* 0x003004ff81003388 */ /* 0x0007e60000000800 */
[----:B-1----:R-:W1:Y:S01]  /*14a0*/  @!P2 LDC.64 R2, c[0x0][0x218] ;  /* 0x00008600ff02ab82 */ /* 0x002e620000000a00 */
        /* <DEDUP_REMOVED lines=23> */
.L_x_226:
[----:B------:R-:W-:Y:S05]  /*1620*/  BSYNC B0 ;  /* 0x0000000000007941 */ /* 0x000fea0003800000 */
.L_x_225:
[----:B------:R-:W-:Y:S01]  /*1630*/  BSSY B0, `(.L_x_227) ;  /* 0x0000023000007945 */ /* 0x000fe20003800000 */
[C---:B------:R-:W-:Y:S02]  /*1640*/  SHF.L.U64.HI R122, R92.reuse, 0x5, R93 ;  /* 0x000000055c7a7819 */ /* 0x040fe4000001025d */
[----:B------:R-:W-:Y:S01]  /*1650*/  SHF.L.U32 R123, R92, 0x5, RZ ;  /* 0x000000055c7b7819 */ /* 0x000fe200000006ff */
[----:B------:R-:W-:Y:S06]  /*1660*/  @P6 BRA `(.L_x_228) ;  /* 0x00000000007c6947 */ /* 0x000fec0003800000 */
[----:B------:R-:W-:Y:S01]  /*1670*/  ULDC UR5, c[0x0][0x2d0] ;  /* 0x0000b40000057ab9 */ /* 0x000fe20000000800 */
[----:B------:R-:W-:Y:S02]  /*1680*/  IADD3 R20, P0, R123, R20, RZ ;  /* 0x000000147b147210 */ /* 0x000fe40007f1e0ff */
[----:B------:R-:W-:Y:S02]  /*1690*/  ISETP.GE.AND P3, PT, R138, UR5, PT ;  /* 0x000000058a007c0c */ /* 0x000fe4000bf66270 */
[----:B------:R-:W-:Y:S01]  /*16a0*/  ISETP.GE.AND P2, PT, R131, UR5, PT ;  /* 0x0000000583007c0c */ /* 0x000fe2000bf46270 */
[----:B------:R-:W-:Y:S01]  /*16b0*/  IMAD.X R17, R122, 0x1, R18, P0 ;  /* 0x000000017a117824 */ /* 0x000fe200000e0612 */
[----:B------:R-:W-:-:S09]  /*16c0*/  ISETP.GE.AND P0, PT, R130, UR5, PT ;  /* 0x0000000582007c0c */ /* 0x000fd2000bf06270 */
        /* <DEDUP_REMOVED lines=25> */
.L_x_228:
[----:B------:R-:W-:Y:S05]  /*1860*/  BSYNC B0 ;  /* 0x0000000000007941 */ /* 0x000fea0003800000 */
.L_x_227:
[----:B------:R-:W0:Y:S01]  /*1870*/  LDGDEPBAR ;  /* 0x00000000000079af */ /* 0x000e220000000000 */
[----:B------:R-:W-:Y:S01]  /*1880*/  IMAD.SHL.U32 R120, R10, 0x40, RZ ;  /* 0x000000400a787824 */ /* 0x000fe200078e00ff */
[----:B------:R-:W-:Y:S01]  /*1890*/  SHF.L.U64.HI R124, R4, 0x6, R5 ;  /* 0x00000006047c7819 */ /* 0x000fe20000010205 */
[----:B-1234-:R-:W-:Y:S01]  /*18a0*/  IMAD.SHL.U32 R2, R11, 0x40, RZ ;  /* 0x000000400b027824 */ /* 0x01efe200078e00ff */
[----:B------:R-:W-:Y:S01]  /*18b0*/  LEA R13, R16, R13, 0x3 ;  /* 0x0000000d100d7211 */ /* 0x000fe200078e18ff */
[----:B------:R-:W-:Y:S01]  /*18c0*/  IMAD.SHL.U32 R14, R14, 0x20, RZ ;  /* 0x000000200e0e7824 */ /* 0x000fe200078e00ff */
[----:B------:R-:W-:Y:S01]  /*18d0*/  LOP3.LUT R120, R120, 0xc0, RZ, 0xc0, !PT ;  /* 0x000000c078787812 */ /* 0x000fe200078ec0ff */
[----:B------:R-:W-:Y:S01]  /*18e0*/  IMAD.SHL.U32 R15, R15, 0x8, RZ ;  /* 0x000000080f0f7824 */ /* 0x000fe200078e00ff */
[----:B------:R-:W-:Y:S01]  /*18f0*/  LOP3.LUT R2, R2, 0xc0, RZ, 0xc0, !PT ;  /* 0x000000c002027812 */ /* 0x000fe200078ec0ff */
[----:B------:R-:W-:Y:S01]  /*1900*/  IMAD.SHL.U32 R7, R16, 0x8, RZ ;  /* 0x0000000810077824 */ /* 0x000fe200078e00ff */
[----:B------:R-:W-:Y:S01]  /*1910*/  LOP3.LUT R78, R14, 0xffffff00, RZ, 0xc0, !PT ;  /* 0xffffff000e4e7812 */ /* 0x000fe200078ec0ff */
[----:B------:R-:W-:Y:S01]  /*1920*/  IMAD.SHL.U32 R125, R4, 0x40, RZ ;  /* 0x00000040047d7824 */ /* 0x000fe200078e00ff */
[----:B------:R-:W-:Y:S01]  /*1930*/  LOP3.LUT R15, R120, 0x8, R15, 0xf8, !PT ;  /* 0x00000008780f7812 */ /* 0x000fe200078ef80f */
[----:B------:R-:W-:Y:S01]  /*1940*/  IMAD R3, R124, R79, RZ ;  /* 0x0000004f7c037224 */ /* 0x000fe200078e02ff */
[----:B------:R-:W-:Y:S01]  /*1950*/  SHF.R.U32.HI R120, RZ, 0x3, R120 ;  /* 0x00000003ff787819 */ /* 0x000fe20000011678 */
[----:B------:R-:W-:Y:S01]  /*1960*/  IMAD.IADD R99, R97, 0x1, R99 ;  /* 0x0000000161637824 */ /* 0x000fe200078e0263 */
[----:B------:R-:W-:Y:S01]  /*1970*/  LOP3.LUT R7, R2, 0x8, R7, 0xf8, !PT ;  /* 0x0000000802077812 */ /* 0x000fe200078ef807 */
[----:B------:R-:W-:Y:S01]  /*1980*/  IMAD.MOV.U32 R98, RZ, RZ, R96 ;  /* 0x000000ffff627224 */ /* 0x000fe200078e0060 */
[----:B------:R-:W-:Y:S01]  /*1990*/  LEA R6, R85, R78, 0x9 ;  /* 0x0000004e55067211 */ /* 0x000fe200078e48ff */
[-C--:B------:R-:W-:Y:S01]  /*19a0*/  IMAD R3, R12, R125.reuse, R3 ;  /* 0x0000007d0c037224 */ /* 0x080fe200078e0203 */
[----:B------:R-:W-:Y:S01]  /*19b0*/  SHF.R.U32.HI R2, RZ, 0x3, R2 ;  /* 0x00000003ff027819 */ /* 0x000fe20000011602 */
[----:B------:R-:W-:Y:S01]  /*19c0*/  BSSY B0, `(.L_x_229) ;  /* 0x0000030000007945 */ /* 0x000fe20003800000 */
[----:B------:R-:W-:Y:S01]  /*19d0*/  LOP3.LUT R120, R15, R120, RZ, 0x3c, !PT ;  /* 0x000000780f787212 */ /* 0x000fe200078e3cff */
[----:B------:R-:W-:Y:S01]  /*19e0*/  IMAD.WIDE.U32 R14, R79, R125, R98 ;  /* 0x0000007d4f0e7225 */ /* 0x000fe200078e0062 */
[----:B------:R-:W-:-:S04]  /*19f0*/  DEPBAR.LE SB0, 0x0 ;  /* 0x000080000000791a */ /* 0x000fc80000000000 */
[----:B------:R-:W-:Y:S01]  /*1a00*/  BAR.SYNC.DEFER_BLOCKING 0x0 ;  /* 0x0000000000007b1d */ /* 0x000fe20000010000 */
[----:B------:R-:W-:Y:S01]  /*1a10*/  LOP3.LUT R2, R7, R2, RZ, 0x3c, !PT ;  /* 0x0000000207027212 */ /* 0x000fe200078e3cff */
[----:B------:R-:W-:Y:S01]  /*1a20*/  IMAD.U32 R120, R13, 0x20, R120 ;  /* 0x000000200d787824 */ /* 0x000fe200078e0078 */
[----:B------:R-:W-:Y:S01]  /*1a30*/  LEA R121, R81, R6, 0x5 ;  /* 0x0000000651797211 */ /* 0x000fe200078e28ff */
[----:B------:R-:W-:Y:S01]  /*1a40*/  IMAD.IADD R12, R15, 0x1, R3 ;  /* 0x000000010f0c7824 */ /* 0x000fe200078e0203 */
[----:B------:R-:W-:Y:S02]  /*1a50*/  ISETP.GE.AND P0, PT, R9, R8, PT ;  /* 0x000000080900720c */ /* 0x000fe40003f06270 */
[----:B------:R-:W-:Y:S01]  /*1a60*/  IADD3 R121, R2, R121, RZ ;  /* 0x0000007902797210 */ /* 0x000fe20007ffe0ff */
        /* <DEDUP_REMOVED lines=37> */
.L_x_230:
[----:B------:R-:W-:Y:S05]  /*1cc0*/  BSYNC B0 ;  /* 0x0000000000007941 */ /* 0x000fea0003800000 */
.L_x_229:
[----:B------:R4:W-:Y:S01]  /*1cd0*/  @P0 STS.128 [R129+0x6800], RZ ;  /* 0x006800ff81000388 */ /* 0x0009e20000000c00 */
[----:B------:R-:W-:Y:S01]  /*1ce0*/  BSSY B0, `(.L_x_231) ;  /* 0x0000027000007945 */ /* 0x000fe20003800000 */
[C---:B------:R-:W-:Y:S01]  /*1cf0*/  SHF.L.U64.HI R126, R4.reuse, 0x5, R5 ;  /* 0x00000005047e7819 */ /* 0x040fe20000010205 */
[----:B------:R-:W-:Y:S01]  /*1d00*/  IMAD.SHL.U32 R127, R4, 0x20, RZ ;  /* 0x00000020047f7824 */ /* 0x000fe200078e00ff */
[----:B------:R4:W-:Y:S01]  /*1d10*/  @P0 STS.128 [R129+0x7800], RZ ;  /* 0x007800ff81000388 */ /* 0x0009e20000000c00 */
[----:B------:R-:W-:Y:S02]  /*1d20*/  LEA R120, R120, UR4, 0x1 ;  /* 0x0000000478787c11 */ /* 0x000fe4000f8e08ff */
[----:B------:R-:W-:Y:S01]  /*1d30*/  LEA R121, R121, UR4, 0x1 ;  /* 0x0000000479797c11 */ /* 0x000fe2000f8e08ff */
[----:B------:R4:W-:Y:S01]  /*1d40*/  @P0 STS.128 [R129+0x8800], RZ ;  /* 0x008800ff81000388 */ /* 0x0009e20000000c00 */
[----:B------:R-:W-:Y:S05]  /*1d50*/  @P0 BRA `(.L_x_232) ;  /* 0x00000000007c0947 */ /* 0x000fea0003800000 */
        /* <DEDUP_REMOVED lines=8> */
[----:B------:R-:W5:Y:S01]  /*1de0*/  @!P2 LDC.64 R4, c[0x0][0x220] ;  /* 0x00008800ff04ab82 */ /* 0x000f620000000a00 */
[----:B--2---:R-:W-:-:S04]  /*1df0*/  @!P3 LEA R6, P4, R14, R6, 0x1 ;  /* 0x000000060e06b211 */ /* 0x004fc800078808ff */
[C---:B------:R-:W-:Y:S02]  /*1e00*/  @!P3 LEA.HI.X R7, R14.reuse, R7, R3, 0x1, P4 ;  /* 0x000000070e07b211 */ /* 0x040fe400020f0c03 */
[----:B-----5:R-:W-:-:S03]  /*1e10*/  @!P2 LEA R4, P1, R14, R4, 0x1 ;  /* 0x000000040e04a211 */ /* 0x020fc600078208ff */
        /* <DEDUP_REMOVED lines=19> */
.L_x_232:
[----:B------:R-:W-:Y:S05]  /*1f50*/  BSYNC B0 ;  /* 0x0000000000007941 */ /* 0x000fea0003800000 */
.L_x_231:
[----:B------:R-:W-:Y:S01]  /*1f60*/  LDSM.16.M88.4 R40, [R121] ;  /* 0x000000007928783b */ /* 0x000fe20000000200 */
[----:B--23--:R-:W-:Y:S01]  /*1f70*/  IMAD.MOV.U32 R5, RZ, RZ, 0x10 ;  /* 0x00000010ff057424 */ /* 0x00cfe200078e00ff */
[----:B------:R-:W-:Y:S01]  /*1f80*/  LOP3.LUT P1, RZ, R11, 0x2, RZ, 0xc0, !PT ;  /* 0x000000020bff7812 */ /* 0x000fe2000782c0ff */
[----:B------:R-:W-:Y:S01]  /*1f90*/  IMAD R81, R81, 0x20, R78 ;  /* 0x0000002051517824 */ /* 0x000fe200078e024e */
[----:B------:R-:W2:Y:S01]  /*1fa0*/  LDSM.16.M88.4 R24, [R120+0x3000] ;  /* 0x003000007818783b */ /* 0x000ea20000000200 */
[----:B------:R-:W-:Y:S02]  /*1fb0*/  LOP3.LUT P0, RZ, R10, 0x2, RZ, 0xc0, !PT ;  /* 0x000000020aff7812 */ /* 0x000fe4000780c0ff */
[C---:B------:R-:W-:Y:S01]  /*1fc0*/  SEL R3, R5.reuse, 0xfffffff0, !P1 ;  /* 0xfffffff005037807 */ /* 0x040fe20004800000 */
[----:B------:R-:W3:Y:S01]  /*1fd0*/  LDSM.16.M88.4 R48, [R120+0x3800] ;  /* 0x003800007830783b */ /* 0x000ee20000000200 */
[----:B------:R-:W-:-:S03]  /*1fe0*/  SEL R5, R5, 0xfffffff0, !P0 ;  /* 0xfffffff005057807 */ /* 0x000fc60004000000 */
[----:B------:R-:W5:Y:S01]  /*1ff0*/  LDSM.16.M88.4 R56, [R120+0x3400] ;  /* 0x003400007838783b */ /* 0x000f620000000200 */
[----:B------:R-:W-:Y:S02]  /*2000*/  IMAD R119, R3, 0x2, R121 ;  /* 0x0000000203777824 */ /* 0x000fe400078e0279 */
[----:B------:R-:W-:Y:S01]  /*2010*/  IMAD R117, R5, 0x2, R120 ;  /* 0x0000000205757824 */ /* 0x000fe200078e0278 */
[----:B------:R-:W-:Y:S04]  /*2020*/  LDSM.16.M88.4 R72, [R120+0x3c00] ;  /* 0x003c00007848783b */ /* 0x000fe80000000200 */
[----:B------:R-:W-:Y:S04]  /*2030*/  LDSM.16.M88.4 R60, [R119] ;  /* 0x00000000773c783b */ /* 0x000fe80000000200 */
[----:B------:R-:W1:Y:S04]  /*2040*/  LDSM.16.M88.4 R68, [R117+0x3000] ;  /* 0x003000007544783b */ /* 0x000e680000000200 */
[----:B------:R-:W4:Y:S04]  /*2050*/  LDSM.16.M88.4 R4, [R117+0x3800] ;  /* 0x003800007504783b */ /* 0x000f280000000200 */
[----:B------:R-:W4:Y:S04]  /*2060*/  LDSM.16.M88.4 R16, [R117+0x3400] ;  /* 0x003400007510783b */ /* 0x000f280000000200 */
[----:B------:R-:W-:Y:S04]  /*2070*/  LDSM.16.M88.4 R12, [R121+0x1000] ;  /* 0x00100000790c783b */ /* 0x000fe80000000200 */
[----:B------:R-:W4:Y:S01]  /*2080*/  LDSM.16.M88.4 R36, [R120+0x4000] ;  /* 0x004000007824783b */ /* 0x000f220000000200 */
[C---:B--2---:R-:W-:Y:S03]  /*2090*/  HMMA.16816.F32 R28, R40.reuse, R24, RZ ;  /* 0x00000018281c723c */ /* 0x044fe600000018ff */
[----:B------:R-:W2:Y:S04]  /*20a0*/  LDSM.16.M88.4 R64, [R117+0x3c00] ;  /* 0x003c00007540783b */ /* 0x000ea80000000200 */
[----:B------:R-:W2:Y:S01]  /*20b0*/  LDSM.16.M88.4 R8, [R120+0x4800] ;  /* 0x004800007808783b */ /* 0x000ea20000000200 */
[C---:B---3--:R-:W-:Y:S03]  /*20c0*/  HMMA.16816.F32 R52, R40.reuse, R48, RZ ;  /* 0x000000302834723c */ /* 0x048fe600000018ff */
[----:B------:R-:W3:Y:S03]  /*20d0*/  LDSM.16.M88.4 R32, [R120+0x4400] ;  /* 0x004400007820783b */ /* 0x000ee60000000200 */
[C---:B------:R-:W-:Y:S01]  /*20e0*/  HMMA.16816.F32 R24, R40.reuse, R26, RZ ;  /* 0x0000001a2818723c */ /* 0x040fe200000018ff */
[----:B------:R-:W0:Y:S05]  /*20f0*/  LDGDEPBAR ;  /* 0x00000000000079af */ /* 0x000e2a0000000000 */
[C---:B------:R-:W-:Y:S06]  /*2100*/  HMMA.16816.F32 R48, R40.reuse, R50, RZ ;  /* 0x000000322830723c */ /* 0x040fec00000018ff */
[C---:B-----5:R-:W-:Y:S06]  /*2110*/  HMMA.16816.F32 R20, R40.reuse, R56, RZ ;  /* 0x000000382814723c */ /* 0x060fec00000018ff */
[----:B------:R-:W-:Y:S06]  /*2120*/  HMMA.16816.F32 R56, R40, R58, RZ ;  /* 0x0000003a2838723c */ /* 0x000fec00000018ff */
[----:B-1----:R-:W-:Y:S06]  /*2130*/  HMMA.16816.F32 R28, R60, R68, R28 ;  /* 0x000000443c1c723c */ /* 0x002fec000000181c */
[C---:B------:R-:W-:Y:S06]  /*2140*/  HMMA.16816.F32 R44, R40.reuse, R72, RZ ;  /* 0x00000048282c723c */ /* 0x040fec00000018ff */
[----:B------:R-:W-:Y:S01]  /*2150*/  HMMA.16816.F32 R40, R40, R74, RZ ;  /* 0x0000004a2828723c */ /* 0x000fe200000018ff */
[----:B------:R-:W-:Y:S05]  /*2160*/  LDSM.16.M88.4 R72, [R117+0x4400] ;  /* 0x004400007548783b */ /* 0x000fea0000000200 */
[C---:B------:R-:W-:Y:S01]  /*2170*/  HMMA.16816.F32 R24, R60.reuse, R70, R24 ;  /* 0x000000463c18723c */ /* 0x040fe20000001818 */
[----:B------:R-:W-:Y:S05]  /*2180*/  LDSM.16.M88.4 R68, [R119+0x1000] ;  /* 0x001000007744783b */ /* 0x000fea0000000200 */
[C---:B----4-:R-:W-:Y:S06]  /*2190*/  HMMA.16816.F32 R52, R60.reuse, R4, R52 ;  /* 0x000000043c34723c */ /* 0x050fec0000001834 */
[C---:B------:R-:W-:Y:S01]  /*21a0*/  HMMA.16816.F32 R48, R60.reuse, R6, R48 ;  /* 0x000000063c30723c */ /* 0x040fe20000001830 */
[----:B------:R-:W1:Y:S05]  /*21b0*/  LDSM.16.M88.4 R4, [R117+0x4000] ;  /* 0x004000007504783b */ /* 0x000e6a0000000200 */
[C---:B------:R-:W-:Y:S06]  /*21c0*/  HMMA.16816.F32 R20, R60.reuse, R16, R20 ;  /* 0x000000103c14723c */ /* 0x040fec0000001814 */
[----:B------:R-:W-:Y:S01]  /*21d0*/  HMMA.16816.F32 R56, R60, R18, R56 ;  /* 0x000000123c38723c */ /* 0x000fe20000001838 */
[----:B------:R-:W4:Y:S05]  /*21e0*/  LDSM.16.M88.4 R16, [R120+0x4c00] ;  /* 0x004c00007810783b */ /* 0x000f2a0000000200 */
[----:B------:R-:W-:Y:S06]  /*21f0*/  HMMA.16816.F32 R28, R12, R36, R28 ;  /* 0x000000240c1c723c */ /* 0x000fec000000181c */
[C---:B--2---:R-:W-:Y:S06]  /*2200*/  HMMA.16816.F32 R44, R60.reuse, R64, R44 ;  /* 0x000000403c2c723c */ /* 0x044fec000000182c */
[----:B------:R-:W-:Y:S01]  /*2210*/  HMMA.16816.F32 R40, R60, R66, R40 ;  /* 0x000000423c28723c */ /* 0x000fe20000001828 */
[----:B------:R-:W2:Y:S04]  /*2220*/  LDSM.16.M88.4 R64, [R117+0x4800] ;  /* 0x004800007540783b */ /* 0x000ea80000000200 */
[----:B------:R-:W-:Y:S01]  /*2230*/  LDSM.16.M88.4 R60, [R117+0x4c00] ;  /* 0x004c0000753c783b */ /* 0x000fe20000000200 */
[C---:B------:R-:W-:Y:S03]  /*2240*/  HMMA.16816.F32 R24, R12.reuse, R38, R24 ;  /* 0x000000260c18723c */ /* 0x040fe60000001818 */
[----:B------:R-:W-:Y:S03]  /*2250*/  LDSM.16.M88.4 R36, [R120+0x5000] ;  /* 0x005000007824783b */ /* 0x000fe60000000200 */
[C---:B------:R-:W-:Y:S06]  /*2260*/  HMMA.16816.F32 R52, R12.reuse, R8, R52 ;  /* 0x000000080c34723c */ /* 0x040fec0000001834 */
[C---:B------:R-:W-:Y:S01]  /*2270*/  HMMA.16816.F32 R48, R12.reuse, R10, R48 ;  /* 0x0000000a0c30723c */ /* 0x040fe20000001830 */
[----:B------:R-:W5:Y:S05]  /*2280*/  LDSM.16.M88.4 R8, [R121+0x2000] ;  /* 0x002000007908783b */ /* 0x000f6a0000000200 */
[C---:B---3--:R-:W-:Y:S06]  /*2290*/  HMMA.16816.F32 R20, R12.reuse, R32, R20 ;  /* 0x000000200c14723c */ /* 0x048fec0000001814 */
[----:B------:R-:W-:Y:S01]  /*22a0*/  HMMA.16816.F32 R56, R12, R34, R56 ;  /* 0x000000220c38723c */ /* 0x000fe20000001838 */
[----:B------:R-:W3:Y:S05]  /*22b0*/  LDSM.16.M88.4 R32, [R120+0x5400] ;  /* 0x005400007820783b */ /* 0x000eea0000000200 */
[----:B-1----:R-:W-:Y:S06]  /*22c0*/  HMMA.16816.F32 R28, R68, R4, R28 ;  /* 0x00000004441c723c */ /* 0x002fec000000181c */
[C---:B----4-:R-:W-:Y:S06]  /*22d0*/  HMMA.16816.F32 R44, R12.reuse, R16, R44 ;  /* 0x000000100c2c723c */ /* 0x050fec000000182c */
[----:B------:R-:W-:Y:S01]  /*22e0*/  HMMA.16816.F32 R40, R12, R18, R40 ;  /* 0x000000120c28723c */ /* 0x000fe20000001828 */
[----:B------:R-:W1:Y:S04]  /*22f0*/  LDSM.16.M88.4 R12, [R120+0x5800] ;  /* 0x00580000780c783b */ /* 0x000e680000000200 */
[----:B------:R-:W-:Y:S01]  /*2300*/  LDSM.16.M88.4 R16, [R117+0x5000] ;  /* 0x005000007510783b */ /* 0x000fe20000000200 */
[C---:B------:R-:W-:Y:S03]  /*2310*/  HMMA.16816.F32 R24, R68.reuse, R6, R24 ;  /* 0x000000064418723c */ /* 0x040fe60000001818 */
[----:B------:R-:W4:Y:S03]  /*2320*/  LDSM.16.M88.4 R4, [R119+0x2000] ;  /* 0x002000007704783b */ /* 0x000f260000000200 */
[C---:B------:R-:W-:Y:S06]  /*2330*/  HMMA.16816.F32 R20, R68.reuse, R72, R20 ;  /* 0x000000484414723c */ /* 0x040fec0000001814 */
[----:B--2---:R-:W-:Y:S06]  /*2340*/  HMMA.16816.F32 R52, R68, R64, R52 ;  /* 0x000000404434723c */ /* 0x004fec0000001834 */
[----:B-----5:R-:W-:Y:S06]  /*2350*/  HMMA.16816.F32 R28, R8, R36, R28 ;  /* 0x00000024081c723c */ /* 0x020fec000000181c */
[C---:B------:R-:W-:Y:S06]  /*2360*/  HMMA.16816.F32 R56, R68.reuse, R74, R56 ;  /* 0x0000004a4438723c */ /* 0x040fec0000001838 */
[----:B------:R-:W-:Y:S06]  /*2370*/  HMMA.16816.F32 R44, R68, R60, R44 ;  /* 0x0000003c442c723c */ /* 0x000fec000000182c */
[----:B---3--:R-:W-:Y:S01]  /*2380*/  HMMA.16816.F32 R20, R8, R32, R20 ;  /* 0x000000200814723c */ /* 0x008fe20000001814 */
[----:B------:R-:W-:-:S05]  /*2390*/  LOP3.LUT R61, R82, 0xffffffe0, RZ, 0xc0, !PT ;  /* 0xffffffe0523d7812 */ /* 0x000fca00078ec0ff */
[C---:B------:R-:W-:Y:S01]  /*23a0*/  IMAD.IADD R60, R80.reuse, 0x1, -R61 ;  /* 0x00000001503c7824 */ /* 0x040fe200078e0a3d */
[----:B------:R-:W-:Y:S01]  /*23b0*/  HMMA.16816.F32 R48, R68, R66, R48 ;  /* 0x000000424430723c */ /* 0x000fe20000001830 */
[----:B------:R-:W-:-:S03]  /*23c0*/  IMAD.SHL.U32 R80, R80, 0x2, RZ ;  /* 0x0000000250507824 */ /* 0x000fc600078e00ff */
[----:B------:R-:W-:Y:S02]  /*23d0*/  SHF.R.S32.HI R33, RZ, 0x1f, R60 ;  /* 0x0000001fff217819 */ /* 0x000fe4000001143c */
[----:B------:R-:W-:Y:S01]  /*23e0*/  HMMA.16816.F32 R36, R8, R38, R24 ;  /* 0x000000260824723c */ /* 0x000fe20000001818 */
[----:B------:R-:W2:Y:S01]  /*23f0*/  LDSM.16.M88.4 R24, [R117+0x5400] ;  /* 0x005400007518783b */ /* 0x000ea20000000200 */
[----:B------:R-:W-:Y:S01]  /*2400*/  LEA.HI R33, R33, R60, RZ, 0x2 ;  /* 0x0000003c21217211 */ /* 0x000fe200078f10ff */
[----:B------:R-:W-:-:S03]  /*2410*/  IMAD R60, R85, 0x10, R87 ;  /* 0x00000010553c7824 */ /* 0x000fc600078e0257 */
[----:B------:R-:W-:Y:S01]  /*2420*/  SHF.R.S32.HI R133, RZ, 0x2, R33 ;  /* 0x00000002ff857819 */ /* 0x000fe20000011421 */
[----:B-1----:R-:W-:Y:S06]  /*2430*/  HMMA.16816.F32 R52, R8, R12, R52 ;  /* 0x0000000c0834723c */ /* 0x002fec0000001834 */
[----:B----4-:R-:W-:Y:S01]  /*2440*/  HMMA.16816.F32 R28, R4, R16, R28 ;  /* 0x00000010041c723c */ /* 0x010fe2000000181c */
[----:B------:R-:W-:-:S04]  /*2450*/  IADD3 R13, R60, 0x1, R133 ;  /* 0x000000013c0d7810 */ /* 0x000fc80007ffe085 */
[----:B------:R-:W-:Y:S01]  /*2460*/  IADD3 R12, R76, R13, -R132 ;  /* 0x0000000d4c0c7210 */ /* 0x000fe20007ffe884 */
[----:B------:R-:W-:Y:S01]  /*2470*/  HMMA.16816.F32 R56, R8, R34, R56 ;  /* 0x000000220838723c */ /* 0x000fe20000001838 */
[----:B------:R-:W1:Y:S01]  /*2480*/  LDSM.16.M88.4 R32, [R120+0x5c00] ;  /* 0x005c00007820783b */ /* 0x000e620000000200 */
[----:B------:R-:W-:Y:S02]  /*2490*/  LOP3.LUT R16, R80, 0x6, RZ, 0xc0, !PT ;  /* 0x0000000650107812 */ /* 0x000fe400078ec0ff */
[----:B------:R-:W-:Y:S02]  /*24a0*/  IMAD.IADD R83, R12, 0x1, R83 ;  /* 0x000000010c537824 */ /* 0x000fe400078e0253 */
[----:B------:R-:W-:Y:S01]  /*24b0*/  HMMA.16816.F32 R40, R68, R62, R40 ;  /* 0x0000003e4428723c */ /* 0x000fe20000001828 */
[----:B------:R-:W-:Y:S01]  /*24c0*/  IMAD R16, R79, 0x40, R16 ;  /* 0x000000404f107824 */ /* 0x000fe200078e0210 */
[----:B------:R-:W3:Y:S01]  /*24d0*/  LDSM.16.M88.4 R60, [R117+0x5800] ;  /* 0x00580000753c783b */ /* 0x000ee20000000200 */
[----:B------:R-:W-:-:S02]  /*24e0*/  VIMNMX R100, R83, R76, PT ;  /* 0x0000004c53647248 */ /* 0x000fc40003fe0100 */
[C---:B------:R-:W-:Y:S01]  /*24f0*/  VIADD R12, R16.reuse, 0x1 ;  /* 0x00000001100c7836 */ /* 0x040fe20000000000 */
[----:B------:R-:W-:Y:S01]  /*2500*/  VIADDMNMX R95, R83, 0x8, R76, PT ;  /* 0x00000008535f7846 */ /* 0x000fe2000380014c */
[----:B------:R-:W-:Y:S01]  /*2510*/  HMMA.16816.F32 R48, R8, R14, R48 ;  /* 0x0000000e0830723c */ /* 0x000fe20000001830 */
[----:B------:R-:W-:Y:S02]  /*2520*/  VIADD R13, R16, 0x9 ;  /* 0x00000009100d7836 */ /* 0x000fe40000000000 */
[-C--:B------:R-:W-:Y:S01]  /*2530*/  ISETP.GE.AND P0, PT, R12, R100.reuse, PT ;  /* 0x000000640c00720c */ /* 0x080fe20003f06270 */
[----:B------:R-:W-:Y:S01]  /*2540*/  VIADD R17, R16, 0x11 ;  /* 0x0000001110117836 */ /* 0x000fe20000000000 */
[----:B------:R-:W-:Y:S01]  /*2550*/  ISETP.GE.AND P5, PT, R12, R95, PT ;  /* 0x0000005f0c00720c */ /* 0x000fe20003fa6270 */
[C---:B------:R-:W-:Y:S01]  /*2560*/  VIADD R12, R16.reuse, 0x10 ;  /* 0x00000010100c7836 */ /* 0x040fe20000000000 */
[----:B------:R-:W-:Y:S01]  /*2570*/  HMMA.16816.F32 R36, R4, R18, R36 ;  /* 0x000000120424723c */ /* 0x000fe20000001824 */
[----:B------:R-:W-:Y:S01]  /*2580*/  VIADD R14, R16, 0x8 ;  /* 0x00000008100e7836 */ /* 0x000fe20000000000 */
[----:B------:R-:W-:-:S02]  /*2590*/  ISETP.GE.AND P2, PT, R13, R100, PT ;  /* 0x000000640d00720c */ /* 0x000fc40003f46270 */
[-C--:B------:R-:W-:Y:S02]  /*25a0*/  ISETP.GE.AND P4, PT, R13, R95.reuse, PT ;  /* 0x0000005f0d00720c */ /* 0x080fe40003f86270 */
[-C--:B------:R-:W-:Y:S01]  /*25b0*/  ISETP.GE.AND P3, PT, R14, R100.reuse, PT ;  /* 0x000000640e00720c */ /* 0x080fe20003f66270 */
[C---:B--2---:R-:W-:Y:S01]  /*25c0*/  HMMA.16816.F32 R20, R4.reuse, R24, R20 ;  /* 0x000000180414723c */ /* 0x044fe20000001814 */
[----:B------:R-:W-:Y:S01]  /*25d0*/  FSEL R19, R29, -INF , !P0 ;  /* 0xff8000001d137808 */ /* 0x000fe20004000000 */
[----:B------:R-:W-:Y:S01]  /*25e0*/  VIADD R18, R16, 0x18 ;  /* 0x0000001810127836 */ /* 0x000fe20000000000 */
[-C--:B------:R-:W-:Y:S02]  /*25f0*/  ISETP.GE.AND P6, PT, R14, R95.reuse, PT ;  /* 0x0000005f0e00720c */ /* 0x080fe40003fc6270 */
[C---:B------:R-:W-:Y:S01]  /*2600*/  ISETP.GE.AND P1, PT, R12.reuse, R100, PT ;  /* 0x000000640c00720c */ /* 0x040fe20003f26270 */
[----:B------:R-:W-:Y:S01]  /*2610*/  HMMA.16816.F32 R56, R4, R26, R56 ;  /* 0x0000001a0438723c */ /* 0x000fe20000001838 */
[----:B------:R-:W-:Y:S01]  /*2620*/  ISETP.GE.AND P0, PT, R12, R95, PT ;  /* 0x0000005f0c00720c */ /* 0x000fe20003f06270 */
[----:B------:R-:W-:Y:S01]  /*2630*/  VIADD R24, R16, 0x20 ;  /* 0x0000002010187836 */ /* 0x000fe20000000000 */
[----:B------:R-:W2:Y:S01]  /*2640*/  LDSM.16.M88.4 R12, [R117+0x5c00] ;  /* 0x005c0000750c783b */ /* 0x000ea20000000200 */
[----:B------:R-:W-:Y:S01]  /*2650*/  FSEL R31, R31, -INF , !P5 ;  /* 0xff8000001f1f7808 */ /* 0x000fe20006800000 */
[----:B------:R-:W-:-:S04]  /*2660*/  DEPBAR.LE SB0, 0x0 ;  /* 0x000080000000791a */ /* 0x000fc80000000000 */
[----:B-1----:R-:W-:Y:S01]  /*2670*/  HMMA.16816.F32 R44, R8, R32, R44 ;  /* 0x00000020082c723c */ /* 0x002fe2000000182c */
[CC--:B------:R-:W-:Y:S02]  /*2680*/  ISETP.GE.AND P5, PT, R17.reuse, R100.reuse, PT ;  /* 0x000000641100720c */ /* 0x0c0fe40003fa6270 */
[----:B------:R-:W-:Y:S02]  /*2690*/  FSEL R25, R36, -INF , !P3 ;  /* 0xff80000024197808 */ /* 0x000fe40005800000 */
[-C--:B------:R-:W-:Y:S01]  /*26a0*/  ISETP.GE.AND P3, PT, R17, R95.reuse, PT ;  /* 0x0000005f1100720c */ /* 0x080fe20003f66270 */
[----:B---3--:R-:W-:Y:S01]  /*26b0*/  HMMA.16816.F32 R52, R4, R60, R52 ;  /* 0x0000003c0434723c */ /* 0x008fe20000001834 */
[----:B------:R-:W-:Y:S02]  /*26c0*/  FSEL R17, R38, -INF , !P6 ;  /* 0xff80000026117808 */ /* 0x000fe40007000000 */
[----:B------:R-:W-:Y:S02]  /*26d0*/  FSEL R65, R37, -INF , !P2 ;  /* 0xff80000025417808 */ /* 0x000fe40005000000 */
[C---:B------:R-:W-:Y:S01]  /*26e0*/  ISETP.GE.AND P6, PT, R18.reuse, R100, PT ;  /* 0x000000641200720c */ /* 0x040fe20003fc6270 */
[----:B------:R-:W-:Y:S01]  /*26f0*/  HMMA.16816.F32 R40, R8, R34, R40 ;  /* 0x000000220828723c */ /* 0x000fe20000001828 */
[----:B------:R-:W-:Y:S01]  /*2700*/  ISETP.GE.AND P2, PT, R18, R95, PT ;  /* 0x0000005f1200720c */ /* 0x000fe20003f46270 */
[----:B------:R-:W-:Y:S01]  /*2710*/  VIADD R18, R16, 0x19 ;  /* 0x0000001910127836 */ /* 0x000fe20000000000 */
[----:B------:R-:W-:-:S02]  /*2720*/  FSEL R71, R56, -INF , !P6 ;  /* 0xff80000038477808 */ /* 0x000fc40007000000 */
[----:B------:R-:W-:Y:S01]  /*2730*/  FSEL R69, R20, -INF , !P1 ;  /* 0xff80000014457808 */ /* 0x000fe20004800000 */
[----:B------:R-:W-:Y:S01]  /*2740*/  HMMA.16816.F32 R48, R4, R62, R48 ;  /* 0x0000003e0430723c */ /* 0x000fe20000001830 */
[----:B------:R-:W-:Y:S01]  /*2750*/  VIADD R8, R16, 0x21 ;  /* 0x0000002110087836 */ /* 0x000fe20000000000 */
[----:B------:R-:W-:Y:S01]  /*2760*/  FSEL R67, R22, -INF , !P0 ;  /* 0xff80000016437808 */ /* 0x000fe20004000000 */
[----:B------:R-:W-:Y:S01]  /*2770*/  VIADD R9, R16, 0x28 ;  /* 0x0000002810097836 */ /* 0x000fe20000000000 */
[-C--:B------:R-:W-:Y:S01]  /*2780*/  ISETP.GE.AND P1, PT, R18, R95.reuse, PT ;  /* 0x0000005f1200720c */ /* 0x080fe20003f26270 */
[----:B------:R-:W-:Y:S01]  /*2790*/  IMAD.MOV.U32 R20, RZ, RZ, R79 ;  /* 0x000000ffff147224 */ /* 0x000fe200078e004f */
[C---:B------:R-:W-:Y:S02]  /*27a0*/  ISETP.GE.AND P6, PT, R8.reuse, R95, PT ;  /* 0x0000005f0800720c */ /* 0x040fe40003fc6270 */
[----:B------:R-:W-:Y:S02]  /*27b0*/  FSEL R63, R23, -INF , !P3 ;  /* 0xff800000173f7808 */ /* 0x000fe40005800000 */
[-C--:B------:R-:W-:Y:S01]  /*27c0*/  ISETP.GE.AND P3, PT, R8, R100.reuse, PT ;  /* 0x000000640800720c */ /* 0x080fe20003f66270 */
[----:B------:R-:W-:Y:S01]  /*27d0*/  VIADD R8, R16, 0x29 ;  /* 0x0000002910087836 */ /* 0x000fe20000000000 */
[----:B------:R-:W-:-:S02]  /*27e0*/  ISETP.GE.AND P0, PT, R24, R100, PT ;  /* 0x000000641800720c */ /* 0x000fc40003f06270 */
[----:B------:R-:W-:Y:S01]  /*27f0*/  FSEL R37, R59, -INF , !P1 ;  /* 0xff8000003b257808 */ /* 0x000fe20004800000 */
[C---:B--2---:R-:W-:Y:S01]  /*2800*/  HMMA.16816.F32 R44, R4.reuse, R12, R44 ;  /* 0x0000000c042c723c */ /* 0x044fe2000000182c */
[----:B------:R-:W-:Y:S02]  /*2810*/  FSEL R33, R52, -INF , !P0 ;  /* 0xff80000034217808 */ /* 0x000fe40004000000 */
[----:B------:R-:W-:Y:S02]  /*2820*/  FSEL R21, R21, -INF , !P5 ;  /* 0xff80000015157808 */ /* 0x000fe40006800000 */
[C---:B------:R-:W-:Y:S01]  /*2830*/  ISETP.GE.AND P1, PT, R8.reuse, R100, PT ;  /* 0x000000640800720c */ /* 0x040fe20003f26270 */
[----:B------:R-:W-:Y:S01]  /*2840*/  HMMA.16816.F32 R40, R4, R14, R40 ;  /* 0x0000000e0428723c */ /* 0x000fe20000001828 */
[-C--:B------:R-:W-:Y:S01]  /*2850*/  ISETP.GE.AND P0, PT, R8, R95.reuse, PT ;  /* 0x0000005f0800720c */ /* 0x080fe20003f06270 */
[----:B------:R-:W-:Y:S01]  /*2860*/  VIADD R8, R16, 0x30 ;  /* 0x0000003010087836 */ /* 0x000fe20000000000 */
[----:B------:R-:W-:-:S02]  /*2870*/  ISETP.GE.AND P5, PT, R24, R95, PT ;  /* 0x0000005f1800720c */ /* 0x000fc40003fa6270 */
[----:B------:R-:W-:Y:S02]  /*2880*/  FSEL R39, R39, -INF , !P4 ;  /* 0xff80000027277808 */ /* 0x000fe40006000000 */
[----:B------:R-:W-:Y:S01]  /*2890*/  FSEL R85, R54, -INF , !P5 ;  /* 0xff80000036557808 */ /* 0x000fe20006800000 */
[----:B------:R-:W-:Y:S01]  /*28a0*/  VIADD R4, R16, 0x39 ;  /* 0x0000003910047836 */ /* 0x000fe20000000000 */
[----:B------:R-:W-:Y:S01]  /*28b0*/  BAR.SYNC.DEFER_BLOCKING 0x0 ;  /* 0x0000000000007b1d */ /* 0x000fe20000010000 */
[-C--:B------:R-:W-:Y:S02]  /*28c0*/  ISETP.GE.AND P5, PT, R8, R100.reuse, PT ;  /* 0x000000640800720c */ /* 0x080fe40003fa6270 */
[----:B------:R-:W-:Y:S02]  /*28d0*/  ISETP.GE.AND P4, PT, R18, R100, PT ;  /* 0x000000641200720c */ /* 0x000fe40003f86270 */
[----:B------:R-:W-:Y:S02]  /*28e0*/  FSEL R61, R58, -INF , !P2 ;  /* 0xff8000003a3d7808 */ /* 0x000fe40005000000 */
[----:B------:R-:W-:-:S02]  /*28f0*/  FSEL R57, R57, -INF , !P4 ;  /* 0xff80000039397808 */ /* 0x000fc40006000000 */
[----:B------:R-:W-:Y:S02]  /*2900*/  FSEL R101, R44, -INF , !P5 ;  /* 0xff8000002c657808 */ /* 0x000fe40006800000 */
[----:B------:R-:W-:Y:S02]  /*2910*/  ISETP.GE.AND P5, PT, R16, R95, PT ;  /* 0x0000005f1000720c */ /* 0x000fe40003fa6270 */
[----:B------:R-:W-:Y:S02]  /*2920*/  FSEL R35, R53, -INF , !P3 ;  /* 0xff80000035237808 */ /* 0x000fe40005800000 */
[----:B------:R-:W-:Y:S02]  /*2930*/  FSEL R5, R30, -INF , !P5 ;  /* 0xff8000001e057808 */ /* 0x000fe40006800000 */
[----:B------:R-:W-:Y:S02]  /*2940*/  ISETP.GE.AND P5, PT, R94, 0x2, PT ;  /* 0x000000025e00780c */ /* 0x000fe40003fa6270 */
[----:B------:R-:W-:-:S02]  /*2950*/  ISETP.GE.AND P2, PT, R9, R100, PT ;  /* 0x000000640900720c */ /* 0x000fc40003f46270 */
[-C--:B------:R-:W-:Y:S01]  /*2960*/  ISETP.GE.AND P4, PT, R9, R95.reuse, PT ;  /* 0x0000005f0900720c */ /* 0x080fe20003f86270 */
[----:B------:R-:W-:Y:S01]  /*2970*/  VIADD R9, R16, 0x31 ;  /* 0x0000003110097836 */ /* 0x000fe20000000000 */
[----:B------:R-:W-:Y:S01]  /*2980*/  ISETP.GE.AND P3, PT, R8, R95, PT ;  /* 0x0000005f0800720c */ /* 0x000fe20003f66270 */
[C---:B------:R-:W-:Y:S01]  /*2990*/  VIADD R8, R16.reuse, 0x38 ;  /* 0x0000003810087836 */ /* 0x040fe20000000000 */
[----:B------:R-:W-:Y:S02]  /*29a0*/  FSEL R91, R51, -INF , !P0 ;  /* 0xff800000335b7808 */ /* 0x000fe40004000000 */
        /* <DEDUP_REMOVED lines=9> */
[CC--:B------:R-:W-:Y:S02]  /*2a40*/  ISETP.GE.AND P4, PT, R8.reuse, R100.reuse, PT ;  /* 0x000000640800720c */ /* 0x0c0fe40003f86270 */
[-C--:B------:R-:W-:Y:S02]  /*2a50*/  ISETP.GE.AND P1, PT, R8, R95.reuse, PT ;  /* 0x0000005f0800720c */ /* 0x080fe40003f26270 */
        /* <DEDUP_REMOVED lines=11> */
[----:B------:R-:W-:Y:S01]  /*2b10*/  VIADD R41, R94, 0xfffffffe ;  /* 0xfffffffe5e297836 */ /* 0x000fe20000000000 */
[----:B------:R-:W-:Y:S01]  /*2b20*/  ISETP.GE.AND P3, PT, R131, UR5, PT ;  /* 0x0000000583007c0c */ /* 0x000fe2000bf66270 */
[----:B------:R-:W-:Y:S01]  /*2b30*/  BSSY B0, `(.L_x_234) ;  /* 0x000003d000007945 */ /* 0x000fe20003800000 */
[----:B------:R-:W-:Y:S01]  /*2b40*/  ISETP.GE.AND P4, PT, R138, UR5, PT ;  /* 0x000000058a007c0c */ /* 0x000fe2000bf86270 */
[----:B------:R-:W-:Y:S01]  /*2b50*/  IMAD R0, R0, R41, RZ ;  /* 0x0000002900007224 */ /* 0x000fe200078e02ff */
[----:B------:R-:W-:Y:S02]  /*2b60*/  ISETP.GE.AND P1, PT, R130, UR5, PT ;  /* 0x0000000582007c0c */ /* 0x000fe4000bf26270 */
[----:B------:R-:W-:Y:S01]  /*2b70*/  SHF.R.S32.HI R2, RZ, 0x1f, R41 ;  /* 0x0000001fff027819 */ /* 0x000fe20000011429 */
[----:B------:R-:W-:-:S04]  /*2b80*/  IMAD.WIDE.U32 R40, R41, R77, R136 ;  /* 0x0000004d29287225 */ /* 0x000fc800078e0088 */
[----:B------:R-:W-:Y:S02]  /*2b90*/  IMAD R0, R2, R77, R0 ;  /* 0x0000004d02007224 */ /* 0x000fe400078e0200 */
[----:B------:R-:W1:Y:S02]  /*2ba0*/  @!P3 LDC.64 R12, c[0x0][0x218] ;  /* 0x00008600ff0cbb82 */ /* 0x000e640000000a00 */
[----:B------:R-:W-:Y:S01]  /*2bb0*/  IMAD.IADD R0, R41, 0x1, R0 ;  /* 0x0000000129007824 */ /* 0x000fe200078e0200 */
[----:B------:R2:W-:Y:S04]  /*2bc0*/  @P4 STS [R129+0x3000], RZ ;  /* 0x003000ff81004388 */ /* 0x0005e80000000800 */
[----:B------:R2:W-:Y:S01]  /*2bd0*/  @P4 STS [R129+0x3004], RZ ;  /* 0x003004ff81004388 */ /* 0x0005e20000000800 */
[----:B------:R-:W3:Y:S03]  /*2be0*/  @!P4 LDC.64 R14, c[0x0][0x218] ;  /* 0x00008600ff0ecb82 */ /* 0x000ee60000000a00 */
[----:B------:R2:W-:Y:S05]  /*2bf0*/  @P4 STS.64 [R129+0x3008], RZ ;  /* 0x003008ff81004388 */ /* 0x0005ea0000000a00 */
[----:B------:R-:W4:Y:S08]  /*2c00*/  @!P1 LDC.64 R10, c[0x0][0x218] ;  /* 0x00008600ff0a9b82 */ /* 0x000f300000000a00 */
[----:B------:R-:W5:Y:S01]  /*2c10*/  @!P4 LDC.64 R8, c[0x0][0x218] ;  /* 0x00008600ff08cb82 */ /* 0x000f620000000a00 */
[----:B-1----:R-:W-:-:S04]  /*2c20*/  @!P3 LEA R12, P2, R40, R12, 0x1 ;  /* 0x0000000c280cb211 */ /* 0x002fc800078408ff */
[C---:B------:R-:W-:Y:S02]  /*2c30*/  @!P3 LEA.HI.X R13, R40.reuse, R13, R0, 0x1, P2 ;  /* 0x0000000d280db211 */ /* 0x040fe400010f0c00 */
[----:B------:R-:W-:Y:S01]  /*2c40*/  IADD3 R2, P2, R123, R40, RZ ;  /* 0x000000287b027210 */ /* 0x000fe20007f5e0ff */
[----:B------:R-:W1:Y:S01]  /*2c50*/  @!P3 LDC.64 R6, c[0x0][0x218] ;  /* 0x00008600ff06bb82 */ /* 0x000e620000000a00 */
[----:B---3--:R-:W-:-:S04]  /*2c60*/  @!P4 LEA R14, P6, R40, R14, 0x1 ;  /* 0x0000000e280ec211 */ /* 0x008fc800078c08ff */
[C---:B------:R-:W-:Y:S02]  /*2c70*/  @!P4 LEA.HI.X R15, R40.reuse, R15, R0, 0x1, P6 ;  /* 0x0000000f280fc211 */ /* 0x040fe400030f0c00 */
[----:B----4-:R-:W-:-:S03]  /*2c80*/  @!P1 LEA R42, P0, R40, R10, 0x1 ;  /* 0x0000000a282a9211 */ /* 0x010fc600078008ff */
[----:B------:R-:W-:Y:S01]  /*2c90*/  @!PT LDS RZ, [RZ] ;  /* 0x00000000fffff984 */ /* 0x000fe20000000800 */
[----:B------:R-:W-:Y:S01]  /*2ca0*/  @!PT LDS RZ, [RZ] ;  /* 0x00000000fffff984 */ /* 0x000fe20000000800 */
[----:B------:R-:W-:Y:S01]  /*2cb0*/  @!PT LDS RZ, [RZ] ;  /* 0x00000000fffff984 */ /* 0x000fe20000000800 */
[----:B------:R2:W-:Y:S01]  /*2cc0*/  @!P4 LDGSTS.E.BYPASS.LTC128B.128 [R129+0x3000], desc[UR8][R14.64] ;  /* 0x030000000e81cfae */ /* 0x0005e2000b901d48 */
[--C-:B------:R-:W-:Y:S01]  /*2cd0*/  @!P1 LEA.HI.X R43, R40, R11, R0.reuse, 0x1, P0 ;  /* 0x0000000b282b9211 */ /* 0x100fe200000f0c00 */
[----:B------:R-:W-:Y:S02]  /*2ce0*/  IMAD.X R11, R122, 0x1, R0, P2 ;  /* 0x000000017a0b7824 */ /* 0x000fe400010e0600 */
        /* <DEDUP_REMOVED lines=33> */
.L_x_235:
[----:B------:R-:W-:Y:S05]  /*2f00*/  BSYNC B0 ;  /* 0x0000000000007941 */ /* 0x000fea0003800000 */
.L_x_234:
[----:B------:R-:W0:Y:S02]  /*2f10*/  LDGDEPBAR ;  /* 0x00000000000079af */ /* 0x000e240000000000 */
.L_x_233:
[----:B------:R-:W-:Y:S01]  /*2f20*/  FMNMX.FTZ R0, R23, R19, !PT ;  /* 0x0000001317007209 */ /* 0x000fe20007810000 */
[----:B------:R-:W-:Y:S01]  /*2f30*/  ULDC UR6, c[0x0][0x2ec] ;  /* 0x0000bb0000067ab9 */ /* 0x000fe20000000800 */
[----:B------:R-:W-:Y:S02]  /*2f40*/  LEA R118, R4, UR4, 0x1 ;  /* 0x0000000404767c11 */ /* 0x000fe4000f8e08ff */
[----:B------:R-:W-:Y:S02]  /*2f50*/  FMNMX.FTZ R0, R25, R0, !PT ;  /* 0x0000000019007209 */ /* 0x000fe40007810000 */
[----:B------:R-:W-:Y:S01]  /*2f60*/  LEA R116, R3, R118, 0x1 ;  /* 0x0000007603747211 */ /* 0x000fe200078e08ff */
[----:B--2---:R-:W-:Y:S01]  /*2f70*/  LDSM.16.MT88.4 R40, [R118+0x6000] ;  /* 0x006000007628783b */ /* 0x004fe20000004200 */
[----:B------:R-:W-:-:S03]  /*2f80*/  FMNMX.FTZ R0, R65, R0, !PT ;  /* 0x0000000041007209 */ /* 0x000fc60007810000 */
[----:B------:R-:W-:Y:S01]  /*2f90*/  LDSM.16.MT88.4 R72, [R118+0x8000] ;  /* 0x008000007648783b */ /* 0x000fe20000004200 */
[----:B------:R-:W-:-:S03]  /*2fa0*/  FMNMX.FTZ R0, R69, R0, !PT ;  /* 0x0000000045007209 */ /* 0x000fc60007810000 */
[----:B------:R-:W-:Y:S01]  /*2fb0*/  LDSM.16.MT88.4 R48, [R116+0x6000] ;  /* 0x006000007430783b */ /* 0x000fe20000004200 */
[----:B------:R-:W-:-:S03]  /*2fc0*/  FMNMX.FTZ R0, R21, R0, !PT ;  /* 0x0000000015007209 */ /* 0x000fc60007810000 */
[----:B------:R-:W-:Y:S01]  /*2fd0*/  LDSM.16.MT88.4 R12, [R118+0x7400] ;  /* 0x00740000760c783b */ /* 0x000fe20000004200 */
[----:B------:R-:W-:-:S04]  /*2fe0*/  FMNMX.FTZ R0, R71, R0, !PT ;  /* 0x0000000047007209 */ /* 0x000fc80007810000 */
[----:B------:R-:W-:-:S04]  /*2ff0*/  FMNMX.FTZ R0, R57, R0, !PT ;  /* 0x0000000039007209 */ /* 0x000fc80007810000 */
[----:B------:R-:W-:-:S04]  /*3000*/  FMNMX.FTZ R0, R33, R0, !PT ;  /* 0x0000000021007209 */ /* 0x000fc80007810000 */
[----:B-1----:R-:W-:Y:S02]  /*3010*/  FMNMX.FTZ R7, R35, R0, !PT ;  /* 0x0000000023077209 */ /* 0x002fe40007810000 */
        /* <DEDUP_REMOVED lines=12> */
[----:B------:R-:W-:-:S03]  /*30e0*/  FMNMX.FTZ R0, R37, R0, !PT ;  /* 0x0000000025007209 */ /* 0x000fc60007810000 */
[----:B------:R-:W1:Y:S01]  /*30f0*/  SHFL.BFLY PT, R7, R6, 0x2, 0x1f ;  /* 0x0c401f0006077f89 */ /* 0x000e6200000e0000 */
[----:B------:R-:W-:-:S04]  /*3100*/  FMNMX.FTZ R0, R85, R0, !PT ;  /* 0x0000000055007209 */ /* 0x000fc80007810000 */
[----:B------:R-:W-:-:S04]  /*3110*/  FMNMX.FTZ R0, R89, R0, !PT ;  /* 0x0000000059007209 */ /* 0x000fc80007810000 */
[----:B------:R-:W-:-:S04]  /*3120*/  FMNMX.FTZ R0, R103, R0, !PT ;  /* 0x0000000067007209 */ /* 0x000fc80007810000 */
[----:B------:R-:W-:-:S04]  /*3130*/  FMNMX.FTZ R9, R91, R0, !PT ;  /* 0x000000005b097209 */ /* 0x000fc80007810000 */
[----:B------:R-:W-:-:S04]  /*3140*/  FMNMX.FTZ R0, R26, R9, !PT ;  /* 0x000000091a007209 */ /* 0x000fc80007810000 */
[----:B------:R-:W-:Y:S02]  /*3150*/  FMNMX.FTZ R9, R29, R0, !PT ;  /* 0x000000001d097209 */ /* 0x000fe40007810000 */
[----:B-1----:R-:W-:Y:S02]  /*3160*/  FMNMX.FTZ R7, R6, R7, !PT ;  /* 0x0000000706077209 */ /* 0x002fe40007810000 */
[----:B------:R-:W-:-:S03]  /*3170*/  FMNMX.FTZ R0, R28, R9, !PT ;  /* 0x000000091c007209 */ /* 0x000fc60007810000 */
[----:B------:R-:W1:Y:S01]  /*3180*/  SHFL.BFLY PT, R2, R7, 0x1, 0x1f ;  /* 0x0c201f0007027f89 */ /* 0x000e6200000e0000 */
[----:B------:R-:W-:-:S05]  /*3190*/  FMNMX.FTZ R9, R27, R0, !PT ;  /* 0x000000001b097209 */ /* 0x000fca0007810000 */
[----:B------:R-:W2:Y:S01]  /*31a0*/  SHFL.BFLY PT, R6, R9, 0x2, 0x1f ;  /* 0x0c401f0009067f89 */ /* 0x000ea200000e0000 */
[----:B-1----:R-:W-:-:S04]  /*31b0*/  FMNMX.FTZ R2, R7, R2, !PT ;  /* 0x0000000207027209 */ /* 0x002fc80007810000 */
[C---:B------:R-:W-:Y:S01]  /*31c0*/  FSETP.NEU.FTZ.AND P0, PT, R2.reuse, -INF , PT ;  /* 0xff8000000200780b */ /* 0x040fe20003f1d000 */
[----:B------:R-:W-:Y:S01]  /*31d0*/  FMUL.FTZ R108, R2, UR6 ;  /* 0x00000006026c7c20 */ /* 0x000fe20008410000 */
[----:B--2---:R-:W-:Y:S02]  /*31e0*/  FMNMX.FTZ R6, R9, R6, !PT ;  /* 0x0000000609067209 */ /* 0x004fe40007810000 */
[----:B------:R-:W-:Y:S02]  /*31f0*/  LDSM.16.MT88.4 R8, [R118+0x6400] ;  /* 0x006400007608783b */ /* 0x000fe40000004200 */
[----:B------:R-:W-:Y:S02]  /*3200*/  FSEL R108, R108, RZ, P0 ;  /* 0x000000ff6c6c7208 */ /* 0x000fe40000000000 */
[----:B------:R-:W1:Y:S03]  /*3210*/  SHFL.BFLY PT, R7, R6, 0x1, 0x1f ;  /* 0x0c201f0006077f89 */ /* 0x000e6600000e0000 */
        /* <DEDUP_REMOVED lines=10> */
[----:B------:R-:W-:Y:S01]  /*32c0*/  LDSM.16.MT88.4 R56, [R118+0x7000] ;  /* 0x007000007638783b */ /* 0x000fe20000004200 */
[--C-:B------:R-:W-:Y:S01]  /*32d0*/  FFMA.FTZ R35, R88, UR6, -R108.reuse ;  /* 0x0000000658237c23 */ /* 0x100fe2000801086c */
[--C-:B------:R-:W-:Y:S01]  /*32e0*/  FFMA.FTZ R90, R33, UR6, -R108.reuse ;  /* 0x00000006215a7c23 */ /* 0x100fe2000801086c */
[--C-:B------:R-:W-:Y:S01]  /*32f0*/  FFMA.FTZ R86, R84, UR6, -R108.reuse ;  /* 0x0000000654567c23 */ /* 0x100fe2000801086c */
[----:B------:R-:W2:Y:S01]  /*3300*/  MUFU.EX2 R111, R111 ;  /* 0x0000006f006f7308 */ /* 0x000ea20000000800 */
[--C-:B------:R-:W-:Y:S01]  /*3310*/  FFMA.FTZ R101, R101, UR6, -R108.reuse ;  /* 0x0000000665657c23 */ /* 0x100fe2000801086c */
[--C-:B------:R-:W-:Y:S01]  /*3320*/  FFMA.FTZ R102, R102, UR6, -R108.reuse ;  /* 0x0000000666667c23 */ /* 0x100fe2000801086c */
[--C-:B------:R-:W-:Y:S01]  /*3330*/  FFMA.FTZ R104, R104, UR6, -R108.reuse ;  /* 0x0000000668687c23 */ /* 0x100fe2000801086c */
[----:B------:R-:W-:Y:S01]  /*3340*/  FFMA.FTZ R105, R105, UR6, -R108 ;  /* 0x0000000669697c23 */ /* 0x000fe2000801086c */
[----:B-1----:R-:W-:-:S03]  /*3350*/  FMNMX.FTZ R0, R6, R7, !PT ;  /* 0x0000000706007209 */ /* 0x002fc60007810000 */
[----:B------:R-:W-:Y:S01]  /*3360*/  MUFU.EX2 R107, R107 ;  /* 0x0000006b006b7308 */ /* 0x000fe20000000800 */
[C---:B------:R-:W-:Y:S01]  /*3370*/  FSETP.NEU.FTZ.AND P0, PT, R0.reuse, -INF , PT ;  /* 0xff8000000000780b */ /* 0x040fe20003f1d000 */
[----:B------:R-:W-:-:S06]  /*3380*/  FMUL.FTZ R30, R0, UR6 ;  /* 0x00000006001e7c20 */ /* 0x000fcc0008410000 */
[----:B------:R-:W1:Y:S01]  /*3390*/  MUFU.EX2 R106, R106 ;  /* 0x0000006a006a7308 */ /* 0x000e620000000800 */
[----:B------:R-:W-:Y:S02]  /*33a0*/  FSEL R30, R30, RZ, P0 ;  /* 0x000000ff1e1e7208 */ /* 0x000fe40000000000 */
[----:B--2---:R-:W-:Y:S01]  /*33b0*/  F2FP.F16.F32.PACK_AB R80, R111, R114 ;  /* 0x000000726f50723e */ /* 0x004fe200000000ff */
        /* <DEDUP_REMOVED lines=12> */
[----:B-1----:R-:W-:Y:S01]  /*3480*/  F2FP.F16.F32.PACK_AB R82, R106, R107 ;  /* 0x0000006b6a52723e */ /* 0x002fe200000000ff */
[--C-:B------:R-:W-:Y:S01]  /*3490*/  FFMA.FTZ R85, R89, UR6, -R30.reuse ;  /* 0x0000000659557c23 */ /* 0x100fe2000801081e */
[----:B------:R-:W1:Y:S01]  /*34a0*/  LDSM.16.MT88.4 R16, [R116+0x6400] ;  /* 0x006400007410783b */ /* 0x000e620000004200 */
[----:B------:R-:W3:Y:S01]  /*34b0*/  MUFU.EX2 R109, R109 ;  /* 0x0000006d006d7308 */ /* 0x000ee20000000800 */
[--C-:B------:R-:W-:Y:S01]  /*34c0*/  FFMA.FTZ R84, R103, UR6, -R30.reuse ;  /* 0x0000000667547c23 */ /* 0x100fe2000801081e */
[--C-:B------:R-:W-:Y:S01]  /*34d0*/  FFMA.FTZ R33, R91, UR6, -R30.reuse ;  /* 0x000000065b217c23 */ /* 0x100fe2000801081e */
[--C-:B------:R-:W-:Y:S01]  /*34e0*/  FFMA.FTZ R26, R26, UR6, -R30.reuse ;  /* 0x000000061a1a7c23 */ /* 0x100fe2000801081e */
[--C-:B------:R-:W-:Y:S01]  /*34f0*/  FFMA.FTZ R29, R29, UR6, -R30.reuse ;  /* 0x000000061d1d7c23 */ /* 0x100fe2000801081e */
[--C-:B------:R-:W-:Y:S01]  /*3500*/  FFMA.FTZ R146, R27, UR6, -R30.reuse ;  /* 0x000000061b927c23 */ /* 0x100fe2000801081e */
[----:B------:R-:W-:-:S02]  /*3510*/  FFMA.FTZ R28, R28, UR6, -R30 ;  /* 0x000000061c1c7c23 */ /* 0x000fc4000801081e */
[----:B------:R-:W-:Y:S08]  /*3520*/  MUFU.EX2 R110, R110 ;  /* 0x0000006e006e7308 */ /* 0x000ff00000000800 */
[----:B------:R-:W4:Y:S01]  /*3530*/  MUFU.EX2 R31, R31 ;  /* 0x0000001f001f7308 */ /* 0x000f220000000800 */
[----:B---3--:R-:W-:Y:S01]  /*3540*/  F2FP.F16.F32.PACK_AB R81, R112, R109 ;  /* 0x0000006d7051723e */ /* 0x008fe200000000ff */
[----:B------:R-:W-:-:S06]  /*3550*/  FADD.FTZ R109, R109, R112 ;  /* 0x000000706d6d7221 */ /* 0x000fcc0000010000 */
[----:B------:R-:W-:Y:S08]  /*3560*/  MUFU.EX2 R32, R32 ;  /* 0x0000002000207308 */ /* 0x000ff00000000800 */
[----:B------:R-:W3:Y:S01]  /*3570*/  MUFU.EX2 R23, R23 ;  /* 0x0000001700177308 */ /* 0x000ee20000000800 */
[----:B----4-:R-:W-:Y:S01]  /*3580*/  F2FP.F16.F32.PACK_AB R83, R31, R110 ;  /* 0x0000006e1f53723e */ /* 0x010fe200000000ff */
[----:B------:R-:W-:-:S04]  /*3590*/  FADD.FTZ R110, R110, R109 ;  /* 0x0000006d6e6e7221 */ /* 0x000fc80000010000 */
[----:B------:R-:W-:Y:S02]  /*35a0*/  FADD.FTZ R31, R31, R110 ;  /* 0x0000006e1f1f7221 */ /* 0x000fe40000010000 */
[C---:B------:R-:W-:Y:S01]  /*35b0*/  HMMA.16816.F32 R36, R80.reuse, R40, RZ ;  /* 0x000000285024723c */ /* 0x040fe200000018ff */
[----:B------:R-:W-:Y:S05]  /*35c0*/  MUFU.EX2 R22, R22 ;  /* 0x0000001600167308 */ /* 0x000fea0000000800 */
[----:B------:R-:W-:Y:S03]  /*35d0*/  HMMA.16816.F32 R40, R80, R42, RZ ;  /* 0x0000002a5028723c */ /* 0x000fe600000018ff */
[----:B------:R-:W4:Y:S01]  /*35e0*/  MUFU.EX2 R21, R21 ;  /* 0x0000001500157308 */ /* 0x000f220000000800 */
[----:B---3--:R-:W-:-:S02]  /*35f0*/  F2FP.F16.F32.PACK_AB R4, R23, R32 ;  /* 0x000000201704723e */ /* 0x008fc400000000ff */
[C---:B--2---:R-:W-:Y:S05]  /*3600*/  HMMA.16816.F32 R60, R80.reuse, R64, RZ ;  /* 0x00000040503c723c */ /* 0x044fea00000018ff */
[----:B------:R-:W-:Y:S01]  /*3610*/  MUFU.EX2 R34, R34 ;  /* 0x0000002200227308 */ /* 0x000fe20000000800 */
[C---:B------:R-:W-:Y:S06]  /*3620*/  HMMA.16816.F32 R64, R80.reuse, R66, RZ ;  /* 0x000000425040723c */ /* 0x040fec00000018ff */
[----:B------:R-:W-:Y:S01]  /*3630*/  HMMA.16816.F32 R68, R80, R72, RZ ;  /* 0x000000485044723c */ /* 0x000fe200000018ff */
[----:B------:R-:W2:Y:S01]  /*3640*/  MUFU.EX2 R25, R25 ;  /* 0x0000001900197308 */ /* 0x000ea20000000800 */
[----:B----4-:R-:W-:-:S04]  /*3650*/  F2FP.F16.F32.PACK_AB R6, R21, R22 ;  /* 0x000000161506723e */ /* 0x010fc800000000ff */
[C---:B------:R-:W-:Y:S03]  /*3660*/  HMMA.16816.F32 R72, R80.reuse, R74, RZ ;  /* 0x0000004a5048723c */ /* 0x040fe600000018ff */
[----:B------:R-:W-:Y:S03]  /*3670*/  MUFU.EX2 R24, R24 ;  /* 0x0000001800187308 */ /* 0x000fe60000000800 */
[C---:B------:R-:W-:Y:S05]  /*3680*/  HMMA.16816.F32 R44, R80.reuse, R48, RZ ;  /* 0x00000030502c723c */ /* 0x040fea00000018ff */
[----:B------:R-:W3:Y:S01]  /*3690*/  MUFU.EX2 R3, R3 ;  /* 0x0000000300037308 */ /* 0x000ee20000000800 */
[----:B--2---:R-:W-:Y:S01]  /*36a0*/  F2FP.F16.F32.PACK_AB R5, R25, R34 ;  /* 0x000000221905723e */ /* 0x004fe200000000ff */
[----:B------:R-:W-:Y:S01]  /*36b0*/  HMMA.16816.F32 R52, R80, R56, RZ ;  /* 0x000000385034723c */ /* 0x000fe200000018ff */
[----:B------:R-:W-:-:S04]  /*36c0*/  FADD.FTZ R34, R34, R31 ;  /* 0x0000001f22227221 */ /* 0x000fc80000010000 */
[----:B------:R-:W-:Y:S01]  /*36d0*/  FADD.FTZ R25, R25, R34 ;  /* 0x0000002219197221 */ /* 0x000fe20000010000 */
[C---:B------:R-:W-:Y:S01]  /*36e0*/  HMMA.16816.F32 R48, R80.reuse, R50, RZ ;  /* 0x000000325030723c */ /* 0x040fe200000018ff */
[----:B------:R-:W-:Y:S05]  /*36f0*/  MUFU.EX2 R90, R90 ;  /* 0x0000005a005a7308 */ /* 0x000fea0000000800 */
[----:B------:R-:W-:Y:S01]  /*3700*/  HMMA.16816.F32 R56, R80, R58, RZ ;  /* 0x0000003a5038723c */ /* 0x000fe200000018ff */
[----:B---3--:R-:W-:Y:S02]  /*3710*/  F2FP.F16.F32.PACK_AB R7, R3, R24 ;  /* 0x000000180307723e */ /* 0x008fe400000000ff */
[----:B------:R-:W2:Y:S01]  /*3720*/  MUFU.EX2 R87, R87 ;  /* 0x0000005700577308 */ /* 0x000ea20000000800 */
[----:B------:R-:W-:-:S04]  /*3730*/  FADD.FTZ R24, R24, R25 ;  /* 0x0000001918187221 */ /* 0x000fc80000010000 */
[----:B------:R-:W-:Y:S01]  /*3740*/  FADD.FTZ R3, R3, R24 ;  /* 0x0000001803037221 */ /* 0x000fe20000010000 */
[C---:B------:R-:W-:Y:S02]  /*3750*/  HMMA.16816.F32 R36, R4.reuse, R8, R36 ;  /* 0x000000080424723c */ /* 0x040fe40000001824 */
[----:B------:R-:W-:Y:S04]  /*3760*/  MUFU.EX2 R86, R86 ;  /* 0x0000005600567308 */ /* 0x000fe80000000800 */
[C---:B------:R-:W-:Y:S01]  /*3770*/  HMMA.16816.F32 R40, R4.reuse, R10, R40 ;  /* 0x0000000a0428723c */ /* 0x040fe20000001828 */
[----:B------:R-:W3:Y:S03]  /*3780*/  LDSM.16.MT88.4 R8, [R116+0x7400] ;  /* 0x007400007408783b */ /* 0x000ee60000004200 */
[----:B------:R-:W-:Y:S02]  /*3790*/  MUFU.EX2 R35, R35 ;  /* 0x0000002300237308 */ /* 0x000fe40000000800 */
[C---:B-1----:R-:W-:Y:S06]  /*37a0*/  HMMA.16816.F32 R44, R4.reuse, R16, R44 ;  /* 0x00000010042c723c */ /* 0x042fec000000182c */
[----:B------:R-:W-:Y:S01]  /*37b0*/  MUFU.EX2 R88, R88 ;  /* 0x0000005800587308 */ /* 0x000fe20000000800 */
[C---:B------:R-:W-:Y:S01]  /*37c0*/  HMMA.16816.F32 R48, R4.reuse, R18, R48 ;  /* 0x000000120430723c */ /* 0x040fe20000001830 */
[----:B------:R-:W-:Y:S05]  /*37d0*/  LDSM.16.MT88.4 R16, [R118+0x6c00] ;  /* 0x006c00007610783b */ /* 0x000fea0000004200 */
[C---:B------:R-:W-:Y:S01]  /*37e0*/  HMMA.16816.F32 R52, R4.reuse, R12, R52 ;  /* 0x0000000c0434723c */ /* 0x040fe20000001834 */
[----:B------:R-:W1:Y:S05]  /*37f0*/  MUFU.EX2 R85, R85 ;  /* 0x0000005500557308 */ /* 0x000e6a0000000800 */
[----:B------:R-:W-:Y:S01]  /*3800*/  HMMA.16816.F32 R56, R4, R14, R56 ;  /* 0x0000000e0438723c */ /* 0x000fe20000001838 */
[----:B------:R-:W-:-:S02]  /*3810*/  FADD.FTZ R13, R107, R114 ;  /* 0x000000726b0d7221 */ /* 0x000fc40000010000 */
[----:B------:R-:W-:Y:S02]  /*3820*/  MUFU.EX2 R84, R84 ;  /* 0x0000005400547308 */ /* 0x000fe40000000800 */
[----:B------:R-:W-:-:S04]  /*3830*/  FADD.FTZ R13, R106, R13 ;  /* 0x0000000d6a0d7221 */ /* 0x000fc80000010000 */
[----:B------:R-:W-:Y:S02]  /*3840*/  FADD.FTZ R32, R32, R13 ;  /* 0x0000000d20207221 */ /* 0x000fe40000010000 */
[----:B------:R-:W4:Y:S01]  /*3850*/  MUFU.EX2 R33, R33 ;  /* 0x0000002100217308 */ /* 0x000f220000000800 */
[----:B------:R-:W-:Y:S01]  /*3860*/  LDSM.16.MT88.4 R12, [R116+0x6c00] ;  /* 0x006c0000740c783b */ /* 0x000fe20000004200 */
[----:B------:R-:W-:Y:S01]  /*3870*/  FADD.FTZ R23, R23, R32 ;  /* 0x0000002017177221 */ /* 0x000fe20000010000 */
[C---:B---3--:R-:W-:Y:S03]  /*3880*/  HMMA.16816.F32 R60, R4.reuse, R8, R60 ;  /* 0x00000008043c723c */ /* 0x048fe6000000183c */
[----:B------:R-:W-:Y:S02]  /*3890*/  FADD.FTZ R22, R22, R23 ;  /* 0x0000001716167221 */ /* 0x000fe40000010000 */
[----:B------:R-:W-:Y:S02]  /*38a0*/  MUFU.EX2 R101, R101 ;  /* 0x0000006500657308 */ /* 0x000fe40000000800 */
[----:B------:R-:W-:Y:S01]  /*38b0*/  FADD.FTZ R21, R21, R22 ;  /* 0x0000001615157221 */ /* 0x000fe20000010000 */
[C---:B------:R-:W-:Y:S01]  /*38c0*/  HMMA.16816.F32 R64, R4.reuse, R10, R64 ;  /* 0x0000000a0440723c */ /* 0x040fe20000001840 */
[----:B------:R-:W3:Y:S04]  /*38d0*/  LDSM.16.MT88.4 R8, [R118+0x8400] ;  /* 0x008400007608783b */ /* 0x000ee80000004200 */
[----:B------:R-:W5:Y:S08]  /*38e0*/  MUFU.EX2 R102, R102 ;  /* 0x0000006600667308 */ /* 0x000f700000000800 */
[----:B------:R-:W-:Y:S08]  /*38f0*/  MUFU.EX2 R104, R104 ;  /* 0x0000006800687308 */ /* 0x000ff00000000800 */
[----:B------:R-:W-:Y:S08]  /*3900*/  MUFU.EX2 R105, R105 ;  /* 0x0000006900697308 */ /* 0x000ff00000000800 */
[----:B------:R-:W-:Y:S08]  /*3910*/  MUFU.EX2 R26, R26 ;  /* 0x0000001a001a7308 */ /* 0x000ff00000000800 */
[----:B------:R-:W5:Y:S01]  /*3920*/  MUFU.EX2 R29, R29 ;  /* 0x0000001d001d7308 */ /* 0x000f620000000800 */
[C---:B---3--:R-:W-:Y:S07]  /*3930*/  HMMA.16816.F32 R68, R4.reuse, R8, R68 ;  /* 0x000000080444723c */ /* 0x048fee0000001844 */
[----:B------:R-:W-:Y:S01]  /*3940*/  MUFU.EX2 R27, R28 ;  /* 0x0000001c001b7308 */ /* 0x000fe20000000800 */
[----:B------:R-:W-:Y:S01]  /*3950*/  HMMA.16816.F32 R72, R4, R10, R72 ;  /* 0x0000000a0448723c */ /* 0x000fe20000001848 */
[----:B------:R-:W3:Y:S06]  /*3960*/  LDSM.16.MT88.4 R8, [R116+0x8000] ;  /* 0x008000007408783b */ /* 0x000eec0000004200 */
[----:B------:R-:W5:Y:S01]  /*3970*/  MUFU.EX2 R146, R146 ;  /* 0x0000009200927308 */ /* 0x000f620000000800 */
[C---:B---3--:R-:W-:Y:S06]  /*3980*/  HMMA.16816.F32 R76, R80.reuse, R8, RZ ;  /* 0x00000008504c723c */ /* 0x048fec00000018ff */
[----:B------:R-:W-:Y:S01]  /*3990*/  HMMA.16816.F32 R80, R80, R10, RZ ;  /* 0x0000000a5050723c */ /* 0x000fe200000018ff */
[----:B------:R-:W3:-:S15]  /*39a0*/  LDSM.16.MT88.4 R8, [R116+0x8400] ;  /* 0x008400007408783b */ /* 0x000ede0000004200 */
[----:B------:R-:W-:-:S02]  /*39b0*/  NOP ;  /* 0x0000000000007918 */ /* 0x000fc40000000000 */
[C---:B---3--:R-:W-:Y:S06]  /*39c0*/  HMMA.16816.F32 R76, R4.reuse, R8, R76 ;  /* 0x00000008044c723c */ /* 0x048fec000000184c */
[----:B------:R-:W-:Y:S01]  /*39d0*/  HMMA.16816.F32 R80, R4, R10, R80 ;  /* 0x0000000a0450723c */ /* 0x000fe20000001850 */
[----:B------:R-:W3:Y:S06]  /*39e0*/  LDSM.16.MT88.4 R8, [R118+0x6800] ;  /* 0x006800007608783b */ /* 0x000eec0000004200 */
[----:B--2---:R-:W-:Y:S01]  /*39f0*/  F2FP.F16.F32.PACK_AB R4, R87, R90 ;  /* 0x0000005a5704723e */ /* 0x004fe200000000ff */
[----:B------:R-:W-:Y:S01]  /*3a00*/  FADD.FTZ R90, R90, R21 ;  /* 0x000000155a5a7221 */ /* 0x000fe20000010000 */
[----:B-1----:R-:W-:Y:S01]  /*3a10*/  F2FP.F16.F32.PACK_AB R5, R85, R88 ;  /* 0x000000585505723e */ /* 0x002fe200000000ff */
[----:B------:R-:W-:Y:S01]  /*3a20*/  FADD.FTZ R88, R88, R3 ;  /* 0x0000000358587221 */ /* 0x000fe20000010000 */
[----:B------:R-:W-:Y:S01]  /*3a30*/  F2FP.F16.F32.PACK_AB R6, R35, R86 ;  /* 0x000000562306723e */ /* 0x000fe200000000ff */
[----:B------:R-:W-:Y:S01]  /*3a40*/  FADD.FTZ R87, R87, R90 ;  /* 0x0000005a57577221 */ /* 0x000fe20000010000 */
[----:B----4-:R-:W-:Y:S01]  /*3a50*/  F2FP.F16.F32.PACK_AB R7, R33, R84 ;  /* 0x000000542107723e */ /* 0x010fe200000000ff */
[----:B------:R-:W-:-:S02]  /*3a60*/  FADD.FTZ R85, R85, R88 ;  /* 0x0000005855557221 */ /* 0x000fc40000010000 */
[----:B------:R-:W-:Y:S02]  /*3a70*/  FADD.FTZ R86, R86, R87 ;  /* 0x0000005756567221 */ /* 0x000fe40000010000 */
[----:B------:R-:W-:Y:S02]  /*3a80*/  FADD.FTZ R84, R84, R85 ;  /* 0x0000005554547221 */ /* 0x000fe40000010000 */
[----:B------:R-:W-:Y:S02]  /*3a90*/  FADD.FTZ R86, R35, R86 ;  /* 0x0000005623567221 */ /* 0x000fe40000010000 */
[----:B------:R-:W-:Y:S01]  /*3aa0*/  FADD.FTZ R33, R33, R84 ;  /* 0x0000005421217221 */ /* 0x000fe20000010000 */
[C---:B---3--:R-:W-:Y:S06]  /*3ab0*/  HMMA.16816.F32 R36, R4.reuse, R8, R36 ;  /* 0x000000080424723c */ /* 0x048fec0000001824 */
        /* <DEDUP_REMOVED lines=17> */
[----:B-----5:R-:W-:Y:S01]  /*3bd0*/  F2FP.F16.F32.PACK_AB R4, R102, R101 ;  /* 0x000000656604723e */ /* 0x020fe200000000ff */
        /* <DEDUP_REMOVED lines=28> */
[----:B------:R-:W-:Y:S01]  /*3da0*/  ULDC UR4, c[0x0][0x2d0] ;  /* 0x0000b40000047ab9 */ /* 0x000fe20000000800 */
[----:B------:R-:W-:Y:S01]  /*3db0*/  VIADD R3, R94, 0xfffffffe ;  /* 0xfffffffe5e037836 */ /* 0x000fe20000000000 */
[----:B------:R-:W-:Y:S01]  /*3dc0*/  ISETP.GE.AND P4, PT, R138, UR4, PT ;  /* 0x000000048a007c0c */ /* 0x000fe2000bf86270 */
[----:B------:R-:W-:-:S04]  /*3dd0*/  DEPBAR.LE SB0, 0x0 ;  /* 0x000080000000791a */ /* 0x000fc80000000000 */
[----:B------:R-:W-:Y:S01]  /*3de0*/  BAR.SYNC.DEFER_BLOCKING 0x0 ;  /* 0x0000000000007b1d */ /* 0x000fe20000010000 */
[----:B------:R-:W-:Y:S01]  /*3df0*/  ISETP.GE.AND P3, PT, R131, UR4, PT ;  /* 0x0000000483007c0c */ /* 0x000fe2000bf66270 */
[----:B------:R-:W-:Y:S01]  /*3e00*/  IMAD R16, R124, R3, RZ ;  /* 0x000000037c107224 */ /* 0x000fe200078e02ff */
[----:B------:R-:W-:Y:S01]  /*3e10*/  ISETP.GE.AND P2, PT, R130, UR4, PT ;  /* 0x0000000482007c0c */ /* 0x000fe2000bf46270 */
[----:B------:R-:W-:Y:S01]  /*3e20*/  IMAD.WIDE.U32 R18, R3, R125, R98 ;  /* 0x0000007d03127225 */ /* 0x000fe200078e0062 */
[----:B------:R-:W-:-:S03]  /*3e30*/  SHF.R.S32.HI R4, RZ, 0x1f, R3 ;  /* 0x0000001fff047819 */ /* 0x000fc60000011403 */
[----:B------:R-:W1:Y:S02]  /*3e40*/  @!P4 LDC.64 R14, c[0x0][0x220] ;  /* 0x00008800ff0ecb82 */ /* 0x000e640000000a00 */
[----:B------:R-:W-:-:S04]  /*3e50*/  IMAD R16, R4, R125, R16 ;  /* 0x0000007d04107224 */ /* 0x000fc800078e0210 */
[----:B------:R-:W-:Y:S02]  /*3e60*/  IMAD.IADD R16, R19, 0x1, R16 ;  /* 0x0000000113107824 */ /* 0x000fe400078e0210 */
[----:B------:R-:W2:Y:S08]  /*3e70*/  @!P3 LDC.64 R12, c[0x0][0x220] ;  /* 0x00008800ff0cbb82 */ /* 0x000eb00000000a00 */
[----:B------:R-:W3:Y:S01]  /*3e80*/  @!P2 LDC.64 R10, c[0x0][0x220] ;  /* 0x00008800ff0aab82 */ /* 0x000ee20000000a00 */
[----:B------:R-:W-:Y:S04]  /*3e90*/  @P4 STS [R129+0x6000], RZ ;  /* 0x006000ff81004388 */ /* 0x000fe80000000800 */
[----:B------:R-:W-:Y:S03]  /*3ea0*/  @P4 STS [R129+0x6004], RZ ;  /* 0x006004ff81004388 */ /* 0x000fe60000000800 */
[----:B------:R-:W4:Y:S01]  /*3eb0*/  @!P4 LDC.64 R8, c[0x0][0x220] ;  /* 0x00008800ff08cb82 */ /* 0x000f220000000a00 */
[----:B-1----:R-:W-:Y:S01]  /*3ec0*/  @!P4 LEA R20, P0, R18, R14, 0x1 ;  /* 0x0000000e1214c211 */ /* 0x002fe200078008ff */
[----:B------:R-:W-:Y:S01]  /*3ed0*/  @P4 STS.64 [R129+0x6008], RZ ;  /* 0x006008ff81004388 */ /* 0x000fe20000000a00 */
[----:B------:R-:W-:-:S02]  /*3ee0*/  IADD3 R14, P6, R127, R18, RZ ;  /* 0x000000127f0e7210 */ /* 0x000fc40007fde0ff */
[----:B------:R-:W-:-:S03]  /*3ef0*/  @!P4 LEA.HI.X R21, R18, R15, R16, 0x1, P0 ;  /* 0x0000000f1215c211 */ /* 0x000fc600000f0c10 */
[----:B------:R-:W1:Y:S01]  /*3f00*/  @!P3 LDC.64 R6, c[0x0][0x220] ;  /* 0x00008800ff06bb82 */ /* 0x000e620000000a00 */
[C---:B--2---:R-:W-:Y:S01]  /*3f10*/  @!P3 LEA R12, P1, R18.reuse, R12, 0x1 ;  /* 0x0000000c120cb211 */ /* 0x044fe200078208ff */
[----:B------:R-:W-:Y:S01]  /*3f20*/  @!PT LDS RZ, [RZ] ;  /* 0x00000000fffff984 */ /* 0x000fe20000000800 */
[----:B------:R-:W-:Y:S01]  /*3f30*/  @!PT LDS RZ, [RZ] ;  /* 0x00000000fffff984 */ /* 0x000fe20000000800 */
[----:B------:R-:W-:Y:S01]  /*3f40*/  @!PT LDS RZ, [RZ] ;  /* 0x00000000fffff984 */ /* 0x000fe20000000800 */
[----:B------:R2:W-:Y:S03]  /*3f50*/  @!P4 LDGSTS.E.BYPASS.LTC128B.128 [R129+0x6000], desc[UR8][R20.64] ;  /* 0x060000001481cfae */ /* 0x0005e6000b901d48 */
[C-C-:B------:R-:W-:Y:S01]  /*3f60*/  @!P3 LEA.HI.X R13, R18.reuse, R13, R16.reuse, 0x1, P1 ;  /* 0x0000000d120db211 */ /* 0x140fe200008f0c10 */
[----:B------:R-:W-:Y:S02]  /*3f70*/  @P3 STS.128 [R129+0x7000], RZ ;  /* 0x007000ff81003388 */ /* 0x000fe40000000c00 */
[----:B------:R-:W5:Y:S01]  /*3f80*/  @!P2 LDC.64 R4, c[0x0][0x220] ;  /* 0x00008800ff04ab82 */ /* 0x000f620000000a00 */
[C---:B---3--:R-:W-:Y:S01]  /*3f90*/  @!P2 LEA R10, P0, R18.reuse, R10, 0x1 ;  /* 0x0000000a120aa211 */ /* 0x048fe200078008ff */
[----:B------:R-:W-:Y:S01]  /*3fa0*/  @!PT LDS RZ, [RZ] ;  /* 0x00000000fffff984 */ /* 0x000fe20000000800 */
[----:B------:R-:W-:Y:S01]  /*3fb0*/  @!PT LDS RZ, [RZ] ;  /* 0x00000000fffff984 */ /* 0x000fe20000000800 */
[----:B------:R-:W-:Y:S01]  /*3fc0*/  @!PT LDS RZ, [RZ] ;  /* 0x00000000fffff984 */ /* 0x000fe20000000800 */
[----:B------:R-:W-:Y:S03]  /*3fd0*/  @!P3 LDGSTS.E.BYPASS.LTC128B.128 [R129+0x7000], desc[UR8][R12.64+0x40] ;  /* 0x070000400c81bfae */ /* 0x000fe6000b901d48 */
[--C-:B------:R-:W-:Y:S01]  /*3fe0*/  @!P2 LEA.HI.X R11, R18, R11, R16.reuse, 0x1, P0 ;  /* 0x0000000b120ba211 */ /* 0x100fe200000f0c10 */
[----:B------:R-:W-:Y:S01]  /*3ff0*/  IMAD.X R16, R126, 0x1, R16, P6 ;  /* 0x000000017e107824 */ /* 0x000fe200030e0610 */
[----:B------:R-:W-:Y:S01]  /*4000*/  @P2 STS.128 [R129+0x8000], RZ ;  /* 0x008000ff81002388 */ /* 0x000fe20000000c00 */
[----:B----4-:R-:W-:-:S03]  /*4010*/  @!P4 LEA R24, P5, R14, R8, 0x1 ;  /* 0x000000080e18c211 */ /* 0x010fc600078a08ff */
[----:B------:R-:W-:Y:S01]  /*4020*/  @!PT LDS RZ, [RZ] ;  /* 0x00000000fffff984 */ /* 0x000fe20000000800 */
[----:B------:R-:W-:Y:S01]  /*4030*/  @!PT LDS RZ, [RZ] ;  /* 0x00000000fffff984 */ /* 0x000fe20000000800 */
[----:B------:R-:W-:Y:S01]  /*4040*/  @!PT LDS RZ, [RZ] ;  /* 0x00000000fffff984 */ /* 0x000fe20000000800 */
[----:B------:R3:W-:Y:S01]  /*4050*/  @!P2 LDGSTS.E.BYPASS.LTC128B.128 [R129+0x8000], desc[UR8][R10.64+0x80] ;  /* 0x080000800a81afae */ /* 0x0007e2000b901d48 */
[----:B------:R-:W-:-:S03]  /*4060*/  @!P4 LEA.HI.X R25, R14, R9, R16, 0x1, P5 ;  /* 0x000000090e19c211 */ /* 0x000fc600028f0c10 */
        /* <DEDUP_REMOVED lines=8> */
[----:B-----5:R-:W-:-:S03]  /*40f0*/  @!P2 LEA R88, P0, R14, R4, 0x1 ;  /* 0x000000040e58a211 */ /* 0x020fc600078008ff */
[----:B------:R-:W-:Y:S01]  /*4100*/  @!PT LDS RZ, [RZ] ;  /* 0x00000000fffff984 */ /* 0x000fe20000000800 */
[----:B------:R-:W-:Y:S01]  /*4110*/  @!PT LDS RZ, [RZ] ;  /* 0x00000000fffff984 */ /* 0x000fe20000000800 */
[----:B------:R-:W-:Y:S01]  /*4120*/  @!PT LDS RZ, [RZ] ;  /* 0x00000000fffff984 */ /* 0x000fe20000000800 */
[----:B------:R-:W-:Y:S01]  /*4130*/  @!P3 LDGSTS.E.BYPASS.LTC128B.128 [R129+0x7800], desc[UR8][R26.64+0x40] ;  /* 0x078000401a81bfae */ /* 0x000fe2000b901d48 */
[----:B------:R-:W-:-:S03]  /*4140*/  @!P2 LEA.HI.X R89, R14, R5, R16, 0x1, P0 ;  /* 0x000000050e59a211 */ /* 0x000fc600000f0c10 */
[----:B------:R-:W-:Y:S04]  /*4150*/  @P2 STS.128 [R129+0x8800], RZ ;  /* 0x008800ff81002388 */ /* 0x000fe80000000c00 */
[----:B------:R-:W-:Y:S01]  /*4160*/  @!PT LDS RZ, [RZ] ;  /* 0x00000000fffff984 */ /* 0x000fe20000000800 */
[----:B------:R-:W-:Y:S01]  /*4170*/  @!PT LDS RZ, [RZ] ;  /* 0x00000000fffff984 */ /* 0x000fe20000000800 */
[----:B------:R-:W-:Y:S01]  /*4180*/  @!PT LDS RZ, [RZ] ;  /* 0x00000000fffff984 */ /* 0x000fe20000000800 */
[----:B------:R1:W-:Y:S04]  /*4190*/  @!P2 LDGSTS.E.BYPASS.LTC128B.128 [R129+0x8800], desc[UR8][R88.64+0x80] ;  /* 0x088000805881afae */ /* 0x0003e8000b901d48 */
[----:B------:R-:W-:Y:S04]  /*41a0*/  LDSM.16.M88.4 R4, [R121] ;  /* 0x000000007904783b */ /* 0x000fe80000000200 */
[----:B--2---:R-:W2:Y:S04]  /*41b0*/  LDSM.16.M88.4 R20, [R120+0x3400] ;  /* 0x003400007814783b */ /* 0x004ea80000000200 */
[----:B------:R-:W4:Y:S04]  /*41c0*/  LDSM.16.M88.4 R28, [R120+0x3000] ;  /* 0x00300000781c783b */ /* 0x000f280000000200 */
[----:B------:R-:W-:Y:S04]  /*41d0*/  LDSM.16.M88.4 R84, [R119] ;  /* 0x000000007754783b */ /* 0x000fe80000000200 */
[----:B---3--:R-:W3:Y:S04]  /*41e0*/  LDSM.16.M88.4 R8, [R117+0x3400] ;  /* 0x003400007508783b */ /* 0x008ee80000000200 */
[----:B------:R-:W5:Y:S04]  /*41f0*/  LDSM.16.M88.4 R16, [R117+0x3000] ;  /* 0x003000007510783b */ /* 0x000f680000000200 */
[----:B------:R-:W5:Y:S04]  /*4200*/  LDSM.16.M88.4 R12, [R120+0x3800] ;  /* 0x00380000780c783b */ /* 0x000f680000000200 */
[----:B-1----:R-:W-:Y:S04]  /*4210*/  LDSM.16.M88.4 R88, [R120+0x3c00] ;  /* 0x003c00007858783b */ /* 0x002fe80000000200 */
[----:B------:R-:W0:Y:S01]  /*4220*/  LDGDEPBAR ;  /* 0x00000000000079af */ /* 0x000e220000000000 */
[C---:B--2---:R-:W-:Y:S06]  /*4230*/  HMMA.16816.F32 R24, R4.reuse, R20, RZ ;  /* 0x000000140418723c */ /* 0x044fec00000018ff */
[C---:B------:R-:W-:Y:S06]  /*4240*/  HMMA.16816.F32 R20, R4.reuse, R22, RZ ;  /* 0x000000160414723c */ /* 0x040fec00000018ff */
[C---:B----4-:R-:W-:Y:S06]  /*4250*/  HMMA.16816.F32 R32, R4.reuse, R28, RZ ;  /* 0x0000001c0420723c */ /* 0x050fec00000018ff */
[----:B------:R-:W-:Y:S06]  /*4260*/  HMMA.16816.F32 R28, R4, R30, RZ ;  /* 0x0000001e041c723c */ /* 0x000fec00000018ff */
[C---:B---3--:R-:W-:Y:S06]  /*4270*/  HMMA.16816.F32 R24, R84.reuse, R8, R24 ;  /* 0x000000085418723c */ /* 0x048fec0000001818 */
[C---:B------:R-:W-:Y:S01]  /*4280*/  HMMA.16816.F32 R20, R84.reuse, R10, R20 ;  /* 0x0000000a5414723c */ /* 0x040fe20000001814 */
[----:B------:R-:W1:Y:S05]  /*4290*/  LDSM.16.M88.4 R8, [R117+0x3800] ;  /* 0x003800007508783b */ /* 0x000e6a0000000200 */
[C---:B-----5:R-:W-:Y:S06]  /*42a0*/  HMMA.16816.F32 R32, R84.reuse, R16, R32 ;  /* 0x000000105420723c */ /* 0x060fec0000001820 */
[----:B------:R-:W-:Y:S06]  /*42b0*/  HMMA.16816.F32 R28, R84, R18, R28 ;  /* 0x00000012541c723c */ /* 0x000fec000000181c */
[C---:B------:R-:W-:Y:S06]  /*42c0*/  HMMA.16816.F32 R16, R4.reuse, R12, RZ ;  /* 0x0000000c0410723c */ /* 0x040fec00000018ff */
[----:B------:R-:W-:-:S15]  /*42d0*/  HMMA.16816.F32 R12, R4, R14, RZ ;  /* 0x0000000e040c723c */ /* 0x000fde00000018ff */
[----:B------:R-:W-:-:S03]  /*42e0*/  NOP ;  /* 0x0000000000007918 */ /* 0x000fc60000000000 */
[C---:B-1----:R-:W-:Y:S06]  /*42f0*/  HMMA.16816.F32 R16, R84.reuse, R8, R16 ;  /* 0x000000085410723c */ /* 0x042fec0000001810 */
        /* <DEDUP_REMOVED lines=68> */
[----:B------:R-:W-:Y:S01]  /*4740*/  VIADD R85, R84, 0x8 ;  /* 0x0000000854557836 */ /* 0x000fe20000000000 */
[----:B------:R-:W-:-:S04]  /*4750*/  FSEL R86, R33, -INF , !P0 ;  /* 0xff80000021567808 */ /* 0x000fc80004000000 */
[CC--:B------:R-:W-:Y:S02]  /*4760*/  ISETP.GE.AND P6, PT, R85.reuse, R100.reuse, PT ;  /* 0x000000645500720c */ /* 0x0c0fe40003fc6270 */
[----:B------:R-:W-:Y:S01]  /*4770*/  ISETP.GE.AND P1, PT, R85, R95, PT ;  /* 0x0000005f5500720c */ /* 0x000fe20003f26270 */
[----:B------:R-:W-:Y:S01]  /*4780*/  VIADD R85, R84, 0x9 ;  /* 0x0000000954557836 */ /* 0x000fe20000000000 */
[----:B------:R-:W-:Y:S01]  /*4790*/  FSEL R148, R28, -INF , !P6 ;  /* 0xff8000001c947808 */ /* 0x000fe20007000000 */
[----:B------:R-:W-:Y:S01]  /*47a0*/  VIADD R28, R84, 0x10 ;  /* 0x00000010541c7836 */ /* 0x000fe20000000000 */
[----:B------:R-:W-:Y:S02]  /*47b0*/  FSEL R142, R30, -INF , !P1 ;  /* 0xff8000001e8e7808 */ /* 0x000fe40004800000 */
[-C--:B------:R-:W-:Y:S02]  /*47c0*/  ISETP.GE.AND P0, PT, R85, R100.reuse, PT ;  /* 0x000000645500720c */ /* 0x080fe40003f06270 */
[----:B------:R-:W-:-:S02]  /*47d0*/  ISETP.GE.AND P1, PT, R28, R100, PT ;  /* 0x000000641c00720c */ /* 0x000fc40003f26270 */
[----:B------:R-:W-:Y:S02]  /*47e0*/  FSEL R144, R29, -INF , !P0 ;  /* 0xff8000001d907808 */ /* 0x000fe40004000000 */
[-C--:B------:R-:W-:Y:S01]  /*47f0*/  ISETP.GE.AND P0, PT, R28, R95.reuse, PT ;  /* 0x0000005f1c00720c */ /* 0x080fe20003f06270 */
[----:B------:R-:W-:Y:S01]  /*4800*/  VIADD R28, R84, 0x11 ;  /* 0x00000011541c7836 */ /* 0x000fe20000000000 */
[----:B------:R-:W-:Y:S02]  /*4810*/  ISETP.GE.AND P6, PT, R85, R95, PT ;  /* 0x0000005f5500720c */ /* 0x000fe40003fc6270 */
[----:B------:R-:W-:Y:S01]  /*4820*/  FSEL R90, R24, -INF , !P1 ;  /* 0xff800000185a7808 */ /* 0x000fe20004800000 */
[----:B------:R-:W-:Y:S01]  /*4830*/  VIADD R24, R84, 0x18 ;  /* 0x0000001854187836 */ /* 0x000fe20000000000 */
[----:B------:R-:W-:Y:S02]  /*4840*/  FSEL R114, R31, -INF , !P6 ;  /* 0xff8000001f727808 */ /* 0x000fe40007000000 */
[----:B------:R-:W-:-:S02]  /*4850*/  ISETP.GE.AND P6, PT, R28, R100, PT ;  /* 0x000000641c00720c */ /* 0x000fc40003fc6270 */
[----:B------:R-:W-:Y:S02]  /*4860*/  FSEL R88, R26, -INF , !P0 ;  /* 0xff8000001a587808 */ /* 0x000fe40004000000 */
[----:B------:R-:W-:Y:S02]  /*4870*/  FSEL R108, R25, -INF , !P6 ;  /* 0xff800000196c7808 */ /* 0x000fe40007000000 */
[C---:B------:R-:W-:Y:S02]  /*4880*/  ISETP.GE.AND P0, PT, R24.reuse, R100, PT ;  /* 0x000000641800720c */ /* 0x040fe40003f06270 */
[-C--:B------:R-:W-:Y:S01]  /*4890*/  ISETP.GE.AND P6, PT, R24, R95.reuse, PT ;  /* 0x0000005f1800720c */ /* 0x080fe20003fc6270 */
[----:B------:R-:W-:Y:S01]  /*48a0*/  VIADD R24, R84, 0x19 ;  /* 0x0000001954187836 */ /* 0x000fe20000000000 */
[----:B------:R-:W-:Y:S02]  /*48b0*/  ISETP.GE.AND P1, PT, R28, R95, PT ;  /* 0x0000005f1c00720c */ /* 0x000fe40003f26270 */
[----:B------:R-:W-:Y:S01]  /*48c0*/  FSEL R110, R20, -INF , !P0 ;  /* 0xff800000146e7808 */ /* 0x000fe20004000000 */
[----:B------:R-:W-:Y:S01]  /*48d0*/  VIADD R20, R84, 0x20 ;  /* 0x0000002054147836 */ /* 0x000fe20000000000 */
[----:B------:R-:W-:-:S02]  /*48e0*/  FSEL R104, R27, -INF , !P1 ;  /* 0xff8000001b687808 */ /* 0x000fc40004800000 */
[-C--:B------:R-:W-:Y:S02]  /*48f0*/  ISETP.GE.AND P1, PT, R24, R100.reuse, PT ;  /* 0x000000641800720c */ /* 0x080fe40003f26270 */
[----:B------:R-:W-:Y:S02]  /*4900*/  FSEL R106, R22, -INF , !P6 ;  /* 0xff800000166a7808 */ /* 0x000fe40007000000 */
[----:B------:R-:W-:Y:S02]  /*4910*/  FSEL R112, R21, -INF , !P1 ;  /* 0xff80000015707808 */ /* 0x000fe40004800000 */
[C---:B------:R-:W-:Y:S02]  /*4920*/  ISETP.GE.AND P6, PT, R20.reuse, R100, PT ;  /* 0x000000641400720c */ /* 0x040fe40003fc6270 */
[-C--:B------:R-:W-:Y:S01]  /*4930*/  ISETP.GE.AND P1, PT, R20, R95.reuse, PT ;  /* 0x0000005f1400720c */ /* 0x080fe20003f26270 */
[----:B------:R-:W-:Y:S01]  /*4940*/  VIADD R20, R84, 0x21 ;  /* 0x0000002154147836 */ /* 0x000fe20000000000 */
[----:B------:R-:W-:-:S02]  /*4950*/  ISETP.GE.AND P0, PT, R24, R95, PT ;  /* 0x0000005f1800720c */ /* 0x000fc40003f06270 */
[----:B------:R-:W-:Y:S01]  /*4960*/  FSEL R21, R16, -INF , !P6 ;  /* 0xff80000010157808 */ /* 0x000fe20007000000 */
[----:B------:R-:W-:Y:S01]  /*4970*/  VIADD R16, R84, 0x28 ;  /* 0x0000002854107836 */ /* 0x000fe20000000000 */
[----:B------:R-:W-:Y:S02]  /*4980*/  FSEL R102, R23, -INF , !P0 ;  /* 0xff80000017667808 */ /* 0x000fe40004000000 */
[-C--:B------:R-:W-:Y:S02]  /*4990*/  ISETP.GE.AND P0, PT, R20, R100.reuse, PT ;  /* 0x000000641400720c */ /* 0x080fe40003f06270 */
[----:B------:R-:W-:Y:S02]  /*49a0*/  FSEL R23, R18, -INF , !P1 ;  /* 0xff80000012177808 */ /* 0x000fe40004800000 */
[----:B------:R-:W-:Y:S02]  /*49b0*/  FSEL R27, R17, -INF , !P0 ;  /* 0xff800000111b7808 */ /* 0x000fe40004000000 */
[----:B------:R-:W-:-:S02]  /*49c0*/  ISETP.GE.AND P1, PT, R16, R100, PT ;  /* 0x000000641000720c */ /* 0x000fc40003f26270 */
[-C--:B------:R-:W-:Y:S01]  /*49d0*/  ISETP.GE.AND P0, PT, R16, R95.reuse, PT ;  /* 0x0000005f1000720c */ /* 0x080fe20003f06270 */
[----:B------:R-:W-:Y:S01]  /*49e0*/  VIADD R16, R84, 0x29 ;  /* 0x0000002954107836 */ /* 0x000fe20000000000 */
[-C--:B------:R-:W-:Y:S02]  /*49f0*/  ISETP.GE.AND P6, PT, R20, R95.reuse, PT ;  /* 0x0000005f1400720c */ /* 0x080fe40003fc6270 */
[----:B------:R-:W-:Y:S02]  /*4a00*/  FSEL R12, R12, -INF , !P1 ;  /* 0xff8000000c0c7808 */ /* 0x000fe40004800000 */
[----:B------:R-:W-:Y:S02]  /*4a10*/  FSEL R29, R19, -INF , !P6 ;  /* 0xff800000131d7808 */ /* 0x000fe40007000000 */
[C---:B------:R-:W-:Y:S02]  /*4a20*/  ISETP.GE.AND P6, PT, R16.reuse, R100, PT ;  /* 0x000000641000720c */ /* 0x040fe40003fc6270 */
[----:B------:R-:W-:Y:S01]  /*4a30*/  ISETP.GE.AND P1, PT, R16, R95, PT ;  /* 0x0000005f1000720c */ /* 0x000fe20003f26270 */
[----:B------:R-:W-:Y:S01]  /*4a40*/  VIADD R16, R84, 0x30 ;  /* 0x0000003054107836 */ /* 0x000fe20000000000 */
[----:B------:R-:W-:-:S02]  /*4a50*/  FSEL R14, R14, -INF , !P0 ;  /* 0xff8000000e0e7808 */ /* 0x000fc40004000000 */
[----:B------:R-:W-:Y:S02]  /*4a60*/  FSEL R13, R13, -INF , !P6 ;  /* 0xff8000000d0d7808 */ /* 0x000fe40007000000 */
[C---:B------:R-:W-:Y:S02]  /*4a70*/  ISETP.GE.AND P0, PT, R16.reuse, R100, PT ;  /* 0x000000641000720c */ /* 0x040fe40003f06270 */
[-C--:B------:R-:W-:Y:S01]  /*4a80*/  ISETP.GE.AND P6, PT, R16, R95.reuse, PT ;  /* 0x0000005f1000720c */ /* 0x080fe20003fc6270 */
[----:B------:R-:W-:Y:S01]  /*4a90*/  VIADD R16, R84, 0x31 ;  /* 0x0000003154107836 */ /* 0x000fe20000000000 */
[----:B------:R-:W-:Y:S01]  /*4aa0*/  FSEL R20, R8, -INF , !P0 ;  /* 0xff80000008147808 */ /* 0x000fe20004000000 */
[----:B------:R-:W-:Y:S01]  /*4ab0*/  VIADD R8, R84, 0x38 ;  /* 0x0000003854087836 */ /* 0x000fe20000000000 */
[----:B------:R-:W-:Y:S02]  /*4ac0*/  FSEL R18, R15, -INF , !P1 ;  /* 0xff8000000f127808 */ /* 0x000fe40004800000 */
[----:B------:R-:W-:-:S02]  /*4ad0*/  ISETP.GE.AND P0, PT, R16, R95, PT ;  /* 0x0000005f1000720c */ /* 0x000fc40003f06270 */
[-C--:B------:R-:W-:Y:S02]  /*4ae0*/  ISETP.GE.AND P1, PT, R16, R100.reuse, PT ;  /* 0x000000641000720c */ /* 0x080fe40003f26270 */
[----:B------:R-:W-:Y:S02]  /*4af0*/  FSEL R28, R11, -INF , !P0 ;  /* 0xff8000000b1c7808 */ /* 0x000fe40004000000 */
[----:B------:R-:W-:Y:S02]  /*4b00*/  ISETP.GE.AND P0, PT, R84, R100, PT ;  /* 0x000000645400720c */ /* 0x000fe40003f06270 */
[----:B------:R-:W-:Y:S02]  /*4b10*/  FSEL R22, R10, -INF , !P6 ;  /* 0xff8000000a167808 */ /* 0x000fe40007000000 */
[----:B------:R-:W-:Y:S02]  /*4b20*/  FSEL R16, R32, -INF , !P0 ;  /* 0xff80000020107808 */ /* 0x000fe40004000000 */
[----:B------:R-:W-:-:S02]  /*4b30*/  ISETP.GE.AND P0, PT, R94, 0x3, PT ;  /* 0x000000035e00780c */ /* 0x000fc40003f06270 */
[----:B------:R-:W-:Y:S02]  /*4b40*/  FSEL R26, R9, -INF , !P1 ;  /* 0xff800000091a7808 */ /* 0x000fe40004800000 */
[C---:B------:R-:W-:Y:S02]  /*4b50*/  ISETP.GE.AND P6, PT, R8.reuse, R100, PT ;  /* 0x000000640800720c */ /* 0x040fe40003fc6270 */
[-C--:B------:R-:W-:Y:S01]  /*4b60*/  ISETP.GE.AND P1, PT, R8, R95.reuse, PT ;  /* 0x0000005f0800720c */ /* 0x080fe20003f26270 */
[C---:B------:R-:W-:Y:S01]  /*4b70*/  VIADD R8, R84.reuse, 0x39 ;  /* 0x0000003954087836 */ /* 0x040fe20000000000 */
[----:B------:R-:W-:Y:S02]  /*4b80*/  FSEL R10, R35, -INF , !P5 ;  /* 0xff800000230a7808 */ /* 0x000fe40006800000 */
[----:B------:R-:W-:Y:S02]  /*4b90*/  ISETP.GE.AND P5, PT, R84, R95, PT ;  /* 0x0000005f5400720c */ /* 0x000fe40003fa6270 */
[----:B------:R-:W-:-:S02]  /*4ba0*/  FSEL R30, R4, -INF , !P6 ;  /* 0xff800000041e7808 */ /* 0x000fc40007000000 */
[----:B------:R-:W-:Y:S02]  /*4bb0*/  FSEL R31, R6, -INF , !P1 ;  /* 0xff800000061f7808 */ /* 0x000fe40004800000 */
[C---:B------:R-:W-:Y:S02]  /*4bc0*/  ISETP.GE.AND P6, PT, R8.reuse, R100, PT ;  /* 0x000000640800720c */ /* 0x040fe40003fc6270 */
[----:B------:R-:W-:Y:S02]  /*4bd0*/  ISETP.GE.AND P1, PT, R8, R95, PT ;  /* 0x0000005f0800720c */ /* 0x000fe40003f26270 */
[----:B------:R-:W-:Y:S02]  /*4be0*/  FSEL R32, R34, -INF , !P5 ;  /* 0xff80000022207808 */ /* 0x000fe40006800000 */
[----:B------:R-:W-:Y:S02]  /*4bf0*/  FSEL R34, R5, -INF , !P6 ;  /* 0xff80000005227808 */ /* 0x000fe40007000000 */
[----:B------:R-:W-:Y:S01]  /*4c00*/  FSEL R84, R7, -INF , !P1 ;  /* 0xff80000007547808 */ /* 0x000fe20004800000 */
[----:B------:R-:W-:Y:S06]  /*4c10*/  @!P0 BRA `(.L_x_237) ;  /* 0x0000000400008947 */ /* 0x000fec0003800000 */
[----:B------:R-:W-:Y:S01]  /*4c20*/  VIADD R6, R94, 0xfffffffd ;  /* 0xfffffffd5e067836 */ /* 0x000fe20000000000 */
[----:B------:R-:W1:Y:S01]  /*4c30*/  @!P4 LDC.64 R4, c[0x0][0x218] ;  /* 0x00008600ff04cb82 */ /* 0x000e620000000a00 */
[----:B------:R2:W-:Y:S01]  /*4c40*/  @P4 STS [R129+0x3000], RZ ;  /* 0x003000ff81004388 */ /* 0x0005e20000000800 */
[----:B------:R-:W-:Y:S01]  /*4c50*/  BSSY B0, `(.L_x_238) ;  /* 0x000003b000007945 */ /* 0x000fe20003800000 */
[-C--:B------:R-:W-:Y:S01]  /*4c60*/  IMAD.WIDE.U32 R24, R6, R92.reuse, RZ ;  /* 0x0000005c06187225 */ /* 0x080fe200078e00ff */
[----:B------:R-:W-:Y:S01]  /*4c70*/  SHF.R.S32.HI R7, RZ, 0x1f, R6 ;  /* 0x0000001fff077819 */ /* 0x000fe20000011406 */
[----:B------:R2:W-:Y:S03]  /*4c80*/  @P4 STS [R129+0x3004], RZ ;  /* 0x003004ff81004388 */ /* 0x0005e60000000800 */
[----:B------:R-:W3:Y:S01]  /*4c90*/  @!P2 LDC.64 R8, c[0x0][0x218] ;  /* 0x00008600ff08ab82 */ /* 0x000ee20000000a00 */
[----:B------:R-:W-:Y:S01]  /*4ca0*/  IMAD R7, R7, R92, RZ ;  /* 0x0000005c07077224 */ /* 0x000fe200078e02ff */
[----:B------:R-:W-:Y:S01]  /*4cb0*/  LEA R11, P1, R24, R134, 0x6 ;  /* 0x00000086180b7211 */ /* 0x000fe200078230ff */
[----:B------:R2:W-:Y:S02]  /*4cc0*/  @P4 STS.64 [R129+0x3008], RZ ;  /* 0x003008ff81004388 */ /* 0x0005e40000000a00 */
[----:B------:R-:W-:-:S03]  /*4cd0*/  IMAD R93, R6, R93, R7 ;  /* 0x0000005d065d7224 */ /* 0x000fc600078e0207 */
[----:B------:R-:W4:Y:S01]  /*4ce0*/  @!P3 LDC.64 R6, c[0x0][0x218] ;  /* 0x00008600ff06bb82 */ /* 0x000f220000000a00 */
[----:B------:R-:W-:-:S05]  /*4cf0*/  IMAD.IADD R93, R25, 0x1, R93 ;  /* 0x00000001195d7824 */ /* 0x000fca00078e025d */
[----:B------:R-:W-:Y:S02]  /*4d00*/  LEA.HI.X R24, R24, R137, R93, 0x6, P1 ;  /* 0x0000008918187211 */ /* 0x000fe400008f345d */
[----:B-1----:R-:W-:-:S04]  /*4d10*/  @!P4 LEA R92, P1, R11, R4, 0x1 ;  /* 0x000000040b5cc211 */ /* 0x002fc800078208ff */
[C---:B------:R-:W-:Y:S02]  /*4d20*/  @!P4 LEA.HI.X R93, R11.reuse, R5, R24, 0x1, P1 ;  /* 0x000000050b5dc211 */ /* 0x040fe400008f0c18 */
[----:B------:R-:W1:Y:S03]  /*4d30*/  @!P4 LDC.64 R4, c[0x0][0x218] ;  /* 0x00008600ff04cb82 */ /* 0x000e660000000a00 */
[----:B------:R-:W-:Y:S01]  /*4d40*/  @!PT LDS RZ, [RZ] ;  /* 0x00000000fffff984 */ /* 0x000fe20000000800 */
[----:B------:R-:W-:Y:S01]  /*4d50*/  @!PT LDS RZ, [RZ] ;  /* 0x00000000fffff984 */ /* 0x000fe20000000800 */
[----:B------:R-:W-:Y:S01]  /*4d60*/  @!PT LDS RZ, [RZ] ;  /* 0x00000000fffff984 */ /* 0x000fe20000000800 */
[----:B------:R2:W-:Y:S04]  /*4d70*/  @!P4 LDGSTS.E.BYPASS.LTC128B.128 [R129+0x3000], desc[UR8][R92.64] ;  /* 0x030000005c81cfae */ /* 0x0005e8000b901d48 */
[----:B------:R2:W-:Y:S01]  /*4d80*/  @P3 STS.128 [R129+0x4000], RZ ;  /* 0x004000ff81003388 */ /* 0x0005e20000000c00 */
[----:B----4-:R-:W-:-:S04]  /*4d90*/  @!P3 LEA R100, P1, R11, R6, 0x1 ;  /* 0x000000060b64b211 */ /* 0x010fc800078208ff */
[C-C-:B------:R-:W-:Y:S02]  /*4da0*/  @!P3 LEA.HI.X R101, R11.reuse, R7, R24.reuse, 0x1, P1 ;  /* 0x000000070b65b211 */ /* 0x140fe400008f0c18 */
[----:B------:R-:W4:Y:S01]  /*4db0*/  @!P3 LDC.64 R6, c[0x0][0x218] ;  /* 0x00008600ff06bb82 */ /* 0x000f220000000a00 */
[C---:B---3--:R-:W-:Y:S02]  /*4dc0*/  @!P2 LEA R8, P1, R11.reuse, R8, 0x1 ;  /* 0x000000080b08a211 */ /* 0x048fe400078208ff */
[----:B------:R-:W-:Y:S01]  /*4dd0*/  @!PT LDS RZ, [RZ] ;  /* 0x00000000fffff984 */ /* 0x000fe20000000800 */
[----:B------:R-:W-:Y:S01]  /*4de0*/  @!PT LDS RZ, [RZ] ;  /* 0x00000000fffff984 */ /* 0x000fe20000000800 */
[----:B------:R-:W-:Y:S01]  /*4df0*/  @!PT LDS RZ, [RZ] ;  /* 0x00000000fffff984 */ /* 0x000fe20000000800 */
[----:B------:R2:W-:Y:S02]  /*4e00*/  @!P3 LDGSTS.E.BYPASS.LTC128B.128 [R129+0x4000], desc[UR8][R100.64+0x40] ;  /* 0x040000406481bfae */ /* 0x0005e4000b901d48 */
[--C-:B------:R-:W-:Y:S02]  /*4e10*/  @!P2 LEA.HI.X R9, R11, R9, R24.reuse, 0x1, P1 ;  /* 0x000000090b09a211 */ /* 0x100fe400008f0c18 */
[----:B------:R-:W-:Y:S01]  /*4e20*/  IADD3 R11, P5, R123, R11, RZ ;  /* 0x0000000b7b0b7210 */ /* 0x000fe20007fbe0ff */
[----:B------:R2:W-:Y:S03]  /*4e30*/  @P2 STS.128 [R129+0x5000], RZ ;  /* 0x005000ff81002388 */ /* 0x0005e60000000c00 */
[C---:B-1----:R-:W-:Y:S01]  /*4e40*/  @!P4 LEA R4, P1, R11.reuse, R4, 0x1 ;  /* 0x000000040b04c211 */ /* 0x042fe200078208ff */
[----:B------:R-:W-:Y:S01]  /*4e50*/  IMAD.X R24, R122, 0x1, R24, P5 ;  /* 0x000000017a187824 */ /* 0x000fe200028e0618 */
[----:B------:R-:W-:Y:S01]  /*4e60*/  @!PT LDS RZ, [RZ] ;  /* 0x00000000fffff984 */ /* 0x000fe20000000800 */
[----:B------:R-:W-:Y:S01]  /*4e70*/  @!PT LDS RZ, [RZ] ;  /* 0x00000000fffff984 */ /* 0x000fe20000000800 */
[----:B------:R-:W-:Y:S01]  /*4e80*/  @!PT LDS RZ, [RZ] ;  /* 0x00000000fffff984 */ /* 0x000fe20000000800 */
[----:B------:R2:W-:Y:S04]  /*4e90*/  @!P2 LDGSTS.E.BYPASS.LTC128B.128 [R129+0x5000], desc[UR8][R8.64+0x80] ;  /* 0x050000800881afae */ /* 0x0005e8000b901d48 */
[C---:B------:R-:W-:Y:S01]  /*4ea0*/  @!P4 LEA.HI.X R5, R11.reuse, R5, R24, 0x1, P1 ;  /* 0x000000050b05c211 */ /* 0x040fe200008f0c18 */
[----:B------:R2:W-:Y:S04]  /*4eb0*/  @P4 STS.128 [R129+0x3800], RZ ;  /* 0x003800ff81004388 */ /* 0x0005e80000000c00 */
[----:B------:R-:W-:Y:S01]  /*4ec0*/  @!PT LDS RZ, [RZ] ;  /* 0x00000000fffff984 */ /* 0x000fe20000000800 */
[----:B------:R-:W-:Y:S01]  /*4ed0*/  @!PT LDS RZ, [RZ] ;  /* 0x00000000fffff984 */ /* 0x000fe20000000800 */
[----:B------:R-:W-:Y:S01]  /*4ee0*/  @!PT LDS RZ, [RZ] ;  /* 0x00000000fffff984 */ /* 0x000fe20000000800 */
[----:B------:R2:W-:Y:S01]  /*4ef0*/  @!P4 LDGSTS.E.BYPASS.LTC128B.128 [R129+0x3800], desc[UR8][R4.64] ;  /* 0x038000000481cfae */ /* 0x0005e2000b901d48 */
[----:B----4-:R-:W-:-:S03]  /*4f00*/  @!P3 LEA R6, P1, R11, R6, 0x1 ;  /* 0x000000060b06b211 */ /* 0x010fc600078208ff */
[----:B------:R2:W-:Y:S01]  /*4f10*/  @P3 STS.128 [R129+0x4800], RZ ;  /* 0x004800ff81003388 */ /* 0x0005e20000000c00 */
[----:B------:R-:W-:-:S05]  /*4f20*/  @!P3 LEA.HI.X R7, R11, R7, R24, 0x1, P1 ;  /* 0x000000070b07b211 */ /* 0x000fca00008f0c18 */
        /* <DEDUP_REMOVED lines=13> */
.L_x_239:
[----:B------:R-:W-:Y:S05]  /*5000*/  BSYNC B0 ;  /* 0x0000000000007941 */ /* 0x000fea0003800000 */
.L_x_238:
[----:B------:R-:W0:Y:S02]  /*5010*/  LDGDEPBAR ;  /* 0x00000000000079af */ /* 0x000e240000000000 */
.L_x_237:
        /* <DEDUP_REMOVED lines=14> */
[----:B------:R-:W-:-:S04]  /*5100*/  FMNMX.FTZ R4, R112, R7, !PT ;  /* 0x0000000770047209 */ /* 0x000fc80007810000 */
[----:B------:R-:W-:-:S04]  /*5110*/  FMNMX.FTZ R4, R21, R4, !PT ;  /* 0x0000000415047209 */ /* 0x000fc80007810000 */
[----:B------:R-:W-:-:S04]  /*5120*/  FMNMX.FTZ R7, R27, R4, !PT ;  /* 0x000000041b077209 */ /* 0x000fc80007810000 */
[----:B------:R-:W-:-:S04]  /*5130*/  FMNMX.FTZ R4, R12, R7, !PT ;  /* 0x000000070c047209 */ /* 0x000fc80007810000 */
        /* <DEDUP_REMOVED lines=9> */
[----:B------:R-:W-:-:S03]  /*51d0*/  FMNMX.FTZ R5, R18, R5, !PT ;  /* 0x0000000512057209 */ /* 0x000fc60007810000 */
[----:B------:R-:W1:Y:S01]  /*51e0*/  SHFL.BFLY PT, R4, R7, 0x2, 0x1f ;  /* 0x0c401f0007047f89 */ /* 0x000e6200000e0000 */
[----:B------:R-:W-:-:S04]  /*51f0*/  FMNMX.FTZ R5, R22, R5, !PT ;  /* 0x0000000516057209 */ /* 0x000fc80007810000 */
[----:B------:R-:W-:-:S04]  /*5200*/  FMNMX.FTZ R6, R28, R5, !PT ;  /* 0x000000051c067209 */ /* 0x000fc80007810000 */
        /* <DEDUP_REMOVED lines=10> */
[----:B------:R-:W-:-:S05]  /*52b0*/  FSEL R89, R89, RZ, P2 ;  /* 0x000000ff59597208 */ /* 0x000fca0001000000 */
[--C-:B------:R-:W-:Y:S01]  /*52c0*/  FFMA.FTZ R92, R16, UR6, -R89.reuse ;  /* 0x00000006105c7c23 */ /* 0x100fe20008010859 */
[--C-:B------:R-:W-:Y:S01]  /*52d0*/  FFMA.FTZ R86, R86, UR6, -R89.reuse ;  /* 0x0000000656567c23 */ /* 0x100fe20008010859 */
[--C-:B------:R-:W-:Y:S01]  /*52e0*/  FFMA.FTZ R17, R148, UR6, -R89.reuse ;  /* 0x0000000694117c23 */ /* 0x100fe20008010859 */
[----:B--2---:R-:W-:Y:S01]  /*52f0*/  FMNMX.FTZ R24, R5, R24, !PT ;  /* 0x0000001805187209 */ /* 0x004fe20007810000 */
[--C-:B------:R-:W-:Y:S01]  /*5300*/  FFMA.FTZ R16, R144, UR6, -R89.reuse ;  /* 0x0000000690107c23 */ /* 0x100fe20008010859 */
[----:B------:R-:W-:Y:S01]  /*5310*/  FSEL R5, R25, RZ, P2 ;  /* 0x000000ff19057208 */ /* 0x000fe20001000000 */
[----:B------:R-:W-:Y:S01]  /*5320*/  MUFU.EX2 R92, R92 ;  /* 0x0000005c005c7308 */ /* 0x000fe20000000800 */
[C---:B------:R-:W-:Y:S01]  /*5330*/  FSETP.NEU.FTZ.AND P1, PT, R24.reuse, -INF , PT ;  /* 0xff8000001800780b */ /* 0x040fe20003f3d000 */
[----:B------:R-:W-:Y:S01]  /*5340*/  FMUL.FTZ R87, R24, UR6 ;  /* 0x0000000618577c20 */ /* 0x000fe20008410000 */
[----:B------:R-:W-:Y:S01]  /*5350*/  FFMA.FTZ R93, R90, UR6, -R89 ;  /* 0x000000065a5d7c23 */ /* 0x000fe20008010859 */
[----:B------:R-:W-:Y:S01]  /*5360*/  FADD.FTZ R4, R2, -R5 ;  /* 0x8000000502047221 */ /* 0x000fe20000010000 */
[----:B------:R-:W-:Y:S01]  /*5370*/  FSEL R5, R24, RZ, P1 ;  /* 0x000000ff18057208 */ /* 0x000fe20000800000 */
[----:B------:R-:W-:Y:S01]  /*5380*/  FFMA.FTZ R90, R108, UR6, -R89 ;  /* 0x000000066c5a7c23 */ /* 0x000fe20008010859 */
[----:B------:R-:W-:Y:S01]  /*5390*/  FSEL R87, R87, RZ, P1 ;  /* 0x000000ff57577208 */ /* 0x000fe20000800000 */
[----:B------:R-:W-:Y:S01]  /*53a0*/  FMUL.FTZ R100, R4, UR6 ;  /* 0x0000000604647c20 */ /* 0x000fe20008410000 */
[----:B------:R-:W1:Y:S01]  /*53b0*/  MUFU.EX2 R86, R86 ;  /* 0x0000005600567308 */ /* 0x000e620000000800 */
[----:B------:R-:W-:Y:S01]  /*53c0*/  FADD.FTZ R5, R0, -R5 ;  /* 0x8000000500057221 */ /* 0x000fe20000010000 */
[----:B------:R-:W-:Y:S01]  /*53d0*/  FFMA.FTZ R35, R110, UR6, -R89 ;  /* 0x000000066e237c23 */ /* 0x000fe20008010859 */
[--C-:B------:R-:W-:Y:S01]  /*53e0*/  FFMA.FTZ R85, R10, UR6, -R87.reuse ;  /* 0x000000060a557c23 */ /* 0x100fe20008010857 */
[--C-:B------:R-:W-:Y:S01]  /*53f0*/  FFMA.FTZ R15, R32, UR6, -R87.reuse ;  /* 0x00000006200f7c23 */ /* 0x100fe20008010857 */
[----:B------:R-:W2:Y:S01]  /*5400*/  LDSM.16.MT88.4 R8, [R118+0x6000] ;  /* 0x006000007608783b */ /* 0x000ea20000004200 */
[--C-:B------:R-:W-:Y:S01]  /*5410*/  FFMA.FTZ R2, R142, UR6, -R87.reuse ;  /* 0x000000068e027c23 */ /* 0x100fe20008010857 */
[----:B------:R-:W-:Y:S01]  /*5420*/  FMUL.FTZ R95, R5, UR6 ;  /* 0x00000006055f7c20 */ /* 0x000fe20008410000 */
[--C-:B------:R-:W-:Y:S01]  /*5430*/  FFMA.FTZ R19, R114, UR6, -R87.reuse ;  /* 0x0000000672137c23 */ /* 0x100fe20008010857 */
[----:B------:R-:W-:Y:S01]  /*5440*/  MUFU.EX2 R17, R17 ;  /* 0x0000001100117308 */ /* 0x000fe20000000800 */
[----:B------:R-:W-:Y:S01]  /*5450*/  FFMA.FTZ R91, R88, UR6, -R87 ;  /* 0x00000006585b7c23 */ /* 0x000fe20008010857 */
[----:B------:R-:W-:Y:S01]  /*5460*/  FFMA.FTZ R32, R112, UR6, -R89 ;  /* 0x0000000670207c23 */ /* 0x000fe20008010859 */
[--C-:B------:R-:W-:Y:S01]  /*5470*/  FFMA.FTZ R88, R104, UR6, -R87.reuse ;  /* 0x0000000668587c23 */ /* 0x100fe20008010857 */
[--C-:B------:R-:W-:Y:S01]  /*5480*/  FFMA.FTZ R33, R106, UR6, -R87.reuse ;  /* 0x000000066a217c23 */ /* 0x100fe20008010857 */
[--C-:B------:R-:W-:Y:S01]  /*5490*/  FFMA.FTZ R0, R102, UR6, -R87.reuse ;  /* 0x0000000666007c23 */ /* 0x100fe20008010857 */
[--C-:B------:R-:W-:Y:S01]  /*54a0*/  FFMA.FTZ R104, R29, UR6, -R87.reuse ;  /* 0x000000061d687c23 */ /* 0x100fe20008010857 */
[--C-:B------:R-:W-:Y:S01]  /*54b0*/  FFMA.FTZ R101, R23, UR6, -R87.reuse ;  /* 0x0000000617657c23 */ /* 0x100fe20008010857 */
[----:B------:R-:W3:Y:S01]  /*54c0*/  MUFU.EX2 R16, R16 ;  /* 0x0000001000107308 */ /* 0x000ee20000000800 */
[----:B-1----:R-:W-:Y:S01]  /*54d0*/  F2FP.F16.F32.PACK_AB R4, R86, R92 ;  /* 0x0000005c5604723e */ /* 0x002fe200000000ff */
[--C-:B------:R-:W-:Y:S01]  /*54e0*/  FFMA.FTZ R29, R14, UR6, -R87.reuse ;  /* 0x000000060e1d7c23 */ /* 0x100fe20008010857 */
[----:B------:R-:W-:Y:S01]  /*54f0*/  FFMA.FTZ R102, R18, UR6, -R87 ;  /* 0x0000000612667c23 */ /* 0x000fe20008010857 */
[--C-:B------:R-:W-:Y:S01]  /*5500*/  FFMA.FTZ R103, R20, UR6, -R89.reuse ;  /* 0x0000000614677c23 */ /* 0x100fe20008010859 */
[----:B------:R-:W-:Y:S01]  /*5510*/  FFMA.FTZ R20, R30, UR6, -R89 ;  /* 0x000000061e147c23 */ /* 0x000fe20008010859 */
[--C-:B------:R-:W-:Y:S01]  /*5520*/  FFMA.FTZ R30, R28, UR6, -R87.reuse ;  /* 0x000000061c1e7c23 */ /* 0x100fe20008010857 */
[----:B------:R-:W-:Y:S01]  /*5530*/  FFMA.FTZ R84, R84, UR6, -R87 ;  /* 0x0000000654547c23 */ /* 0x000fe20008010857 */
[----:B------:R-:W-:Y:S01]  /*5540*/  MUFU.EX2 R15, R15 ;  /* 0x0000000f000f7308 */ /* 0x000fe20000000800 */
[--C-:B------:R-:W-:Y:S01]  /*5550*/  FFMA.FTZ R23, R26, UR6, -R89.reuse ;  /* 0x000000061a177c23 */ /* 0x100fe20008010859 */
[----:B------:R-:W-:Y:S01]  /*5560*/  FFMA.FTZ R34, R34, UR6, -R89 ;  /* 0x0000000622227c23 */ /* 0x000fe20008010859 */
[--C-:B------:R-:W-:Y:S01]  /*5570*/  FFMA.FTZ R22, R22, UR6, -R87.reuse ;  /* 0x0000000616167c23 */ /* 0x100fe20008010857 */
[----:B------:R-:W-:Y:S01]  /*5580*/  FFMA.FTZ R18, R31, UR6, -R87 ;  /* 0x000000061f127c23 */ /* 0x000fe20008010857 */
[----:B------:R-:W-:-:S03]  /*5590*/  @P0 IADD3 R142, R94, -0x3, RZ ;  /* 0xfffffffd5e8e0810 */ /* 0x000fc60007ffe0ff */
[----:B------:R-:W1:Y:S01]  /*55a0*/  MUFU.EX2 R85, R85 ;  /* 0x0000005500557308 */ /* 0x000e620000000800 */
[----:B---3--:R-:W-:-:S07]  /*55b0*/  F2FP.F16.F32.PACK_AB R6, R16, R17 ;  /* 0x000000111006723e */ /* 0x008fce00000000ff */
[----:B------:R-:W-:Y:S08]  /*55c0*/  MUFU.EX2 R2, R2 ;  /* 0x0000000200027308 */ /* 0x000ff00000000800 */
[----:B------:R-:W3:Y:S01]  /*55d0*/  MUFU.EX2 R100, R100 ;  /* 0x0000006400647308 */ /* 0x000ee20000000800 */
[----:B-1----:R-:W-:-:S07]  /*55e0*/  F2FP.F16.F32.PACK_AB R5, R85, R15 ;  /* 0x0000000f5505723e */ /* 0x002fce00000000ff */
[----:B------:R-:W1:Y:S08]  /*55f0*/  MUFU.EX2 R95, R95 ;  /* 0x0000005f005f7308 */ /* 0x000e700000000800 */
        /* <DEDUP_REMOVED lines=56> */
[--C-:B------:R-:W-:Y:S01]  /*5980*/  FFMA.FTZ R100, R27, UR6, -R89.reuse ;  /* 0x000000061b647c23 */ /* 0x100fe20008010859 */
[--C-:B------:R-:W-:Y:S01]  /*5990*/  FFMA.FTZ R95, R21, UR6, -R89.reuse ;  /* 0x00000006155f7c23 */ /* 0x100fe20008010859 */
[--C-:B------:R-:W-:Y:S01]  /*59a0*/  FFMA.FTZ R27, R12, UR6, -R89.reuse ;  /* 0x000000060c1b7c23 */ /* 0x100fe20008010859 */
[----:B------:R-:W-:Y:S01]  /*59b0*/  FFMA.FTZ R92, R13, UR6, -R89 ;  /* 0x000000060d5c7c23 */ /* 0x000fe20008010859 */
[----:B------:R-:W-:Y:S01]  /*59c0*/  FADD.FTZ R86, R86, R143 ;  /* 0x0000008f56567221 */ /* 0x000fe20000010000 */
[----:B------:R-:W2:Y:S01]  /*59d0*/  MUFU.EX2 R90, R90 ;  /* 0x0000005a005a7308 */ /* 0x000ea20000000800 */
[----:B------:R-:W-:Y:S01]  /*59e0*/  LDSM.16.MT88.4 R12, [R118+0x6800] ;  /* 0x00680000760c783b */ /* 0x000fe20000004200 */
[----:B------:R-:W-:Y:S01]  /*59f0*/  FADD.FTZ R21, R85, R146 ;  /* 0x0000009255157221 */ /* 0x000fe20000010000 */
[----:B------:R-:W-:-:S03]  /*5a00*/  FADD.FTZ R17, R17, R86 ;  /* 0x0000005611117221 */ /* 0x000fc60000010000 */
[----:B------:R-:W-:Y:S01]  /*5a10*/  FADD.FTZ R2, R2, R21 ;  /* 0x0000001502027221 */ /* 0x000fe20000010000 */
[----:B------:R-:W-:Y:S01]  /*5a20*/  FADD.FTZ R16, R16, R17 ;  /* 0x0000001110107221 */ /* 0x000fe20000010000 */
[----:B------:R-:W-:Y:S01]  /*5a30*/  MUFU.EX2 R35, R35 ;  /* 0x0000002300237308 */ /* 0x000fe20000000800 */
        /* <DEDUP_REMOVED lines=32> */
[----:B------:R4:W-:Y:S01]  /*5c40*/  MUFU.EX2 R87, R18 ;  /* 0x0000001200577308 */ /* 0x0009e20000000800 */
        /* <DEDUP_REMOVED lines=8> */
[----:B------:R-:W-:Y:S01]  /*5cd0*/  FADD.FTZ R91, R91, R2 ;  /* 0x000000025b5b7221 */ /* 0x000fe20000010000 */
[----:B------:R-:W-:Y:S01]  /*5ce0*/  F2FP.F16.F32.PACK_AB R6, R32, R35 ;  /* 0x000000232006723e */ /* 0x000fe200000000ff */
[----:B----4-:R-:W-:Y:S01]  /*5cf0*/  LDSM.16.MT88.4 R16, [R116+0x7c00] ;  /* 0x007c00007410783b */ /* 0x010fe20000004200 */
[----:B------:R-:W-:Y:S01]  /*5d00*/  F2FP.F16.F32.PACK_AB R7, R0, R33 ;  /* 0x000000210007723e */ /* 0x000fe200000000ff */
[----:B------:R-:W-:Y:S01]  /*5d10*/  FADD.FTZ R90, R90, R93 ;  /* 0x0000005d5a5a7221 */ /* 0x000fe20000010000 */
[----:B------:R-:W-:Y:S01]  /*5d20*/  FADD.FTZ R88, R88, R91 ;  /* 0x0000005b58587221 */ /* 0x000fe20000010000 */
[----:B------:R-:W-:-:S02]  /*5d30*/  MOV R2, R25 ;  /* 0x0000001900027202 */ /* 0x000fc40000000f00 */
[----:B------:R-:W-:Y:S01]  /*5d40*/  FADD.FTZ R35, R35, R90 ;  /* 0x0000005a23237221 */ /* 0x000fe20000010000 */
[----:B------:R-:W-:Y:S01]  /*5d50*/  FADD.FTZ R33, R33, R88 ;  /* 0x0000005821217221 */ /* 0x000fe20000010000 */
[----:B------:R-:W-:Y:S02]  /*5d60*/  @P0 MOV R2, R25 ;  /* 0x0000001900020202 */ /* 0x000fe40000000f00 */
[----:B------:R-:W-:Y:S01]  /*5d70*/  FADD.FTZ R32, R32, R35 ;  /* 0x0000002320207221 */ /* 0x000fe20000010000 */
[----:B------:R-:W-:Y:S01]  /*5d80*/  FADD.FTZ R0, R0, R33 ;  /* 0x0000002100007221 */ /* 0x000fe20000010000 */
        /* <DEDUP_REMOVED lines=18> */
[----:B-----5:R-:W-:Y:S01]  /*5eb0*/  F2FP.F16.F32.PACK_AB R4, R100, R95 ;  /* 0x0000005f6404723e */ /* 0x020fe200000000ff */
[----:B------:R-:W-:Y:S01]  /*5ec0*/  FADD.FTZ R95, R95, R32 ;  /* 0x000000205f5f7221 */ /* 0x000fe20000010000 */
[----:B------:R-:W-:Y:S01]  /*5ed0*/  F2FP.F16.F32.PACK_AB R5, R104, R101 ;  /* 0x000000656805723e */ /* 0x000fe200000000ff */
[----:B------:R-:W-:Y:S01]  /*5ee0*/  FADD.FTZ R101, R101, R0 ;  /* 0x0000000065657221 */ /* 0x000fe20000010000 */
[----:B------:R-:W-:Y:S01]  /*5ef0*/  F2FP.F16.F32.PACK_AB R6, R92, R27 ;  /* 0x0000001b5c06723e */ /* 0x000fe200000000ff */
[----:B------:R-:W-:Y:S01]  /*5f00*/  FADD.FTZ R100, R100, R95 ;  /* 0x0000005f64647221 */ /* 0x000fe20000010000 */
[----:B------:R-:W-:Y:S01]  /*5f10*/  F2FP.F16.F32.PACK_AB R7, R102, R29 ;  /* 0x0000001d6607723e */ /* 0x000fe200000000ff */
[----:B------:R-:W-:Y:S01]  /*5f20*/  FADD.FTZ R104, R104, R101 ;  /* 0x0000006568687221 */ /* 0x000fe20000010000 */
[----:B------:R-:W-:-:S02]  /*5f30*/  MOV R0, R24 ;  /* 0x0000001800007202 */ /* 0x000fc40000000f00 */
[----:B------:R-:W-:Y:S01]  /*5f40*/  @P0 MOV R0, R24 ;  /* 0x0000001800000202 */ /* 0x000fe20000000f00 */
[----:B------:R-:W-:Y:S02]  /*5f50*/  FADD.FTZ R29, R29, R104 ;  /* 0x000000681d1d7221 */ /* 0x000fe40000010000 */
[----:B------:R-:W-:Y:S02]  /*5f60*/  HMMA.16816.F32 R36, R4, R12, R36 ;  /* 0x0000000c0424723c */ /* 0x000fe40000001824 */
[----:B------:R-:W-:-:S04]  /*5f70*/  FADD.FTZ R102, R102, R29 ;  /* 0x0000001d66667221 */ /* 0x000fc80000010000 */
        /* <DEDUP_REMOVED lines=18> */
[----:B------:R-:W-:Y:S01]  /*60a0*/  F2FP.F16.F32.PACK_AB R5, R30, R85 ;  /* 0x000000551e05723e */ /* 0x000fe200000000ff */
[----:B------:R-:W-:Y:S01]  /*60b0*/  FADD.FTZ R85, R85, R102 ;  /* 0x0000006655557221 */ /* 0x000fe20000010000 */
[----:B------:R-:W-:Y:S02]  /*60c0*/  F2FP.F16.F32.PACK_AB R6, R143, R28 ;  /* 0x0000001c8f06723e */ /* 0x000fe400000000ff */
[----:B-1----:R-:W-:Y:S01]  /*60d0*/  F2FP.F16.F32.PACK_AB R7, R84, R87 ;  /* 0x000000575407723e */ /* 0x002fe200000000ff */
[----:B------:R-:W-:-:S04]  /*60e0*/  FADD.FTZ R30, R30, R85 ;  /* 0x000000551e1e7221 */ /* 0x000fc80000010000 */
[----:B------:R-:W-:Y:S02]  /*60f0*/  FADD.FTZ R87, R87, R30 ;  /* 0x0000001e57577221 */ /* 0x000fe40000010000 */
[----:B---3--:R-:W-:Y:S02]  /*6100*/  HMMA.16816.F32 R36, R4, R12, R36 ;  /* 0x0000000c0424723c */ /* 0x008fe40000001824 */
[----:B------:R-:W-:-:S04]  /*6110*/  FADD.FTZ R146, R84, R87 ;  /* 0x0000005754927221 */ /* 0x000fc80000010000 */
[C---:B------:R-:W-:Y:S01]  /*6120*/  HMMA.16816.F32 R40, R4.reuse, R14, R40 ;  /* 0x0000000e0428723c */ /* 0x040fe20000001828 */
[----:B------:R-:W1:Y:S05]  /*6130*/  LDSM.16.MT88.4 R12, [R118+0x8c00] ;  /* 0x008c0000760c783b */ /* 0x000e6a0000004200 */
[C---:B------:R-:W-:Y:S06]  /*6140*/  HMMA.16816.F32 R52, R4.reuse, R20, R52 ;  /* 0x000000140434723c */ /* 0x040fec0000001834 */
[----:B------:R-:W-:Y:S01]  /*6150*/  HMMA.16816.F32 R56, R4, R22, R56 ;  /* 0x000000160438723c */ /* 0x000fe20000001838 */
[----:B------:R-:W-:-:S05]  /*6160*/  MOV R20, R3 ;  /* 0x0000000300147202 */ /* 0x000fca0000000f00 */
[C---:B--2---:R-:W-:Y:S06]  /*6170*/  HMMA.16816.F32 R44, R4.reuse, R8, R44 ;  /* 0x00000008042c723c */ /* 0x044fec000000182c */
[C---:B------:R-:W-:Y:S01]  /*6180*/  HMMA.16816.F32 R48, R4.reuse, R10, R48 ;  /* 0x0000000a0430723c */ /* 0x040fe20000001830 */
[----:B------:R-:W2:Y:S05]  /*6190*/  LDSM.16.MT88.4 R8, [R116+0x8c00] ;  /* 0x008c00007408783b */ /* 0x000eaa0000004200 */
[C---:B------:R-:W-:Y:S06]  /*61a0*/  HMMA.16816.F32 R60, R4.reuse, R16, R60 ;  /* 0x00000010043c723c */ /* 0x040fec000000183c */
[C---:B------:R-:W-:Y:S06]  /*61b0*/  HMMA.16816.F32 R64, R4.reuse, R18, R64 ;  /* 0x000000120440723c */ /* 0x040fec0000001840 */
[C---:B-1----:R-:W-:Y:S06]  /*61c0*/  HMMA.16816.F32 R68, R4.reuse, R12, R68 ;  /* 0x0000000c0444723c */ /* 0x042fec0000001844 */
[C---:B------:R-:W-:Y:S06]  /*61d0*/  HMMA.16816.F32 R72, R4.reuse, R14, R72 ;  /* 0x0000000e0448723c */ /* 0x040fec0000001848 */
[C---:B--2---:R-:W-:Y:S06]  /*61e0*/  HMMA.16816.F32 R76, R4.reuse, R8, R76 ;  /* 0x00000008044c723c */ /* 0x044fec000000184c */
[----:B------:R-:W-:Y:S01]  /*61f0*/  HMMA.16816.F32 R80, R4, R10, R80 ;  /* 0x0000000a0450723c */ /* 0x000fe20000001850 */
[----:B------:R-:W-:-:S04]  /*6200*/  FADD.FTZ R9, R27, R100 ;  /* 0x000000641b097221 */ /* 0x000fc80000010000 */
[----:B------:R-:W-:-:S04]  /*6210*/  FADD.FTZ R9, R92, R9 ;  /* 0x000000095c097221 */ /* 0x000fc80000010000 */
[----:B------:R-:W-:-:S04]  /*6220*/  FADD.FTZ R26, R26, R9 ;  /* 0x000000091a1a7221 */ /* 0x000fc80000010000 */
[----:B------:R-:W-:-:S04]  /*6230*/  FADD.FTZ R31, R31, R26 ;  /* 0x0000001a1f1f7221 */ /* 0x000fc80000010000 */
[----:B------:R-:W-:-:S04]  /*6240*/  FADD.FTZ R28, R28, R31 ;  /* 0x0000001f1c1c7221 */ /* 0x000fc80000010000 */
[----:B------:R-:W-:Y:S01]  /*6250*/  FADD.FTZ R143, R143, R28 ;  /* 0x0000001c8f8f7221 */ /* 0x000fe20000010000 */
[----:B------:R-:W-:Y:S06]  /*6260*/  @P0 BRA `(.L_x_240) ;  /* 0x0000000000040947 */ /* 0x000fec0003800000 */
.L_x_236:
[----:B------:R-:W-:-:S07]  /*6270*/  IADD3 R142, R20, -0x1, RZ ;  /* 0xffffffff148e7810 */ /* 0x000fce0007ffe0ff */
.L_x_240:
[----:B------:R-:W-:-:S13]  /*6280*/  ISETP.GE.AND P0, PT, R142, RZ, PT ;  /* 0x000000ff8e00720c */ /* 0x000fda0003f06270 */
[----:B------:R-:W-:Y:S05]  /*6290*/  @!P0 BRA `(.L_x_241) ;  /* 0x0000001c00f08947 */ /* 0x000fea0003800000 */
[----:B------:R-:W-:Y:S01]  /*62a0*/  ULDC UR4, c[0x0][0x2d0] ;  /* 0x0000b40000047ab9 */ /* 0x000fe20000000800 */
[----:B------:R-:W-:Y:S01]  /*62b0*/  IMAD.MOV.U32 R3, RZ, RZ, R0 ;  /* 0x000000ffff037224 */ /* 0x000fe200078e0000 */
[----:B------:R-:W-:Y:S01]  /*62c0*/  MOV R144, R96 ;  /* 0x0000006000907202 */ /* 0x000fe20000000f00 */
[----:B------:R-:W-:Y:S01]  /*62d0*/  IMAD.MOV.U32 R85, RZ, RZ, R2 ;  /* 0x000000ffff557224 */ /* 0x000fe200078e0002 */
[----:B------:R-:W-:Y:S01]  /*62e0*/  MOV R145, R99 ;  /* 0x0000006300917202 */ /* 0x000fe20000000f00 */
[----:B------:R-:W-:Y:S01]  /*62f0*/  ULDC UR5, c[0x0][0x2d0] ;  /* 0x0000b40000057ab9 */ /* 0x000fe20000000800 */
[----:B------:R-:W-:Y:S01]  /*6300*/  ISETP.GE.AND P4, PT, R138, UR4, PT ;  /* 0x000000048a007c0c */ /* 0x000fe2000bf86270 */
[----:B------:R-:W-:Y:S01]  /*6310*/  ULDC UR4, c[0x0][0x2ec] ;  /* 0x0000bb0000047ab9 */ /* 0x000fe20000000800 */
[----:B------:R-:W-:Y:S01]  /*6320*/  ULDC.64 UR6, c[0x0][0x248] ;  /* 0x0000920000067ab9 */ /* 0x000fe20000000a00 */
[----:B------:R-:W-:Y:S10]  /*6330*/  BRA `(.L_x_242) ;  /* 0x0000000000fc7947 */ /* 0x000ff40003800000 */
.L_x_244:
[----:B------:R-:W-:Y:S01]  /*6340*/  ISETP.GE.AND P4, PT, R138, UR5, PT ;  /* 0x000000058a007c0c */ /* 0x000fe2000bf86270 */
[----:B------:R-:W-:Y:S01]  /*6350*/  VIADD R0, R142, 0xffffffff ;  /* 0xffffffff8e007836 */ /* 0x000fe20000000000 */
[----:B------:R-:W1:Y:S03]  /*6360*/  @!P3 LDC.64 R86, c[0x0][0x218] ;  /* 0x00008600ff56bb82 */ /* 0x000e660000000a00 */
[C---:B------:R-:W-:Y:S01]  /*6370*/  IMAD.WIDE.U32 R90, R0.reuse, UR6, RZ ;  /* 0x00000006005a7c25 */ /* 0x040fe2000f8e00ff */
[----:B------:R-:W-:Y:S04]  /*6380*/  SHF.R.S32.HI R95, RZ, 0x1f, R0 ;  /* 0x0000001fff5f7819 */ /* 0x000fe80000011400 */
[----:B------:R-:W2:Y:S01]  /*6390*/  @!P2 LDC.64 R92, c[0x0][0x218] ;  /* 0x00008600ff5cab82 */ /* 0x000ea20000000a00 */
[----:B------:R-:W-:Y:S02]  /*63a0*/  IMAD R95, R95, UR6, RZ ;  /* 0x000000065f5f7c24 */ /* 0x000fe4000f8e02ff */
[----:B------:R3:W-:Y:S02]  /*63b0*/  @P4 STS [R129+0x3000], RZ ;  /* 0x003000ff81004388 */ /* 0x0007e40000000800 */
[----:B------:R-:W-:Y:S01]  /*63c0*/  IMAD R95, R0, UR7, R95 ;  /* 0x00000007005f7c24 */ /* 0x000fe2000f8e025f */
[C---:B------:R-:W-:Y:S01]  /*63d0*/  LEA R0, P0, R90.reuse, R134, 0x6 ;  /* 0x000000865a007211 */ /* 0x040fe200078030ff */
[----:B------:R3:W-:Y:S01]  /*63e0*/  @P4 STS [R129+0x3004], RZ ;  /* 0x003004ff81004388 */ /* 0x0007e20000000800 */
[----:B------:R-:W4:Y:S01]  /*63f0*/  @!P4 LDC.64 R88, c[0x0][0x218] ;  /* 0x00008600ff58cb82 */ /* 0x000f220000000a00 */
[----:B------:R-:W-:Y:S02]  /*6400*/  IMAD.IADD R95, R91, 0x1, R95 ;  /* 0x000000015b5f7824 */ /* 0x000fe400078e025f */
[----:B------:R3:W-:Y:S03]  /*6410*/  @P4 STS.64 [R129+0x3008], RZ ;  /* 0x003008ff81004388 */ /* 0x0007e60000000a00 */
[----:B------:R-:W-:Y:S02]  /*6420*/  LEA.HI.X R95, R90, R137, R95, 0x6, P0 ;  /* 0x000000895a5f7211 */ /* 0x000fe400000f345f */
[----:B------:R-:W5:Y:S01]  /*6430*/  @!P4 LDC.64 R90, c[0x0][0x218] ;  /* 0x00008600ff5acb82 */ /* 0x000f620000000a00 */
[C---:B-1----:R-:W-:Y:S04]  /*6440*/  @!P3 LEA R96, P0, R0.reuse, R86, 0x1 ;  /* 0x000000560060b211 */ /* 0x042fe800078008ff */
[C-C-:B------:R-:W-:Y:S02]  /*6450*/  @!P3 LEA.HI.X R97, R0.reuse, R87, R95.reuse, 0x1, P0 ;  /* 0x000000570061b211 */ /* 0x140fe400000f0c5f */
[C---:B--2---:R-:W-:Y:S01]  /*6460*/  @!P2 LEA R92, P0, R0.reuse, R92, 0x1 ;  /* 0x0000005c005ca211 */ /* 0x044fe200078008ff */
[----:B------:R-:W1:Y:S03]  /*6470*/  @!P2 LDC.64 R86, c[0x0][0x218] ;  /* 0x00008600ff56ab82 */ /* 0x000e660000000a00 */
[C-C-:B------:R-:W-:Y:S02]  /*6480*/  @!P2 LEA.HI.X R93, R0.reuse, R93, R95.reuse, 0x1, P0 ;  /* 0x0000005d005da211 */ /* 0x140fe400000f0c5f */
[C---:B----4-:R-:W-:Y:S04]  /*6490*/  @!P4 LEA R88, P1, R0.reuse, R88, 0x1 ;  /* 0x000000580058c211 */ /* 0x050fe800078208ff */
[--C-:B------:R-:W-:Y:S02]  /*64a0*/  @!P4 LEA.HI.X R89, R0, R89, R95.reuse, 0x1, P1 ;  /* 0x000000590059c211 */ /* 0x100fe400008f0c5f */
[----:B------:R-:W-:Y:S03]  /*64b0*/  IADD3 R0, P0, R123, R0, RZ ;  /* 0x000000007b007210 */ /* 0x000fe60007f1e0ff */
[----:B------:R-:W-:Y:S01]  /*64c0*/  @!PT LDS RZ, [RZ] ;  /* 0x00000000fffff984 */ /* 0x000fe20000000800 */
[----:B------:R-:W-:Y:S01]  /*64d0*/  @!PT LDS RZ, [RZ] ;  /* 0x00000000fffff984 */ /* 0x000fe20000000800 */
[----:B------:R-:W-:Y:S01]  /*64e0*/  @!PT LDS RZ, [RZ] ;  /* 0x00000000fffff984 */ /* 0x000fe20000000800 */
[----:B------:R2:W-:Y:S01]  /*64f0*/  @!P4 LDGSTS.E.BYPASS.LTC128B.128 [R129+0x3000], desc[UR8][R88.64] ;  /* 0x030000005881cfae */ /* 0x0005e2000b901d48 */
[----:B-----5:R-:W-:Y:S01]  /*6500*/  @!P4 LEA R90, P6, R0, R90, 0x1 ;  /* 0x0000005a005ac211 */ /* 0x020fe200078c08ff */
[----:B------:R-:W-:Y:S02]  /*6510*/  IMAD.X R95, R122, 0x1, R95, P0 ;  /* 0x000000017a5f7824 */ /* 0x000fe400000e065f */
[----:B------:R3:W-:Y:S03]  /*6520*/  @P3 STS.128 [R129+0x4000], RZ ;  /* 0x004000ff81003388 */ /* 0x0007e60000000c00 */
[C-C-:B------:R-:W-:Y:S01]  /*6530*/  @!P4 LEA.HI.X R91, R0.reuse, R91, R95.reuse, 0x1, P6 ;  /* 0x0000005b005bc211 */ /* 0x140fe200030f0c5f */
[----:B------:R-:W-:Y:S01]  /*6540*/  @!PT LDS RZ, [RZ] ;  /* 0x00000000fffff984 */ /* 0x000fe20000000800 */
[----:B------:R-:W-:Y:S01]  /*6550*/  @!PT LDS RZ, [RZ] ;  /* 0x00000000fffff984 */ /* 0x000fe20000000800 */
[----:B------:R-:W-:Y:S01]  /*6560*/  @!PT LDS RZ, [RZ] ;  /* 0x00000000fffff984 */ /* 0x000fe20000000800 */
[----:B------:R3:W-:Y:S01]  /*6570*/  @!P3 LDGSTS.E.BYPASS.LTC128B.128 [R129+0x4000], desc[UR8][R96.64+0x40] ;  /* 0x040000406081bfae */ /* 0x0007e2000b901d48 */
[C---:B-1----:R-:W-:Y:S03]  /*6580*/  @!P2 LEA R86, P0, R0.reuse, R86, 0x1 ;  /* 0x000000560056a211 */ /* 0x042fe600078008ff */
[----:B------:R3:W-:Y:S01]  /*6590*/  @P2 STS.128 [R129+0x5000], RZ ;  /* 0x005000ff81002388 */ /* 0x0007e20000000c00 */
[C-C-:B------:R-:W-:Y:S03]  /*65a0*/  @!P2 LEA.HI.X R87, R0.reuse, R87, R95.reuse, 0x1, P0 ;  /* 0x000000570057a211 */ /* 0x140fe600000f0c5f */
        /* <DEDUP_REMOVED lines=8> */
[----:B------:R3:W-:Y:S01]  /*6630*/  @!P4 LDGSTS.E.BYPASS.LTC128B.128 [R129+0x3800], desc[UR8][R90.64] ;  /* 0x038000005a81cfae */ /* 0x0007e2000b901d48 */
[----:B--2---:R-:W1:Y:S03]  /*6640*/  @!P3 LDC.64 R88, c[0x0][0x218] ;  /* 0x00008600ff58bb82 */ /* 0x004e660000000a00 */
[----:B------:R3:W-:Y:S01]  /*6650*/  @P3 STS.128 [R129+0x4800], RZ ;  /* 0x004800ff81003388 */ /* 0x0007e20000000c00 */
[C---:B-1----:R-:W-:Y:S04]  /*6660*/  @!P3 LEA R88, P1, R0.reuse, R88, 0x1 ;  /* 0x000000580058b211 */ /* 0x042fe800078208ff */
[----:B------:R-:W-:Y:S05]  /*6670*/  @!P3 LEA.HI.X R89, R0, R89, R95, 0x1, P1 ;  /* 0x000000590059b211 */ /* 0x000fea00008f0c5f */
        /* <DEDUP_REMOVED lines=11> */
.L_x_242:
[----:B------:R-:W-:Y:S01]  /*6730*/  ISETP.GE.AND P3, PT, R131, UR5, PT ;  /* 0x0000000583007c0c */ /* 0x000fe2000bf66270 */
[----:B------:R-:W1:Y:S01]  /*6740*/  @!P4 LDC.64 R156, c[0x0][0x220] ;  /* 0x00008800ff9ccb82 */ /* 0x000e620000000a00 */
[----:B------:R-:W-:Y:S01]  /*6750*/  ISETP.GE.AND P2, PT, R130, UR5, PT ;  /* 0x0000000582007c0c */ /* 0x000fe2000bf46270 */
[----:B------:R-:W-:Y:S04]  /*6760*/  DEPBAR.LE SB0, 0x0 ;  /* 0x000080000000791a */ /* 0x000fe80000000000 */
[----:B------:R-:W-:Y:S01]  /*6770*/  SHF.R.S32.HI R2, RZ, 0x1f, R142 ;  /* 0x0000001fff027819 */ /* 0x000fe2000001148e */
[----:B------:R-:W-:Y:S01]  /*6780*/  IMAD R0, R124, R142, RZ ;  /* 0x0000008e7c007224 */ /* 0x000fe200078e02ff */
[----:B------:R-:W2:Y:S08]  /*6790*/  @!P4 LDC.64 R150, c[0x0][0x220] ;  /* 0x00008800ff96cb82 */ /* 0x000eb00000000a00 */
[----:B------:R-:W-:Y:S01]  /*67a0*/  BAR.SYNC.DEFER_BLOCKING 0x0 ;  /* 0x0000000000007b1d */ /* 0x000fe20000010000 */
[-C--:B------:R-:W-:Y:S04]  /*67b0*/  IMAD.WIDE.U32 R158, R142, R125.reuse, R144 ;  /* 0x0000007d8e9e7225 */ /* 0x080fe800078e0090 */
[----:B------:R-:W-:Y:S01]  /*67c0*/  IMAD R0, R2, R125, R0 ;  /* 0x0000007d02007224 */ /* 0x000fe200078e0200 */
[----:B------:R-:W-:Y:S03]  /*67d0*/  IADD3 R2, P6, R127, R158, RZ ;  /* 0x0000009e7f027210 */ /* 0x000fe60007fde0ff */
[----:B------:R-:W-:Y:S01]  /*67e0*/  IMAD.IADD R0, R159, 0x1, R0 ;  /* 0x000000019f007824 */ /* 0x000fe200078e0200 */
[----:B--2---:R-:W-:Y:S01]  /*67f0*/  @!P4 LEA R150, P5, R2, R150, 0x1 ;  /* 0x000000960296c211 */ /* 0x004fe200078a08ff */
[----:B------:R-:W2:Y:S01]  /*6800*/  @!P3 LDC.64 R154, c[0x0][0x220] ;  /* 0x00008800ff9abb82 */ /* 0x000ea20000000a00 */
[C---:B-1----:R-:W-:Y:S01]  /*6810*/  @!P4 LEA R156, P0, R158.reuse, R156, 0x1 ;  /* 0x0000009c9e9cc211 */ /* 0x042fe200078008ff */
[----:B------:R-:W-:Y:S03]  /*6820*/  @P4 STS [R129+0x6000], RZ ;  /* 0x006000ff81004388 */ /* 0x000fe60000000800 */
[C-C-:B------:R-:W-:Y:S01]  /*6830*/  @!P4 LEA.HI.X R157, R158.reuse, R157, R0.reuse, 0x1, P0 ;  /* 0x0000009d9e9dc211 */ /* 0x140fe200000f0c00 */
[----:B------:R-:W-:Y:S02]  /*6840*/  @P4 STS [R129+0x6004], RZ ;  /* 0x006004ff81004388 */ /* 0x000fe40000000800 */
[----:B------:R-:W1:Y:S02]  /*6850*/  @!P2 LDC.64 R152, c[0x0][0x220] ;  /* 0x00008800ff98ab82 */ /* 0x000e640000000a00 */
[----:B------:R-:W-:Y:S04]  /*6860*/  @P4 STS.64 [R129+0x6008], RZ ;  /* 0x006008ff81004388 */ /* 0x000fe80000000a00 */
[----:B------:R-:W-:Y:S01]  /*6870*/  @!PT LDS RZ, [RZ] ;  /* 0x00000000fffff984 */ /* 0x000fe20000000800 */
[----:B------:R-:W-:Y:S01]  /*6880*/  @!PT LDS RZ, [RZ] ;  /* 0x00000000fffff984 */ /* 0x000fe20000000800 */
[----:B------:R-:W-:Y:S01]  /*6890*/  @!PT LDS RZ, [RZ] ;  /* 0x00000000fffff984 */ /* 0x000fe20000000800 */
[----:B------:R3:W-:Y:S02]  /*68a0*/  @!P4 LDGSTS.E.BYPASS.LTC128B.128 [R129+0x6000], desc[UR8][R156.64] ;  /* 0x060000009c81cfae */ /* 0x0007e4000b901d48 */
[----:B------:R-:W4:Y:S02]  /*68b0*/  @!P3 LDC.64 R148, c[0x0][0x220] ;  /* 0x00008800ff94bb82 */ /* 0x000f240000000a00 */
[----:B------:R-:W-:Y:S01]  /*68c0*/  @P3 STS.128 [R129+0x7000], RZ ;  /* 0x007000ff81003388 */ /* 0x000fe20000000c00 */
[C---:B--2---:R-:W-:Y:S05]  /*68d0*/  @!P3 LEA R154, P1, R158.reuse, R154, 0x1 ;  /* 0x0000009a9e9ab211 */ /* 0x044fea00078208ff */
[----:B------:R-:W2:Y:S01]  /*68e0*/  @!P2 LDC.64 R86, c[0x0][0x220] ;  /* 0x00008800ff56ab82 */ /* 0x000ea20000000a00 */
[C-C-:B------:R-:W-:Y:S02]  /*68f0*/  @!P3 LEA.HI.X R155, R158.reuse, R155, R0.reuse, 0x1, P1 ;  /* 0x0000009b9e9bb211 */ /* 0x140fe400008f0c00 */
[C---:B-1----:R-:W-:Y:S03]  /*6900*/  @!P2 LEA R152, P0, R158.reuse, R152, 0x1 ;  /* 0x000000989e98a211 */ /* 0x042fe600078008ff */
[----:B------:R-:W-:Y:S01]  /*6910*/  @!PT LDS RZ, [RZ] ;  /* 0x00000000fffff984 */ /* 0x000fe20000000800 */
[----:B------:R-:W-:Y:S01]  /*6920*/  @!PT LDS RZ, [RZ] ;  /* 0x00000000fffff984 */ /* 0x000fe20000000800 */
[----:B------:R-:W-:Y:S01]  /*6930*/  @!PT LDS RZ, [RZ] ;  /* 0x00000000fffff984 */ /* 0x000fe20000000800 */
[----:B------:R3:W-:Y:S01]  /*6940*/  @!P3 LDGSTS.E.BYPASS.LTC128B.128 [R129+0x7000], desc[UR8][R154.64+0x40] ;  /* 0x070000409a81bfae */ /* 0x0007e2000b901d48 */
[--C-:B------:R-:W-:Y:S03]  /*6950*/  @!P2 LEA.HI.X R153, R158, R153, R0.reuse, 0x1, P0 ;  /* 0x000000999e99a211 */ /* 0x100fe600000f0c00 */
[----:B------:R-:W-:Y:S01]  /*6960*/  @P2 STS.128 [R129+0x8000], RZ ;  /* 0x008000ff81002388 */ /* 0x000fe20000000c00 */
[----:B------:R-:W-:Y:S01]  /*6970*/  IMAD.X R0, R126, 0x1, R0, P6 ;  /* 0x000000017e007824 */ /* 0x000fe200030e0600 */
[C---:B----4-:R-:W-:Y:S02]  /*6980*/  @!P3 LEA R148, P1, R2.reuse, R148, 0x1 ;  /* 0x000000940294b211 */ /* 0x050fe400078208ff */
[----:B------:R-:W-:Y:S01]  /*6990*/  @!PT LDS RZ, [RZ] ;  /* 0x00000000fffff984 */ /* 0x000fe20000000800 */
[----:B------:R-:W-:Y:S01]  /*69a0*/  @!PT LDS RZ, [RZ] ;  /* 0x00000000fffff984 */ /* 0x000fe20000000800 */
[----:B------:R-:W-:Y:S01]  /*69b0*/  @!PT LDS RZ, [RZ] ;  /* 0x00000000fffff984 */ /* 0x000fe20000000800 */
[----:B------:R3:W-:Y:S02]  /*69c0*/  @!P2 LDGSTS.E.BYPASS.LTC128B.128 [R129+0x8000], desc[UR8][R152.64+0x80] ;  /* 0x080000809881afae */ /* 0x0007e4000b901d48 */
[C-C-:B------:R-:W-:Y:S02]  /*69d0*/  @!P4 LEA.HI.X R151, R2.reuse, R151, R0.reuse, 0x1, P5 ;  /* 0x000000970297c211 */ /* 0x140fe400028f0c00 */
[----:B------:R-:W-:Y:S01]  /*69e0*/  @P4 STS.128 [R129+0x6800], RZ ;  /* 0x006800ff81004388 */ /* 0x000fe20000000c00 */
[--C-:B------:R-:W-:Y:S02]  /*69f0*/  @!P3 LEA.HI.X R149, R2, R149, R0.reuse, 0x1, P1 ;  /* 0x000000950295b211 */ /* 0x100fe400008f0c00 */
[----:B------:R-:W-:Y:S01]  /*6a00*/  ISETP.GT.AND P5, PT, R142, RZ, PT ;  /* 0x000000ff8e00720c */ /* 0x000fe20003fa4270 */
[----:B------:R-:W-:Y:S01]  /*6a10*/  @!PT LDS RZ, [RZ] ;  /* 0x00000000fffff984 */ /* 0x000fe20000000800 */
[----:B------:R-:W-:Y:S01]  /*6a20*/  @!PT LDS RZ, [RZ] ;  /* 0x00000000fffff984 */ /* 0x000fe20000000800 */
[----:B------:R-:W-:Y:S01]  /*6a30*/  @!PT LDS RZ, [RZ] ;  /* 0x00000000fffff984 */ /* 0x000fe20000000800 */
[----:B------:R3:W-:Y:S01]  /*6a40*/  @!P4 LDGSTS.E.BYPASS.LTC128B.128 [R129+0x6800], desc[UR8][R150.64] ;  /* 0x068000009681cfae */ /* 0x0007e2000b901d48 */
[C---:B--2---:R-:W-:Y:S03]  /*6a50*/  @!P2 LEA R86, P0, R2.reuse, R86, 0x1 ;  /* 0x000000560256a211 */ /* 0x044fe600078008ff */
[----:B------:R-:W-:Y:S01]  /*6a60*/  @P3 STS.128 [R129+0x7800], RZ ;  /* 0x007800ff81003388 */ /* 0x000fe20000000c00 */
[----:B------:R-:W-:Y:S03]  /*6a70*/  @!P2 LEA.HI.X R87, R2, R87, R0, 0x1, P0 ;  /* 0x000000570257a211 */ /* 0x000fe600000f0c00 */
[----:B------:R-:W-:Y:S01]  /*6a80*/  @!PT LDS RZ, [RZ] ;  /* 0x00000000fffff984 */ /* 0x000fe20000000800 */
[----:B------:R-:W-:Y:S01]  /*6a90*/  @!PT LDS RZ, [RZ] ;  /* 0x00000000fffff984 */ /* 0x000fe20000000800 */
[----:B------:R-:W-:Y:S01]  /*6aa0*/  @!PT LDS RZ, [RZ] ;  /* 0x00000000fffff984 */ /* 0x000fe20000000800 */
[----:B------:R3:W-:Y:S04]  /*6ab0*/  @!P3 LDGSTS.E.BYPASS.LTC128B.128 [R129+0x7800], desc[UR8][R148.64+0x40] ;  /* 0x078000409481bfae */ /* 0x0007e8000b901d48 */
[----:B------:R-:W-:Y:S04]  /*6ac0*/  @P2 STS.128 [R129+0x8800], RZ ;  /* 0x008800ff81002388 */ /* 0x000fe80000000c00 */
[----:B------:R-:W-:Y:S01]  /*6ad0*/  @!PT LDS RZ, [RZ] ;  /* 0x00000000fffff984 */ /* 0x000fe20000000800 */
[----:B------:R-:W-:Y:S01]  /*6ae0*/  @!PT LDS RZ, [RZ] ;  /* 0x00000000fffff984 */ /* 0x000fe20000000800 */
[----:B------:R-:W-:Y:S01]  /*6af0*/  @!PT LDS RZ, [RZ] ;  /* 0x00000000fffff984 */ /* 0x000fe20000000800 */
[----:B------:R3:W-:Y:S04]  /*6b00*/  @!P2 LDGSTS.E.BYPASS.LTC128B.128 [R129+0x8800], desc[UR8][R86.64+0x80] ;  /* 0x088000805681afae */ /* 0x0007e8000b901d48 */
[----:B------:R-:W-:Y:S04]  /*6b10*/  LDSM.16.M88.4 R88, [R121] ;  /* 0x000000007958783b */ /* 0x000fe80000000200 */
[----:B------:R-:W1:Y:S04]  /*6b20*/  LDSM.16.M88.4 R92, [R120+0x3000] ;  /* 0x00300000785c783b */ /* 0x000e680000000200 */
[----:B------:R-:W2:Y:S04]  /*6b30*/  LDSM.16.M88.4 R96, [R120+0x3400] ;  /* 0x003400007860783b */ /* 0x000ea80000000200 */
[----:B------:R-:W4:Y:S04]  /*6b40*/  LDSM.16.M88.4 R100, [R120+0x3800] ;  /* 0x003800007864783b */ /* 0x000f280000000200 */
[----:B------:R-:W5:Y:S04]  /*6b50*/  LDSM.16.M88.4 R104, [R120+0x3c00] ;  /* 0x003c00007868783b */ /* 0x000f680000000200 */
[----:B------:R-:W0:Y:S04]  /*6b60*/  LDGDEPBAR ;  /* 0x00000000000079af */ /* 0x000e280000000000 */
[----:B------:R-:W-:Y:S04]  /*6b70*/  LDSM.16.M88.4 R108, [R119] ;  /* 0x00000000776c783b */ /* 0x000fe80000000200 */
[----:B------:R-:W3:Y:S01]  /*6b80*/  LDSM.16.M88.4 R112, [R117+0x3000] ;  /* 0x003000007570783b */ /* 0x000ee20000000200 */
[C---:B-1----:R-:W-:Y:S06]  /*6b90*/  HMMA.16816.F32 R4, R88.reuse, R92, RZ ;  /* 0x0000005c5804723c */ /* 0x042fec00000018ff */
[C---:B------:R-:W-:Y:S01]  /*6ba0*/  HMMA.16816.F32 R8, R88.reuse, R94, RZ ;  /* 0x0000005e5808723c */ /* 0x040fe200000018ff */
[----:B------:R-:W-:Y:S05]  /*6bb0*/  LDSM.16.M88.4 R92, [R117+0x3800] ;  /* 0x00380000755c783b */ /* 0x000fea0000000200 */
[C---:B--2---:R-:W-:Y:S06]  /*6bc0*/  HMMA.16816.F32 R12, R88.reuse, R96, RZ ;  /* 0x00000060580c723c */ /* 0x044fec00000018ff */
[C---:B------:R-:W-:Y:S01]  /*6bd0*/  HMMA.16816.F32 R16, R88.reuse, R98, RZ ;  /* 0x000000625810723c */ /* 0x040fe200000018ff */
[----:B------:R-:W-:Y:S05]  /*6be0*/  LDSM.16.M88.4 R96, [R120+0x4400] ;  /* 0x004400007860783b */ /* 0x000fea0000000200 */
[C---:B----4-:R-:W-:Y:S06]  /*6bf0*/  HMMA.16816.F32 R20, R88.reuse, R100, RZ ;  /* 0x000000645814723c */ /* 0x050fec00000018ff */
[C---:B------:R-:W-:Y:S06]  /*6c00*/  HMMA.16816.F32 R24, R88.reuse, R102, RZ ;  /* 0x000000665818723c */ /* 0x040fec00000018ff */
[C---:B-----5:R-:W-:Y:S06]  /*6c10*/  HMMA.16816.F32 R28, R88.reuse, R104, RZ ;  /* 0x00000068581c723c */ /* 0x060fec00000018ff */
[----:B------:R-:W-:Y:S01]  /*6c20*/  HMMA.16816.F32 R32, R88, R106, RZ ;  /* 0x0000006a5820723c */ /* 0x000fe200000018ff */
[----:B------:R-:W1:Y:S05]  /*6c30*/  LDSM.16.M88.4 R88, [R117+0x3400] ;  /* 0x003400007558783b */ /* 0x000e6a0000000200 */
[C---:B---3--:R-:W-:Y:S06]  /*6c40*/  HMMA.16816.F32 R4, R108.reuse, R112, R4 ;  /* 0x000000706c04723c */ /* 0x048fec0000001804 */
[C---:B------:R-:W-:Y:S06]  /*6c50*/  HMMA.16816.F32 R8, R108.reuse, R114, R8 ;  /* 0x000000726c08723c */ /* 0x040fec0000001808 */
[C---:B-1----:R-:W-:Y:S06]  /*6c60*/  HMMA.16816.F32 R12, R108.reuse, R88, R12 ;  /* 0x000000586c0c723c */ /* 0x042fec000000180c */
[C---:B------:R-:W-:Y:S01]  /*6c70*/  HMMA.16816.F32 R16, R108.reuse, R90, R16 ;  /* 0x0000005a6c10723c */ /* 0x040fe20000001810 */
[----:B------:R-:W1:Y:S05]  /*6c80*/  LDSM.16.M88.4 R88, [R117+0x3c00] ;  /* 0x003c00007558783b */ /* 0x000e6a0000000200 */
[C---:B------:R-:W-:Y:S06]  /*6c90*/  HMMA.16816.F32 R20, R108.reuse, R92, R20 ;  /* 0x0000005c6c14723c */ /* 0x040fec0000001814 */
[C---:B------:R-:W-:Y:S01]  /*6ca0*/  HMMA.16816.F32 R24, R108.reuse, R94, R24 ;  /* 0x0000005e6c18723c */ /* 0x040fe20000001818 */
[----:B------:R-:W-:Y:S05]  /*6cb0*/  LDSM.16.M88.4 R92, [R121+0x1000] ;  /* 0x00100000795c783b */ /* 0x000fea0000000200 */
[C---:B-1----:R-:W-:Y:S06]  /*6cc0*/  HMMA.16816.F32 R28, R108.reuse, R88, R28 ;  /* 0x000000586c1c723c */ /* 0x042fec000000181c */
[----:B------:R-:W-:Y:S01]  /*6cd0*/  HMMA.16816.F32 R32, R108, R90, R32 ;  /* 0x0000005a6c20723c */ /* 0x000fe20000001820 */
[----:B------:R-:W1:Y:S05]  /*6ce0*/  LDSM.16.M88.4 R88, [R120+0x4000] ;  /* 0x004000007858783b */ /* 0x000e6a0000000200 */
[C---:B-1----:R-:W-:Y:S06]  /*6cf0*/  HMMA.16816.F32 R4, R92.reuse, R88, R4 ;  /* 0x000000585c04723c */ /* 0x042fec0000001804 */
[C---:B------:R-:W-:Y:S01]  /*6d00*/  HMMA.16816.F32 R8, R92.reuse, R90, R8 ;  /* 0x0000005a5c08723c */ /* 0x040fe20000001808 */
[----:B------:R-:W1:Y:S05]  /*6d10*/  LDSM.16.M88.4 R88, [R120+0x4800] ;  /* 0x004800007858783b */ /* 0x000e6a0000000200 */
[C---:B------:R-:W-:Y:S06]  /*6d20*/  HMMA.16816.F32 R12, R92.reuse, R96, R12 ;  /* 0x000000605c0c723c */ /* 0x040fec000000180c */
[C---:B------:R-:W-:Y:S01]  /*6d30*/  HMMA.16816.F32 R16, R92.reuse, R98, R16 ;  /* 0x000000625c10723c */ /* 0x040fe20000001810 */
[----:B------:R-:W2:Y:S05]  /*6d40*/  LDSM.16.M88.4 R96, [R120+0x4c00] ;  /* 0x004c00007860783b */ /* 0x000eaa0000000200 */
[C---:B-1----:R-:W-:Y:S06]  /*6d50*/  HMMA.16816.F32 R20, R92.reuse, R88, R20 ;  /* 0x000000585c14723c */ /* 0x042fec0000001814 */
[C---:B------:R-:W-:Y:S01]  /*6d60*/  HMMA.16816.F32 R24, R92.reuse, R90, R24 ;  /* 0x0000005a5c18723c */ /* 0x040fe20000001818 */
[----:B------:R-:W-:Y:S05]  /*6d70*/  LDSM.16.M88.4 R88, [R119+0x1000] ;  /* 0x001000007758783b */ /* 0x000fea0000000200 */
[C---:B--2---:R-:W-:Y:S06]  /*6d80*/  HMMA.16816.F32 R28, R92.reuse, R96, R28 ;  /* 0x000000605c1c723c */ /* 0x044fec000000181c */
[----:B------:R-:W-:Y:S01]  /*6d90*/  HMMA.16816.F32 R32, R92, R98, R32 ;  /* 0x000000625c20723c */ /* 0x000fe20000001820 */
[----:B------:R-:W1:Y:S04]  /*6da0*/  LDSM.16.M88.4 R92, [R117+0x4000] ;  /* 0x00400000755c783b */ /* 0x000e680000000200 */
[----:B------:R-:W2:Y:S01]  /*6db0*/  LDSM.16.M88.4 R96, [R117+0x4400] ;  /* 0x004400007560783b */ /* 0x000ea20000000200 */
[C---:B-1----:R-:W-:Y:S06]  /*6dc0*/  HMMA.16816.F32 R4, R88.reuse, R92, R4 ;  /* 0x0000005c5804723c */ /* 0x042fec0000001804 */
[C---:B------:R-:W-:Y:S01]  /*6dd0*/  HMMA.16816.F32 R8, R88.reuse, R94, R8 ;  /* 0x0000005e5808723c */ /* 0x040fe20000001808 */
[----:B------:R-:W1:Y:S05]  /*6de0*/  LDSM.16.M88.4 R92, [R117+0x4800] ;  /* 0x00480000755c783b */ /* 0x000e6a0000000200 */
[C---:B--2---:R-:W-:Y:S06]  /*6df0*/  HMMA.16816.F32 R12, R88.reuse, R96, R12 ;  /* 0x00000060580c723c */ /* 0x044fec000000180c */
        /* <DEDUP_REMOVED lines=27> */
[----:B------:R-:W2:Y:S01]  /*6fb0*/  LDSM.16.M88.4 R96, [R117+0x5c00] ;  /* 0x005c00007560783b */ /* 0x000ea20000000200 */
[----:B------:R-:W-:Y:S04]  /*6fc0*/  DEPBAR.LE SB0, 0x0 ;  /* 0x000080000000791a */ /* 0x000fe80000000000 */
[----:B------:R-:W-:Y:S01]  /*6fd0*/  BAR.SYNC.DEFER_BLOCKING 0x0 ;  /* 0x0000000000007b1d */ /* 0x000fe20000010000 */
[C---:B-1----:R-:W-:Y:S06]  /*6fe0*/  HMMA.16816.F32 R20, R88.reuse, R92, R20 ;  /* 0x0000005c5814723c */ /* 0x042fec0000001814 */
[C---:B------:R-:W-:Y:S06]  /*6ff0*/  HMMA.16816.F32 R24, R88.reuse, R94, R24 ;  /* 0x0000005e5818723c */ /* 0x040fec0000001818 */
[C---:B--2---:R-:W-:Y:S06]  /*7000*/  HMMA.16816.F32 R28, R88.reuse, R96, R28 ;  /* 0x00000060581c723c */ /* 0x044fec000000181c */
[----:B------:R-:W-:Y:S01]  /*7010*/  HMMA.16816.F32 R32, R88, R98, R32 ;  /* 0x000000625820723c */ /* 0x000fe20000001820 */
[----:B------:R-:W-:Y:S11]  /*7020*/  @!UPT UIADD3 URZ, URZ, URZ, URZ ;  /* 0x0000003f3f3ff290 */ /* 0x000ff6000fffe03f */
[----:B------:R-:W-:Y:S01]  /*7030*/  @!UPT UIADD3 URZ, URZ, URZ, URZ ;  /* 0x0000003f3f3ff290 */ /* 0x000fe2000fffe03f */
[----:B------:R-:W-:Y:S11]  /*7040*/  @P5 BRA `(.L_x_244) ;  /* 0xfffffff000bc5947 */ /* 0x000ff6000383ffff */
.L_x_243:
[----:B------:R-:W-:Y:S02]  /*7050*/  FMNMX.FTZ R0, R4, R85, !PT ;  /* 0x0000005504007209 */ /* 0x000fe40007810000 */
[----:B------:R-:W-:Y:S02]  /*7060*/  FMNMX.FTZ R2, R6, R3, !PT ;  /* 0x0000000306027209 */ /* 0x000fe40007810000 */
[----:B---3--:R-:W-:Y:S02]  /*7070*/  FMNMX.FTZ R87, R5, R0, !PT ;  /* 0x0000000005577209 */ /* 0x008fe40007810000 */
        /* <DEDUP_REMOVED lines=26> */
[----:B------:R-:W-:Y:S02]  /*7220*/  IADD3 R142, R142, -0x1, RZ ;  /* 0xffffffff8e8e7810 */ /* 0x000fe40007ffe0ff */
[----:B------:R-:W-:Y:S02]  /*7230*/  FMNMX.FTZ R86, R33, R0, !PT ;  /* 0x0000000021567209 */ /* 0x000fe40007810000 */
[----:B------:R-:W-:Y:S03]  /*7240*/  FMNMX.FTZ R0, R34, R91, !PT ;  /* 0x0000005b22007209 */ /* 0x000fe60007810000 */
[----:B------:R-:W-:Y:S01]  /*7250*/  SHFL.BFLY PT, R91, R86, 0x2, 0x1f ;  /* 0x0c401f00565b7f89 */ /* 0x000fe200000e0000 */
[----:B------:R-:W-:Y:S07]  /*7260*/  FMNMX.FTZ R89, R35, R0, !PT ;  /* 0x0000000023597209 */ /* 0x000fee0007810000 */
[----:B------:R-:W1:Y:S02]  /*7270*/  SHFL.BFLY PT, R0, R89, 0x2, 0x1f ;  /* 0x0c401f0059007f89 */ /* 0x000e6400000e0000 */
[----:B-1----:R-:W-:Y:S02]  /*7280*/  FMNMX.FTZ R87, R89, R0, !PT ;  /* 0x0000000059577209 */ /* 0x002fe40007810000 */
[----:B------:R-:W-:Y:S04]  /*7290*/  FMNMX.FTZ R93, R86, R91, !PT ;  /* 0x0000005b565d7209 */ /* 0x000fe80007810000 */
[----:B------:R-:W1:Y:S08]  /*72a0*/  SHFL.BFLY PT, R0, R87, 0x1, 0x1f ;  /* 0x0c201f0057007f89 */ /* 0x000e7000000e0000 */
[----:B------:R-:W2:Y:S01]  /*72b0*/  SHFL.BFLY PT, R2, R93, 0x1, 0x1f ;  /* 0x0c201f005d027f89 */ /* 0x000ea200000e0000 */
[----:B-1----:R-:W-:Y:S02]  /*72c0*/  FMNMX.FTZ R0, R87, R0, !PT ;  /* 0x0000000057007209 */ /* 0x002fe40007810000 */
[----:B--2---:R-:W-:Y:S03]  /*72d0*/  FMNMX.FTZ R2, R93, R2, !PT ;  /* 0x000000025d027209 */ /* 0x004fe60007810000 */
[C---:B------:R-:W-:Y:S02]  /*72e0*/  FADD.FTZ R3, -R0.reuse, R3 ;  /* 0x0000000300037221 */ /* 0x040fe40000010100 */
[----:B------:R-:W1:Y:S01]  /*72f0*/  LDSM.16.MT88.4 R92, [R118+0x6000] ;  /* 0x00600000765c783b */ /* 0x000e620000004200 */
[----:B------:R-:W-:Y:S01]  /*7300*/  FMUL.FTZ R111, R0, UR4 ;  /* 0x00000004006f7c20 */ /* 0x000fe20008410000 */
[C---:B------:R-:W-:Y:S01]  /*7310*/  FSETP.NEU.FTZ.AND P0, PT, R2.reuse, -INF , PT ;  /* 0xff8000000200780b */ /* 0x040fe20003f1d000 */
[----:B------:R-:W-:Y:S01]  /*7320*/  FMUL.FTZ R86, R3, UR4 ;  /* 0x0000000403567c20 */ /* 0x000fe20008410000 */
[C---:B------:R-:W-:Y:S01]  /*7330*/  FMUL.FTZ R110, R2.reuse, UR4 ;  /* 0x00000004026e7c20 */ /* 0x040fe20008410000 */
[----:B------:R-:W-:Y:S02]  /*7340*/  FADD.FTZ R84, -R2, R85 ;  /* 0x0000005502547221 */ /* 0x000fe40000010100 */
[----:B------:R2:W3:Y:S02]  /*7350*/  MUFU.EX2 R3, R86 ;  /* 0x0000005600037308 */ /* 0x0004e40000000800 */
[----:B------:R-:W-:Y:S01]  /*7360*/  FSEL R110, R110, RZ, P0 ;  /* 0x000000ff6e6e7208 */ /* 0x000fe20000000000 */
[----:B------:R-:W-:Y:S01]  /*7370*/  FMUL.FTZ R85, R84, UR4 ;  /* 0x0000000454557c20 */ /* 0x000fe20008410000 */
[----:B------:R-:W-:Y:S03]  /*7380*/  FSETP.NEU.FTZ.AND P0, PT, R0, -INF , PT ;  /* 0xff8000000000780b */ /* 0x000fe60003f1d000 */
[--C-:B------:R-:W-:Y:S01]  /*7390*/  FFMA.FTZ R103, R4, UR4, -R110.reuse ;  /* 0x0000000404677c23 */ /* 0x100fe2000801086e */
[----:B------:R-:W-:Y:S01]  /*73a0*/  FSEL R111, R111, RZ, P0 ;  /* 0x000000ff6f6f7208 */ /* 0x000fe20000000000 */
[--C-:B------:R-:W-:Y:S01]  /*73b0*/  FFMA.FTZ R98, R5, UR4, -R110.reuse ;  /* 0x0000000405627c23 */ /* 0x100fe2000801086e */
[--C-:B------:R-:W-:Y:S01]  /*73c0*/  FFMA.FTZ R96, R8, UR4, -R110.reuse ;  /* 0x0000000408607c23 */ /* 0x100fe2000801086e */
[--C-:B------:R-:W-:Y:S01]  /*73d0*/  FFMA.FTZ R87, R9, UR4, -R110.reuse ;  /* 0x0000000409577c23 */ /* 0x100fe2000801086e */
[----:B------:R-:W4:Y:S01]  /*73e0*/  MUFU.EX2 R84, R85 ;  /* 0x0000005500547308 */ /* 0x000f220000000800 */
[--C-:B------:R-:W-:Y:S01]  /*73f0*/  FFMA.FTZ R102, R6, UR4, -R111.reuse ;  /* 0x0000000406667c23 */ /* 0x100fe2000801086f */
[--C-:B------:R-:W-:Y:S01]  /*7400*/  FFMA.FTZ R99, R7, UR4, -R111.reuse ;  /* 0x0000000407637c23 */ /* 0x100fe2000801086f */
[--C-:B------:R-:W-:Y:S01]  /*7410*/  FFMA.FTZ R97, R10, UR4, -R111.reuse ;  /* 0x000000040a617c23 */ /* 0x100fe2000801086f */
[--C-:B------:R-:W-:Y:S01]  /*7420*/  FFMA.FTZ R147, R30, UR4, -R111.reuse ;  /* 0x000000041e937c23 */ /* 0x100fe2000801086f */
[--C-:B--2---:R-:W-:Y:S01]  /*7430*/  FFMA.FTZ R86, R11, UR4, -R111.reuse ;  /* 0x000000040b567c23 */ /* 0x104fe2000801086f */
[C---:B---3--:R-:W-:Y:S01]  /*7440*/  FMUL.FTZ R38, R3.reuse, R38 ;  /* 0x0000002603267220 */ /* 0x048fe20000410000 */
        /* <DEDUP_REMOVED lines=10> */
[C---:B----4-:R-:W-:Y:S01]  /*74f0*/  FMUL.FTZ R36, R84.reuse, R36 ;  /* 0x0000002454247220 */ /* 0x050fe20000410000 */
        /* <DEDUP_REMOVED lines=31> */
[----:B---3--:R-:W-:Y:S01]  /*76f0*/  F2FP.F16.F32.PACK_AB R89, R99, R102 ;  /* 0x000000666359723e */ /* 0x008fe200000000ff */
        /* <DEDUP_REMOVED lines=11> */
[C---:B------:R-:W-:Y:S01]  /*77b0*/  FMUL.FTZ R82, R3.reuse, R82 ;  /* 0x0000005203527220 */ /* 0x040fe20000410000 */
[----:B------:R-:W-:Y:S01]  /*77c0*/  FMUL.FTZ R83, R3, R83 ;  /* 0x0000005303537220 */ /* 0x000fe20000410000 */
[--C-:B------:R-:W-:Y:S03]  /*77d0*/  FFMA.FTZ R151, R31, UR4, -R111.reuse ;  /* 0x000000041f977c23 */ /* 0x100fe6000801086f */
[----:B------:R-:W3:Y:S01]  /*77e0*/  MUFU.EX2 R86, R86 ;  /* 0x0000005600567308 */ /* 0x000ee20000000800 */
[----:B--2---:R-:W-:Y:S01]  /*77f0*/  F2FP.F16.F32.PACK_AB R90, R87, R96 ;  /* 0x00000060575a723e */ /* 0x004fe200000000ff */
[--C-:B------:R-:W-:Y:S01]  /*7800*/  FFMA.FTZ R109, R12, UR4, -R110.reuse ;  /* 0x000000040c6d7c23 */ /* 0x100fe2000801086e */
        /* <DEDUP_REMOVED lines=14> */
[----:B---3--:R-:W-:Y:S01]  /*78f0*/  F2FP.F16.F32.PACK_AB R91, R86, R97 ;  /* 0x00000061565b723e */ /* 0x008fe200000000ff */
[----:B------:R-:W-:Y:S01]  /*7900*/  FFMA.FTZ R149, R21, UR4, -R110 ;  /* 0x0000000415957c23 */ /* 0x000fe2000801086e */
[----:B------:R-:W-:Y:S01]  /*7910*/  FFMA.FTZ R148, R22, UR4, -R111 ;  /* 0x0000000416947c23 */ /* 0x000fe2000801086f */
[----:B------:R-:W-:Y:S01]  /*7920*/  FFMA.FTZ R103, R84, R143, R103 ;  /* 0x0000008f54677223 */ /* 0x000fe20000010067 */
[----:B------:R-:W-:Y:S01]  /*7930*/  FFMA.FTZ R102, R3, R146, R102 ;  /* 0x0000009203667223 */ /* 0x000fe20000010066 */
[----:B------:R-:W2:Y:S01]  /*7940*/  MUFU.EX2 R100, R100 ;  /* 0x0000006400647308 */ /* 0x000ea20000000800 */
[----:B------:R-:W-:Y:S01]  /*7950*/  MOV R3, R0 ;  /* 0x0000000000037202 */ /* 0x000fe20000000f00 */
[C---:B-1----:R-:W-:Y:S05]  /*7960*/  HMMA.16816.F32 R36, R88.reuse, R92, R36 ;  /* 0x0000005c5824723c */ /* 0x042fea0000001824 */
[----:B------:R-:W-:Y:S01]  /*7970*/  FADD.FTZ R103, R98, R103 ;  /* 0x0000006762677221 */ /* 0x000fe20000010000 */
[C---:B------:R-:W-:Y:S01]  /*7980*/  HMMA.16816.F32 R40, R88.reuse, R94, R40 ;  /* 0x0000005e5828723c */ /* 0x040fe20000001828 */
[----:B------:R-:W1:Y:S01]  /*7990*/  LDSM.16.MT88.4 R92, [R116+0x6000] ;  /* 0x00600000745c783b */ /* 0x000e620000004200 */
[----:B------:R-:W-:Y:S03]  /*79a0*/  MUFU.EX2 R108, R108 ;  /* 0x0000006c006c7308 */ /* 0x000fe60000000800 */
[----:B------:R-:W-:Y:S01]  /*79b0*/  FADD.FTZ R152, R99, R102 ;  /* 0x0000006663987221 */ /* 0x000fe20000010000 */
[----:B------:R-:W-:Y:S01]  /*79c0*/  FADD.FTZ R96, R96, R103 ;  /* 0x0000006760607221 */ /* 0x000fe20000010000 */
[----:B------:R-:W-:Y:S05]  /*79d0*/  MOV R85, R2 ;  /* 0x0000000200557202 */ /* 0x000fea0000000f00 */
[----:B------:R-:W3:Y:S01]  /*79e0*/  MUFU.EX2 R101, R101 ;  /* 0x0000006500657308 */ /* 0x000ee20000000800 */
[----:B--2---:R-:W-:Y:S01]  /*79f0*/  F2FP.F16.F32.PACK_AB R24, R100, R109 ;  /* 0x0000006d6418723e */ /* 0x004fe200000000ff */
[----:B------:R-:W-:Y:S01]  /*7a00*/  FADD.FTZ R97, R97, R152 ;  /* 0x0000009861617221 */ /* 0x000fe20000010000 */
[----:B------:R-:W-:Y:S03]  /*7a10*/  FADD.FTZ R96, R87, R96 ;  /* 0x0000006057607221 */ /* 0x000fe60000010000 */
[----:B------:R-:W-:Y:S01]  /*7a20*/  FADD.FTZ R97, R86, R97 ;  /* 0x0000006156617221 */ /* 0x000fe20000010000 */
[----:B------:R-:W-:Y:S03]  /*7a30*/  FADD.FTZ R109, R109, R96 ;  /* 0x000000606d6d7221 */ /* 0x000fe60000010000 */
[----:B------:R-:W-:Y:S01]  /*7a40*/  MUFU.EX2 R104, R104 ;  /* 0x0000006800687308 */ /* 0x000fe20000000800 */
[----:B------:R-:W-:Y:S09]  /*7a50*/  FADD.FTZ R109, R100, R109 ;  /* 0x0000006d646d7221 */ /* 0x000ff20000010000 */
[----:B------:R-:W2:Y:S01]  /*7a60*/  MUFU.EX2 R105, R105 ;  /* 0x0000006900697308 */ /* 0x000ea20000000800 */
[C---:B---3--:R-:W-:Y:S01]  /*7a70*/  F2FP.F16.F32.PACK_AB R25, R101.reuse, R108 ;  /* 0x0000006c6519723e */ /* 0x048fe200000000ff */
[----:B------:R-:W-:Y:S04]  /*7a80*/  FADD.FTZ R108, R108, R97 ;  /* 0x000000616c6c7221 */ /* 0x000fe80000010000 */
[----:B------:R-:W-:Y:S04]  /*7a90*/  FADD.FTZ R101, R101, R108 ;  /* 0x0000006c65657221 */ /* 0x000fe80000010000 */
[----:B------:R-:W-:Y:S01]  /*7aa0*/  MUFU.EX2 R106, R106 ;  /* 0x0000006a006a7308 */ /* 0x000fe20000000800 */
[C---:B-1----:R-:W-:Y:S09]  /*7ab0*/  HMMA.16816.F32 R44, R88.reuse, R92, R44 ;  /* 0x0000005c582c723c */ /* 0x042ff2000000182c */
[----:B------:R-:W1:Y:S02]  /*7ac0*/  MUFU.EX2 R107, R107 ;  /* 0x0000006b006b7308 */ /* 0x000e640000000800 */
[C---:B--2---:R-:W-:Y:S01]  /*7ad0*/  F2FP.F16.F32.PACK_AB R26, R105.reuse, R104 ;  /* 0x00000068691a723e */ /* 0x044fe200000000ff */
[----:B------:R-:W-:Y:S01]  /*7ae0*/  FADD.FTZ R104, R104, R109 ;  /* 0x0000006d68687221 */ /* 0x000fe20000010000 */
[C---:B------:R-:W-:Y:S01]  /*7af0*/  HMMA.16816.F32 R48, R88.reuse, R94, R48 ;  /* 0x0000005e5830723c */ /* 0x040fe20000001830 */
[----:B------:R-:W2:Y:S05]  /*7b00*/  LDSM.16.MT88.4 R92, [R118+0x7000] ;  /* 0x00700000765c783b */ /* 0x000eaa0000004200 */
[----:B------:R-:W-:Y:S01]  /*7b10*/  MUFU.EX2 R150, R150 ;  /* 0x0000009600967308 */ /* 0x000fe20000000800 */
[----:B------:R-:W-:Y:S09]  /*7b20*/  FADD.FTZ R105, R105, R104 ;  /* 0x0000006869697221 */ /* 0x000ff20000010000 */
[----:B------:R-:W3:Y:S01]  /*7b30*/  MUFU.EX2 R149, R149 ;  /* 0x0000009500957308 */ /* 0x000ee20000000800 */
[C---:B-1----:R-:W-:Y:S01]  /*7b40*/  F2FP.F16.F32.PACK_AB R27, R107.reuse, R106 ;  /* 0x0000006a6b1b723e */ /* 0x042fe200000000ff */
[----:B------:R-:W-:Y:S04]  /*7b50*/  FADD.FTZ R106, R106, R101 ;  /* 0x000000656a6a7221 */ /* 0x000fe80000010000 */
[----:B------:R-:W-:Y:S04]  /*7b60*/  FADD.FTZ R107, R107, R106 ;  /* 0x0000006a6b6b7221 */ /* 0x000fe80000010000 */
[----:B------:R-:W-:Y:S10]  /*7b70*/  MUFU.EX2 R148, R148 ;  /* 0x0000009400947308 */ /* 0x000ff40000000800 */
[----:B------:R-:W1:Y:S10]  /*7b80*/  MUFU.EX2 R113, R113 ;  /* 0x0000007100717308 */ /* 0x000e740000000800 */
[----:B------:R-:W-:Y:S01]  /*7b90*/  MUFU.EX2 R115, R115 ;  /* 0x0000007300737308 */ /* 0x000fe20000000800 */
[C---:B--2---:R-:W-:Y:S09]  /*7ba0*/  HMMA.16816.F32 R52, R88.reuse, R92, R52 ;  /* 0x0000005c5834723c */ /* 0x044ff20000001834 */
[----:B------:R-:W2:Y:S01]  /*7bb0*/  MUFU.EX2 R112, R112 ;  /* 0x0000007000707308 */ /* 0x000ea20000000800 */
[C---:B------:R-:W-:Y:S01]  /*7bc0*/  HMMA.16816.F32 R56, R88.reuse, R94, R56 ;  /* 0x0000005e5838723c */ /* 0x040fe20000001838 */
[----:B------:R-:W4:Y:S08]  /*7bd0*/  LDSM.16.MT88.4 R92, [R116+0x7000] ;  /* 0x00700000745c783b */ /* 0x000f300000004200 */
[----:B------:R-:W-:Y:S10]  /*7be0*/  MUFU.EX2 R114, R114 ;  /* 0x0000007200727308 */ /* 0x000ff40000000800 */
[----:B------:R-:W5:Y:S10]  /*7bf0*/  MUFU.EX2 R23, R23 ;  /* 0x0000001700177308 */ /* 0x000f740000000800 */
[----:B------:R-:W-:Y:S10]  /*7c00*/  MUFU.EX2 R147, R147 ;  /* 0x0000009300937308 */ /* 0x000ff40000000800 */
[----:B------:R-:W-:Y:S01]  /*7c10*/  MUFU.EX2 R146, R151 ;  /* 0x0000009700927308 */ /* 0x000fe20000000800 */
[C---:B----4-:R-:W-:Y:S06]  /*7c20*/  HMMA.16816.F32 R60, R88.reuse, R92, R60 ;  /* 0x0000005c583c723c */ /* 0x050fec000000183c */
[C---:B------:R-:W-:Y:S01]  /*7c30*/  HMMA.16816.F32 R64, R88.reuse, R94, R64 ;  /* 0x0000005e5840723c */ /* 0x040fe20000001840 */
[----:B------:R-:W4:Y:S05]  /*7c40*/  LDSM.16.MT88.4 R92, [R118+0x8000] ;  /* 0x00800000765c783b */ /* 0x000f2a0000004200 */
[C---:B----4-:R-:W-:Y:S06]  /*7c50*/  HMMA.16816.F32 R68, R88.reuse, R92, R68 ;  /* 0x0000005c5844723c */ /* 0x050fec0000001844 */
[C---:B------:R-:W-:Y:S01]  /*7c60*/  HMMA.16816.F32 R72, R88.reuse, R94, R72 ;  /* 0x0000005e5848723c */ /* 0x040fe20000001848 */
[----:B------:R-:W4:Y:S05]  /*7c70*/  LDSM.16.MT88.4 R92, [R116+0x8000] ;  /* 0x00800000745c783b */ /* 0x000f2a0000004200 */
[C---:B----4-:R-:W-:Y:S06]  /*7c80*/  HMMA.16816.F32 R76, R88.reuse, R92, R76 ;  /* 0x0000005c584c723c */ /* 0x050fec000000184c */
[----:B------:R-:W-:Y:S01]  /*7c90*/  HMMA.16816.F32 R80, R88, R94, R80 ;  /* 0x0000005e5850723c */ /* 0x000fe20000001850 */
[----:B------:R-:W4:Y:S04]  /*7ca0*/  LDSM.16.MT88.4 R88, [R118+0x6400] ;  /* 0x006400007658783b */ /* 0x000f280000004200 */
[--C-:B------:R-:W-:Y:S01]  /*7cb0*/  FFMA.FTZ R93, R28, UR4, -R110.reuse ;  /* 0x000000041c5d7c23 */ /* 0x100fe2000801086e */
[--C-:B------:R-:W-:Y:S01]  /*7cc0*/  FFMA.FTZ R92, R32, UR4, -R110.reuse ;  /* 0x00000004205c7c23 */ /* 0x100fe2000801086e */
[--C-:B------:R-:W-:Y:S01]  /*7cd0*/  FFMA.FTZ R94, R29, UR4, -R110.reuse ;  /* 0x000000041d5e7c23 */ /* 0x100fe2000801086e */
[--C-:B------:R-:W-:Y:S01]  /*7ce0*/  FFMA.FTZ R95, R34, UR4, -R111.reuse ;  /* 0x00000004225f7c23 */ /* 0x100fe2000801086f */
[----:B------:R-:W3:Y:S01]  /*7cf0*/  LDSM.16.MT88.4 R28, [R116+0x6400] ;  /* 0x00640000741c783b */ /* 0x000ee20000004200 */
[----:B------:R-:W-:Y:S01]  /*7d00*/  MUFU.EX2 R143, R93 ;  /* 0x0000005d008f7308 */ /* 0x000fe20000000800 */
[----:B------:R-:W-:Y:S01]  /*7d10*/  FFMA.FTZ R110, R33, UR4, -R110 ;  /* 0x00000004216e7c23 */ /* 0x000fe2000801086e */
[----:B------:R-:W-:Y:S05]  /*7d20*/  FFMA.FTZ R111, R35, UR4, -R111 ;  /* 0x00000004236f7c23 */ /* 0x000fea000801086f */
[----:B------:R-:W-:Y:S03]  /*7d30*/  LDSM.16.MT88.4 R32, [R116+0x6800] ;  /* 0x006800007420783b */ /* 0x000fe60000004200 */
[----:B------:R-:W5:Y:S10]  /*7d40*/  MUFU.EX2 R84, R94 ;  /* 0x0000005e00547308 */ /* 0x000f740000000800 */
[----:B------:R-:W-:Y:S10]  /*7d50*/  MUFU.EX2 R98, R92 ;  /* 0x0000005c00627308 */ /* 0x000ff40000000800 */
[----:B------:R1:W-:Y:S01]  /*7d60*/  MUFU.EX2 R102, R95 ;  /* 0x0000005f00667308 */ /* 0x0003e20000000800 */
[C---:B----4-:R-:W-:Y:S09]  /*7d70*/  HMMA.16816.F32 R36, R24.reuse, R88, R36 ;  /* 0x000000581824723c */ /* 0x050ff20000001824 */
[----:B------:R-:W4:Y:S01]  /*7d80*/  MUFU.EX2 R99, R110 ;  /* 0x0000006e00637308 */ /* 0x000f220000000800 */
[C---:B------:R-:W-:Y:S01]  /*7d90*/  HMMA.16816.F32 R40, R24.reuse, R90, R40 ;  /* 0x0000005a1828723c */ /* 0x040fe20000001828 */
[----:B------:R-:W-:Y:S08]  /*7da0*/  LDSM.16.MT88.4 R88, [R118+0x6c00] ;  /* 0x006c00007658783b */ /* 0x000ff00000004200 */
[----:B------:R-:W4:Y:S01]  /*7db0*/  MUFU.EX2 R111, R111 ;  /* 0x0000006f006f7308 */ /* 0x000f220000000800 */
[C---:B---3--:R-:W-:Y:S01]  /*7dc0*/  HMMA.16816.F32 R44, R24.reuse, R28, R44 ;  /* 0x0000001c182c723c */ /* 0x048fe2000000182c */
[----:B-1----:R-:W-:Y:S05]  /*7dd0*/  LDSM.16.MT88.4 R92, [R116+0x7c00] ;  /* 0x007c0000745c783b */ /* 0x002fea0000004200 */
[C---:B------:R-:W-:Y:S03]  /*7de0*/  HMMA.16816.F32 R48, R24.reuse, R30, R48 ;  /* 0x0000001e1830723c */ /* 0x040fe60000001830 */
[----:B------:R-:W1:Y:S03]  /*7df0*/  LDSM.16.MT88.4 R28, [R118+0x7400] ;  /* 0x00740000761c783b */ /* 0x000e660000004200 */
        /* <DEDUP_REMOVED lines=12> */
[----:B------:R-:W-:Y:S04]  /*7ec0*/  F2FP.F16.F32.PACK_AB R24, R149, R150 ;  /* 0x000000969518723e */ /* 0x000fe800000000ff */
[----:B------:R-:W-:Y:S01]  /*7ed0*/  F2FP.F16.F32.PACK_AB R25, R113, R148 ;  /* 0x000000947119723e */ /* 0x000fe200000000ff */
[----:B------:R-:W-:Y:S01]  /*7ee0*/  FADD.FTZ R148, R148, R107 ;  /* 0x0000006b94947221 */ /* 0x000fe20000010000 */
[----:B--2---:R-:W-:Y:S02]  /*7ef0*/  F2FP.F16.F32.PACK_AB R26, R112, R115 ;  /* 0x00000073701a723e */ /* 0x004fe400000000ff */
[----:B-----5:R-:W-:Y:S01]  /*7f00*/  F2FP.F16.F32.PACK_AB R27, R23, R114 ;  /* 0x00000072171b723e */ /* 0x020fe200000000ff */
[----:B------:R-:W-:Y:S04]  /*7f10*/  FADD.FTZ R113, R113, R148 ;  /* 0x0000009471717221 */ /* 0x000fe80000010000 */
[----:B------:R-:W-:Y:S04]  /*7f20*/  FADD.FTZ R114, R114, R113 ;  /* 0x0000007172727221 */ /* 0x000fe80000010000 */
[----:B------:R-:W-:Y:S01]  /*7f30*/  FADD.FTZ R114, R23, R114 ;  /* 0x0000007217727221 */ /* 0x000fe20000010000 */
[C---:B-1----:R-:W-:Y:S06]  /*7f40*/  HMMA.16816.F32 R36, R24.reuse, R28, R36 ;  /* 0x0000001c1824723c */ /* 0x042fec0000001824 */
[C---:B------:R-:W-:Y:S01]  /*7f50*/  HMMA.16816.F32 R40, R24.reuse, R30, R40 ;  /* 0x0000001e1828723c */ /* 0x040fe20000001828 */
[----:B------:R-:W1:Y:S05]  /*7f60*/  LDSM.16.MT88.4 R28, [R118+0x7800] ;  /* 0x00780000761c783b */ /* 0x000e6a0000004200 */
[C---:B------:R-:W-:Y:S06]  /*7f70*/  HMMA.16816.F32 R44, R24.reuse, R32, R44 ;  /* 0x00000020182c723c */ /* 0x040fec000000182c */
[C---:B------:R-:W-:Y:S01]  /*7f80*/  HMMA.16816.F32 R48, R24.reuse, R34, R48 ;  /* 0x000000221830723c */ /* 0x040fe20000001830 */
[----:B------:R-:W2:Y:S05]  /*7f90*/  LDSM.16.MT88.4 R32, [R116+0x7800] ;  /* 0x007800007420783b */ /* 0x000eaa0000004200 */
[C---:B-1----:R-:W-:Y:S06]  /*7fa0*/  HMMA.16816.F32 R52, R24.reuse, R28, R52 ;  /* 0x0000001c1834723c */ /* 0x042fec0000001834 */
[C---:B------:R-:W-:Y:S01]  /*7fb0*/  HMMA.16816.F32 R56, R24.reuse, R30, R56 ;  /* 0x0000001e1838723c */ /* 0x040fe20000001838 */
[----:B------:R-:W1:Y:S05]  /*7fc0*/  LDSM.16.MT88.4 R28, [R118+0x8800] ;  /* 0x00880000761c783b */ /* 0x000e6a0000004200 */
[C---:B--2---:R-:W-:Y:S06]  /*7fd0*/  HMMA.16816.F32 R60, R24.reuse, R32, R60 ;  /* 0x00000020183c723c */ /* 0x044fec000000183c */
[C---:B------:R-:W-:Y:S01]  /*7fe0*/  HMMA.16816.F32 R64, R24.reuse, R34, R64 ;  /* 0x000000221840723c */ /* 0x040fe20000001840 */
[----:B------:R-:W2:Y:S05]  /*7ff0*/  LDSM.16.MT88.4 R32, [R116+0x8800] ;  /* 0x008800007420783b */ /* 0x000eaa0000004200 */
[C---:B-1----:R-:W-:Y:S06]  /*8000*/  HMMA.16816.F32 R68, R24.reuse, R28, R68 ;  /* 0x0000001c1844723c */ /* 0x042fec0000001844 */
[C---:B------:R-:W-:Y:S01]  /*8010*/  HMMA.16816.F32 R72, R24.reuse, R30, R72 ;  /* 0x0000001e1848723c */ /* 0x040fe20000001848 */
[----:B------:R-:W1:Y:S05]  /*8020*/  LDSM.16.MT88.4 R28, [R116+0x6c00] ;  /* 0x006c0000741c783b */ /* 0x000e6a0000004200 */
[C---:B--2---:R-:W-:Y:S06]  /*8030*/  HMMA.16816.F32 R76, R24.reuse, R32, R76 ;  /* 0x00000020184c723c */ /* 0x044fec000000184c */
[----:B------:R-:W-:Y:S01]  /*8040*/  HMMA.16816.F32 R80, R24, R34, R80 ;  /* 0x000000221850723c */ /* 0x000fe20000001850 */
[----:B------:R-:W2:Y:S06]  /*8050*/  LDSM.16.MT88.4 R32, [R118+0x7c00] ;  /* 0x007c00007620783b */ /* 0x000eac0000004200 */
[----:B------:R-:W-:Y:S04]  /*8060*/  F2FP.F16.F32.PACK_AB R24, R84, R143 ;  /* 0x0000008f5418723e */ /* 0x000fe800000000ff */
[C---:B------:R-:W-:Y:S01]  /*8070*/  F2FP.F16.F32.PACK_AB R25, R146.reuse, R147 ;  /* 0x000000939219723e */ /* 0x040fe200000000ff */
[----:B------:R-:W-:Y:S01]  /*8080*/  FADD.FTZ R147, R147, R114 ;  /* 0x0000007293937221 */ /* 0x000fe20000010000 */
[----:B----4-:R-:W-:Y:S02]  /*8090*/  F2FP.F16.F32.PACK_AB R26, R99, R98 ;  /* 0x00000062631a723e */ /* 0x010fe400000000ff */
[C---:B------:R-:W-:Y:S01]  /*80a0*/  F2FP.F16.F32.PACK_AB R27, R111.reuse, R102 ;  /* 0x000000666f1b723e */ /* 0x040fe200000000ff */
[----:B------:R-:W-:Y:S04]  /*80b0*/  FADD.FTZ R147, R146, R147 ;  /* 0x0000009392937221 */ /* 0x000fe80000010000 */
[----:B------:R-:W-:Y:S02]  /*80c0*/  FADD.FTZ R102, R102, R147 ;  /* 0x0000009366667221 */ /* 0x000fe40000010000 */
[C---:B------:R-:W-:Y:S03]  /*80d0*/  HMMA.16816.F32 R36, R24.reuse, R88, R36 ;  /* 0x000000581824723c */ /* 0x040fe60000001824 */
[----:B------:R-:W-:Y:S03]  /*80e0*/  FADD.FTZ R146, R111, R102 ;  /* 0x000000666f927221 */ /* 0x000fe60000010000 */
[C---:B------:R-:W-:Y:S01]  /*80f0*/  HMMA.16816.F32 R40, R24.reuse, R90, R40 ;  /* 0x0000005a1828723c */ /* 0x040fe20000001828 */
[----:B------:R-:W3:Y:S05]  /*8100*/  LDSM.16.MT88.4 R88, [R118+0x8c00] ;  /* 0x008c00007658783b */ /* 0x000eea0000004200 */
[C---:B-1----:R-:W-:Y:S06]  /*8110*/  HMMA.16816.F32 R44, R24.reuse, R28, R44 ;  /* 0x0000001c182c723c */ /* 0x042fec000000182c */
[C---:B------:R-:W-:Y:S01]  /*8120*/  HMMA.16816.F32 R48, R24.reuse, R30, R48 ;  /* 0x0000001e1830723c */ /* 0x040fe20000001830 */
[----:B------:R-:W1:Y:S05]  /*8130*/  LDSM.16.MT88.4 R28, [R116+0x8c00] ;  /* 0x008c0000741c783b */ /* 0x000e6a0000004200 */
[C---:B--2---:R-:W-:Y:S06]  /*8140*/  HMMA.16816.F32 R52, R24.reuse, R32, R52 ;  /* 0x000000201834723c */ /* 0x044fec0000001834 */
[C---:B------:R-:W-:Y:S05]  /*8150*/  HMMA.16816.F32 R56, R24.reuse, R34, R56 ;  /* 0x000000221838723c */ /* 0x040fea0000001838 */
[----:B------:R-:W-:Y:S01]  /*8160*/  FADD.FTZ R32, R150, R105 ;  /* 0x0000006996207221 */ /* 0x000fe20000010000 */
[C---:B------:R-:W-:Y:S05]  /*8170*/  HMMA.16816.F32 R60, R24.reuse, R92, R60 ;  /* 0x0000005c183c723c */ /* 0x040fea000000183c */
[----:B------:R-:W-:Y:S01]  /*8180*/  FADD.FTZ R32, R149, R32 ;  /* 0x0000002095207221 */ /* 0x000fe20000010000 */
[C---:B------:R-:W-:Y:S05]  /*8190*/  HMMA.16816.F32 R64, R24.reuse, R94, R64 ;  /* 0x0000005e1840723c */ /* 0x040fea0000001840 */
[----:B------:R-:W-:Y:S01]  /*81a0*/  FADD.FTZ R115, R115, R32 ;  /* 0x0000002073737221 */ /* 0x000fe20000010000 */
[C---:B---3--:R-:W-:Y:S05]  /*81b0*/  HMMA.16816.F32 R68, R24.reuse, R88, R68 ;  /* 0x000000581844723c */ /* 0x048fea0000001844 */
[----:B------:R-:W-:Y:S01]  /*81c0*/  FADD.FTZ R112, R112, R115 ;  /* 0x0000007370707221 */ /* 0x000fe20000010000 */
[C---:B------:R-:W-:Y:S05]  /*81d0*/  HMMA.16816.F32 R72, R24.reuse, R90, R72 ;  /* 0x0000005a1848723c */ /* 0x040fea0000001848 */
[----:B------:R-:W-:Y:S01]  /*81e0*/  FADD.FTZ R143, R143, R112 ;  /* 0x000000708f8f7221 */ /* 0x000fe20000010000 */
[C---:B-1----:R-:W-:Y:S05]  /*81f0*/  HMMA.16816.F32 R76, R24.reuse, R28, R76 ;  /* 0x0000001c184c723c */ /* 0x042fea000000184c */
[----:B------:R-:W-:Y:S01]  /*8200*/  FADD.FTZ R143, R84, R143 ;  /* 0x0000008f548f7221 */ /* 0x000fe20000010000 */
[----:B------:R-:W-:Y:S05]  /*8210*/  HMMA.16816.F32 R80, R24, R30, R80 ;  /* 0x0000001e1850723c */ /* 0x000fea0000001850 */
[----:B------:R-:W-:Y:S06]  /*8220*/  FADD.FTZ R98, R98, R143 ;  /* 0x0000008f62627221 */ /* 0x000fec0000010000 */
[----:B------:R-:W-:Y:S01]  /*8230*/  FADD.FTZ R143, R99, R98 ;  /* 0x00000062638f7221 */ /* 0x000fe20000010000 */
[----:B------:R-:W-:Y:S01]  /*8240*/  @!UPT UIADD3 URZ, URZ, URZ, URZ ;  /* 0x0000003f3f3ff290 */ /* 0x000fe2000fffe03f */
[----:B------:R-:W-:Y:S11]  /*8250*/  @P5 BRA `(.L_x_242) ;  /* 0xffffffe400345947 */ /* 0x000ff6000383ffff */
.L_x_241:
[----:B------:R-:W1:Y:S01]  /*8260*/  SHFL.BFLY PT, R8, R143, 0x2, 0x1f ;  /* 0x0c401f008f087f89 */ /* 0x000e6200000e0000 */
[----:B------:R-:W-:Y:S01]  /*8270*/  MOV R6, 0x3f800000 ;  /* 0x3f80000000067802 */ /* 0x000fe20000000f00 */
[----:B------:R-:W2:Y:S01]  /*8280*/  S2UR UR4, SR_CgaCtaId ;  /* 0x00000000000479c3 */ /* 0x000ea20000008800 */
[----:B------:R-:W-:Y:S01]  /*8290*/  MOV R7, 0x3f800000 ;  /* 0x3f80000000077802 */ /* 0x000fe20000000f00 */
[----:B------:R-:W3:Y:S01]  /*82a0*/  SHFL.BFLY PT, R9, R146, 0x2, 0x1f ;  /* 0x0c401f0092097f89 */ /* 0x000ee200000e0000 */
[----:B------:R-:W-:Y:S01]  /*82b0*/  ISETP.NE.AND P0, PT, R128, -0x1, PT ;  /* 0xffffffff8000780c */ /* 0x000fe20003f05270 */
[----:B------:R-:W-:Y:S01]  /*82c0*/  UMOV UR5, 0x400 ;  /* 0x0000040000057882 */ /* 0x000fe20000000000 */
[----:B------:R-:W4:Y:S01]  /*82d0*/  S2R R3, SR_TID.X ;  /* 0x0000000000037919 */ /* 0x000f220000002100 */
[----:B-1----:R-:W-:Y:S01]  /*82e0*/  FADD.FTZ R8, R8, R143 ;  /* 0x0000008f08087221 */ /* 0x002fe20000010000 */
[----:B--2---:R-:W-:Y:S01]  /*82f0*/  ULEA UR4, UR4, UR5, 0x18 ;  /* 0x0000000504047291 */ /* 0x004fe2000f8ec03f */
[----:B---3--:R-:W-:-:S03]  /*8300*/  FADD.FTZ R9, R9, R146 ;  /* 0x0000009209097221 */ /* 0x008fc60000010000 */
[----:B------:R-:W1:Y:S04]  /*8310*/  SHFL.BFLY PT, R5, R8, 0x1, 0x1f ;  /* 0x0c201f0008057f89 */ /* 0x000e6800000e0000 */
[----:B------:R-:W2:Y:S01]  /*8320*/  SHFL.BFLY PT, R4, R9, 0x1, 0x1f ;  /* 0x0c201f0009047f89 */ /* 0x000ea200000e0000 */
[----:B-1----:R-:W-:Y:S01]  /*8330*/  FADD.FTZ R5, R8, R5 ;  /* 0x0000000508057221 */ /* 0x002fe20000010000 */
[----:B--2---:R-:W-:-:S04]  /*8340*/  FADD.FTZ R4, R9, R4 ;  /* 0x0000000409047221 */ /* 0x004fc80000010000 */
[----:B------:R-:W-:Y:S02]  /*8350*/  FSETP.NE.FTZ.AND P5, PT, R5, RZ, PT ;  /* 0x000000ff0500720b */ /* 0x000fe40003fb5000 */
[----:B------:R-:W-:-:S11]  /*8360*/  FSETP.NE.FTZ.AND P4, PT, R4, RZ, PT ;  /* 0x000000ff0400720b */ /* 0x000fd60003f95000 */
[----:B------:R-:W1:Y:S08]  /*8370*/  @P5 MUFU.RCP R6, R5 ;  /* 0x0000000500065308 */ /* 0x000e700000001000 */
[----:B------:R-:W2:Y:S01]  /*8380*/  @P4 MUFU.RCP R7, R4 ;  /* 0x0000000400074308 */ /* 0x000ea20000001000 */
[C---:B-1----:R-:W-:Y:S01]  /*8390*/  FMUL.FTZ R36, R6.reuse, R36 ;  /* 0x0000002406247220 */ /* 0x042fe20000410000 */
        /* <DEDUP_REMOVED lines=23> */
[----:B----4-:R-:W-:Y:S01]  /*8510*/  SHF.R.S32.HI R6, RZ, 0x1f, R3 ;  /* 0x0000001fff067819 */ /* 0x010fe20000011403 */
[C---:B--2---:R-:W-:Y:S01]  /*8520*/  FMUL.FTZ R39, R7.reuse, R39 ;  /* 0x0000002707277220 */ /* 0x044fe20000410000 */
[C---:B------:R-:W-:Y:S01]  /*8530*/  FMUL.FTZ R38, R7.reuse, R38 ;  /* 0x0000002607267220 */ /* 0x040fe20000410000 */
[C---:B------:R-:W-:Y:S01]  /*8540*/  FMUL.FTZ R43, R7.reuse, R43 ;  /* 0x0000002b072b7220 */ /* 0x040fe20000410000 */
[----:B------:R-:W-:Y:S01]  /*8550*/  LEA.HI R10, R6, R3, RZ, 0x2 ;  /* 0x00000003060a7211 */ /* 0x000fe200078f10ff */
[C---:B------:R-:W-:Y:S01]  /*8560*/  FMUL.FTZ R42, R7.reuse, R42 ;  /* 0x0000002a072a7220 */ /* 0x040fe20000410000 */
[C---:B------:R-:W-:Y:S01]  /*8570*/  FMUL.FTZ R47, R7.reuse, R47 ;  /* 0x0000002f072f7220 */ /* 0x040fe20000410000 */
[C---:B------:R-:W-:Y:S01]  /*8580*/  FMUL.FTZ R46, R7.reuse, R46 ;  /* 0x0000002e072e7220 */ /* 0x040fe20000410000 */
[----:B------:R-:W-:Y:S01]  /*8590*/  SHF.R.S32.HI R11, RZ, 0x2, R10 ;  /* 0x00000002ff0b7819 */ /* 0x000fe2000001140a */
[C---:B------:R-:W-:Y:S01]  /*85a0*/  FMUL.FTZ R51, R7.reuse, R51 ;  /* 0x0000003307337220 */ /* 0x040fe20000410000 */
[----:B------:R-:W-:Y:S01]  /*85b0*/  LOP3.LUT R16, R10, 0xfffffffc, RZ, 0xc0, !PT ;  /* 0xfffffffc0a107812 */ /* 0x000fe200078ec0ff */
[C---:B------:R-:W-:Y:S01]  /*85c0*/  FMUL.FTZ R50, R7.reuse, R50 ;  /* 0x0000003207327220 */ /* 0x040fe20000410000 */
[----:B------:R-:W-:Y:S01]  /*85d0*/  SHF.R.S32.HI R8, RZ, 0x1f, R11 ;  /* 0x0000001fff087819 */ /* 0x000fe2000001140b */
[C---:B------:R-:W-:Y:S01]  /*85e0*/  FMUL.FTZ R55, R7.reuse, R55 ;  /* 0x0000003707377220 */ /* 0x040fe20000410000 */
[C---:B------:R-:W-:Y:S01]  /*85f0*/  FMUL.FTZ R54, R7.reuse, R54 ;  /* 0x0000003607367220 */ /* 0x040fe20000410000 */
[C---:B------:R-:W-:Y:S01]  /*8600*/  FMUL.FTZ R59, R7.reuse, R59 ;  /* 0x0000003b073b7220 */ /* 0x040fe20000410000 */
[----:B------:R-:W-:Y:S01]  /*8610*/  LEA.HI R8, R8, R11, RZ, 0x3 ;  /* 0x0000000b08087211 */ /* 0x000fe200078f18ff */
[C---:B------:R-:W-:Y:S01]  /*8620*/  FMUL.FTZ R58, R7.reuse, R58 ;  /* 0x0000003a073a7220 */ /* 0x040fe20000410000 */
[C---:B------:R-:W-:Y:S01]  /*8630*/  FMUL.FTZ R63, R7.reuse, R63 ;  /* 0x0000003f073f7220 */ /* 0x040fe20000410000 */
[C---:B------:R-:W-:Y:S01]  /*8640*/  FMUL.FTZ R62, R7.reuse, R62 ;  /* 0x0000003e073e7220 */ /* 0x040fe20000410000 */
[----:B------:R-:W-:Y:S01]  /*8650*/  LOP3.LUT R12, R8, 0xfffffff8, RZ, 0xc0, !PT ;  /* 0xfffffff8080c7812 */ /* 0x000fe200078ec0ff */
[C---:B------:R-:W-:Y:S01]  /*8660*/  FMUL.FTZ R67, R7.reuse, R67 ;  /* 0x0000004307437220 */ /* 0x040fe20000410000 */
[----:B------:R-:W1:Y:S01]  /*8670*/  @P0 LDC.64 R8, c[0x0][0x298] ;  /* 0x0000a600ff080b82 */ /* 0x000e620000000a00 */
[----:B------:R-:W-:Y:S01]  /*8680*/  FMUL.FTZ R66, R7, R66 ;  /* 0x0000004207427220 */ /* 0x000fe20000410000 */
[----:B------:R-:W-:Y:S01]  /*8690*/  IADD3 R13, R11, -R12, RZ ;  /* 0x8000000c0b0d7210 */ /* 0x000fe20007ffe0ff */
[C---:B------:R-:W-:Y:S01]  /*86a0*/  FMUL.FTZ R71, R7.reuse, R71 ;  /* 0x0000004707477220 */ /* 0x040fe20000410000 */
[----:B------:R-:W-:Y:S01]  /*86b0*/  LEA.HI R12, R6, R3, RZ, 0x5 ;  /* 0x00000003060c7211 */ /* 0x000fe200078f28ff */
[----:B------:R-:W-:Y:S01]  /*86c0*/  FMUL.FTZ R70, R7, R70 ;  /* 0x0000004607467220 */ /* 0x000fe20000410000 */
[----:B------:R-:W-:Y:S01]  /*86d0*/  LEA.HI R6, R13, R13, RZ, 0x1 ;  /* 0x0000000d0d067211 */ /* 0x000fe200078f08ff */
[C---:B------:R-:W-:Y:S01]  /*86e0*/  FMUL.FTZ R75, R7.reuse, R75 ;  /* 0x0000004b074b7220 */ /* 0x040fe20000410000 */
[C---:B------:R-:W-:Y:S01]  /*86f0*/  FMUL.FTZ R74, R7.reuse, R74 ;  /* 0x0000004a074a7220 */ /* 0x040fe20000410000 */
[C---:B------:R-:W-:Y:S01]  /*8700*/  FMUL.FTZ R79, R7.reuse, R79 ;  /* 0x0000004f074f7220 */ /* 0x040fe20000410000 */
[----:B------:R-:W-:Y:S01]  /*8710*/  SHF.R.S32.HI R15, RZ, 0x1, R6 ;  /* 0x00000001ff0f7819 */ /* 0x000fe20000011406 */
[C---:B------:R-:W-:Y:S01]  /*8720*/  FMUL.FTZ R78, R7.reuse, R78 ;  /* 0x0000004e074e7220 */ /* 0x040fe20000410000 */
[C---:B------:R-:W-:Y:S01]  /*8730*/  FMUL.FTZ R83, R7.reuse, R83 ;  /* 0x0000005307537220 */ /* 0x040fe20000410000 */
[----:B------:R-:W-:Y:S01]  /*8740*/  FMUL.FTZ R82, R7, R82 ;  /* 0x0000005207527220 */ /* 0x000fe20000410000 */
[----:B------:R-:W-:-:S02]  /*8750*/  SHF.R.S32.HI R14, RZ, 0x5, R12 ;  /* 0x00000005ff0e7819 */ /* 0x000fc4000001140c */
[----:B------:R-:W-:Y:S02]  /*8760*/  LOP3.LUT R6, R6, 0x3fffffe, RZ, 0xc0, !PT ;  /* 0x03fffffe06067812 */ /* 0x000fe400078ec0ff */
[----:B------:R-:W-:Y:S02]  /*8770*/  IADD3 R7, -R16, R3, RZ ;  /* 0x0000000310077210 */ /* 0x000fe40007ffe1ff */
[----:B------:R-:W-:Y:S02]  /*8780*/  SHF.L.U32 R16, R15, 0x6, RZ ;  /* 0x000000060f107819 */ /* 0x000fe400000006ff */
[----:B------:R-:W-:Y:S02]  /*8790*/  IADD3 R6, R13, -R6, RZ ;  /* 0x800000060d067210 */ /* 0x000fe40007ffe0ff */
[----:B------:R-:W-:Y:S02]  /*87a0*/  LEA R7, R14, R7, 0x8 ;  /* 0x000000070e077211 */ /* 0x000fe400078e40ff */
[----:B------:R-:W-:-:S02]  /*87b0*/  LOP3.LUT R16, R16, 0xc0, RZ, 0xc0, !PT ;  /* 0x000000c010107812 */ /* 0x000fc400078ec0ff */
[----:B------:R-:W-:Y:S02]  /*87c0*/  LEA R6, R6, R7, 0x4 ;  /* 0x0000000706067211 */ /* 0x000fe400078e20ff */
[----:B------:R-:W-:Y:S01]  /*87d0*/  LEA.HI R7, R16, R16, RZ, 0x1d ;  /* 0x0000001010077211 */ /* 0x000fe200078fe8ff */
[----:B-1----:R-:W-:Y:S01]  /*87e0*/  @P0 IMAD.WIDE.U32 R16, R128, R8, RZ ;  /* 0x0000000880100225 */ /* 0x002fe200078e00ff */
[----:B------:R-:W-:Y:S02]  /*87f0*/  F2FP.F16.F32.PACK_AB R36, R37, R36 ;  /* 0x000000242524723e */ /* 0x000fe400000000ff */
[----:B------:R-:W-:Y:S01]  /*8800*/  LEA R6, R6, R7, 0x1 ;  /* 0x0000000706067211 */ /* 0x000fe200078e08ff */
[----:B------:R-:W-:Y:S01]  /*8810*/  @P0 IMAD R7, R128, R9, R17 ;  /* 0x0000000980070224 */ /* 0x000fe200078e0211 */
[----:B------:R-:W-:Y:S02]  /*8820*/  F2FP.F16.F32.PACK_AB R38, R39, R38 ;  /* 0x000000262726723e */ /* 0x000fe400000000ff */
[----:B------:R-:W-:-:S02]  /*8830*/  LEA R13, R6, UR4, 0x1 ;  /* 0x00000004060d7c11 */ /* 0x000fc4000f8e08ff */
[----:B------:R-:W-:Y:S02]  /*8840*/  F2FP.F16.F32.PACK_AB R40, R41, R40 ;  /* 0x000000282928723e */ /* 0x000fe400000000ff */
[----:B------:R-:W-:Y:S02]  /*8850*/  F2FP.F16.F32.PACK_AB R42, R43, R42 ;  /* 0x0000002a2b2a723e */ /* 0x000fe400000000ff */
[----:B------:R-:W-:Y:S01]  /*8860*/  F2FP.F16.F32.PACK_AB R44, R45, R44 ;  /* 0x0000002c2d2c723e */ /* 0x000fe200000000ff */
[----:B------:R-:W-:Y:S06]  /*8870*/  @P0 BRA `(.L_x_245) ;  /* 0x00000000001c0947 */ /* 0x000fec0003800000 */
[----:B------:R-:W1:Y:S01]  /*8880*/  S2R R8, SR_CTAID.Y ;  /* 0x0000000000087919 */ /* 0x000e620000002600 */
[----:B------:R-:W2:Y:S01]  /*8890*/  LDC.64 R6, c[0x0][0x290] ;  /* 0x0000a400ff067b82 */ /* 0x000ea20000000a00 */
[----:B-1----:R-:W-:Y:S01]  /*88a0*/  SHF.R.S32.HI R9, RZ, 0x1f, R8 ;  /* 0x0000001fff097819 */ /* 0x002fe20000011408 */
[----:B--2---:R-:W-:-:S04]  /*88b0*/  IMAD.WIDE.U32 R16, R8, R6, RZ ;  /* 0x0000000608107225 */ /* 0x004fc800078e00ff */
[----:B------:R-:W-:-:S04]  /*88c0*/  IMAD R9, R9, R6, RZ ;  /* 0x0000000609097224 */ /* 0x000fc800078e02ff */
[----:B------:R-:W-:-:S05]  /*88d0*/  IMAD R7, R8, R7, R9 ;  /* 0x0000000708077224 */ /* 0x000fca00078e0209 */
[----:B------:R-:W-:-:S07]  /*88e0*/  IADD3 R7, R17, R7, RZ ;  /* 0x0000000711077210 */ /* 0x000fce0007ffe0ff */
.L_x_245:
        /* <DEDUP_REMOVED lines=13> */
[----:B------:R-:W-:-:S02]  /*89c0*/  F2FP.F16.F32.PACK_AB R62, R63, R62 ;  /* 0x0000003e3f3e723e */ /* 0x000fc400000000ff */
[----:B------:R-:W-:Y:S01]  /*89d0*/  PLOP3.LUT P6, PT, PT, PT, PT, 0x8, 0x0 ;  /* 0x000000000000781c */ /* 0x000fe20003fce170 */
[----:B------:R-:W-:-:S12]  /*89e0*/  @P2 BRA `(.L_x_246) ;  /* 0x00000000001c2947 */ /* 0x000fd80003800000 */
[----:B------:R-:W1:Y:S01]  /*89f0*/  S2R R6, SR_CTAID.Y ;  /* 0x0000000000067919 */ /* 0x000e620000002600 */
[----:B------:R-:W1:Y:S01]  /*8a00*/  LDC R9, c[0x0][0x2c4] ;  /* 0x0000b100ff097b82 */ /* 0x000e620000000800 */
[----:B------:R-:W-:Y:S01]  /*8a10*/  PLOP3.LUT P6, PT, PT, PT, PT, 0x80, 0x0 ;  /* 0x000000000000781c */ /* 0x000fe20003fcf070 */
[----:B-1----:R-:W-:-:S05]  /*8a20*/  IMAD R9, R6, R9, RZ ;  /* 0x0000000906097224 */ /* 0x002fca00078e02ff */
[----:B------:R-:W-:-:S04]  /*8a30*/  SEL R128, R9, R128, !P0 ;  /* 0x0000008009807207 */ /* 0x000fc80004000000 */
[--C-:B------:R-:W-:Y:S01]  /*8a40*/  SHF.R.S32.HI R9, RZ, 0x1f, R128.reuse ;  /* 0x0000001fff097819 */ /* 0x100fe20000011480 */
[----:B------:R-:W-:-:S07]  /*8a50*/  IMAD.MOV.U32 R8, RZ, RZ, R128 ;  /* 0x000000ffff087224 */ /* 0x000fce00078e0080 */
.L_x_246:
[C---:B------:R-:W-:Y:S01]  /*8a60*/  LOP3.LUT R6, R15.reuse, 0x1, RZ, 0xc0, !PT ;  /* 0x000000010f067812 */ /* 0x040fe200078ec0ff */
[----:B------:R-:W-:Y:S01]  /*8a70*/  IMAD.MOV.U32 R17, RZ, RZ, 0x20 ;  /* 0x00000020ff117424 */ /* 0x000fe200078e00ff */
[----:B------:R-:W-:Y:S01]  /*8a80*/  ISETP.NE.AND P0, PT, RZ, UR4, PT ;  /* 0x00000004ff007c0c */ /* 0x000fe2000bf05270 */
[----:B------:R-:W-:Y:S01]  /*8a90*/  STS [R13], R36 ;  /* 0x000000240d007388 */ /* 0x000fe20000000800 */
[----:B------:R-:W-:Y:S01]  /*8aa0*/  ISETP.NE.U32.AND P3, PT, R6, 0x1, PT ;  /* 0x000000010600780c */ /* 0x000fe20003f65070 */
[----:B------:R-:W1:Y:S01]  /*8ab0*/  @P5 MUFU.LG2 R5, R5 ;  /* 0x0000000500055308 */ /* 0x000e620000000c00 */
[----:B------:R-:W-:Y:S01]  /*8ac0*/  LOP3.LUT P2, RZ, R15, 0x2, RZ, 0xc0, !PT ;  /* 0x000000020fff7812 */ /* 0x000fe2000784c0ff */
[----:B------:R-:W-:Y:S01]  /*8ad0*/  VIADD R15, R13, 0xfffffff0 ;  /* 0xfffffff00d0f7836 */ /* 0x000fe20000000000 */
[----:B------:R-:W-:Y:S01]  /*8ae0*/  STS [R13+0x200], R38 ;  /* 0x000200260d007388 */ /* 0x000fe20000000800 */
[----:B------:R-:W-:Y:S01]  /*8af0*/  F2FP.F16.F32.PACK_AB R64, R65, R64 ;  /* 0x000000404140723e */ /* 0x000fe200000000ff */
[----:B------:R-:W-:Y:S01]  /*8b00*/  BSSY B0, `(.L_x_247) ;  /* 0x0000063000007945 */ /* 0x000fe20003800000 */
[----:B------:R-:W-:Y:S01]  /*8b10*/  SEL R18, R17, 0xffffffe0, !P2 ;  /* 0xffffffe011127807 */ /* 0x000fe20005000000 */
[----:B------:R-:W2:Y:S01]  /*8b20*/  S2R R28, SR_CTAID.Y ;  /* 0x00000000001c7919 */ /* 0x000ea20000002600 */
[----:B------:R-:W-:Y:S01]  /*8b30*/  F2FP.F16.F32.PACK_AB R66, R67, R66 ;  /* 0x000000424342723e */ /* 0x000fe200000000ff */
[----:B------:R-:W3:Y:S01]  /*8b40*/  @P4 MUFU.LG2 R4, R4 ;  /* 0x0000000400044308 */ /* 0x000ee20000000c00 */
[----:B------:R-:W4:Y:S01]  /*8b50*/  @!P0 LDC R6, c[0x0][0x2c4] ;  /* 0x0000b100ff068b82 */ /* 0x000f220000000800 */
[----:B------:R-:W-:Y:S01]  /*8b60*/  IMAD.IADD R29, R13, 0x1, R18 ;  /* 0x000000010d1d7824 */ /* 0x000fe200078e0212 */
[----:B------:R-:W-:Y:S01]  /*8b70*/  F2FP.F16.F32.PACK_AB R68, R69, R68 ;  /* 0x000000444544723e */ /* 0x000fe200000000ff */
[----:B------:R-:W-:Y:S01]  /*8b80*/  @P3 VIADD R15, R13, 0x10 ;  /* 0x000000100d0f3836 */ /* 0x000fe20000000000 */
[----:B------:R-:W-:Y:S01]  /*8b90*/  F2FP.F16.F32.PACK_AB R70, R71, R70 ;  /* 0x000000464746723e */ /* 0x000fe200000000ff */
[----:B------:R-:W5:Y:S01]  /*8ba0*/  S2R R33, SR_CTAID.X ;  /* 0x0000000000217919 */ /* 0x000f620000002500 */
[----:B------:R-:W-:Y:S01]  /*8bb0*/  F2FP.F16.F32.PACK_AB R72, R73, R72 ;  /* 0x000000484948723e */ /* 0x000fe200000000ff */
[----:B------:R-:W-:Y:S01]  /*8bc0*/  IMAD.IADD R17, R18, 0x1, R15 ;  /* 0x0000000112117824 */ /* 0x000fe200078e020f */
[----:B------:R-:W-:Y:S01]  /*8bd0*/  F2FP.F16.F32.PACK_AB R74, R75, R74 ;  /* 0x0000004a4b4a723e */ /* 0x000fe200000000ff */
[----:B------:R-:W-:Y:S01]  /*8be0*/  STS [R15], R40 ;  /* 0x000000280f007388 */ /* 0x000fe20000000800 */
[----:B------:R-:W-:Y:S01]  /*8bf0*/  F2FP.F16.F32.PACK_AB R76, R77, R76 ;  /* 0x0000004c4d4c723e */ /* 0x000fe200000000ff */
[----:B------:R-:W3:Y:S01]  /*8c00*/  @!P0 LDC R31, c[0x0][0x270] ;  /* 0x00009c00ff1f8b82 */ /* 0x000ee20000000800 */
[----:B------:R-:W-:Y:S01]  /*8c10*/  F2FP.F16.F32.PACK_AB R78, R79, R78 ;  /* 0x0000004e4f4e723e */ /* 0x000fe200000000ff */
[----:B------:R-:W-:Y:S01]  /*8c20*/  STS [R15+0x200], R42 ;  /* 0x0002002a0f007388 */ /* 0x000fe20000000800 */
[----:B------:R-:W-:Y:S01]  /*8c30*/  F2FP.F16.F32.PACK_AB R80, R81, R80 ;  /* 0x000000505150723e */ /* 0x000fe200000000ff */
[----:B------:R-:W-:Y:S01]  /*8c40*/  @P0 IMAD.MOV.U32 R35, RZ, RZ, 0x1 ;  /* 0x00000001ff230424 */ /* 0x000fe200078e00ff */
[----:B------:R-:W-:Y:S01]  /*8c50*/  F2FP.F16.F32.PACK_AB R82, R83, R82 ;  /* 0x000000525352723e */ /* 0x000fe200000000ff */
[----:B------:R-:W-:Y:S01]  /*8c60*/  STS [R29], R44 ;  /* 0x0000002c1d007388 */ /* 0x000fe20000000800 */
[----:B------:R-:W-:Y:S01]  /*8c70*/  PLOP3.LUT P2, PT, PT, PT, PT, 0x8, 0x0 ;  /* 0x000000000000781c */ /* 0x000fe20003f4e170 */
[----:B------:R-:W5:Y:S01]  /*8c80*/  @P0 LDC R32, c[0x0][0x2c0] ;  /* 0x0000b000ff200b82 */ /* 0x000f620000000800 */
[----:B------:R-:W-:Y:S01]  /*8c90*/  @!P0 PLOP3.LUT P2, PT, P1, PT, PT, 0x80, 0x0 ;  /* 0x000000000000881c */ /* 0x000fe20000f4f070 */
[----:B------:R-:W-:Y:S01]  /*8ca0*/  STS [R29+0x200], R46 ;  /* 0x0002002e1d007388 */ /* 0x000fe20000000800 */
[----:B------:R-:W-:Y:S01]  /*8cb0*/  LOP3.LUT R12, R12, 0xffffffe0, RZ, 0xc0, !PT ;  /* 0xffffffe00c0c7812 */ /* 0x000fe200078ec0ff */
[----:B-1----:R-:W-:-:S02]  /*8cc0*/  @P5 FMUL.FTZ R5, R5, 0.69314718246459960938 ;  /* 0x3f31721805055820 */ /* 0x002fc40000410000 */
[----:B------:R-:W-:Y:S02]  /*8cd0*/  STS [R17], R48 ;  /* 0x0000003011007388 */ /* 0x000fe40000000800 */
[----:B------:R-:W1:Y:S01]  /*8ce0*/  @P0 LDC.64 R18, c[0x0][0x2c0] ;  /* 0x0000b000ff120b82 */ /* 0x000e620000000a00 */
[----:B------:R-:W-:Y:S01]  /*8cf0*/  IMAD.IADD R12, R3, 0x1, -R12 ;  /* 0x00000001030c7824 */ /* 0x000fe200078e0a0c */
[----:B------:R-:W-:Y:S04]  /*8d00*/  STS [R17+0x200], R50 ;  /* 0x0002003211007388 */ /* 0x000fe80000000800 */
[----:B------:R-:W-:Y:S02]  /*8d10*/  STS [R13+0x1000], R52 ;  /* 0x001000340d007388 */ /* 0x000fe40000000800 */
[----:B----4-:R-:W3:Y:S01]  /*8d20*/  @P2 LDC R6, c[0x0][0x2e4] ;  /* 0x0000b900ff062b82 */ /* 0x010ee20000000800 */
[----:B------:R-:W-:Y:S01]  /*8d30*/  LOP3.LUT P2, RZ, R12, 0x3, RZ, 0xc0, !PT ;  /* 0x000000030cff7812 */ /* 0x000fe2000784c0ff */
[----:B------:R-:W-:Y:S01]  /*8d40*/  STS [R13+0x1200], R54 ;  /* 0x001200360d007388 */ /* 0x000fe20000000800 */
[----:B------:R-:W-:-:S03]  /*8d50*/  IMAD.MOV.U32 R12, RZ, RZ, 0x7f800000 ;  /* 0x7f800000ff0c7424 */ /* 0x000fc600078e00ff */
[----:B------:R-:W-:Y:S01]  /*8d60*/  STS [R15+0x1000], R56 ;  /* 0x001000380f007388 */ /* 0x000fe20000000800 */
[----:B------:R-:W-:-:S03]  /*8d70*/  @!P0 IMAD.MOV.U32 R32, RZ, RZ, 0x1 ;  /* 0x00000001ff208424 */ /* 0x000fc600078e00ff */
[----:B------:R-:W-:Y:S04]  /*8d80*/  STS [R15+0x1200], R58 ;  /* 0x0012003a0f007388 */ /* 0x000fe80000000800 */
[----:B------:R-:W-:Y:S01]  /*8d90*/  STS [R29+0x1000], R60 ;  /* 0x0010003c1d007388 */ /* 0x000fe20000000800 */
[----:B-1----:R-:W-:-:S03]  /*8da0*/  @P0 IMAD R19, R19, R18, RZ ;  /* 0x0000001213130224 */ /* 0x002fc600078e02ff */
[----:B------:R-:W-:Y:S04]  /*8db0*/  STS [R29+0x1200], R62 ;  /* 0x0012003e1d007388 */ /* 0x000fe80000000800 */
[----:B------:R-:W-:Y:S01]  /*8dc0*/  STS [R17+0x1000], R64 ;  /* 0x0010004011007388 */ /* 0x000fe20000000800 */
[----:B---3--:R-:W-:-:S03]  /*8dd0*/  @!P0 IMAD R35, R6, R31, RZ ;  /* 0x0000001f06238224 */ /* 0x008fc600078e02ff */
[----:B------:R-:W-:Y:S01]  /*8de0*/  STS [R17+0x1200], R66 ;  /* 0x0012004211007388 */ /* 0x000fe20000000800 */
[----:B------:R-:W-:Y:S02]  /*8df0*/  @!P0 IMAD.MOV.U32 R19, RZ, RZ, R6 ;  /* 0x000000ffff138224 */ /* 0x000fe400078e0006 */
[----:B--2---:R-:W-:Y:S01]  /*8e00*/  IMAD R28, R28, R35, RZ ;  /* 0x000000231c1c7224 */ /* 0x004fe200078e02ff */
[----:B------:R-:W-:Y:S01]  /*8e10*/  STS [R13+0x2000], R68 ;  /* 0x002000440d007388 */ /* 0x000fe20000000800 */
[----:B------:R-:W-:-:S03]  /*8e20*/  IMAD.MOV.U32 R6, RZ, RZ, 0x7f800000 ;  /* 0x7f800000ff067424 */ /* 0x000fc600078e00ff */
[----:B------:R1:W-:Y:S01]  /*8e30*/  STS [R13+0x2200], R70 ;  /* 0x002200460d007388 */ /* 0x0003e20000000800 */
[----:B------:R-:W-:-:S03]  /*8e40*/  SEL R28, R28, RZ, !P6 ;  /* 0x000000ff1c1c7207 */ /* 0x000fc60007000000 */
[----:B------:R-:W-:Y:S04]  /*8e50*/  STS [R15+0x2000], R72 ;  /* 0x002000480f007388 */ /* 0x000fe80000000800 */
[----:B------:R2:W-:Y:S04]  /*8e60*/  STS [R15+0x2200], R74 ;  /* 0x0022004a0f007388 */ /* 0x0005e80000000800 */
[----:B------:R-:W-:Y:S04]  /*8e70*/  STS [R29+0x2000], R76 ;  /* 0x0020004c1d007388 */ /* 0x000fe80000000800 */
[----:B------:R3:W-:Y:S04]  /*8e80*/  STS [R29+0x2200], R78 ;  /* 0x0022004e1d007388 */ /* 0x0007e80000000800 */
[----:B------:R-:W-:Y:S04]  /*8e90*/  STS [R17+0x2000], R80 ;  /* 0x0020005011007388 */ /* 0x000fe80000000800 */
[----:B------:R5:W-:Y:S01]  /*8ea0*/  STS [R17+0x2200], R82 ;  /* 0x0022005211007388 */ /* 0x000be20000000800 */
[----:B-1----:R-:W1:Y:S08]  /*8eb0*/  @P4 LDC R13, c[0x0][0x2e8] ;  /* 0x0000ba00ff0d4b82 */ /* 0x002e700000000800 */
[----:B------:R-:W-:Y:S08]  /*8ec0*/  BAR.SYNC.DEFER_BLOCKING 0x0 ;  /* 0x0000000000007b1d */ /* 0x000ff00000010000 */
[----:B--2---:R-:W2:Y:S01]  /*8ed0*/  @P5 LDC R15, c[0x0][0x2e8] ;  /* 0x0000ba00ff0f5b82 */ /* 0x004ea20000000800 */
[----:B------:R-:W4:Y:S01]  /*8ee0*/  S2R R30, SR_CTAID.Z ;  /* 0x00000000001e7919 */ /* 0x000f220000002700 */
[----:B---3--:R-:W-:-:S04]  /*8ef0*/  SHF.R.S32.HI R29, RZ, 0x1f, R14 ;  /* 0x0000001fff1d7819 */ /* 0x008fc8000001140e */
[----:B------:R-:W-:Y:S01]  /*8f00*/  LEA.HI R29, R29, R14, RZ, 0x2 ;  /* 0x0000000e1d1d7211 */ /* 0x000fe200078f10ff */
[----:B-----5:R-:W-:-:S03]  /*8f10*/  IMAD R17, R33, R32, RZ ;  /* 0x0000002021117224 */ /* 0x020fc600078e02ff */
[----:B------:R-:W-:Y:S01]  /*8f20*/  LOP3.LUT R29, R29, 0xffffffc, RZ, 0xc0, !PT ;  /* 0x0ffffffc1d1d7812 */ /* 0x000fe200078ec0ff */
[----:B------:R3:W3:Y:S01]  /*8f30*/  LDS.128 R24, [R129+0x800] ;  /* 0x0008000081187984 */ /* 0x0006e20000000c00 */
[----:B------:R-:W-:-:S03]  /*8f40*/  IMAD.SHL.U32 R17, R17, 0x40, RZ ;  /* 0x0000004011117824 */ /* 0x000fc600078e00ff */
[----:B------:R-:W-:Y:S01]  /*8f50*/  IMAD.IADD R14, R14, 0x1, -R29 ;  /* 0x000000010e0e7824 */ /* 0x000fe200078e0a1d */
[----:B------:R1:W3:Y:S01]  /*8f60*/  LDS.128 R20, [R129+0x1800] ;  /* 0x0018000081147984 */ /* 0x0002e20000000c00 */
[----:B------:R-:W-:Y:S01]  /*8f70*/  @P4 FMUL.FTZ R29, R4, 0.69314718246459960938 ;  /* 0x3f317218041d4820 */ /* 0x000fe20000410000 */
[----:B------:R-:W-:Y:S01]  /*8f80*/  SHF.R.S32.HI R3, RZ, 0x1f, R17 ;  /* 0x0000001fff037819 */ /* 0x000fe20000011411 */
[----:B------:R-:W-:Y:S02]  /*8f90*/  IMAD R133, R14, 0x10, R133 ;  /* 0x000000100e857824 */ /* 0x000fe400078e0285 */
[----:B--2---:R-:W-:Y:S01]  /*8fa0*/  @P5 FFMA.FTZ R6, R2, R15, R5 ;  /* 0x0000000f02065223 */ /* 0x004fe20000010005 */
[----:B-1----:R-:W-:Y:S01]  /*8fb0*/  @P4 FFMA.FTZ R12, R0, R13, R29 ;  /* 0x0000000d000c4223 */ /* 0x002fe2000001001d */
[----:B----4-:R-:W-:-:S05]  /*8fc0*/  IMAD R19, R30, R19, R28 ;  /* 0x000000131e137224 */ /* 0x010fca00078e021c */
[--C-:B------:R-:W-:Y:S02]  /*8fd0*/  IADD3 R8, P1, P0, R17, R8, R19.reuse ;  /* 0x0000000811087210 */ /* 0x100fe4000783e013 */
[----:B------:R-:W-:-:S04]  /*8fe0*/  SHF.R.S32.HI R19, RZ, 0x1f, R19 ;  /* 0x0000001fff137819 */ /* 0x000fc80000011413 */
[----:B------:R-:W-:Y:S01]  /*8ff0*/  IADD3.X R19, R3, R9, R19, P1, P0 ;  /* 0x0000000903137210 */ /* 0x000fe20000fe0413 */
[----:B---3--:R-:W-:Y:S06]  /*9000*/  @P2 BRA `(.L_x_248) ;  /* 0x0000000000482947 */ /* 0x008fec0003800000 */
        /* <DEDUP_REMOVED lines=18> */
.L_x_248:
[----:B------:R-:W-:Y:S05]  /*9130*/  BSYNC B0 ;  /* 0x0000000000007941 */ /* 0x000fea0003800000 */
.L_x_247:
[----:B-1----:R-:W-:Y:S01]  /*9140*/  SHF.R.S32.HI R2, RZ, 0x1f, R30 ;  /* 0x0000001fff027819 */ /* 0x002fe2000001141e */
[----:B------:R-:W-:Y:S01]  /*9150*/  ULDC.64 UR4, c[0x0][0x2a0] ;  /* 0x0000a80000047ab9 */ /* 0x000fe20000000a00 */
[----:B------:R-:W-:Y:S01]  /*9160*/  SHF.R.S32.HI R0, RZ, 0x1f, R138 ;  /* 0x0000001fff007819 */ /* 0x000fe2000001148a */
[----:B------:R-:W-:Y:S01]  /*9170*/  IMAD R132, R33, -0x40, R132 ;  /* 0xffffffc021847824 */ /* 0x000fe200078e0284 */
[----:B------:R-:W-:Y:S01]  /*9180*/  IADD3 R16, P0, R138, R16, RZ ;  /* 0x000000108a107210 */ /* 0x000fe20007f1e0ff */
[----:B------:R-:W-:Y:S01]  /*9190*/  IMAD R5, R2, UR4, RZ ;  /* 0x0000000402057c24 */ /* 0x000fe2000f8e02ff */
[----:B------:R-:W-:Y:S01]  /*91a0*/  LEA.HI.SX32 R3, R10, 0x20, 0x1e ;  /* 0x000000200a037811 */ /* 0x000fe200078ff2ff */
[----:B------:R1:W2:Y:S01]  /*91b0*/  LDS.128 R12, [R129] ;  /* 0x00000000810c7984 */ /* 0x0002a20000000c00 */
[----:B------:R-:W-:Y:S01]  /*91c0*/  BSSY B0, `(.L_x_249) ;  /* 0x000001a000007945 */ /* 0x000fe20003800000 */
[----:B------:R-:W-:Y:S01]  /*91d0*/  IMAD.X R17, R0, 0x1, R7, P0 ;  /* 0x0000000100117824 */ /* 0x000fe200000e0607 */
[-C--:B------:R-:W-:Y:S01]  /*91e0*/  ISETP.GE.AND P0, PT, R11, R132.reuse, PT ;  /* 0x000000840b00720c */ /* 0x080fe20003f06270 */
[C---:B------:R-:W-:Y:S01]  /*91f0*/  IMAD R0, R30.reuse, UR5, R5 ;  /* 0x000000051e007c24 */ /* 0x040fe2000f8e0205 */
[----:B------:R1:W3:Y:S01]  /*9200*/  LDS.128 R8, [R129+0x1000] ;  /* 0x0010000081087984 */ /* 0x0002e20000000c00 */
[----:B------:R-:W-:Y:S01]  /*9210*/  IMAD.WIDE.U32 R16, R30, UR4, R16 ;  /* 0x000000041e107c25 */ /* 0x000fe2000f8e0010 */
[----:B------:R-:W-:-:S02]  /*9220*/  ISETP.GE.AND P1, PT, R3, R132, PT ;  /* 0x000000840300720c */ /* 0x000fc40003f26270 */
[----:B------:R1:W4:Y:S01]  /*9230*/  LDS.128 R4, [R129+0x2000] ;  /* 0x0020000081047984 */ /* 0x0003220000000c00 */
[----:B------:R-:W-:-:S06]  /*9240*/  IMAD.IADD R19, R17, 0x1, R0 ;  /* 0x0000000111137824 */ /* 0x000fcc00078e0200 */
        /* <DEDUP_REMOVED lines=14> */
[----:B--2---:R2:W-:Y:S04]  /*9330*/  @!P4 STG.E.128 desc[UR8][R2.64], R12 ;  /* 0x0000000c0200c986 */ /* 0x0045e8000c101d08 */
[----:B---3--:R2:W-:Y:S04]  /*9340*/  @!P3 STG.E.128 desc[UR8][R2.64+0x40], R8 ;  /* 0x000040080200b986 */ /* 0x0085e8000c101d08 */
[----:B----4-:R2:W-:Y:S02]  /*9350*/  @!P2 STG.E.128 desc[UR8][R2.64+0x80], R4 ;  /* 0x000080040200a986 */ /* 0x0105e4000c101d08 */
.L_x_250:
[----:B------:R-:W-:Y:S05]  /*9360*/  BSYNC B0 ;  /* 0x0000000000007941 */ /* 0x000fea0003800000 */
.L_x_249:
[----:B--2-4-:R2:W4:Y:S01]  /*9370*/  LDS.128 R4, [R129+0x2800] ;  /* 0x0028000081047984 */ /* 0x0145220000000c00 */
[----:B------:R-:W-:Y:S05]  /*9380*/  @P1 EXIT ;  /* 0x000000000000194d */ /* 0x000fea0003800000 */
[----:B------:R-:W-:Y:S01]  /*9390*/  IADD3 R0, P0, R140, 0x20, RZ ;  /* 0x000000208c007810 */ /* 0x000fe20007f1e0ff */
[----:B------:R-:W-:Y:S01]  /*93a0*/  ULDC.64 UR4, c[0x0][0x298] ;  /* 0x0000a60000047ab9 */ /* 0x000fe20000000a00 */
[----:B---3--:R-:W-:Y:S01]  /*93b0*/  MOV R9, R19 ;  /* 0x0000001300097202 */ /* 0x008fe20000000f00 */
        /* <DEDUP_REMOVED lines=18> */
.L_x_218:
[----:B------:R-:W1:Y:S01]  /*94e0*/  LDC.U8 R0, c[0x0][0x3d9] ;  /* 0x0000f640ff007b82 */ /* 0x000e620000000000 */
[----:B------:R-:W-:Y:S01]  /*94f0*/  ISETP.NE.AND P3, PT, R128, -0x1, PT ;  /* 0xffffffff8000780c */ /* 0x000fe20003f65270 */
[----:B------:R-:W-:Y:S01]  /*9500*/  IMAD.IADD R132, R132, 0x1, -R87 ;  /* 0x0000000184847824 */ /* 0x000fe200078e0a57 */
[----:B------:R-:W-:Y:S01]  /*9510*/  SHF.R.S32.HI R9, RZ, 0x1f, R80 ;  /* 0x0000001fff097819 */ /* 0x000fe20000011450 */
[----:B------:R-:W-:Y:S01]  /*9520*/  ULDC.64 UR4, c[0x0][0x2a0] ;  /* 0x0000a80000047ab9 */ /* 0x000fe20000000a00 */
[----:B------:R-:W-:Y:S02]  /*9530*/  BSSY B0, `(.L_x_251) ;  /* 0x000004b000007945 */ /* 0x000fe40003800000 */
[----:B------:R-:W-:Y:S01]  /*9540*/  LEA.HI R9, R9, R80, RZ, 0x2 ;  /* 0x0000005009097211 */ /* 0x000fe200078f10ff */
[----:B------:R-:W2:Y:S03]  /*9550*/  LDC.U8 R6, c[0x0][0x3d8] ;  /* 0x0000f600ff067b82 */ /* 0x000ea60000000000 */
[----:B------:R-:W-:-:S02]  /*9560*/  SHF.R.S32.HI R14, RZ, 0x2, R9 ;  /* 0x00000002ff0e7819 */ /* 0x000fc40000011409 */
[----:B------:R-:W-:Y:S02]  /*9570*/  LOP3.LUT R9, R9, 0xfffffffc, RZ, 0xc0, !PT ;  /* 0xfffffffc09097812 */ /* 0x000fe400078ec0ff */
[----:B------:R-:W-:Y:S01]  /*9580*/  @!P3 SHF.R.S32.HI R13, RZ, 0x1f, R11 ;  /* 0x0000001fff0db819 */ /* 0x000fe2000001140b */
[----:B------:R-:W3:Y:S01]  /*9590*/  @!P3 LDC.64 R2, c[0x0][0x290] ;  /* 0x0000a400ff02bb82 */ /* 0x000ee20000000a00 */
[----:B------:R-:W-:Y:S01]  /*95a0*/  ISETP.GE.AND P4, PT, R14, R132, PT ;  /* 0x000000840e00720c */ /* 0x000fe20003f86270 */
[----:B------:R-:W-:Y:S01]  /*95b0*/  IMAD.IADD R9, R80, 0x1, -R9 ;  /* 0x0000000150097824 */ /* 0x000fe200078e0a09 */
[----:B------:R-:W-:-:S04]  /*95c0*/  SHF.R.S32.HI R15, RZ, 0x1f, R14 ;  /* 0x0000001fff0f7819 */ /* 0x000fc8000001140e */
[----:B------:R-:W-:Y:S01]  /*95d0*/  ISETP.NE.AND P5, PT, R9, RZ, PT ;  /* 0x000000ff0900720c */ /* 0x000fe20003fa5270 */
[----:B------:R-:W4:Y:S01]  /*95e0*/  @P3 LDC.64 R4, c[0x0][0x298] ;  /* 0x0000a600ff043b82 */ /* 0x000f220000000a00 */
[----:B-1----:R-:W-:Y:S01]  /*95f0*/  ISETP.NE.AND P1, PT, R0, RZ, PT ;  /* 0x000000ff0000720c */ /* 0x002fe20003f25270 */
[----:B------:R-:W-:Y:S01]  /*9600*/  IMAD.WIDE R18, R141, 0x40, R14 ;  /* 0x000000408d127825 */ /* 0x000fe200078e020e */
[----:B------:R-:W-:Y:S02]  /*9610*/  SHF.L.U32 R9, R9, 0x3, RZ ;  /* 0x0000000309097819 */ /* 0x000fe400000006ff */
[----:B------:R-:W-:Y:S02]  /*9620*/  ISETP.GE.OR P6, PT, R14, R132, P5 ;  /* 0x000000840e00720c */ /* 0x000fe40002fc6670 */
[C---:B--2---:R-:W-:Y:S02]  /*9630*/  ISETP.NE.AND P0, PT, R6.reuse, RZ, !P1 ;  /* 0x000000ff0600720c */ /* 0x044fe40004f05270 */
[----:B------:R-:W-:-:S05]  /*9640*/  ISETP.NE.AND P2, PT, R6, RZ, PT ;  /* 0x000000ff0600720c */ /* 0x000fca0003f45270 */
[----:B------:R-:W1:Y:S01]  /*9650*/  @!P1 LDC R7, c[0x0][0x2c4] ;  /* 0x0000b100ff079b82 */ /* 0x000e620000000800 */
[----:B------:R-:W-:Y:S01]  /*9660*/  ISETP.NE.OR P2, PT, R0, RZ, !P2 ;  /* 0x000000ff0000720c */ /* 0x000fe20005745670 */
[-C--:B---3--:R-:W-:Y:S02]  /*9670*/  @!P3 IMAD R8, R13, R2.reuse, RZ ;  /* 0x000000020d08b224 */ /* 0x088fe400078e02ff */
[----:B------:R-:W-:-:S04]  /*9680*/  @!P3 IMAD.WIDE.U32 R12, R11, R2, RZ ;  /* 0x000000020b0cb225 */ /* 0x000fc800078e00ff */
[----:B------:R-:W2:Y:S01]  /*9690*/  @!P1 LDC R0, c[0x0][0x270] ;  /* 0x00009c00ff009b82 */ /* 0x000ea20000000800 */
[----:B------:R-:W-:Y:S02]  /*96a0*/  @!P3 IMAD R8, R11, R3, R8 ;  /* 0x000000030b08b224 */ /* 0x000fe400078e0208 */
[----:B----4-:R-:W-:Y:S01]  /*96b0*/  @P3 IMAD.WIDE.U32 R16, R128, R4, RZ ;  /* 0x0000000480103225 */ /* 0x010fe200078e00ff */
[----:B------:R-:W-:-:S03]  /*96c0*/  @P1 MOV R4, 0x1 ;  /* 0x0000000100041802 */ /* 0x000fc60000000f00 */
[----:B------:R-:W-:Y:S01]  /*96d0*/  @P3 IMAD R5, R128, R5, R17 ;  /* 0x0000000580053224 */ /* 0x000fe200078e0211 */
[----:B------:R-:W3:Y:S01]  /*96e0*/  @P1 LDC.64 R2, c[0x0][0x2c0] ;  /* 0x0000b000ff021b82 */ /* 0x000ee20000000a00 */
[----:B------:R-:W-:Y:S02]  /*96f0*/  @!P3 IMAD.IADD R5, R13, 0x1, R8 ;  /* 0x000000010d05b824 */ /* 0x000fe400078e0208 */
[----:B------:R-:W-:Y:S02]  /*9700*/  @!P3 IMAD.MOV.U32 R16, RZ, RZ, R12 ;  /* 0x000000ffff10b224 */ /* 0x000fe400078e000c */
[----:B------:R-:W-:-:S03]  /*9710*/  VIADD R13, R14, 0x20 ;  /* 0x000000200e0d7836 */ /* 0x000fc60000000000 */
[----:B-1----:R-:W2:Y:S01]  /*9720*/  @P0 LDC R7, c[0x0][0x2e4] ;  /* 0x0000b900ff070b82 */ /* 0x002ea20000000800 */
[----:B------:R-:W-:Y:S02]  /*9730*/  ISETP.NE.OR P0, PT, R128, -0x1, P2 ;  /* 0xffffffff8000780c */ /* 0x000fe40001705670 */
[----:B------:R-:W-:Y:S02]  /*9740*/  IADD3 R16, P3, R9, R16, RZ ;  /* 0x0000001009107210 */ /* 0x000fe40007f7e0ff */
[----:B------:R-:W-:Y:S02]  /*9750*/  ISETP.GE.OR P5, PT, R13, R132, P5 ;  /* 0x000000840d00720c */ /* 0x000fe40002fa6670 */
[----:B------:R-:W-:Y:S01]  /*9760*/  LEA.HI.X.SX32 R17, R9, R5, 0x1, P3 ;  /* 0x0000000509117211 */ /* 0x000fe200018f0eff */
[----:B------:R-:W1:Y:S08]  /*9770*/  @!P2 LDC R6, c[0x0][0x2c4] ;  /* 0x0000b100ff06ab82 */ /* 0x000e700000000800 */
[----:B------:R-:W4:Y:S01]  /*9780*/  @P1 LDC R8, c[0x0][0x2c0] ;  /* 0x0000b000ff081b82 */ /* 0x000f220000000800 */
[----:B---3--:R-:W-:-:S02]  /*9790*/  @P1 IMAD R2, R3, R2, RZ ;  /* 0x0000000203021224 */ /* 0x008fc400078e02ff */
[----:B--2---:R-:W-:Y:S01]  /*97a0*/  @!P1 IMAD R4, R7, R0, RZ ;  /* 0x0000000007049224 */ /* 0x004fe200078e02ff */
[----:B------:R-:W-:Y:S01]  /*97b0*/  SHF.R.S32.HI R0, RZ, 0x1f, R25 ;  /* 0x0000001fff007819 */ /* 0x000fe20000011419 */
[----:B------:R-:W-:Y:S02]  /*97c0*/  @!P1 IMAD.MOV.U32 R2, RZ, RZ, R7 ;  /* 0x000000ffff029224 */ /* 0x000fe400078e0007 */
[C---:B------:R-:W-:Y:S02]  /*97d0*/  IMAD R4, R11.reuse, R4, RZ ;  /* 0x000000040b047224 */ /* 0x040fe400078e02ff */
[----:B------:R-:W-:Y:S02]  /*97e0*/  IMAD R0, R0, UR4, RZ ;  /* 0x0000000400007c24 */ /* 0x000fe4000f8e02ff */
[----:B-1----:R-:W-:Y:S01]  /*97f0*/  @!P0 IMAD R128, R11, R6, RZ ;  /* 0x000000060b808224 */ /* 0x002fe200078e02ff */
[----:B------:R-:W-:Y:S01]  /*9800*/  SEL R3, R4, RZ, P2 ;  /* 0x000000ff04037207 */ /* 0x000fe20001000000 */
[C---:B------:R-:W-:Y:S01]  /*9810*/  IMAD R0, R25.reuse, UR5, R0 ;  /* 0x0000000519007c24 */ /* 0x040fe2000f8e0200 */
[----:B------:R-:W-:Y:S01]  /*9820*/  CS2R R10, SRZ ;  /* 0x00000000000a7805 */ /* 0x000fe2000001ff00 */
[----:B------:R-:W-:Y:S01]  /*9830*/  IMAD.WIDE.U32 R4, R25, UR4, R16 ;  /* 0x0000000419047c25 */ /* 0x000fe2000f8e0010 */
[----:B------:R-:W-:-:S02]  /*9840*/  ISETP.GE.AND P0, PT, R13, R132, PT ;  /* 0x000000840d00720c */ /* 0x000fc40003f06270 */
[--C-:B------:R-:W-:Y:S01]  /*9850*/  @!P2 SHF.R.S32.HI R11, RZ, 0x1f, R128.reuse ;  /* 0x0000001fff0ba819 */ /* 0x100fe20000011480 */
[----:B------:R-:W-:Y:S01]  /*9860*/  IMAD R25, R25, R2, R3 ;  /* 0x0000000219197224 */ /* 0x000fe200078e0203 */
[----:B------:R-:W-:Y:S01]  /*9870*/  @!P1 MOV R8, 0x1 ;  /* 0x0000000100089802 */ /* 0x000fe20000000f00 */
[----:B------:R-:W-:Y:S01]  /*9880*/  @!P2 IMAD.MOV.U32 R10, RZ, RZ, R128 ;  /* 0x000000ffff0aa224 */ /* 0x000fe200078e0080 */
[----:B------:R-:W-:Y:S01]  /*9890*/  IADD3 R17, R0, R5, RZ ;  /* 0x0000000500117210 */ /* 0x000fe20007ffe0ff */
[----:B------:R-:W-:Y:S02]  /*98a0*/  VIADD R3, R9, 0x20 ;  /* 0x0000002009037836 */ /* 0x000fe40000000000 */
[----:B----4-:R-:W-:Y:S02]  /*98b0*/  IMAD R7, R87, R8, RZ ;  /* 0x0000000857077224 */ /* 0x010fe400078e02ff */
[----:B------:R-:W-:Y:S01]  /*98c0*/  VIADD R2, R9, 0x40 ;  /* 0x0000004009027836 */ /* 0x000fe20000000000 */
[----:B------:R-:W-:Y:S06]  /*98d0*/  @P4 BRA `(.L_x_252) ;  /* 0x0000000000404947 */ /* 0x000fec0003800000 */
        /* <DEDUP_REMOVED lines=16> */
.L_x_252:
[----:B------:R-:W-:Y:S05]  /*99e0*/  BSYNC B0 ;  /* 0x0000000000007941 */ /* 0x000fea0003800000 */
.L_x_251:
[----:B------:R-:W-:Y:S01]  /*99f0*/  BSSY B0, `(.L_x_253) ;  /* 0x0000017000007945 */ /* 0x000fe20003800000 */
[----:B------:R-:W-:Y:S02]  /*9a00*/  IADD3 R0, P4, P3, R7, R10, R25 ;  /* 0x0000000a07007210 */ /* 0x000fe40007b9e019 */
[----:B------:R-:W-:Y:S02]  /*9a10*/  SHF.R.S32.HI R7, RZ, 0x1f, R7 ;  /* 0x0000001fff077819 */ /* 0x000fe40000011407 */
[----:B------:R-:W-:Y:S01]  /*9a20*/  SHF.R.S32.HI R25, RZ, 0x1f, R25 ;  /* 0x0000001fff197819 */ /* 0x000fe20000011419 */
[----:B------:R-:W-:Y:S05]  /*9a30*/  @P0 BRA `(.L_x_254) ;  /* 0x0000000000480947 */ /* 0x000fea0003800000 */
[----:B------:R-:W-:Y:S01]  /*9a40*/  IADD3 R5, P0, R18, 0x20, RZ ;  /* 0x0000002012057810 */ /* 0x000fe20007f1e0ff */
[----:B------:R-:W-:Y:S01]  /*9a50*/  ULDC.64 UR4, c[0x0][0x298] ;  /* 0x0000a60000047ab9 */ /* 0x000fe20000000a00 */
[----:B------:R-:W-:Y:S01]  /*9a60*/  IMAD.MOV.U32 R16, RZ, RZ, R4 ;  /* 0x000000ffff107224 */ /* 0x000fe200078e0004 */
[----:B------:R-:W-:Y:S02]  /*9a70*/  ULDC UR6, c[0x0][0x2d0] ;  /* 0x0000b40000067ab9 */ /* 0x000fe40000000800 */
[----:B------:R-:W-:Y:S01]  /*9a80*/  IMAD.X R6, RZ, RZ, R19, P0 ;  /* 0x000000ffff067224 */ /* 0x000fe200000e0613 */
        /* <DEDUP_REMOVED lines=13> */
.L_x_254:
[----:B------:R-:W-:Y:S05]  /*9b60*/  BSYNC B0 ;  /* 0x0000000000007941 */ /* 0x000fea0003800000 */
.L_x_253:
[----:B------:R-:W-:Y:S01]  /*9b70*/  BSSY B0, `(.L_x_255) ;  /* 0x000000b000007945 */ /* 0x000fe20003800000 */
[----:B------:R-:W-:-:S03]  /*9b80*/  IADD3.X R7, R7, R11, R25, P4, P3 ;  /* 0x0000000b07077210 */ /* 0x000fc600027e6419 */
[----:B------:R-:W-:Y:S05]  /*9b90*/  @P6 BRA `(.L_x_256) ;  /* 0x0000000000206947 */ /* 0x000fea0003800000 */
[----:B------:R-:W-:Y:S01]  /*9ba0*/  IMAD R2, R14, R8, RZ ;  /* 0x000000080e027224 */ /* 0x000fe200078e02ff */
[----:B------:R-:W-:-:S04]  /*9bb0*/  ULDC.64 UR4, c[0x0][0x2b0] ;  /* 0x0000ac0000047ab9 */ /* 0x000fc80000000a00 */
[----:B------:R-:W-:-:S04]  /*9bc0*/  IADD3 R3, P0, R2, R0, RZ ;  /* 0x0000000002037210 */ /* 0x000fc80007f1e0ff */
[----:B------:R-:W-:Y:S02]  /*9bd0*/  LEA.HI.X.SX32 R2, R2, R7, 0x1, P0 ;  /* 0x0000000702027211 */ /* 0x000fe400000f0eff */
[----:B--2---:R-:W-:-:S04]  /*9be0*/  LEA R4, P0, R3, UR4, 0x2 ;  /* 0x0000000403047c11 */ /* 0x004fc8000f8010ff */
[----:B------:R-:W-:Y:S01]  /*9bf0*/  LEA.HI.X R5, R3, UR5, R2, 0x2, P0 ;  /* 0x0000000503057c11 */ /* 0x000fe200080f1402 */
[----:B------:R-:W-:-:S05]  /*9c00*/  IMAD.MOV.U32 R3, RZ, RZ, 0x7f800000 ;  /* 0x7f800000ff037424 */ /* 0x000fca00078e00ff */
[----:B------:R3:W-:Y:S03]  /*9c10*/  STG.E desc[UR8][R4.64], R3 ;  /* 0x0000000304007986 */ /* 0x0007e6000c101908 */
.L_x_256:
[----:B------:R-:W-:Y:S05]  /*9c20*/  BSYNC B0 ;  /* 0x0000000000007941 */ /* 0x000fea0003800000 */
.L_x_255:
[----:B------:R-:W-:Y:S05]  /*9c30*/  @P5 EXIT ;  /* 0x000000000000594d */ /* 0x000fea0003800000 */
[----:B------:R-:W-:Y:S01]  /*9c40*/  IMAD R8, R13, R8, RZ ;  /* 0x000000080d087224 */ /* 0x000fe200078e02ff */
[----:B------:R-:W-:Y:S01]  /*9c50*/  ULDC.64 UR4, c[0x0][0x2b0] ;  /* 0x0000ac0000047ab9 */ /* 0x000fe20000000a00 */
[----:B--23--:R-:W-:-:S03]  /*9c60*/  IMAD.MOV.U32 R5, RZ, RZ, 0x7f800000 ;  /* 0x7f800000ff057424 */ /* 0x00cfc600078e00ff */
[----:B------:R-:W-:-:S04]  /*9c70*/  IADD3 R0, P0, R8, R0, RZ ;  /* 0x0000000008007210 */ /* 0x000fc80007f1e0ff */
[----:B------:R-:W-:Y:S02]  /*9c80*/  LEA.HI.X.SX32 R7, R8, R7, 0x1, P0 ;  /* 0x0000000708077211 */ /* 0x000fe400000f0eff */
[----:B------:R-:W-:-:S04]  /*9c90*/  LEA R2, P0, R0, UR4, 0x2 ;  /* 0x0000000400027c11 */ /* 0x000fc8000f8010ff */
[----:B------:R-:W-:-:S05]  /*9ca0*/  LEA.HI.X R3, R0, UR5, R7, 0x2, P0 ;  /* 0x0000000500037c11 */ /* 0x000fca00080f1407 */
[----:B------:R-:W-:Y:S01]  /*9cb0*/  STG.E desc[UR8][R2.64], R5 ;  /* 0x0000000502007986 */ /* 0x000fe2000c101908 */
[----:B------:R-:W-:Y:S05]  /*9cc0*/  EXIT ;  /* 0x000000000000794d */ /* 0x000fea0003800000 */
.L_x_257:
        /* <DEDUP_REMOVED lines=11> */
.L_x_1147:


//--------------------- .text._ZN5flash16flash_fwd_kernelI23Flash_fwd_kernel_traitsILi96ELi64ELi64ELi4ELb0ELb0EN7cutlass6half_tE19Flash_kernel_traitsILi96ELi64ELi64ELi4ES3_EELb0ELb1ELb0ELb1ELb0ELb0ELb0ELb0EEEvNS_16Flash_fwd_paramsE --------------------------
	.section	.text._ZN5flash16flash_fwd_kernelI23Flash_fwd_kernel_traitsILi96ELi64ELi64ELi4ELb0ELb0EN7cutlass6half_tE19Flash_kernel_traitsILi96ELi64ELi64ELi4ES3_EELb0ELb1ELb0ELb1ELb0ELb0ELb0ELb0EEEvNS_16Flash_fwd_paramsE,"ax",@progbits
	.align	128
        .global         _ZN5flash16flash_fwd_kernelI23Flash_fwd_kernel_traitsILi96ELi64ELi64ELi4ELb0ELb0EN7cutlass6half_tE19Flash_kernel_traitsILi96ELi64ELi64ELi4ES3_EELb0ELb1ELb0ELb1ELb0ELb0ELb0ELb0EEEvNS_16Flash_fwd_paramsE
        .type           _ZN5flash16flash_fwd_kernelI23Flash_fwd_kernel_traitsILi96ELi64ELi64ELi4ELb0ELb0EN7cutlass6half_tE19Flash_kernel_traitsILi96ELi64ELi64ELi4ES3_EELb0ELb1ELb0ELb1ELb0ELb0ELb0ELb0EEEvNS_16Flash_fwd_paramsE,@function
        .size           _ZN5flash16flash_fwd_kernelI23Flash_fwd_kernel_traitsILi96ELi64ELi64ELi4ELb0ELb0EN7cutlass6half_tE19Flash_kernel_traitsILi96ELi64ELi64ELi4ES3_EELb0ELb1ELb0ELb1ELb0ELb0ELb0ELb0EEEvNS_16Flash_fwd_paramsE,(.L_x_1148 - _ZN5flash16flash_fwd_kernelI23Flash_fwd_kernel_traitsILi96ELi64ELi64ELi4ELb0ELb0EN7cutlass6half_tE19Flash_kernel_traitsILi96ELi64ELi64ELi4ES3_EELb0ELb1ELb0ELb1ELb0ELb0ELb0ELb0EEEvNS_16Flash_fwd_paramsE)
        .other          _ZN5flash16flash_fwd_kernelI23Flash_fwd_kernel_traitsILi96ELi64ELi64ELi4ELb0ELb0EN7cutlass6half_tE19Flash_kernel_traitsILi96ELi64ELi64ELi4ES3_EELb0ELb1ELb0ELb1ELb0ELb0ELb0ELb0EEEvNS_16Flash_fwd_paramsE,@"STO_CUDA_ENTRY STV_DEFAULT"
_ZN5flash16flash_fwd_kernelI23Flash_fwd_kernel_traitsILi96ELi64ELi64ELi4ELb0ELb0EN7cutlass6half_tE19Flash_kernel_traitsILi96ELi64ELi64ELi4ES3_EELb0ELb1ELb0ELb1ELb0ELb0ELb0ELb0EEEvNS_16Flash_fwd_paramsE:
.text._ZN5flash16flash_fwd_kernelI23Flash_fwd_kernel_traitsILi96ELi64ELi64ELi4ELb0ELb0EN7cutlass6half_tE19Flash_kernel_traitsILi96ELi64ELi64ELi4ES3_EELb0ELb1ELb0ELb1ELb0ELb0ELb0ELb0EEEvNS_16Flash_fwd_paramsE:
        /* <DEDUP_REMOVED lines=16> */
[----:B------:R-:W4:Y:S08]  /*0100*/  LDC.64 R6, c[0x0][0x2f8] ;  /* 0x0000be00ff067b82 */ /* 0x000f300000000a00 */
[----:B------:R-:W1:Y:S01]  /*0110*/  @P1 LDC.64 R4, c[0x0][0x300] ;  /* 0x0000c000ff041b82 */ /* 0x000e620000000a00 */
[----:B------:R-:W2:Y:S01]  /*0120*/  @P2 LDG.E R144, desc[UR8][R144.64+0x4] ;  /* 0x0000040890902981 */ /* 0x000ea2000c1e1900 */
        /* <DEDUP_REMOVED lines=19> */
.L_x_258:
[----:B------:R-:W1:Y:S02]  /*0260*/  LDC R0, c[0x0][0x2c8] ;  /* 0x0000b200ff007b82 */ /* 0x000e640000000800 */
.L_x_259:
[----:B------:R-:W4:Y:S02]  /*0270*/  LDC.64 R2, c[0x0][0x308] ;  /* 0x0000c200ff027b82 */ /* 0x000f240000000a00 */
[----:B----4-:R-:W-:-:S04]  /*0280*/  ISETP.NE.U32.AND P1, PT, R2, RZ, PT ;  /* 0x000000ff0200720c */ /* 0x010fc80003f25070 */
[----:B------:R-:W-:-:S13]  /*0290*/  ISETP.NE.AND.EX P1, PT, R3, RZ, PT, P1 ;  /* 0x000000ff0300720c */ /* 0x000fda0003f25310 */
[----:B------:R-:W4:Y:S01]  /*02a0*/  @P1 LDC.64 R2, c[0x0][0x308] ;  /* 0x0000c200ff021b82 */ /* 0x000f220000000a00 */
[----:B------:R-:W-:-:S07]  /*02b0*/  IMAD.SHL.U32 R92, R154, 0x40, RZ ;  /* 0x000000409a5c7824 */ /* 0x000fce00078e00ff */
[----:B---3--:R-:W3:Y:S01]  /*02c0*/  @!P1 LDC R4, c[0x0][0x2cc] ;  /* 0x0000b300ff049b82 */ /* 0x008ee20000000800 */
[----:B--2---:R-:W-:Y:S01]  /*02d0*/  ISETP.GT.AND P0, PT, R144, R92, PT ;  /* 0x0000005c9000720c */ /* 0x004fe20003f04270 */
[----:B----4-:R-:W-:-:S05]  /*02e0*/  @P1 IMAD.WIDE R2, R18, 0x4, R2 ;  /* 0x0000000412021825 */ /* 0x010fca00078e0202 */
[----:B------:R2:W5:Y:S01]  /*02f0*/  @P1 LDG.E R84, desc[UR8][R2.64] ;  /* 0x0000000802541981 */ /* 0x000562000c1e1900 */
[----:B------:R-:W4:Y:S06]  /*0300*/  @!P1 LDC.64 R2, c[0x0][0x318] ;  /* 0x0000c600ff029b82 */ /* 0x000f2c0000000a00 */
[----:B--23--:R-:W-:Y:S05]  /*0310*/  @!P0 EXIT ;  /* 0x000000000000894d */ /* 0x00cfea0003800000 */
[----:B------:R-:W2:Y:S01]  /*0320*/  LDC R89, c[0x0][0x398] ;  /* 0x0000e600ff597b82 */ /* 0x000ea20000000800 */
[----:B----4-:R-:W-:Y:S01]  /*0330*/  @!P1 ISETP.NE.U32.AND P0, PT, R2, RZ, PT ;  /* 0x000000ff0200920c */ /* 0x010fe20003f05070 */
[----:B-----5:R-:W-:Y:S01]  /*0340*/  @P1 IMAD.IADD R84, R84, 0x1, -R21 ;  /* 0x0000000154541824 */ /* 0x020fe200078e0a15 */
[----:B------:R-:W-:Y:S01]  /*0350*/  IADD3 R2, -R144, 0x7f, R92 ;  /* 0x0000007f90027810 */ /* 0x000fe20007ffe15c */
[----:B------:R-:W3:Y:S01]  /*0360*/  S2R R91, SR_TID.X ;  /* 0x00000000005b7919 */ /* 0x000ee20000002100 */
[----:B------:R-:W-:-:S04]  /*0370*/  @!P1 ISETP.NE.AND.EX P0, PT, R3, RZ, PT, P0 ;  /* 0x000000ff0300920c */ /* 0x000fc80003f05300 */
        /* <DEDUP_REMOVED lines=14> */
[----:B------:R-:W-:Y:S01]  /*0460*/  SHF.R.S32.HI R13, RZ, 0x1f, R91 ;  /* 0x0000001fff0d7819 */ /* 0x000fe2000001145b */
[----:B------:R-:W-:Y:S01]  /*0470*/  IMAD.IADD R3, R144, 0x1, -R92 ;  /* 0x0000000190037824 */ /* 0x000fe200078e0a5c */
[----:B------:R-:W-:Y:S02]  /*0480*/  ISETP.NE.AND P0, PT, R24, -0x1, PT ;  /* 0xffffffff1800780c */ /* 0x000fe40003f05270 */
[----:B------:R-:W-:Y:S02]  /*0490*/  LEA.HI R141, R13, R91, RZ, 0x2 ;  /* 0x0000005b0d8d7211 */ /* 0x000fe400078f10ff */
[----:B------:R-:W-:Y:S02]  /*04a0*/  ISETP.NE.AND P4, PT, R140, -0x1, PT ;  /* 0xffffffff8c00780c */ /* 0x000fe40003f85270 */
[----:B------:R-:W-:Y:S02]  /*04b0*/  LOP3.LUT R150, R141, 0xfffffffc, RZ, 0xc0, !PT ;  /* 0xfffffffc8d967812 */ /* 0x000fe400078ec0ff */
[----:B------:R-:W-:-:S02]  /*04c0*/  SHF.R.S32.HI R14, RZ, 0x2, R141 ;  /* 0x00000002ff0e7819 */ /* 0x000fc4000001148d */
[----:B------:R-:W-:Y:S02]  /*04d0*/  IADD3 R150, -R150, R91, RZ ;  /* 0x0000005b96967210 */ /* 0x000fe40007ffe1ff */
[CC--:B------:R-:W-:Y:S01]  /*04e0*/  ISETP.GE.AND P2, PT, R14.reuse, R3.reuse, PT ;  /* 0x000000030e00720c */ /* 0x0c0fe20003f46270 */
[----:B------:R-:W-:Y:S01]  /*04f0*/  VIADD R11, R14, 0x20 ;  /* 0x000000200e0b7836 */ /* 0x000fe20000000000 */
[----:B------:R-:W2:Y:S01]  /*0500*/  @P0 LDC.64 R86, c[0x0][0x248] ;  /* 0x00009200ff560b82 */ /* 0x000ea20000000a00 */
[----:B------:R-:W-:Y:S01]  /*0510*/  IMAD.SHL.U32 R150, R150, 0x8, RZ ;  /* 0x0000000896967824 */ /* 0x000fe200078e00ff */
[----:B------:R-:W-:Y:S01]  /*0520*/  LEA.HI R141, R141, R14, RZ, 0x1 ;  /* 0x0000000e8d8d7211 */ /* 0x000fe200078f08ff */
[--C-:B------:R-:W-:Y:S01]  /*0530*/  @P0 IMAD.IADD R26, R21, 0x1, R24.reuse ;  /* 0x00000001151a0824 */ /* 0x100fe200078e0218 */
[----:B------:R-:W-:Y:S01]  /*0540*/  ISETP.GE.AND P1, PT, R11, R3, PT ;  /* 0x000000030b00720c */ /* 0x000fe20003f26270 */
[----:B------:R-:W-:Y:S01]  /*0550*/  @P0 IMAD.IADD R24, R21, 0x1, R24 ;  /* 0x0000000115180824 */ /* 0x000fe200078e0218 */
[----:B------:R-:W-:-:S02]  /*0560*/  LEA.HI R93, R13, R91, RZ, 0x5 ;  /* 0x0000005b0d5d7211 */ /* 0x000fc400078f28ff */
[-C--:B-1----:R-:W-:Y:S01]  /*0570*/  IABS R2, R10.reuse ;  /* 0x0000000a00027213 */ /* 0x082fe20000000000 */
[----:B------:R-:W1:Y:S01]  /*0580*/  @!P4 LDC.64 R16, c[0x0][0x228] ;  /* 0x00008a00ff10cb82 */ /* 0x000e620000000a00 */
[----:B------:R-:W-:Y:S02]  /*0590*/  LOP3.LUT R3, R20, R10, RZ, 0x3c, !PT ;  /* 0x0000000a14037212 */ /* 0x000fe400078e3cff */
[----:B------:R-:W3:Y:S01]  /*05a0*/  I2F.RP R4, R2 ;  /* 0x0000000200047306 */ /* 0x000ee20000209400 */
[----:B------:R-:W-:Y:S02]  /*05b0*/  LOP3.LUT R141, R141, 0x7fffffe, RZ, 0xc0, !PT ;  /* 0x07fffffe8d8d7812 */ /* 0x000fe400078ec0ff */
[----:B------:R-:W-:Y:S02]  /*05c0*/  ISETP.GE.AND P3, PT, R3, RZ, PT ;  /* 0x000000ff0300720c */ /* 0x000fe40003f66270 */
[----:B------:R-:W-:Y:S02]  /*05d0*/  SHF.R.S32.HI R90, RZ, 0x5, R93 ;  /* 0x00000005ff5a7819 */ /* 0x000fe4000001145d */
[----:B------:R-:W-:-:S02]  /*05e0*/  IADD3 R141, R14, -R141, RZ ;  /* 0x8000008d0e8d7210 */ /* 0x000fc40007ffe0ff */
[----:B------:R-:W-:Y:S01]  /*05f0*/  SHF.R.S32.HI R15, RZ, 0x1f, R14 ;  /* 0x0000001fff0f7819 */ /* 0x000fe2000001140e */
[----:B--2---:R-:W-:Y:S02]  /*0600*/  @P0 IMAD R23, R24, R87, RZ ;  /* 0x0000005718170224 */ /* 0x004fe400078e02ff */
[----:B------:R-:W-:Y:S01]  /*0610*/  IMAD R141, R90, 0x8, R141 ;  /* 0x000000085a8d7824 */ /* 0x000fe200078e028d */
[----:B---3--:R-:W2:Y:S01]  /*0620*/  MUFU.RCP R4, R4 ;  /* 0x0000000400047308 */ /* 0x008ea20000001000 */
[----:B------:R-:W-:-:S04]  /*0630*/  @P0 IMAD.WIDE.U32 R24, R24, R86, RZ ;  /* 0x0000005618180225 */ /* 0x000fc800078e00ff */
[----:B------:R-:W-:-:S04]  /*0640*/  IMAD.WIDE R154, R154, 0x40, R14 ;  /* 0x000000409a9a7825 */ /* 0x000fc800078e020e */
[----:B------:R-:W-:Y:S02]  /*0650*/  @P0 IMAD.IADD R23, R25, 0x1, R23 ;  /* 0x0000000119170824 */ /* 0x000fe400078e0217 */
[----:B--2---:R-:W-:-:S04]  /*0660*/  VIADD R4, R4, 0xffffffe ;  /* 0x0ffffffe04047836 */ /* 0x004fc80000000000 */
[----:B------:R-:W2:Y:S02]  /*0670*/  F2I.FTZ.U32.TRUNC.NTZ R5, R4 ;  /* 0x0000000400057305 */ /* 0x000ea4000021f000 */
[----:B--2---:R-:W-:Y:S02]  /*0680*/  IMAD.MOV R0, RZ, RZ, -R5 ;  /* 0x000000ffff007224 */ /* 0x004fe400078e0a05 */
[----:B------:R-:W-:Y:S02]  /*0690*/  IMAD.MOV.U32 R4, RZ, RZ, RZ ;  /* 0x000000ffff047224 */ /* 0x000fe400078e00ff */
[----:B------:R-:W-:Y:S01]  /*06a0*/  IMAD R124, R0, R2, RZ ;  /* 0x00000002007c7224 */ /* 0x000fe200078e02ff */
[----:B------:R-:W-:-:S03]  /*06b0*/  IABS R0, R20 ;  /* 0x0000001400007213 */ /* 0x000fc60000000000 */
[----:B------:R-:W-:Y:S02]  /*06c0*/  IMAD.HI.U32 R124, R5, R124, R4 ;  /* 0x0000007c057c7227 */ /* 0x000fe400078e0004 */
[----:B------:R-:W2:Y:S04]  /*06d0*/  @P0 LDC.64 R4, c[0x0][0x250] ;  /* 0x00009400ff040b82 */ /* 0x000ea80000000a00 */
[----:B------:R-:W-:-:S04]  /*06e0*/  IMAD.HI.U32 R124, R124, R0, RZ ;  /* 0x000000007c7c7227 */ /* 0x000fc800078e00ff */
[----:B------:R-:W-:-:S04]  /*06f0*/  IMAD.MOV R6, RZ, RZ, -R124 ;  /* 0x000000ffff067224 */ /* 0x000fc800078e0a7c */
[----:B------:R-:W-:Y:S01]  /*0700*/  IMAD R6, R2, R6, R0 ;  /* 0x0000000602067224 */ /* 0x000fe200078e0200 */
[----:B------:R-:W-:-:S04]  /*0710*/  LEA.HI R0, R13, R91, RZ, 0x3 ;  /* 0x0000005b0d007211 */ /* 0x000fc800078f18ff */
[----:B------:R-:W-:Y:S02]  /*0720*/  SHF.R.S32.HI R12, RZ, 0x3, R0 ;  /* 0x00000003ff0c7819 */ /* 0x000fe40000011400 */
[----:B------:R-:W-:-:S03]  /*0730*/  ISETP.GT.U32.AND P5, PT, R2, R6, PT ;  /* 0x000000060200720c */ /* 0x000fc60003fa4070 */
[----:B------:R-:W-:Y:S02]  /*0740*/  IMAD.SHL.U32 R7, R12, 0x40, RZ ;  /* 0x000000400c077824 */ /* 0x000fe400078e00ff */
[C---:B--2---:R-:W-:Y:S02]  /*0750*/  @P0 IMAD R19, R26.reuse, R5, RZ ;  /* 0x000000051a130224 */ /* 0x044fe400078e02ff */
[----:B------:R-:W-:Y:S01]  /*0760*/  @P0 IMAD.WIDE.U32 R26, R26, R4, RZ ;  /* 0x000000041a1a0225 */ /* 0x000fe200078e00ff */
[----:B------:R-:W-:-:S03]  /*0770*/  LOP3.LUT R7, R7, 0xc0, RZ, 0xc0, !PT ;  /* 0x000000c007077812 */ /* 0x000fc600078ec0ff */
[----:B------:R-:W-:Y:S01]  /*0780*/  @P0 IMAD.MOV.U32 R22, RZ, RZ, R26 ;  /* 0x000000ffff160224 */ /* 0x000fe200078e001a */
[----:B------:R-:W-:Y:S01]  /*0790*/  LOP3.LUT R8, R7, 0x18, R150, 0xf8, !PT ;  /* 0x0000001807087812 */ /* 0x000fe200078ef896 */
[----:B------:R-:W-:Y:S01]  /*07a0*/  @!P5 IMAD.IADD R6, R6, 0x1, -R2 ;  /* 0x000000010606d824 */ /* 0x000fe200078e0a02 */
[----:B------:R-:W-:Y:S02]  /*07b0*/  SHF.R.U32.HI R7, RZ, 0x3, R7 ;  /* 0x00000003ff077819 */ /* 0x000fe40000011607 */
[----:B------:R-:W-:Y:S02]  /*07c0*/  @P0 IADD3 R19, R27, R19, RZ ;  /* 0x000000131b130210 */ /* 0x000fe40007ffe0ff */
[----:B------:R-:W-:Y:S02]  /*07d0*/  LOP3.LUT R7, R8, R7, RZ, 0x3c, !PT ;  /* 0x0000000708077212 */ /* 0x000fe400078e3cff */
[----:B------:R-:W-:Y:S01]  /*07e0*/  ISETP.GE.U32.AND P6, PT, R6, R2, PT ;  /* 0x000000020600720c */ /* 0x000fe20003fc6070 */
[----:B------:R-:W2:Y:S01]  /*07f0*/  @P4 LDC.64 R8, c[0x0][0x240] ;  /* 0x00009000ff084b82 */ /* 0x000ea20000000a00 */
[----:B------:R-:W-:Y:S01]  /*0800*/  @!P4 SHF.R.S32.HI R6, RZ, 0x1f, R18 ;  /* 0x0000001fff06c819 */ /* 0x000fe20000011412 */
[----:B------:R-:W-:-:S04]  /*0810*/  IMAD.U32 R141, R141, 0x20, R7 ;  /* 0x000000208d8d7824 */ /* 0x000fc800078e0007 */
[----:B-1----:R-:W-:Y:S02]  /*0820*/  @!P4 IMAD R6, R6, R16, RZ ;  /* 0x000000100606c224 */ /* 0x002fe400078e02ff */
[----:B------:R-:W1:Y:S02]  /*0830*/  LDC.64 R2, c[0x0][0x3c8] ;  /* 0x0000f200ff027b82 */ /* 0x000e640000000a00 */
[----:B------:R-:W-:Y:S01]  /*0840*/  @!P4 IMAD R17, R18, R17, R6 ;  /* 0x000000111211c224 */ /* 0x000fe200078e0206 */
[----:B------:R-:W-:Y:S06]  /*0850*/  @P0 BRA `(.L_x_261) ;  /* 0x0000000000340947 */ /* 0x000fec0003800000 */
[----:B------:R-:W3:Y:S01]  /*0860*/  LDC.64 R86, c[0x0][0x248] ;  /* 0x00009200ff567b82 */ /* 0x000ee20000000a00 */
[----:B------:R-:W-:Y:S02]  /*0870*/  SHF.R.S32.HI R24, RZ, 0x1f, R21 ;  /* 0x0000001fff187819 */ /* 0x000fe40000011415 */
[----:B------:R-:W-:-:S05]  /*0880*/  SHF.R.S32.HI R23, RZ, 0x1f, R18 ;  /* 0x0000001fff177819 */ /* 0x000fca0000011412 */
[----:B------:R-:W4:Y:S01]  /*0890*/  LDC.64 R6, c[0x0][0x230] ;  /* 0x00008c00ff067b82 */ /* 0x000f220000000a00 */
[-C--:B---3--:R-:W-:Y:S02]  /*08a0*/  IMAD R24, R24, R86.reuse, RZ ;  /* 0x0000005618187224 */ /* 0x088fe400078e02ff */
[----:B------:R-:W-:-:S04]  /*08b0*/  IMAD.WIDE.U32 R26, R21, R86, RZ ;  /* 0x00000056151a7225 */ /* 0x000fc800078e00ff */
[----:B------:R-:W-:Y:S02]  /*08c0*/  IMAD R24, R21, R87, R24 ;  /* 0x0000005715187224 */ /* 0x000fe400078e0218 */
[----:B----4-:R-:W-:-:S03]  /*08d0*/  IMAD R23, R23, R6, RZ ;  /* 0x0000000617177224 */ /* 0x010fc600078e02ff */
[----:B------:R-:W-:Y:S01]  /*08e0*/  IADD3 R25, R27, R24, RZ ;  /* 0x000000181b197210 */ /* 0x000fe20007ffe0ff */
[----:B------:R-:W-:Y:S01]  /*08f0*/  IMAD R23, R18, R7, R23 ;  /* 0x0000000712177224 */ /* 0x000fe200078e0217 */
[----:B------:R-:W-:-:S05]  /*0900*/  MOV R24, R26 ;  /* 0x0000001a00187202 */ /* 0x000fca0000000f00 */
[----:B------:R-:W-:-:S05]  /*0910*/  IMAD.WIDE.U32 R24, R18, R6, R24 ;  /* 0x0000000612187225 */ /* 0x000fca00078e0018 */
[----:B------:R-:W-:Y:S02]  /*0920*/  IADD3 R23, R25, R23, RZ ;  /* 0x0000001719177210 */ /* 0x000fe40007ffe0ff */
.L_x_261:
[----:B------:R-:W-:Y:S05]  /*0930*/  @P0 BRA `(.L_x_262) ;  /* 0x0000000000340947 */ /* 0x000fea0003800000 */
        /* <DEDUP_REMOVED lines=9> */
[C---:B------:R-:W-:Y:S02]  /*09d0*/  IMAD R19, R18.reuse, R7, R19 ;  /* 0x0000000712137224 */ /* 0x040fe400078e0213 */
[----:B------:R-:W-:-:S05]  /*09e0*/  IMAD.WIDE.U32 R6, R18, R6, R26 ;  /* 0x0000000612067225 */ /* 0x000fca00078e001a */
[----:B------:R-:W-:Y:S02]  /*09f0*/  IADD3 R19, R7, R19, RZ ;  /* 0x0000001307137210 */ /* 0x000fe40007ffe0ff */
[----:B------:R-:W-:-:S07]  /*0a00*/  MOV R22, R6 ;  /* 0x0000000600167202 */ /* 0x000fce0000000f00 */
.L_x_262:
[----:B------:R-:W-:Y:S01]  /*0a10*/  @!P5 IADD3 R124, R124, 0x1, RZ ;  /* 0x000000017c7cd810 */ /* 0x000fe20007ffe0ff */
[----:B------:R-:W-:Y:S01]  /*0a20*/  IMAD R6, R15, R86, RZ ;  /* 0x000000560f067224 */ /* 0x000fe200078e02ff */
[----:B-1----:R-:W-:Y:S01]  /*0a30*/  ISETP.NE.U32.AND P0, PT, R2, RZ, PT ;  /* 0x000000ff0200720c */ /* 0x002fe20003f05070 */
[----:B------:R-:W-:Y:S01]  /*0a40*/  @!P4 IMAD.WIDE.U32 R28, R18, R16, RZ ;  /* 0x00000010121cc225 */ /* 0x000fe200078e00ff */
[----:B------:R-:W-:Y:S01]  /*0a50*/  ISETP.NE.AND P5, PT, R10, RZ, PT ;  /* 0x000000ff0a00720c */ /* 0x000fe20003fa5270 */
[----:B------:R-:W1:Y:S01]  /*0a60*/  S2UR UR6, SR_CgaCtaId ;  /* 0x00000000000679c3 */ /* 0x000e620000008800 */
[----:B------:R-:W-:Y:S01]  /*0a70*/  SHF.R.S32.HI R151, RZ, 0x1f, R150 ;  /* 0x0000001fff977819 */ /* 0x000fe20000011496 */
[----:B------:R-:W-:Y:S01]  /*0a80*/  IMAD R6, R14, R87, R6 ;  /* 0x000000570e067224 */ /* 0x000fe200078e0206 */
[----:B------:R-:W-:Y:S01]  /*0a90*/  ISETP.NE.AND.EX P0, PT, R3, RZ, PT, P0 ;  /* 0x000000ff0300720c */ /* 0x000fe20003f05300 */
[----:B--2---:R-:W-:Y:S01]  /*0aa0*/  @P4 IMAD.WIDE.U32 R26, R140, R8, RZ ;  /* 0x000000088c1a4225 */ /* 0x004fe200078e00ff */
[----:B------:R-:W-:Y:S01]  /*0ab0*/  @P6 IADD3 R124, R124, 0x1, RZ ;  /* 0x000000017c7c6810 */ /* 0x000fe20007ffe0ff */
[----:B------:R-:W-:Y:S01]  /*0ac0*/  ULDC.64 UR4, c[0x0][0x260] ;  /* 0x0000980000047ab9 */ /* 0x000fe20000000a00 */
[----:B------:R-:W-:Y:S01]  /*0ad0*/  @!P4 MOV R26, R28 ;  /* 0x0000001c001ac202 */ /* 0x000fe20000000f00 */
[----:B------:R-:W-:Y:S01]  /*0ae0*/  IMAD.WIDE.U32 R30, R14, R86, R150 ;  /* 0x000000560e1e7225 */ /* 0x000fe200078e0096 */
[----:B------:R-:W-:Y:S01]  /*0af0*/  @!P3 IADD3 R124, -R124, RZ, RZ ;  /* 0x000000ff7c7cb210 */ /* 0x000fe20007ffe1ff */
[----:B------:R-:W-:Y:S01]  /*0b00*/  BSSY B0, `(.L_x_263) ;  /* 0x000004e000007945 */ /* 0x000fe20003800000 */
[----:B------:R-:W-:Y:S01]  /*0b10*/  SHF.R.S32.HI R21, RZ, 0x1f, R20 ;  /* 0x0000001fff157819 */ /* 0x000fe20000011414 */
[----:B------:R-:W-:Y:S01]  /*0b20*/  @P4 IMAD R9, R140, R9, R27 ;  /* 0x000000098c094224 */ /* 0x000fe200078e021b */
[----:B------:R-:W-:-:S02]  /*0b30*/  IADD3 R146, P3, R24, R30, RZ ;  /* 0x0000001e18927210 */ /* 0x000fc40007f7e0ff */
[----:B------:R-:W-:Y:S01]  /*0b40*/  @!P5 LOP3.LUT R124, RZ, R10, RZ, 0x33, !PT ;  /* 0x0000000aff7cd212 */ /* 0x000fe200078e33ff */
[-C--:B------:R-:W-:Y:S01]  /*0b50*/  IMAD R10, R15, R4.reuse, RZ ;  /* 0x000000040f0a7224 */ /* 0x080fe200078e02ff */
[----:B------:R-:W-:Y:S02]  /*0b60*/  IADD3.X R147, R23, R31, R6, P3, !PT ;  /* 0x0000001f17937210 */ /* 0x000fe40001ffe406 */
[----:B------:R-:W-:Y:S01]  /*0b70*/  @!P4 IADD3 R9, R29, R17, RZ ;  /* 0x000000111d09c210 */ /* 0x000fe20007ffe0ff */
[----:B------:R-:W2:Y:S01]  /*0b80*/  @P0 LDC.64 R6, c[0x0][0x3d0] ;  /* 0x0000f400ff060b82 */ /* 0x000ea20000000a00 */
[----:B------:R-:W-:Y:S01]  /*0b90*/  SHF.R.S32.HI R8, RZ, 0x1f, R124 ;  /* 0x0000001fff087819 */ /* 0x000fe2000001147c */
[----:B------:R-:W-:Y:S01]  /*0ba0*/  IMAD.WIDE.U32 R16, R14, R4, R150 ;  /* 0x000000040e107225 */ /* 0x000fe200078e0096 */
[----:B------:R-:W-:Y:S02]  /*0bb0*/  IADD3 R26, P3, R150, R26, RZ ;  /* 0x0000001a961a7210 */ /* 0x000fe40007f7e0ff */
[----:B------:R-:W-:Y:S01]  /*0bc0*/  IADD3 R80, R120, -0x1, RZ ;  /* 0xffffffff78507810 */ /* 0x000fe20007ffe0ff */
[----:B------:R-:W-:Y:S01]  /*0bd0*/  IMAD R10, R14, R5, R10 ;  /* 0x000000050e0a7224 */ /* 0x000fe200078e020a */
[----:B------:R-:W-:Y:S01]  /*0be0*/  IADD3 R122, P4, R22, R16, RZ ;  /* 0x00000010167a7210 */ /* 0x000fe20007f9e0ff */
[----:B------:R-:W-:Y:S01]  /*0bf0*/  IMAD R148, R8, UR4, RZ ;  /* 0x0000000408947c24 */ /* 0x000fe2000f8e02ff */
[----:B------:R-:W-:Y:S01]  /*0c00*/  IADD3.X R27, R151, R9, RZ, P3, !PT ;  /* 0x00000009971b7210 */ /* 0x000fe20001ffe4ff */
[----:B------:R-:W-:Y:S01]  /*0c10*/  IMAD.WIDE.U32 R146, R124, UR4, R146 ;  /* 0x000000047c927c25 */ /* 0x000fe2000f8e0092 */
[----:B------:R-:W-:-:S02]  /*0c20*/  IADD3.X R123, R19, R17, R10, P4, !PT ;  /* 0x00000011137b7210 */ /* 0x000fc400027fe40a */
[----:B------:R-:W-:Y:S01]  /*0c30*/  @P0 SHF.R.S32.HI R17, RZ, 0x1f, R18 ;  /* 0x0000001fff110819 */ /* 0x000fe20000011412 */
[----:B------:R-:W-:Y:S01]  /*0c40*/  IMAD R148, R124, UR5, R148 ;  /* 0x000000057c947c24 */ /* 0x000fe2000f8e0294 */
[----:B------:R-:W-:Y:S01]  /*0c50*/  ULDC.64 UR4, c[0x0][0x268] ;  /* 0x00009a0000047ab9 */ /* 0x000fe20000000a00 */
[----:B------:R-:W-:Y:S01]  /*0c60*/  IMAD R10, R80, -0x40, R84 ;  /* 0xffffffc0500a7824 */ /* 0x000fe200078e0254 */
[----:B------:R-:W-:Y:S01]  /*0c70*/  IADD3 R143, R150, 0x20, RZ ;  /* 0x00000020968f7810 */ /* 0x000fe20007ffe0ff */
[----:B------:R-:W-:Y:S01]  /*0c80*/  IMAD R8, R8, UR4, RZ ;  /* 0x0000000408087c24 */ /* 0x000fe2000f8e02ff */
[----:B------:R-:W-:Y:S01]  /*0c90*/  IADD3 R142, R150, 0x40, RZ ;  /* 0x00000040968e7810 */ /* 0x000fe20007ffe0ff */
[----:B------:R-:W-:Y:S01]  /*0ca0*/  IMAD.WIDE.U32 R122, R124, UR4, R122 ;  /* 0x000000047c7a7c25 */ /* 0x000fe2000f8e007a */
[----:B------:R-:W-:-:S03]  /*0cb0*/  ISETP.GE.AND P6, PT, R14, R10, PT ;  /* 0x0000000a0e00720c */ /* 0x000fc60003fc6270 */
[----:B------:R-:W-:Y:S01]  /*0cc0*/  IMAD R124, R124, UR5, R8 ;  /* 0x000000057c7c7c24 */ /* 0x000fe2000f8e0208 */
[----:B------:R-:W-:Y:S01]  /*0cd0*/  ULDC.64 UR4, c[0x0][0x258] ;  /* 0x0000960000047ab9 */ /* 0x000fe20000000a00 */
[----:B--2---:R-:W-:Y:S02]  /*0ce0*/  @P0 IMAD R17, R17, R6, RZ ;  /* 0x0000000611110224 */ /* 0x004fe400078e02ff */
[----:B------:R-:W-:Y:S02]  /*0cf0*/  IMAD R24, R21, UR4, RZ ;  /* 0x0000000415187c24 */ /* 0x000fe4000f8e02ff */
[C---:B------:R-:W-:Y:S01]  /*0d00*/  IMAD.WIDE.U32 R22, R20.reuse, UR4, R26 ;  /* 0x0000000414167c25 */ /* 0x040fe2000f8e001a */
[----:B------:R-:W-:Y:S02]  /*0d10*/  UMOV UR4, 0x400 ;  /* 0x0000040000047882 */ /* 0x000fe40000000000 */
[----:B-1----:R-:W-:Y:S01]  /*0d20*/  ULEA UR4, UR6, UR4, 0x18 ;  /* 0x0000000406047291 */ /* 0x002fe2000f8ec03f */
[----:B------:R-:W-:-:S02]  /*0d30*/  IMAD R24, R20, UR5, R24 ;  /* 0x0000000514187c24 */ /* 0x000fc4000f8e0218 */
[----:B------:R-:W-:-:S03]  /*0d40*/  @P0 IMAD.WIDE.U32 R20, R18, R6, R20 ;  /* 0x0000000612140225 */ /* 0x000fc600078e0014 */
[----:B------:R-:W-:Y:S01]  /*0d50*/  LEA R141, R141, UR4, 0x1 ;  /* 0x000000048d8d7c11 */ /* 0x000fe2000f8e08ff */
[----:B------:R-:W-:Y:S01]  /*0d60*/  @P0 IMAD R17, R18, R7, R17 ;  /* 0x0000000712110224 */ /* 0x000fe200078e0211 */
        /* <DEDUP_REMOVED lines=39> */
.L_x_264:
[----:B------:R-:W-:Y:S05]  /*0fe0*/  BSYNC B0 ;  /* 0x0000000000007941 */ /* 0x000fea0003800000 */
.L_x_263:
[C---:B------:R-:W-:Y:S01]  /*0ff0*/  SHF.L.U64.HI R81, R86.reuse, 0x6, R87 ;  /* 0x0000000656517819 */ /* 0x040fe20000010257 */
[----:B------:R-:W-:Y:S01]  /*1000*/  @P0 IMAD.IADD R17, R21, 0x1, R17 ;  /* 0x0000000115110824 */ /* 0x000fe200078e0211 */
[----:B------:R-:W-:Y:S01]  /*1010*/  SHF.L.U32 R82, R86, 0x6, RZ ;  /* 0x0000000656527819 */ /* 0x000fe200000006ff */
[----:B------:R-:W-:Y:S01]  /*1020*/  IMAD.IADD R149, R147, 0x1, R148 ;  /* 0x0000000193957824 */ /* 0x000fe200078e0294 */
[----:B--2---:R-:W-:Y:S01]  /*1030*/  SHF.R.S32.HI R8, RZ, 0x1f, R80 ;  /* 0x0000001fff087819 */ /* 0x004fe20000011450 */
[----:B------:R-:W-:Y:S01]  /*1040*/  IMAD R9, R81, R80, RZ ;  /* 0x0000005051097224 */ /* 0x000fe200078e02ff */
[----:B------:R-:W-:Y:S01]  /*1050*/  @P0 LEA R16, P2, R20, R2, 0x2 ;  /* 0x0000000214100211 */ /* 0x000fe200078410ff */
[----:B------:R-:W-:Y:S01]  /*1060*/  IMAD.MOV.U32 R148, RZ, RZ, R146 ;  /* 0x000000ffff947224 */ /* 0x000fe200078e0092 */
[----:B------:R-:W-:Y:S01]  /*1070*/  BSSY B0, `(.L_x_265) ;  /* 0x000002b000007945 */ /* 0x000fe20003800000 */
[----:B------:R-:W-:Y:S01]  /*1080*/  ISETP.GE.AND P5, PT, R11, R10, PT ;  /* 0x0000000a0b00720c */ /* 0x000fe20003fa6270 */
[-C--:B------:R-:W-:Y:S01]  /*1090*/  IMAD R9, R8, R82.reuse, R9 ;  /* 0x0000005208097224 */ /* 0x080fe200078e0209 */
[----:B------:R-:W-:Y:S01]  /*10a0*/  @P0 LEA.HI.X R17, R20, R3, R17, 0x2, P2 ;  /* 0x0000000314110211 */ /* 0x000fe200010f1411 */
        /* <DEDUP_REMOVED lines=12> */
[----:B-1----:R-:W1:Y:S01]  /*1170*/  @!P4 LDC.64 R6, c[0x0][0x210] ;  /* 0x00008400ff06cb82 */ /* 0x002e620000000a00 */
        /* <DEDUP_REMOVED lines=26> */
.L_x_266:
[----:B------:R-:W-:Y:S05]  /*1320*/  BSYNC B0 ;  /* 0x0000000000007941 */ /* 0x000fea0003800000 */
.L_x_265:
[----:B------:R-:W-:Y:S01]  /*1330*/  BSSY B0, `(.L_x_267) ;  /* 0x0000023000007945 */ /* 0x000fe20003800000 */
[----:B------:R-:W-:Y:S02]  /*1340*/  LEA.HI R13, R13, R91, RZ, 0x4 ;  /* 0x0000005b0d0d7211 */ /* 0x000fe400078f20ff */
[----:B------:R-:W-:Y:S01]  /*1350*/  IADD3 R9, R19, R9, RZ ;  /* 0x0000000913097210 */ /* 0x000fe20007ffe0ff */
[----:B------:R-:W-:Y:S06]  /*1360*/  @P6 BRA `(.L_x_268) ;  /* 0x00000000007c6947 */ /* 0x000fec0003800000 */
[----:B------:R-:W-:Y:S02]  /*1370*/  ULDC UR5, c[0x0][0x2d0] ;  /* 0x0000b40000057ab9 */ /* 0x000fe40000000800 */
[----:B------:R-:W-:Y:S02]  /*1380*/  ISETP.GE.AND P4, PT, R150, UR5, PT ;  /* 0x0000000596007c0c */ /* 0x000fe4000bf86270 */
[----:B------:R-:W-:Y:S02]  /*1390*/  ISETP.GE.AND P3, PT, R143, UR5, PT ;  /* 0x000000058f007c0c */ /* 0x000fe4000bf66270 */
[----:B------:R-:W-:-:S09]  /*13a0*/  ISETP.GE.AND P1, PT, R142, UR5, PT ;  /* 0x000000058e007c0c */ /* 0x000fd2000bf26270 */
[----:B-12---:R-:W1:Y:S01]  /*13b0*/  @!P4 LDC.64 R6, c[0x0][0x218] ;  /* 0x00008600ff06cb82 */ /* 0x006e620000000a00 */
[----:B------:R4:W-:Y:S04]  /*13c0*/  @P4 STS [R141+0x3000], RZ ;  /* 0x003000ff8d004388 */ /* 0x0009e80000000800 */
[----:B------:R4:W-:Y:S03]  /*13d0*/  @P4 STS [R141+0x3004], RZ ;  /* 0x003004ff8d004388 */ /* 0x0009e60000000800 */
[----:B---3--:R-:W2:Y:S01]  /*13e0*/  @!P3 LDC.64 R2, c[0x0][0x218] ;  /* 0x00008600ff02bb82 */ /* 0x008ea20000000a00 */
[----:B------:R4:W-:Y:S01]  /*13f0*/  @P4 STS.64 [R141+0x3008], RZ ;  /* 0x003008ff8d004388 */ /* 0x0009e20000000a00 */
[----:B-1----:R-:W-:-:S04]  /*1400*/  @!P4 LEA R6, P6, R18, R6, 0x1 ;  /* 0x000000061206c211 */ /* 0x002fc800078c08ff */
        /* <DEDUP_REMOVED lines=21> */
.L_x_268:
[----:B------:R-:W-:Y:S05]  /*1560*/  BSYNC B0 ;  /* 0x0000000000007941 */ /* 0x000fea0003800000 */
.L_x_267:
        /* <DEDUP_REMOVED lines=10> */
[----:B-12-4-:R-:W1:Y:S01]  /*1610*/  @!P4 LDC.64 R6, c[0x0][0x218] ;  /* 0x00008600ff06cb82 */ /* 0x016e620000000a00 */
[----:B------:R2:W-:Y:S07]  /*1620*/  @P4 STS.128 [R141+0x3800], RZ ;  /* 0x003800ff8d004388 */ /* 0x0005ee0000000c00 */
[----:B---3--:R-:W3:Y:S01]  /*1630*/  @!P3 LDC.64 R2, c[0x0][0x218] ;  /* 0x00008600ff02bb82 */ /* 0x008ee20000000a00 */
        /* <DEDUP_REMOVED lines=22> */
.L_x_270:
[----:B------:R-:W-:Y:S05]  /*17a0*/  BSYNC B0 ;  /* 0x0000000000007941 */ /* 0x000fea0003800000 */
.L_x_269:
[----:B------:R-:W-:Y:S01]  /*17b0*/  LOP3.LUT R88, R13, 0xfffffff0, RZ, 0xc0, !PT ;  /* 0xfffffff00d587812 */ /* 0x000fe200078ec0ff */
[----:B------:R-:W0:Y:S04]  /*17c0*/  LDGDEPBAR ;  /* 0x00000000000079af */ /* 0x000e280000000000 */
[----:B------:R-:W-:Y:S01]  /*17d0*/  IMAD.IADD R88, R91, 0x1, -R88 ;  /* 0x000000015b587824 */ /* 0x000fe200078e0a58 */
[----:B------:R1:W5:Y:S02]  /*17e0*/  @P0 LDG.E R83, desc[UR8][R16.64] ;  /* 0x0000000810530981 */ /* 0x000364000c1e1900 */
[----:B-1234-:R-:W-:Y:S01]  /*17f0*/  SHF.R.S32.HI R3, RZ, 0x4, R13 ;  /* 0x00000004ff037819 */ /* 0x01efe2000001140d */
[----:B------:R-:W-:Y:S01]  /*1800*/  IMAD.IADD R125, R123, 0x1, R124 ;  /* 0x000000017b7d7824 */ /* 0x000fe200078e027c */
[----:B------:R-:W-:Y:S01]  /*1810*/  LOP3.LUT R7, R0, 0xfffffff8, RZ, 0xc0, !PT ;  /* 0xfffffff800077812 */ /* 0x000fe200078ec0ff */
[----:B------:R-:W-:Y:S01]  /*1820*/  IMAD.SHL.U32 R137, R4, 0x40, RZ ;  /* 0x0000004004897824 */ /* 0x000fe200078e00ff */
[----:B------:R-:W-:Y:S01]  /*1830*/  LEA.HI R9, R88, R88, RZ, 0x1 ;  /* 0x0000005858097211 */ /* 0x000fe200078f08ff */
[----:B------:R-:W-:Y:S01]  /*1840*/  IMAD.MOV.U32 R124, RZ, RZ, R122 ;  /* 0x000000ffff7c7224 */ /* 0x000fe200078e007a */
[----:B------:R-:W-:Y:S01]  /*1850*/  LEA.HI R13, R13, R3, RZ, 0x1 ;  /* 0x000000030d0d7211 */ /* 0x000fe200078f08ff */
[----:B------:R-:W-:Y:S01]  /*1860*/  IMAD.IADD R7, R91, 0x1, -R7 ;  /* 0x000000015b077824 */ /* 0x000fe200078e0a07 */
[--C-:B------:R-:W-:Y:S01]  /*1870*/  SHF.R.S32.HI R6, RZ, 0x1, R9.reuse ;  /* 0x00000001ff067819 */ /* 0x100fe20000011409 */
[----:B------:R-:W-:Y:S01]  /*1880*/  BSSY B0, `(.L_x_271) ;  /* 0x0000050000007945 */ /* 0x000fe20003800000 */
[----:B------:R-:W-:-:S02]  /*1890*/  SHF.R.S32.HI R2, RZ, 0x1f, R9 ;  /* 0x0000001fff027819 */ /* 0x000fc40000011409 */
[----:B------:R-:W-:Y:S02]  /*18a0*/  LOP3.LUT R0, R13, 0xfffffffe, RZ, 0xc0, !PT ;  /* 0xfffffffe0d007812 */ /* 0x000fe400078ec0ff */
[----:B------:R-:W-:Y:S02]  /*18b0*/  LEA.HI R2, R2, R6, RZ, 0x2 ;  /* 0x0000000602027211 */ /* 0x000fe400078f10ff */
[----:B------:R-:W-:Y:S01]  /*18c0*/  LEA.HI R132, R7, R7, RZ, 0x1 ;  /* 0x0000000707847211 */ /* 0x000fe200078f08ff */
[----:B------:R-:W-:Y:S01]  /*18d0*/  IMAD.IADD R3, R3, 0x1, -R0 ;  /* 0x0000000103037824 */ /* 0x000fe200078e0a00 */
[----:B------:R-:W-:-:S04]  /*18e0*/  DEPBAR.LE SB0, 0x0 ;  /* 0x000080000000791a */ /* 0x000fc80000000000 */
[----:B------:R-:W-:Y:S01]  /*18f0*/  BAR.SYNC.DEFER_BLOCKING 0x0 ;  /* 0x0000000000007b1d */ /* 0x000fe20000010000 */
[----:B------:R-:W-:Y:S02]  /*1900*/  ISETP.GE.AND P1, PT, R14, R10, PT ;  /* 0x0000000a0e00720c */ /* 0x000fe40003f26270 */
[----:B------:R-:W-:Y:S02]  /*1910*/  LOP3.LUT R2, R2, 0xfffffffc, RZ, 0xc0, !PT ;  /* 0xfffffffc02027812 */ /* 0x000fe400078ec0ff */
[----:B------:R-:W-:Y:S02]  /*1920*/  SHF.R.S32.HI R0, RZ, 0x1, R132 ;  /* 0x00000001ff007819 */ /* 0x000fe40000011484 */
[----:B------:R-:W-:Y:S01]  /*1930*/  LOP3.LUT R132, R132, 0x7fffffe, RZ, 0xc0, !PT ;  /* 0x07fffffe84847812 */ /* 0x000fe200078ec0ff */
[----:B------:R-:W-:Y:S01]  /*1940*/  IMAD.IADD R2, R6, 0x1, -R2 ;  /* 0x0000000106027824 */ /* 0x000fe200078e0a02 */
[----:B------:R-:W-:Y:S02]  /*1950*/  SHF.R.S32.HI R85, RZ, 0x1f, R88 ;  /* 0x0000001fff557819 */ /* 0x000fe40000011458 */
[----:B------:R-:W-:Y:S01]  /*1960*/  LOP3.LUT R9, R9, 0x7fffffe, RZ, 0xc0, !PT ;  /* 0x07fffffe09097812 */ /* 0x000fe200078ec0ff */
[----:B------:R-:W-:Y:S01]  /*1970*/  IMAD.IADD R132, R7, 0x1, -R132 ;  /* 0x0000000107847824 */ /* 0x000fe200078e0a84 */
[----:B------:R-:W-:Y:S01]  /*1980*/  LEA.HI R85, R85, R88, RZ, 0x3 ;  /* 0x0000005855557211 */ /* 0x000fe200078f18ff */
[----:B------:R-:W-:Y:S01]  /*1990*/  IMAD.SHL.U32 R6, R2, 0x40, RZ ;  /* 0x0000004002067824 */ /* 0x000fe200078e00ff */
[----:B------:R-:W-:Y:S01]  /*19a0*/  SHF.L.U64.HI R136, R4, 0x6, R5 ;  /* 0x0000000604887819 */ /* 0x000fe20000010205 */
[----:B------:R-:W-:Y:S01]  /*19b0*/  IMAD.IADD R88, R88, 0x1, -R9 ;  /* 0x0000000158587824 */ /* 0x000fe200078e0a09 */
[----:B------:R-:W-:Y:S01]  /*19c0*/  ISETP.GE.AND P6, PT, R11, R10, PT ;  /* 0x0000000a0b00720c */ /* 0x000fe20003fc6270 */
[----:B------:R-:W-:Y:S01]  /*19d0*/  IMAD R132, R3, 0x8, R132 ;  /* 0x0000000803847824 */ /* 0x000fe200078e0284 */
[----:B------:R-:W-:Y:S01]  /*19e0*/  LOP3.LUT R6, R6, 0xc0, RZ, 0xc0, !PT ;  /* 0x000000c006067812 */ /* 0x000fe200078ec0ff */
[----:B------:R-:W-:-:S02]  /*19f0*/  IMAD.SHL.U32 R9, R0, 0x40, RZ ;  /* 0x0000004000097824 */ /* 0x000fc400078e00ff */
[----:B------:R-:W-:Y:S01]  /*1a00*/  IMAD.SHL.U32 R3, R3, 0x8, RZ ;  /* 0x0000000803037824 */ /* 0x000fe200078e00ff */
[----:B------:R1:W-:Y:S01]  /*1a10*/  @P1 STS [R141+0x6000], RZ ;  /* 0x006000ff8d001388 */ /* 0x0003e20000000800 */
[----:B------:R-:W-:Y:S01]  /*1a20*/  IMAD.SHL.U32 R85, R85, 0x20, RZ ;  /* 0x0000002055557824 */ /* 0x000fe200078e00ff */
[----:B------:R-:W-:Y:S01]  /*1a30*/  LOP3.LUT R9, R9, 0xc0, RZ, 0xc0, !PT ;  /* 0x000000c009097812 */ /* 0x000fe200078ec0ff */
[----:B------:R-:W-:Y:S01]  /*1a40*/  IMAD.SHL.U32 R7, R12, 0x8, RZ ;  /* 0x000000080c077824 */ /* 0x000fe200078e00ff */
[----:B------:R1:W-:Y:S01]  /*1a50*/  @P1 STS [R141+0x6004], RZ ;  /* 0x006004ff8d001388 */ /* 0x0003e20000000800 */
[----:B------:R-:W-:Y:S01]  /*1a60*/  LOP3.LUT R3, R6, 0x8, R3, 0xf8, !PT ;  /* 0x0000000806037812 */ /* 0x000fe200078ef803 */
[----:B------:R-:W-:Y:S01]  /*1a70*/  IMAD.WIDE.U32 R12, R80, R137, R124 ;  /* 0x00000089500c7225 */ /* 0x000fe200078e007c */
[----:B------:R-:W-:Y:S01]  /*1a80*/  LOP3.LUT R85, R85, 0xffffff00, RZ, 0xc0, !PT ;  /* 0xffffff0055557812 */ /* 0x000fe200078ec0ff */
[----:B------:R1:W-:Y:S01]  /*1a90*/  @P1 STS.64 [R141+0x6008], RZ ;  /* 0x006008ff8d001388 */ /* 0x0003e20000000a00 */
[----:B------:R-:W-:-:S02]  /*1aa0*/  SHF.R.U32.HI R6, RZ, 0x3, R6 ;  /* 0x00000003ff067819 */ /* 0x000fc40000011606 */
[----:B------:R-:W-:Y:S01]  /*1ab0*/  LOP3.LUT R7, R9, 0x8, R7, 0xf8, !PT ;  /* 0x0000000809077812 */ /* 0x000fe200078ef807 */
[----:B------:R1:W-:Y:S01]  /*1ac0*/  @P1 STS.128 [R141+0x7000], RZ ;  /* 0x007000ff8d001388 */ /* 0x0003e20000000c00 */
[----:B------:R-:W-:Y:S01]  /*1ad0*/  SHF.R.U32.HI R9, RZ, 0x3, R9 ;  /* 0x00000003ff097819 */ /* 0x000fe20000011609 */
[----:B------:R-:W-:Y:S01]  /*1ae0*/  IMAD R133, R90, 0x200, R85 ;  /* 0x000002005a857824 */ /* 0x000fe200078e0255 */
[----:B------:R-:W-:Y:S01]  /*1af0*/  LOP3.LUT R3, R3, R6, RZ, 0x3c, !PT ;  /* 0x0000000603037212 */ /* 0x000fe200078e3cff */
[----:B------:R1:W-:Y:S01]  /*1b00*/  @P1 STS.128 [R141+0x8000], RZ ;  /* 0x008000ff8d001388 */ /* 0x0003e20000000c00 */
[----:B------:R-:W-:Y:S01]  /*1b10*/  IMAD R6, R136, R80, RZ ;  /* 0x0000005088067224 */ /* 0x000fe200078e02ff */
[----:B------:R-:W-:Y:S01]  /*1b20*/  LOP3.LUT R7, R7, R9, RZ, 0x3c, !PT ;  /* 0x0000000907077212 */ /* 0x000fe200078e3cff */
[----:B------:R-:W-:Y:S02]  /*1b30*/  IMAD R133, R88, 0x20, R133 ;  /* 0x0000002058857824 */ /* 0x000fe400078e0285 */
[----:B------:R-:W-:-:S02]  /*1b40*/  IMAD R6, R8, R137, R6 ;  /* 0x0000008908067224 */ /* 0x000fc400078e0206 */
[----:B------:R-:W-:Y:S02]  /*1b50*/  IMAD.U32 R132, R132, 0x20, R7 ;  /* 0x0000002084847824 */ /* 0x000fe400078e0007 */
[----:B------:R-:W-:Y:S02]  /*1b60*/  IMAD.IADD R133, R3, 0x1, R133 ;  /* 0x0000000103857824 */ /* 0x000fe400078e0285 */
[----:B------:R-:W-:Y:S01]  /*1b70*/  IMAD.IADD R10, R13, 0x1, R6 ;  /* 0x000000010d0a7824 */ /* 0x000fe200078e0206 */
[----:B------:R-:W-:Y:S06]  /*1b80*/  @P1 BRA `(.L_x_272) ;  /* 0x00000000007c1947 */ /* 0x000fec0003800000 */
        /* <DEDUP_REMOVED lines=31> */
.L_x_272:
[----:B------:R-:W-:Y:S05]  /*1d80*/  BSYNC B0 ;  /* 0x0000000000007941 */ /* 0x000fea0003800000 */
.L_x_271:
        /* <DEDUP_REMOVED lines=17> */
[----:B------:R-:W1:Y:S01]  /*1ea0*/  @!P3 LDC.64 R4, c[0x0][0x220] ;  /* 0x00008800ff04bb82 */ /* 0x000e620000000a00 */
        /* <DEDUP_REMOVED lines=22> */
.L_x_274:
[----:B------:R-:W-:Y:S05]  /*2010*/  BSYNC B0 ;  /* 0x0000000000007941 */ /* 0x000fea0003800000 */
.L_x_273:
[----:B------:R-:W-:Y:S01]  /*2020*/  LDSM.16.M88.4 R48, [R133] ;  /* 0x000000008530783b */ /* 0x000fe20000000200 */
[----:B------:R-:W-:Y:S01]  /*2030*/  LOP3.LUT P1, RZ, R0, 0x2, RZ, 0xc0, !PT ;  /* 0x0000000200ff7812 */ /* 0x000fe2000782c0ff */
[----:B------:R-:W-:Y:S01]  /*2040*/  IMAD.MOV.U32 R0, RZ, RZ, 0x10 ;  /* 0x00000010ff007424 */ /* 0x000fe200078e00ff */
[----:B------:R-:W-:Y:S01]  /*2050*/  LOP3.LUT P2, RZ, R2, 0x2, RZ, 0xc0, !PT ;  /* 0x0000000202ff7812 */ /* 0x000fe2000784c0ff */
[----:B------:R-:W4:Y:S01]  /*2060*/  LDSM.16.M88.4 R20, [R132+0x3000] ;  /* 0x003000008414783b */ /* 0x000f220000000200 */
[----:B------:R-:W-:Y:S02]  /*2070*/  IMAD R92, R90, 0x10, R92 ;  /* 0x000000105a5c7824 */ /* 0x000fe400078e025c */
[C---:B------:R-:W-:Y:S01]  /*2080*/  SEL R2, R0.reuse, 0xfffffff0, !P2 ;  /* 0xfffffff000027807 */ /* 0x040fe20005000000 */
[----:B------:R-:W4:Y:S01]  /*2090*/  LDSM.16.M88.4 R56, [R132+0x3800] ;  /* 0x003800008438783b */ /* 0x000f220000000200 */
[----:B------:R-:W-:Y:S01]  /*20a0*/  SEL R0, R0, 0xfffffff0, !P1 ;  /* 0xfffffff000007807 */ /* 0x000fe20004800000 */
[----:B------:R-:W-:-:S02]  /*20b0*/  IMAD.SHL.U32 R153, R91, 0x2, RZ ;  /* 0x000000025b997824 */ /* 0x000fc400078e00ff */
[----:B------:R-:W4:Y:S01]  /*20c0*/  LDSM.16.M88.4 R12, [R132+0x3400] ;  /* 0x00340000840c783b */ /* 0x000f220000000200 */
[----:B------:R-:W-:Y:S02]  /*20d0*/  IMAD R131, R2, 0x2, R133 ;  /* 0x0000000202837824 */ /* 0x000fe400078e0285 */
[----:B------:R-:W-:Y:S01]  /*20e0*/  IMAD R129, R0, 0x2, R132 ;  /* 0x0000000200817824 */ /* 0x000fe200078e0284 */
[----:B------:R-:W-:Y:S01]  /*20f0*/  LDSM.16.M88.4 R36, [R132+0x3c00] ;  /* 0x003c00008424783b */ /* 0x000fe20000000200 */
[----:B------:R-:W4:Y:S01]  /*2100*/  @P0 LDC R0, c[0x0][0x2e8] ;  /* 0x0000ba00ff000b82 */ /* 0x000f220000000800 */
[----:B------:R-:W-:Y:S01]  /*2110*/  LOP3.LUT R153, R153, 0x6, RZ, 0xc0, !PT ;  /* 0x0000000699997812 */ /* 0x000fe200078ec0ff */
[----:B------:R-:W-:Y:S01]  /*2120*/  IMAD R85, R88, 0x20, R85 ;  /* 0x0000002058557824 */ /* 0x000fe200078e0255 */
[----:B------:R-:W-:Y:S03]  /*2130*/  LDSM.16.M88.4 R44, [R131] ;  /* 0x00000000832c783b */ /* 0x000fe60000000200 */
[----:B------:R-:W-:Y:S01]  /*2140*/  IMAD.IADD R3, R3, 0x1, R85 ;  /* 0x0000000103037824 */ /* 0x000fe200078e0255 */
[----:B------:R-:W4:Y:S04]  /*2150*/  LDSM.16.M88.4 R32, [R129+0x3000] ;  /* 0x003000008120783b */ /* 0x000f280000000200 */
[----:B-123--:R-:W1:Y:S04]  /*2160*/  LDSM.16.M88.4 R4, [R129+0x3800] ;  /* 0x003800008104783b */ /* 0x00ee680000000200 */
[----:B------:R-:W2:Y:S04]  /*2170*/  LDSM.16.M88.4 R28, [R129+0x3400] ;  /* 0x00340000811c783b */ /* 0x000ea80000000200 */
[----:B------:R-:W-:Y:S04]  /*2180*/  LDSM.16.M88.4 R8, [R133+0x1000] ;  /* 0x001000008508783b */ /* 0x000fe80000000200 */
[----:B------:R-:W3:Y:S01]  /*2190*/  LDSM.16.M88.4 R40, [R132+0x4000] ;  /* 0x004000008428783b */ /* 0x000ee20000000200 */
[C---:B----4-:R-:W-:Y:S03]  /*21a0*/  HMMA.16816.F32 R24, R48.reuse, R20, RZ ;  /* 0x000000143018723c */ /* 0x050fe600000018ff */
[----:B------:R-:W4:Y:S04]  /*21b0*/  LDSM.16.M88.4 R64, [R129+0x3c00] ;  /* 0x003c00008140783b */ /* 0x000f280000000200 */
[----:B------:R-:W-:Y:S01]  /*21c0*/  LDSM.16.M88.4 R72, [R131+0x1000] ;  /* 0x001000008348783b */ /* 0x000fe20000000200 */
[C---:B------:R-:W-:Y:S03]  /*21d0*/  HMMA.16816.F32 R60, R48.reuse, R56, RZ ;  /* 0x00000038303c723c */ /* 0x040fe600000018ff */
[----:B------:R-:W-:Y:S03]  /*21e0*/  LDSM.16.M88.4 R76, [R129+0x4400] ;  /* 0x00440000814c783b */ /* 0x000fe60000000200 */
[C---:B------:R-:W-:Y:S01]  /*21f0*/  HMMA.16816.F32 R20, R48.reuse, R22, RZ ;  /* 0x000000163014723c */ /* 0x040fe200000018ff */
[----:B------:R-:W-:Y:S04]  /*2200*/  LDSM.16.M88.4 R68, [R129+0x4800] ;  /* 0x004800008144783b */ /* 0x000fe80000000200 */
[----:B------:R-:W0:Y:S01]  /*2210*/  LDGDEPBAR ;  /* 0x00000000000079af */ /* 0x000e220000000000 */
[C---:B------:R-:W-:Y:S06]  /*2220*/  HMMA.16816.F32 R56, R48.reuse, R58, RZ ;  /* 0x0000003a3038723c */ /* 0x040fec00000018ff */
[C---:B------:R-:W-:Y:S06]  /*2230*/  HMMA.16816.F32 R16, R48.reuse, R12, RZ ;  /* 0x0000000c3010723c */ /* 0x040fec00000018ff */
[----:B------:R-:W-:Y:S06]  /*2240*/  HMMA.16816.F32 R12, R48, R14, RZ ;  /* 0x0000000e300c723c */ /* 0x000fec00000018ff */
[----:B------:R-:W-:Y:S06]  /*2250*/  HMMA.16816.F32 R24, R44, R32, R24 ;  /* 0x000000202c18723c */ /* 0x000fec0000001818 */
[C---:B------:R-:W-:Y:S06]  /*2260*/  HMMA.16816.F32 R52, R48.reuse, R36, RZ ;  /* 0x000000243034723c */ /* 0x040fec00000018ff */
[----:B------:R-:W-:Y:S01]  /*2270*/  HMMA.16816.F32 R48, R48, R38, RZ ;  /* 0x000000263030723c */ /* 0x000fe200000018ff */
[----:B------:R-:W-:Y:S05]  /*2280*/  LDSM.16.M88.4 R36, [R132+0x4400] ;  /* 0x004400008424783b */ /* 0x000fea0000000200 */
[C---:B------:R-:W-:Y:S01]  /*2290*/  HMMA.16816.F32 R20, R44.reuse, R34, R20 ;  /* 0x000000222c14723c */ /* 0x040fe20000001814 */
[----:B------:R-:W-:Y:S05]  /*22a0*/  LDSM.16.M88.4 R32, [R132+0x4800] ;  /* 0x004800008420783b */ /* 0x000fea0000000200 */
[C---:B-1----:R-:W-:Y:S06]  /*22b0*/  HMMA.16816.F32 R60, R44.reuse, R4, R60 ;  /* 0x000000042c3c723c */ /* 0x042fec000000183c */
[C---:B------:R-:W-:Y:S01]  /*22c0*/  HMMA.16816.F32 R56, R44.reuse, R6, R56 ;  /* 0x000000062c38723c */ /* 0x040fe20000001838 */
[----:B------:R-:W1:Y:S05]  /*22d0*/  LDSM.16.M88.4 R4, [R129+0x4000] ;  /* 0x004000008104783b */ /* 0x000e6a0000000200 */
[C---:B--2---:R-:W-:Y:S06]  /*22e0*/  HMMA.16816.F32 R16, R44.reuse, R28, R16 ;  /* 0x0000001c2c10723c */ /* 0x044fec0000001810 */
[----:B------:R-:W-:Y:S01]  /*22f0*/  HMMA.16816.F32 R12, R44, R30, R12 ;  /* 0x0000001e2c0c723c */ /* 0x000fe2000000180c */
[----:B------:R-:W2:Y:S05]  /*2300*/  LDSM.16.M88.4 R28, [R132+0x4c00] ;  /* 0x004c0000841c783b */ /* 0x000eaa0000000200 */
[----:B---3--:R-:W-:Y:S06]  /*2310*/  HMMA.16816.F32 R24, R8, R40, R24 ;  /* 0x000000280818723c */ /* 0x008fec0000001818 */
[C---:B----4-:R-:W-:Y:S06]  /*2320*/  HMMA.16816.F32 R52, R44.reuse, R64, R52 ;  /* 0x000000402c34723c */ /* 0x050fec0000001834 */
[----:B------:R-:W-:Y:S01]  /*2330*/  HMMA.16816.F32 R48, R44, R66, R48 ;  /* 0x000000422c30723c */ /* 0x000fe20000001830 */
[----:B------:R-:W-:Y:S04]  /*2340*/  LDSM.16.M88.4 R44, [R133+0x2000] ;  /* 0x00200000852c783b */ /* 0x000fe80000000200 */
[----:B------:R-:W-:Y:S01]  /*2350*/  LDSM.16.M88.4 R64, [R129+0x4c00] ;  /* 0x004c00008140783b */ /* 0x000fe20000000200 */
[----:B------:R-:W-:Y:S03]  /*2360*/  HMMA.16816.F32 R20, R8, R42, R20 ;  /* 0x0000002a0814723c */ /* 0x000fe60000001814 */
[----:B------:R-:W3:Y:S03]  /*2370*/  LDSM.16.M88.4 R40, [R132+0x5000] ;  /* 0x005000008428783b */ /* 0x000ee60000000200 */
[----:B-1----:R-:W-:Y:S06]  /*2380*/  HMMA.16816.F32 R24, R72, R4, R24 ;  /* 0x000000044818723c */ /* 0x002fec0000001818 */
[C---:B------:R-:W-:Y:S06]  /*2390*/  HMMA.16816.F32 R16, R8.reuse, R36, R16 ;  /* 0x000000240810723c */ /* 0x040fec0000001810 */
[C---:B--2---:R-:W-:Y:S06]  /*23a0*/  HMMA.16816.F32 R52, R8.reuse, R28, R52 ;  /* 0x0000001c0834723c */ /* 0x044fec0000001834 */
[C---:B------:R-:W-:Y:S01]  /*23b0*/  HMMA.16816.F32 R48, R8.reuse, R30, R48 ;  /* 0x0000001e0830723c */ /* 0x040fe20000001830 */
[----:B------:R-:W-:Y:S05]  /*23c0*/  LDSM.16.M88.4 R28, [R132+0x5c00] ;  /* 0x005c0000841c783b */ /* 0x000fea0000000200 */
[C---:B------:R-:W-:Y:S01]  /*23d0*/  HMMA.16816.F32 R12, R8.reuse, R38, R12 ;  /* 0x00000026080c723c */ /* 0x040fe2000000180c */
[----:B------:R-:W-:Y:S05]  /*23e0*/  LDSM.16.M88.4 R36, [R132+0x5400] ;  /* 0x005400008424783b */ /* 0x000fea0000000200 */
[C---:B------:R-:W-:Y:S06]  /*23f0*/  HMMA.16816.F32 R60, R8.reuse, R32, R60 ;  /* 0x00000020083c723c */ /* 0x040fec000000183c */
[----:B------:R-:W-:Y:S01]  /*2400*/  HMMA.16816.F32 R56, R8, R34, R56 ;  /* 0x000000220838723c */ /* 0x000fe20000001838 */
[----:B------:R-:W-:Y:S04]  /*2410*/  LDSM.16.M88.4 R8, [R129+0x5000] ;  /* 0x005000008108783b */ /* 0x000fe80000000200 */
[----:B------:R-:W-:Y:S01]  /*2420*/  LDSM.16.M88.4 R32, [R132+0x5800] ;  /* 0x005800008420783b */ /* 0x000fe20000000200 */
[----:B------:R-:W-:Y:S03]  /*2430*/  HMMA.16816.F32 R20, R72, R6, R20 ;  /* 0x000000064814723c */ /* 0x000fe60000001814 */
[----:B------:R-:W1:Y:S03]  /*2440*/  LDSM.16.M88.4 R4, [R131+0x2000] ;  /* 0x002000008304783b */ /* 0x000e660000000200 */
[----:B---3--:R-:W-:Y:S06]  /*2450*/  HMMA.16816.F32 R24, R44, R40, R24 ;  /* 0x000000282c18723c */ /* 0x008fec0000001818 */
[C---:B------:R-:W-:Y:S06]  /*2460*/  HMMA.16816.F32 R52, R72.reuse, R64, R52 ;  /* 0x000000404834723c */ /* 0x040fec0000001834 */
[C---:B------:R-:W-:Y:S01]  /*2470*/  HMMA.16816.F32 R64, R72.reuse, R66, R48 ;  /* 0x000000424840723c */ /* 0x040fe20000001830 */
[----:B------:R-:W2:Y:S05]  /*2480*/  LDSM.16.M88.4 R48, [R129+0x5400] ;  /* 0x005400008130783b */ /* 0x000eaa0000000200 */
[C---:B------:R-:W-:Y:S06]  /*2490*/  HMMA.16816.F32 R16, R72.reuse, R76, R16 ;  /* 0x0000004c4810723c */ /* 0x040fec0000001810 */
[C---:B------:R-:W-:Y:S06]  /*24a0*/  HMMA.16816.F32 R12, R72.reuse, R78, R12 ;  /* 0x0000004e480c723c */ /* 0x040fec000000180c */
[C---:B------:R-:W-:Y:S06]  /*24b0*/  HMMA.16816.F32 R60, R72.reuse, R68, R60 ;  /* 0x00000044483c723c */ /* 0x040fec000000183c */
[----:B------:R-:W-:Y:S06]  /*24c0*/  HMMA.16816.F32 R56, R72, R70, R56 ;  /* 0x000000464838723c */ /* 0x000fec0000001838 */
[----:B-1----:R-:W-:Y:S06]  /*24d0*/  HMMA.16816.F32 R24, R4, R8, R24 ;  /* 0x000000080418723c */ /* 0x002fec0000001818 */
[----:B------:R-:W-:Y:S01]  /*24e0*/  HMMA.16816.F32 R52, R44, R28, R52 ;  /* 0x0000001c2c34723c */ /* 0x000fe20000001834 */
[----:B------:R-:W-:-:S05]  /*24f0*/  LOP3.LUT R8, R93, 0xffffffe0, RZ, 0xc0, !PT ;  /* 0xffffffe05d087812 */ /* 0x000fca00078ec0ff */
[----:B------:R-:W-:Y:S01]  /*2500*/  HMMA.16816.F32 R64, R44, R30, R64 ;  /* 0x0000001e2c40723c */ /* 0x000fe20000001840 */
[----:B------:R-:W1:Y:S01]  /*2510*/  LDSM.16.M88.4 R28, [R129+0x5c00] ;  /* 0x005c0000811c783b */ /* 0x000e620000000200 */
[----:B------:R-:W-:-:S04]  /*2520*/  IMAD.IADD R8, R91, 0x1, -R8 ;  /* 0x000000015b087824 */ /* 0x000fc800078e0a08 */
[----:B------:R-:W-:Y:S01]  /*2530*/  HMMA.16816.F32 R40, R44, R42, R20 ;  /* 0x0000002a2c28723c */ /* 0x000fe20000001814 */
[----:B------:R-:W3:Y:S01]  /*2540*/  LDSM.16.M88.4 R20, [R129+0x5800] ;  /* 0x005800008114783b */ /* 0x000ee20000000200 */
[----:B------:R-:W-:Y:S01]  /*2550*/  SHF.R.S32.HI R9, RZ, 0x1f, R8 ;  /* 0x0000001fff097819 */ /* 0x000fe20000011408 */
[----:B------:R-:W-:-:S04]  /*2560*/  DEPBAR.LE SB0, 0x0 ;  /* 0x000080000000791a */ /* 0x000fc80000000000 */
[C---:B------:R-:W-:Y:S01]  /*2570*/  HMMA.16816.F32 R16, R44.reuse, R36, R16 ;  /* 0x000000242c10723c */ /* 0x040fe20000001810 */
[----:B------:R-:W-:Y:S02]  /*2580*/  LEA.HI R9, R9, R8, RZ, 0x2 ;  /* 0x0000000809097211 */ /* 0x000fe400078f10ff */
[----:B------:R-:W-:Y:S02]  /*2590*/  SHF.R.S32.HI R8, RZ, 0x1f, R90 ;  /* 0x0000001fff087819 */ /* 0x000fe4000001145a */
[----:B------:R-:W-:Y:S01]  /*25a0*/  SHF.R.S32.HI R152, RZ, 0x2, R9 ;  /* 0x00000002ff987819 */ /* 0x000fe20000011409 */
[C---:B------:R-:W-:Y:S01]  /*25b0*/  HMMA.16816.F32 R12, R44.reuse, R38, R12 ;  /* 0x000000262c0c723c */ /* 0x040fe2000000180c */
[----:B------:R-:W-:Y:S01]  /*25c0*/  LEA.HI R8, R8, R90, RZ, 0x2 ;  /* 0x0000005a08087211 */ /* 0x000fe200078f10ff */
[----:B------:R4:W2:Y:S01]  /*25d0*/  @P0 MUFU.RCP R9, R0 ;  /* 0x0000000000090308 */ /* 0x0008a20000001000 */
[----:B------:R-:W-:Y:S02]  /*25e0*/  IADD3 R92, R92, 0x1, R152 ;  /* 0x000000015c5c7810 */ /* 0x000fe40007ffe098 */
[----:B------:R-:W-:Y:S01]  /*25f0*/  LOP3.LUT R8, R8, 0xfffffffc, RZ, 0xc0, !PT ;  /* 0xfffffffc08087812 */ /* 0x000fe200078ec0ff */
[----:B------:R-:W-:Y:S01]  /*2600*/  HMMA.16816.F32 R60, R44, R32, R60 ;  /* 0x000000202c3c723c */ /* 0x000fe2000000183c */
[----:B------:R-:W-:-:S03]  /*2610*/  IADD3 R92, R84, R92, -R144 ;  /* 0x0000005c545c7210 */ /* 0x000fc60007ffe890 */
[----:B------:R-:W-:Y:S02]  /*2620*/  IMAD.IADD R145, R90, 0x1, -R8 ;  /* 0x000000015a917824 */ /* 0x000fe400078e0a08 */
[----:B------:R-:W-:Y:S01]  /*2630*/  HMMA.16816.F32 R56, R44, R34, R56 ;  /* 0x000000222c38723c */ /* 0x000fe20000001838 */
[----:B------:R-:W-:Y:S02]  /*2640*/  IMAD R8, R80, 0x40, R153 ;  /* 0x0000004050087824 */ /* 0x000fe400078e0299 */
[----:B------:R-:W-:Y:S02]  /*2650*/  IMAD.IADD R89, R92, 0x1, R89 ;  /* 0x000000015c597824 */ /* 0x000fe400078e0259 */
[----:B------:R-:W-:Y:S01]  /*2660*/  IMAD.MOV.U32 R32, RZ, RZ, R80 ;  /* 0x000000ffff207224 */ /* 0x000fe200078e0050 */
[----:B------:R-:W-:Y:S01]  /*2670*/  HMMA.16816.F32 R40, R4, R10, R40 ;  /* 0x0000000a0428723c */ /* 0x000fe20000001828 */
[----:B----4-:R-:W-:Y:S01]  /*2680*/  IMAD.MOV.U32 R0, RZ, RZ, RZ ;  /* 0x000000ffff007224 */ /* 0x010fe200078e00ff */
[----:B------:R-:W-:Y:S01]  /*2690*/  VIMNMX R126, R89, R84, PT ;  /* 0x00000054597e7248 */ /* 0x000fe20003fe0100 */
[----:B--2--5:R-:W-:Y:S01]  /*26a0*/  @P0 FMUL.FTZ R0, R83, R9 ;  /* 0x0000000953000220 */ /* 0x024fe20000410000 */
[----:B------:R-:W-:-:S02]  /*26b0*/  VIADDMNMX R121, R89, 0x8, R84, PT ;  /* 0x0000000859797846 */ /* 0x000fc40003800154 */
[C---:B------:R-:W-:Y:S01]  /*26c0*/  HMMA.16816.F32 R16, R4.reuse, R48, R16 ;  /* 0x000000300410723c */ /* 0x040fe20000001810 */
[----:B------:R-:W-:Y:S01]  /*26d0*/  VIADD R10, R8, 0x1 ;  /* 0x00000001080a7836 */ /* 0x000fe20000000000 */
[----:B------:R-:W-:Y:S04]  /*26e0*/  BAR.SYNC.DEFER_BLOCKING 0x0 ;  /* 0x0000000000007b1d */ /* 0x000fe80000010000 */
[C---:B------:R-:W-:Y:S01]  /*26f0*/  ISETP.GE.AND P5, PT, R10.reuse, R126, PT ;  /* 0x0000007e0a00720c */ /* 0x040fe20003fa6270 */
[----:B-1----:R-:W-:Y:S01]  /*2700*/  HMMA.16816.F32 R64, R4, R30, R64 ;  /* 0x0000001e0440723c */ /* 0x002fe20000001840 */
[----:B------:R-:W-:Y:S02]  /*2710*/  ISETP.GE.AND P2, PT, R10, R121, PT ;  /* 0x000000790a00720c */ /* 0x000fe40003f46270 */
[----:B------:R-:W-:-:S03]  /*2720*/  I2FP.F32.S32 R10, R10 ;  /* 0x0000000a000a7245 */ /* 0x000fc60000201400 */
[C---:B------:R-:W-:Y:S01]  /*2730*/  HMMA.16816.F32 R12, R4.reuse, R50, R12 ;  /* 0x00000032040c723c */ /* 0x040fe2000000180c */
[----:B------:R-:W-:Y:S02]  /*2740*/  VIADD R30, R8, 0x8 ;  /* 0x00000008081e7836 */ /* 0x000fe40000000000 */
[CC--:B------:R-:W-:Y:S01]  /*2750*/  FFMA.FTZ R33, R10.reuse, R0.reuse, R27 ;  /* 0x000000000a217223 */ /* 0x0c0fe2000001001b */
[----:B------:R-:W-:Y:S01]  /*2760*/  FFMA.FTZ R25, R10, R0, R25 ;  /* 0x000000000a197223 */ /* 0x000fe20000010019 */
[----:B------:R-:W-:Y:S01]  /*2770*/  VIADD R27, R8, 0x9 ;  /* 0x00000009081b7836 */ /* 0x000fe20000000000 */
[C---:B---3--:R-:W-:Y:S01]  /*2780*/  HMMA.16816.F32 R60, R4.reuse, R20, R60 ;  /* 0x00000014043c723c */ /* 0x048fe2000000183c */
[C---:B------:R-:W-:Y:S02]  /*2790*/  ISETP.GE.AND P4, PT, R30.reuse, R126, PT ;  /* 0x0000007e1e00720c */ /* 0x040fe40003f86270 */
[-C--:B------:R-:W-:Y:S02]  /*27a0*/  ISETP.GE.AND P1, PT, R30, R121.reuse, PT ;  /* 0x000000791e00720c */ /* 0x080fe40003f26270 */
[----:B------:R-:W-:Y:S01]  /*27b0*/  I2FP.F32.S32 R30, R30 ;  /* 0x0000001e001e7245 */ /* 0x000fe20000201400 */
[C---:B------:R-:W-:Y:S01]  /*27c0*/  HMMA.16816.F32 R56, R4.reuse, R22, R56 ;  /* 0x000000160438723c */ /* 0x040fe20000001838 */
[C---:B------:R-:W-:Y:S01]  /*27d0*/  ISETP.GE.AND P0, PT, R27.reuse, R126, PT ;  /* 0x0000007e1b00720c */ /* 0x040fe20003f06270 */
[----:B------:R-:W-:Y:S01]  /*27e0*/  VIADD R20, R8, 0x21 ;  /* 0x0000002108147836 */ /* 0x000fe20000000000 */
[----:B------:R-:W-:Y:S01]  /*27f0*/  ISETP.GE.AND P6, PT, R27, R121, PT ;  /* 0x000000791b00720c */ /* 0x000fe20003fc6270 */
[CC--:B------:R-:W-:Y:S01]  /*2800*/  FFMA.FTZ R37, R30.reuse, R0.reuse, R40 ;  /* 0x000000001e257223 */ /* 0x0c0fe20000010028 */
[----:B------:R-:W-:Y:S01]  /*2810*/  FSEL R34, R25, -INF , !P5 ;  /* 0xff80000019227808 */ /* 0x000fe20006800000 */
[----:B------:R-:W-:Y:S01]  /*2820*/  HMMA.16816.F32 R52, R4, R28, R52 ;  /* 0x0000001c0434723c */ /* 0x000fe20000001834 */
[----:B------:R-:W-:Y:S01]  /*2830*/  I2FP.F32.S32 R27, R27 ;  /* 0x0000001b001b7245 */ /* 0x000fe20000201400 */
[-C--:B------:R-:W-:Y:S01]  /*2840*/  FFMA.FTZ R30, R30, R0.reuse, R42 ;  /* 0x000000001e1e7223 */ /* 0x080fe2000001002a */
[----:B------:R-:W-:Y:S01]  /*2850*/  FSEL R33, R33, -INF , !P2 ;  /* 0xff80000021217808 */ /* 0x000fe20005000000 */
[C---:B------:R-:W-:Y:S01]  /*2860*/  VIADD R22, R8.reuse, 0x20 ;  /* 0x0000002008167836 */ /* 0x040fe20000000000 */
[----:B------:R-:W-:Y:S01]  /*2870*/  FSEL R37, R37, -INF , !P4 ;  /* 0xff80000025257808 */ /* 0x000fe20006000000 */
[----:B------:R-:W-:Y:S01]  /*2880*/  FFMA.FTZ R36, R27, R0, R41 ;  /* 0x000000001b247223 */ /* 0x000fe20000010029 */
[----:B------:R-:W-:-:S02]  /*2890*/  VIADD R5, R8, 0x10 ;  /* 0x0000001008057836 */ /* 0x000fc40000000000 */
[----:B------:R-:W-:Y:S01]  /*28a0*/  FFMA.FTZ R27, R27, R0, R43 ;  /* 0x000000001b1b7223 */ /* 0x000fe2000001002b */
[----:B------:R-:W-:Y:S01]  /*28b0*/  VIADD R4, R8, 0x11 ;  /* 0x0000001108047836 */ /* 0x000fe20000000000 */
[----:B------:R-:W-:Y:S01]  /*28c0*/  FSEL R30, R30, -INF , !P1 ;  /* 0xff8000001e1e7808 */ /* 0x000fe20004800000 */
[C---:B------:R-:W-:Y:S01]  /*28d0*/  VIADD R7, R8.reuse, 0x18 ;  /* 0x0000001808077836 */ /* 0x040fe20000000000 */
[CC--:B------:R-:W-:Y:S01]  /*28e0*/  ISETP.GE.AND P3, PT, R5.reuse, R126.reuse, PT ;  /* 0x0000007e0500720c */ /* 0x0c0fe20003f66270 */
[C---:B------:R-:W-:Y:S01]  /*28f0*/  VIADD R6, R8.reuse, 0x19 ;  /* 0x0000001908067836 */ /* 0x040fe20000000000 */
[----:B------:R-:W-:Y:S01]  /*2900*/  ISETP.GE.AND P5, PT, R5, R121, PT ;  /* 0x000000790500720c */ /* 0x000fe20003fa6270 */
[----:B------:R-:W-:Y:S01]  /*2910*/  VIADD R21, R8, 0x28 ;  /* 0x0000002808157836 */ /* 0x000fe20000000000 */
[----:B------:R-:W-:Y:S02]  /*2920*/  I2FP.F32.S32 R5, R5 ;  /* 0x0000000500057245 */ /* 0x000fe40000201400 */
[----:B------:R-:W-:-:S02]  /*2930*/  ISETP.GE.AND P2, PT, R4, R126, PT ;  /* 0x0000007e0400720c */ /* 0x000fc40003f46270 */
[-C--:B------:R-:W-:Y:S01]  /*2940*/  ISETP.GE.AND P4, PT, R4, R121.reuse, PT ;  /* 0x000000790400720c */ /* 0x080fe20003f86270 */
[CC--:B------:R-:W-:Y:S01]  /*2950*/  FFMA.FTZ R16, R5.reuse, R0.reuse, R16 ;  /* 0x0000000005107223 */ /* 0x0c0fe20000010010 */
[----:B------:R-:W-:Y:S01]  /*2960*/  FSEL R36, R36, -INF , !P0 ;  /* 0xff80000024247808 */ /* 0x000fe20004000000 */
[----:B------:R-:W-:Y:S01]  /*2970*/  FFMA.FTZ R5, R5, R0, R18 ;  /* 0x0000000005057223 */ /* 0x000fe20000010012 */
[----:B------:R-:W-:Y:S02]  /*2980*/  I2FP.F32.S32 R4, R4 ;  /* 0x0000000400047245 */ /* 0x000fe40000201400 */
[C---:B------:R-:W-:Y:S02]  /*2990*/  ISETP.GE.AND P1, PT, R7.reuse, R126, PT ;  /* 0x0000007e0700720c */ /* 0x040fe40003f26270 */
[----:B------:R-:W-:Y:S01]  /*29a0*/  ISETP.GE.AND P0, PT, R7, R121, PT ;  /* 0x000000790700720c */ /* 0x000fe20003f06270 */
[CC--:B------:R-:W-:Y:S01]  /*29b0*/  FFMA.FTZ R17, R4.reuse, R0.reuse, R17 ;  /* 0x0000000004117223 */ /* 0x0c0fe20000010011 */
[----:B------:R-:W-:Y:S01]  /*29c0*/  FSEL R27, R27, -INF , !P6 ;  /* 0xff8000001b1b7808 */ /* 0x000fe20007000000 */
[----:B------:R-:W-:Y:S01]  /*29d0*/  FFMA.FTZ R19, R4, R0, R19 ;  /* 0x0000000004137223 */ /* 0x000fe20000010013 */
[----:B------:R-:W-:-:S02]  /*29e0*/  FSEL R35, R16, -INF , !P3 ;  /* 0xff80000010237808 */ /* 0x000fc40005800000 */
[----:B------:R-:W-:Y:S02]  /*29f0*/  I2FP.F32.S32 R7, R7 ;  /* 0x0000000700077245 */ /* 0x000fe40000201400 */
[C---:B------:R-:W-:Y:S02]  /*2a00*/  ISETP.GE.AND P6, PT, R6.reuse, R126, PT ;  /* 0x0000007e0600720c */ /* 0x040fe40003fc6270 */
[-C--:B------:R-:W-:Y:S01]  /*2a10*/  ISETP.GE.AND P3, PT, R6, R121.reuse, PT ;  /* 0x000000790600720c */ /* 0x080fe20003f66270 */
[C---:B------:R-:W-:Y:S01]  /*2a20*/  FFMA.FTZ R4, R7.reuse, R0, R12 ;  /* 0x0000000007047223 */ /* 0x040fe2000001000c */
[----:B------:R-:W-:Y:S01]  /*2a30*/  I2FP.F32.S32 R6, R6 ;  /* 0x0000000600067245 */ /* 0x000fe20000201400 */
[-C--:B------:R-:W-:Y:S01]  /*2a40*/  FFMA.FTZ R12, R7, R0.reuse, R14 ;  /* 0x00000000070c7223 */ /* 0x080fe2000001000e */
[----:B------:R-:W-:Y:S02]  /*2a50*/  FSEL R14, R19, -INF , !P4 ;  /* 0xff800000130e7808 */ /* 0x000fe40006000000 */
[----:B------:R-:W-:Y:S01]  /*2a60*/  FSEL R31, R17, -INF , !P2 ;  /* 0xff800000111f7808 */ /* 0x000fe20005000000 */
[CC--:B------:R-:W-:Y:S01]  /*2a70*/  FFMA.FTZ R18, R6.reuse, R0.reuse, R13 ;  /* 0x0000000006127223 */ /* 0x0c0fe2000001000d */
[----:B------:R-:W-:Y:S01]  /*2a80*/  FFMA.FTZ R13, R6, R0, R15 ;  /* 0x00000000060d7223 */ /* 0x000fe2000001000f */
[----:B------:R-:W-:Y:S01]  /*2a90*/  FSEL R15, R5, -INF , !P5 ;  /* 0xff800000050f7808 */ /* 0x000fe20006800000 */
[----:B------:R-:W-:Y:S01]  /*2aa0*/  VIADD R6, R8, 0x29 ;  /* 0x0000002908067836 */ /* 0x000fe20000000000 */
[----:B------:R-:W-:Y:S01]  /*2ab0*/  FSEL R19, R4, -INF , !P1 ;  /* 0xff80000004137808 */ /* 0x000fe20004800000 */
[----:B------:R-:W-:Y:S01]  /*2ac0*/  VIADD R4, R8, 0x31 ;  /* 0x0000003108047836 */ /* 0x000fe20000000000 */
[----:B------:R-:W-:Y:S01]  /*2ad0*/  ISETP.GE.AND P5, PT, R22, R126, PT ;  /* 0x0000007e1600720c */ /* 0x000fe20003fa6270 */
[----:B------:R-:W-:Y:S01]  /*2ae0*/  VIADD R5, R8, 0x30 ;  /* 0x0000003008057836 */ /* 0x000fe20000000000 */
[----:B------:R-:W-:-:S02]  /*2af0*/  ISETP.GE.AND P2, PT, R22, R121, PT ;  /* 0x000000791600720c */ /* 0x000fc40003f46270 */
[C---:B------:R-:W-:Y:S02]  /*2b00*/  ISETP.GE.AND P4, PT, R20.reuse, R126, PT ;  /* 0x0000007e1400720c */ /* 0x040fe40003f86270 */
[----:B------:R-:W-:Y:S02]  /*2b10*/  ISETP.GE.AND P1, PT, R20, R121, PT ;  /* 0x000000791400720c */ /* 0x000fe40003f26270 */
[----:B------:R-:W-:Y:S02]  /*2b20*/  FSEL R12, R12, -INF , !P0 ;  /* 0xff8000000c0c7808 */ /* 0x000fe40004000000 */
[----:B------:R-:W-:Y:S02]  /*2b30*/  FSEL R18, R18, -INF , !P6 ;  /* 0xff80000012127808 */ /* 0x000fe40007000000 */
[----:B------:R-:W-:Y:S02]  /*2b40*/  I2FP.F32.S32 R22, R22 ;  /* 0x0000001600167245 */ /* 0x000fe40000201400 */
[----:B------:R-:W-:-:S02]  /*2b50*/  I2FP.F32.S32 R20, R20 ;  /* 0x0000001400147245 */ /* 0x000fc40000201400 */
[C---:B------:R-:W-:Y:S01]  /*2b60*/  ISETP.GE.AND P0, PT, R21.reuse, R126, PT ;  /* 0x0000007e1500720c */ /* 0x040fe20003f06270 */
[-C--:B------:R-:W-:Y:S01]  /*2b70*/  FFMA.FTZ R25, R22, R0.reuse, R60 ;  /* 0x0000000016197223 */ /* 0x080fe2000001003c */
[----:B------:R-:W-:Y:S01]  /*2b80*/  ISETP.GE.AND P6, PT, R21, R121, PT ;  /* 0x000000791500720c */ /* 0x000fe20003fc6270 */
[CC--:B------:R-:W-:Y:S01]  /*2b90*/  FFMA.FTZ R29, R20.reuse, R0.reuse, R61 ;  /* 0x00000000141d7223 */ /* 0x0c0fe2000001003d */
[----:B------:R-:W-:Y:S01]  /*2ba0*/  I2FP.F32.S32 R21, R21 ;  /* 0x0000001500157245 */ /* 0x000fe20000201400 */
[-C--:B------:R-:W-:Y:S01]  /*2bb0*/  FFMA.FTZ R20, R20, R0.reuse, R63 ;  /* 0x0000000014147223 */ /* 0x080fe2000001003f */
[-C--:B------:R-:W-:Y:S01]  /*2bc0*/  FFMA.FTZ R22, R22, R0.reuse, R62 ;  /* 0x0000000016167223 */ /* 0x080fe2000001003e */
[----:B------:R-:W-:Y:S02]  /*2bd0*/  FSEL R13, R13, -INF , !P3 ;  /* 0xff8000000d0d7808 */ /* 0x000fe40005800000 */
[-C--:B------:R-:W-:Y:S01]  /*2be0*/  FFMA.FTZ R23, R21, R0.reuse, R56 ;  /* 0x0000000015177223 */ /* 0x080fe20000010038 */
[----:B------:R-:W-:Y:S01]  /*2bf0*/  FSEL R25, R25, -INF , !P5 ;  /* 0xff80000019197808 */ /* 0x000fe20006800000 */
[----:B------:R-:W-:Y:S01]  /*2c00*/  FFMA.FTZ R21, R21, R0, R58 ;  /* 0x0000000015157223 */ /* 0x000fe2000001003a */
[----:B------:R-:W-:-:S02]  /*2c10*/  ISETP.GE.AND P3, PT, R6, R126, PT ;  /* 0x0000007e0600720c */ /* 0x000fc40003f66270 */
[-C--:B------:R-:W-:Y:S02]  /*2c20*/  ISETP.GE.AND P5, PT, R6, R121.reuse, PT ;  /* 0x000000790600720c */ /* 0x080fe40003fa6270 */
[----:B------:R-:W-:Y:S02]  /*2c30*/  FSEL R20, R20, -INF , !P1 ;  /* 0xff80000014147808 */ /* 0x000fe40004800000 */
[----:B------:R-:W-:Y:S02]  /*2c40*/  FSEL R23, R23, -INF , !P0 ;  /* 0xff80000017177808 */ /* 0x000fe40004000000 */
[----:B------:R-:W-:Y:S02]  /*2c50*/  I2FP.F32.S32 R6, R6 ;  /* 0x0000000600067245 */ /* 0x000fe40000201400 */
[C---:B------:R-:W-:Y:S02]  /*2c60*/  ISETP.GE.AND P1, PT, R4.reuse, R126, PT ;  /* 0x0000007e0400720c */ /* 0x040fe40003f26270 */
[----:B------:R-:W-:Y:S01]  /*2c70*/  ISETP.GE.AND P0, PT, R4, R121, PT ;  /* 0x000000790400720c */ /* 0x000fe20003f06270 */
[C---:B------:R-:W-:Y:S01]  /*2c80*/  FFMA.FTZ R28, R6.reuse, R0, R57 ;  /* 0x00000000061c7223 */ /* 0x040fe20000010039 */
[----:B------:R-:W-:Y:S01]  /*2c90*/  I2FP.F32.S32 R4, R4 ;  /* 0x0000000400047245 */ /* 0x000fe20000201400 */
[----:B------:R-:W-:Y:S01]  /*2ca0*/  FFMA.FTZ R59, R6, R0, R59 ;  /* 0x00000000063b7223 */ /* 0x000fe2000001003b */
[----:B------:R-:W-:-:S02]  /*2cb0*/  FSEL R22, R22, -INF , !P2 ;  /* 0xff80000016167808 */ /* 0x000fc40005000000 */
[----:B------:R-:W-:Y:S01]  /*2cc0*/  FSEL R29, R29, -INF , !P4 ;  /* 0xff8000001d1d7808 */ /* 0x000fe20006000000 */
[C---:B------:R-:W-:Y:S01]  /*2cd0*/  FFMA.FTZ R55, R4.reuse, R0, R55 ;  /* 0x0000000004377223 */ /* 0x040fe20000010037 */
[C---:B------:R-:W-:Y:S01]  /*2ce0*/  ISETP.GE.AND P2, PT, R5.reuse, R126, PT ;  /* 0x0000007e0500720c */ /* 0x040fe20003f46270 */
[-C--:B------:R-:W-:Y:S01]  /*2cf0*/  FFMA.FTZ R53, R4, R0.reuse, R53 ;  /* 0x0000000004357223 */ /* 0x080fe20000010035 */
[----:B------:R-:W-:Y:S02]  /*2d00*/  ISETP.GE.AND P4, PT, R5, R121, PT ;  /* 0x000000790500720c */ /* 0x000fe40003f86270 */
[----:B------:R-:W-:Y:S02]  /*2d10*/  I2FP.F32.S32 R5, R5 ;  /* 0x0000000500057245 */ /* 0x000fe40000201400 */
[----:B------:R-:W-:Y:S02]  /*2d20*/  FSEL R21, R21, -INF , !P6 ;  /* 0xff80000015157808 */ /* 0x000fe40007000000 */
[----:B------:R-:W-:Y:S01]  /*2d30*/  FSEL R28, R28, -INF , !P3 ;  /* 0xff8000001c1c7808 */ /* 0x000fe20005800000 */
[CC--:B------:R-:W-:Y:S01]  /*2d40*/  FFMA.FTZ R52, R5.reuse, R0.reuse, R52 ;  /* 0x0000000005347223 */ /* 0x0c0fe20000010034 */
[----:B------:R-:W-:Y:S01]  /*2d50*/  FFMA.FTZ R54, R5, R0, R54 ;  /* 0x0000000005367223 */ /* 0x000fe20000010036 */
[----:B------:R-:W-:Y:S01]  /*2d60*/  VIADD R5, R8, 0x38 ;  /* 0x0000003808057836 */ /* 0x000fe20000000000 */
[----:B------:R-:W-:-:S02]  /*2d70*/  I2FP.F32.S32 R4, R8 ;  /* 0x0000000800047245 */ /* 0x000fc40000201400 */
[C---:B------:R-:W-:Y:S02]  /*2d80*/  ISETP.GE.AND P6, PT, R8.reuse, R126, PT ;  /* 0x0000007e0800720c */ /* 0x040fe40003fc6270 */
[C---:B------:R-:W-:Y:S01]  /*2d90*/  ISETP.GE.AND P3, PT, R8.reuse, R121, PT ;  /* 0x000000790800720c */ /* 0x040fe20003f66270 */
[----:B------:R-:W-:Y:S01]  /*2da0*/  VIADD R8, R8, 0x39 ;  /* 0x0000003908087836 */ /* 0x000fe20000000000 */
[----:B------:R-:W-:Y:S01]  /*2db0*/  FSEL R111, R55, -INF , !P0 ;  /* 0xff800000376f7808 */ /* 0x000fe20004000000 */
[-C--:B------:R-:W-:Y:S01]  /*2dc0*/  FFMA.FTZ R24, R4, R0.reuse, R24 ;  /* 0x0000000004187223 */ /* 0x080fe20000010018 */
[----:B------:R-:W-:Y:S01]  /*2dd0*/  ISETP.GE.AND P0, PT, R120, 0x2, PT ;  /* 0x000000027800780c */ /* 0x000fe20003f06270 */
[----:B------:R-:W-:Y:S01]  /*2de0*/  FFMA.FTZ R4, R4, R0, R26 ;  /* 0x0000000004047223 */ /* 0x000fe2000001001a */
[----:B------:R-:W-:Y:S02]  /*2df0*/  FSEL R107, R59, -INF , !P5 ;  /* 0xff8000003b6b7808 */ /* 0x000fe40006800000 */
[----:B------:R-:W-:-:S02]  /*2e00*/  FSEL R113, R52, -INF , !P2 ;  /* 0xff80000034717808 */ /* 0x000fc40005000000 */
[C---:B------:R-:W-:Y:S02]  /*2e10*/  ISETP.GE.AND P5, PT, R5.reuse, R126, PT ;  /* 0x0000007e0500720c */ /* 0x040fe40003fa6270 */
[----:B------:R-:W-:Y:S02]  /*2e20*/  ISETP.GE.AND P2, PT, R5, R121, PT ;  /* 0x000000790500720c */ /* 0x000fe40003f46270 */
[----:B------:R-:W-:Y:S02]  /*2e30*/  I2FP.F32.S32 R6, R5 ;  /* 0x0000000500067245 */ /* 0x000fe40000201400 */
[----:B------:R-:W-:Y:S02]  /*2e40*/  I2FP.F32.S32 R5, R8 ;  /* 0x0000000800057245 */ /* 0x000fe40000201400 */
[----:B------:R-:W-:Y:S01]  /*2e50*/  FSEL R110, R54, -INF , !P4 ;  /* 0xff800000366e7808 */ /* 0x000fe20006000000 */
[CC--:B------:R-:W-:Y:S01]  /*2e60*/  FFMA.FTZ R64, R6.reuse, R0.reuse, R64 ;  /* 0x0000000006407223 */ /* 0x0c0fe20000010040 */
[----:B------:R-:W-:Y:S01]  /*2e70*/  FSEL R116, R53, -INF , !P1 ;  /* 0xff80000035747808 */ /* 0x000fe20004800000 */
[-C--:B------:R-:W-:Y:S01]  /*2e80*/  FFMA.FTZ R66, R6, R0.reuse, R66 ;  /* 0x0000000006427223 */ /* 0x080fe20000010042 */
[CC--:B------:R-:W-:Y:S01]  /*2e90*/  FFMA.FTZ R65, R5.reuse, R0.reuse, R65 ;  /* 0x0000000005417223 */ /* 0x0c0fe20000010041 */
[----:B------:R-:W-:Y:S01]  /*2ea0*/  FFMA.FTZ R67, R5, R0, R67 ;  /* 0x0000000005437223 */ /* 0x000fe20000010043 */
        /* <DEDUP_REMOVED lines=15> */
[----:B------:R-:W-:Y:S01]  /*2fa0*/  ISETP.GE.AND P5, PT, R150, UR5, PT ;  /* 0x0000000596007c0c */ /* 0x000fe2000bfa6270 */
[----:B------:R-:W-:Y:S01]  /*2fb0*/  IMAD.WIDE.U32 R40, R39, R82, R148 ;  /* 0x0000005227287225 */ /* 0x000fe200078e0094 */
[----:B------:R-:W-:-:S05]  /*2fc0*/  SHF.R.S32.HI R38, RZ, 0x1f, R39 ;  /* 0x0000001fff267819 */ /* 0x000fca0000011427 */
[----:B------:R-:W-:Y:S02]  /*2fd0*/  IMAD R38, R38, R82, R81 ;  /* 0x0000005226267224 */ /* 0x000fe400078e0251 */
[----:B------:R-:W1:Y:S02]  /*2fe0*/  @!P4 LDC.64 R10, c[0x0][0x218] ;  /* 0x00008600ff0acb82 */ /* 0x000e640000000a00 */
[----:B------:R-:W-:Y:S02]  /*2ff0*/  IMAD.IADD R38, R41, 0x1, R38 ;  /* 0x0000000129267824 */ /* 0x000fe400078e0226 */
[----:B------:R2:W-:Y:S04]  /*3000*/  @P5 STS [R141+0x3000], RZ ;  /* 0x003000ff8d005388 */ /* 0x0005e80000000800 */
[----:B------:R-:W3:Y:S01]  /*3010*/  @!P2 LDC.64 R8, c[0x0][0x218] ;  /* 0x00008600ff08ab82 */ /* 0x000ee20000000a00 */
[----:B------:R2:W-:Y:S04]  /*3020*/  @P5 STS [R141+0x3004], RZ ;  /* 0x003004ff8d005388 */ /* 0x0005e80000000800 */
[----:B------:R2:W-:Y:S03]  /*3030*/  @P5 STS.64 [R141+0x3008], RZ ;  /* 0x003008ff8d005388 */ /* 0x0005e60000000a00 */
[----:B------:R-:W4:Y:S08]  /*3040*/  @!P5 LDC.64 R16, c[0x0][0x218] ;  /* 0x00008600ff10db82 */ /* 0x000f300000000a00 */
[----:B------:R-:W5:Y:S01]  /*3050*/  @!P5 LDC.64 R6, c[0x0][0x218] ;  /* 0x00008600ff06db82 */ /* 0x000f620000000a00 */
[----:B-1----:R-:W-:-:S04]  /*3060*/  @!P4 LEA R10, P3, R40, R10, 0x1 ;  /* 0x0000000a280ac211 */ /* 0x002fc800078608ff */
[----:B------:R-:W-:-:S03]  /*3070*/  @!P4 LEA.HI.X R11, R40, R11, R38, 0x1, P3 ;  /* 0x0000000b280bc211 */ /* 0x000fc600018f0c26 */
[----:B------:R-:W1:Y:S01]  /*3080*/  @!P4 LDC.64 R4, c[0x0][0x218] ;  /* 0x00008600ff04cb82 */ /* 0x000e620000000a00 */
[C---:B---3--:R-:W-:Y:S02]  /*3090*/  @!P2 LEA R42, P1, R40.reuse, R8, 0x1 ;  /* 0x00000008282aa211 */ /* 0x048fe400078208ff */
[----:B------:R-:W-:Y:S02]  /*30a0*/  IADD3 R8, P3, R135, R40, RZ ;  /* 0x0000002887087210 */ /* 0x000fe40007f7e0ff */
[C---:B------:R-:W-:Y:S02]  /*30b0*/  @!P2 LEA.HI.X R43, R40.reuse, R9, R38, 0x1, P1 ;  /* 0x00000009282ba211 */ /* 0x040fe400008f0c26 */
[----:B----4-:R-:W-:-:S04]  /*30c0*/  @!P5 LEA R16, P6, R40, R16, 0x1 ;  /* 0x000000102810d211 */ /* 0x010fc800078c08ff */
[--C-:B------:R-:W-:Y:S01]  /*30d0*/  @!P5 LEA.HI.X R17, R40, R17, R38.reuse, 0x1, P6 ;  /* 0x000000112811d211 */ /* 0x100fe200030f0c26 */
[----:B------:R-:W-:Y:S01]  /*30e0*/  IMAD.X R38, R134, 0x1, R38, P3 ;  /* 0x0000000186267824 */ /* 0x000fe200018e0626 */
        /* <DEDUP_REMOVED lines=37> */
.L_x_277:
[----:B------:R-:W-:Y:S05]  /*3340*/  BSYNC B0 ;  /* 0x0000000000007941 */ /* 0x000fea0003800000 */
.L_x_276:
[----:B------:R-:W0:Y:S02]  /*3350*/  LDGDEPBAR ;  /* 0x00000000000079af */ /* 0x000e240000000000 */
.L_x_275:
        /* <DEDUP_REMOVED lines=31> */
[----:B------:R-:W-:Y:S01]  /*3550*/  LEA R130, R3, UR4, 0x1 ;  /* 0x0000000403827c11 */ /* 0x000fe2000f8e08ff */
[----:B------:R-:W1:Y:S03]  /*3560*/  SHFL.BFLY PT, R5, R4, 0x2, 0x1f ;  /* 0x0c401f0004057f89 */ /* 0x000e6600000e0000 */
[----:B------:R-:W-:Y:S01]  /*3570*/  LEA R128, R2, R130, 0x1 ;  /* 0x0000008202807211 */ /* 0x000fe200078e08ff */
[----:B------:R-:W-:Y:S04]  /*3580*/  LDSM.16.MT88.4 R76, [R130+0x6000] ;  /* 0x00600000824c783b */ /* 0x000fe80000004200 */
[----:B------:R-:W-:Y:S04]  /*3590*/  LDSM.16.MT88.4 R40, [R128+0x6000] ;  /* 0x006000008028783b */ /* 0x000fe80000004200 */
[----:B------:R-:W-:Y:S04]  /*35a0*/  LDSM.16.MT88.4 R48, [R130+0x7000] ;  /* 0x007000008230783b */ /* 0x000fe80000004200 */
[----:B------:R-:W-:Y:S04]  /*35b0*/  LDSM.16.MT88.4 R72, [R130+0x8000] ;  /* 0x008000008248783b */ /* 0x000fe80000004200 */
[----:B------:R-:W-:Y:S01]  /*35c0*/  LDSM.16.MT88.4 R56, [R128+0x7000] ;  /* 0x007000008038783b */ /* 0x000fe20000004200 */
[----:B-1----:R-:W-:-:S03]  /*35d0*/  FMNMX.FTZ R5, R4, R5, !PT ;  /* 0x0000000504057209 */ /* 0x002fc60007810000 */
[----:B------:R-:W-:Y:S04]  /*35e0*/  LDSM.16.MT88.4 R8, [R128+0x8000] ;  /* 0x008000008008783b */ /* 0x000fe80000004200 */
[----:B------:R-:W1:Y:S04]  /*35f0*/  SHFL.BFLY PT, R4, R6, 0x2, 0x1f ;  /* 0x0c401f0006047f89 */ /* 0x000e6800000e0000 */
[----:B------:R-:W2:Y:S01]  /*3600*/  SHFL.BFLY PT, R85, R5, 0x1, 0x1f ;  /* 0x0c201f0005557f89 */ /* 0x000ea200000e0000 */
[----:B-1----:R-:W-:Y:S02]  /*3610*/  FMNMX.FTZ R4, R6, R4, !PT ;  /* 0x0000000406047209 */ /* 0x002fe40007810000 */
[----:B--2---:R-:W-:-:S03]  /*3620*/  FMNMX.FTZ R85, R5, R85, !PT ;  /* 0x0000005505557209 */ /* 0x004fc60007810000 */
[----:B------:R-:W1:Y:S01]  /*3630*/  SHFL.BFLY PT, R84, R4, 0x1, 0x1f ;  /* 0x0c201f0004547f89 */ /* 0x000e6200000e0000 */
[C---:B------:R-:W-:Y:S01]  /*3640*/  FSETP.NEU.FTZ.AND P1, PT, R85.reuse, -INF , PT ;  /* 0xff8000005500780b */ /* 0x040fe20003f3d000 */
[----:B------:R-:W-:-:S05]  /*3650*/  FMUL.FTZ R114, R85, UR6 ;  /* 0x0000000655727c20 */ /* 0x000fca0008410000 */
        /* <DEDUP_REMOVED lines=11> */
[----:B-1----:R-:W-:Y:S01]  /*3710*/  FMNMX.FTZ R84, R4, R84, !PT ;  /* 0x0000005404547209 */ /* 0x002fe20007810000 */
[--C-:B------:R-:W-:Y:S01]  /*3720*/  FFMA.FTZ R102, R28, UR6, -R114.reuse ;  /* 0x000000061c667c23 */ /* 0x100fe20008010872 */
[----:B------:R-:W1:Y:S01]  /*3730*/  LDSM.16.MT88.4 R4, [R130+0x6400] ;  /* 0x006400008204783b */ /* 0x000e620000004200 */
[--C-:B------:R-:W-:Y:S01]  /*3740*/  FFMA.FTZ R101, R23, UR6, -R114.reuse ;  /* 0x0000000617657c23 */ /* 0x100fe20008010872 */
[C---:B------:R-:W-:Y:S01]  /*3750*/  FSETP.NEU.FTZ.AND P1, PT, R84.reuse, -INF , PT ;  /* 0xff8000005400780b */ /* 0x040fe20003f3d000 */
[----:B------:R-:W-:Y:S01]  /*3760*/  FMUL.FTZ R108, R84, UR6 ;  /* 0x00000006546c7c20 */ /* 0x000fe20008410000 */
[----:B------:R-:W2:Y:S01]  /*3770*/  MUFU.EX2 R95, R95 ;  /* 0x0000005f005f7308 */ /* 0x000ea20000000800 */
[--C-:B------:R-:W-:Y:S01]  /*3780*/  FFMA.FTZ R113, R113, UR6, -R114.reuse ;  /* 0x0000000671717c23 */ /* 0x100fe20008010872 */
[--C-:B------:R-:W-:Y:S01]  /*3790*/  FFMA.FTZ R116, R116, UR6, -R114.reuse ;  /* 0x0000000674747c23 */ /* 0x100fe20008010872 */
[--C-:B------:R-:W-:Y:S01]  /*37a0*/  FFMA.FTZ R115, R115, UR6, -R114.reuse ;  /* 0x0000000673737c23 */ /* 0x100fe20008010872 */
[----:B------:R-:W-:Y:S01]  /*37b0*/  FSEL R108, R108, RZ, P1 ;  /* 0x000000ff6c6c7208 */ /* 0x000fe20000800000 */
[----:B------:R-:W-:-:S03]  /*37c0*/  FFMA.FTZ R158, R112, UR6, -R114 ;  /* 0x00000006709e7c23 */ /* 0x000fc60008010872 */
        /* <DEDUP_REMOVED lines=11> */
[----:B------:R-:W-:Y:S01]  /*3880*/  FFMA.FTZ R33, R19, UR6, -R114 ;  /* 0x0000000613217c23 */ /* 0x000fe20008010872 */
[----:B------:R-:W2:Y:S01]  /*3890*/  LDSM.16.MT88.4 R12, [R128+0x6400] ;  /* 0x00640000800c783b */ /* 0x000ea20000004200 */
[--C-:B------:R-:W-:Y:S01]  /*38a0*/  FFMA.FTZ R103, R22, UR6, -R108.reuse ;  /* 0x0000000616677c23 */ /* 0x100fe2000801086c */
[--C-:B------:R-:W-:Y:S01]  /*38b0*/  FFMA.FTZ R104, R20, UR6, -R108.reuse ;  /* 0x0000000614687c23 */ /* 0x100fe2000801086c */
[--C-:B------:R-:W-:Y:S01]  /*38c0*/  FFMA.FTZ R105, R21, UR6, -R108.reuse ;  /* 0x0000000615697c23 */ /* 0x100fe2000801086c */
[----:B------:R-:W-:Y:S01]  /*38d0*/  MUFU.EX2 R97, R97 ;  /* 0x0000006100617308 */ /* 0x000fe20000000800 */
[----:B------:R-:W4:Y:S01]  /*38e0*/  LDSM.16.MT88.4 R16, [R130+0x7400] ;  /* 0x007400008210783b */ /* 0x000f220000004200 */
[--C-:B------:R-:W-:Y:S01]  /*38f0*/  FFMA.FTZ R107, R107, UR6, -R108.reuse ;  /* 0x000000066b6b7c23 */ /* 0x100fe2000801086c */
[--C-:B------:R-:W-:Y:S01]  /*3900*/  FFMA.FTZ R110, R110, UR6, -R108.reuse ;  /* 0x000000066e6e7c23 */ /* 0x100fe2000801086c */
[--C-:B------:R-:W-:Y:S01]  /*3910*/  FFMA.FTZ R111, R111, UR6, -R108.reuse ;  /* 0x000000066f6f7c23 */ /* 0x100fe2000801086c */
[----:B------:R-:W-:Y:S01]  /*3920*/  LDSM.16.MT88.4 R28, [R128+0x8400] ;  /* 0x00840000801c783b */ /* 0x000fe20000004200 */
[--C-:B------:R-:W-:Y:S01]  /*3930*/  FFMA.FTZ R109, R109, UR6, -R108.reuse ;  /* 0x000000066d6d7c23 */ /* 0x100fe2000801086c */
[----:B------:R-:W-:Y:S01]  /*3940*/  FFMA.FTZ R157, R106, UR6, -R108 ;  /* 0x000000066a9d7c23 */ /* 0x000fe2000801086c */
[----:B------:R-:W5:Y:S01]  /*3950*/  MUFU.EX2 R98, R98 ;  /* 0x0000006200627308 */ /* 0x000f620000000800 */
[----:B---3--:R-:W-:Y:S01]  /*3960*/  F2FP.F16.F32.PACK_AB R66, R91, R93 ;  /* 0x0000005d5b42723e */ /* 0x008fe200000000ff */
[----:B------:R-:W-:Y:S01]  /*3970*/  LDSM.16.MT88.4 R20, [R128+0x6800] ;  /* 0x006800008014783b */ /* 0x000fe20000004200 */
[----:B------:R-:W-:-:S04]  /*3980*/  FADD.FTZ R95, R96, R95 ;  /* 0x0000005f605f7221 */ /* 0x000fc80000010000 */
[----:B------:R-:W-:Y:S01]  /*3990*/  FADD.FTZ R95, R93, R95 ;  /* 0x0000005f5d5f7221 */ /* 0x000fe20000010000 */
[----:B------:R-:W3:Y:S03]  /*39a0*/  MUFU.EX2 R94, R94 ;  /* 0x0000005e005e7308 */ /* 0x000ee60000000800 */
[----:B------:R-:W-:-:S05]  /*39b0*/  FADD.FTZ R95, R91, R95 ;  /* 0x0000005f5b5f7221 */ /* 0x000fca0000010000 */
[----:B------:R-:W1:Y:S01]  /*39c0*/  MUFU.EX2 R92, R92 ;  /* 0x0000005c005c7308 */ /* 0x000e620000000800 */
[----:B-----5:R-:W-:Y:S01]  /*39d0*/  F2FP.F16.F32.PACK_AB R65, R98, R97 ;  /* 0x000000616241723e */ /* 0x020fe200000000ff */
[----:B------:R-:W-:-:S06]  /*39e0*/  FADD.FTZ R97, R97, R98 ;  /* 0x0000006261617221 */ /* 0x000fcc0000010000 */
[----:B------:R-:W5:Y:S01]  /*39f0*/  MUFU.EX2 R35, R35 ;  /* 0x0000002300237308 */ /* 0x000f620000000800 */
[----:B---3--:R-:W-:-:S07]  /*3a00*/  FADD.FTZ R97, R94, R97 ;  /* 0x000000615e617221 */ /* 0x008fce0000010000 */
[----:B------:R-:W3:Y:S01]  /*3a10*/  MUFU.EX2 R34, R34 ;  /* 0x0000002200227308 */ /* 0x000ee20000000800 */
[C---:B-1----:R-:W-:Y:S01]  /*3a20*/  F2FP.F16.F32.PACK_AB R67, R92.reuse, R94 ;  /* 0x0000005e5c43723e */ /* 0x042fe200000000ff */
[----:B------:R-:W-:-:S06]  /*3a30*/  FADD.FTZ R97, R92, R97 ;  /* 0x000000615c617221 */ /* 0x000fcc0000010000 */
[----:B------:R-:W-:Y:S01]  /*3a40*/  HMMA.16816.F32 R80, R64, R76, RZ ;  /* 0x0000004c4050723c */ /* 0x000fe200000018ff */
[----:B------:R-:W-:Y:S01]  /*3a50*/  MUFU.EX2 R33, R33 ;  /* 0x0000002100217308 */ /* 0x000fe20000000800 */
[----:B-----5:R-:W-:-:S04]  /*3a60*/  FADD.FTZ R95, R35, R95 ;  /* 0x0000005f235f7221 */ /* 0x020fc80000010000 */
[C---:B------:R-:W-:Y:S03]  /*3a70*/  HMMA.16816.F32 R36, R64.reuse, R40, RZ ;  /* 0x000000284024723c */ /* 0x040fe600000018ff */
[----:B------:R-:W1:Y:S01]  /*3a80*/  MUFU.EX2 R2, R2 ;  /* 0x0000000200027308 */ /* 0x000e620000000800 */
[C---:B---3--:R-:W-:Y:S01]  /*3a90*/  F2FP.F16.F32.PACK_AB R24, R34.reuse, R35 ;  /* 0x000000232218723e */ /* 0x048fe200000000ff */
[----:B------:R-:W-:Y:S01]  /*3aa0*/  FADD.FTZ R95, R34, R95 ;  /* 0x0000005f225f7221 */ /* 0x000fe20000010000 */
[C---:B------:R-:W-:Y:S05]  /*3ab0*/  HMMA.16816.F32 R44, R64.reuse, R48, RZ ;  /* 0x00000030402c723c */ /* 0x040fea00000018ff */
[----:B------:R-:W3:Y:S01]  /*3ac0*/  MUFU.EX2 R90, R90 ;  /* 0x0000005a005a7308 */ /* 0x000ee20000000800 */
[C---:B------:R-:W-:Y:S06]  /*3ad0*/  HMMA.16816.F32 R52, R64.reuse, R56, RZ ;  /* 0x000000384034723c */ /* 0x040fec00000018ff */
[----:B------:R-:W-:Y:S01]  /*3ae0*/  HMMA.16816.F32 R60, R64, R72, RZ ;  /* 0x00000048403c723c */ /* 0x000fe200000018ff */
[----:B------:R-:W5:Y:S01]  /*3af0*/  MUFU.EX2 R3, R3 ;  /* 0x0000000300037308 */ /* 0x000f620000000800 */
[----:B-1----:R-:W-:Y:S01]  /*3b00*/  F2FP.F16.F32.PACK_AB R26, R2, R33 ;  /* 0x00000021021a723e */ /* 0x002fe200000000ff */
[----:B------:R-:W-:-:S03]  /*3b10*/  FADD.FTZ R33, R33, R95 ;  /* 0x0000005f21217221 */ /* 0x000fc60000010000 */
[C---:B------:R-:W-:Y:S01]  /*3b20*/  HMMA.16816.F32 R76, R64.reuse, R78, RZ ;  /* 0x0000004e404c723c */ /* 0x040fe200000018ff */
[----:B------:R-:W-:Y:S02]  /*3b30*/  FADD.FTZ R33, R2, R33 ;  /* 0x0000002102217221 */ /* 0x000fe40000010000 */
[----:B------:R-:W-:Y:S01]  /*3b40*/  MUFU.EX2 R89, R89 ;  /* 0x0000005900597308 */ /* 0x000fe20000000800 */
[----:B---3--:R-:W-:Y:S02]  /*3b50*/  FADD.FTZ R97, R90, R97 ;  /* 0x000000615a617221 */ /* 0x008fe40000010000 */
[C---:B------:R-:W-:Y:S05]  /*3b60*/  HMMA.16816.F32 R40, R64.reuse, R42, RZ ;  /* 0x0000002a4028723c */ /* 0x040fea00000018ff */
[----:B------:R-:W1:Y:S01]  /*3b70*/  MUFU.EX2 R88, R88 ;  /* 0x0000005800587308 */ /* 0x000e620000000800 */
[----:B------:R-:W-:Y:S01]  /*3b80*/  HMMA.16816.F32 R48, R64, R50, RZ ;  /* 0x000000324030723c */ /* 0x000fe200000018ff */
[C---:B-----5:R-:W-:Y:S01]  /*3b90*/  F2FP.F16.F32.PACK_AB R25, R3.reuse, R90 ;  /* 0x0000005a0319723e */ /* 0x060fe200000000ff */
[----:B------:R-:W-:-:S04]  /*3ba0*/  FADD.FTZ R97, R3, R97 ;  /* 0x0000006103617221 */ /* 0x000fc80000010000 */
[C---:B------:R-:W-:Y:S01]  /*3bb0*/  HMMA.16816.F32 R56, R64.reuse, R58, RZ ;  /* 0x0000003a4038723c */ /* 0x040fe200000018ff */
[----:B------:R-:W-:Y:S05]  /*3bc0*/  MUFU.EX2 R99, R99 ;  /* 0x0000006300637308 */ /* 0x000fea0000000800 */
[C---:B------:R-:W-:Y:S03]  /*3bd0*/  HMMA.16816.F32 R72, R64.reuse, R74, RZ ;  /* 0x0000004a4048723c */ /* 0x040fe600000018ff */
[----:B------:R-:W3:Y:S01]  /*3be0*/  MUFU.EX2 R100, R100 ;  /* 0x0000006400647308 */ /* 0x000ee20000000800 */
[C---:B-1----:R-:W-:Y:S01]  /*3bf0*/  F2FP.F16.F32.PACK_AB R27, R88.reuse, R89 ;  /* 0x00000059581b723e */ /* 0x042fe200000000ff */
[----:B------:R-:W-:Y:S01]  /*3c00*/  FADD.FTZ R89, R89, R97 ;  /* 0x0000006159597221 */ /* 0x000fe20000010000 */
[----:B------:R-:W-:Y:S03]  /*3c10*/  HMMA.16816.F32 R68, R64, R8, RZ ;  /* 0x000000084044723c */ /* 0x000fe600000018ff */
[----:B------:R-:W-:-:S02]  /*3c20*/  FADD.FTZ R89, R88, R89 ;  /* 0x0000005958597221 */ /* 0x000fc40000010000 */
[----:B------:R-:W-:Y:S01]  /*3c30*/  MUFU.EX2 R101, R101 ;  /* 0x0000006500657308 */ /* 0x000fe20000000800 */
[----:B------:R-:W-:Y:S01]  /*3c40*/  HMMA.16816.F32 R64, R64, R10, RZ ;  /* 0x0000000a4040723c */ /* 0x000fe200000018ff */
[----:B------:R-:W1:Y:S05]  /*3c50*/  LDSM.16.MT88.4 R8, [R128+0x7400] ;  /* 0x007400008008783b */ /* 0x000e6a0000004200 */
[C---:B------:R-:W-:Y:S01]  /*3c60*/  HMMA.16816.F32 R80, R24.reuse, R4, R80 ;  /* 0x000000041850723c */ /* 0x040fe20000001850 */
[----:B------:R-:W-:Y:S05]  /*3c70*/  MUFU.EX2 R102, R102 ;  /* 0x0000006600667308 */ /* 0x000fea0000000800 */
[C---:B------:R-:W-:Y:S01]  /*3c80*/  HMMA.16816.F32 R76, R24.reuse, R6, R76 ;  /* 0x00000006184c723c */ /* 0x040fe2000000184c */
[----:B------:R-:W5:Y:S02]  /*3c90*/  LDSM.16.MT88.4 R4, [R130+0x8400] ;  /* 0x008400008204783b */ /* 0x000f640000004200 */
[----:B------:R-:W-:Y:S03]  /*3ca0*/  MUFU.EX2 R103, R103 ;  /* 0x0000006700677308 */ /* 0x000fe60000000800 */
[C---:B--2---:R-:W-:Y:S05]  /*3cb0*/  HMMA.16816.F32 R36, R24.reuse, R12, R36 ;  /* 0x0000000c1824723c */ /* 0x044fea0000001824 */
[----:B------:R-:W2:Y:S01]  /*3cc0*/  MUFU.EX2 R104, R104 ;  /* 0x0000006800687308 */ /* 0x000ea20000000800 */
[C---:B------:R-:W-:Y:S01]  /*3cd0*/  HMMA.16816.F32 R40, R24.reuse, R14, R40 ;  /* 0x0000000e1828723c */ /* 0x040fe20000001828 */
[----:B------:R-:W2:Y:S05]  /*3ce0*/  LDSM.16.MT88.4 R12, [R130+0x6800] ;  /* 0x00680000820c783b */ /* 0x000eaa0000004200 */
[C---:B----4-:R-:W-:Y:S01]  /*3cf0*/  HMMA.16816.F32 R44, R24.reuse, R16, R44 ;  /* 0x00000010182c723c */ /* 0x050fe2000000182c */
[----:B------:R-:W-:Y:S05]  /*3d00*/  MUFU.EX2 R105, R105 ;  /* 0x0000006900697308 */ /* 0x000fea0000000800 */
[C---:B------:R-:W-:Y:S01]  /*3d10*/  HMMA.16816.F32 R48, R24.reuse, R18, R48 ;  /* 0x000000121830723c */ /* 0x040fe20000001830 */
[----:B------:R-:W-:Y:S02]  /*3d20*/  LDSM.16.MT88.4 R16, [R128+0x7800] ;  /* 0x007800008010783b */ /* 0x000fe40000004200 */
[----:B------:R-:W4:Y:S03]  /*3d30*/  MUFU.EX2 R107, R107 ;  /* 0x0000006b006b7308 */ /* 0x000f260000000800 */
[C---:B-1----:R-:W-:Y:S05]  /*3d40*/  HMMA.16816.F32 R52, R24.reuse, R8, R52 ;  /* 0x000000081834723c */ /* 0x042fea0000001834 */
[----:B------:R-:W1:Y:S01]  /*3d50*/  MUFU.EX2 R113, R113 ;  /* 0x0000007100717308 */ /* 0x000e620000000800 */
[C---:B------:R-:W-:Y:S01]  /*3d60*/  HMMA.16816.F32 R56, R24.reuse, R10, R56 ;  /* 0x0000000a1838723c */ /* 0x040fe20000001838 */
[----:B------:R-:W1:Y:S05]  /*3d70*/  LDSM.16.MT88.4 R8, [R130+0x7800] ;  /* 0x007800008208783b */ /* 0x000e6a0000004200 */
[C---:B-----5:R-:W-:Y:S01]  /*3d80*/  HMMA.16816.F32 R60, R24.reuse, R4, R60 ;  /* 0x00000004183c723c */ /* 0x060fe2000000183c */
[----:B------:R-:W5:Y:S05]  /*3d90*/  MUFU.EX2 R116, R116 ;  /* 0x0000007400747308 */ /* 0x000f6a0000000800 */
[C---:B------:R-:W-:Y:S01]  /*3da0*/  HMMA.16816.F32 R72, R24.reuse, R6, R72 ;  /* 0x000000061848723c */ /* 0x040fe20000001848 */
[----:B---3--:R-:W-:Y:S01]  /*3db0*/  F2FP.F16.F32.PACK_AB R4, R100, R99 ;  /* 0x000000636404723e */ /* 0x008fe200000000ff */
[----:B------:R-:W-:Y:S01]  /*3dc0*/  FADD.FTZ R99, R99, R33 ;  /* 0x0000002163637221 */ /* 0x000fe20000010000 */
[----:B--2---:R-:W-:Y:S01]  /*3dd0*/  F2FP.F16.F32.PACK_AB R5, R104, R103 ;  /* 0x000000676805723e */ /* 0x004fe200000000ff */
[----:B------:R-:W2:Y:S01]  /*3de0*/  MUFU.EX2 R115, R115 ;  /* 0x0000007300737308 */ /* 0x000ea20000000800 */
[----:B------:R-:W-:Y:S01]  /*3df0*/  FADD.FTZ R103, R103, R89 ;  /* 0x0000005967677221 */ /* 0x000fe20000010000 */
[----:B------:R-:W-:Y:S01]  /*3e00*/  HMMA.16816.F32 R68, R24, R28, R68 ;  /* 0x0000001c1844723c */ /* 0x000fe20000001844 */
[----:B------:R-:W-:Y:S01]  /*3e10*/  F2FP.F16.F32.PACK_AB R6, R102, R101 ;  /* 0x000000656606723e */ /* 0x000fe200000000ff */
[----:B------:R-:W-:Y:S01]  /*3e20*/  FADD.FTZ R99, R100, R99 ;  /* 0x0000006364637221 */ /* 0x000fe20000010000 */
[----:B----4-:R-:W-:Y:S01]  /*3e30*/  F2FP.F16.F32.PACK_AB R7, R107, R105 ;  /* 0x000000696b07723e */ /* 0x010fe200000000ff */
[----:B------:R-:W-:-:S02]  /*3e40*/  FADD.FTZ R103, R104, R103 ;  /* 0x0000006768677221 */ /* 0x000fc40000010000 */
[----:B------:R-:W-:Y:S01]  /*3e50*/  HMMA.16816.F32 R64, R24, R30, R64 ;  /* 0x0000001e1840723c */ /* 0x000fe20000001840 */
[----:B------:R-:W-:Y:S01]  /*3e60*/  LDSM.16.MT88.4 R28, [R128+0x8800] ;  /* 0x00880000801c783b */ /* 0x000fe20000004200 */
[----:B------:R-:W-:Y:S01]  /*3e70*/  MUFU.EX2 R158, R158 ;  /* 0x0000009e009e7308 */ /* 0x000fe20000000800 */
[----:B------:R-:W-:Y:S01]  /*3e80*/  FADD.FTZ R101, R101, R99 ;  /* 0x0000006365657221 */ /* 0x000fe20000010000 */
[----:B------:R-:W-:Y:S01]  /*3e90*/  FADD.FTZ R105, R105, R103 ;  /* 0x0000006769697221 */ /* 0x000fe20000010000 */
[----:B------:R-:W-:Y:S01]  /*3ea0*/  LDSM.16.MT88.4 R24, [R128+0x6c00] ;  /* 0x006c00008018783b */ /* 0x000fe20000004200 */
[C---:B------:R-:W-:Y:S01]  /*3eb0*/  HMMA.16816.F32 R80, R4.reuse, R12, R80 ;  /* 0x0000000c0450723c */ /* 0x040fe20000001850 */
[----:B------:R-:W-:Y:S01]  /*3ec0*/  FADD.FTZ R101, R102, R101 ;  /* 0x0000006566657221 */ /* 0x000fe20000010000 */
[----:B------:R-:W-:Y:S02]  /*3ed0*/  FADD.FTZ R105, R107, R105 ;  /* 0x000000696b697221 */ /* 0x000fe40000010000 */
[----:B------:R-:W3:Y:S01]  /*3ee0*/  MUFU.EX2 R110, R110 ;  /* 0x0000006e006e7308 */ /* 0x000ee20000000800 */
[----:B-1----:R-:W-:Y:S01]  /*3ef0*/  FADD.FTZ R101, R113, R101 ;  /* 0x0000006571657221 */ /* 0x002fe20000010000 */
[----:B------:R-:W-:Y:S01]  /*3f00*/  HMMA.16816.F32 R76, R4, R14, R76 ;  /* 0x0000000e044c723c */ /* 0x000fe2000000184c */
[----:B------:R-:W1:Y:S02]  /*3f10*/  LDSM.16.MT88.4 R12, [R130+0x8800] ;  /* 0x00880000820c783b */ /* 0x000e640000004200 */
[----:B-----5:R-:W-:-:S03]  /*3f20*/  FADD.FTZ R101, R116, R101 ;  /* 0x0000006574657221 */ /* 0x020fc60000010000 */
[----:B------:R-:W-:Y:S01]  /*3f30*/  HMMA.16816.F32 R44, R4, R8, R44 ;  /* 0x00000008042c723c */ /* 0x000fe2000000182c */
[----:B------:R-:W4:Y:S01]  /*3f40*/  MUFU.EX2 R111, R111 ;  /* 0x0000006f006f7308 */ /* 0x000f220000000800 */
[----:B--2---:R-:W-:-:S04]  /*3f50*/  FADD.FTZ R101, R115, R101 ;  /* 0x0000006573657221 */ /* 0x004fc80000010000 */
[C---:B------:R-:W-:Y:S01]  /*3f60*/  HMMA.16816.F32 R48, R4.reuse, R10, R48 ;  /* 0x0000000a0430723c */ /* 0x040fe20000001830 */
[----:B------:R-:W2:Y:S02]  /*3f70*/  LDSM.16.MT88.4 R8, [R130+0x6c00] ;  /* 0x006c00008208783b */ /* 0x000ea40000004200 */
[----:B------:R-:W5:Y:S01]  /*3f80*/  MUFU.EX2 R109, R109 ;  /* 0x0000006d006d7308 */ /* 0x000f620000000800 */
[----:B---3--:R-:W-:Y:S02]  /*3f90*/  FADD.FTZ R105, R110, R105 ;  /* 0x000000696e697221 */ /* 0x008fe40000010000 */
[C---:B------:R-:W-:Y:S05]  /*3fa0*/  HMMA.16816.F32 R36, R4.reuse, R20, R36 ;  /* 0x000000140424723c */ /* 0x040fea0000001824 */
[----:B------:R-:W3:Y:S01]  /*3fb0*/  MUFU.EX2 R157, R157 ;  /* 0x0000009d009d7308 */ /* 0x000ee20000000800 */
[----:B------:R-:W-:Y:S01]  /*3fc0*/  HMMA.16816.F32 R40, R4, R22, R40 ;  /* 0x000000160428723c */ /* 0x000fe20000001828 */
[----:B------:R-:W2:Y:S01]  /*3fd0*/  LDSM.16.MT88.4 R20, [R130+0x7c00] ;  /* 0x007c00008214783b */ /* 0x000ea20000004200 */
[----:B----4-:R-:W-:-:S04]  /*3fe0*/  FADD.FTZ R105, R111, R105 ;  /* 0x000000696f697221 */ /* 0x010fc80000010000 */
[----:B------:R-:W-:Y:S01]  /*3ff0*/  HMMA.16816.F32 R52, R4, R16, R52 ;  /* 0x000000100434723c */ /* 0x000fe20000001834 */
[----:B-----5:R-:W-:-:S05]  /*4000*/  FADD.FTZ R105, R109, R105 ;  /* 0x000000696d697221 */ /* 0x020fca0000010000 */
[C---:B------:R-:W-:Y:S01]  /*4010*/  HMMA.16816.F32 R56, R4.reuse, R18, R56 ;  /* 0x000000120438723c */ /* 0x040fe20000001838 */
[----:B------:R-:W4:Y:S05]  /*4020*/  LDSM.16.MT88.4 R16, [R128+0x7c00] ;  /* 0x007c00008010783b */ /* 0x000f2a0000004200 */
[C---:B-1----:R-:W-:Y:S06]  /*4030*/  HMMA.16816.F32 R60, R4.reuse, R12, R60 ;  /* 0x0000000c043c723c */ /* 0x042fec000000183c */
[C---:B------:R-:W-:Y:S01]  /*4040*/  HMMA.16816.F32 R72, R4.reuse, R14, R72 ;  /* 0x0000000e0448723c */ /* 0x040fe20000001848 */
[----:B------:R-:W1:Y:S05]  /*4050*/  LDSM.16.MT88.4 R12, [R130+0x8c00] ;  /* 0x008c0000820c783b */ /* 0x000e6a0000004200 */
[C---:B------:R-:W-:Y:S06]  /*4060*/  HMMA.16816.F32 R68, R4.reuse, R28, R68 ;  /* 0x0000001c0444723c */ /* 0x040fec0000001844 */
[----:B------:R-:W-:Y:S07]  /*4070*/  HMMA.16816.F32 R64, R4, R30, R64 ;  /* 0x0000001e0440723c */ /* 0x000fee0000001840 */
[----:B------:R-:W-:-:S02]  /*4080*/  F2FP.F16.F32.PACK_AB R4, R116, R113 ;  /* 0x000000717404723e */ /* 0x000fc400000000ff */
[----:B------:R-:W-:Y:S02]  /*4090*/  F2FP.F16.F32.PACK_AB R5, R111, R110 ;  /* 0x0000006e6f05723e */ /* 0x000fe400000000ff */
[C---:B------:R-:W-:Y:S01]  /*40a0*/  F2FP.F16.F32.PACK_AB R6, R158.reuse, R115 ;  /* 0x000000739e06723e */ /* 0x040fe200000000ff */
[----:B------:R-:W-:Y:S01]  /*40b0*/  FADD.FTZ R158, R158, R101 ;  /* 0x000000659e9e7221 */ /* 0x000fe20000010000 */
[C---:B---3--:R-:W-:Y:S01]  /*40c0*/  F2FP.F16.F32.PACK_AB R7, R157.reuse, R109 ;  /* 0x0000006d9d07723e */ /* 0x048fe200000000ff */
[----:B------:R-:W-:-:S06]  /*40d0*/  FADD.FTZ R157, R157, R105 ;  /* 0x000000699d9d7221 */ /* 0x000fcc0000010000 */
[C---:B--2---:R-:W-:Y:S06]  /*40e0*/  HMMA.16816.F32 R80, R4.reuse, R8, R80 ;  /* 0x000000080450723c */ /* 0x044fec0000001850 */
[C---:B------:R-:W-:Y:S01]  /*40f0*/  HMMA.16816.F32 R76, R4.reuse, R10, R76 ;  /* 0x0000000a044c723c */ /* 0x040fe2000000184c */
[----:B------:R-:W2:Y:S05]  /*4100*/  LDSM.16.MT88.4 R8, [R128+0x8c00] ;  /* 0x008c00008008783b */ /* 0x000eaa0000004200 */
[C---:B------:R-:W-:Y:S06]  /*4110*/  HMMA.16816.F32 R36, R4.reuse, R24, R36 ;  /* 0x000000180424723c */ /* 0x040fec0000001824 */
[C---:B------:R-:W-:Y:S06]  /*4120*/  HMMA.16816.F32 R40, R4.reuse, R26, R40 ;  /* 0x0000001a0428723c */ /* 0x040fec0000001828 */
[C---:B------:R-:W-:Y:S06]  /*4130*/  HMMA.16816.F32 R44, R4.reuse, R20, R44 ;  /* 0x00000014042c723c */ /* 0x040fec000000182c */
[C---:B------:R-:W-:Y:S06]  /*4140*/  HMMA.16816.F32 R48, R4.reuse, R22, R48 ;  /* 0x000000160430723c */ /* 0x040fec0000001830 */
[C---:B----4-:R-:W-:Y:S06]  /*4150*/  HMMA.16816.F32 R52, R4.reuse, R16, R52 ;  /* 0x000000100434723c */ /* 0x050fec0000001834 */
[C---:B------:R-:W-:Y:S06]  /*4160*/  HMMA.16816.F32 R56, R4.reuse, R18, R56 ;  /* 0x000000120438723c */ /* 0x040fec0000001838 */
[C---:B-1----:R-:W-:Y:S06]  /*4170*/  HMMA.16816.F32 R60, R4.reuse, R12, R60 ;  /* 0x0000000c043c723c */ /* 0x042fec000000183c */
[C---:B------:R-:W-:Y:S06]  /*4180*/  HMMA.16816.F32 R72, R4.reuse, R14, R72 ;  /* 0x0000000e0448723c */ /* 0x040fec0000001848 */
[C---:B--2---:R-:W-:Y:S06]  /*4190*/  HMMA.16816.F32 R68, R4.reuse, R8, R68 ;  /* 0x000000080444723c */ /* 0x044fec0000001844 */
        /* <DEDUP_REMOVED lines=38> */
[----:B------:R3:W-:Y:S03]  /*4400*/  @!P3 LDGSTS.E.BYPASS.LTC128B.128 [R141+0x7000], desc[UR8][R12.64+0x40] ;  /* 0x070000400c8dbfae */ /* 0x0007e6000b901d48 */
[--C-:B------:R-:W-:Y:S01]  /*4410*/  @!P2 LEA.HI.X R11, R16, R11, R3.reuse, 0x1, P0 ;  /* 0x0000000b100ba211 */ /* 0x100fe200000f0c03 */
[----:B------:R-:W-:Y:S01]  /*4420*/  IMAD.X R3, R138, 0x1, R3, P6 ;  /* 0x000000018a037824 */ /* 0x000fe200030e0603 */
[----:B------:R-:W-:Y:S01]  /*4430*/  @P2 STS.128 [R141+0x8000], RZ ;  /* 0x008000ff8d002388 */ /* 0x000fe20000000c00 */
[----:B----4-:R-:W-:-:S03]  /*4440*/  @!P4 LEA R8, P5, R14, R8, 0x1 ;  /* 0x000000080e08c211 */ /* 0x010fc600078a08ff */
[----:B------:R-:W-:Y:S01]  /*4450*/  @!PT LDS RZ, [RZ] ;  /* 0x00000000fffff984 */ /* 0x000fe20000000800 */
[----:B------:R-:W-:Y:S01]  /*4460*/  @!PT LDS RZ, [RZ] ;  /* 0x00000000fffff984 */ /* 0x000fe20000000800 */
[----:B------:R-:W-:Y:S01]  /*4470*/  @!PT LDS RZ, [RZ] ;  /* 0x00000000fffff984 */ /* 0x000fe20000000800 */
[----:B------:R-:W-:Y:S01]  /*4480*/  @!P2 LDGSTS.E.BYPASS.LTC128B.128 [R141+0x8000], desc[UR8][R10.64+0x80] ;  /* 0x080000800a8dafae */ /* 0x000fe2000b901d48 */
        /* <DEDUP_REMOVED lines=15> */
[----:B------:R-:W-:Y:S02]  /*4580*/  IMAD R3, R2, 0x40, R153 ;  /* 0x0000004002037824 */ /* 0x000fe400078e0299 */
        /* <DEDUP_REMOVED lines=8> */
[----:B---3--:R-:W-:Y:S04]  /*4610*/  LDSM.16.M88.4 R12, [R132+0x3c00] ;  /* 0x003c0000840c783b */ /* 0x008fe80000000200 */
[----:B------:R-:W-:Y:S04]  /*4620*/  LDSM.16.M88.4 R16, [R131] ;  /* 0x000000008310783b */ /* 0x000fe80000000200 */
[----:B------:R-:W-:Y:S04]  /*4630*/  LDSM.16.M88.4 R100, [R129+0x3000] ;  /* 0x003000008164783b */ /* 0x000fe80000000200 */
[----:B-1----:R-:W1:Y:S04]  /*4640*/  LDSM.16.M88.4 R4, [R132+0x3000] ;  /* 0x003000008404783b */ /* 0x002e680000000200 */
[----:B------:R-:W3:Y:S04]  /*4650*/  LDSM.16.M88.4 R112, [R129+0x3400] ;  /* 0x003400008170783b */ /* 0x000ee80000000200 */
[----:B------:R-:W5:Y:S04]  /*4660*/  LDSM.16.M88.4 R104, [R129+0x3800] ;  /* 0x003800008168783b */ /* 0x000f680000000200 */
[----:B------:R-:W5:Y:S04]  /*4670*/  LDSM.16.M88.4 R20, [R129+0x3c00] ;  /* 0x003c00008114783b */ /* 0x000f680000000200 */
[----:B------:R-:W-:Y:S01]  /*4680*/  LDSM.16.M88.4 R108, [R133+0x1000] ;  /* 0x00100000856c783b */ /* 0x000fe20000000200 */
[C---:B--2---:R-:W-:Y:S03]  /*4690*/  HMMA.16816.F32 R96, R24.reuse, R92, RZ ;  /* 0x0000005c1860723c */ /* 0x044fe600000018ff */
[----:B------:R-:W-:Y:S04]  /*46a0*/  LDSM.16.M88.4 R116, [R132+0x4400] ;  /* 0x004400008474783b */ /* 0x000fe80000000200 */
[----:B------:R-:W0:Y:S01]  /*46b0*/  LDGDEPBAR ;  /* 0x00000000000079af */ /* 0x000e220000000000 */
[C---:B----4-:R-:W-:Y:S06]  /*46c0*/  HMMA.16816.F32 R88, R24.reuse, R32, RZ ;  /* 0x000000201858723c */ /* 0x050fec00000018ff */
[C---:B------:R-:W-:Y:S06]  /*46d0*/  HMMA.16816.F32 R92, R24.reuse, R94, RZ ;  /* 0x0000005e185c723c */ /* 0x040fec00000018ff */
[C---:B------:R-:W-:Y:S06]  /*46e0*/  HMMA.16816.F32 R32, R24.reuse, R34, RZ ;  /* 0x000000221820723c */ /* 0x040fec00000018ff */
[C---:B-1----:R-:W-:Y:S06]  /*46f0*/  HMMA.16816.F32 R8, R24.reuse, R4, RZ ;  /* 0x000000041808723c */ /* 0x042fec00000018ff */
[C---:B------:R-:W-:Y:S06]  /*4700*/  HMMA.16816.F32 R4, R24.reuse, R6, RZ ;  /* 0x000000061804723c */ /* 0x040fec00000018ff */
[C---:B------:R-:W-:Y:S06]  /*4710*/  HMMA.16816.F32 R28, R24.reuse, R12, RZ ;  /* 0x0000000c181c723c */ /* 0x040fec00000018ff */
[----:B------:R-:W-:Y:S01]  /*4720*/  HMMA.16816.F32 R24, R24, R14, RZ ;  /* 0x0000000e1818723c */ /* 0x000fe200000018ff */
[----:B------:R-:W1:Y:S05]  /*4730*/  LDSM.16.M88.4 R12, [R132+0x4000] ;  /* 0x00400000840c783b */ /* 0x000e6a0000000200 */
[C---:B------:R-:W-:Y:S06]  /*4740*/  HMMA.16816.F32 R8, R16.reuse, R100, R8 ;  /* 0x000000641008723c */ /* 0x040fec0000001808 */
[C---:B------:R-:W-:Y:S01]  /*4750*/  HMMA.16816.F32 R4, R16.reuse, R102, R4 ;  /* 0x000000661004723c */ /* 0x040fe20000001804 */
[----:B------:R-:W2:Y:S05]  /*4760*/  LDSM.16.M88.4 R100, [R132+0x4800] ;  /* 0x004800008464783b */ /* 0x000eaa0000000200 */
[C---:B---3--:R-:W-:Y:S06]  /*4770*/  HMMA.16816.F32 R96, R16.reuse, R112, R96 ;  /* 0x000000701060723c */ /* 0x048fec0000001860 */
[C---:B------:R-:W-:Y:S01]  /*4780*/  HMMA.16816.F32 R92, R16.reuse, R114, R92 ;  /* 0x00000072105c723c */ /* 0x040fe2000000185c */
[----:B------:R-:W3:Y:S05]  /*4790*/  LDSM.16.M88.4 R112, [R132+0x4c00] ;  /* 0x004c00008470783b */ /* 0x000eea0000000200 */
[C---:B-----5:R-:W-:Y:S06]  /*47a0*/  HMMA.16816.F32 R88, R16.reuse, R104, R88 ;  /* 0x000000681058723c */ /* 0x060fec0000001858 */
[C---:B------:R-:W-:Y:S01]  /*47b0*/  HMMA.16816.F32 R32, R16.reuse, R106, R32 ;  /* 0x0000006a1020723c */ /* 0x040fe20000001820 */
[----:B------:R-:W-:Y:S05]  /*47c0*/  LDSM.16.M88.4 R104, [R129+0x4000] ;  /* 0x004000008168783b */ /* 0x000fea0000000200 */
[C---:B------:R-:W-:Y:S06]  /*47d0*/  HMMA.16816.F32 R28, R16.reuse, R20, R28 ;  /* 0x00000014101c723c */ /* 0x040fec000000181c */
[----:B------:R-:W-:Y:S01]  /*47e0*/  HMMA.16816.F32 R24, R16, R22, R24 ;  /* 0x000000161018723c */ /* 0x000fe20000001818 */
[----:B------:R-:W-:Y:S04]  /*47f0*/  LDSM.16.M88.4 R20, [R129+0x4400] ;  /* 0x004400008114783b */ /* 0x000fe80000000200 */
[----:B------:R-:W-:Y:S01]  /*4800*/  LDSM.16.M88.4 R16, [R129+0x4800] ;  /* 0x004800008110783b */ /* 0x000fe20000000200 */
[C---:B-1----:R-:W-:Y:S06]  /*4810*/  HMMA.16816.F32 R8, R108.reuse, R12, R8 ;  /* 0x0000000c6c08723c */ /* 0x042fec0000001808 */
[C---:B------:R-:W-:Y:S01]  /*4820*/  HMMA.16816.F32 R4, R108.reuse, R14, R4 ;  /* 0x0000000e6c04723c */ /* 0x040fe20000001804 */
[----:B------:R-:W1:Y:S05]  /*4830*/  LDSM.16.M88.4 R12, [R131+0x1000] ;  /* 0x00100000830c783b */ /* 0x000e6a0000000200 */
[C---:B--2---:R-:W-:Y:S06]  /*4840*/  HMMA.16816.F32 R88, R108.reuse, R100, R88 ;  /* 0x000000646c58723c */ /* 0x044fec0000001858 */
[C---:B------:R-:W-:Y:S01]  /*4850*/  HMMA.16816.F32 R32, R108.reuse, R102, R32 ;  /* 0x000000666c20723c */ /* 0x040fe20000001820 */
[----:B------:R-:W2:Y:S05]  /*4860*/  LDSM.16.M88.4 R100, [R129+0x4c00] ;  /* 0x004c00008164783b */ /* 0x000eaa0000000200 */
[C---:B------:R-:W-:Y:S06]  /*4870*/  HMMA.16816.F32 R96, R108.reuse, R116, R96 ;  /* 0x000000746c60723c */ /* 0x040fec0000001860 */
[C---:B------:R-:W-:Y:S01]  /*4880*/  HMMA.16816.F32 R92, R108.reuse, R118, R92 ;  /* 0x000000766c5c723c */ /* 0x040fe2000000185c */
[----:B------:R-:W-:Y:S05]  /*4890*/  LDSM.16.M88.4 R116, [R132+0x5000] ;  /* 0x005000008474783b */ /* 0x000fea0000000200 */
[C---:B---3--:R-:W-:Y:S06]  /*48a0*/  HMMA.16816.F32 R28, R108.reuse, R112, R28 ;  /* 0x000000706c1c723c */ /* 0x048fec000000181c */
[----:B------:R-:W-:Y:S01]  /*48b0*/  HMMA.16816.F32 R24, R108, R114, R24 ;  /* 0x000000726c18723c */ /* 0x000fe20000001818 */
[----:B------:R-:W3:Y:S04]  /*48c0*/  LDSM.16.M88.4 R112, [R133+0x2000] ;  /* 0x002000008570783b */ /* 0x000ee80000000200 */
[----:B------:R-:W4:Y:S01]  /*48d0*/  LDSM.16.M88.4 R108, [R132+0x5400] ;  /* 0x00540000846c783b */ /* 0x000f220000000200 */
[C---:B-1----:R-:W-:Y:S06]  /*48e0*/  HMMA.16816.F32 R8, R12.reuse, R104, R8 ;  /* 0x000000680c08723c */ /* 0x042fec0000001808 */
[C---:B------:R-:W-:Y:S01]  /*48f0*/  HMMA.16816.F32 R4, R12.reuse, R106, R4 ;  /* 0x0000006a0c04723c */ /* 0x040fe20000001804 */
[----:B------:R-:W-:Y:S05]  /*4900*/  LDSM.16.M88.4 R104, [R132+0x5800] ;  /* 0x005800008468783b */ /* 0x000fea0000000200 */
[C---:B------:R-:W-:Y:S06]  /*4910*/  HMMA.16816.F32 R96, R12.reuse, R20, R96 ;  /* 0x000000140c60723c */ /* 0x040fec0000001860 */
[C---:B------:R-:W-:Y:S01]  /*4920*/  HMMA.16816.F32 R92, R12.reuse, R22, R92 ;  /* 0x000000160c5c723c */ /* 0x040fe2000000185c */
[----:B------:R-:W-:Y:S05]  /*4930*/  LDSM.16.M88.4 R20, [R131+0x2000] ;  /* 0x002000008314783b */ /* 0x000fea0000000200 */
[C---:B------:R-:W-:Y:S06]  /*4940*/  HMMA.16816.F32 R88, R12.reuse, R16, R88 ;  /* 0x000000100c58723c */ /* 0x040fec0000001858 */
[C---:B------:R-:W-:Y:S01]  /*4950*/  HMMA.16816.F32 R32, R12.reuse, R18, R32 ;  /* 0x000000120c20723c */ /* 0x040fe20000001820 */
[----:B------:R-:W1:Y:S05]  /*4960*/  LDSM.16.M88.4 R16, [R129+0x5000] ;  /* 0x005000008110783b */ /* 0x000e6a0000000200 */
[C---:B--2---:R-:W-:Y:S06]  /*4970*/  HMMA.16816.F32 R28, R12.reuse, R100, R28 ;  /* 0x000000640c1c723c */ /* 0x044fec000000181c */
[----:B------:R-:W-:Y:S01]  /*4980*/  HMMA.16816.F32 R24, R12, R102, R24 ;  /* 0x000000660c18723c */ /* 0x000fe20000001818 */
[----:B------:R-:W2:Y:S04]  /*4990*/  LDSM.16.M88.4 R100, [R132+0x5c00] ;  /* 0x005c00008464783b */ /* 0x000ea80000000200 */
[----:B------:R-:W5:Y:S01]  /*49a0*/  LDSM.16.M88.4 R12, [R129+0x5400] ;  /* 0x00540000810c783b */ /* 0x000f620000000200 */
[C---:B---3--:R-:W-:Y:S06]  /*49b0*/  HMMA.16816.F32 R8, R112.reuse, R116, R8 ;  /* 0x000000747008723c */ /* 0x048fec0000001808 */
[C---:B------:R-:W-:Y:S06]  /*49c0*/  HMMA.16816.F32 R4, R112.reuse, R118, R4 ;  /* 0x000000767004723c */ /* 0x040fec0000001804 */
[C---:B----4-:R-:W-:Y:S06]  /*49d0*/  HMMA.16816.F32 R96, R112.reuse, R108, R96 ;  /* 0x0000006c7060723c */ /* 0x050fec0000001860 */
[----:B------:R-:W-:Y:S06]  /*49e0*/  HMMA.16816.F32 R92, R112, R110, R92 ;  /* 0x0000006e705c723c */ /* 0x000fec000000185c */
[C---:B-1----:R-:W-:Y:S06]  /*49f0*/  HMMA.16816.F32 R8, R20.reuse, R16, R8 ;  /* 0x000000101408723c */ /* 0x042fec0000001808 */
[----:B------:R-:W-:Y:S01]  /*4a00*/  HMMA.16816.F32 R4, R20, R18, R4 ;  /* 0x000000121404723c */ /* 0x000fe20000001804 */
[----:B------:R-:W1:Y:S05]  /*4a10*/  LDSM.16.M88.4 R16, [R129+0x5800] ;  /* 0x005800008110783b */ /* 0x000e6a0000000200 */
[----:B--2---:R-:W-:Y:S06]  /*4a20*/  HMMA.16816.F32 R28, R112, R100, R28 ;  /* 0x00000064701c723c */ /* 0x004fec000000181c */
[----:B-----5:R-:W-:Y:S01]  /*4a30*/  HMMA.16816.F32 R96, R20, R12, R96 ;  /* 0x0000000c1460723c */ /* 0x020fe20000001860 */
[----:B------:R-:W-:-:S05]  /*4a40*/  VIADD R100, R3, 0x1 ;  /* 0x0000000103647836 */ /* 0x000fca0000000000 */
[----:B------:R-:W-:Y:S01]  /*4a50*/  I2FP.F32.S32 R101, R100 ;  /* 0x0000006400657245 */ /* 0x000fe20000201400 */
[----:B------:R-:W-:Y:S01]  /*4a60*/  VIADD R12, R3, 0x8 ;  /* 0x00000008030c7836 */ /* 0x000fe20000000000 */
[C---:B------:R-:W-:Y:S01]  /*4a70*/  HMMA.16816.F32 R24, R112.reuse, R102, R24 ;  /* 0x000000667018723c */ /* 0x040fe20000001818 */
[C---:B------:R-:W-:Y:S02]  /*4a80*/  ISETP.GE.AND P0, PT, R100.reuse, R126, PT ;  /* 0x0000007e6400720c */ /* 0x040fe40003f06270 */
[C---:B------:R-:W-:Y:S01]  /*4a90*/  FFMA.FTZ R118, R101.reuse, R0, R11 ;  /* 0x0000000065767223 */ /* 0x040fe2000001000b */
[-C--:B------:R-:W-:Y:S02]  /*4aa0*/  ISETP.GE.AND P1, PT, R100, R121.reuse, PT ;  /* 0x000000796400720c */ /* 0x080fe40003f26270 */
[----:B------:R-:W-:Y:S01]  /*4ab0*/  I2FP.F32.S32 R11, R12 ;  /* 0x0000000c000b7245 */ /* 0x000fe20000201400 */
[-C--:B------:R-:W-:Y:S01]  /*4ac0*/  FFMA.FTZ R103, R101, R0.reuse, R9 ;  /* 0x0000000065677223 */ /* 0x080fe20000010009 */
[----:B------:R-:W-:Y:S01]  /*4ad0*/  VIADD R9, R3, 0x9 ;  /* 0x0000000903097836 */ /* 0x000fe20000000000 */
[----:B------:R-:W-:Y:S01]  /*4ae0*/  HMMA.16816.F32 R88, R112, R104, R88 ;  /* 0x000000687058723c */ /* 0x000fe20000001858 */
[----:B------:R-:W-:Y:S01]  /*4af0*/  FSEL R118, R118, -INF , !P1 ;  /* 0xff80000076767808 */ /* 0x000fe20004800000 */
[-C--:B------:R-:W-:Y:S01]  /*4b00*/  FFMA.FTZ R4, R11, R0.reuse, R4 ;  /* 0x000000000b047223 */ /* 0x080fe20000010004 */
[----:B------:R-:W-:Y:S01]  /*4b10*/  FSEL R103, R103, -INF , !P0 ;  /* 0xff80000067677808 */ /* 0x000fe20004000000 */
[----:B------:R-:W-:Y:S01]  /*4b20*/  FFMA.FTZ R6, R11, R0, R6 ;  /* 0x000000000b067223 */ /* 0x000fe20000010006 */
[C---:B------:R-:W-:Y:S01]  /*4b30*/  ISETP.GE.AND P0, PT, R9.reuse, R126, PT ;  /* 0x0000007e0900720c */ /* 0x040fe20003f06270 */
[----:B------:R-:W-:Y:S01]  /*4b40*/  HMMA.16816.F32 R92, R20, R14, R92 ;  /* 0x0000000e145c723c */ /* 0x000fe2000000185c */
[----:B------:R-:W-:Y:S01]  /*4b50*/  ISETP.GE.AND P1, PT, R9, R121, PT ;  /* 0x000000790900720c */ /* 0x000fe20003f26270 */
[----:B------:R-:W-:Y:S01]  /*4b60*/  VIADD R11, R3, 0x10 ;  /* 0x00000010030b7836 */ /* 0x000fe20000000000 */
[----:B------:R-:W-:-:S02]  /*4b70*/  I2FP.F32.S32 R9, R9 ;  /* 0x0000000900097245 */ /* 0x000fc40000201400 */
[C---:B------:R-:W-:Y:S01]  /*4b80*/  ISETP.GE.AND P5, PT, R12.reuse, R126, PT ;  /* 0x0000007e0c00720c */ /* 0x040fe20003fa6270 */
[----:B------:R-:W-:Y:S01]  /*4b90*/  HMMA.16816.F32 R32, R112, R106, R32 ;  /* 0x0000006a7020723c */ /* 0x000fe20000001820 */
[----:B------:R-:W-:Y:S01]  /*4ba0*/  ISETP.GE.AND P6, PT, R12, R121, PT ;  /* 0x000000790c00720c */ /* 0x000fe20003fc6270 */
[CC--:B------:R-:W-:Y:S01]  /*4bb0*/  FFMA.FTZ R119, R9.reuse, R0.reuse, R5 ;  /* 0x0000000009777223 */ /* 0x0c0fe20000010005 */
[----:B------:R-:W-:Y:S01]  /*4bc0*/  FFMA.FTZ R14, R9, R0, R7 ;  /* 0x00000000090e7223 */ /* 0x000fe20000010007 */
[----:B------:R-:W-:Y:S01]  /*4bd0*/  FSEL R127, R4, -INF , !P5 ;  /* 0xff800000047f7808 */ /* 0x000fe20006800000 */
[C---:B------:R-:W-:Y:S01]  /*4be0*/  VIADD R9, R3.reuse, 0x11 ;  /* 0x0000001103097836 */ /* 0x040fe20000000000 */
[----:B------:R-:W-:Y:S01]  /*4bf0*/  FSEL R15, R6, -INF , !P6 ;  /* 0xff800000060f7808 */ /* 0x000fe20007000000 */
[----:B------:R-:W-:Y:S01]  /*4c00*/  VIADD R12, R3, 0x18 ;  /* 0x00000018030c7836 */ /* 0x000fe20000000000 */
[----:B------:R-:W2:Y:S01]  /*4c10*/  LDSM.16.M88.4 R4, [R129+0x5c00] ;  /* 0x005c00008104783b */ /* 0x000ea20000000200 */
[----:B------:R-:W-:Y:S01]  /*4c20*/  ISETP.GE.AND P5, PT, R11, R126, PT ;  /* 0x0000007e0b00720c */ /* 0x000fe20003fa6270 */
[----:B------:R-:W-:-:S04]  /*4c30*/  DEPBAR.LE SB0, 0x0 ;  /* 0x000080000000791a */ /* 0x000fc80000000000 */
[----:B------:R-:W-:Y:S01]  /*4c40*/  BAR.SYNC.DEFER_BLOCKING 0x0 ;  /* 0x0000000000007b1d */ /* 0x000fe20000010000 */
[----:B------:R-:W-:Y:S01]  /*4c50*/  ISETP.GE.AND P6, PT, R11, R121, PT ;  /* 0x000000790b00720c */ /* 0x000fe20003fc6270 */
[C---:B-1----:R-:W-:Y:S01]  /*4c60*/  HMMA.16816.F32 R88, R20.reuse, R16, R88 ;  /* 0x000000101458723c */ /* 0x042fe20000001858 */
[----:B------:R-:W-:Y:S02]  /*4c70*/  FSEL R119, R119, -INF , !P0 ;  /* 0xff80000077777808 */ /* 0x000fe40004000000 */
[----:B------:R-:W-:Y:S02]  /*4c80*/  FSEL R14, R14, -INF , !P1 ;  /* 0xff8000000e0e7808 */ /* 0x000fe40004800000 */
[----:B------:R-:W-:Y:S02]  /*4c90*/  I2FP.F32.S32 R11, R11 ;  /* 0x0000000b000b7245 */ /* 0x000fe40000201400 */
[C---:B------:R-:W-:Y:S01]  /*4ca0*/  ISETP.GE.AND P0, PT, R9.reuse, R126, PT ;  /* 0x0000007e0900720c */ /* 0x040fe20003f06270 */
[----:B------:R-:W-:Y:S01]  /*4cb0*/  HMMA.16816.F32 R32, R20, R18, R32 ;  /* 0x000000121420723c */ /* 0x000fe20000001820 */
[----:B------:R-:W-:Y:S01]  /*4cc0*/  ISETP.GE.AND P1, PT, R9, R121, PT ;  /* 0x000000790900720c */ /* 0x000fe20003f26270 */
[CC--:B------:R-:W-:Y:S01]  /*4cd0*/  FFMA.FTZ R13, R11.reuse, R0.reuse, R96 ;  /* 0x000000000b0d7223 */ /* 0x0c0fe20000010060 */
[----:B------:R-:W-:Y:S01]  /*4ce0*/  I2FP.F32.S32 R9, R9 ;  /* 0x0000000900097245 */ /* 0x000fe20000201400 */
[----:B------:R-:W-:Y:S01]  /*4cf0*/  FFMA.FTZ R98, R11, R0, R98 ;  /* 0x000000000b627223 */ /* 0x000fe20000010062 */
[----:B------:R-:W-:-:S03]  /*4d00*/  VIADD R11, R3, 0x19 ;  /* 0x00000019030b7836 */ /* 0x000fc60000000000 */
[CC--:B------:R-:W-:Y:S01]  /*4d10*/  FFMA.FTZ R96, R9.reuse, R0.reuse, R97 ;  /* 0x0000000009607223 */ /* 0x0c0fe20000010061 */
[----:B------:R-:W-:Y:S01]  /*4d20*/  FFMA.FTZ R99, R9, R0, R99 ;  /* 0x0000000009637223 */ /* 0x000fe20000010063 */
[----:B------:R-:W-:Y:S02]  /*4d30*/  I2FP.F32.S32 R9, R12 ;  /* 0x0000000c00097245 */ /* 0x000fe40000201400 */
[----:B------:R-:W-:Y:S02]  /*4d40*/  FSEL R97, R13, -INF , !P5 ;  /* 0xff8000000d617808 */ /* 0x000fe40006800000 */
[----:B------:R-:W-:Y:S01]  /*4d50*/  FSEL R96, R96, -INF , !P0 ;  /* 0xff80000060607808 */ /* 0x000fe20004000000 */
[-C--:B------:R-:W-:Y:S01]  /*4d60*/  FFMA.FTZ R92, R9, R0.reuse, R92 ;  /* 0x00000000095c7223 */ /* 0x080fe2000001005c */
[----:B------:R-:W-:Y:S01]  /*4d70*/  FSEL R99, R99, -INF , !P1 ;  /* 0xff80000063637808 */ /* 0x000fe20004800000 */
[----:B------:R-:W-:Y:S01]  /*4d80*/  FFMA.FTZ R94, R9, R0, R94 ;  /* 0x00000000095e7223 */ /* 0x000fe2000001005e */
[----:B------:R-:W-:Y:S01]  /*4d90*/  ISETP.GE.AND P0, PT, R11, R126, PT ;  /* 0x0000007e0b00720c */ /* 0x000fe20003f06270 */
[----:B------:R-:W-:Y:S01]  /*4da0*/  VIADD R9, R3, 0x20 ;  /* 0x0000002003097836 */ /* 0x000fe20000000000 */
[----:B------:R-:W-:-:S02]  /*4db0*/  ISETP.GE.AND P1, PT, R11, R121, PT ;  /* 0x000000790b00720c */ /* 0x000fc40003f26270 */
[----:B------:R-:W-:Y:S02]  /*4dc0*/  I2FP.F32.S32 R11, R11 ;  /* 0x0000000b000b7245 */ /* 0x000fe40000201400 */
[----:B------:R-:W-:Y:S01]  /*4dd0*/  FSEL R100, R98, -INF , !P6 ;  /* 0xff80000062647808 */ /* 0x000fe20007000000 */
[C---:B--2---:R-:W-:Y:S01]  /*4de0*/  HMMA.16816.F32 R28, R20.reuse, R4, R28 ;  /* 0x00000004141c723c */ /* 0x044fe2000000181c */
[C---:B------:R-:W-:Y:S01]  /*4df0*/  ISETP.GE.AND P5, PT, R12.reuse, R126, PT ;  /* 0x0000007e0c00720c */ /* 0x040fe20003fa6270 */
[CC--:B------:R-:W-:Y:S01]  /*4e00*/  FFMA.FTZ R93, R11.reuse, R0.reuse, R93 ;  /* 0x000000000b5d7223 */ /* 0x0c0fe2000001005d */
[-C--:B------:R-:W-:Y:S01]  /*4e10*/  ISETP.GE.AND P6, PT, R12, R121.reuse, PT ;  /* 0x000000790c00720c */ /* 0x080fe20003fc6270 */
[----:B------:R-:W-:Y:S01]  /*4e20*/  FFMA.FTZ R95, R11, R0, R95 ;  /* 0x000000000b5f7223 */ /* 0x000fe2000001005f */
[C---:B------:R-:W-:Y:S01]  /*4e30*/  VIADD R11, R3.reuse, 0x21 ;  /* 0x00000021030b7836 */ /* 0x040fe20000000000 */
[----:B------:R-:W-:Y:S01]  /*4e40*/  FSEL R117, R92, -INF , !P5 ;  /* 0xff8000005c757808 */ /* 0x000fe20006800000 */
[C---:B------:R-:W-:Y:S01]  /*4e50*/  VIADD R4, R3.reuse, 0x28 ;  /* 0x0000002803047836 */ /* 0x040fe20000000000 */
[----:B------:R-:W-:Y:S01]  /*4e60*/  FSEL R102, R94, -INF , !P6 ;  /* 0xff8000005e667808 */ /* 0x000fe20007000000 */
[----:B------:R-:W-:Y:S01]  /*4e70*/  VIADD R5, R3, 0x29 ;  /* 0x0000002903057836 */ /* 0x000fe20000000000 */
[C---:B------:R-:W-:Y:S01]  /*4e80*/  ISETP.GE.AND P5, PT, R9.reuse, R126, PT ;  /* 0x0000007e0900720c */ /* 0x040fe20003fa6270 */
[----:B------:R-:W-:Y:S01]  /*4e90*/  HMMA.16816.F32 R24, R20, R6, R24 ;  /* 0x000000061418723c */ /* 0x000fe20000001818 */
[----:B------:R-:W-:-:S02]  /*4ea0*/  ISETP.GE.AND P6, PT, R9, R121, PT ;  /* 0x000000790900720c */ /* 0x000fc40003fc6270 */
[----:B------:R-:W-:Y:S02]  /*4eb0*/  FSEL R98, R93, -INF , !P0 ;  /* 0xff8000005d627808 */ /* 0x000fe40004000000 */
[----:B------:R-:W-:Y:S02]  /*4ec0*/  FSEL R106, R95, -INF , !P1 ;  /* 0xff8000005f6a7808 */ /* 0x000fe40004800000 */
[----:B------:R-:W-:Y:S02]  /*4ed0*/  I2FP.F32.S32 R9, R9 ;  /* 0x0000000900097245 */ /* 0x000fe40000201400 */
[C---:B------:R-:W-:Y:S02]  /*4ee0*/  ISETP.GE.AND P0, PT, R11.reuse, R126, PT ;  /* 0x0000007e0b00720c */ /* 0x040fe40003f06270 */
[----:B------:R-:W-:Y:S01]  /*4ef0*/  ISETP.GE.AND P1, PT, R11, R121, PT ;  /* 0x000000790b00720c */ /* 0x000fe20003f26270 */
[CC--:B------:R-:W-:Y:S01]  /*4f00*/  FFMA.FTZ R88, R9.reuse, R0.reuse, R88 ;  /* 0x0000000009587223 */ /* 0x0c0fe20000010058 */
[----:B------:R-:W-:Y:S01]  /*4f10*/  I2FP.F32.S32 R11, R11 ;  /* 0x0000000b000b7245 */ /* 0x000fe20000201400 */
[----:B------:R-:W-:-:S03]  /*4f20*/  FFMA.FTZ R90, R9, R0, R90 ;  /* 0x00000000095a7223 */ /* 0x000fc6000001005a */
[----:B------:R-:W-:Y:S01]  /*4f30*/  FSEL R108, R88, -INF , !P5 ;  /* 0xff800000586c7808 */ /* 0x000fe20006800000 */
[CC--:B------:R-:W-:Y:S01]  /*4f40*/  FFMA.FTZ R89, R11.reuse, R0.reuse, R89 ;  /* 0x000000000b597223 */ /* 0x0c0fe20000010059 */
[----:B------:R-:W-:Y:S01]  /*4f50*/  FFMA.FTZ R91, R11, R0, R91 ;  /* 0x000000000b5b7223 */ /* 0x000fe2000001005b */
[----:B------:R-:W-:Y:S02]  /*4f60*/  FSEL R114, R90, -INF , !P6 ;  /* 0xff8000005a727808 */ /* 0x000fe40007000000 */
[C---:B------:R-:W-:Y:S02]  /*4f70*/  ISETP.GE.AND P5, PT, R4.reuse, R126, PT ;  /* 0x0000007e0400720c */ /* 0x040fe40003fa6270 */
[----:B------:R-:W-:Y:S02]  /*4f80*/  ISETP.GE.AND P6, PT, R4, R121, PT ;  /* 0x000000790400720c */ /* 0x000fe40003fc6270 */
[----:B------:R-:W-:Y:S02]  /*4f90*/  FSEL R111, R89, -INF , !P0 ;  /* 0xff800000596f7808 */ /* 0x000fe40004000000 */
[----:B------:R-:W-:-:S02]  /*4fa0*/  FSEL R112, R91, -INF , !P1 ;  /* 0xff8000005b707808 */ /* 0x000fc40004800000 */
[----:B------:R-:W-:Y:S02]  /*4fb0*/  I2FP.F32.S32 R4, R4 ;  /* 0x0000000400047245 */ /* 0x000fe40000201400 */
[C---:B------:R-:W-:Y:S02]  /*4fc0*/  ISETP.GE.AND P0, PT, R5.reuse, R126, PT ;  /* 0x0000007e0500720c */ /* 0x040fe40003f06270 */
[----:B------:R-:W-:Y:S01]  /*4fd0*/  ISETP.GE.AND P1, PT, R5, R121, PT ;  /* 0x000000790500720c */ /* 0x000fe20003f26270 */
[CC--:B------:R-:W-:Y:S01]  /*4fe0*/  FFMA.FTZ R32, R4.reuse, R0.reuse, R32 ;  /* 0x0000000004207223 */ /* 0x0c0fe20000010020 */
[----:B------:R-:W-:Y:S01]  /*4ff0*/  I2FP.F32.S32 R5, R5 ;  /* 0x0000000500057245 */ /* 0x000fe20000201400 */
[-C--:B------:R-:W-:Y:S01]  /*5000*/  FFMA.FTZ R34, R4, R0.reuse, R34 ;  /* 0x0000000004227223 */ /* 0x080fe20000010022 */
[----:B------:R-:W-:Y:S02]  /*5010*/  VIADD R4, R3, 0x30 ;  /* 0x0000003003047836 */ /* 0x000fe40000000000 */
[----:B------:R-:W-:Y:S01]  /*5020*/  FSEL R113, R32, -INF , !P5 ;  /* 0xff80000020717808 */ /* 0x000fe20006800000 */
[CC--:B------:R-:W-:Y:S01]  /*5030*/  FFMA.FTZ R33, R5.reuse, R0.reuse, R33 ;  /* 0x0000000005217223 */ /* 0x0c0fe20000010021 */
[----:B------:R-:W-:Y:S01]  /*5040*/  FFMA.FTZ R35, R5, R0, R35 ;  /* 0x0000000005237223 */ /* 0x000fe20000010023 */
[----:B------:R-:W-:Y:S01]  /*5050*/  VIADD R5, R3, 0x31 ;  /* 0x0000003103057836 */ /* 0x000fe20000000000 */
[----:B------:R-:W-:-:S02]  /*5060*/  FSEL R115, R34, -INF , !P6 ;  /* 0xff80000022737808 */ /* 0x000fc40007000000 */
[C---:B------:R-:W-:Y:S02]  /*5070*/  ISETP.GE.AND P5, PT, R4.reuse, R126, PT ;  /* 0x0000007e0400720c */ /* 0x040fe40003fa6270 */
[----:B------:R-:W-:Y:S02]  /*5080*/  ISETP.GE.AND P6, PT, R4, R121, PT ;  /* 0x000000790400720c */ /* 0x000fe40003fc6270 */
[----:B------:R-:W-:Y:S02]  /*5090*/  I2FP.F32.S32 R4, R4 ;  /* 0x0000000400047245 */ /* 0x000fe40000201400 */
[----:B------:R-:W-:Y:S02]  /*50a0*/  I2FP.F32.S32 R6, R5 ;  /* 0x0000000500067245 */ /* 0x000fe40000201400 */
[----:B------:R-:W-:Y:S01]  /*50b0*/  FSEL R116, R33, -INF , !P0 ;  /* 0xff80000021747808 */ /* 0x000fe20004000000 */
[-C--:B------:R-:W-:Y:S01]  /*50c0*/  FFMA.FTZ R30, R4, R0.reuse, R30 ;  /* 0x00000000041e7223 */ /* 0x080fe2000001001e */
[----:B------:R-:W-:Y:S01]  /*50d0*/  FSEL R109, R35, -INF , !P1 ;  /* 0xff800000236d7808 */ /* 0x000fe20004800000 */
[----:B------:R-:W-:Y:S01]  /*50e0*/  FFMA.FTZ R29, R6, R0, R29 ;  /* 0x00000000061d7223 */ /* 0x000fe2000001001d */
[C---:B------:R-:W-:Y:S01]  /*50f0*/  ISETP.GE.AND P0, PT, R5.reuse, R126, PT ;  /* 0x0000007e0500720c */ /* 0x040fe20003f06270 */
[-C--:B------:R-:W-:Y:S01]  /*5100*/  FFMA.FTZ R28, R4, R0.reuse, R28 ;  /* 0x00000000041c7223 */ /* 0x080fe2000001001c */
[----:B------:R-:W-:Y:S01]  /*5110*/  ISETP.GE.AND P1, PT, R5, R121, PT ;  /* 0x000000790500720c */ /* 0x000fe20003f26270 */
[----:B------:R-:W-:Y:S01]  /*5120*/  VIADD R5, R3, 0x38 ;  /* 0x0000003803057836 */ /* 0x000fe20000000000 */
[----:B------:R-:W-:Y:S01]  /*5130*/  FSEL R107, R30, -INF , !P6 ;  /* 0xff8000001e6b7808 */ /* 0x000fe20007000000 */
[----:B------:R-:W-:Y:S01]  /*5140*/  FFMA.FTZ R31, R6, R0, R31 ;  /* 0x00000000061f7223 */ /* 0x000fe2000001001f */
        /* <DEDUP_REMOVED lines=11> */
[C---:B------:R-:W-:Y:S01]  /*5200*/  ISETP.GE.AND P1, PT, R3.reuse, R121, PT ;  /* 0x000000790300720c */ /* 0x040fe20003f26270 */
[----:B------:R-:W-:Y:S01]  /*5210*/  VIADD R3, R3, 0x39 ;  /* 0x0000003903037836 */ /* 0x000fe20000000000 */
[----:B------:R-:W-:Y:S01]  /*5220*/  FSEL R33, R24, -INF , !P6 ;  /* 0xff80000018217808 */ /* 0x000fe20007000000 */
[----:B------:R-:W-:Y:S01]  /*5230*/  FFMA.FTZ R10, R4, R0, R10 ;  /* 0x00000000040a7223 */ /* 0x000fe2000001000a */
[----:B------:R-:W-:-:S02]  /*5240*/  FSEL R104, R26, -INF , !P0 ;  /* 0xff8000001a687808 */ /* 0x000fc40004000000 */
[C---:B------:R-:W-:Y:S02]  /*5250*/  ISETP.GE.AND P6, PT, R3.reuse, R126, PT ;  /* 0x0000007e0300720c */ /* 0x040fe40003fc6270 */
[----:B------:R-:W-:Y:S02]  /*5260*/  I2FP.F32.S32 R5, R3 ;  /* 0x0000000300057245 */ /* 0x000fe40000201400 */
[----:B------:R-:W-:Y:S02]  /*5270*/  ISETP.GE.AND P0, PT, R3, R121, PT ;  /* 0x000000790300720c */ /* 0x000fe40003f06270 */
[----:B------:R-:W-:Y:S01]  /*5280*/  FSEL R3, R8, -INF , !P5 ;  /* 0xff80000008037808 */ /* 0x000fe20006800000 */
[CC--:B------:R-:W-:Y:S01]  /*5290*/  FFMA.FTZ R25, R5.reuse, R0.reuse, R25 ;  /* 0x0000000005197223 */ /* 0x0c0fe20000010019 */
[----:B------:R-:W-:Y:S01]  /*52a0*/  ISETP.GE.AND P5, PT, R120, 0x3, PT ;  /* 0x000000037800780c */ /* 0x000fe20003fa6270 */
[----:B------:R-:W-:Y:S01]  /*52b0*/  FFMA.FTZ R27, R5, R0, R27 ;  /* 0x00000000051b7223 */ /* 0x000fe2000001001b */
[----:B------:R-:W-:-:S02]  /*52c0*/  FSEL R16, R10, -INF , !P1 ;  /* 0xff8000000a107808 */ /* 0x000fc40004800000 */
[----:B------:R-:W-:Y:S02]  /*52d0*/  FSEL R32, R25, -INF , !P6 ;  /* 0xff80000019207808 */ /* 0x000fe40007000000 */
[----:B------:R-:W-:-:S07]  /*52e0*/  FSEL R101, R27, -INF , !P0 ;  /* 0xff8000001b657808 */ /* 0x000fce0004000000 */
[----:B------:R-:W-:Y:S05]  /*52f0*/  @!P5 BRA `(.L_x_279) ;  /* 0x000000040000d947 */ /* 0x000fea0003800000 */
[----:B------:R-:W-:Y:S01]  /*5300*/  VIADD R18, R120, 0xfffffffd ;  /* 0xfffffffd78127836 */ /* 0x000fe20000000000 */
[----:B------:R-:W1:Y:S01]  /*5310*/  @!P4 LDC.64 R12, c[0x0][0x218] ;  /* 0x00008600ff0ccb82 */ /* 0x000e620000000a00 */
[----:B------:R2:W-:Y:S01]  /*5320*/  @P4 STS [R141+0x3000], RZ ;  /* 0x003000ff8d004388 */ /* 0x0005e20000000800 */
[----:B------:R-:W-:Y:S01]  /*5330*/  BSSY B0, `(.L_x_280) ;  /* 0x000003b000007945 */ /* 0x000fe20003800000 */
[CC--:B------:R-:W-:Y:S01]  /*5340*/  IMAD.WIDE.U32 R20, R18.reuse, R86.reuse, RZ ;  /* 0x0000005612147225 */ /* 0x0c0fe200078e00ff */
[----:B------:R-:W-:Y:S01]  /*5350*/  SHF.R.S32.HI R17, RZ, 0x1f, R18 ;  /* 0x0000001fff117819 */ /* 0x000fe20000011412 */
[----:B------:R2:W-:Y:S03]  /*5360*/  @P4 STS [R141+0x3004], RZ ;  /* 0x003004ff8d004388 */ /* 0x0005e60000000800 */
[----:B------:R-:W3:Y:S01]  /*5370*/  @!P3 LDC.64 R10, c[0x0][0x218] ;  /* 0x00008600ff0abb82 */ /* 0x000ee20000000a00 */
[----:B------:R-:W-:Y:S01]  /*5380*/  IMAD R17, R17, R86, RZ ;  /* 0x0000005611117224 */ /* 0x000fe200078e02ff */
[----:B------:R2:W-:Y:S03]  /*5390*/  @P4 STS.64 [R141+0x3008], RZ ;  /* 0x003008ff8d004388 */ /* 0x0005e60000000a00 */
[----:B------:R-:W-:Y:S01]  /*53a0*/  IMAD R17, R18, R87, R17 ;  /* 0x0000005712117224 */ /* 0x000fe200078e0211 */
[----:B------:R-:W-:-:S02]  /*53b0*/  LEA R18, P0, R20, R146, 0x6 ;  /* 0x0000009214127211 */ /* 0x000fc400078030ff */
[----:B------:R-:W4:Y:S01]  /*53c0*/  @!P2 LDC.64 R8, c[0x0][0x218] ;  /* 0x00008600ff08ab82 */ /* 0x000f220000000a00 */
[----:B------:R-:W-:-:S05]  /*53d0*/  IMAD.IADD R17, R21, 0x1, R17 ;  /* 0x0000000115117824 */ /* 0x000fca00078e0211 */
[----:B------:R-:W-:Y:S02]  /*53e0*/  LEA.HI.X R17, R20, R149, R17, 0x6, P0 ;  /* 0x0000009514117211 */ /* 0x000fe400000f3411 */
[----:B------:R-:W5:Y:S01]  /*53f0*/  @!P4 LDC.64 R6, c[0x0][0x218] ;  /* 0x00008600ff06cb82 */ /* 0x000f620000000a00 */
[----:B-1----:R-:W-:-:S04]  /*5400*/  @!P4 LEA R12, P6, R18, R12, 0x1 ;  /* 0x0000000c120cc211 */ /* 0x002fc800078c08ff */
[----:B------:R-:W-:-:S03]  /*5410*/  @!P4 LEA.HI.X R13, R18, R13, R17, 0x1, P6 ;  /* 0x0000000d120dc211 */ /* 0x000fc600030f0c11 */
[----:B------:R-:W1:Y:S01]  /*5420*/  @!P3 LDC.64 R4, c[0x0][0x218] ;  /* 0x00008600ff04bb82 */ /* 0x000e620000000a00 */
[C---:B---3--:R-:W-:Y:S01]  /*5430*/  @!P3 LEA R10, P1, R18.reuse, R10, 0x1 ;  /* 0x0000000a120ab211 */ /* 0x048fe200078208ff */
[----:B------:R-:W-:Y:S01]  /*5440*/  @!PT LDS RZ, [RZ] ;  /* 0x00000000fffff984 */ /* 0x000fe20000000800 */
[----:B------:R-:W-:Y:S01]  /*5450*/  @!PT LDS RZ, [RZ] ;  /* 0x00000000fffff984 */ /* 0x000fe20000000800 */
[----:B------:R-:W-:Y:S01]  /*5460*/  @!PT LDS RZ, [RZ] ;  /* 0x00000000fffff984 */ /* 0x000fe20000000800 */
[----:B------:R2:W-:Y:S03]  /*5470*/  @!P4 LDGSTS.E.BYPASS.LTC128B.128 [R141+0x3000], desc[UR8][R12.64] ;  /* 0x030000000c8dcfae */ /* 0x0005e6000b901d48 */
[C---:B------:R-:W-:Y:S01]  /*5480*/  @!P3 LEA.HI.X R11, R18.reuse, R11, R17, 0x1, P1 ;  /* 0x0000000b120bb211 */ /* 0x040fe200008f0c11 */
[----:B------:R2:W-:Y:S01]  /*5490*/  @P3 STS.128 [R141+0x4000], RZ ;  /* 0x004000ff8d003388 */ /* 0x0005e20000000c00 */
[----:B----4-:R-:W-:-:S03]  /*54a0*/  @!P2 LEA R8, P0, R18, R8, 0x1 ;  /* 0x000000081208a211 */ /* 0x010fc600078008ff */
[----:B------:R-:W-:Y:S01]  /*54b0*/  @!PT LDS RZ, [RZ] ;  /* 0x00000000fffff984 */ /* 0x000fe20000000800 */
[----:B------:R-:W-:Y:S01]  /*54c0*/  @!PT LDS RZ, [RZ] ;  /* 0x00000000fffff984 */ /* 0x000fe20000000800 */
[----:B------:R-:W-:Y:S01]  /*54d0*/  @!PT LDS RZ, [RZ] ;  /* 0x00000000fffff984 */ /* 0x000fe20000000800 */
[----:B------:R2:W-:Y:S01]  /*54e0*/  @!P3 LDGSTS.E.BYPASS.LTC128B.128 [R141+0x4000], desc[UR8][R10.64+0x40] ;  /* 0x040000400a8dbfae */ /* 0x0005e2000b901d48 */
[--C-:B------:R-:W-:Y:S02]  /*54f0*/  @!P2 LEA.HI.X R9, R18, R9, R17.reuse, 0x1, P0 ;  /* 0x000000091209a211 */ /* 0x100fe400000f0c11 */
[----:B------:R-:W-:Y:S01]  /*5500*/  IADD3 R18, P0, R135, R18, RZ ;  /* 0x0000001287127210 */ /* 0x000fe20007f1e0ff */
[----:B------:R2:W-:Y:S03]  /*5510*/  @P2 STS.128 [R141+0x5000], RZ ;  /* 0x005000ff8d002388 */ /* 0x0005e60000000c00 */
[----:B-----5:R-:W-:Y:S01]  /*5520*/  @!P4 LEA R6, P1, R18, R6, 0x1 ;  /* 0x000000061206c211 */ /* 0x020fe200078208ff */
[----:B------:R-:W-:Y:S01]  /*5530*/  IMAD.X R17, R134, 0x1, R17, P0 ;  /* 0x0000000186117824 */ /* 0x000fe200000e0611 */
        /* <DEDUP_REMOVED lines=26> */
.L_x_281:
[----:B------:R-:W-:Y:S05]  /*56e0*/  BSYNC B0 ;  /* 0x0000000000007941 */ /* 0x000fea0003800000 */
.L_x_280:
[----:B------:R-:W0:Y:S02]  /*56f0*/  LDGDEPBAR ;  /* 0x00000000000079af */ /* 0x000e240000000000 */
.L_x_279:
[----:B--2---:R-:W-:Y:S01]  /*5700*/  FMNMX.FTZ R7, R85, R3, !PT ;  /* 0x0000000355077209 */ /* 0x004fe20007810000 */
[----:B------:R-:W-:Y:S01]  /*5710*/  LDSM.16.MT88.4 R28, [R128+0x8000] ;  /* 0x00800000801c783b */ /* 0x000fe20000004200 */
[----:B-1----:R-:W-:Y:S02]  /*5720*/  FMNMX.FTZ R4, R84, R16, !PT ;  /* 0x0000001054047209 */ /* 0x002fe40007810000 */
[----:B------:R-:W-:Y:S01]  /*5730*/  FMNMX.FTZ R7, R103, R7, !PT ;  /* 0x0000000767077209 */ /* 0x000fe20007810000 */
[----:B------:R-:W-:Y:S01]  /*5740*/  LDSM.16.MT88.4 R20, [R130+0x7400] ;  /* 0x007400008214783b */ /* 0x000fe20000004200 */
[----:B------:R-:W-:Y:S02]  /*5750*/  FMNMX.FTZ R4, R118, R4, !PT ;  /* 0x0000000476047209 */ /* 0x000fe40007810000 */
[----:B------:R-:W-:Y:S01]  /*5760*/  FMNMX.FTZ R7, R127, R7, !PT ;  /* 0x000000077f077209 */ /* 0x000fe20007810000 */
[----:B------:R-:W-:Y:S01]  /*5770*/  LDSM.16.MT88.4 R24, [R128+0x6400] ;  /* 0x006400008018783b */ /* 0x000fe20000004200 */
        /* <DEDUP_REMOVED lines=27> */
[----:B------:R-:W-:Y:S01]  /*5930*/  @P5 IADD3 R156, R120, -0x3, RZ ;  /* 0xfffffffd789c5810 */ /* 0x000fe20007ffe0ff */
[----:B------:R-:W1:Y:S04]  /*5940*/  SHFL.BFLY PT, R6, R7, 0x2, 0x1f ;  /* 0x0c401f0007067f89 */ /* 0x000e6800000e0000 */
[----:B------:R-:W2:Y:S01]  /*5950*/  SHFL.BFLY PT, R5, R4, 0x2, 0x1f ;  /* 0x0c401f0004057f89 */ /* 0x000ea200000e0000 */
[----:B-1----:R-:W-:-:S02]  /*5960*/  FMNMX.FTZ R6, R7, R6, !PT ;  /* 0x0000000607067209 */ /* 0x002fc40007810000 */
[----:B--2---:R-:W-:-:S03]  /*5970*/  FMNMX.FTZ R5, R4, R5, !PT ;  /* 0x0000000504057209 */ /* 0x004fc60007810000 */
[----:B------:R-:W1:Y:S04]  /*5980*/  SHFL.BFLY PT, R86, R6, 0x1, 0x1f ;  /* 0x0c201f0006567f89 */ /* 0x000e6800000e0000 */
[----:B------:R-:W2:Y:S01]  /*5990*/  SHFL.BFLY PT, R4, R5, 0x1, 0x1f ;  /* 0x0c201f0005047f89 */ /* 0x000ea200000e0000 */
[----:B-1----:R-:W-:-:S04]  /*59a0*/  FMNMX.FTZ R86, R6, R86, !PT ;  /* 0x0000005606567209 */ /* 0x002fc80007810000 */
[C---:B------:R-:W-:Y:S01]  /*59b0*/  FSETP.NEU.FTZ.AND P1, PT, R86.reuse, -INF , PT ;  /* 0xff8000005600780b */ /* 0x040fe20003f3d000 */
[----:B------:R-:W-:-:S05]  /*59c0*/  FMUL.FTZ R34, R86, UR6 ;  /* 0x0000000656227c20 */ /* 0x000fca0008410000 */
[----:B------:R-:W-:-:S05]  /*59d0*/  FSEL R34, R34, RZ, P1 ;  /* 0x000000ff22227208 */ /* 0x000fca0000800000 */
[--C-:B------:R-:W-:Y:S01]  /*59e0*/  FFMA.FTZ R93, R3, UR6, -R34.reuse ;  /* 0x00000006035d7c23 */ /* 0x100fe20008010822 */
[----:B--2---:R-:W-:Y:S01]  /*59f0*/  FMNMX.FTZ R3, R5, R4, !PT ;  /* 0x0000000405037209 */ /* 0x004fe20007810000 */
[--C-:B------:R-:W-:Y:S01]  /*5a00*/  FFMA.FTZ R92, R103, UR6, -R34.reuse ;  /* 0x00000006675c7c23 */ /* 0x100fe20008010822 */
[----:B------:R-:W-:Y:S01]  /*5a10*/  FSEL R4, R86, RZ, P1 ;  /* 0x000000ff56047208 */ /* 0x000fe20000800000 */
[--C-:B------:R-:W-:Y:S01]  /*5a20*/  FFMA.FTZ R91, R127, UR6, -R34.reuse ;  /* 0x000000067f5b7c23 */ /* 0x100fe20008010822 */
[C---:B------:R-:W-:Y:S01]  /*5a30*/  FSETP.NEU.FTZ.AND P0, PT, R3.reuse, -INF , PT ;  /* 0xff8000000300780b */ /* 0x040fe20003f1d000 */
[----:B------:R-:W-:Y:S01]  /*5a40*/  FMUL.FTZ R103, R3, UR6 ;  /* 0x0000000603677c20 */ /* 0x000fe20008410000 */
[----:B------:R-:W-:Y:S01]  /*5a50*/  FFMA.FTZ R90, R119, UR6, -R34 ;  /* 0x00000006775a7c23 */ /* 0x000fe20008010822 */
[----:B------:R-:W-:Y:S01]  /*5a60*/  FADD.FTZ R4, R85, -R4 ;  /* 0x8000000455047221 */ /* 0x000fe20000010000 */
[----:B------:R-:W-:Y:S01]  /*5a70*/  FSEL R5, R3, RZ, P0 ;  /* 0x000000ff03057208 */ /* 0x000fe20000000000 */
[----:B------:R-:W-:Y:S01]  /*5a80*/  MUFU.EX2 R93, R93 ;  /* 0x0000005d005d7308 */ /* 0x000fe20000000800 */
[----:B------:R-:W-:Y:S01]  /*5a90*/  FSEL R103, R103, RZ, P0 ;  /* 0x000000ff67677208 */ /* 0x000fe20000000000 */
[----:B------:R-:W-:Y:S01]  /*5aa0*/  FMUL.FTZ R4, R4, UR6 ;  /* 0x0000000604047c20 */ /* 0x000fe20008410000 */
[--C-:B------:R-:W-:Y:S01]  /*5ab0*/  FFMA.FTZ R95, R97, UR6, -R34.reuse ;  /* 0x00000006615f7c23 */ /* 0x100fe20008010822 */
[----:B------:R-:W-:Y:S01]  /*5ac0*/  FADD.FTZ R5, R84, -R5 ;  /* 0x8000000554057221 */ /* 0x000fe20000010000 */
[--C-:B------:R-:W-:Y:S01]  /*5ad0*/  FFMA.FTZ R96, R96, UR6, -R34.reuse ;  /* 0x0000000660607c23 */ /* 0x100fe20008010822 */
[--C-:B------:R-:W-:Y:S01]  /*5ae0*/  FFMA.FTZ R89, R16, UR6, -R103.reuse ;  /* 0x0000000610597c23 */ /* 0x100fe20008010867 */
[--C-:B------:R-:W-:Y:S01]  /*5af0*/  FFMA.FTZ R88, R118, UR6, -R103.reuse ;  /* 0x0000000676587c23 */ /* 0x100fe20008010867 */
[----:B------:R-:W1:Y:S01]  /*5b00*/  LDSM.16.MT88.4 R16, [R130+0x6000] ;  /* 0x006000008210783b */ /* 0x000e620000004200 */
[----:B------:R-:W-:Y:S01]  /*5b10*/  FMUL.FTZ R5, R5, UR6 ;  /* 0x0000000605057c20 */ /* 0x000fe20008410000 */
[----:B------:R-:W2:Y:S01]  /*5b20*/  MUFU.EX2 R94, R4 ;  /* 0x00000004005e7308 */ /* 0x000ea20000000800 */
[--C-:B------:R-:W-:Y:S01]  /*5b30*/  FFMA.FTZ R87, R15, UR6, -R103.reuse ;  /* 0x000000060f577c23 */ /* 0x100fe20008010867 */
[--C-:B------:R-:W-:Y:S01]  /*5b40*/  FFMA.FTZ R85, R14, UR6, -R103.reuse ;  /* 0x000000060e557c23 */ /* 0x100fe20008010867 */
[--C-:B------:R-:W-:Y:S01]  /*5b50*/  FFMA.FTZ R97, R117, UR6, -R34.reuse ;  /* 0x0000000675617c23 */ /* 0x100fe20008010822 */
[----:B------:R-:W-:Y:S01]  /*5b60*/  LDSM.16.MT88.4 R12, [R130+0x7000] ;  /* 0x00700000820c783b */ /* 0x000fe20000004200 */
[--C-:B------:R-:W-:Y:S01]  /*5b70*/  FFMA.FTZ R98, R98, UR6, -R34.reuse ;  /* 0x0000000662627c23 */ /* 0x100fe20008010822 */
[--C-:B------:R-:W-:Y:S01]  /*5b80*/  FFMA.FTZ R100, R100, UR6, -R103.reuse ;  /* 0x0000000664647c23 */ /* 0x100fe20008010867 */
[--C-:B------:R-:W-:Y:S01]  /*5b90*/  FFMA.FTZ R99, R99, UR6, -R103.reuse ;  /* 0x0000000663637c23 */ /* 0x100fe20008010867 */
[----:B------:R3:W4:Y:S01]  /*5ba0*/  MUFU.EX2 R84, R5 ;  /* 0x0000000500547308 */ /* 0x0007220000000800 */
        /* <DEDUP_REMOVED lines=8> */
[-C--:B--2---:R-:W-:Y:S01]  /*5c30*/  FMUL.FTZ R80, R80, R94.reuse ;  /* 0x0000005e50507220 */ /* 0x084fe20000410000 */
[-C--:B------:R-:W-:Y:S01]  /*5c40*/  FMUL.FTZ R81, R81, R94.reuse ;  /* 0x0000005e51517220 */ /* 0x080fe20000410000 */
[-C--:B------:R-:W-:Y:S01]  /*5c50*/  FMUL.FTZ R76, R76, R94.reuse ;  /* 0x0000005e4c4c7220 */ /* 0x080fe20000410000 */
[-C--:B------:R-:W-:Y:S01]  /*5c60*/  FMUL.FTZ R77, R77, R94.reuse ;  /* 0x0000005e4d4d7220 */ /* 0x080fe20000410000 */
[-C--:B------:R-:W-:Y:S01]  /*5c70*/  FMUL.FTZ R36, R36, R94.reuse ;  /* 0x0000005e24247220 */ /* 0x080fe20000410000 */
[-C--:B------:R-:W-:Y:S01]  /*5c80*/  FMUL.FTZ R37, R37, R94.reuse ;  /* 0x0000005e25257220 */ /* 0x080fe20000410000 */
[----:B------:R-:W-:Y:S01]  /*5c90*/  FMUL.FTZ R40, R40, R94 ;  /* 0x0000005e28287220 */ /* 0x000fe20000410000 */
[----:B------:R-:W-:Y:S01]  /*5ca0*/  MUFU.EX2 R91, R91 ;  /* 0x0000005b005b7308 */ /* 0x000fe20000000800 */
[----:B---3--:R-:W2:Y:S01]  /*5cb0*/  LDSM.16.MT88.4 R4, [R128+0x6000] ;  /* 0x006000008004783b */ /* 0x008ea20000004200 */
[-C--:B----4-:R-:W-:Y:S01]  /*5cc0*/  FMUL.FTZ R82, R82, R84.reuse ;  /* 0x0000005452527220 */ /* 0x090fe20000410000 */
[-C--:B------:R-:W-:Y:S01]  /*5cd0*/  FMUL.FTZ R83, R83, R84.reuse ;  /* 0x0000005453537220 */ /* 0x080fe20000410000 */
[-C--:B------:R-:W-:Y:S01]  /*5ce0*/  FMUL.FTZ R78, R78, R84.reuse ;  /* 0x000000544e4e7220 */ /* 0x080fe20000410000 */
[-C--:B------:R-:W-:Y:S01]  /*5cf0*/  FMUL.FTZ R79, R79, R84.reuse ;  /* 0x000000544f4f7220 */ /* 0x080fe20000410000 */
[-C--:B------:R-:W-:Y:S01]  /*5d00*/  FMUL.FTZ R38, R38, R84.reuse ;  /* 0x0000005426267220 */ /* 0x080fe20000410000 */
[----:B------:R-:W-:Y:S01]  /*5d10*/  FMUL.FTZ R39, R39, R84 ;  /* 0x0000005427277220 */ /* 0x000fe20000410000 */
[----:B------:R-:W3:Y:S01]  /*5d20*/  MUFU.EX2 R90, R90 ;  /* 0x0000005a005a7308 */ /* 0x000ee20000000800 */
[----:B-----5:R-:W-:Y:S01]  /*5d30*/  F2FP.F16.F32.PACK_AB R8, R92, R93 ;  /* 0x0000005d5c08723e */ /* 0x020fe200000000ff */
[----:B------:R-:W-:Y:S01]  /*5d40*/  FMUL.FTZ R41, R41, R94 ;  /* 0x0000005e29297220 */ /* 0x000fe20000410000 */
[-C--:B------:R-:W-:Y:S01]  /*5d50*/  FMUL.FTZ R42, R42, R84.reuse ;  /* 0x000000542a2a7220 */ /* 0x080fe20000410000 */
[----:B------:R-:W-:Y:S01]  /*5d60*/  FMUL.FTZ R43, R43, R84 ;  /* 0x000000542b2b7220 */ /* 0x000fe20000410000 */
[-C--:B------:R-:W-:Y:S01]  /*5d70*/  FMUL.FTZ R44, R44, R94.reuse ;  /* 0x0000005e2c2c7220 */ /* 0x080fe20000410000 */
[----:B------:R-:W-:Y:S01]  /*5d80*/  FMUL.FTZ R45, R45, R94 ;  /* 0x0000005e2d2d7220 */ /* 0x000fe20000410000 */
[-C--:B------:R-:W-:Y:S01]  /*5d90*/  FMUL.FTZ R46, R46, R84.reuse ;  /* 0x000000542e2e7220 */ /* 0x080fe20000410000 */
[----:B------:R-:W-:Y:S01]  /*5da0*/  MUFU.EX2 R89, R89 ;  /* 0x0000005900597308 */ /* 0x000fe20000000800 */
[----:B------:R-:W-:Y:S01]  /*5db0*/  FMUL.FTZ R47, R47, R84 ;  /* 0x000000542f2f7220 */ /* 0x000fe20000410000 */
[-C--:B------:R-:W-:Y:S01]  /*5dc0*/  FMUL.FTZ R48, R48, R94.reuse ;  /* 0x0000005e30307220 */ /* 0x080fe20000410000 */
[----:B------:R-:W-:Y:S01]  /*5dd0*/  FMUL.FTZ R49, R49, R94 ;  /* 0x0000005e31317220 */ /* 0x000fe20000410000 */
[-C--:B------:R-:W-:Y:S01]  /*5de0*/  FMUL.FTZ R50, R50, R84.reuse ;  /* 0x0000005432327220 */ /* 0x080fe20000410000 */
[----:B------:R-:W-:Y:S01]  /*5df0*/  FMUL.FTZ R51, R51, R84 ;  /* 0x0000005433337220 */ /* 0x000fe20000410000 */
[-C--:B------:R-:W-:Y:S01]  /*5e00*/  FMUL.FTZ R52, R52, R94.reuse ;  /* 0x0000005e34347220 */ /* 0x080fe20000410000 */
[----:B------:R-:W-:Y:S01]  /*5e10*/  FMUL.FTZ R53, R53, R94 ;  /* 0x0000005e35357220 */ /* 0x000fe20000410000 */
[----:B------:R-:W4:Y:S01]  /*5e20*/  MUFU.EX2 R88, R88 ;  /* 0x0000005800587308 */ /* 0x000f220000000800 */
[----:B---3--:R-:W-:Y:S01]  /*5e30*/  F2FP.F16.F32.PACK_AB R10, R90, R91 ;  /* 0x0000005b5a0a723e */ /* 0x008fe200000000ff */
[-C--:B------:R-:W-:Y:S01]  /*5e40*/  FMUL.FTZ R54, R54, R84.reuse ;  /* 0x0000005436367220 */ /* 0x080fe20000410000 */
[----:B------:R-:W-:Y:S01]  /*5e50*/  FMUL.FTZ R55, R55, R84 ;  /* 0x0000005437377220 */ /* 0x000fe20000410000 */
[-C--:B------:R-:W-:Y:S01]  /*5e60*/  FMUL.FTZ R56, R56, R94.reuse ;  /* 0x0000005e38387220 */ /* 0x080fe20000410000 */
[----:B------:R-:W-:Y:S01]  /*5e70*/  FMUL.FTZ R57, R57, R94 ;  /* 0x0000005e39397220 */ /* 0x000fe20000410000 */
[-C--:B------:R-:W-:Y:S01]  /*5e80*/  FMUL.FTZ R58, R58, R84.reuse ;  /* 0x000000543a3a7220 */ /* 0x080fe20000410000 */
[----:B------:R-:W-:Y:S01]  /*5e90*/  FMUL.FTZ R59, R59, R84 ;  /* 0x000000543b3b7220 */ /* 0x000fe20000410000 */
[----:B------:R-:W-:Y:S01]  /*5ea0*/  MUFU.EX2 R87, R87 ;  /* 0x0000005700577308 */ /* 0x000fe20000000800 */
[-C--:B------:R-:W-:Y:S01]  /*5eb0*/  FMUL.FTZ R60, R60, R94.reuse ;  /* 0x0000005e3c3c7220 */ /* 0x080fe20000410000 */
[----:B------:R-:W-:Y:S01]  /*5ec0*/  FMUL.FTZ R61, R61, R94 ;  /* 0x0000005e3d3d7220 */ /* 0x000fe20000410000 */
[-C--:B------:R-:W-:Y:S01]  /*5ed0*/  FMUL.FTZ R62, R62, R84.reuse ;  /* 0x000000543e3e7220 */ /* 0x080fe20000410000 */
[----:B------:R-:W-:Y:S01]  /*5ee0*/  FMUL.FTZ R63, R63, R84 ;  /* 0x000000543f3f7220 */ /* 0x000fe20000410000 */
[-C--:B------:R-:W-:Y:S01]  /*5ef0*/  FMUL.FTZ R72, R72, R94.reuse ;  /* 0x0000005e48487220 */ /* 0x080fe20000410000 */
[----:B------:R-:W-:Y:S01]  /*5f00*/  FMUL.FTZ R73, R73, R94 ;  /* 0x0000005e49497220 */ /* 0x000fe20000410000 */
[-C--:B------:R-:W-:Y:S01]  /*5f10*/  FMUL.FTZ R74, R74, R84.reuse ;  /* 0x000000544a4a7220 */ /* 0x080fe20000410000 */
[----:B------:R-:W3:Y:S01]  /*5f20*/  MUFU.EX2 R85, R85 ;  /* 0x0000005500557308 */ /* 0x000ee20000000800 */
[----:B----4-:R-:W-:Y:S01]  /*5f30*/  F2FP.F16.F32.PACK_AB R9, R88, R89 ;  /* 0x000000595809723e */ /* 0x010fe200000000ff */
[----:B------:R-:W-:Y:S01]  /*5f40*/  FMUL.FTZ R75, R75, R84 ;  /* 0x000000544b4b7220 */ /* 0x000fe20000410000 */
[-C--:B------:R-:W-:Y:S01]  /*5f50*/  FMUL.FTZ R68, R68, R94.reuse ;  /* 0x0000005e44447220 */ /* 0x080fe20000410000 */
[----:B------:R-:W-:Y:S01]  /*5f60*/  FMUL.FTZ R69, R69, R94 ;  /* 0x0000005e45457220 */ /* 0x000fe20000410000 */
[-C--:B------:R-:W-:Y:S01]  /*5f70*/  FMUL.FTZ R70, R70, R84.reuse ;  /* 0x0000005446467220 */ /* 0x080fe20000410000 */
[----:B------:R-:W-:Y:S01]  /*5f80*/  FMUL.FTZ R71, R71, R84 ;  /* 0x0000005447477220 */ /* 0x000fe20000410000 */
[-C--:B------:R-:W-:Y:S01]  /*5f90*/  FMUL.FTZ R64, R64, R94.reuse ;  /* 0x0000005e40407220 */ /* 0x080fe20000410000 */
[----:B------:R-:W4:Y:S01]  /*5fa0*/  MUFU.EX2 R95, R95 ;  /* 0x0000005f005f7308 */ /* 0x000f220000000800 */
[----:B------:R-:W-:Y:S01]  /*5fb0*/  FMUL.FTZ R65, R65, R94 ;  /* 0x0000005e41417220 */ /* 0x000fe20000410000 */
[-C--:B------:R-:W-:Y:S01]  /*5fc0*/  FMUL.FTZ R66, R66, R84.reuse ;  /* 0x0000005442427220 */ /* 0x080fe20000410000 */
[----:B------:R-:W-:Y:S01]  /*5fd0*/  FMUL.FTZ R67, R67, R84 ;  /* 0x0000005443437220 */ /* 0x000fe20000410000 */
[--C-:B------:R-:W-:Y:S01]  /*5fe0*/  FFMA.FTZ R112, R112, UR6, -R103.reuse ;  /* 0x0000000670707c23 */ /* 0x100fe20008010867 */
[--C-:B------:R-:W-:Y:S01]  /*5ff0*/  FFMA.FTZ R115, R115, UR6, -R103.reuse ;  /* 0x0000000673737c23 */ /* 0x100fe20008010867 */
[--C-:B------:R-:W-:Y:S01]  /*6000*/  FFMA.FTZ R109, R109, UR6, -R103.reuse ;  /* 0x000000066d6d7c23 */ /* 0x100fe20008010867 */
[--C-:B------:R-:W-:Y:S01]  /*6010*/  FFMA.FTZ R110, R110, UR6, -R34.reuse ;  /* 0x000000066e6e7c23 */ /* 0x100fe20008010822 */
[----:B------:R-:W-:Y:S01]  /*6020*/  MUFU.EX2 R96, R96 ;  /* 0x0000006000607308 */ /* 0x000fe20000000800 */
[----:B---3--:R-:W-:Y:S01]  /*6030*/  F2FP.F16.F32.PACK_AB R11, R85, R87 ;  /* 0x00000057550b723e */ /* 0x008fe200000000ff */
[--C-:B------:R-:W-:Y:S01]  /*6040*/  FFMA.FTZ R117, R35, UR6, -R34.reuse ;  /* 0x0000000623757c23 */ /* 0x100fe20008010822 */
[--C-:B------:R-:W-:Y:S01]  /*6050*/  FFMA.FTZ R118, R33, UR6, -R34.reuse ;  /* 0x0000000621767c23 */ /* 0x100fe20008010822 */
[----:B------:R-:W-:Y:S01]  /*6060*/  FFMA.FTZ R119, R32, UR6, -R34 ;  /* 0x0000000620777c23 */ /* 0x000fe20008010822 */
[--C-:B------:R-:W-:Y:S01]  /*6070*/  FFMA.FTZ R107, R107, UR6, -R103.reuse ;  /* 0x000000066b6b7c23 */ /* 0x100fe20008010867 */
[--C-:B------:R-:W-:Y:S01]  /*6080*/  FFMA.FTZ R105, R105, UR6, -R103.reuse ;  /* 0x0000000669697c23 */ /* 0x100fe20008010867 */
[--C-:B------:R-:W-:Y:S01]  /*6090*/  FFMA.FTZ R104, R104, UR6, -R103.reuse ;  /* 0x0000000668687c23 */ /* 0x100fe20008010867 */
[C---:B-1----:R-:W-:Y:S01]  /*60a0*/  HMMA.16816.F32 R80, R8.reuse, R16, R80 ;  /* 0x000000100850723c */ /* 0x042fe20000001850 */
[----:B------:R-:W-:Y:S01]  /*60b0*/  MUFU.EX2 R97, R97 ;  /* 0x0000006100617308 */ /* 0x000fe20000000800 */
[----:B------:R-:W-:Y:S01]  /*60c0*/  FFMA.FTZ R101, R101, UR6, -R103 ;  /* 0x0000000665657c23 */ /* 0x000fe20008010867 */
[----:B------:R-:W-:Y:S01]  /*60d0*/  LDSM.16.MT88.4 R32, [R128+0x8800] ;  /* 0x008800008020783b */ /* 0x000fe20000004200 */
[----:B------:R-:W-:Y:S01]  /*60e0*/  FFMA.FTZ R93, R158, R94, R93 ;  /* 0x0000005e9e5d7223 */ /* 0x000fe2000001005d */
[----:B------:R-:W-:Y:S01]  /*60f0*/  FFMA.FTZ R84, R157, R84, R89 ;  /* 0x000000549d547223 */ /* 0x000fe20000010059 */
[----:B------:R-:W-:Y:S01]  /*6100*/  HMMA.16816.F32 R76, R8, R18, R76 ;  /* 0x00000012084c723c */ /* 0x000fe2000000184c */
[----:B------:R-:W1:Y:S01]  /*6110*/  LDSM.16.MT88.4 R16, [R128+0x7000] ;  /* 0x007000008010783b */ /* 0x000e620000004200 */
[----:B------:R-:W-:Y:S01]  /*6120*/  FADD.FTZ R93, R92, R93 ;  /* 0x0000005d5c5d7221 */ /* 0x000fe20000010000 */
[----:B------:R-:W-:Y:S01]  /*6130*/  MUFU.EX2 R98, R98 ;  /* 0x0000006200627308 */ /* 0x000fe20000000800 */
[----:B------:R-:W-:-:S02]  /*6140*/  FADD.FTZ R84, R88, R84 ;  /* 0x0000005458547221 */ /* 0x000fc40000010000 */
[----:B--2---:R-:W-:Y:S01]  /*6150*/  HMMA.16816.F32 R36, R8, R4, R36 ;  /* 0x000000040824723c */ /* 0x004fe20000001824 */
[----:B------:R-:W-:Y:S01]  /*6160*/  FADD.FTZ R93, R91, R93 ;  /* 0x0000005d5b5d7221 */ /* 0x000fe20000010000 */
[----:B------:R-:W-:-:S03]  /*6170*/  FADD.FTZ R84, R87, R84 ;  /* 0x0000005457547221 */ /* 0x000fc60000010000 */
[----:B------:R-:W2:Y:S01]  /*6180*/  MUFU.EX2 R100, R100 ;  /* 0x0000006400647308 */ /* 0x000ea20000000800 */
[C---:B------:R-:W-:Y:S01]  /*6190*/  HMMA.16816.F32 R40, R8.reuse, R6, R40 ;  /* 0x000000060828723c */ /* 0x040fe20000001828 */
[----:B------:R-:W3:Y:S01]  /*61a0*/  LDSM.16.MT88.4 R4, [R130+0x8000] ;  /* 0x008000008204783b */ /* 0x000ee20000004200 */
[----:B------:R-:W-:Y:S01]  /*61b0*/  FADD.FTZ R93, R90, R93 ;  /* 0x0000005d5a5d7221 */ /* 0x000fe20000010000 */
[----:B------:R-:W-:Y:S01]  /*61c0*/  FADD.FTZ R84, R85, R84 ;  /* 0x0000005455547221 */ /* 0x000fe20000010000 */
[-C--:B------:R-:W-:Y:S02]  /*61d0*/  MOV R85, R86.reuse ;  /* 0x0000005600557202 */ /* 0x080fe40000000f00 */
[----:B------:R-:W-:Y:S01]  /*61e0*/  HMMA.16816.F32 R44, R8, R12, R44 ;  /* 0x0000000c082c723c */ /* 0x000fe2000000182c */
[----:B------:R-:W5:Y:S01]  /*61f0*/  MUFU.EX2 R99, R99 ;  /* 0x0000006300637308 */ /* 0x000f620000000800 */
[----:B----4-:R-:W-:Y:S01]  /*6200*/  FADD.FTZ R93, R95, R93 ;  /* 0x0000005d5f5d7221 */ /* 0x010fe20000010000 */
[----:B------:R-:W-:-:S03]  /*6210*/  @P5 MOV R85, R86 ;  /* 0x0000005600555202 */ /* 0x000fc60000000f00 */
[C---:B------:R-:W-:Y:S01]  /*6220*/  HMMA.16816.F32 R48, R8.reuse, R14, R48 ;  /* 0x0000000e0830723c */ /* 0x040fe20000001830 */
[----:B------:R-:W4:Y:S02]  /*6230*/  LDSM.16.MT88.4 R12, [R130+0x6400] ;  /* 0x00640000820c783b */ /* 0x000f240000004200 */
[----:B------:R-:W-:Y:S01]  /*6240*/  MUFU.EX2 R102, R102 ;  /* 0x0000006600667308 */ /* 0x000fe20000000800 */
[----:B--2---:R-:W-:Y:S02]  /*6250*/  FADD.FTZ R84, R100, R84 ;  /* 0x0000005464547221 */ /* 0x004fe40000010000 */
[C---:B------:R-:W-:Y:S05]  /*6260*/  HMMA.16816.F32 R68, R8.reuse, R28, R68 ;  /* 0x0000001c0844723c */ /* 0x040fea0000001844 */
[----:B------:R-:W2:Y:S01]  /*6270*/  MUFU.EX2 R106, R106 ;  /* 0x0000006a006a7308 */ /* 0x000ea20000000800 */
[C---:B------:R-:W-:Y:S06]  /*6280*/  HMMA.16816.F32 R64, R8.reuse, R30, R64 ;  /* 0x0000001e0840723c */ /* 0x040fec0000001840 */
[C---:B-1----:R-:W-:Y:S01]  /*6290*/  HMMA.16816.F32 R52, R8.reuse, R16, R52 ;  /* 0x000000100834723c */ /* 0x042fe20000001834 */
[----:B------:R-:W-:Y:S05]  /*62a0*/  MUFU.EX2 R108, R108 ;  /* 0x0000006c006c7308 */ /* 0x000fea0000000800 */
[C---:B------:R-:W-:Y:S01]  /*62b0*/  HMMA.16816.F32 R56, R8.reuse, R18, R56 ;  /* 0x000000120838723c */ /* 0x040fe20000001838 */
[----:B------:R-:W1:Y:S02]  /*62c0*/  LDSM.16.MT88.4 R16, [R128+0x7400] ;  /* 0x007400008010783b */ /* 0x000e640000004200 */
[----:B------:R-:W4:Y:S03]  /*62d0*/  MUFU.EX2 R111, R111 ;  /* 0x0000006f006f7308 */ /* 0x000f260000000800 */
[C---:B---3--:R-:W-:Y:S05]  /*62e0*/  HMMA.16816.F32 R60, R8.reuse, R4, R60 ;  /* 0x00000004083c723c */ /* 0x048fea000000183c */
[----:B------:R-:W-:Y:S01]  /*62f0*/  MUFU.EX2 R113, R113 ;  /* 0x0000007100717308 */ /* 0x000fe20000000800 */
[----:B------:R-:W-:Y:S01]  /*6300*/  HMMA.16816.F32 R72, R8, R6, R72 ;  /* 0x000000060848723c */ /* 0x000fe20000001848 */
[C---:B------:R-:W-:Y:S01]  /*6310*/  F2FP.F16.F32.PACK_AB R4, R96.reuse, R95 ;  /* 0x0000005f6004723e */ /* 0x040fe200000000ff */
[----:B------:R-:W-:Y:S01]  /*6320*/  LDSM.16.MT88.4 R8, [R128+0x8400] ;  /* 0x008400008008783b */ /* 0x000fe20000004200 */
[C---:B-----5:R-:W-:Y:S01]  /*6330*/  F2FP.F16.F32.PACK_AB R5, R99.reuse, R100 ;  /* 0x000000646305723e */ /* 0x060fe200000000ff */
[----:B------:R-:W-:Y:S01]  /*6340*/  FADD.FTZ R96, R96, R93 ;  /* 0x0000005d60607221 */ /* 0x000fe20000010000 */
[----:B------:R-:W-:Y:S01]  /*6350*/  FADD.FTZ R99, R99, R84 ;  /* 0x0000005463637221 */ /* 0x000fe20000010000 */
[----:B------:R-:W-:Y:S01]  /*6360*/  MOV R84, R3 ;  /* 0x0000000300547202 */ /* 0x000fe20000000f00 */
[----:B------:R-:W3:Y:S01]  /*6370*/  MUFU.EX2 R116, R116 ;  /* 0x0000007400747308 */ /* 0x000ee20000000800 */
[----:B------:R-:W-:Y:S01]  /*6380*/  F2FP.F16.F32.PACK_AB R6, R98, R97 ;  /* 0x000000616206723e */ /* 0x000fe200000000ff */
[----:B------:R-:W-:Y:S01]  /*6390*/  FADD.FTZ R96, R97, R96 ;  /* 0x0000006061607221 */ /* 0x000fe20000010000 */
[----:B--2---:R-:W-:Y:S01]  /*63a0*/  F2FP.F16.F32.PACK_AB R7, R106, R102 ;  /* 0x000000666a07723e */ /* 0x004fe200000000ff */
[----:B------:R-:W-:Y:S01]  /*63b0*/  FADD.FTZ R99, R102, R99 ;  /* 0x0000006366637221 */ /* 0x000fe20000010000 */
[----:B----4-:R-:W-:Y:S01]  /*63c0*/  F2FP.F16.F32.PACK_AB R28, R111, R108 ;  /* 0x0000006c6f1c723e */ /* 0x010fe200000000ff */
[----:B------:R-:W-:Y:S01]  /*63d0*/  FADD.FTZ R98, R98, R96 ;  /* 0x0000006062627221 */ /* 0x000fe20000010000 */
[----:B------:R-:W-:Y:S01]  /*63e0*/  @P5 MOV R84, R3 ;  /* 0x0000000300545202 */ /* 0x000fe20000000f00 */
[----:B------:R-:W2:Y:S01]  /*63f0*/  MUFU.EX2 R114, R114 ;  /* 0x0000007200727308 */ /* 0x000ea20000000800 */
[----:B------:R-:W-:Y:S01]  /*6400*/  FADD.FTZ R106, R106, R99 ;  /* 0x000000636a6a7221 */ /* 0x000fe20000010000 */
[----:B------:R-:W-:Y:S01]  /*6410*/  HMMA.16816.F32 R80, R4, R12, R80 ;  /* 0x0000000c0450723c */ /* 0x000fe20000001850 */
[----:B------:R-:W-:-:S04]  /*6420*/  FADD.FTZ R98, R108, R98 ;  /* 0x000000626c627221 */ /* 0x000fc80000010000 */
[----:B------:R-:W-:Y:S01]  /*6430*/  FADD.FTZ R111, R111, R98 ;  /* 0x000000626f6f7221 */ /* 0x000fe20000010000 */
[C---:B------:R-:W-:Y:S01]  /*6440*/  HMMA.16816.F32 R76, R4.reuse, R14, R76 ;  /* 0x0000000e044c723c */ /* 0x040fe2000000184c */
[----:B------:R-:W4:Y:S01]  /*6450*/  LDSM.16.MT88.4 R12, [R130+0x8400] ;  /* 0x00840000820c783b */ /* 0x000f220000004200 */
[----:B------:R-:W5:Y:S01]  /*6460*/  MUFU.EX2 R112, R112 ;  /* 0x0000007000707308 */ /* 0x000f620000000800 */
[C---:B---3--:R-:W-:Y:S01]  /*6470*/  F2FP.F16.F32.PACK_AB R30, R116.reuse, R113 ;  /* 0x00000071741e723e */ /* 0x048fe200000000ff */
[----:B------:R-:W-:Y:S02]  /*6480*/  FADD.FTZ R111, R113, R111 ;  /* 0x0000006f716f7221 */ /* 0x000fe40000010000 */
[C---:B------:R-:W-:Y:S02]  /*6490*/  HMMA.16816.F32 R44, R4.reuse, R20, R44 ;  /* 0x00000014042c723c */ /* 0x040fe4000000182c */
[----:B------:R-:W-:Y:S01]  /*64a0*/  FADD.FTZ R116, R116, R111 ;  /* 0x0000006f74747221 */ /* 0x000fe20000010000 */
[----:B--2---:R-:W-:Y:S01]  /*64b0*/  FADD.FTZ R106, R114, R106 ;  /* 0x0000006a726a7221 */ /* 0x004fe20000010000 */
[----:B------:R-:W2:Y:S02]  /*64c0*/  MUFU.EX2 R115, R115 ;  /* 0x0000007300737308 */ /* 0x000ea40000000800 */
[C---:B------:R-:W-:Y:S01]  /*64d0*/  HMMA.16816.F32 R48, R4.reuse, R22, R48 ;  /* 0x000000160430723c */ /* 0x040fe20000001830 */
[----:B------:R-:W3:Y:S05]  /*64e0*/  LDSM.16.MT88.4 R20, [R130+0x6800] ;  /* 0x006800008214783b */ /* 0x000eea0000004200 */
[----:B-1----:R-:W-:Y:S01]  /*64f0*/  HMMA.16816.F32 R52, R4, R16, R52 ;  /* 0x000000100434723c */ /* 0x002fe20000001834 */
[----:B------:R-:W1:Y:S01]  /*6500*/  MUFU.EX2 R109, R109 ;  /* 0x0000006d006d7308 */ /* 0x000e620000000800 */
[C---:B-----5:R-:W-:Y:S01]  /*6510*/  F2FP.F16.F32.PACK_AB R29, R112.reuse, R114 ;  /* 0x00000072701d723e */ /* 0x060fe200000000ff */
[----:B------:R-:W-:-:S03]  /*6520*/  FADD.FTZ R112, R112, R106 ;  /* 0x0000006a70707221 */ /* 0x000fc60000010000 */
[C---:B------:R-:W-:Y:S01]  /*6530*/  HMMA.16816.F32 R56, R4.reuse, R18, R56 ;  /* 0x000000120438723c */ /* 0x040fe20000001838 */
[----:B------:R-:W5:Y:S02]  /*6540*/  LDSM.16.MT88.4 R16, [R128+0x6800] ;  /* 0x006800008010783b */ /* 0x000f640000004200 */
[----:B------:R-:W4:Y:S01]  /*6550*/  MUFU.EX2 R110, R110 ;  /* 0x0000006e006e7308 */ /* 0x000f220000000800 */
[----:B--2---:R-:W-:Y:S02]  /*6560*/  FADD.FTZ R112, R115, R112 ;  /* 0x0000007073707221 */ /* 0x004fe40000010000 */
[C---:B------:R-:W-:Y:S05]  /*6570*/  HMMA.16816.F32 R36, R4.reuse, R24, R36 ;  /* 0x000000180424723c */ /* 0x040fea0000001824 */
[----:B------:R-:W2:Y:S01]  /*6580*/  MUFU.EX2 R117, R117 ;  /* 0x0000007500757308 */ /* 0x000ea20000000800 */
[----:B------:R-:W-:Y:S01]  /*6590*/  HMMA.16816.F32 R40, R4, R26, R40 ;  /* 0x0000001a0428723c */ /* 0x000fe20000001828 */
[C---:B-1----:R-:W-:Y:S01]  /*65a0*/  F2FP.F16.F32.PACK_AB R31, R109.reuse, R115 ;  /* 0x000000736d1f723e */ /* 0x042fe200000000ff */
[----:B------:R-:W-:Y:S01]  /*65b0*/  LDSM.16.MT88.4 R24, [R130+0x6c00] ;  /* 0x006c00008218783b */ /* 0x000fe20000004200 */
[----:B------:R-:W-:-:S03]  /*65c0*/  FADD.FTZ R109, R109, R112 ;  /* 0x000000706d6d7221 */ /* 0x000fc60000010000 */
[----:B----4-:R-:W-:Y:S01]  /*65d0*/  HMMA.16816.F32 R60, R4, R12, R60 ;  /* 0x0000000c043c723c */ /* 0x010fe2000000183c */
[----:B------:R-:W1:Y:S01]  /*65e0*/  MUFU.EX2 R118, R118 ;  /* 0x0000007600767308 */ /* 0x000e620000000800 */
[----:B------:R-:W-:-:S04]  /*65f0*/  FADD.FTZ R116, R110, R116 ;  /* 0x000000746e747221 */ /* 0x000fc80000010000 */
[C---:B------:R-:W-:Y:S01]  /*6600*/  HMMA.16816.F32 R72, R4.reuse, R14, R72 ;  /* 0x0000000e0448723c */ /* 0x040fe20000001848 */
[----:B------:R-:W4:Y:S02]  /*6610*/  LDSM.16.MT88.4 R12, [R130+0x7800] ;  /* 0x00780000820c783b */ /* 0x000f240000004200 */
[----:B------:R-:W5:Y:S01]  /*6620*/  MUFU.EX2 R119, R119 ;  /* 0x0000007700777308 */ /* 0x000f620000000800 */
[----:B--2---:R-:W-:Y:S02]  /*6630*/  FADD.FTZ R116, R117, R116 ;  /* 0x0000007475747221 */ /* 0x004fe40000010000 */
[C---:B------:R-:W-:Y:S05]  /*6640*/  HMMA.16816.F32 R68, R4.reuse, R8, R68 ;  /* 0x000000080444723c */ /* 0x040fea0000001844 */
[----:B------:R-:W2:Y:S01]  /*6650*/  MUFU.EX2 R107, R107 ;  /* 0x0000006b006b7308 */ /* 0x000ea20000000800 */
[----:B------:R-:W-:Y:S01]  /*6660*/  HMMA.16816.F32 R64, R4, R10, R64 ;  /* 0x0000000a0440723c */ /* 0x000fe20000001840 */
[----:B------:R-:W4:Y:S01]  /*6670*/  LDSM.16.MT88.4 R4, [R130+0x8800] ;  /* 0x008800008204783b */ /* 0x000f220000004200 */
[----:B-1----:R-:W-:-:S03]  /*6680*/  FADD.FTZ R116, R118, R116 ;  /* 0x0000007476747221 */ /* 0x002fc60000010000 */
[----:B------:R-:W1:Y:S01]  /*6690*/  LDSM.16.MT88.4 R8, [R128+0x7800] ;  /* 0x007800008008783b */ /* 0x000e620000004200 */
[----:B---3--:R-:W-:Y:S01]  /*66a0*/  HMMA.16816.F32 R80, R28, R20, R80 ;  /* 0x000000141c50723c */ /* 0x008fe20000001850 */
[----:B------:R-:W3:Y:S01]  /*66b0*/  MUFU.EX2 R105, R105 ;  /* 0x0000006900697308 */ /* 0x000ee20000000800 */
[----:B-----5:R-:W-:-:S04]  /*66c0*/  FADD.FTZ R158, R119, R116 ;  /* 0x00000074779e7221 */ /* 0x020fc80000010000 */
[C---:B------:R-:W-:Y:S01]  /*66d0*/  HMMA.16816.F32 R76, R28.reuse, R22, R76 ;  /* 0x000000161c4c723c */ /* 0x040fe2000000184c */
[----:B------:R-:W5:Y:S02]  /*66e0*/  LDSM.16.MT88.4 R20, [R128+0x6c00] ;  /* 0x006c00008014783b */ /* 0x000f640000004200 */
[----:B------:R-:W4:Y:S01]  /*66f0*/  MUFU.EX2 R104, R104 ;  /* 0x0000006800687308 */ /* 0x000f220000000800 */
[----:B--2---:R-:W-:Y:S02]  /*6700*/  FADD.FTZ R109, R107, R109 ;  /* 0x0000006d6b6d7221 */ /* 0x004fe40000010000 */
[C---:B------:R-:W-:Y:S05]  /*6710*/  HMMA.16816.F32 R36, R28.reuse, R16, R36 ;  /* 0x000000101c24723c */ /* 0x040fea0000001824 */
[----:B------:R-:W2:Y:S01]  /*6720*/  MUFU.EX2 R101, R101 ;  /* 0x0000006500657308 */ /* 0x000ea20000000800 */
[----:B------:R-:W-:Y:S01]  /*6730*/  HMMA.16816.F32 R40, R28, R18, R40 ;  /* 0x000000121c28723c */ /* 0x000fe20000001828 */
[----:B------:R-:W5:Y:S01]  /*6740*/  LDSM.16.MT88.4 R16, [R130+0x7c00] ;  /* 0x007c00008210783b */ /* 0x000f620000004200 */
[----:B---3--:R-:W-:-:S04]  /*6750*/  FADD.FTZ R109, R105, R109 ;  /* 0x0000006d696d7221 */ /* 0x008fc80000010000 */
[----:B----4-:R-:W-:Y:S01]  /*6760*/  HMMA.16816.F32 R44, R28, R12, R44 ;  /* 0x0000000c1c2c723c */ /* 0x010fe2000000182c */
[----:B------:R-:W-:-:S05]  /*6770*/  FADD.FTZ R109, R104, R109 ;  /* 0x0000006d686d7221 */ /* 0x000fca0000010000 */
[----:B------:R-:W-:Y:S01]  /*6780*/  HMMA.16816.F32 R48, R28, R14, R48 ;  /* 0x0000000e1c30723c */ /* 0x000fe20000001830 */
[----:B------:R-:W3:Y:S01]  /*6790*/  LDSM.16.MT88.4 R12, [R128+0x7c00] ;  /* 0x007c0000800c783b */ /* 0x000ee20000004200 */
[----:B--2---:R-:W-:-:S04]  /*67a0*/  FADD.FTZ R157, R101, R109 ;  /* 0x0000006d659d7221 */ /* 0x004fc80000010000 */
[C---:B------:R-:W-:Y:S06]  /*67b0*/  HMMA.16816.F32 R60, R28.reuse, R4, R60 ;  /* 0x000000041c3c723c */ /* 0x040fec000000183c */
[----:B------:R-:W-:Y:S01]  /*67c0*/  HMMA.16816.F32 R72, R28, R6, R72 ;  /* 0x000000061c48723c */ /* 0x000fe20000001848 */
[----:B------:R-:W-:Y:S02]  /*67d0*/  F2FP.F16.F32.PACK_AB R4, R117, R110 ;  /* 0x0000006e7504723e */ /* 0x000fe400000000ff */
[----:B------:R-:W-:-:S03]  /*67e0*/  F2FP.F16.F32.PACK_AB R5, R105, R107 ;  /* 0x0000006b6905723e */ /* 0x000fc600000000ff */
[----:B-1----:R-:W-:Y:S01]  /*67f0*/  HMMA.16816.F32 R52, R28, R8, R52 ;  /* 0x000000081c34723c */ /* 0x002fe20000001834 */
[----:B------:R-:W-:Y:S02]  /*6800*/  F2FP.F16.F32.PACK_AB R6, R119, R118 ;  /* 0x000000767706723e */ /* 0x000fe400000000ff */
[----:B------:R-:W-:-:S03]  /*6810*/  F2FP.F16.F32.PACK_AB R7, R101, R104 ;  /* 0x000000686507723e */ /* 0x000fc600000000ff */
[----:B------:R-:W-:Y:S01]  /*6820*/  HMMA.16816.F32 R56, R28, R10, R56 ;  /* 0x0000000a1c38723c */ /* 0x000fe20000001838 */
[----:B------:R-:W1:Y:S05]  /*6830*/  LDSM.16.MT88.4 R8, [R130+0x8c00] ;  /* 0x008c00008208783b */ /* 0x000e6a0000004200 */
[C---:B-----5:R-:W-:Y:S06]  /*6840*/  HMMA.16816.F32 R36, R4.reuse, R20, R36 ;  /* 0x000000140424723c */ /* 0x060fec0000001824 */
[----:B------:R-:W-:Y:S01]  /*6850*/  HMMA.16816.F32 R40, R4, R22, R40 ;  /* 0x000000160428723c */ /* 0x000fe20000001828 */
[----:B------:R-:W2:Y:S05]  /*6860*/  LDSM.16.MT88.4 R20, [R128+0x8c00] ;  /* 0x008c00008014783b */ /* 0x000eaa0000004200 */
[C---:B------:R-:W-:Y:S06]  /*6870*/  HMMA.16816.F32 R68, R28.reuse, R32, R68 ;  /* 0x000000201c44723c */ /* 0x040fec0000001844 */
[----:B------:R-:W-:Y:S01]  /*6880*/  HMMA.16816.F32 R64, R28, R34, R64 ;  /* 0x000000221c40723c */ /* 0x000fe20000001840 */
[----:B------:R-:W-:-:S05]  /*6890*/  MOV R32, R2 ;  /* 0x0000000200207202 */ /* 0x000fca0000000f00 */
[C---:B------:R-:W-:Y:S06]  /*68a0*/  HMMA.16816.F32 R80, R4.reuse, R24, R80 ;  /* 0x000000180450723c */ /* 0x040fec0000001850 */
[C---:B------:R-:W-:Y:S06]  /*68b0*/  HMMA.16816.F32 R76, R4.reuse, R26, R76 ;  /* 0x0000001a044c723c */ /* 0x040fec000000184c */
[C---:B------:R-:W-:Y:S06]  /*68c0*/  HMMA.16816.F32 R44, R4.reuse, R16, R44 ;  /* 0x00000010042c723c */ /* 0x040fec000000182c */
[C---:B------:R-:W-:Y:S06]  /*68d0*/  HMMA.16816.F32 R48, R4.reuse, R18, R48 ;  /* 0x000000120430723c */ /* 0x040fec0000001830 */
[C---:B---3--:R-:W-:Y:S06]  /*68e0*/  HMMA.16816.F32 R52, R4.reuse, R12, R52 ;  /* 0x0000000c0434723c */ /* 0x048fec0000001834 */
[C---:B------:R-:W-:Y:S06]  /*68f0*/  HMMA.16816.F32 R56, R4.reuse, R14, R56 ;  /* 0x0000000e0438723c */ /* 0x040fec0000001838 */
[C---:B-1----:R-:W-:Y:S06]  /*6900*/  HMMA.16816.F32 R60, R4.reuse, R8, R60 ;  /* 0x00000008043c723c */ /* 0x042fec000000183c */
[C---:B------:R-:W-:Y:S06]  /*6910*/  HMMA.16816.F32 R72, R4.reuse, R10, R72 ;  /* 0x0000000a0448723c */ /* 0x040fec0000001848 */
[C---:B--2---:R-:W-:Y:S06]  /*6920*/  HMMA.16816.F32 R68, R4.reuse, R20, R68 ;  /* 0x000000140444723c */ /* 0x044fec0000001844 */
[----:B------:R-:W-:Y:S01]  /*6930*/  HMMA.16816.F32 R64, R4, R22, R64 ;  /* 0x000000160440723c */ /* 0x000fe20000001840 */
[----:B------:R-:W-:-:S08]  /*6940*/  NOP ;  /* 0x0000000000007918 */ /* 0x000fd00000000000 */
[----:B------:R-:W-:-:S15]  /*6950*/  @P5 BRA `(.L_x_282) ;  /* 0x0000000000045947 */ /* 0x000fde0003800000 */
.L_x_278:
[----:B------:R-:W-:-:S07]  /*6960*/  IADD3 R156, R32, -0x1, RZ ;  /* 0xffffffff209c7810 */ /* 0x000fce0007ffe0ff */
.L_x_282:
        /* <DEDUP_REMOVED lines=12> */
.L_x_286:
[----:B------:R-:W-:Y:S01]  /*6a30*/  ISETP.GE.AND P4, PT, R150, UR5, PT ;  /* 0x0000000596007c0c */ /* 0x000fe2000bf86270 */
[----:B------:R-:W-:Y:S01]  /*6a40*/  VIADD R86, R156, 0xffffffff ;  /* 0xffffffff9c567836 */ /* 0x000fe20000000000 */
[----:B------:R-:W1:Y:S03]  /*6a50*/  @!P3 LDC.64 R94, c[0x0][0x218] ;  /* 0x00008600ff5ebb82 */ /* 0x000e660000000a00 */
[----:B------:R-:W-:Y:S01]  /*6a60*/  IMAD.WIDE.U32 R100, R86, UR6, RZ ;  /* 0x0000000656647c25 */ /* 0x000fe2000f8e00ff */
[----:B------:R-:W-:Y:S04]  /*6a70*/  SHF.R.S32.HI R85, RZ, 0x1f, R86 ;  /* 0x0000001fff557819 */ /* 0x000fe80000011456 */
[----:B------:R-:W2:Y:S01]  /*6a80*/  @!P2 LDC.64 R92, c[0x0][0x218] ;  /* 0x00008600ff5cab82 */ /* 0x000ea20000000a00 */
[----:B------:R-:W-:Y:S01]  /*6a90*/  IMAD R85, R85, UR6, RZ ;  /* 0x0000000655557c24 */ /* 0x000fe2000f8e02ff */
[----:B------:R-:W-:Y:S01]  /*6aa0*/  LEA R99, P0, R100, R146, 0x6 ;  /* 0x0000009264637211 */ /* 0x000fe200078030ff */
[----:B------:R3:W-:Y:S02]  /*6ab0*/  @P4 STS [R141+0x3000], RZ ;  /* 0x003000ff8d004388 */ /* 0x0007e40000000800 */
[----:B------:R-:W-:Y:S02]  /*6ac0*/  IMAD R85, R86, UR7, R85 ;  /* 0x0000000756557c24 */ /* 0x000fe4000f8e0255 */
[----:B------:R3:W-:Y:S01]  /*6ad0*/  @P4 STS [R141+0x3004], RZ ;  /* 0x003004ff8d004388 */ /* 0x0007e20000000800 */
[----:B------:R-:W4:Y:S01]  /*6ae0*/  @!P4 LDC.64 R96, c[0x0][0x218] ;  /* 0x00008600ff60cb82 */ /* 0x000f220000000a00 */
[----:B------:R-:W-:Y:S02]  /*6af0*/  IMAD.IADD R85, R101, 0x1, R85 ;  /* 0x0000000165557824 */ /* 0x000fe400078e0255 */
[----:B------:R3:W-:Y:S03]  /*6b00*/  @P4 STS.64 [R141+0x3008], RZ ;  /* 0x003008ff8d004388 */ /* 0x0007e60000000a00 */
[----:B------:R-:W-:Y:S02]  /*6b10*/  LEA.HI.X R85, R100, R149, R85, 0x6, P0 ;  /* 0x0000009564557211 */ /* 0x000fe400000f3455 */
[----:B------:R-:W5:Y:S08]  /*6b20*/  @!P4 LDC.64 R90, c[0x0][0x218] ;  /* 0x00008600ff5acb82 */ /* 0x000f700000000a00 */
[----:B------:R-:W3:Y:S08]  /*6b30*/  @!P3 LDC.64 R88, c[0x0][0x218] ;  /* 0x00008600ff58bb82 */ /* 0x000ef00000000a00 */
[----:B------:R-:W3:Y:S01]  /*6b40*/  @!P2 LDC.64 R86, c[0x0][0x218] ;  /* 0x00008600ff56ab82 */ /* 0x000ee20000000a00 */
[C---:B----4-:R-:W-:Y:S02]  /*6b50*/  @!P4 LEA R96, P0, R99.reuse, R96, 0x1 ;  /* 0x000000606360c211 */ /* 0x050fe400078008ff */
[C---:B-1----:R-:W-:Y:S02]  /*6b60*/  @!P3 LEA R94, P6, R99.reuse, R94, 0x1 ;  /* 0x0000005e635eb211 */ /* 0x042fe400078c08ff */
[C-C-:B------:R-:W-:Y:S02]  /*6b70*/  @!P4 LEA.HI.X R97, R99.reuse, R97, R85.reuse, 0x1, P0 ;  /* 0x000000616361c211 */ /* 0x140fe400000f0c55 */
[C-C-:B------:R-:W-:Y:S02]  /*6b80*/  @!P3 LEA.HI.X R95, R99.reuse, R95, R85.reuse, 0x1, P6 ;  /* 0x0000005f635fb211 */ /* 0x140fe400030f0c55 */
[----:B--2---:R-:W-:Y:S01]  /*6b90*/  @!P2 LEA R92, P1, R99, R92, 0x1 ;  /* 0x0000005c635ca211 */ /* 0x004fe200078208ff */
[----:B------:R-:W-:Y:S01]  /*6ba0*/  @!PT LDS RZ, [RZ] ;  /* 0x00000000fffff984 */ /* 0x000fe20000000800 */
[----:B------:R-:W-:Y:S01]  /*6bb0*/  @!PT LDS RZ, [RZ] ;  /* 0x00000000fffff984 */ /* 0x000fe20000000800 */
[----:B------:R-:W-:Y:S01]  /*6bc0*/  @!PT LDS RZ, [RZ] ;  /* 0x00000000fffff984 */ /* 0x000fe20000000800 */
[----:B------:R1:W-:Y:S01]  /*6bd0*/  @!P4 LDGSTS.E.BYPASS.LTC128B.128 [R141+0x3000], desc[UR8][R96.64] ;  /* 0x03000000608dcfae */ /* 0x0003e2000b901d48 */
[----:B------:R-:W-:Y:S02]  /*6be0*/  IADD3 R100, P0, R135, R99, RZ ;  /* 0x0000006387647210 */ /* 0x000fe40007f1e0ff */
[--C-:B------:R-:W-:Y:S01]  /*6bf0*/  @!P2 LEA.HI.X R93, R99, R93, R85.reuse, 0x1, P1 ;  /* 0x0000005d635da211 */ /* 0x100fe200008f0c55 */
[----:B------:R1:W-:Y:S01]  /*6c00*/  @P3 STS.128 [R141+0x4000], RZ ;  /* 0x004000ff8d003388 */ /* 0x0003e20000000c00 */
[----:B-----5:R-:W-:Y:S01]  /*6c10*/  @!P4 LEA R90, P6, R100, R90, 0x1 ;  /* 0x0000005a645ac211 */ /* 0x020fe200078c08ff */
[----:B------:R-:W-:Y:S01]  /*6c20*/  IMAD.X R85, R134, 0x1, R85, P0 ;  /* 0x0000000186557824 */ /* 0x000fe200000e0655 */
[C---:B---3--:R-:W-:Y:S01]  /*6c30*/  @!P3 LEA R88, P1, R100.reuse, R88, 0x1 ;  /* 0x000000586458b211 */ /* 0x048fe200078208ff */
[----:B------:R-:W-:Y:S01]  /*6c40*/  @!PT LDS RZ, [RZ] ;  /* 0x00000000fffff984 */ /* 0x000fe20000000800 */
[----:B------:R-:W-:Y:S01]  /*6c50*/  @!PT LDS RZ, [RZ] ;  /* 0x00000000fffff984 */ /* 0x000fe20000000800 */
[----:B------:R-:W-:Y:S01]  /*6c60*/  @!PT LDS RZ, [RZ] ;  /* 0x00000000fffff984 */ /* 0x000fe20000000800 */
[----:B------:R1:W-:Y:S03]  /*6c70*/  @!P3 LDGSTS.E.BYPASS.LTC128B.128 [R141+0x4000], desc[UR8][R94.64+0x40] ;  /* 0x040000405e8dbfae */ /* 0x0003e6000b901d48 */
[C-C-:B------:R-:W-:Y:S01]  /*6c80*/  @!P4 LEA.HI.X R91, R100.reuse, R91, R85.reuse, 0x1, P6 ;  /* 0x0000005b645bc211 */ /* 0x140fe200030f0c55 */
[----:B------:R1:W-:Y:S01]  /*6c90*/  @P2 STS.128 [R141+0x5000], RZ ;  /* 0x005000ff8d002388 */ /* 0x0003e20000000c00 */
[C-C-:B------:R-:W-:Y:S02]  /*6ca0*/  @!P3 LEA.HI.X R89, R100.reuse, R89, R85.reuse, 0x1, P1 ;  /* 0x000000596459b211 */ /* 0x140fe400008f0c55 */
[C---:B------:R-:W-:Y:S01]  /*6cb0*/  @!P2 LEA R86, P0, R100.reuse, R86, 0x1 ;  /* 0x000000566456a211 */ /* 0x040fe200078008ff */
[----:B------:R-:W-:Y:S01]  /*6cc0*/  @!PT LDS RZ, [RZ] ;  /* 0x00000000fffff984 */ /* 0x000fe20000000800 */
[----:B------:R-:W-:Y:S01]  /*6cd0*/  @!PT LDS RZ, [RZ] ;  /* 0x00000000fffff984 */ /* 0x000fe20000000800 */
[----:B------:R-:W-:Y:S01]  /*6ce0*/  @!PT LDS RZ, [RZ] ;  /* 0x00000000fffff984 */ /* 0x000fe20000000800 */
[----:B------:R1:W-:Y:S03]  /*6cf0*/  @!P2 LDGSTS.E.BYPASS.LTC128B.128 [R141+0x5000], desc[UR8][R92.64+0x80] ;  /* 0x050000805c8dafae */ /* 0x0003e6000b901d48 */
[----:B------:R-:W-:Y:S01]  /*6d00*/  @!P2 LEA.HI.X R87, R100, R87, R85, 0x1, P0 ;  /* 0x000000576457a211 */ /* 0x000fe200000f0c55 */
        /* <DEDUP_REMOVED lines=17> */
.L_x_284:
        /* <DEDUP_REMOVED lines=12> */
[C---:B--2---:R-:W-:Y:S01]  /*6ee0*/  @!P4 LEA R8, P5, R17.reuse, R8, 0x1 ;  /* 0x000000081108c211 */ /* 0x044fe200078a08ff */
[----:B------:R-:W2:Y:S01]  /*6ef0*/  @!P3 LDC.64 R12, c[0x0][0x220] ;  /* 0x00008800ff0cbb82 */ /* 0x000ea20000000a00 */
[C---:B-1----:R-:W-:Y:S01]  /*6f00*/  @!P4 LEA R14, P0, R18.reuse, R14, 0x1 ;  /* 0x0000000e120ec211 */ /* 0x042fe200078008ff */
[----:B------:R-:W-:Y:S03]  /*6f10*/  @P4 STS [R141+0x6000], RZ ;  /* 0x006000ff8d004388 */ /* 0x000fe60000000800 */
[C-C-:B------:R-:W-:Y:S02]  /*6f20*/  @!P4 LEA.HI.X R15, R18.reuse, R15, R16.reuse, 0x1, P0 ;  /* 0x0000000f120fc211 */ /* 0x140fe400000f0c10 */
[----:B------:R-:W-:Y:S01]  /*6f30*/  @P4 STS [R141+0x6004], RZ ;  /* 0x006004ff8d004388 */ /* 0x000fe20000000800 */
[----:B------:R-:W1:Y:S04]  /*6f40*/  @!P2 LDC.64 R10, c[0x0][0x220] ;  /* 0x00008800ff0aab82 */ /* 0x000e680000000a00 */
[----:B------:R-:W-:Y:S05]  /*6f50*/  @P4 STS.64 [R141+0x6008], RZ ;  /* 0x006008ff8d004388 */ /* 0x000fea0000000a00 */
[----:B------:R-:W-:Y:S01]  /*6f60*/  @!PT LDS RZ, [RZ] ;  /* 0x00000000fffff984 */ /* 0x000fe20000000800 */
[----:B------:R-:W-:Y:S01]  /*6f70*/  @!PT LDS RZ, [RZ] ;  /* 0x00000000fffff984 */ /* 0x000fe20000000800 */
[----:B------:R-:W-:Y:S01]  /*6f80*/  @!PT LDS RZ, [RZ] ;  /* 0x00000000fffff984 */ /* 0x000fe20000000800 */
[----:B------:R-:W-:Y:S01]  /*6f90*/  @!P4 LDGSTS.E.BYPASS.LTC128B.128 [R141+0x6000], desc[UR8][R14.64] ;  /* 0x060000000e8dcfae */ /* 0x000fe2000b901d48 */
[----:B------:R-:W3:Y:S04]  /*6fa0*/  @!P3 LDC.64 R6, c[0x0][0x220] ;  /* 0x00008800ff06bb82 */ /* 0x000ee80000000a00 */
[----:B------:R-:W-:Y:S01]  /*6fb0*/  @P3 STS.128 [R141+0x7000], RZ ;  /* 0x007000ff8d003388 */ /* 0x000fe20000000c00 */
[C---:B--2---:R-:W-:Y:S03]  /*6fc0*/  @!P3 LEA R12, P1, R18.reuse, R12, 0x1 ;  /* 0x0000000c120cb211 */ /* 0x044fe600078208ff */
[----:B------:R-:W2:Y:S01]  /*6fd0*/  @!P2 LDC.64 R4, c[0x0][0x220] ;  /* 0x00008800ff04ab82 */ /* 0x000ea20000000a00 */
[C-C-:B------:R-:W-:Y:S02]  /*6fe0*/  @!P3 LEA.HI.X R13, R18.reuse, R13, R16.reuse, 0x1, P1 ;  /* 0x0000000d120db211 */ /* 0x140fe400008f0c10 */
[C---:B-1----:R-:W-:Y:S03]  /*6ff0*/  @!P2 LEA R10, P0, R18.reuse, R10, 0x1 ;  /* 0x0000000a120aa211 */ /* 0x042fe600078008ff */
[----:B------:R-:W-:Y:S01]  /*7000*/  @!PT LDS RZ, [RZ] ;  /* 0x00000000fffff984 */ /* 0x000fe20000000800 */
[----:B------:R-:W-:Y:S01]  /*7010*/  @!PT LDS RZ, [RZ] ;  /* 0x00000000fffff984 */ /* 0x000fe20000000800 */
[----:B------:R-:W-:Y:S01]  /*7020*/  @!PT LDS RZ, [RZ] ;  /* 0x00000000fffff984 */ /* 0x000fe20000000800 */
[----:B------:R-:W-:Y:S01]  /*7030*/  @!P3 LDGSTS.E.BYPASS.LTC128B.128 [R141+0x7000], desc[UR8][R12.64+0x40] ;  /* 0x070000400c8dbfae */ /* 0x000fe2000b901d48 */
[--C-:B------:R-:W-:Y:S04]  /*7040*/  @!P2 LEA.HI.X R11, R18, R11, R16.reuse, 0x1, P0 ;  /* 0x0000000b120ba211 */ /* 0x100fe800000f0c10 */
[----:B------:R-:W-:Y:S01]  /*7050*/  @P2 STS.128 [R141+0x8000], RZ ;  /* 0x008000ff8d002388 */ /* 0x000fe20000000c00 */
[----:B------:R-:W-:Y:S01]  /*7060*/  IMAD.X R16, R138, 0x1, R16, P6 ;  /* 0x000000018a107824 */ /* 0x000fe200030e0610 */
[C---:B---3--:R-:W-:Y:S03]  /*7070*/  @!P3 LEA R6, P1, R17.reuse, R6, 0x1 ;  /* 0x000000061106b211 */ /* 0x048fe600078208ff */
[----:B------:R-:W-:Y:S01]  /*7080*/  @!PT LDS RZ, [RZ] ;  /* 0x00000000fffff984 */ /* 0x000fe20000000800 */
[----:B------:R-:W-:Y:S01]  /*7090*/  @!PT LDS RZ, [RZ] ;  /* 0x00000000fffff984 */ /* 0x000fe20000000800 */
[----:B------:R-:W-:Y:S01]  /*70a0*/  @!PT LDS RZ, [RZ] ;  /* 0x00000000fffff984 */ /* 0x000fe20000000800 */
[----:B------:R-:W-:Y:S01]  /*70b0*/  @!P2 LDGSTS.E.BYPASS.LTC128B.128 [R141+0x8000], desc[UR8][R10.64+0x80] ;  /* 0x080000800a8dafae */ /* 0x000fe2000b901d48 */
[C-C-:B------:R-:W-:Y:S04]  /*70c0*/  @!P4 LEA.HI.X R9, R17.reuse, R9, R16.reuse, 0x1, P5 ;  /* 0x000000091109c211 */ /* 0x140fe800028f0c10 */
[----:B------:R-:W-:Y:S01]  /*70d0*/  @P4 STS.128 [R141+0x6800], RZ ;  /* 0x006800ff8d004388 */ /* 0x000fe20000000c00 */
[C-C-:B------:R-:W-:Y:S02]  /*70e0*/  @!P3 LEA.HI.X R7, R17.reuse, R7, R16.reuse, 0x1, P1 ;  /* 0x000000071107b211 */ /* 0x140fe400008f0c10 */
[C---:B------:R-:W-:Y:S02]  /*70f0*/  ISETP.GT.AND P5, PT, R156.reuse, RZ, PT ;  /* 0x000000ff9c00720c */ /* 0x040fe40003fa4270 */
[----:B------:R-:W-:Y:S01]  /*7100*/  @!PT LDS RZ, [RZ] ;  /* 0x00000000fffff984 */ /* 0x000fe20000000800 */
[----:B------:R-:W-:Y:S01]  /*7110*/  @!PT LDS RZ, [RZ] ;  /* 0x00000000fffff984 */ /* 0x000fe20000000800 */
[----:B------:R-:W-:Y:S01]  /*7120*/  @!PT LDS RZ, [RZ] ;  /* 0x00000000fffff984 */ /* 0x000fe20000000800 */
[----:B------:R1:W-:Y:S01]  /*7130*/  @!P4 LDGSTS.E.BYPASS.LTC128B.128 [R141+0x6800], desc[UR8][R8.64] ;  /* 0x06800000088dcfae */ /* 0x0003e2000b901d48 */
[C---:B--2---:R-:W-:Y:S04]  /*7140*/  @!P2 LEA R4, P0, R17.reuse, R4, 0x1 ;  /* 0x000000041104a211 */ /* 0x044fe800078008ff */
[----:B------:R-:W-:Y:S01]  /*7150*/  @P3 STS.128 [R141+0x7800], RZ ;  /* 0x007800ff8d003388 */ /* 0x000fe20000000c00 */
[----:B------:R-:W-:Y:S04]  /*7160*/  @!P2 LEA.HI.X R5, R17, R5, R16, 0x1, P0 ;  /* 0x000000051105a211 */ /* 0x000fe800000f0c10 */
[----:B------:R-:W-:Y:S01]  /*7170*/  @!PT LDS RZ, [RZ] ;  /* 0x00000000fffff984 */ /* 0x000fe20000000800 */
[----:B------:R-:W-:Y:S01]  /*7180*/  @!PT LDS RZ, [RZ] ;  /* 0x00000000fffff984 */ /* 0x000fe20000000800 */
[----:B------:R-:W-:Y:S01]  /*7190*/  @!PT LDS RZ, [RZ] ;  /* 0x00000000fffff984 */ /* 0x000fe20000000800 */
[----:B------:R-:W-:Y:S05]  /*71a0*/  @!P3 LDGSTS.E.BYPASS.LTC128B.128 [R141+0x7800], desc[UR8][R6.64+0x40] ;  /* 0x07800040068dbfae */ /* 0x000fea000b901d48 */
[----:B------:R-:W-:Y:S05]  /*71b0*/  @P2 STS.128 [R141+0x8800], RZ ;  /* 0x008800ff8d002388 */ /* 0x000fea0000000c00 */
[----:B------:R-:W-:Y:S01]  /*71c0*/  @!PT LDS RZ, [RZ] ;  /* 0x00000000fffff984 */ /* 0x000fe20000000800 */
[----:B------:R-:W-:Y:S01]  /*71d0*/  @!PT LDS RZ, [RZ] ;  /* 0x00000000fffff984 */ /* 0x000fe20000000800 */
[----:B------:R-:W-:Y:S01]  /*71e0*/  @!PT LDS RZ, [RZ] ;  /* 0x00000000fffff984 */ /* 0x000fe20000000800 */
[----:B------:R2:W-:Y:S05]  /*71f0*/  @!P2 LDGSTS.E.BYPASS.LTC128B.128 [R141+0x8800], desc[UR8][R4.64+0x80] ;  /* 0x08800080048dafae */ /* 0x0005ea000b901d48 */
[----:B------:R-:W-:Y:S05]  /*7200*/  LDSM.16.M88.4 R32, [R133] ;  /* 0x000000008520783b */ /* 0x000fea0000000200 */
[----:B------:R-:W-:Y:S05]  /*7210*/  LDSM.16.M88.4 R16, [R132+0x3400] ;  /* 0x003400008410783b */ /* 0x000fea0000000200 */
[----:B-1----:R-:W2:Y:S05]  /*7220*/  LDSM.16.M88.4 R8, [R132+0x3000] ;  /* 0x003000008408783b */ /* 0x002eaa0000000200 */
[----:B------:R-:W1:Y:S05]  /*7230*/  LDSM.16.M88.4 R24, [R132+0x3800] ;  /* 0x003800008418783b */ /* 0x000e6a0000000200 */
[----:B------:R-:W3:Y:S05]  /*7240*/  LDSM.16.M88.4 R84, [R132+0x3c00] ;  /* 0x003c00008454783b */ /* 0x000eea0000000200 */
[----:B------:R-:W0:Y:S05]  /*7250*/  LDGDEPBAR ;  /* 0x00000000000079af */ /* 0x000e2a0000000000 */
[----:B------:R-:W-:Y:S05]  /*7260*/  LDSM.16.M88.4 R88, [R131] ;  /* 0x000000008358783b */ /* 0x000fea0000000200 */
[----:B------:R-:W4:Y:S05]  /*7270*/  LDSM.16.M88.4 R92, [R129+0x3000] ;  /* 0x00300000815c783b */ /* 0x000f2a0000000200 */
[----:B------:R-:W5:Y:S05]  /*7280*/  LDSM.16.M88.4 R96, [R129+0x3400] ;  /* 0x003400008160783b */ /* 0x000f6a0000000200 */
[----:B------:R-:W5:Y:S05]  /*7290*/  LDSM.16.M88.4 R100, [R129+0x3800] ;  /* 0x003800008164783b */ /* 0x000f6a0000000200 */
[----:B------:R-:W5:Y:S01]  /*72a0*/  LDSM.16.M88.4 R104, [R129+0x3c00] ;  /* 0x003c00008168783b */ /* 0x000f620000000200 */
[C---:B--2---:R-:W-:Y:S04]  /*72b0*/  HMMA.16816.F32 R4, R32.reuse, R8, RZ ;  /* 0x000000082004723c */ /* 0x044fe800000018ff */
[----:B------:R-:W-:Y:S02]  /*72c0*/  LDSM.16.M88.4 R108, [R133+0x1000] ;  /* 0x00100000856c783b */ /* 0x000fe40000000200 */
[C---:B------:R-:W-:Y:S03]  /*72d0*/  HMMA.16816.F32 R8, R32.reuse, R10, RZ ;  /* 0x0000000a2008723c */ /* 0x040fe600000018ff */
[----:B------:R-:W2:Y:S03]  /*72e0*/  LDSM.16.M88.4 R112, [R132+0x4000] ;  /* 0x004000008470783b */ /* 0x000ea60000000200 */
[C---:B------:R-:W-:Y:S02]  /*72f0*/  HMMA.16816.F32 R12, R32.reuse, R16, RZ ;  /* 0x00000010200c723c */ /* 0x040fe400000018ff */
[----:B------:R-:W2:Y:S04]  /*7300*/  LDSM.16.M88.4 R116, [R132+0x4400] ;  /* 0x004400008474783b */ /* 0x000ea80000000200 */
[C---:B------:R-:W-:Y:S01]  /*7310*/  HMMA.16816.F32 R16, R32.reuse, R18, RZ ;  /* 0x000000122010723c */ /* 0x040fe200000018ff */
[----:B------:R-:W-:Y:S05]  /*7320*/  LDSM.16.M88.4 R120, [R131+0x1000] ;  /* 0x001000008378783b */ /* 0x000fea0000000200 */
[C---:B-1----:R-:W-:Y:S01]  /*7330*/  HMMA.16816.F32 R20, R32.reuse, R24, RZ ;  /* 0x000000182014723c */ /* 0x042fe200000018ff */
[----:B------:R-:W-:Y:S05]  /*7340*/  LDSM.16.M88.4 R124, [R129+0x4000] ;  /* 0x00400000817c783b */ /* 0x000fea0000000200 */
[C---:B------:R-:W-:Y:S06]  /*7350*/  HMMA.16816.F32 R24, R32.reuse, R26, RZ ;  /* 0x0000001a2018723c */ /* 0x040fec00000018ff */
[C---:B---3--:R-:W-:Y:S06]  /*7360*/  HMMA.16816.F32 R28, R32.reuse, R84, RZ ;  /* 0x00000054201c723c */ /* 0x048fec00000018ff */
[----:B------:R-:W-:Y:S01]  /*7370*/  HMMA.16816.F32 R32, R32, R86, RZ ;  /* 0x000000562020723c */ /* 0x000fe200000018ff */
[----:B------:R-:W1:Y:S05]  /*7380*/  LDSM.16.M88.4 R84, [R132+0x4800] ;  /* 0x004800008454783b */ /* 0x000e6a0000000200 */
[C---:B----4-:R-:W-:Y:S06]  /*7390*/  HMMA.16816.F32 R4, R88.reuse, R92, R4 ;  /* 0x0000005c5804723c */ /* 0x050fec0000001804 */
[C---:B------:R-:W-:Y:S01]  /*73a0*/  HMMA.16816.F32 R8, R88.reuse, R94, R8 ;  /* 0x0000005e5808723c */ /* 0x040fe20000001808 */
[----:B------:R-:W3:Y:S05]  /*73b0*/  LDSM.16.M88.4 R92, [R132+0x4c00] ;  /* 0x004c0000845c783b */ /* 0x000eea0000000200 */
[C---:B-----5:R-:W-:Y:S06]  /*73c0*/  HMMA.16816.F32 R12, R88.reuse, R96, R12 ;  /* 0x00000060580c723c */ /* 0x060fec000000180c */
[C---:B------:R-:W-:Y:S01]  /*73d0*/  HMMA.16816.F32 R16, R88.reuse, R98, R16 ;  /* 0x000000625810723c */ /* 0x040fe20000001810 */
[----:B------:R-:W4:Y:S05]  /*73e0*/  LDSM.16.M88.4 R96, [R129+0x4400] ;  /* 0x004400008160783b */ /* 0x000f2a0000000200 */
[C---:B------:R-:W-:Y:S06]  /*73f0*/  HMMA.16816.F32 R20, R88.reuse, R100, R20 ;  /* 0x000000645814723c */ /* 0x040fec0000001814 */
[C---:B------:R-:W-:Y:S01]  /*7400*/  HMMA.16816.F32 R24, R88.reuse, R102, R24 ;  /* 0x000000665818723c */ /* 0x040fe20000001818 */
[----:B------:R-:W-:Y:S05]  /*7410*/  LDSM.16.M88.4 R100, [R129+0x4c00] ;  /* 0x004c00008164783b */ /* 0x000fea0000000200 */
[C---:B------:R-:W-:Y:S06]  /*7420*/  HMMA.16816.F32 R28, R88.reuse, R104, R28 ;  /* 0x00000068581c723c */ /* 0x040fec000000181c */
[----:B------:R-:W-:Y:S01]  /*7430*/  HMMA.16816.F32 R32, R88, R106, R32 ;  /* 0x0000006a5820723c */ /* 0x000fe20000001820 */
[----:B------:R-:W5:Y:S05]  /*7440*/  LDSM.16.M88.4 R88, [R129+0x4800] ;  /* 0x004800008158783b */ /* 0x000f6a0000000200 */
[C---:B--2---:R-:W-:Y:S01]  /*7450*/  HMMA.16816.F32 R4, R108.reuse, R112, R4 ;  /* 0x000000706c04723c */ /* 0x044fe20000001804 */
[----:B------:R-:W-:Y:S05]  /*7460*/  LDSM.16.M88.4 R104, [R133+0x2000] ;  /* 0x002000008568783b */ /* 0x000fea0000000200 */
[C---:B------:R-:W-:Y:S01]  /*7470*/  HMMA.16816.F32 R8, R108.reuse, R114, R8 ;  /* 0x000000726c08723c */ /* 0x040fe20000001808 */
[----:B------:R-:W2:Y:S05]  /*7480*/  LDSM.16.M88.4 R112, [R132+0x5000] ;  /* 0x005000008470783b */ /* 0x000eaa0000000200 */
[C---:B------:R-:W-:Y:S06]  /*7490*/  HMMA.16816.F32 R12, R108.reuse, R116, R12 ;  /* 0x000000746c0c723c */ /* 0x040fec000000180c */
[C---:B------:R-:W-:Y:S01]  /*74a0*/  HMMA.16816.F32 R16, R108.reuse, R118, R16 ;  /* 0x000000766c10723c */ /* 0x040fe20000001810 */
[----:B------:R-:W-:Y:S05]  /*74b0*/  LDSM.16.M88.4 R116, [R129+0x5000] ;  /* 0x005000008174783b */ /* 0x000fea0000000200 */
[C---:B-1----:R-:W-:Y:S06]  /*74c0*/  HMMA.16816.F32 R20, R108.reuse, R84, R20 ;  /* 0x000000546c14723c */ /* 0x042fec0000001814 */
[C---:B------:R-:W-:Y:S01]  /*74d0*/  HMMA.16816.F32 R24, R108.reuse, R86, R24 ;  /* 0x000000566c18723c */ /* 0x040fe20000001818 */
[----:B------:R-:W1:Y:S05]  /*74e0*/  LDSM.16.M88.4 R84, [R132+0x5400] ;  /* 0x005400008454783b */ /* 0x000e6a0000000200 */
[C---:B---3--:R-:W-:Y:S06]  /*74f0*/  HMMA.16816.F32 R28, R108.reuse, R92, R28 ;  /* 0x0000005c6c1c723c */ /* 0x048fec000000181c */
[----:B------:R-:W-:Y:S01]  /*7500*/  HMMA.16816.F32 R32, R108, R94, R32 ;  /* 0x0000005e6c20723c */ /* 0x000fe20000001820 */
[----:B------:R-:W3:Y:S05]  /*7510*/  LDSM.16.M88.4 R92, [R132+0x5800] ;  /* 0x00580000845c783b */ /* 0x000eea0000000200 */
[C---:B------:R-:W-:Y:S01]  /*7520*/  HMMA.16816.F32 R4, R120.reuse, R124, R4 ;  /* 0x0000007c7804723c */ /* 0x040fe20000001804 */
[----:B------:R-:W3:Y:S05]  /*7530*/  LDSM.16.M88.4 R108, [R132+0x5c00] ;  /* 0x005c0000846c783b */ /* 0x000eea0000000200 */
[C---:B------:R-:W-:Y:S06]  /*7540*/  HMMA.16816.F32 R8, R120.reuse, R126, R8 ;  /* 0x0000007e7808723c */ /* 0x040fec0000001808 */
[C---:B----4-:R-:W-:Y:S06]  /*7550*/  HMMA.16816.F32 R12, R120.reuse, R96, R12 ;  /* 0x00000060780c723c */ /* 0x050fec000000180c */
[C---:B------:R-:W-:Y:S01]  /*7560*/  HMMA.16816.F32 R16, R120.reuse, R98, R16 ;  /* 0x000000627810723c */ /* 0x040fe20000001810 */
[----:B------:R-:W4:Y:S05]  /*7570*/  LDSM.16.M88.4 R96, [R131+0x2000] ;  /* 0x002000008360783b */ /* 0x000f2a0000000200 */
[C---:B-----5:R-:W-:Y:S06]  /*7580*/  HMMA.16816.F32 R20, R120.reuse, R88, R20 ;  /* 0x000000587814723c */ /* 0x060fec0000001814 */
[C---:B------:R-:W-:Y:S01]  /*7590*/  HMMA.16816.F32 R24, R120.reuse, R90, R24 ;  /* 0x0000005a7818723c */ /* 0x040fe20000001818 */
[----:B------:R-:W5:Y:S05]  /*75a0*/  LDSM.16.M88.4 R88, [R129+0x5400] ;  /* 0x005400008158783b */ /* 0x000f6a0000000200 */
[C---:B------:R-:W-:Y:S06]  /*75b0*/  HMMA.16816.F32 R28, R120.reuse, R100, R28 ;  /* 0x00000064781c723c */ /* 0x040fec000000181c */
[----:B------:R-:W-:Y:S05]  /*75c0*/  HMMA.16816.F32 R32, R120, R102, R32 ;  /* 0x000000667820723c */ /* 0x000fea0000001820 */
[----:B------:R-:W-:Y:S01]  /*75d0*/  IMAD R100, R156, 0x40, R153 ;  /* 0x000000409c647824 */ /* 0x000fe200078e0299 */
[C---:B--2---:R-:W-:Y:S06]  /*75e0*/  HMMA.16816.F32 R4, R104.reuse, R112, R4 ;  /* 0x000000706804723c */ /* 0x044fec0000001804 */
[C---:B------:R-:W-:Y:S06]  /*75f0*/  HMMA.16816.F32 R8, R104.reuse, R114, R8 ;  /* 0x000000726808723c */ /* 0x040fec0000001808 */
[C---:B-1----:R-:W-:Y:S06]  /*7600*/  HMMA.16816.F32 R12, R104.reuse, R84, R12 ;  /* 0x00000054680c723c */ /* 0x042fec000000180c */
[C---:B------:R-:W-:Y:S01]  /*7610*/  HMMA.16816.F32 R16, R104.reuse, R86, R16 ;  /* 0x000000566810723c */ /* 0x040fe20000001810 */
[----:B------:R-:W1:Y:S05]  /*7620*/  LDSM.16.M88.4 R84, [R129+0x5800] ;  /* 0x005800008154783b */ /* 0x000e6a0000000200 */
[C---:B---3--:R-:W-:Y:S06]  /*7630*/  HMMA.16816.F32 R20, R104.reuse, R92, R20 ;  /* 0x0000005c6814723c */ /* 0x048fec0000001814 */
[C---:B------:R-:W-:Y:S05]  /*7640*/  HMMA.16816.F32 R24, R104.reuse, R94, R24 ;  /* 0x0000005e6818723c */ /* 0x040fea0000001818 */
[C---:B------:R-:W-:Y:S01]  /*7650*/  VIADD R92, R100.reuse, 0x1 ;  /* 0x00000001645c7836 */ /* 0x040fe20000000000 */
[C---:B------:R-:W-:Y:S06]  /*7660*/  HMMA.16816.F32 R28, R104.reuse, R108, R28 ;  /* 0x0000006c681c723c */ /* 0x040fec000000181c */
[----:B------:R-:W-:Y:S06]  /*7670*/  HMMA.16816.F32 R32, R104, R110, R32 ;  /* 0x0000006e6820723c */ /* 0x000fec0000001820 */
[C---:B----4-:R-:W-:Y:S06]  /*7680*/  HMMA.16816.F32 R4, R96.reuse, R116, R4 ;  /* 0x000000746004723c */ /* 0x050fec0000001804 */
[C---:B------:R-:W-:Y:S06]  /*7690*/  HMMA.16816.F32 R8, R96.reuse, R118, R8 ;  /* 0x000000766008723c */ /* 0x040fec0000001808 */
[C---:B-----5:R-:W-:Y:S06]  /*76a0*/  HMMA.16816.F32 R12, R96.reuse, R88, R12 ;  /* 0x00000058600c723c */ /* 0x060fec000000180c */
[C---:B------:R-:W-:Y:S05]  /*76b0*/  HMMA.16816.F32 R16, R96.reuse, R90, R16 ;  /* 0x0000005a6010723c */ /* 0x040fea0000001810 */
[----:B------:R-:W-:Y:S01]  /*76c0*/  I2FP.F32.S32 R88, R92 ;  /* 0x0000005c00587245 */ /* 0x000fe20000201400 */
[C---:B-1----:R-:W-:Y:S01]  /*76d0*/  HMMA.16816.F32 R20, R96.reuse, R84, R20 ;  /* 0x000000546014723c */ /* 0x042fe20000001814 */
[----:B------:R-:W1:Y:S01]  /*76e0*/  LDSM.16.M88.4 R92, [R129+0x5c00] ;  /* 0x005c0000815c783b */ /* 0x000e620000000200 */
[----:B------:R-:W-:Y:S04]  /*76f0*/  DEPBAR.LE SB0, 0x0 ;  /* 0x000080000000791a */ /* 0x000fe80000000000 */
[----:B------:R-:W-:Y:S01]  /*7700*/  I2FP.F32.S32 R89, R100 ;  /* 0x0000006400597245 */ /* 0x000fe20000201400 */
[----:B------:R-:W-:Y:S01]  /*7710*/  BAR.SYNC.DEFER_BLOCKING 0x0 ;  /* 0x0000000000007b1d */ /* 0x000fe20000010000 */
[C---:B------:R-:W-:Y:S01]  /*7720*/  VIADD R84, R100.reuse, 0x11 ;  /* 0x0000001164547836 */ /* 0x040fe20000000000 */
[C---:B------:R-:W-:Y:S05]  /*7730*/  HMMA.16816.F32 R24, R96.reuse, R86, R24 ;  /* 0x000000566018723c */ /* 0x040fea0000001818 */
[----:B------:R-:W-:Y:S01]  /*7740*/  I2FP.F32.S32 R84, R84 ;  /* 0x0000005400547245 */ /* 0x000fe20000201400 */
[CC--:B------:R-:W-:Y:S01]  /*7750*/  FFMA.FTZ R6, R89.reuse, R0.reuse, R6 ;  /* 0x0000000059067223 */ /* 0x0c0fe20000010006 */
[-C--:B------:R-:W-:Y:S01]  /*7760*/  FFMA.FTZ R4, R89, R0.reuse, R4 ;  /* 0x0000000059047223 */ /* 0x080fe20000010004 */
[----:B------:R-:W-:Y:S03]  /*7770*/  VIADD R89, R100, 0x10 ;  /* 0x0000001064597836 */ /* 0x000fe60000000000 */
[CC--:B------:R-:W-:Y:S01]  /*7780*/  FFMA.FTZ R15, R84.reuse, R0.reuse, R15 ;  /* 0x00000000540f7223 */ /* 0x0c0fe2000001000f */
[-C--:B------:R-:W-:Y:S01]  /*7790*/  FFMA.FTZ R13, R84, R0.reuse, R13 ;  /* 0x00000000540d7223 */ /* 0x080fe2000001000d */
[----:B------:R-:W-:Y:S01]  /*77a0*/  I2FP.F32.S32 R89, R89 ;  /* 0x0000005900597245 */ /* 0x000fe20000201400 */
[----:B------:R-:W-:Y:S02]  /*77b0*/  VIADD R85, R100, 0x20 ;  /* 0x0000002064557836 */ /* 0x000fe40000000000 */
[-C--:B------:R-:W-:Y:S01]  /*77c0*/  FFMA.FTZ R7, R88, R0.reuse, R7 ;  /* 0x0000000058077223 */ /* 0x080fe20000010007 */
[----:B------:R-:W-:Y:S02]  /*77d0*/  VIADD R86, R100, 0x21 ;  /* 0x0000002164567836 */ /* 0x000fe40000000000 */
[-C--:B------:R-:W-:Y:S01]  /*77e0*/  FFMA.FTZ R5, R88, R0.reuse, R5 ;  /* 0x0000000058057223 */ /* 0x080fe20000010005 */
[CC--:B------:R-:W-:Y:S01]  /*77f0*/  FFMA.FTZ R14, R89.reuse, R0.reuse, R14 ;  /* 0x00000000590e7223 */ /* 0x0c0fe2000001000e */
[----:B------:R-:W-:Y:S01]  /*7800*/  I2FP.F32.S32 R85, R85 ;  /* 0x0000005500557245 */ /* 0x000fe20000201400 */
[-C--:B------:R-:W-:Y:S01]  /*7810*/  FFMA.FTZ R12, R89, R0.reuse, R12 ;  /* 0x00000000590c7223 */ /* 0x080fe2000001000c */
[C---:B------:R-:W-:Y:S02]  /*7820*/  VIADD R89, R100.reuse, 0x18 ;  /* 0x0000001864597836 */ /* 0x040fe40000000000 */
[C---:B------:R-:W-:Y:S02]  /*7830*/  VIADD R91, R100.reuse, 0x8 ;  /* 0x00000008645b7836 */ /* 0x040fe40000000000 */
[CC--:B------:R-:W-:Y:S01]  /*7840*/  FFMA.FTZ R22, R85.reuse, R0.reuse, R22 ;  /* 0x0000000055167223 */ /* 0x0c0fe20000010016 */
[C---:B------:R-:W-:Y:S01]  /*7850*/  VIADD R90, R100.reuse, 0x9 ;  /* 0x00000009645a7836 */ /* 0x040fe20000000000 */
[----:B------:R-:W-:Y:S01]  /*7860*/  I2FP.F32.S32 R84, R89 ;  /* 0x0000005900547245 */ /* 0x000fe20000201400 */
[----:B------:R-:W-:Y:S01]  /*7870*/  FFMA.FTZ R20, R85, R0, R20 ;  /* 0x0000000055147223 */ /* 0x000fe20000010014 */
[----:B------:R-:W-:Y:S01]  /*7880*/  I2FP.F32.S32 R88, R91 ;  /* 0x0000005b00587245 */ /* 0x000fe20000201400 */
[----:B------:R-:W-:Y:S01]  /*7890*/  VIADD R87, R100, 0x29 ;  /* 0x0000002964577836 */ /* 0x000fe20000000000 */
[----:B------:R-:W-:Y:S01]  /*78a0*/  FMNMX.FTZ R85, R4, R2, !PT ;  /* 0x0000000204557209 */ /* 0x000fe20007810000 */
[C---:B------:R-:W-:Y:S01]  /*78b0*/  FFMA.FTZ R18, R84.reuse, R0, R18 ;  /* 0x0000000054127223 */ /* 0x040fe20000010012 */
[----:B------:R-:W-:Y:S01]  /*78c0*/  I2FP.F32.S32 R90, R90 ;  /* 0x0000005a005a7245 */ /* 0x000fe20000201400 */
[----:B------:R-:W-:Y:S01]  /*78d0*/  FFMA.FTZ R16, R84, R0, R16 ;  /* 0x0000000054107223 */ /* 0x000fe20000010010 */
[----:B------:R-:W-:Y:S01]  /*78e0*/  I2FP.F32.S32 R84, R86 ;  /* 0x0000005600547245 */ /* 0x000fe20000201400 */
[CC--:B------:R-:W-:Y:S01]  /*78f0*/  FFMA.FTZ R10, R88.reuse, R0.reuse, R10 ;  /* 0x00000000580a7223 */ /* 0x0c0fe2000001000a */
[----:B------:R-:W-:Y:S01]  /*7900*/  FMNMX.FTZ R86, R5, R85, !PT ;  /* 0x0000005505567209 */ /* 0x000fe20007810000 */
[-C--:B------:R-:W-:Y:S01]  /*7910*/  FFMA.FTZ R8, R88, R0.reuse, R8 ;  /* 0x0000000058087223 */ /* 0x080fe20000010008 */
[----:B------:R-:W-:Y:S01]  /*7920*/  I2FP.F32.S32 R87, R87 ;  /* 0x0000005700577245 */ /* 0x000fe20000201400 */
[CC--:B------:R-:W-:Y:S01]  /*7930*/  FFMA.FTZ R23, R84.reuse, R0.reuse, R23 ;  /* 0x0000000054177223 */ /* 0x0c0fe20000010017 */
[-C--:B------:R-:W-:Y:S01]  /*7940*/  FFMA.FTZ R21, R84, R0.reuse, R21 ;  /* 0x0000000054157223 */ /* 0x080fe20000010015 */
[----:B------:R-:W-:Y:S01]  /*7950*/  FMNMX.FTZ R84, R6, R3, !PT ;  /* 0x0000000306547209 */ /* 0x000fe20007810000 */
[----:B------:R-:W-:Y:S01]  /*7960*/  FFMA.FTZ R11, R90, R0, R11 ;  /* 0x000000005a0b7223 */ /* 0x000fe2000001000b */
[----:B------:R-:W-:Y:S01]  /*7970*/  FMNMX.FTZ R86, R8, R86, !PT ;  /* 0x0000005608567209 */ /* 0x000fe20007810000 */
[----:B------:R-:W-:Y:S01]  /*7980*/  FFMA.FTZ R9, R90, R0, R9 ;  /* 0x000000005a097223 */ /* 0x000fe20000010009 */
[----:B------:R-:W-:Y:S01]  /*7990*/  FMNMX.FTZ R84, R7, R84, !PT ;  /* 0x0000005407547209 */ /* 0x000fe20007810000 */
[----:B------:R-:W-:Y:S01]  /*79a0*/  VIADD R88, R100, 0x19 ;  /* 0x0000001964587836 */ /* 0x000fe20000000000 */
[C---:B-1----:R-:W-:Y:S03]  /*79b0*/  HMMA.16816.F32 R28, R96.reuse, R92, R28 ;  /* 0x0000005c601c723c */ /* 0x042fe6000000181c */
[----:B------:R-:W-:Y:S01]  /*79c0*/  FMNMX.FTZ R85, R10, R84, !PT ;  /* 0x000000540a557209 */ /* 0x000fe20007810000 */
[----:B------:R-:W-:Y:S01]  /*79d0*/  VIADD R84, R100, 0x30 ;  /* 0x0000003064547836 */ /* 0x000fe20000000000 */
[----:B------:R-:W-:Y:S01]  /*79e0*/  FMNMX.FTZ R86, R9, R86, !PT ;  /* 0x0000005609567209 */ /* 0x000fe20007810000 */
[----:B------:R-:W-:Y:S05]  /*79f0*/  HMMA.16816.F32 R32, R96, R94, R32 ;  /* 0x0000005e6020723c */ /* 0x000fea0000001820 */
[----:B------:R-:W-:Y:S01]  /*7a00*/  FMNMX.FTZ R85, R11, R85, !PT ;  /* 0x000000550b557209 */ /* 0x000fe20007810000 */
[C---:B------:R-:W-:Y:S01]  /*7a10*/  FFMA.FTZ R27, R87.reuse, R0, R27 ;  /* 0x00000000571b7223 */ /* 0x040fe2000001001b */
[----:B------:R-:W-:Y:S01]  /*7a20*/  FMNMX.FTZ R86, R12, R86, !PT ;  /* 0x000000560c567209 */ /* 0x000fe20007810000 */
[----:B------:R-:W-:Y:S03]  /*7a30*/  FFMA.FTZ R25, R87, R0, R25 ;  /* 0x0000000057197223 */ /* 0x000fe60000010019 */
[----:B------:R-:W-:Y:S02]  /*7a40*/  FMNMX.FTZ R85, R14, R85, !PT ;  /* 0x000000550e557209 */ /* 0x000fe40007810000 */
[----:B------:R-:W-:Y:S02]  /*7a50*/  I2FP.F32.S32 R88, R88 ;  /* 0x0000005800587245 */ /* 0x000fe40000201400 */
[----:B------:R-:W-:Y:S02]  /*7a60*/  FMNMX.FTZ R85, R15, R85, !PT ;  /* 0x000000550f557209 */ /* 0x000fe40007810000 */
[----:B------:R-:W-:Y:S01]  /*7a70*/  FMNMX.FTZ R86, R13, R86, !PT ;  /* 0x000000560d567209 */ /* 0x000fe20007810000 */
[-C--:B------:R-:W-:Y:S01]  /*7a80*/  FFMA.FTZ R19, R88, R0.reuse, R19 ;  /* 0x0000000058137223 */ /* 0x080fe20000010013 */
[----:B------:R-:W-:Y:S01]  /*7a90*/  FMNMX.FTZ R85, R18, R85, !PT ;  /* 0x0000005512557209 */ /* 0x000fe20007810000 */
[----:B------:R-:W-:Y:S01]  /*7aa0*/  FFMA.FTZ R17, R88, R0, R17 ;  /* 0x0000000058117223 */ /* 0x000fe20000010011 */
[----:B------:R-:W-:Y:S01]  /*7ab0*/  FMNMX.FTZ R86, R16, R86, !PT ;  /* 0x0000005610567209 */ /* 0x000fe20007810000 */
[----:B------:R-:W-:Y:S01]  /*7ac0*/  VIADD R88, R100, 0x28 ;  /* 0x0000002864587836 */ /* 0x000fe20000000000 */
[----:B------:R-:W-:Y:S02]  /*7ad0*/  FMNMX.FTZ R85, R19, R85, !PT ;  /* 0x0000005513557209 */ /* 0x000fe40007810000 */
[----:B------:R-:W-:Y:S02]  /*7ae0*/  FMNMX.FTZ R86, R17, R86, !PT ;  /* 0x0000005611567209 */ /* 0x000fe40007810000 */
[----:B------:R-:W-:Y:S02]  /*7af0*/  I2FP.F32.S32 R88, R88 ;  /* 0x0000005800587245 */ /* 0x000fe40000201400 */
[----:B------:R-:W-:Y:S01]  /*7b00*/  FMNMX.FTZ R87, R22, R85, !PT ;  /* 0x0000005516577209 */ /* 0x000fe20007810000 */
[----:B------:R-:W-:Y:S01]  /*7b10*/  VIADD R85, R100, 0x39 ;  /* 0x0000003964557836 */ /* 0x000fe20000000000 */
[----:B------:R-:W-:Y:S01]  /*7b20*/  FMNMX.FTZ R86, R20, R86, !PT ;  /* 0x0000005614567209 */ /* 0x000fe20007810000 */
[C---:B------:R-:W-:Y:S01]  /*7b30*/  FFMA.FTZ R26, R88.reuse, R0, R26 ;  /* 0x00000000581a7223 */ /* 0x040fe2000001001a */
[----:B------:R-:W-:Y:S01]  /*7b40*/  I2FP.F32.S32 R84, R84 ;  /* 0x0000005400547245 */ /* 0x000fe20000201400 */
[----:B------:R-:W-:Y:S01]  /*7b50*/  FFMA.FTZ R24, R88, R0, R24 ;  /* 0x0000000058187223 */ /* 0x000fe20000010018 */
[----:B------:R-:W-:Y:S01]  /*7b60*/  FMNMX.FTZ R87, R23, R87, !PT ;  /* 0x0000005717577209 */ /* 0x000fe20007810000 */
[----:B------:R-:W-:Y:S01]  /*7b70*/  VIADD R88, R100, 0x31 ;  /* 0x0000003164587836 */ /* 0x000fe20000000000 */
[----:B------:R-:W-:Y:S01]  /*7b80*/  FMNMX.FTZ R86, R21, R86, !PT ;  /* 0x0000005615567209 */ /* 0x000fe20007810000 */
[-C--:B------:R-:W-:Y:S01]  /*7b90*/  FFMA.FTZ R30, R84, R0.reuse, R30 ;  /* 0x00000000541e7223 */ /* 0x080fe2000001001e */
[----:B------:R-:W-:Y:S01]  /*7ba0*/  FMNMX.FTZ R87, R26, R87, !PT ;  /* 0x000000571a577209 */ /* 0x000fe20007810000 */
[----:B------:R-:W-:Y:S01]  /*7bb0*/  FFMA.FTZ R28, R84, R0, R28 ;  /* 0x00000000541c7223 */ /* 0x000fe2000001001c */
[----:B------:R-:W-:Y:S01]  /*7bc0*/  FMNMX.FTZ R86, R24, R86, !PT ;  /* 0x0000005618567209 */ /* 0x000fe20007810000 */
[----:B------:R-:W-:Y:S01]  /*7bd0*/  VIADD R84, R100, 0x38 ;  /* 0x0000003864547836 */ /* 0x000fe20000000000 */
[----:B------:R-:W-:Y:S02]  /*7be0*/  I2FP.F32.S32 R88, R88 ;  /* 0x0000005800587245 */ /* 0x000fe40000201400 */
[----:B------:R-:W-:Y:S02]  /*7bf0*/  FMNMX.FTZ R87, R27, R87, !PT ;  /* 0x000000571b577209 */ /* 0x000fe40007810000 */
[----:B------:R-:W-:Y:S01]  /*7c00*/  FMNMX.FTZ R86, R25, R86, !PT ;  /* 0x0000005619567209 */ /* 0x000fe20007810000 */
[C---:B------:R-:W-:Y:S01]  /*7c10*/  FFMA.FTZ R31, R88.reuse, R0, R31 ;  /* 0x00000000581f7223 */ /* 0x040fe2000001001f */
[----:B------:R-:W-:Y:S01]  /*7c20*/  I2FP.F32.S32 R84, R84 ;  /* 0x0000005400547245 */ /* 0x000fe20000201400 */
[----:B------:R-:W-:Y:S01]  /*7c30*/  FFMA.FTZ R29, R88, R0, R29 ;  /* 0x00000000581d7223 */ /* 0x000fe2000001001d */
[----:B------:R-:W-:Y:S02]  /*7c40*/  FMNMX.FTZ R87, R30, R87, !PT ;  /* 0x000000571e577209 */ /* 0x000fe40007810000 */
[----:B------:R-:W-:Y:S01]  /*7c50*/  FMNMX.FTZ R86, R28, R86, !PT ;  /* 0x000000561c567209 */ /* 0x000fe20007810000 */
[CC--:B------:R-:W-:Y:S01]  /*7c60*/  FFMA.FTZ R34, R84.reuse, R0.reuse, R34 ;  /* 0x0000000054227223 */ /* 0x0c0fe20000010022 */
[----:B------:R-:W-:Y:S01]  /*7c70*/  I2FP.F32.S32 R85, R85 ;  /* 0x0000005500557245 */ /* 0x000fe20000201400 */
[----:B------:R-:W-:Y:S01]  /*7c80*/  FFMA.FTZ R32, R84, R0, R32 ;  /* 0x0000000054207223 */ /* 0x000fe20000010020 */
[----:B------:R-:W-:Y:S02]  /*7c90*/  FMNMX.FTZ R84, R31, R87, !PT ;  /* 0x000000571f547209 */ /* 0x000fe40007810000 */
[----:B------:R-:W-:Y:S01]  /*7ca0*/  FMNMX.FTZ R86, R29, R86, !PT ;  /* 0x000000561d567209 */ /* 0x000fe20007810000 */
[C---:B------:R-:W-:Y:S01]  /*7cb0*/  FFMA.FTZ R35, R85.reuse, R0, R35 ;  /* 0x0000000055237223 */ /* 0x040fe20000010023 */
[----:B------:R-:W-:Y:S01]  /*7cc0*/  FMNMX.FTZ R84, R34, R84, !PT ;  /* 0x0000005422547209 */ /* 0x000fe20007810000 */
[----:B------:R-:W-:Y:S01]  /*7cd0*/  FFMA.FTZ R33, R85, R0, R33 ;  /* 0x0000000055217223 */ /* 0x000fe20000010021 */
[----:B------:R-:W-:Y:S02]  /*7ce0*/  FMNMX.FTZ R86, R32, R86, !PT ;  /* 0x0000005620567209 */ /* 0x000fe40007810000 */
[----:B------:R-:W-:Y:S02]  /*7cf0*/  FMNMX.FTZ R84, R35, R84, !PT ;  /* 0x0000005423547209 */ /* 0x000fe40007810000 */
[----:B------:R-:W-:Y:S01]  /*7d00*/  FMNMX.FTZ R98, R33, R86, !PT ;  /* 0x0000005621627209 */ /* 0x000fe20007810000 */
[----:B------:R-:W-:Y:S06]  /*7d10*/  @P5 BRA `(.L_x_286) ;  /* 0xffffffec00445947 */ /* 0x000fec000383ffff */
.L_x_285:
[----:B------:R-:W2:Y:S01]  /*7d20*/  SHFL.BFLY PT, R85, R84, 0x2, 0x1f ;  /* 0x0c401f0054557f89 */ /* 0x000ea200000e0000 */
[----:B------:R-:W-:Y:S07]  /*7d30*/  IADD3 R156, R156, -0x1, RZ ;  /* 0xffffffff9c9c7810 */ /* 0x000fee0007ffe0ff */
[----:B-1----:R-:W1:Y:S08]  /*7d40*/  SHFL.BFLY PT, R86, R98, 0x2, 0x1f ;  /* 0x0c401f0062567f89 */ /* 0x002e7000000e0000 */
[----:B------:R-:W-:Y:S08]  /*7d50*/  LDSM.16.MT88.4 R88, [R130+0x6000] ;  /* 0x006000008258783b */ /* 0x000ff00000004200 */
[----:B------:R-:W-:Y:S01]  /*7d60*/  LDSM.16.MT88.4 R92, [R128+0x6000] ;  /* 0x00600000805c783b */ /* 0x000fe20000004200 */
[----:B--2---:R-:W-:Y:S02]  /*7d70*/  FMNMX.FTZ R85, R84, R85, !PT ;  /* 0x0000005554557209 */ /* 0x004fe40007810000 */
[----:B-1----:R-:W-:Y:S05]  /*7d80*/  FMNMX.FTZ R98, R98, R86, !PT ;  /* 0x0000005662627209 */ /* 0x002fea0007810000 */
[----:B------:R-:W1:Y:S08]  /*7d90*/  SHFL.BFLY PT, R84, R85, 0x1, 0x1f ;  /* 0x0c201f0055547f89 */ /* 0x000e7000000e0000 */
[----:B------:R-:W2:Y:S01]  /*7da0*/  SHFL.BFLY PT, R86, R98, 0x1, 0x1f ;  /* 0x0c201f0062567f89 */ /* 0x000ea200000e0000 */
[----:B-1----:R-:W-:Y:S02]  /*7db0*/  FMNMX.FTZ R84, R85, R84, !PT ;  /* 0x0000005455547209 */ /* 0x002fe40007810000 */
[----:B--2---:R-:W-:Y:S03]  /*7dc0*/  FMNMX.FTZ R85, R98, R86, !PT ;  /* 0x0000005662557209 */ /* 0x004fe60007810000 */
[C---:B------:R-:W-:Y:S01]  /*7dd0*/  FMUL.FTZ R115, R84.reuse, UR4 ;  /* 0x0000000454737c20 */ /* 0x040fe20008410000 */
[C---:B------:R-:W-:Y:S01]  /*7de0*/  FSETP.NEU.FTZ.AND P0, PT, R84.reuse, -INF , PT ;  /* 0xff8000005400780b */ /* 0x040fe20003f1d000 */
[----:B------:R-:W-:Y:S01]  /*7df0*/  FADD.FTZ R3, -R84, R3 ;  /* 0x0000000354037221 */ /* 0x000fe20000010100 */
[----:B------:R-:W1:Y:S01]  /*7e00*/  LDSM.16.MT88.4 R96, [R130+0x7000] ;  /* 0x007000008260783b */ /* 0x000e620000004200 */
[----:B------:R-:W-:Y:S01]  /*7e10*/  FMUL.FTZ R108, R85, UR4 ;  /* 0x00000004556c7c20 */ /* 0x000fe20008410000 */
[----:B------:R-:W-:Y:S01]  /*7e20*/  FSEL R115, R115, RZ, P0 ;  /* 0x000000ff73737208 */ /* 0x000fe20000000000 */
[C---:B------:R-:W-:Y:S01]  /*7e30*/  FADD.FTZ R86, -R85.reuse, R2 ;  /* 0x0000000255567221 */ /* 0x040fe20000010100 */
[----:B------:R-:W-:Y:S01]  /*7e40*/  FSETP.NEU.FTZ.AND P0, PT, R85, -INF , PT ;  /* 0xff8000005500780b */ /* 0x000fe20003f1d000 */
[----:B------:R-:W-:Y:S02]  /*7e50*/  FMUL.FTZ R2, R3, UR4 ;  /* 0x0000000403027c20 */ /* 0x000fe40008410000 */
[----:B------:R-:W-:Y:S01]  /*7e60*/  FMUL.FTZ R3, R86, UR4 ;  /* 0x0000000456037c20 */ /* 0x000fe20008410000 */
[----:B------:R-:W-:Y:S01]  /*7e70*/  FSEL R108, R108, RZ, P0 ;  /* 0x000000ff6c6c7208 */ /* 0x000fe20000000000 */
        /* <DEDUP_REMOVED lines=16> */
[----:B------:R-:W3:Y:S01]  /*7f80*/  MUFU.EX2 R3, R3 ;  /* 0x0000000300037308 */ /* 0x000ee20000000800 */
[--C-:B------:R-:W-:Y:S01]  /*7f90*/  FFMA.FTZ R112, R13, UR4, -R108.reuse ;  /* 0x000000040d707c23 */ /* 0x100fe2000801086c */
[--C-:B------:R-:W-:Y:S01]  /*7fa0*/  FFMA.FTZ R113, R16, UR4, -R108.reuse ;  /* 0x0000000410717c23 */ /* 0x100fe2000801086c */
[----:B------:R-:W-:Y:S01]  /*7fb0*/  FFMA.FTZ R114, R17, UR4, -R108 ;  /* 0x0000000411727c23 */ /* 0x000fe2000801086c */
[--C-:B------:R-:W-:Y:S01]  /*7fc0*/  FFMA.FTZ R116, R22, UR4, -R115.reuse ;  /* 0x0000000416747c23 */ /* 0x100fe20008010873 */
[----:B------:R-:W-:Y:S05]  /*7fd0*/  FFMA.FTZ R117, R23, UR4, -R115 ;  /* 0x0000000417757c23 */ /* 0x000fea0008010873 */
        /* <DEDUP_REMOVED lines=8> */
[----:B------:R-:W2:Y:S01]  /*8060*/  MUFU.EX2 R100, R100 ;  /* 0x0000006400647308 */ /* 0x000ea20000000800 */
[C---:B---3--:R-:W-:Y:S01]  /*8070*/  FMUL.FTZ R4, R3.reuse, R80 ;  /* 0x0000005003047220 */ /* 0x048fe20000410000 */
[C---:B------:R-:W-:Y:S01]  /*8080*/  FMUL.FTZ R5, R3.reuse, R81 ;  /* 0x0000005103057220 */ /* 0x040fe20000410000 */
[C---:B------:R-:W-:Y:S01]  /*8090*/  FMUL.FTZ R8, R3.reuse, R76 ;  /* 0x0000004c03087220 */ /* 0x040fe20000410000 */
[C---:B------:R-:W-:Y:S01]  /*80a0*/  FMUL.FTZ R9, R3.reuse, R77 ;  /* 0x0000004d03097220 */ /* 0x040fe20000410000 */
[C---:B------:R-:W-:Y:S01]  /*80b0*/  FMUL.FTZ R36, R3.reuse, R36 ;  /* 0x0000002403247220 */ /* 0x040fe20000410000 */
[----:B------:R-:W3:Y:S01]  /*80c0*/  LDSM.16.MT88.4 R76, [R128+0x7000] ;  /* 0x00700000804c783b */ /* 0x000ee20000004200 */
        /* <DEDUP_REMOVED lines=9> */
[----:B------:R-:W4:Y:S01]  /*8160*/  MUFU.EX2 R86, R86 ;  /* 0x0000005600567308 */ /* 0x000f220000000800 */
        /* <DEDUP_REMOVED lines=16> */
[----:B----4-:R-:W-:Y:S01]  /*8270*/  F2FP.F16.F32.PACK_AB R83, R86, R87 ;  /* 0x000000575653723e */ /* 0x010fe200000000ff */
[----:B------:R-:W-:Y:S01]  /*8280*/  LDSM.16.MT88.4 R72, [R130+0x7400] ;  /* 0x007400008248783b */ /* 0x000fe20000004200 */
[C---:B------:R-:W-:Y:S01]  /*8290*/  FMUL.FTZ R59, R2.reuse, R59 ;  /* 0x0000003b023b7220 */ /* 0x040fe20000410000 */
[C---:B------:R-:W-:Y:S01]  /*82a0*/  FMUL.FTZ R56, R3.reuse, R56 ;  /* 0x0000003803387220 */ /* 0x040fe20000410000 */
[C---:B------:R-:W-:Y:S01]  /*82b0*/  FMUL.FTZ R57, R3.reuse, R57 ;  /* 0x0000003903397220 */ /* 0x040fe20000410000 */
[C---:B------:R-:W-:Y:S01]  /*82c0*/  FMUL.FTZ R62, R2.reuse, R62 ;  /* 0x0000003e023e7220 */ /* 0x040fe20000410000 */
[C---:B------:R-:W-:Y:S03]  /*82d0*/  FMUL.FTZ R63, R2.reuse, R63 ;  /* 0x0000003f023f7220 */ /* 0x040fe60000410000 */
[----:B------:R-:W4:Y:S01]  /*82e0*/  MUFU.EX2 R102, R102 ;  /* 0x0000006600667308 */ /* 0x000f220000000800 */
[C---:B------:R-:W-:Y:S01]  /*82f0*/  FMUL.FTZ R60, R3.reuse, R60 ;  /* 0x0000003c033c7220 */ /* 0x040fe20000410000 */
[C---:B------:R-:W-:Y:S01]  /*8300*/  FMUL.FTZ R61, R3.reuse, R61 ;  /* 0x0000003d033d7220 */ /* 0x040fe20000410000 */
[C---:B------:R-:W-:Y:S01]  /*8310*/  FMUL.FTZ R18, R2.reuse, R70 ;  /* 0x0000004602127220 */ /* 0x040fe20000410000 */
[C---:B------:R-:W-:Y:S01]  /*8320*/  FMUL.FTZ R19, R2.reuse, R71 ;  /* 0x0000004702137220 */ /* 0x040fe20000410000 */
[C---:B------:R-:W-:Y:S01]  /*8330*/  FMUL.FTZ R16, R3.reuse, R68 ;  /* 0x0000004403107220 */ /* 0x040fe20000410000 */
[----:B------:R-:W-:Y:S01]  /*8340*/  FMUL.FTZ R17, R3, R69 ;  /* 0x0000004503117220 */ /* 0x000fe20000410000 */
[C---:B------:R-:W-:Y:S03]  /*8350*/  FMUL.FTZ R66, R2.reuse, R66 ;  /* 0x0000004202427220 */ /* 0x040fe60000410000 */
[----:B------:R-:W5:Y:S01]  /*8360*/  MUFU.EX2 R101, R101 ;  /* 0x0000006500657308 */ /* 0x000f620000000800 */
[----:B--2---:R-:W-:Y:S01]  /*8370*/  F2FP.F16.F32.PACK_AB R80, R103, R105 ;  /* 0x000000696750723e */ /* 0x004fe200000000ff */
[C---:B------:R-:W-:Y:S01]  /*8380*/  FMUL.FTZ R67, R2.reuse, R67 ;  /* 0x0000004302437220 */ /* 0x040fe20000410000 */
[C---:B------:R-:W-:Y:S01]  /*8390*/  FMUL.FTZ R64, R3.reuse, R64 ;  /* 0x0000004003407220 */ /* 0x040fe20000410000 */
[C---:B------:R-:W-:Y:S01]  /*83a0*/  FMUL.FTZ R65, R3.reuse, R65 ;  /* 0x0000004103417220 */ /* 0x040fe20000410000 */
[----:B------:R-:W-:Y:S01]  /*83b0*/  FFMA.FTZ R104, R2, R157, R104 ;  /* 0x0000009d02687223 */ /* 0x000fe20000010068 */
[----:B------:R-:W-:Y:S01]  /*83c0*/  MOV R2, R85 ;  /* 0x0000005500027202 */ /* 0x000fe20000000f00 */
[----:B------:R-:W-:Y:S03]  /*83d0*/  FFMA.FTZ R105, R3, R158, R105 ;  /* 0x0000009e03697223 */ /* 0x000fe60000010069 */
[----:B------:R-:W2:Y:S01]  /*83e0*/  MUFU.EX2 R107, R107 ;  /* 0x0000006b006b7308 */ /* 0x000ea20000000800 */
[----:B------:R-:W-:Y:S01]  /*83f0*/  FADD.FTZ R104, R100, R104 ;  /* 0x0000006864687221 */ /* 0x000fe20000010000 */
[----:B------:R-:W-:Y:S01]  /*8400*/  MOV R3, R84 ;  /* 0x0000005400037202 */ /* 0x000fe20000000f00 */
[----:B------:R-:W-:Y:S02]  /*8410*/  FADD.FTZ R105, R103, R105 ;  /* 0x0000006967697221 */ /* 0x000fe40000010000 */
[----:B------:R-:W-:Y:S02]  /*8420*/  FADD.FTZ R104, R87, R104 ;  /* 0x0000006857687221 */ /* 0x000fe40000010000 */
[----:B----4-:R-:W-:Y:S03]  /*8430*/  FADD.FTZ R105, R102, R105 ;  /* 0x0000006966697221 */ /* 0x010fe60000010000 */
[----:B------:R-:W4:Y:S01]  /*8440*/  MUFU.EX2 R106, R106 ;  /* 0x0000006a006a7308 */ /* 0x000f220000000800 */
[C---:B-----5:R-:W-:Y:S01]  /*8450*/  F2FP.F16.F32.PACK_AB R82, R101.reuse, R102 ;  /* 0x000000666552723e */ /* 0x060fe200000000ff */
[----:B------:R-:W-:Y:S01]  /*8460*/  FADD.FTZ R86, R86, R104 ;  /* 0x0000006856567221 */ /* 0x000fe20000010000 */
[----:B------:R-:W-:Y:S05]  /*8470*/  FADD.FTZ R105, R101, R105 ;  /* 0x0000006965697221 */ /* 0x000fea0000010000 */
[C---:B------:R-:W-:Y:S02]  /*8480*/  HMMA.16816.F32 R4, R80.reuse, R88, R4 ;  /* 0x000000585004723c */ /* 0x040fe40000001804 */
[----:B------:R-:W-:Y:S03]  /*8490*/  MUFU.EX2 R110, R110 ;  /* 0x0000006e006e7308 */ /* 0x000fe60000000800 */
[----:B--2---:R-:W-:Y:S01]  /*84a0*/  FADD.FTZ R86, R107, R86 ;  /* 0x000000566b567221 */ /* 0x004fe20000010000 */
[C---:B------:R-:W-:Y:S01]  /*84b0*/  HMMA.16816.F32 R8, R80.reuse, R90, R8 ;  /* 0x0000005a5008723c */ /* 0x040fe20000001808 */
[----:B------:R-:W2:Y:S05]  /*84c0*/  LDSM.16.MT88.4 R88, [R130+0x8000] ;  /* 0x008000008258783b */ /* 0x000eaa0000004200 */
[----:B------:R-:W5:Y:S01]  /*84d0*/  MUFU.EX2 R109, R109 ;  /* 0x0000006d006d7308 */ /* 0x000f620000000800 */
[C---:B----4-:R-:W-:Y:S01]  /*84e0*/  F2FP.F16.F32.PACK_AB R69, R106.reuse, R107 ;  /* 0x0000006b6a45723e */ /* 0x050fe200000000ff */
[C---:B------:R-:W-:Y:S08]  /*84f0*/  HMMA.16816.F32 R36, R80.reuse, R92, R36 ;  /* 0x0000005c5024723c */ /* 0x040ff00000001824 */
[----:B------:R-:W-:Y:S01]  /*8500*/  MUFU.EX2 R111, R111 ;  /* 0x0000006f006f7308 */ /* 0x000fe20000000800 */
[C---:B------:R-:W-:Y:S01]  /*8510*/  HMMA.16816.F32 R40, R80.reuse, R94, R40 ;  /* 0x0000005e5028723c */ /* 0x040fe20000001828 */
[----:B------:R-:W4:Y:S02]  /*8520*/  LDSM.16.MT88.4 R92, [R128+0x8000] ;  /* 0x00800000805c783b */ /* 0x000f240000004200 */
[----:B------:R-:W-:Y:S03]  /*8530*/  FADD.FTZ R86, R106, R86 ;  /* 0x000000566a567221 */ /* 0x000fe60000010000 */
[C---:B-1----:R-:W-:Y:S03]  /*8540*/  HMMA.16816.F32 R44, R80.reuse, R96, R44 ;  /* 0x00000060502c723c */ /* 0x042fe6000000182c */
[----:B------:R-:W1:Y:S02]  /*8550*/  MUFU.EX2 R112, R112 ;  /* 0x0000007000707308 */ /* 0x000e640000000800 */
[----:B-----5:R-:W-:Y:S01]  /*8560*/  F2FP.F16.F32.PACK_AB R71, R109, R110 ;  /* 0x0000006e6d47723e */ /* 0x020fe200000000ff */
[C---:B------:R-:W-:Y:S01]  /*8570*/  HMMA.16816.F32 R48, R80.reuse, R98, R48 ;  /* 0x000000625030723c */ /* 0x040fe20000001830 */
[----:B------:R-:W-:Y:S06]  /*8580*/  LDSM.16.MT88.4 R96, [R128+0x6400] ;  /* 0x006400008060783b */ /* 0x000fec0000004200 */
[----:B------:R-:W-:Y:S01]  /*8590*/  MUFU.EX2 R113, R113 ;  /* 0x0000007100717308 */ /* 0x000fe20000000800 */
[----:B------:R-:W-:Y:S01]  /*85a0*/  FADD.FTZ R110, R110, R86 ;  /* 0x000000566e6e7221 */ /* 0x000fe20000010000 */
[C---:B---3--:R-:W-:Y:S08]  /*85b0*/  HMMA.16816.F32 R52, R80.reuse, R76, R52 ;  /* 0x0000004c5034723c */ /* 0x048ff00000001834 */
[----:B------:R-:W3:Y:S01]  /*85c0*/  MUFU.EX2 R114, R114 ;  /* 0x0000007200727308 */ /* 0x000ee20000000800 */
[C---:B------:R-:W-:Y:S01]  /*85d0*/  HMMA.16816.F32 R56, R80.reuse, R78, R56 ;  /* 0x0000004e5038723c */ /* 0x040fe20000001838 */
[----:B------:R-:W5:Y:S02]  /*85e0*/  LDSM.16.MT88.4 R76, [R130+0x6400] ;  /* 0x00640000824c783b */ /* 0x000f640000004200 */
[----:B-1----:R-:W-:Y:S03]  /*85f0*/  F2FP.F16.F32.PACK_AB R68, R112, R111 ;  /* 0x0000006f7044723e */ /* 0x002fe600000000ff */
[C---:B--2---:R-:W-:Y:S03]  /*8600*/  HMMA.16816.F32 R60, R80.reuse, R88, R60 ;  /* 0x00000058503c723c */ /* 0x044fe6000000183c */
[----:B------:R-:W1:Y:S02]  /*8610*/  MUFU.EX2 R116, R116 ;  /* 0x0000007400747308 */ /* 0x000e640000000800 */
[----:B------:R-:W-:Y:S01]  /*8620*/  FADD.FTZ R111, R111, R105 ;  /* 0x000000696f6f7221 */ /* 0x000fe20000010000 */
[C---:B------:R-:W-:Y:S01]  /*8630*/  HMMA.16816.F32 R12, R80.reuse, R90, R12 ;  /* 0x0000005a500c723c */ /* 0x040fe2000000180c */
[----:B------:R-:W-:Y:S06]  /*8640*/  LDSM.16.MT88.4 R88, [R128+0x8400] ;  /* 0x008400008058783b */ /* 0x000fec0000004200 */
[----:B------:R-:W2:Y:S01]  /*8650*/  MUFU.EX2 R117, R117 ;  /* 0x0000007500757308 */ /* 0x000ea20000000800 */
[----:B---3--:R-:W-:Y:S01]  /*8660*/  F2FP.F16.F32.PACK_AB R70, R114, R113 ;  /* 0x000000717246723e */ /* 0x008fe200000000ff */
[C---:B----4-:R-:W-:Y:S08]  /*8670*/  HMMA.16816.F32 R16, R80.reuse, R92, R16 ;  /* 0x0000005c5010723c */ /* 0x050ff00000001810 */
[----:B------:R-:W-:Y:S01]  /*8680*/  MUFU.EX2 R118, R118 ;  /* 0x0000007600767308 */ /* 0x000fe20000000800 */
[----:B------:R-:W-:Y:S01]  /*8690*/  HMMA.16816.F32 R64, R80, R94, R64 ;  /* 0x0000005e5040723c */ /* 0x000fe20000001840 */
[----:B------:R-:W3:Y:S02]  /*86a0*/  LDSM.16.MT88.4 R80, [R128+0x7400] ;  /* 0x007400008050783b */ /* 0x000ee40000004200 */
[----:B------:R-:W-:Y:S01]  /*86b0*/  FADD.FTZ R111, R112, R111 ;  /* 0x0000006f706f7221 */ /* 0x000fe20000010000 */
[----:B------:R-:W-:Y:S05]  /*86c0*/  FADD.FTZ R110, R109, R110 ;  /* 0x0000006e6d6e7221 */ /* 0x000fea0000010000 */
[----:B------:R-:W-:Y:S01]  /*86d0*/  MUFU.EX2 R119, R119 ;  /* 0x0000007700777308 */ /* 0x000fe20000000800 */
[----:B------:R-:W-:Y:S01]  /*86e0*/  LDSM.16.MT88.4 R92, [R130+0x6800] ;  /* 0x00680000825c783b */ /* 0x000fe20000004200 */
[----:B------:R-:W-:Y:S01]  /*86f0*/  FADD.FTZ R111, R113, R111 ;  /* 0x0000006f716f7221 */ /* 0x000fe20000010000 */
[----:B-1----:R-:W-:Y:S03]  /*8700*/  FADD.FTZ R110, R116, R110 ;  /* 0x0000006e746e7221 */ /* 0x002fe60000010000 */
[----:B------:R-:W-:Y:S01]  /*8710*/  FADD.FTZ R114, R114, R111 ;  /* 0x0000006f72727221 */ /* 0x000fe20000010000 */
[C---:B-----5:R-:W-:Y:S06]  /*8720*/  HMMA.16816.F32 R4, R68.reuse, R76, R4 ;  /* 0x0000004c4404723c */ /* 0x060fec0000001804 */
[C---:B------:R-:W-:Y:S01]  /*8730*/  HMMA.16816.F32 R8, R68.reuse, R78, R8 ;  /* 0x0000004e4408723c */ /* 0x040fe20000001808 */
[----:B------:R-:W1:Y:S05]  /*8740*/  LDSM.16.MT88.4 R76, [R130+0x8400] ;  /* 0x00840000824c783b */ /* 0x000e6a0000004200 */
[C---:B------:R-:W-:Y:S06]  /*8750*/  HMMA.16816.F32 R36, R68.reuse, R96, R36 ;  /* 0x000000604424723c */ /* 0x040fec0000001824 */
[C---:B------:R-:W-:Y:S05]  /*8760*/  HMMA.16816.F32 R40, R68.reuse, R98, R40 ;  /* 0x000000624428723c */ /* 0x040fea0000001828 */
[--C-:B------:R-:W-:Y:S01]  /*8770*/  FFMA.FTZ R96, R27, UR4, -R115.reuse ;  /* 0x000000041b607c23 */ /* 0x100fe20008010873 */
[C---:B------:R-:W-:Y:S05]  /*8780*/  HMMA.16816.F32 R44, R68.reuse, R72, R44 ;  /* 0x00000048442c723c */ /* 0x040fea000000182c */
[--C-:B------:R-:W-:Y:S01]  /*8790*/  FFMA.FTZ R99, R24, UR4, -R108.reuse ;  /* 0x0000000418637c23 */ /* 0x100fe2000801086c */
[C---:B------:R-:W-:Y:S01]  /*87a0*/  HMMA.16816.F32 R48, R68.reuse, R74, R48 ;  /* 0x0000004a4430723c */ /* 0x040fe20000001830 */
[----:B------:R-:W4:Y:S01]  /*87b0*/  LDSM.16.MT88.4 R24, [R128+0x6800] ;  /* 0x006800008018783b */ /* 0x000f220000004200 */
[----:B------:R-:W5:Y:S03]  /*87c0*/  MUFU.EX2 R96, R96 ;  /* 0x0000006000607308 */ /* 0x000f660000000800 */
[--C-:B------:R-:W-:Y:S01]  /*87d0*/  FFMA.FTZ R97, R20, UR4, -R108.reuse ;  /* 0x0000000414617c23 */ /* 0x100fe2000801086c */
[C---:B---3--:R-:W-:Y:S03]  /*87e0*/  HMMA.16816.F32 R52, R68.reuse, R80, R52 ;  /* 0x000000504434723c */ /* 0x048fe60000001834 */
[----:B------:R-:W3:Y:S03]  /*87f0*/  LDSM.16.MT88.4 R72, [R130+0x7800] ;  /* 0x007800008248783b */ /* 0x000ee60000004200 */
[----:B------:R-:W5:Y:S01]  /*8800*/  MUFU.EX2 R99, R99 ;  /* 0x0000006300637308 */ /* 0x000f620000000800 */
[----:B------:R-:W-:Y:S01]  /*8810*/  FFMA.FTZ R98, R21, UR4, -R108 ;  /* 0x0000000415627c23 */ /* 0x000fe2000801086c */
[C---:B------:R-:W-:Y:S03]  /*8820*/  HMMA.16816.F32 R56, R68.reuse, R82, R56 ;  /* 0x000000524438723c */ /* 0x040fe60000001838 */
[----:B--2---:R-:W-:Y:S03]  /*8830*/  F2FP.F16.F32.PACK_AB R21, R117, R116 ;  /* 0x000000747515723e */ /* 0x004fe600000000ff */
[C---:B-1----:R-:W-:Y:S02]  /*8840*/  HMMA.16816.F32 R60, R68.reuse, R76, R60 ;  /* 0x0000004c443c723c */ /* 0x042fe4000000183c */
[----:B------:R-:W-:Y:S03]  /*8850*/  MUFU.EX2 R97, R97 ;  /* 0x0000006100617308 */ /* 0x000fe60000000800 */
[----:B-----5:R-:W-:Y:S01]  /*8860*/  F2FP.F16.F32.PACK_AB R23, R96, R118 ;  /* 0x000000766017723e */ /* 0x020fe200000000ff */
[C---:B------:R-:W-:Y:S01]  /*8870*/  HMMA.16816.F32 R12, R68.reuse, R78, R12 ;  /* 0x0000004e440c723c */ /* 0x040fe2000000180c */
[----:B------:R-:W-:Y:S05]  /*8880*/  LDSM.16.MT88.4 R76, [R130+0x8800] ;  /* 0x00880000824c783b */ /* 0x000fea0000004200 */
[----:B------:R-:W1:Y:S01]  /*8890*/  MUFU.EX2 R98, R98 ;  /* 0x0000006200627308 */ /* 0x000e620000000800 */
[----:B------:R-:W-:Y:S01]  /*88a0*/  F2FP.F16.F32.PACK_AB R22, R119, R99 ;  /* 0x000000637716723e */ /* 0x000fe200000000ff */
[C---:B------:R-:W-:Y:S03]  /*88b0*/  HMMA.16816.F32 R16, R68.reuse, R88, R16 ;  /* 0x000000584410723c */ /* 0x040fe60000001810 */
[----:B------:R-:W-:Y:S03]  /*88c0*/  FADD.FTZ R117, R117, R110 ;  /* 0x0000006e75757221 */ /* 0x000fe60000010000 */
[----:B------:R-:W-:Y:S01]  /*88d0*/  HMMA.16816.F32 R64, R68, R90, R64 ;  /* 0x0000005a4440723c */ /* 0x000fe20000001840 */
[----:B------:R-:W2:Y:S04]  /*88e0*/  LDSM.16.MT88.4 R68, [R128+0x7800] ;  /* 0x007800008044783b */ /* 0x000ea80000004200 */
[--C-:B------:R-:W-:Y:S01]  /*88f0*/  FFMA.FTZ R88, R30, UR4, -R115.reuse ;  /* 0x000000041e587c23 */ /* 0x100fe20008010873 */
[--C-:B------:R-:W-:Y:S01]  /*8900*/  FFMA.FTZ R89, R31, UR4, -R115.reuse ;  /* 0x000000041f597c23 */ /* 0x100fe20008010873 */
[----:B------:R-:W-:Y:S01]  /*8910*/  FFMA.FTZ R91, R28, UR4, -R108 ;  /* 0x000000041c5b7c23 */ /* 0x000fe2000801086c */
[----:B-1----:R-:W-:Y:S03]  /*8920*/  F2FP.F16.F32.PACK_AB R20, R98, R97 ;  /* 0x000000616214723e */ /* 0x002fe600000000ff */
[--C-:B------:R-:W-:Y:S01]  /*8930*/  FFMA.FTZ R90, R34, UR4, -R115.reuse ;  /* 0x00000004225a7c23 */ /* 0x100fe20008010873 */
[----:B------:R-:W-:Y:S01]  /*8940*/  FFMA.FTZ R115, R35, UR4, -R115 ;  /* 0x0000000423737c23 */ /* 0x000fe20008010873 */
[----:B------:R-:W-:Y:S01]  /*8950*/  MUFU.EX2 R88, R88 ;  /* 0x0000005800587308 */ /* 0x000fe20000000800 */
[----:B------:R-:W-:Y:S01]  /*8960*/  FADD.FTZ R114, R97, R114 ;  /* 0x0000007261727221 */ /* 0x000fe20000010000 */
[C---:B------:R-:W-:Y:S05]  /*8970*/  HMMA.16816.F32 R4, R20.reuse, R92, R4 ;  /* 0x0000005c1404723c */ /* 0x040fea0000001804 */
[----:B------:R-:W-:Y:S01]  /*8980*/  FADD.FTZ R114, R98, R114 ;  /* 0x0000007262727221 */ /* 0x000fe20000010000 */
[C---:B------:R-:W-:Y:S02]  /*8990*/  HMMA.16816.F32 R8, R20.reuse, R94, R8 ;  /* 0x0000005e1408723c */ /* 0x040fe40000001808 */
[----:B------:R-:W-:Y:S03]  /*89a0*/  MUFU.EX2 R89, R89 ;  /* 0x0000005900597308 */ /* 0x000fe60000000800 */
[--C-:B------:R-:W-:Y:S01]  /*89b0*/  FFMA.FTZ R92, R29, UR4, -R108.reuse ;  /* 0x000000041d5c7c23 */ /* 0x100fe2000801086c */
[C---:B----4-:R-:W-:Y:S01]  /*89c0*/  HMMA.16816.F32 R36, R20.reuse, R24, R36 ;  /* 0x000000181424723c */ /* 0x050fe20000001824 */
[----:B------:R-:W-:Y:S05]  /*89d0*/  LDSM.16.MT88.4 R28, [R130+0x6c00] ;  /* 0x006c0000821c783b */ /* 0x000fea0000004200 */
[----:B------:R-:W-:Y:S01]  /*89e0*/  MUFU.EX2 R90, R90 ;  /* 0x0000005a005a7308 */ /* 0x000fe20000000800 */
[--C-:B------:R-:W-:Y:S01]  /*89f0*/  FFMA.FTZ R93, R32, UR4, -R108.reuse ;  /* 0x00000004205d7c23 */ /* 0x100fe2000801086c */
[C---:B------:R-:W-:Y:S01]  /*8a00*/  HMMA.16816.F32 R40, R20.reuse, R26, R40 ;  /* 0x0000001a1428723c */ /* 0x040fe20000001828 */
[----:B------:R-:W1:Y:S02]  /*8a10*/  LDSM.16.MT88.4 R24, [R128+0x8800] ;  /* 0x008800008018783b */ /* 0x000e640000004200 */
[----:B------:R-:W-:Y:S03]  /*8a20*/  FFMA.FTZ R108, R33, UR4, -R108 ;  /* 0x00000004216c7c23 */ /* 0x000fe6000801086c */
[C---:B---3--:R-:W-:Y:S02]  /*8a30*/  HMMA.16816.F32 R44, R20.reuse, R72, R44 ;  /* 0x00000048142c723c */ /* 0x048fe4000000182c */
[----:B------:R-:W-:Y:S01]  /*8a40*/  MUFU.EX2 R115, R115 ;  /* 0x0000007300737308 */ /* 0x000fe20000000800 */
[----:B------:R-:W-:Y:S03]  /*8a50*/  LDSM.16.MT88.4 R32, [R128+0x7c00] ;  /* 0x007c00008020783b */ /* 0x000fe60000004200 */
[C---:B------:R-:W-:Y:S06]  /*8a60*/  HMMA.16816.F32 R48, R20.reuse, R74, R48 ;  /* 0x0000004a1430723c */ /* 0x040fec0000001830 */
[----:B------:R-:W3:Y:S01]  /*8a70*/  MUFU.EX2 R91, R91 ;  /* 0x0000005b005b7308 */ /* 0x000ee20000000800 */
[----:B------:R-:W-:Y:S01]  /*8a80*/  FADD.FTZ R117, R118, R117 ;  /* 0x0000007576757221 */ /* 0x000fe20000010000 */
[C---:B--2---:R-:W-:Y:S01]  /*8a90*/  HMMA.16816.F32 R52, R20.reuse, R68, R52 ;  /* 0x000000441434723c */ /* 0x044fe20000001834 */
[----:B------:R-:W2:Y:S07]  /*8aa0*/  LDSM.16.MT88.4 R72, [R128+0x6c00] ;  /* 0x006c00008048783b */ /* 0x000eae0000004200 */
[----:B------:R-:W4:Y:S01]  /*8ab0*/  MUFU.EX2 R92, R92 ;  /* 0x0000005c005c7308 */ /* 0x000f220000000800 */
[C---:B------:R-:W-:Y:S01]  /*8ac0*/  HMMA.16816.F32 R56, R20.reuse, R70, R56 ;  /* 0x000000461438723c */ /* 0x040fe20000001838 */
[----:B------:R-:W5:Y:S02]  /*8ad0*/  LDSM.16.MT88.4 R68, [R130+0x7c00] ;  /* 0x007c00008244783b */ /* 0x000f640000004200 */
[----:B------:R-:W-:Y:S03]  /*8ae0*/  FADD.FTZ R99, R99, R114 ;  /* 0x0000007263637221 */ /* 0x000fe60000010000 */
[C---:B------:R-:W-:Y:S03]  /*8af0*/  HMMA.16816.F32 R60, R20.reuse, R76, R60 ;  /* 0x0000004c143c723c */ /* 0x040fe6000000183c */
[----:B------:R-:W2:Y:S02]  /*8b00*/  MUFU.EX2 R93, R93 ;  /* 0x0000005d005d7308 */ /* 0x000ea40000000800 */
[----:B------:R-:W-:Y:S01]  /*8b10*/  FADD.FTZ R117, R96, R117 ;  /* 0x0000007560757221 */ /* 0x000fe20000010000 */
[C---:B------:R-:W-:Y:S07]  /*8b20*/  HMMA.16816.F32 R12, R20.reuse, R78, R12 ;  /* 0x0000004e140c723c */ /* 0x040fee000000180c */
[----:B------:R-:W2:Y:S01]  /*8b30*/  MUFU.EX2 R108, R108 ;  /* 0x0000006c006c7308 */ /* 0x000ea20000000800 */
[----:B------:R-:W-:Y:S01]  /*8b40*/  FADD.FTZ R99, R119, R99 ;  /* 0x0000006377637221 */ /* 0x000fe20000010000 */
[C---:B-1----:R-:W-:Y:S03]  /*8b50*/  HMMA.16816.F32 R16, R20.reuse, R24, R16 ;  /* 0x000000181410723c */ /* 0x042fe60000001810 */
[----:B---3--:R-:W-:Y:S03]  /*8b60*/  FADD.FTZ R99, R91, R99 ;  /* 0x000000635b637221 */ /* 0x008fe60000010000 */
[----:B------:R-:W-:Y:S01]  /*8b70*/  HMMA.16816.F32 R64, R20, R26, R64 ;  /* 0x0000001a1440723c */ /* 0x000fe20000001840 */
[----:B------:R-:W1:Y:S04]  /*8b80*/  LDSM.16.MT88.4 R24, [R130+0x8c00] ;  /* 0x008c00008218783b */ /* 0x000e680000004200 */
[----:B----4-:R-:W-:Y:S02]  /*8b90*/  FADD.FTZ R99, R92, R99 ;  /* 0x000000635c637221 */ /* 0x010fe40000010000 */
[----:B------:R-:W-:Y:S01]  /*8ba0*/  F2FP.F16.F32.PACK_AB R21, R89, R88 ;  /* 0x000000585915723e */ /* 0x000fe200000000ff */
[----:B------:R-:W-:Y:S03]  /*8bb0*/  FADD.FTZ R88, R88, R117 ;  /* 0x0000007558587221 */ /* 0x000fe60000010000 */
[----:B------:R-:W-:Y:S01]  /*8bc0*/  F2FP.F16.F32.PACK_AB R23, R115, R90 ;  /* 0x0000005a7317723e */ /* 0x000fe200000000ff */
[----:B------:R-:W-:Y:S01]  /*8bd0*/  FADD.FTZ R88, R89, R88 ;  /* 0x0000005859587221 */ /* 0x000fe20000010000 */
[----:B------:R-:W-:Y:S01]  /*8be0*/  F2FP.F16.F32.PACK_AB R20, R92, R91 ;  /* 0x0000005b5c14723e */ /* 0x000fe200000000ff */
[----:B--2---:R-:W-:Y:S01]  /*8bf0*/  FADD.FTZ R99, R93, R99 ;  /* 0x000000635d637221 */ /* 0x004fe20000010000 */
[----:B------:R-:W-:Y:S01]  /*8c00*/  F2FP.F16.F32.PACK_AB R22, R108, R93 ;  /* 0x0000005d6c16723e */ /* 0x000fe200000000ff */
[----:B------:R-:W-:Y:S02]  /*8c10*/  FADD.FTZ R88, R90, R88 ;  /* 0x000000585a587221 */ /* 0x000fe40000010000 */
[----:B------:R-:W-:Y:S02]  /*8c20*/  FADD.FTZ R158, R108, R99 ;  /* 0x000000636c9e7221 */ /* 0x000fe40000010000 */
[----:B------:R-:W-:Y:S02]  /*8c30*/  FADD.FTZ R157, R115, R88 ;  /* 0x00000058739d7221 */ /* 0x000fe40000010000 */
[C---:B------:R-:W-:Y:S01]  /*8c40*/  HMMA.16816.F32 R80, R20.reuse, R28, R4 ;  /* 0x0000001c1450723c */ /* 0x040fe20000001804 */
[----:B------:R-:W2:Y:S05]  /*8c50*/  LDSM.16.MT88.4 R4, [R128+0x8c00] ;  /* 0x008c00008004783b */ /* 0x000eaa0000004200 */
[C---:B------:R-:W-:Y:S06]  /*8c60*/  HMMA.16816.F32 R76, R20.reuse, R30, R8 ;  /* 0x0000001e144c723c */ /* 0x040fec0000001808 */
[C---:B------:R-:W-:Y:S06]  /*8c70*/  HMMA.16816.F32 R36, R20.reuse, R72, R36 ;  /* 0x000000481424723c */ /* 0x040fec0000001824 */
[C---:B------:R-:W-:Y:S06]  /*8c80*/  HMMA.16816.F32 R40, R20.reuse, R74, R40 ;  /* 0x0000004a1428723c */ /* 0x040fec0000001828 */
[C---:B-----5:R-:W-:Y:S06]  /*8c90*/  HMMA.16816.F32 R44, R20.reuse, R68, R44 ;  /* 0x00000044142c723c */ /* 0x060fec000000182c */
        /* <DEDUP_REMOVED lines=10> */
.L_x_283:
[----:B------:R-:W1:Y:S01]  /*8d40*/  SHFL.BFLY PT, R0, R158, 0x2, 0x1f ;  /* 0x0c401f009e007f89 */ /* 0x000e6200000e0000 */
[----:B------:R-:W-:Y:S01]  /*8d50*/  MOV R7, 0x3f800000 ;  /* 0x3f80000000077802 */ /* 0x000fe20000000f00 */
[----:B------:R-:W2:Y:S01]  /*8d60*/  S2UR UR4, SR_CgaCtaId ;  /* 0x00000000000479c3 */ /* 0x000ea20000008800 */
[----:B------:R-:W-:Y:S01]  /*8d70*/  ISETP.NE.AND P0, PT, R140, -0x1, PT ;  /* 0xffffffff8c00780c */ /* 0x000fe20003f05270 */
[----:B------:R-:W3:Y:S01]  /*8d80*/  SHFL.BFLY PT, R2, R157, 0x2, 0x1f ;  /* 0x0c401f009d027f89 */ /* 0x000ee200000e0000 */
[----:B------:R-:W-:Y:S01]  /*8d90*/  MOV R8, 0x3f800000 ;  /* 0x3f80000000087802 */ /* 0x000fe20000000f00 */
[----:B------:R-:W-:-:S10]  /*8da0*/  UMOV UR5, 0x400 ;  /* 0x0000040000057882 */ /* 0x000fd40000000000 */
[----:B------:R-:W4:Y:S01]  /*8db0*/  @P0 LDC.64 R10, c[0x0][0x298] ;  /* 0x0000a600ff0a0b82 */ /* 0x000f220000000a00 */
[----:B-1----:R-:W-:Y:S02]  /*8dc0*/  FADD.FTZ R158, R0, R158 ;  /* 0x0000009e009e7221 */ /* 0x002fe40000010000 */
[----:B------:R-:W1:Y:S01]  /*8dd0*/  S2R R0, SR_TID.X ;  /* 0x0000000000007919 */ /* 0x000e620000002100 */
[----:B--2---:R-:W-:Y:S01]  /*8de0*/  ULEA UR4, UR4, UR5, 0x18 ;  /* 0x0000000504047291 */ /* 0x004fe2000f8ec03f */
[----:B---3--:R-:W-:Y:S01]  /*8df0*/  FADD.FTZ R157, R2, R157 ;  /* 0x0000009d029d7221 */ /* 0x008fe20000010000 */
[----:B------:R-:W2:Y:S04]  /*8e00*/  SHFL.BFLY PT, R5, R158, 0x1, 0x1f ;  /* 0x0c201f009e057f89 */ /* 0x000ea800000e0000 */
[----:B------:R-:W3:Y:S01]  /*8e10*/  SHFL.BFLY PT, R4, R157, 0x1, 0x1f ;  /* 0x0c201f009d047f89 */ /* 0x000ee200000e0000 */
[----:B----4-:R-:W-:-:S03]  /*8e20*/  @P0 IMAD.WIDE.U32 R16, R140, R10, RZ ;  /* 0x0000000a8c100225 */ /* 0x010fc600078e00ff */
[----:B------:R-:W-:Y:S01]  /*8e30*/  @P0 MOV R10, R16 ;  /* 0x00000010000a0202 */ /* 0x000fe20000000f00 */
[----:B--2---:R-:W-:Y:S01]  /*8e40*/  FADD.FTZ R5, R158, R5 ;  /* 0x000000059e057221 */ /* 0x004fe20000010000 */
[----:B-1----:R-:W-:Y:S01]  /*8e50*/  SHF.R.S32.HI R2, RZ, 0x1f, R0 ;  /* 0x0000001fff027819 */ /* 0x002fe20000011400 */
[----:B---3--:R-:W-:-:S03]  /*8e60*/  FADD.FTZ R4, R157, R4 ;  /* 0x000000049d047221 */ /* 0x008fc60000010000 */
[----:B------:R-:W-:Y:S02]  /*8e70*/  FSETP.NE.FTZ.AND P5, PT, R5, RZ, PT ;  /* 0x000000ff0500720b */ /* 0x000fe40003fb5000 */
[CC--:B------:R-:W-:Y:S02]  /*8e80*/  LEA.HI R3, R2.reuse, R0.reuse, RZ, 0x2 ;  /* 0x0000000002037211 */ /* 0x0c0fe400078f10ff */
[-C--:B------:R-:W-:Y:S02]  /*8e90*/  LEA.HI R2, R2, R0.reuse, RZ, 0x5 ;  /* 0x0000000002027211 */ /* 0x080fe400078f28ff */
[----:B------:R-:W-:Y:S02]  /*8ea0*/  LOP3.LUT R9, R3, 0xfffffffc, RZ, 0xc0, !PT ;  /* 0xfffffffc03097812 */ /* 0x000fe400078ec0ff */
[----:B------:R-:W-:Y:S02]  /*8eb0*/  SHF.R.S32.HI R6, RZ, 0x5, R2 ;  /* 0x00000005ff067819 */ /* 0x000fe40000011402 */
[----:B------:R-:W-:-:S02]  /*8ec0*/  IADD3 R9, -R9, R0, RZ ;  /* 0x0000000009097210 */ /* 0x000fc40007ffe1ff */
[----:B------:R-:W-:Y:S01]  /*8ed0*/  FSETP.NE.FTZ.AND P4, PT, R4, RZ, PT ;  /* 0x000000ff0400720b */ /* 0x000fe20003f95000 */
[----:B------:R-:W1:Y:S01]  /*8ee0*/  @P5 MUFU.RCP R7, R5 ;  /* 0x0000000500075308 */ /* 0x000e620000001000 */
[----:B------:R-:W-:Y:S02]  /*8ef0*/  LEA R6, R6, R9, 0x8 ;  /* 0x0000000906067211 */ /* 0x000fe400078e40ff */
[----:B------:R-:W-:-:S09]  /*8f00*/  SHF.R.S32.HI R9, RZ, 0x2, R3 ;  /* 0x00000002ff097819 */ /* 0x000fd20000011403 */
        /* <DEDUP_REMOVED lines=25> */
[----:B------:R-:W-:Y:S01]  /*90a0*/  SHF.R.S32.HI R7, RZ, 0x1f, R9 ;  /* 0x0000001fff077819 */ /* 0x000fe20000011409 */
[C---:B--2---:R-:W-:Y:S01]  /*90b0*/  FMUL.FTZ R83, R8.reuse, R83 ;  /* 0x0000005308537220 */ /* 0x044fe20000410000 */
        /* <DEDUP_REMOVED lines=8> */
[C---:B------:R-:W-:Y:S01]  /*9140*/  FMUL.FTZ R42, R8.reuse, R42 ;  /* 0x0000002a082a7220 */ /* 0x040fe20000410000 */
[C---:B------:R-:W-:Y:S01]  /*9150*/  FMUL.FTZ R47, R8.reuse, R47 ;  /* 0x0000002f082f7220 */ /* 0x040fe20000410000 */
[----:B------:R-:W-:Y:S01]  /*9160*/  IADD3 R7, R9, -R7, RZ ;  /* 0x8000000709077210 */ /* 0x000fe20007ffe0ff */
[C---:B------:R-:W-:Y:S01]  /*9170*/  FMUL.FTZ R46, R8.reuse, R46 ;  /* 0x0000002e082e7220 */ /* 0x040fe20000410000 */
[C---:B------:R-:W-:Y:S01]  /*9180*/  FMUL.FTZ R51, R8.reuse, R51 ;  /* 0x0000003308337220 */ /* 0x040fe20000410000 */
[C---:B------:R-:W-:Y:S01]  /*9190*/  FMUL.FTZ R50, R8.reuse, R50 ;  /* 0x0000003208327220 */ /* 0x040fe20000410000 */
[----:B------:R-:W-:Y:S01]  /*91a0*/  LEA.HI R12, R7, R7, RZ, 0x1 ;  /* 0x00000007070c7211 */ /* 0x000fe200078f08ff */
[C---:B------:R-:W-:Y:S01]  /*91b0*/  FMUL.FTZ R55, R8.reuse, R55 ;  /* 0x0000003708377220 */ /* 0x040fe20000410000 */
[C---:B------:R-:W-:Y:S01]  /*91c0*/  FMUL.FTZ R54, R8.reuse, R54 ;  /* 0x0000003608367220 */ /* 0x040fe20000410000 */
[C---:B------:R-:W-:Y:S01]  /*91d0*/  FMUL.FTZ R59, R8.reuse, R59 ;  /* 0x0000003b083b7220 */ /* 0x040fe20000410000 */
[----:B------:R-:W-:Y:S01]  /*91e0*/  SHF.R.S32.HI R13, RZ, 0x1, R12 ;  /* 0x00000001ff0d7819 */ /* 0x000fe2000001140c */
[----:B------:R-:W-:Y:S01]  /*91f0*/  FMUL.FTZ R58, R8, R58 ;  /* 0x0000003a083a7220 */ /* 0x000fe20000410000 */
[----:B------:R-:W-:Y:S01]  /*9200*/  LOP3.LUT R12, R12, 0x3fffffe, RZ, 0xc0, !PT ;  /* 0x03fffffe0c0c7812 */ /* 0x000fe200078ec0ff */
[C---:B------:R-:W-:Y:S01]  /*9210*/  FMUL.FTZ R63, R8.reuse, R63 ;  /* 0x0000003f083f7220 */ /* 0x040fe20000410000 */
[----:B------:R-:W-:Y:S01]  /*9220*/  SHF.L.U32 R14, R13, 0x6, RZ ;  /* 0x000000060d0e7819 */ /* 0x000fe200000006ff */
[C---:B------:R-:W-:Y:S01]  /*9230*/  FMUL.FTZ R62, R8.reuse, R62 ;  /* 0x0000003e083e7220 */ /* 0x040fe20000410000 */
[----:B------:R-:W-:Y:S01]  /*9240*/  IADD3 R12, R7, -R12, RZ ;  /* 0x8000000c070c7210 */ /* 0x000fe20007ffe0ff */
[----:B------:R-:W-:Y:S01]  /*9250*/  FMUL.FTZ R75, R8, R75 ;  /* 0x0000004b084b7220 */ /* 0x000fe20000410000 */
[----:B------:R-:W-:Y:S01]  /*9260*/  LOP3.LUT R14, R14, 0xc0, RZ, 0xc0, !PT ;  /* 0x000000c00e0e7812 */ /* 0x000fe200078ec0ff */
[----:B------:R-:W-:Y:S01]  /*9270*/  FMUL.FTZ R74, R8, R74 ;  /* 0x0000004a084a7220 */ /* 0x000fe20000410000 */
[----:B------:R-:W-:Y:S01]  /*9280*/  LEA R6, R12, R6, 0x4 ;  /* 0x000000060c067211 */ /* 0x000fe200078e20ff */
[----:B------:R-:W-:Y:S01]  /*9290*/  FMUL.FTZ R71, R8, R71 ;  /* 0x0000004708477220 */ /* 0x000fe20000410000 */
[----:B------:R-:W-:Y:S01]  /*92a0*/  LEA.HI R14, R14, R14, RZ, 0x1d ;  /* 0x0000000e0e0e7211 */ /* 0x000fe200078fe8ff */
[C---:B------:R-:W-:Y:S01]  /*92b0*/  FMUL.FTZ R70, R8.reuse, R70 ;  /* 0x0000004608467220 */ /* 0x040fe20000410000 */
[C---:B------:R-:W-:Y:S01]  /*92c0*/  FMUL.FTZ R67, R8.reuse, R67 ;  /* 0x0000004308437220 */ /* 0x040fe20000410000 */
[----:B------:R-:W-:Y:S01]  /*92d0*/  FMUL.FTZ R8, R8, R66 ;  /* 0x0000004208087220 */ /* 0x000fe20000410000 */
[----:B------:R-:W-:Y:S01]  /*92e0*/  LEA R6, R6, R14, 0x1 ;  /* 0x0000000e06067211 */ /* 0x000fe200078e08ff */
[----:B------:R-:W-:Y:S01]  /*92f0*/  @P0 IMAD R7, R140, R11, R17 ;  /* 0x0000000b8c070224 */ /* 0x000fe200078e0211 */
[----:B------:R-:W-:-:S02]  /*9300*/  F2FP.F16.F32.PACK_AB R80, R81, R80 ;  /* 0x000000505150723e */ /* 0x000fc400000000ff */
[----:B------:R-:W-:Y:S02]  /*9310*/  LEA R12, R6, UR4, 0x1 ;  /* 0x00000004060c7c11 */ /* 0x000fe4000f8e08ff */
[----:B------:R-:W-:Y:S02]  /*9320*/  F2FP.F16.F32.PACK_AB R82, R83, R82 ;  /* 0x000000525352723e */ /* 0x000fe400000000ff */
[----:B------:R-:W-:Y:S02]  /*9330*/  F2FP.F16.F32.PACK_AB R76, R77, R76 ;  /* 0x0000004c4d4c723e */ /* 0x000fe400000000ff */
        /* <DEDUP_REMOVED lines=9> */
[----:B------:R-:W-:Y:S01]  /*93d0*/  IMAD R7, R11, R7, R10 ;  /* 0x000000070b077224 */ /* 0x000fe200078e020a */
[----:B------:R-:W-:-:S04]  /*93e0*/  MOV R10, R14 ;  /* 0x0000000e000a7202 */ /* 0x000fc80000000f00 */
[----:B------:R-:W-:-:S07]  /*93f0*/  IADD3 R7, R15, R7, RZ ;  /* 0x000000070f077210 */ /* 0x000fce0007ffe0ff */
.L_x_287:
        /* <DEDUP_REMOVED lines=23> */
.L_x_288:
[----:B------:R-:W-:Y:S01]  /*9570*/  ISETP.NE.U32.AND P3, PT, R14, 0x1, PT ;  /* 0x000000010e00780c */ /* 0x000fe20003f65070 */
[C---:B------:R-:W-:Y:S01]  /*9580*/  VIADD R11, R12.reuse, 0xfffffff0 ;  /* 0xfffffff00c0b7836 */ /* 0x040fe20000000000 */
[----:B------:R-:W-:Y:S01]  /*9590*/  LOP3.LUT P2, RZ, R13, 0x2, RZ, 0xc0, !PT ;  /* 0x000000020dff7812 */ /* 0x000fe2000784c0ff */
[----:B------:R-:W-:Y:S01]  /*95a0*/  IMAD.MOV.U32 R13, RZ, RZ, 0x20 ;  /* 0x00000020ff0d7424 */ /* 0x000fe200078e00ff */
[----:B------:R-:W-:Y:S01]  /*95b0*/  ISETP.NE.AND P0, PT, RZ, UR4, PT ;  /* 0x00000004ff007c0c */ /* 0x000fe2000bf05270 */
[----:B------:R-:W-:Y:S01]  /*95c0*/  STS [R12], R80 ;  /* 0x000000500c007388 */ /* 0x000fe20000000800 */
[----:B------:R-:W-:Y:S01]  /*95d0*/  F2FP.F16.F32.PACK_AB R56, R57, R56 ;  /* 0x000000383938723e */ /* 0x000fe200000000ff */
[----:B------:R-:W-:Y:S01]  /*95e0*/  @P4 MUFU.LG2 R4, R4 ;  /* 0x0000000400044308 */ /* 0x000fe20000000c00 */
[----:B------:R-:W-:Y:S01]  /*95f0*/  SEL R13, R13, 0xffffffe0, !P2 ;  /* 0xffffffe00d0d7807 */ /* 0x000fe20005000000 */
[----:B------:R-:W-:Y:S01]  /*9600*/  STS [R12+0x200], R82 ;  /* 0x000200520c007388 */ /* 0x000fe20000000800 */
[----:B------:R-:W-:Y:S01]  /*9610*/  F2FP.F16.F32.PACK_AB R58, R59, R58 ;  /* 0x0000003a3b3a723e */ /* 0x000fe200000000ff */
[----:B------:R-:W-:Y:S01]  /*9620*/  BSSY B0, `(.L_x_289) ;  /* 0x000005d000007945 */ /* 0x000fe20003800000 */
[----:B------:R-:W-:Y:S01]  /*9630*/  F2FP.F16.F32.PACK_AB R60, R61, R60 ;  /* 0x0000003c3d3c723e */ /* 0x000fe200000000ff */
[C---:B------:R-:W-:Y:S01]  /*9640*/  @P3 VIADD R11, R12.reuse, 0x10 ;  /* 0x000000100c0b3836 */ /* 0x040fe20000000000 */
[----:B------:R-:W-:Y:S01]  /*9650*/  F2FP.F16.F32.PACK_AB R62, R63, R62 ;  /* 0x0000003e3f3e723e */ /* 0x000fe200000000ff */
[----:B------:R-:W-:Y:S01]  /*9660*/  IMAD.IADD R18, R12, 0x1, R13 ;  /* 0x000000010c127824 */ /* 0x000fe200078e020d */
[----:B------:R-:W-:Y:S01]  /*9670*/  F2FP.F16.F32.PACK_AB R72, R73, R72 ;  /* 0x000000484948723e */ /* 0x000fe200000000ff */
[----:B------:R-:W-:Y:S01]  /*9680*/  IMAD.IADD R13, R13, 0x1, R11 ;  /* 0x000000010d0d7824 */ /* 0x000fe200078e020b */
[----:B------:R-:W1:Y:S01]  /*9690*/  @!P0 LDC R6, c[0x0][0x2c4] ;  /* 0x0000b100ff068b82 */ /* 0x000e620000000800 */
[----:B------:R-:W-:Y:S01]  /*96a0*/  STS [R11], R76 ;  /* 0x0000004c0b007388 */ /* 0x000fe20000000800 */
[----:B------:R-:W-:Y:S01]  /*96b0*/  F2FP.F16.F32.PACK_AB R74, R75, R74 ;  /* 0x0000004a4b4a723e */ /* 0x000fe200000000ff */
[----:B------:R-:W2:Y:S01]  /*96c0*/  @P5 MUFU.LG2 R5, R5 ;  /* 0x0000000500055308 */ /* 0x000ea20000000c00 */
[----:B------:R-:W-:Y:S01]  /*96d0*/  F2FP.F16.F32.PACK_AB R68, R69, R68 ;  /* 0x000000444544723e */ /* 0x000fe200000000ff */
[----:B------:R-:W-:Y:S01]  /*96e0*/  STS [R11+0x200], R78 ;  /* 0x0002004e0b007388 */ /* 0x000fe20000000800 */
[----:B------:R-:W-:Y:S01]  /*96f0*/  F2FP.F16.F32.PACK_AB R70, R71, R70 ;  /* 0x000000464746723e */ /* 0x000fe200000000ff */
[----:B------:R-:W-:Y:S01]  /*9700*/  IMAD R145, R145, 0x10, R152 ;  /* 0x0000001091917824 */ /* 0x000fe200078e0298 */
[----:B------:R-:W-:Y:S01]  /*9710*/  F2FP.F16.F32.PACK_AB R64, R65, R64 ;  /* 0x000000404140723e */ /* 0x000fe200000000ff */
[----:B------:R-:W-:Y:S01]  /*9720*/  STS [R18], R36 ;  /* 0x0000002412007388 */ /* 0x000fe20000000800 */
[----:B------:R-:W-:Y:S01]  /*9730*/  F2FP.F16.F32.PACK_AB R8, R67, R8 ;  /* 0x000000084308723e */ /* 0x000fe200000000ff */
[----:B------:R-:W3:Y:S01]  /*9740*/  @!P0 LDC R30, c[0x0][0x270] ;  /* 0x00009c00ff1e8b82 */ /* 0x000ee20000000800 */
[----:B------:R-:W-:Y:S01]  /*9750*/  PLOP3.LUT P2, PT, PT, PT, PT, 0x8, 0x0 ;  /* 0x000000000000781c */ /* 0x000fe20003f4e170 */
[----:B------:R-:W-:Y:S01]  /*9760*/  STS [R18+0x200], R38 ;  /* 0x0002002612007388 */ /* 0x000fe20000000800 */
[----:B------:R-:W-:-:S02]  /*9770*/  @!P0 PLOP3.LUT P2, PT, P1, PT, PT, 0x80, 0x0 ;  /* 0x000000000000881c */ /* 0x000fc40000f4f070 */
[----:B------:R-:W-:Y:S01]  /*9780*/  LOP3.LUT R2, R2, 0xffffffe0, RZ, 0xc0, !PT ;  /* 0xffffffe002027812 */ /* 0x000fe200078ec0ff */
[----:B------:R-:W-:Y:S02]  /*9790*/  STS [R13], R40 ;  /* 0x000000280d007388 */ /* 0x000fe40000000800 */
[----:B------:R-:W4:Y:S01]  /*97a0*/  @P0 LDC R31, c[0x0][0x2c0] ;  /* 0x0000b000ff1f0b82 */ /* 0x000f220000000800 */
[----:B--2---:R-:W-:Y:S01]  /*97b0*/  @P5 FMUL.FTZ R5, R5, 0.69314718246459960938 ;  /* 0x3f31721805055820 */ /* 0x004fe20000410000 */
[----:B------:R-:W-:Y:S01]  /*97c0*/  STS [R13+0x200], R42 ;  /* 0x0002002a0d007388 */ /* 0x000fe20000000800 */
[----:B------:R-:W-:Y:S02]  /*97d0*/  IMAD.IADD R2, R0, 0x1, -R2 ;  /* 0x0000000100027824 */ /* 0x000fe400078e0a02 */
[----:B------:R-:W-:Y:S01]  /*97e0*/  IMAD.MOV.U32 R0, RZ, RZ, 0x7f800000 ;  /* 0x7f800000ff007424 */ /* 0x000fe200078e00ff */
[----:B------:R-:W-:Y:S02]  /*97f0*/  STS [R12+0x1000], R44 ;  /* 0x0010002c0c007388 */ /* 0x000fe40000000800 */
[----:B-1----:R-:W1:Y:S01]  /*9800*/  @P2 LDC R6, c[0x0][0x2e4] ;  /* 0x0000b900ff062b82 */ /* 0x002e620000000800 */
[----:B------:R-:W-:Y:S01]  /*9810*/  LOP3.LUT P2, RZ, R2, 0x3, RZ, 0xc0, !PT ;  /* 0x0000000302ff7812 */ /* 0x000fe2000784c0ff */
[----:B------:R-:W-:Y:S01]  /*9820*/  STS [R12+0x1200], R46 ;  /* 0x0012002e0c007388 */ /* 0x000fe20000000800 */
[----:B------:R-:W-:-:S03]  /*9830*/  IMAD.MOV.U32 R2, RZ, RZ, 0x7f800000 ;  /* 0x7f800000ff027424 */ /* 0x000fc600078e00ff */
[----:B------:R-:W-:Y:S02]  /*9840*/  STS [R11+0x1000], R48 ;  /* 0x001000300b007388 */ /* 0x000fe40000000800 */
[----:B------:R-:W2:Y:S02]  /*9850*/  @P0 LDC.64 R14, c[0x0][0x2c0] ;  /* 0x0000b000ff0e0b82 */ /* 0x000ea40000000a00 */
[----:B------:R-:W-:Y:S04]  /*9860*/  STS [R11+0x1200], R50 ;  /* 0x001200320b007388 */ /* 0x000fe80000000800 */
[----:B------:R-:W-:Y:S01]  /*9870*/  STS [R18+0x1000], R52 ;  /* 0x0010003412007388 */ /* 0x000fe20000000800 */
[----:B------:R-:W-:-:S03]  /*9880*/  @!P0 IMAD.MOV.U32 R31, RZ, RZ, 0x1 ;  /* 0x00000001ff1f8424 */ /* 0x000fc600078e00ff */
[----:B------:R-:W-:Y:S04]  /*9890*/  STS [R18+0x1200], R54 ;  /* 0x0012003612007388 */ /* 0x000fe80000000800 */
[----:B------:R-:W-:Y:S04]  /*98a0*/  STS [R13+0x1000], R56 ;  /* 0x001000380d007388 */ /* 0x000fe80000000800 */
[----:B------:R-:W-:Y:S04]  /*98b0*/  STS [R13+0x1200], R58 ;  /* 0x0012003a0d007388 */ /* 0x000fe80000000800 */
[----:B------:R-:W-:Y:S01]  /*98c0*/  STS [R12+0x2000], R60 ;  /* 0x0020003c0c007388 */ /* 0x000fe20000000800 */
[----:B--2---:R-:W-:-:S03]  /*98d0*/  @P0 IMAD R14, R15, R14, RZ ;  /* 0x0000000e0f0e0224 */ /* 0x004fc600078e02ff */
[----:B------:R2:W-:Y:S01]  /*98e0*/  STS [R12+0x2200], R62 ;  /* 0x0022003e0c007388 */ /* 0x0005e20000000800 */
[----:B-1----:R-:W-:-:S03]  /*98f0*/  @!P0 IMAD.MOV.U32 R14, RZ, RZ, R6 ;  /* 0x000000ffff0e8224 */ /* 0x002fc600078e0006 */
[----:B------:R-:W-:Y:S04]  /*9900*/  STS [R11+0x2000], R72 ;  /* 0x002000480b007388 */ /* 0x000fe80000000800 */
[----:B------:R1:W-:Y:S04]  /*9910*/  STS [R11+0x2200], R74 ;  /* 0x0022004a0b007388 */ /* 0x0003e80000000800 */
[----:B------:R-:W-:Y:S04]  /*9920*/  STS [R18+0x2000], R68 ;  /* 0x0020004412007388 */ /* 0x000fe80000000800 */
[----:B------:R-:W-:Y:S04]  /*9930*/  STS [R18+0x2200], R70 ;  /* 0x0022004612007388 */ /* 0x000fe80000000800 */
[----:B------:R-:W-:Y:S04]  /*9940*/  STS [R13+0x2000], R64 ;  /* 0x002000400d007388 */ /* 0x000fe80000000800 */
[----:B------:R5:W-:Y:S01]  /*9950*/  STS [R13+0x2200], R8 ;  /* 0x002200080d007388 */ /* 0x000be20000000800 */
[----:B--2---:R-:W2:Y:S08]  /*9960*/  @P5 LDC R12, c[0x0][0x2e8] ;  /* 0x0000ba00ff0c5b82 */ /* 0x004eb00000000800 */
[----:B------:R-:W-:Y:S08]  /*9970*/  BAR.SYNC.DEFER_BLOCKING 0x0 ;  /* 0x0000000000007b1d */ /* 0x000ff00000010000 */
[----:B-1----:R-:W1:Y:S01]  /*9980*/  @P4 LDC R11, c[0x0][0x2e8] ;  /* 0x0000ba00ff0b4b82 */ /* 0x002e620000000800 */
[----:B------:R-:W4:Y:S01]  /*9990*/  S2R R19, SR_CTAID.Y ;  /* 0x0000000000137919 */ /* 0x000f220000002600 */
[----:B------:R-:W4:Y:S01]  /*99a0*/  S2R R28, SR_CTAID.X ;  /* 0x00000000001c7919 */ /* 0x000f220000002500 */
[----:B------:R-:W4:Y:S01]  /*99b0*/  S2R R29, SR_CTAID.Z ;  /* 0x00000000001d7919 */ /* 0x000f220000002700 */
[----:B-----5:R-:W-:-:S02]  /*99c0*/  @P0 IMAD.MOV.U32 R8, RZ, RZ, 0x1 ;  /* 0x00000001ff080424 */ /* 0x020fc400078e00ff */
[----:B--2---:R-:W-:Y:S01]  /*99d0*/  @P5 FFMA.FTZ R0, R85, R12, R5 ;  /* 0x0000000c55005223 */ /* 0x004fe20000010005 */
[----:B---3--:R-:W-:Y:S01]  /*99e0*/  @!P0 IMAD R8, R6, R30, RZ ;  /* 0x0000001e06088224 */ /* 0x008fe200078e02ff */
[----:B------:R2:W3:Y:S04]  /*99f0*/  LDS.128 R24, [R141+0x800] ;  /* 0x000800008d187984 */ /* 0x0004e80000000c00 */
[----:B------:R2:W2:Y:S01]  /*9a00*/  LDS.128 R20, [R141+0x1800] ;  /* 0x001800008d147984 */ /* 0x0004a20000000c00 */
[----:B----4-:R-:W-:Y:S02]  /*9a10*/  IMAD R8, R19, R8, RZ ;  /* 0x0000000813087224 */ /* 0x010fe400078e02ff */
[----:B------:R-:W-:-:S03]  /*9a20*/  IMAD R6, R28, R31, RZ ;  /* 0x0000001f1c067224 */ /* 0x000fc600078e02ff */
[----:B------:R-:W-:Y:S01]  /*9a30*/  SEL R8, R8, RZ, !P6 ;  /* 0x000000ff08087207 */ /* 0x000fe20007000000 */
[----:B------:R-:W-:-:S04]  /*9a40*/  IMAD.SHL.U32 R6, R6, 0x40, RZ ;  /* 0x0000004006067824 */ /* 0x000fc800078e00ff */
[----:B------:R-:W-:Y:S02]  /*9a50*/  IMAD R14, R29, R14, R8 ;  /* 0x0000000e1d0e7224 */ /* 0x000fe400078e0208 */
[----:B------:R-:W-:Y:S01]  /*9a60*/  @P4 FMUL.FTZ R8, R4, 0.69314718246459960938 ;  /* 0x3f31721804084820 */ /* 0x000fe20000410000 */
[----:B------:R-:W-:Y:S02]  /*9a70*/  SHF.R.S32.HI R4, RZ, 0x1f, R6 ;  /* 0x0000001fff047819 */ /* 0x000fe40000011406 */
[----:B------:R-:W-:Y:S01]  /*9a80*/  IADD3 R6, P1, P0, R6, R16, R14 ;  /* 0x0000001006067210 */ /* 0x000fe2000783e00e */
[----:B-1----:R-:W-:Y:S01]  /*9a90*/  @P4 FFMA.FTZ R2, R84, R11, R8 ;  /* 0x0000000b54024223 */ /* 0x002fe20000010008 */
[----:B------:R-:W-:-:S04]  /*9aa0*/  SHF.R.S32.HI R14, RZ, 0x1f, R14 ;  /* 0x0000001fff0e7819 */ /* 0x000fc8000001140e */
[----:B------:R-:W-:Y:S01]  /*9ab0*/  IADD3.X R14, R4, R17, R14, P1, P0 ;  /* 0x00000011040e7210 */ /* 0x000fe20000fe040e */
[----:B------:R-:W-:Y:S06]  /*9ac0*/  @P2 BRA `(.L_x_290) ;  /* 0x0000000000482947 */ /* 0x000fec0003800000 */
        /* <DEDUP_REMOVED lines=8> */
[----:B------:R-:W4:Y:S01]  /*9b50*/  @!P2 LDC.64 R4, c[0x0][0x2b0] ;  /* 0x0000ac00ff04ab82 */ /* 0x000f220000000a00 */
[----:B------:R-:W-:Y:S02]  /*9b60*/  @!P2 IADD3 R6, P0, R31, R6, RZ ;  /* 0x000000061f06a210 */ /* 0x000fe40007f1e0ff */
[-C--:B------:R-:W-:Y:S02]  /*9b70*/  @!P3 LEA.HI.X.SX32 R145, R145, R14.reuse, 0x1, P1 ;  /* 0x0000000e9191b211 */ /* 0x080fe400008f0eff */
[----:B------:R-:W-:Y:S02]  /*9b80*/  @!P2 LEA.HI.X.SX32 R14, R31, R14, 0x1, P0 ;  /* 0x0000000e1f0ea211 */ /* 0x000fe400000f0eff */
[----:B-1----:R-:W-:-:S04]  /*9b90*/  @!P3 LEA R12, P1, R8, R12, 0x2 ;  /* 0x0000000c080cb211 */ /* 0x002fc800078210ff */
[----:B------:R-:W-:Y:S02]  /*9ba0*/  @!P3 LEA.HI.X R13, R8, R13, R145, 0x2, P1 ;  /* 0x0000000d080db211 */ /* 0x000fe400008f1491 */
[----:B----4-:R-:W-:-:S03]  /*9bb0*/  @!P2 LEA R4, P0, R6, R4, 0x2 ;  /* 0x000000040604a211 */ /* 0x010fc600078010ff */
[----:B------:R1:W-:Y:S01]  /*9bc0*/  @!P3 STG.E desc[UR8][R12.64], R0 ;  /* 0x000000000c00b986 */ /* 0x0003e2000c101908 */
[----:B------:R-:W-:-:S05]  /*9bd0*/  @!P2 LEA.HI.X R5, R6, R5, R14, 0x2, P0 ;  /* 0x000000050605a211 */ /* 0x000fca00000f140e */
[----:B------:R1:W-:Y:S04]  /*9be0*/  @!P2 STG.E desc[UR8][R4.64], R2 ;  /* 0x000000020400a986 */ /* 0x0003e8000c101908 */
.L_x_290:
[----:B------:R-:W-:Y:S05]  /*9bf0*/  BSYNC B0 ;  /* 0x0000000000007941 */ /* 0x000fea0003800000 */
.L_x_289:
[----:B-1----:R-:W-:Y:S01]  /*9c00*/  SHF.R.S32.HI R0, RZ, 0x1f, R150 ;  /* 0x0000001fff007819 */ /* 0x002fe20000011496 */
[----:B------:R-:W-:Y:S01]  /*9c10*/  IMAD R28, R28, -0x40, R144 ;  /* 0xffffffc01c1c7824 */ /* 0x000fe200078e0290 */
[----:B------:R-:W-:Y:S01]  /*9c20*/  IADD3 R10, P0, R150, R10, RZ ;  /* 0x0000000a960a7210 */ /* 0x000fe20007f1e0ff */
[----:B------:R-:W-:Y:S01]  /*9c30*/  ULDC.64 UR4, c[0x0][0x2a0] ;  /* 0x0000a80000047ab9 */ /* 0x000fe20000000a00 */
[----:B------:R-:W-:Y:S01]  /*9c40*/  SHF.R.S32.HI R2, RZ, 0x1f, R29 ;  /* 0x0000001fff027819 */ /* 0x000fe2000001141d */
[----:B------:R1:W4:Y:S01]  /*9c50*/  LDS.128 R12, [R141] ;  /* 0x000000008d0c7984 */ /* 0x0003220000000c00 */
[----:B------:R-:W-:Y:S01]  /*9c60*/  LEA.HI.SX32 R3, R3, 0x20, 0x1e ;  /* 0x0000002003037811 */ /* 0x000fe200078ff2ff */
[----:B------:R-:W-:Y:S01]  /*9c70*/  IMAD.X R11, R0, 0x1, R7, P0 ;  /* 0x00000001000b7824 */ /* 0x000fe200000e0607 */
[-C--:B------:R-:W-:Y:S01]  /*9c80*/  ISETP.GE.AND P0, PT, R9, R28.reuse, PT ;  /* 0x0000001c0900720c */ /* 0x080fe20003f06270 */
[----:B------:R-:W-:Y:S01]  /*9c90*/  IMAD R0, R2, UR4, RZ ;  /* 0x0000000402007c24 */ /* 0x000fe2000f8e02ff */
[----:B------:R-:W-:Y:S01]  /*9ca0*/  ISETP.GE.AND P1, PT, R3, R28, PT ;  /* 0x0000001c0300720c */ /* 0x000fe20003f26270 */
[C---:B------:R-:W-:Y:S01]  /*9cb0*/  IMAD.WIDE.U32 R2, R29.reuse, UR4, R10 ;  /* 0x000000041d027c25 */ /* 0x040fe2000f8e000a */
[----:B------:R1:W1:Y:S01]  /*9cc0*/  LDS.128 R4, [R141+0x2000] ;  /* 0x002000008d047984 */ /* 0x0002620000000c00 */
[----:B------:R-:W-:Y:S02]  /*9cd0*/  BSSY B0, `(.L_x_291) ;  /* 0x0000015000007945 */ /* 0x000fe40003800000 */
[----:B------:R-:W-:Y:S01]  /*9ce0*/  IMAD R0, R29, UR5, R0 ;  /* 0x000000051d007c24 */ /* 0x000fe2000f8e0200 */
[----:B------:R1:W1:Y:S03]  /*9cf0*/  LDS.128 R8, [R141+0x1000] ;  /* 0x001000008d087984 */ /* 0x0002660000000c00 */
[----:B------:R-:W-:-:S02]  /*9d00*/  IMAD.IADD R17, R3, 0x1, R0 ;  /* 0x0000000103117824 */ /* 0x000fc400078e0200 */
        /* <DEDUP_REMOVED lines=14> */
[----:B----4-:R4:W-:Y:S04]  /*9df0*/  @!P4 STG.E.128 desc[UR8][R28.64], R12 ;  /* 0x0000000c1c00c986 */ /* 0x0109e8000c101d08 */
[----:B-1----:R4:W-:Y:S04]  /*9e00*/  @!P3 STG.E.128 desc[UR8][R28.64+0x40], R8 ;  /* 0x000040081c00b986 */ /* 0x0029e8000c101d08 */
[----:B------:R4:W-:Y:S02]  /*9e10*/  @!P2 STG.E.128 desc[UR8][R28.64+0x80], R4 ;  /* 0x000080041c00a986 */ /* 0x0009e4000c101d08 */
.L_x_292:
[----:B------:R-:W-:Y:S05]  /*9e20*/  BSYNC B0 ;  /* 0x0000000000007941 */ /* 0x000fea0003800000 */
.L_x_291:
        /* <DEDUP_REMOVED lines=17> */
[----:B---3--:R3:W-:Y:S04]  /*9f40*/  @!P2 STG.E.128 desc[UR8][R8.64], R24 ;  /* 0x000000180800a986 */ /* 0x0087e8000c101d08 */
[----:B--2---:R3:W-:Y:S01]  /*9f50*/  @!P1 STG.E.128 desc[UR8][R8.64+0x40], R20 ;  /* 0x0000401408009986 */ /* 0x0047e2000c101d08 */
[----:B------:R-:W-:Y:S05]  /*9f60*/  @P0 EXIT ;  /* 0x000000000000094d */ /* 0x000fea0003800000 */
[----:B----4-:R-:W-:Y:S01]  /*9f70*/  STG.E.128 desc[UR8][R8.64+0x80], R4 ;  /* 0x0000800408007986 */ /* 0x010fe2000c101d08 */
[----:B------:R-:W-:Y:S05]  /*9f80*/  EXIT ;  /* 0x000000000000794d */ /* 0x000fea0003800000 */
.L_x_260:
        /* <DEDUP_REMOVED lines=15> */
[C---:B------:R-:W-:Y:S01]  /*a080*/  ISETP.NE.AND P5, PT, R9.reuse, RZ, PT ;  /* 0x000000ff0900720c */ /* 0x040fe20003fa5270 */
        /* <DEDUP_REMOVED lines=16> */
[----:B------:R-:W3:Y:S01]  /*a190*/  @!P2 LDC R7, c[0x0][0x2c4] ;  /* 0x0000b100ff07ab82 */ /* 0x000ee20000000800 */
[----:B------:R-:W-:Y:S02]  /*a1a0*/  @!P3 IMAD.IADD R5, R11, 0x1, R8 ;  /* 0x000000010b05b824 */ /* 0x000fe400078e0208 */
[----:B------:R-:W-:Y:S01]  /*a1b0*/  @!P3 IMAD.MOV.U32 R14, RZ, RZ, R10 ;  /* 0x000000ffff0eb224 */ /* 0x000fe200078e000a */
[----:B------:R-:W-:-:S04]  /*a1c0*/  CS2R R10, SRZ ;  /* 0x00000000000a7805 */ /* 0x000fc8000001ff00 */
[----:B-1----:R-:W2:Y:S01]  /*a1d0*/  @P0 LDC R6, c[0x0][0x2e4] ;  /* 0x0000b900ff060b82 */ /* 0x002ea20000000800 */
[----:B------:R-:W-:Y:S02]  /*a1e0*/  ISETP.NE.OR P0, PT, R140, -0x1, P2 ;  /* 0xffffffff8c00780c */ /* 0x000fe40001705670 */
[----:B------:R-:W-:-:S04]  /*a1f0*/  IADD3 R14, P3, R9, R14, RZ ;  /* 0x0000000e090e7210 */ /* 0x000fc80007f7e0ff */
[----:B------:R-:W-:Y:S01]  /*a200*/  LEA.HI.X.SX32 R15, R9, R5, 0x1, P3 ;  /* 0x00000005090f7211 */ /* 0x000fe200018f0eff */
[----:B------:R-:W1:Y:S02]  /*a210*/  @P1 LDC.64 R2, c[0x0][0x2c0] ;  /* 0x0000b000ff021b82 */ /* 0x000e640000000a00 */
[----:B------:R-:W-:-:S06]  /*a220*/  IMAD.WIDE.U32 R14, R20, UR4, R14 ;  /* 0x00000004140e7c25 */ /* 0x000fcc000f8e000e */
[----:B------:R-:W4:Y:S01]  /*a230*/  @P1 LDC R8, c[0x0][0x2c0] ;  /* 0x0000b000ff081b82 */ /* 0x000f220000000800 */
[----:B---3--:R-:W-:Y:S02]  /*a240*/  @!P0 IMAD R140, R18, R7, RZ ;  /* 0x00000007128c8224 */ /* 0x008fe400078e02ff */
[----:B------:R-:W-:Y:S02]  /*a250*/  VIADD R7, R12, 0x20 ;  /* 0x000000200c077836 */ /* 0x000fe40000000000 */
[--C-:B------:R-:W-:Y:S01]  /*a260*/  @!P2 IMAD.MOV.U32 R10, RZ, RZ, R140.reuse ;  /* 0x000000ffff0aa224 */ /* 0x100fe200078e008c */
[----:B------:R-:W-:Y:S01]  /*a270*/  @!P2 SHF.R.S32.HI R11, RZ, 0x1f, R140 ;  /* 0x0000001fff0ba819 */ /* 0x000fe2000001148c */
[----:B--2---:R-:W-:Y:S01]  /*a280*/  @!P1 IMAD R4, R6, R0, RZ ;  /* 0x0000000006049224 */ /* 0x004fe200078e02ff */
[----:B------:R-:W-:Y:S02]  /*a290*/  SHF.R.S32.HI R0, RZ, 0x1f, R20 ;  /* 0x0000001fff007819 */ /* 0x000fe40000011414 */
[C---:B------:R-:W-:Y:S01]  /*a2a0*/  ISETP.GE.AND P0, PT, R7.reuse, R144, PT ;  /* 0x000000900700720c */ /* 0x040fe20003f06270 */
[----:B------:R-:W-:Y:S01]  /*a2b0*/  IMAD R4, R18, R4, RZ ;  /* 0x0000000412047224 */ /* 0x000fe200078e02ff */
[----:B------:R-:W-:Y:S01]  /*a2c0*/  ISETP.GE.OR P5, PT, R7, R144, P5 ;  /* 0x000000900700720c */ /* 0x000fe20002fa6670 */
[----:B------:R-:W-:-:S02]  /*a2d0*/  IMAD R0, R0, UR4, RZ ;  /* 0x0000000400007c24 */ /* 0x000fc4000f8e02ff */
[----:B-1----:R-:W-:Y:S01]  /*a2e0*/  @P1 IMAD R2, R3, R2, RZ ;  /* 0x0000000203021224 */ /* 0x002fe200078e02ff */
[----:B------:R-:W-:Y:S01]  /*a2f0*/  SEL R4, R4, RZ, P2 ;  /* 0x000000ff04047207 */ /* 0x000fe20001000000 */
[----:B------:R-:W-:Y:S02]  /*a300*/  @!P1 IMAD.MOV.U32 R2, RZ, RZ, R6 ;  /* 0x000000ffff029224 */ /* 0x000fe400078e0006 */
[C---:B------:R-:W-:Y:S02]  /*a310*/  IMAD R0, R20.reuse, UR5, R0 ;  /* 0x0000000514007c24 */ /* 0x040fe4000f8e0200 */
[----:B------:R-:W-:Y:S01]  /*a320*/  IMAD R2, R20, R2, R4 ;  /* 0x0000000214027224 */ /* 0x000fe200078e0204 */
[----:B------:R-:W-:Y:S01]  /*a330*/  @!P1 MOV R8, 0x1 ;  /* 0x0000000100089802 */ /* 0x000fe20000000f00 */
[C---:B------:R-:W-:Y:S01]  /*a340*/  VIADD R4, R9.reuse, 0x20 ;  /* 0x0000002009047836 */ /* 0x040fe20000000000 */
[----:B------:R-:W-:Y:S01]  /*a350*/  IADD3 R17, R0, R15, RZ ;  /* 0x0000000f00117210 */ /* 0x000fe20007ffe0ff */
[----:B------:R-:W-:-:S02]  /*a360*/  VIADD R3, R9, 0x40 ;  /* 0x0000004009037836 */ /* 0x000fc40000000000 */
[----:B----4-:R-:W-:Y:S01]  /*a370*/  IMAD R5, R92, R8, RZ ;  /* 0x000000085c057224 */ /* 0x010fe200078e02ff */
        /* <DEDUP_REMOVED lines=17> */
.L_x_294:
[----:B------:R-:W-:Y:S05]  /*a490*/  BSYNC B0 ;  /* 0x0000000000007941 */ /* 0x000fea0003800000 */
.L_x_293:
[----:B------:R-:W-:Y:S01]  /*a4a0*/  BSSY B0, `(.L_x_295) ;  /* 0x0000017000007945 */ /* 0x000fe20003800000 */
[--C-:B------:R-:W-:Y:S02]  /*a4b0*/  IADD3 R0, P4, P3, R5, R10, R2.reuse ;  /* 0x0000000a05007210 */ /* 0x100fe40007b9e002 */
[----:B------:R-:W-:Y:S02]  /*a4c0*/  SHF.R.S32.HI R5, RZ, 0x1f, R5 ;  /* 0x0000001fff057819 */ /* 0x000fe40000011405 */
[----:B------:R-:W-:Y:S01]  /*a4d0*/  SHF.R.S32.HI R6, RZ, 0x1f, R2 ;  /* 0x0000001fff067819 */ /* 0x000fe20000011402 */
[----:B------:R-:W-:Y:S08]  /*a4e0*/  @P0 BRA `(.L_x_296) ;  /* 0x0000000000480947 */ /* 0x000ff00003800000 */
        /* <DEDUP_REMOVED lines=18> */
.L_x_296:
[----:B------:R-:W-:Y:S05]  /*a610*/  BSYNC B0 ;  /* 0x0000000000007941 */ /* 0x000fea0003800000 */
.L_x_295:
        /* <DEDUP_REMOVED lines=11> */
.L_x_298:
[----:B------:R-:W-:Y:S05]  /*a6d0*/  BSYNC B0 ;  /* 0x0000000000007941 */ /* 0x000fea0003800000 */
.L_x_297:
[----:B------:R-:W-:Y:S05]  /*a6e0*/  @P5 EXIT ;  /* 0x000000000000594d */ /* 0x000fea0003800000 */
[----:B------:R-:W-:Y:S01]  /*a6f0*/  IMAD R7, R7, R8, RZ ;  /* 0x0000000807077224 */ /* 0x000fe200078e02ff */
[----:B------:R-:W-:-:S04]  /*a700*/  ULDC.64 UR4, c[0x0][0x2b0] ;  /* 0x0000ac0000047ab9 */ /* 0x000fc80000000a00 */
[----:B------:R-:W-:-:S04]  /*a710*/  IADD3 R0, P0, R7, R0, RZ ;  /* 0x0000000007007210 */ /* 0x000fc80007f1e0ff */
[----:B------:R-:W-:Y:S02]  /*a720*/  LEA.HI.X.SX32 R5, R7, R5, 0x1, P0 ;  /* 0x0000000507057211 */ /* 0x000fe400000f0eff */
[----:B---3--:R-:W-:-:S04]  /*a730*/  LEA R2, P0, R0, UR4, 0x2 ;  /* 0x0000000400027c11 */ /* 0x008fc8000f8010ff */
[----:B------:R-:W-:Y:S01]  /*a740*/  LEA.HI.X R3, R0, UR5, R5, 0x2, P0 ;  /* 0x0000000500037c11 */ /* 0x000fe200080f1405 */
[----:B------:R-:W-:-:S05]  /*a750*/  IMAD.MOV.U32 R0, RZ, RZ, 0x7f800000 ;  /* 0x7f800000ff007424 */ /* 0x000fca00078e00ff */
[----:B------:R-:W-:Y:S01]  /*a760*/  STG.E desc[UR8][R2.64], R0 ;  /* 0x0000000002007986 */ /* 0x000fe2000c101908 */
[----:B------:R-:W-:Y:S05]  /*a770*/  EXIT ;  /* 0x000000000000794d */ /* 0x000fea0003800000 */
.L_x_299:
        /* <DEDUP_REMOVED lines=16> */
.L_x_1148:


//--------------------- .text._ZN5flash16flash_fwd_kernelI23Flash_fwd_kernel_traitsILi96ELi128ELi64ELi4ELb0ELb0EN7cutlass6half_tE19Flash_kernel_traitsILi96ELi128ELi64ELi4ES3_EELb1ELb1ELb0ELb0ELb0ELb0ELb0ELb0EEEvNS_16Flash_fwd_paramsE --------------------------
	.section	.text._ZN5flash16flash_fwd_kernelI23Flash_fwd_kernel_traitsILi96ELi128ELi64ELi4ELb0ELb0EN7cutlass6half_tE19Flash_kernel_traitsILi96ELi128ELi64ELi4ES3_EELb1ELb1ELb0ELb0ELb0ELb0ELb0ELb0EEEvNS_16Flash_fwd_paramsE,"ax",@progbits
	.align	128
        .global         _ZN5flash16flash_fwd_kernelI23Flash_fwd_kernel_traitsILi96ELi128ELi64ELi4ELb0ELb0EN7cutlass6half_tE19Flash_kernel_traitsILi96ELi128ELi64ELi4ES3_EELb1ELb1ELb0ELb0ELb0ELb0ELb0ELb0EEEvNS_16Flash_fwd_paramsE
        .type           _ZN5flash16flash_fwd_kernelI23Flash_fwd_kernel_traitsILi96ELi128ELi64ELi4ELb0ELb0EN7cutlass6half_tE19Flash_kernel_traitsILi96ELi128ELi64ELi4ES3_EELb1ELb1ELb0ELb0ELb0ELb0ELb0ELb0EEEvNS_16Flash_fwd_paramsE,@function
        .size           _ZN5flash16flash_fwd_kernelI23Flash_fwd_kernel_traitsILi96ELi128ELi64ELi4ELb0ELb0EN7cutlass6half_tE19Flash_kernel_traitsILi96ELi128ELi64ELi4ES3_EELb1ELb1ELb0ELb0ELb0ELb0ELb0ELb0EEEvNS_16Flash_fwd_paramsE,(.L_x_1149 - _ZN5flash16flash_fwd_kernelI23Flash_fwd_kernel_traitsILi96ELi128ELi64ELi4ELb0ELb0EN7cutlass6half_tE19Flash_kernel_traitsILi96ELi128ELi64ELi4ES3_EELb1ELb1ELb0ELb0ELb0ELb0ELb0ELb0EEEvNS_16Flash_fwd_paramsE)
        .other          _ZN5flash16flash_fwd_kernelI23Flash_fwd_kernel_traitsILi96ELi128ELi64ELi4ELb0ELb0EN7cutlass6half_tE19Flash_kernel_traitsILi96ELi128ELi64ELi4ES3_EELb1ELb1ELb0ELb0ELb0ELb0ELb0ELb0EEEvNS_16Flash_fwd_paramsE,@"STO_CUDA_ENTRY STV_DEFAULT"
_ZN5flash16flash_fwd_kernelI23Flash_fwd_kernel_traitsILi96ELi128ELi64ELi4ELb0ELb0EN7cutlass6half_tE19Flash_kernel_traitsILi96ELi128ELi64ELi4ES3_EELb1ELb1ELb0ELb0ELb0ELb0ELb0ELb0EEEvNS_16Flash_fwd_paramsE:
.text._ZN5flash16flash_fwd_kernelI23Flash_fwd_kernel_traitsILi96ELi128ELi64ELi4ELb0ELb0EN7cutlass6half_tE19Flash_kernel_traitsILi96ELi128ELi64ELi4ES3_EELb1ELb1ELb0ELb0ELb0ELb0ELb0ELb0EEEvNS_16Flash_fwd_paramsE:
[----:B------:R-:W1:Y:S08]  /*0000*/  LDC R1, c[0x0][0x28] ;  /* 0x00000a00ff017b82 */ /* 0x000e700000000800 */
[----:B------:R-:W2:Y:S01]  /*0010*/  LDC R118, c[0x0][0x3a8] ;  /* 0x0000ea00ff767b82 */ /* 0x000ea20000000800 */
[----:B------:R-:W-:Y:S01]  /*0020*/  ULDC.U8 UR4, c[0x0][0x3b4] ;  /* 0x0000ed0000047ab9 */ /* 0x000fe20000000000 */
[----:B------:R-:W-:Y:S01]  /*0030*/  ULDC.64 UR22, c[0x0][0x208] ;  /* 0x0000820000167ab9 */ /* 0x000fe20000000a00 */
[----:B------:R-:W-:Y:S01]  /*0040*/  ISETP.NE.AND P2, PT, RZ, UR4, PT ;  /* 0x00000004ff007c0c */ /* 0x000fe2000bf45270 */
[----:B-1----:R-:W-:-:S04]  /*0050*/  VIADD R1, R1, 0xffffffc8 ;  /* 0xffffffc801017836 */ /* 0x002fc80000000000 */
[----:B------:R-:W2:Y:S01]  /*0060*/  LDC R119, c[0x0][0x3ac] ;  /* 0x0000eb00ff777b82 */ /* 0x000ea20000000800 */
[----:B------:R-:W-:Y:S01]  /*0070*/  ULDC.64 UR4, c[0x0][0x3a0] ;  /* 0x0000e80000047ab9 */ /* 0x000fe20000000a00 */
[----:B------:R-:W1:Y:S01]  /*0080*/  S2R R120, SR_TID.X ;  /* 0x0000000000787919 */ /* 0x000e620000002100 */
[----:B------:R-:W-:Y:S01]  /*0090*/  IMAD.U32 R238, RZ, RZ, UR4 ;  /* 0x00000004ffee7e24 */ /* 0x000fe2000f8e00ff */
[----:B------:R-:W-:Y:S01]  /*00a0*/  ULDC.64 UR6, c[0x0][0x2f0] ;  /* 0x0000bc0000067ab9 */ /* 0x000fe20000000a00 */
[----:B------:R-:W-:Y:S01]  /*00b0*/  IMAD.U32 R239, RZ, RZ, UR5 ;  /* 0x00000005ffef7e24 */ /* 0x000fe2000f8e00ff */
[----:B------:R-:W-:Y:S02]  /*00c0*/  ULDC.64 UR8, c[0x0][0x2f0] ;  /* 0x0000bc0000087ab9 */ /* 0x000fe40000000a00 */
[----:B------:R-:W-:Y:S08]  /*00d0*/  S2UR UR16, SR_CTAID.X ;  /* 0x00000000001079c3 */ /* 0x000ff00000002500 */
[----:B------:R-:W-:Y:S01]  /*00e0*/  S2UR UR11, SR_CTAID.Y ;  /* 0x00000000000b79c3 */ /* 0x000fe20000002600 */
[----:B------:R-:W3:Y:S07]  /*00f0*/  @P2 LDG.E.64 R238, desc[UR22][R238.64] ;  /* 0x00000016eeee2981 */ /* 0x000eee000c1e1b00 */
[----:B------:R-:W4:Y:S01]  /*0100*/  S2UR UR25, SR_CTAID.Z ;  /* 0x00000000001979c3 */ /* 0x000f220000002700 */
[----:B--2---:R-:W2:Y:S01]  /*0110*/  @P2 LDG.E.64 R2, desc[UR22][R118.64] ;  /* 0x0000001676022981 */ /* 0x004ea2000c1e1b00 */
[----:B------:R-:W-:Y:S01]  /*0120*/  UMOV UR15, 0xffffffff ;  /* 0xffffffff000f7882 */ /* 0x000fe20000000000 */
[----:B------:R-:W-:-:S05]  /*0130*/  ULDC UR10, c[0x0][0x270] ;  /* 0x00009c00000a7ab9 */ /* 0x000fca0000000800 */
[----:B------:R-:W2:Y:S01]  /*0140*/  @P2 LDC R0, c[0x0][0x3b0] ;  /* 0x0000ec00ff002b82 */ /* 0x000ea20000000800 */
[----:B----4-:R-:W-:-:S06]  /*0150*/  ULOP3.LUT UR4, UR25, UR16, UR11, 0xfe, !UPT ;  /* 0x0000001019047292 */ /* 0x010fcc000f8efe0b */
[----:B-1----:R-:W-:Y:S01]  /*0160*/  LOP3.LUT P3, RZ, R120, UR4, RZ, 0xfc, !PT ;  /* 0x0000000478ff7c12 */ /* 0x002fe2000f86fcff */
[----:B------:R-:W-:Y:S01]  /*0170*/  UISETP.NE.U32.AND UP2, UPT, UR6, URZ, UPT ;  /* 0x0000003f0600728c */ /* 0x000fe2000bf45070 */
[----:B------:R-:W-:Y:S02]  /*0180*/  ULDC.64 UR4, c[0x0][0x300] ;  /* 0x0000c00000047ab9 */ /* 0x000fe40000000a00 */
[----:B------:R-:W-:Y:S02]  /*0190*/  UISETP.NE.U32.AND UP1, UPT, UR4, URZ, UPT ;  /* 0x0000003f0400728c */ /* 0x000fe4000bf25070 */
[----:B------:R-:W-:-:S07]  /*01a0*/  UISETP.NE.AND.EX UP2, UPT, UR7, URZ, UPT, UP2 ;  /* 0x0000003f0700728c */ /* 0x000fce000bf45320 */
[----:B------:R-:W3:Y:S01]  /*01b0*/  @!P3 LDC.64 R12, c[0x0][0x3b8] ;  /* 0x0000ee00ff0cbb82 */ /* 0x000ee20000000a00 */
[----:B------:R-:W-:Y:S01]  /*01c0*/  UISETP.NE.AND.EX UP1, UPT, UR5, URZ, UPT, UP1 ;  /* 0x0000003f0500728c */ /* 0x000fe2000bf25310 */
[----:B------:R-:W-:Y:S02]  /*01d0*/  ULDC.U8 UR6, c[0x0][0x3c2] ;  /* 0x0000f08000067ab9 */ /* 0x000fe40000000000 */
[----:B------:R-:W-:Y:S01]  /*01e0*/  ULDC.64 UR4, c[0x0][0x2f8] ;  /* 0x0000be0000047ab9 */ /* 0x000fe20000000a00 */
[----:B------:R-:W-:Y:S01]  /*01f0*/  UISETP.NE.AND UP3, UPT, UR6, URZ, UPT ;  /* 0x0000003f0600728c */ /* 0x000fe2000bf65270 */
[----:B------:R-:W-:Y:S01]  /*0200*/  PLOP3.LUT P0, PT, PT, PT, UP2, 0x80, 0x0 ;  /* 0x000000000000781c */ /* 0x000fe20003f0f028 */
[----:B------:R-:W-:Y:S02]  /*0210*/  UISETP.EQ.U32.AND UP0, UPT, UR4, URZ, UPT ;  /* 0x0000003f0400728c */ /* 0x000fe4000bf02070 */
[----:B------:R-:W-:Y:S02]  /*0220*/  UIMAD.WIDE UR8, UR11, 0x4, UR8 ;  /* 0x000000040b0878a5 */ /* 0x000fe4000f8e0208 */
[----:B------:R-:W-:Y:S01]  /*0230*/  UISETP.EQ.OR.EX UP0, UPT, UR5, URZ, !UP3, UP0 ;  /* 0x0000003f0500728c */ /* 0x000fe2000df02700 */
[----:B------:R-:W-:-:S03]  /*0240*/  ULDC.64 UR6, c[0x0][0x2f8] ;  /* 0x0000be0000067ab9 */ /* 0x000fc60000000a00 */
[----:B------:R-:W-:Y:S02]  /*0250*/  IMAD.U32 R10, RZ, RZ, UR8 ;  /* 0x00000008ff0a7e24 */ /* 0x000fe4000f8e00ff */
[----:B------:R-:W-:Y:S01]  /*0260*/  IMAD.U32 R11, RZ, RZ, UR9 ;  /* 0x00000009ff0b7e24 */ /* 0x000fe2000f8e00ff */
[----:B------:R-:W-:Y:S01]  /*0270*/  UIMAD.WIDE UR6, UR11, 0x4, UR6 ;  /* 0x000000040b0678a5 */ /* 0x000fe2000f8e0206 */
[----:B------:R-:W-:Y:S02]  /*0280*/  @UP1 ULDC.64 UR8, c[0x0][0x300] ;  /* 0x0000c00000081ab9 */ /* 0x000fe40000000a00 */
[----:B------:R-:W-:-:S03]  /*0290*/  @UP1 UIMAD.WIDE UR8, UR11, 0x4, UR8 ;  /* 0x000000040b0818a5 */ /* 0x000fc6000f8e0208 */
[----:B------:R-:W-:Y:S02]  /*02a0*/  IMAD.U32 R4, RZ, RZ, UR6 ;  /* 0x00000006ff047e24 */ /* 0x000fe4000f8e00ff */
[----:B------:R-:W-:Y:S02]  /*02b0*/  IMAD.U32 R5, RZ, RZ, UR7 ;  /* 0x00000007ff057e24 */ /* 0x000fe4000f8e00ff */
[----:B------:R-:W-:Y:S02]  /*02c0*/  IMAD.U32 R8, RZ, RZ, UR8 ;  /* 0x00000008ff087e24 */ /* 0x000fe4000f8e00ff */
[----:B------:R-:W-:Y:S01]  /*02d0*/  IMAD.U32 R9, RZ, RZ, UR9 ;  /* 0x00000009ff097e24 */ /* 0x000fe2000f8e00ff */
[----:B--2---:R-:W-:-:S05]  /*02e0*/  @P2 IADD3 R118, P1, R2, R0, RZ ;  /* 0x0000000002762210 */ /* 0x004fca0007f3e0ff */
[----:B------:R-:W-:Y:S01]  /*02f0*/  @P2 IMAD.X R119, RZ, RZ, R3, P1 ;  /* 0x000000ffff772224 */ /* 0x000fe200008e0603 */
[----:B------:R-:W-:Y:S01]  /*0300*/  PLOP3.LUT P2, PT, PT, PT, UP0, 0x80, 0x0 ;  /* 0x000000000000781c */ /* 0x000fe20003f4f008 */
[----:B---3--:R-:W-:Y:S04]  /*0310*/  @!P3 STG.E.64 desc[UR22][R12.64], R238 ;  /* 0x000000ee0c00b986 */ /* 0x008fe8000c101b16 */
[----:B------:R1:W-:Y:S04]  /*0320*/  @!P3 STG.E.64 desc[UR22][R12.64+0x8], R118 ;  /* 0x000008760c00b986 */ /* 0x0003e8000c101b16 */
[----:B------:R-:W2:Y:S01]  /*0330*/  @P0 LDG.E R3, desc[UR22][R10.64+0x4] ;  /* 0x000004160a030981 */ /* 0x000ea2000c1e1900 */
[----:B------:R-:W-:-:S03]  /*0340*/  PLOP3.LUT P1, PT, PT, PT, UP1, 0x80, 0x0 ;  /* 0x000000000000781c */ /* 0x000fc60003f2f018 */
[----:B------:R-:W3:Y:S04]  /*0350*/  @P0 LDG.E R6, desc[UR22][R10.64] ;  /* 0x000000160a060981 */ /* 0x000ee8000c1e1900 */
[----:B------:R-:W4:Y:S06]  /*0360*/  @!P2 LDG.E R0, desc[UR22][R4.64] ;  /* 0x000000160400a981 */ /* 0x000f2c000c1e1900 */
[----:B------:R-:W5:Y:S01]  /*0370*/  @P1 LDG.E R2, desc[UR22][R8.64] ;  /* 0x0000001608021981 */ /* 0x000f62000c1e1900 */
[----:B------:R-:W-:Y:S01]  /*0380*/  UIMAD UR6, UR11, UR10, UR25 ;  /* 0x0000000a0b0672a4 */ /* 0x000fe2000f8e0219 */
[----:B------:R-:W-:Y:S01]  /*0390*/  UMOV UR26, 0xffffffff ;  /* 0xffffffff001a7882 */ /* 0x000fe20000000000 */
[----:B------:R-:W-:Y:S01]  /*03a0*/  UMOV UR12, URZ ;  /* 0x0000003f000c7c82 */ /* 0x000fe20008000000 */
[----:B--2---:R-:W-:-:S02]  /*03b0*/  @P0 R2UR UR17, R3 ;  /* 0x00000000031102ca */ /* 0x004fc400000e0000 */
[----:B------:R-:W-:Y:S02]  /*03c0*/  SHF.R.S32.HI R3, RZ, 0x1f, R120 ;  /* 0x0000001fff037819 */ /* 0x000fe40000011478 */
[----:B---3--:R-:W-:Y:S02]  /*03d0*/  @P0 R2UR UR15, R6 ;  /* 0x00000000060f02ca */ /* 0x008fe400000e0000 */
[----:B------:R-:W-:Y:S02]  /*03e0*/  LEA.HI R123, R3, R120, RZ, 0x5 ;  /* 0x00000078037b7211 */ /* 0x000fe400078f28ff */
[----:B------:R-:W-:Y:S02]  /*03f0*/  ISETP.NE.U32.AND P0, PT, RZ, UR4, PT ;  /* 0x00000004ff007c0c */ /* 0x000fe4000bf05070 */
[----:B------:R-:W-:Y:S02]  /*0400*/  LOP3.LUT R17, R123, 0xffffffe0, RZ, 0xc0, !PT ;  /* 0xffffffe07b117812 */ /* 0x000fe400078ec0ff */
[----:B----4-:R-:W-:-:S02]  /*0410*/  @!P2 R2UR UR26, R0 ;  /* 0x00000000001aa2ca */ /* 0x010fc400000e0000 */
[----:B------:R-:W-:Y:S01]  /*0420*/  ISETP.NE.AND.EX P2, PT, RZ, UR5, PT, P0 ;  /* 0x00000005ff007c0c */ /* 0x000fe2000bf45300 */
[----:B------:R-:W-:Y:S01]  /*0430*/  USHF.L.U32 UR4, UR6, 0x5, URZ ;  /* 0x0000000506047899 */ /* 0x000fe2000800063f */
[----:B------:R-:W-:Y:S01]  /*0440*/  IMAD.IADD R17, R120, 0x1, -R17 ;  /* 0x0000000178117824 */ /* 0x000fe200078e0a11 */
[----:B------:R-:W-:Y:S01]  /*0450*/  @UP2 UIADD3 UR17, UR17, -UR15, URZ ;  /* 0x8000000f11112290 */ /* 0x000fe2000fffe03f */
[----:B-----5:R-:W-:Y:S01]  /*0460*/  @P1 R2UR UR12, R2 ;  /* 0x00000000020c12ca */ /* 0x020fe200000e0000 */
[----:B------:R-:W-:Y:S02]  /*0470*/  USHF.R.S32.HI UR5, URZ, 0x1f, UR4 ;  /* 0x0000001f3f057899 */ /* 0x000fe40008011404 */
[--C-:B------:R-:W-:Y:S02]  /*0480*/  IADD3 R168, P1, P0, R118, UR4, R17.reuse ;  /* 0x0000000476a87c10 */ /* 0x100fe4000f83e011 */
[----:B------:R-:W-:Y:S01]  /*0490*/  SHF.R.S32.HI R0, RZ, 0x1f, R17 ;  /* 0x0000001fff007819 */ /* 0x000fe20000011411 */
[----:B------:R-:W-:-:S03]  /*04a0*/  @!UP2 ULDC UR17, c[0x0][0x2c4] ;  /* 0x0000b1000011aab9 */ /* 0x000fc60000000800 */
[----:B-1----:R-:W-:Y:S01]  /*04b0*/  IADD3.X R119, R119, UR5, R0, P1, P0 ;  /* 0x0000000577777c10 */ /* 0x002fe20008fe0400 */
[----:B------:R-:W-:Y:S06]  /*04c0*/  @!P2 BRA `(.L_x_300) ;  /* 0x00000000001ca947 */ /* 0x000fec0003800000 */
[----:B------:R-:W-:-:S13]  /*04d0*/  PLOP3.LUT P0, PT, PT, PT, UP3, 0x80, 0x0 ;  /* 0x000000000000781c */ /* 0x000fda0003f0f038 */
[----:B------:R-:W2:Y:S04]  /*04e0*/  @P0 LDG.E R0, desc[UR22][R4.64+0x4] ;  /* 0x0000041604000981 */ /* 0x000ea8000c1e1900 */
[----:B------:R-:W3:Y:S01]  /*04f0*/  @!P0 LDG.E R2, desc[UR22][R4.64] ;  /* 0x0000001604028981 */ /* 0x000ee2000c1e1900 */
[----:B--2---:R-:W-:-:S13]  /*0500*/  @P0 R2UR UR6, R0 ;  /* 0x00000000000602ca */ /* 0x004fda00000e0000 */
[----:B------:R-:W-:-:S07]  /*0510*/  @UP3 UIADD3 UR6, UR6, -UR26, URZ ;  /* 0x8000001a06063290 */ /* 0x000fce000fffe03f */
[----:B---3--:R-:W-:Y:S01]  /*0520*/  @!P0 R2UR UR6, R2 ;  /* 0x00000000020682ca */ /* 0x008fe200000e0000 */
[----:B------:R-:W-:-:S14]  /*0530*/  BRA `(.L_x_301) ;  /* 0x0000000000047947 */ /* 0x000fdc0003800000 */
.L_x_300:
[----:B------:R-:W-:-:S05]  /*0540*/  ULDC UR6, c[0x0][0x2c8] ;  /* 0x0000b20000067ab9 */ /* 0x000fca0000000800 */
.L_x_301:
        /* <DEDUP_REMOVED lines=35> */
[----:B------:R-:W-:Y:S05]  /*0780*/  @!P0 BRA `(.L_x_302) ;  /* 0x00000174000c8947 */ /* 0x000fea0003800000 */
[----:B------:R-:W1:Y:S01]  /*0790*/  LDC R2, c[0x0][0x278] ;  /* 0x00009e00ff027b82 */ /* 0x000e620000000800 */
[----:B------:R-:W2:Y:S01]  /*07a0*/  S2R R0, SR_CTAID.Z ;  /* 0x0000000000007919 */ /* 0x000ea20000002700 */
[----:B------:R-:W-:Y:S02]  /*07b0*/  UISETP.NE.AND UP1, UPT, UR15, -0x1, UPT ;  /* 0xffffffff0f00788c */ /* 0x000fe4000bf25270 */
[----:B------:R-:W-:Y:S02]  /*07c0*/  UISETP.NE.AND UP0, UPT, UR26, -0x1, UPT ;  /* 0xffffffff1a00788c */ /* 0x000fe4000bf05270 */
[----:B------:R-:W-:-:S04]  /*07d0*/  UIADD3 UR14, -UR21, UR17, URZ ;  /* 0x00000011150e7290 */ /* 0x000fc8000fffe13f */
[----:B------:R-:W-:-:S03]  /*07e0*/  PLOP3.LUT P1, PT, PT, PT, UP0, 0x80, 0x0 ;  /* 0x000000000000781c */ /* 0x000fc60003f2f008 */
[----:B------:R-:W-:Y:S01]  /*07f0*/  @!UP1 USHF.R.S32.HI UR8, URZ, 0x1f, UR11 ;  /* 0x0000001f3f089899 */ /* 0x000fe2000801140b */
[----:B------:R-:W-:Y:S01]  /*0800*/  @!UP1 ULDC.64 UR4, c[0x0][0x228] ;  /* 0x00008a0000049ab9 */ /* 0x000fe20000000a00 */
[----:B------:R-:W-:Y:S02]  /*0810*/  @UP1 ULDC.64 UR6, c[0x0][0x240] ;  /* 0x0000900000061ab9 */ /* 0x000fe40000000a00 */
[----:B------:R-:W-:Y:S02]  /*0820*/  @!UP1 UIMAD UR8, UR8, UR4, URZ ;  /* 0x00000004080892a4 */ /* 0x000fe4000f8e023f */
[----:B------:R-:W-:Y:S02]  /*0830*/  @UP1 UIMAD.WIDE.U32 UR28, UR15, UR6, URZ ;  /* 0x000000060f1c12a5 */ /* 0x000fe4000f8e003f */
[----:B------:R-:W-:Y:S02]  /*0840*/  @UP0 UIADD3 UR13, UR12, UR26, URZ ;  /* 0x0000001a0c0d0290 */ /* 0x000fe4000fffe03f */
[----:B------:R-:W-:Y:S01]  /*0850*/  @!UP1 UIMAD UR5, UR11, UR5, UR8 ;  /* 0x000000050b0592a4 */ /* 0x000fe2000f8e0208 */
[----:B-1----:R-:W-:Y:S01]  /*0860*/  IABS R4, R2 ;  /* 0x0000000200047213 */ /* 0x002fe20000000000 */
[----:B------:R-:W-:Y:S01]  /*0870*/  @UP1 UIMAD UR10, UR15, UR7, UR29 ;  /* 0x000000070f0a12a4 */ /* 0x000fe2000f8e021d */
[----:B------:R-:W-:-:S02]  /*0880*/  @UP0 ULDC.64 UR8, c[0x0][0x248] ;  /* 0x0000920000080ab9 */ /* 0x000fc40000000a00 */
[----:B------:R-:W1:Y:S01]  /*0890*/  I2F.RP R8, R4 ;  /* 0x0000000400087306 */ /* 0x000e620000209400 */
[----:B------:R-:W-:Y:S02]  /*08a0*/  @!UP1 UIMAD.WIDE.U32 UR6, UR11, UR4, URZ ;  /* 0x000000040b0692a5 */ /* 0x000fe4000f8e003f */
[----:B------:R-:W-:Y:S01]  /*08b0*/  @UP0 UIMAD.WIDE.U32 UR30, UR13, UR8, URZ ;  /* 0x000000080d1e02a5 */ /* 0x000fe2000f8e003f */
[----:B--2---:R-:W-:Y:S01]  /*08c0*/  IABS R0, R0 ;  /* 0x0000000000007213 */ /* 0x004fe20000000000 */
[----:B------:R-:W-:Y:S01]  /*08d0*/  @UP0 UIMAD UR13, UR13, UR9, URZ ;  /* 0x000000090d0d02a4 */ /* 0x000fe2000f8e023f */
[----:B------:R-:W-:Y:S01]  /*08e0*/  @UP1 UMOV UR18, UR28 ;  /* 0x0000001c00121c82 */ /* 0x000fe20008000000 */
[----:B------:R-:W-:Y:S02]  /*08f0*/  @!UP1 UIADD3 UR10, UR7, UR5, URZ ;  /* 0x00000005070a9290 */ /* 0x000fe4000fffe03f */
[----:B------:R-:W-:Y:S01]  /*0900*/  @UP0 UIADD3 UR13, UR31, UR13, URZ ;  /* 0x0000000d1f0d0290 */ /* 0x000fe2000fffe03f */
[----:B------:R-:W-:Y:S01]  /*0910*/  @UP0 UMOV UR28, UR30 ;  /* 0x0000001e001c0c82 */ /* 0x000fe20008000000 */
[----:B------:R-:W-:Y:S01]  /*0920*/  @!UP1 UMOV UR18, UR6 ;  /* 0x0000000600129c82 */ /* 0x000fe20008000000 */
[----:B-1----:R-:W1:Y:S02]  /*0930*/  MUFU.RCP R6, R8 ;  /* 0x0000000800067308 */ /* 0x002e640000001000 */
[----:B-1----:R-:W-:-:S06]  /*0940*/  VIADD R6, R6, 0xffffffe ;  /* 0x0ffffffe06067836 */ /* 0x002fcc0000000000 */
[----:B------:R-:W1:Y:S02]  /*0950*/  F2I.FTZ.U32.TRUNC.NTZ R7, R6 ;  /* 0x0000000600077305 */ /* 0x000e64000021f000 */
[----:B-1----:R-:W-:Y:S02]  /*0960*/  IMAD.MOV R5, RZ, RZ, -R7 ;  /* 0x000000ffff057224 */ /* 0x002fe400078e0a07 */
[----:B------:R-:W-:Y:S02]  /*0970*/  IMAD.MOV.U32 R6, RZ, RZ, RZ ;  /* 0x000000ffff067224 */ /* 0x000fe400078e00ff */
[----:B------:R-:W-:-:S04]  /*0980*/  IMAD R5, R5, R4, RZ ;  /* 0x0000000405057224 */ /* 0x000fc800078e02ff */
[----:B------:R-:W-:-:S06]  /*0990*/  IMAD.HI.U32 R5, R7, R5, R6 ;  /* 0x0000000507057227 */ /* 0x000fcc00078e0006 */
[----:B------:R-:W-:Y:S01]  /*09a0*/  IMAD.HI.U32 R219, R5, R0, RZ ;  /* 0x0000000005db7227 */ /* 0x000fe200078e00ff */
[----:B------:R-:W-:-:S03]  /*09b0*/  LEA.HI R5, R3, R120, RZ, 0x2 ;  /* 0x0000007803057211 */ /* 0x000fc600078f10ff */
[----:B------:R-:W-:Y:S01]  /*09c0*/  IMAD.MOV R11, RZ, RZ, -R219 ;  /* 0x000000ffff0b7224 */ /* 0x000fe200078e0adb */
[----:B------:R-:W-:Y:S02]  /*09d0*/  LOP3.LUT R7, R5, 0xfffffffc, RZ, 0xc0, !PT ;  /* 0xfffffffc05077812 */ /* 0x000fe400078ec0ff */
[----:B------:R-:W-:Y:S01]  /*09e0*/  SHF.R.S32.HI R20, RZ, 0x2, R5 ;  /* 0x00000002ff147819 */ /* 0x000fe20000011405 */
[----:B------:R-:W-:Y:S01]  /*09f0*/  IMAD R11, R4, R11, R0 ;  /* 0x0000000b040b7224 */ /* 0x000fe200078e0200 */
[----:B------:R-:W-:Y:S01]  /*0a00*/  LEA.HI R0, R3, R120, RZ, 0x3 ;  /* 0x0000007803007211 */ /* 0x000fe200078f18ff */
[----:B------:R-:W-:Y:S02]  /*0a10*/  IMAD.IADD R236, R120, 0x1, -R7 ;  /* 0x0000000178ec7824 */ /* 0x000fe400078e0a07 */
[----:B------:R-:W-:Y:S01]  /*0a20*/  VIADD R6, R20, 0x40 ;  /* 0x0000004014067836 */ /* 0x000fe20000000000 */
[----:B------:R-:W-:Y:S01]  /*0a30*/  SHF.R.S32.HI R9, RZ, 0x3, R0 ;  /* 0x00000003ff097819 */ /* 0x000fe20000011400 */
[----:B------:R-:W-:Y:S01]  /*0a40*/  IMAD.SHL.U32 R236, R236, 0x8, RZ ;  /* 0x00000008ecec7824 */ /* 0x000fe200078e00ff */
[----:B------:R-:W-:-:S03]  /*0a50*/  ISETP.GT.U32.AND P3, PT, R4, R11, PT ;  /* 0x0000000b0400720c */ /* 0x000fc60003f64070 */
[----:B------:R-:W-:-:S05]  /*0a60*/  IMAD.SHL.U32 R7, R9, 0x40, RZ ;  /* 0x0000004009077824 */ /* 0x000fca00078e00ff */
[----:B------:R-:W-:-:S04]  /*0a70*/  LOP3.LUT R7, R7, 0xc0, RZ, 0xc0, !PT ;  /* 0x000000c007077812 */ /* 0x000fc800078ec0ff */
        /* <DEDUP_REMOVED lines=15> */
.L_x_303:
[----:B------:R-:W-:Y:S01]  /*0b70*/  @UP0 UIADD3 UR26, UR12, UR26, URZ ;  /* 0x0000001a0c1a0290 */ /* 0x000fe2000fffe03f */
[----:B------:R-:W-:Y:S01]  /*0b80*/  LEA.HI R5, R5, R20, RZ, 0x1 ;  /* 0x0000001405057211 */ /* 0x000fe200078f08ff */
[----:B------:R-:W-:Y:S01]  /*0b90*/  @UP0 ULDC.64 UR6, c[0x0][0x250] ;  /* 0x0000940000060ab9 */ /* 0x000fe20000000a00 */
[----:B------:R-:W-:Y:S01]  /*0ba0*/  @!P3 IMAD.IADD R11, R11, 0x1, -R4 ;  /* 0x000000010b0bb824 */ /* 0x000fe200078e0a04 */
[----:B------:R-:W-:Y:S01]  /*0bb0*/  @UP0 UIMAD.WIDE.U32 UR4, UR26, UR6, URZ ;  /* 0x000000061a0402a5 */ /* 0x000fe2000f8e003f */
[----:B------:R-:W-:Y:S01]  /*0bc0*/  LOP3.LUT R5, R5, 0x7fffffe, RZ, 0xc0, !PT ;  /* 0x07fffffe05057812 */ /* 0x000fe200078ec0ff */
[----:B------:R-:W-:Y:S01]  /*0bd0*/  @UP0 UIMAD UR29, UR26, UR7, URZ ;  /* 0x000000071a1d02a4 */ /* 0x000fe2000f8e023f */
[----:B------:R-:W-:Y:S01]  /*0be0*/  LOP3.LUT R7, R2, UR25, RZ, 0x3c, !PT ;  /* 0x0000001902077c12 */ /* 0x000fe2000f8e3cff */
[----:B------:R-:W-:Y:S01]  /*0bf0*/  USHF.R.S32.HI UR26, URZ, 0x1f, UR25 ;  /* 0x0000001f3f1a7899 */ /* 0x000fe20008011419 */
[----:B------:R-:W-:Y:S01]  /*0c00*/  ISETP.GE.AND P0, PT, R6, UR14, PT ;  /* 0x0000000e06007c0c */ /* 0x000fe2000bf06270 */
[----:B------:R-:W-:Y:S01]  /*0c10*/  @UP0 UIADD3 UR29, UR5, UR29, URZ ;  /* 0x0000001d051d0290 */ /* 0x000fe2000fffe03f */
[----:B------:R-:W-:Y:S01]  /*0c20*/  ISETP.GE.U32.AND P5, PT, R11, R4, PT ;  /* 0x000000040b00720c */ /* 0x000fe20003fa6070 */
[----:B------:R-:W-:Y:S01]  /*0c30*/  IMAD.U32 R15, RZ, RZ, UR16 ;  /* 0x00000010ff0f7e24 */ /* 0x000fe2000f8e00ff */
[----:B------:R-:W-:Y:S01]  /*0c40*/  LOP3.LUT R6, R13, R8, RZ, 0x3c, !PT ;  /* 0x000000080d067212 */ /* 0x000fe200078e3cff */
[----:B------:R-:W-:Y:S01]  /*0c50*/  IMAD.IADD R4, R20, 0x1, -R5 ;  /* 0x0000000114047824 */ /* 0x000fe200078e0a05 */
[----:B------:R-:W-:Y:S01]  /*0c60*/  ISETP.GE.AND P2, PT, R7, RZ, PT ;  /* 0x000000ff0700720c */ /* 0x000fe20003f46270 */
[----:B------:R-:W-:Y:S01]  /*0c70*/  @!P3 VIADD R219, R219, 0x1 ;  /* 0x00000001dbdbb836 */ /* 0x000fe20000000000 */
[----:B------:R-:W-:-:S02]  /*0c80*/  SHF.R.S32.HI R123, RZ, 0x5, R123 ;  /* 0x00000005ff7b7819 */ /* 0x000fc4000001147b */
[----:B------:R-:W-:Y:S02]  /*0c90*/  ISETP.NE.AND P4, PT, R2, RZ, PT ;  /* 0x000000ff0200720c */ /* 0x000fe40003f85270 */
[----:B------:R-:W-:Y:S02]  /*0ca0*/  SHF.R.S32.HI R237, RZ, 0x1f, R236 ;  /* 0x0000001fffed7819 */ /* 0x000fe400000114ec */
[----:B------:R-:W-:Y:S01]  /*0cb0*/  SHF.R.S32.HI R21, RZ, 0x1f, R20 ;  /* 0x0000001fff157819 */ /* 0x000fe20000011414 */
[----:B------:R-:W-:Y:S08]  /*0cc0*/  @P1 BRA `(.L_x_304) ;  /* 0x0000000000341947 */ /* 0x000ff00003800000 */
        /* <DEDUP_REMOVED lines=13> */
.L_x_304:
[----:B------:R-:W-:Y:S01]  /*0da0*/  LEA R225, R123, R4, 0x3 ;  /* 0x000000047be17211 */ /* 0x000fe200078e18ff */
[----:B------:R-:W-:Y:S01]  /*0db0*/  IMAD R5, R21, UR8, RZ ;  /* 0x0000000815057c24 */ /* 0x000fe2000f8e02ff */
[----:B------:R-:W1:Y:S01]  /*0dc0*/  S2UR UR27, SR_CgaCtaId ;  /* 0x00000000001b79c3 */ /* 0x000e620000008800 */
[C---:B------:R-:W-:Y:S01]  /*0dd0*/  IMAD.WIDE.U32 R10, R20.reuse, UR8, R236 ;  /* 0x00000008140a7c25 */ /* 0x040fe2000f8e00ec */
[----:B------:R-:W-:Y:S01]  /*0de0*/  @P5 IADD3 R219, R219, 0x1, RZ ;  /* 0x00000001dbdb5810 */ /* 0x000fe20007ffe0ff */
[----:B------:R-:W-:Y:S01]  /*0df0*/  BSSY B0, `(.L_x_305) ;  /* 0x0000051000007945 */ /* 0x000fe20003800000 */
[C---:B------:R-:W-:Y:S01]  /*0e00*/  IADD3 R8, R20.reuse, 0x20, RZ ;  /* 0x0000002014087810 */ /* 0x040fe20007ffe0ff */
[----:B------:R-:W-:Y:S01]  /*0e10*/  IMAD R4, R20, UR9, R5 ;  /* 0x0000000914047c24 */ /* 0x000fe2000f8e0205 */
[----:B------:R-:W-:Y:S01]  /*0e20*/  IADD3 R232, P1, R10, UR28, RZ ;  /* 0x0000001c0ae87c10 */ /* 0x000fe2000ff3e0ff */
[----:B------:R-:W-:Y:S01]  /*0e30*/  IMAD.U32 R225, R225, 0x20, R6 ;  /* 0x00000020e1e17824 */ /* 0x000fe200078e0006 */
[----:B------:R-:W-:Y:S01]  /*0e40*/  @!P2 IADD3 R219, -R219, RZ, RZ ;  /* 0x000000ffdbdba210 */ /* 0x000fe20007ffe1ff */
[----:B------:R-:W-:Y:S01]  /*0e50*/  IMAD.WIDE.U32 R6, R20, UR6, R236 ;  /* 0x0000000614067c25 */ /* 0x000fe2000f8e00ec */
[----:B------:R-:W-:-:S02]  /*0e60*/  @!P4 LOP3.LUT R219, RZ, R2, RZ, 0x33, !PT ;  /* 0x00000002ffdbc212 */ /* 0x000fc400078e33ff */
[----:B------:R-:W-:Y:S01]  /*0e70*/  IADD3.X R233, R11, UR13, R4, P1, !PT ;  /* 0x0000000d0be97c10 */ /* 0x000fe20008ffe404 */
[----:B------:R-:W-:Y:S01]  /*0e80*/  IMAD R5, R21, UR6, RZ ;  /* 0x0000000615057c24 */ /* 0x000fe2000f8e02ff */
[----:B------:R-:W-:Y:S01]  /*0e90*/  IADD3 R4, P1, R236, UR18, RZ ;  /* 0x00000012ec047c10 */ /* 0x000fe2000ff3e0ff */
[----:B------:R-:W-:Y:S01]  /*0ea0*/  ULDC.64 UR12, c[0x0][0x260] ;  /* 0x00009800000c7ab9 */ /* 0x000fe20000000a00 */
[----:B------:R-:W-:Y:S01]  /*0eb0*/  IADD3 R216, P2, R6, UR4, RZ ;  /* 0x0000000406d87c10 */ /* 0x000fe2000ff5e0ff */
[----:B------:R-:W-:Y:S01]  /*0ec0*/  IMAD R2, R20, UR7, R5 ;  /* 0x0000000714027c24 */ /* 0x000fe2000f8e0205 */
[----:B------:R-:W-:Y:S01]  /*0ed0*/  ULDC.64 UR4, c[0x0][0x258] ;  /* 0x0000960000047ab9 */ /* 0x000fe20000000a00 */
[----:B------:R-:W-:Y:S01]  /*0ee0*/  IADD3.X R5, R237, UR10, RZ, P1, !PT ;  /* 0x0000000aed057c10 */ /* 0x000fe20008ffe4ff */
[----:B------:R-:W-:Y:S01]  /*0ef0*/  IMAD.U32 R6, RZ, RZ, UR4 ;  /* 0x00000004ff067e24 */ /* 0x000fe2000f8e00ff */
[----:B------:R-:W-:Y:S01]  /*0f00*/  UIMAD UR26, UR26, UR4, URZ ;  /* 0x000000041a1a72a4 */ /* 0x000fe2000f8e023f */
[----:B------:R-:W-:Y:S01]  /*0f10*/  IADD3.X R217, R7, UR29, R2, P2, !PT ;  /* 0x0000001d07d97c10 */ /* 0x000fe200097fe402 */
[----:B------:R-:W-:Y:S01]  /*0f20*/  ULDC.64 UR10, c[0x0][0x268] ;  /* 0x00009a00000a7ab9 */ /* 0x000fe20000000a00 */
[----:B------:R-:W-:Y:S01]  /*0f30*/  SHF.R.S32.HI R2, RZ, 0x1f, R219 ;  /* 0x0000001fff027819 */ /* 0x000fe200000114db */
[----:B------:R-:W-:Y:S01]  /*0f40*/  IMAD.WIDE.U32 R6, R6, UR25, R4 ;  /* 0x0000001906067c25 */ /* 0x000fe2000f8e0004 */
[----:B------:R-:W-:Y:S01]  /*0f50*/  ISETP.GE.AND P2, PT, R20, UR14, PT ;  /* 0x0000000e14007c0c */ /* 0x000fe2000bf46270 */
[----:B------:R-:W-:Y:S01]  /*0f60*/  UIADD3 UR18, UR19, -0x1, URZ ;  /* 0xffffffff13127890 */ /* 0x000fe2000fffe03f */
[----:B------:R-:W-:Y:S01]  /*0f70*/  ISETP.GE.AND P1, PT, R8, UR14, PT ;  /* 0x0000000e08007c0c */ /* 0x000fe2000bf26270 */
[C---:B------:R-:W-:Y:S01]  /*0f80*/  IMAD R4, R2.reuse, UR12, RZ ;  /* 0x0000000c02047c24 */ /* 0x040fe2000f8e02ff */
[----:B------:R-:W-:Y:S01]  /*0f90*/  UIMAD UR5, UR25, UR5, UR26 ;  /* 0x00000005190572a4 */ /* 0x000fe2000f8e021a */
[----:B------:R-:W-:Y:S01]  /*0fa0*/  IMAD R2, R2, UR10, RZ ;  /* 0x0000000a02027c24 */ /* 0x000fe2000f8e02ff */
[----:B------:R-:W-:Y:S01]  /*0fb0*/  LEA.HI R10, R3, R120, RZ, 0x4 ;  /* 0x00000078030a7211 */ /* 0x000fe200078f20ff */
[C---:B------:R-:W-:Y:S01]  /*0fc0*/  IMAD.WIDE.U32 R216, R219.reuse, UR10, R216 ;  /* 0x0000000adbd87c25 */ /* 0x040fe2000f8e00d8 */
[----:B------:R-:W-:Y:S01]  /*0fd0*/  UMOV UR10, 0x400 ;  /* 0x00000400000a7882 */ /* 0x000fe20000000000 */
[----:B------:R-:W-:Y:S01]  /*0fe0*/  SHF.R.S32.HI R18, RZ, 0x1f, R17 ;  /* 0x0000001fff127819 */ /* 0x000fe20000011411 */
[----:B-1----:R-:W-:Y:S01]  /*0ff0*/  ULEA UR4, UR27, UR10, 0x18 ;  /* 0x0000000a1b047291 */ /* 0x002fe2000f8ec03f */
        /* <DEDUP_REMOVED lines=8> */
[----:B------:R-:W-:-:S04]  /*1080*/  IMAD.WIDE R14, R15, 0x80, R20 ;  /* 0x000000800f0e7825 */ /* 0x000fc800078e0214 */
[----:B------:R-:W-:Y:S01]  /*1090*/  VIADD R231, R236, 0x20 ;  /* 0x00000020ece77836 */ /* 0x000fe20000000000 */
        /* <DEDUP_REMOVED lines=38> */
.L_x_306:
[----:B------:R-:W-:Y:S05]  /*1300*/  BSYNC B0 ;  /* 0x0000000000007941 */ /* 0x000fea0003800000 */
.L_x_305:
[----:B------:R-:W-:Y:S01]  /*1310*/  SHF.R.S32.HI R11, RZ, 0x4, R10 ;  /* 0x00000004ff0b7819 */ /* 0x000fe2000001140a */
[----:B------:R-:W-:Y:S01]  /*1320*/  BSSY B0, `(.L_x_307) ;  /* 0x000002c000007945 */ /* 0x000fe20003800000 */
[C---:B------:R-:W-:Y:S01]  /*1330*/  ISETP.GE.AND P5, PT, R20.reuse, UR12, PT ;  /* 0x0000000c14007c0c */ /* 0x040fe2000bfa6270 */
[----:B------:R-:W-:Y:S01]  /*1340*/  VIADD R20, R20, 0x60 ;  /* 0x0000006014147836 */ /* 0x000fe20000000000 */
[----:B------:R-:W-:Y:S02]  /*1350*/  LEA.HI R18, R18, R17, RZ, 0x2 ;  /* 0x0000001112127211 */ /* 0x000fe400078f10ff */
[----:B------:R-:W-:Y:S01]  /*1360*/  LEA.HI R19, R10, R11, RZ, 0x1 ;  /* 0x0000000b0a137211 */ /* 0x000fe200078f08ff */
[----:B------:R-:W-:Y:S08]  /*1370*/  @P1 BRA `(.L_x_308) ;  /* 0x0000000000981947 */ /* 0x000ff00003800000 */
        /* <DEDUP_REMOVED lines=38> */
.L_x_308:
[----:B------:R-:W-:Y:S05]  /*15e0*/  BSYNC B0 ;  /* 0x0000000000007941 */ /* 0x000fea0003800000 */
.L_x_307:
[----:B--23--:R-:W-:Y:S01]  /*15f0*/  LOP3.LUT R4, R19, 0xfffffffe, RZ, 0xc0, !PT ;  /* 0xfffffffe13047812 */ /* 0x00cfe200078ec0ff */
[----:B------:R-:W-:Y:S01]  /*1600*/  BSSY B0, `(.L_x_309) ;  /* 0x0000030000007945 */ /* 0x000fe20003800000 */
[----:B------:R-:W-:Y:S02]  /*1610*/  LOP3.LUT R121, R10, 0xfffffff0, RZ, 0xc0, !PT ;  /* 0xfffffff00a797812 */ /* 0x000fe400078ec0ff */
[----:B-1--4-:R-:W-:Y:S01]  /*1620*/  LEA R2, R123, UR21, 0x4 ;  /* 0x000000157b027c11 */ /* 0x012fe2000f8e20ff */
[----:B------:R-:W-:Y:S01]  /*1630*/  IMAD.IADD R11, R11, 0x1, -R4 ;  /* 0x000000010b0b7824 */ /* 0x000fe200078e0a04 */
[----:B------:R-:W-:Y:S01]  /*1640*/  SHF.R.S32.HI R3, RZ, 0x2, R18 ;  /* 0x00000002ff037819 */ /* 0x000fe20000011412 */
[----:B------:R-:W-:Y:S01]  /*1650*/  IMAD.IADD R121, R120, 0x1, -R121 ;  /* 0x0000000178797824 */ /* 0x000fe200078e0a79 */
[----:B------:R-:W-:Y:S02]  /*1660*/  ISETP.GE.AND P4, PT, R20, UR14, PT ;  /* 0x0000000e14007c0c */ /* 0x000fe4000bf86270 */
[----:B------:R-:W-:-:S02]  /*1670*/  IADD3 R10, R2, 0x1, R3 ;  /* 0x00000001020a7810 */ /* 0x000fc40007ffe003 */
[----:B------:R-:W-:Y:S01]  /*1680*/  LOP3.LUT R17, R0, 0xfffffff8, RZ, 0xc0, !PT ;  /* 0xfffffff800117812 */ /* 0x000fe200078ec0ff */
        /* <DEDUP_REMOVED lines=39> */
.L_x_310:
[----:B------:R-:W-:Y:S05]  /*1900*/  BSYNC B0 ;  /* 0x0000000000007941 */ /* 0x000fea0003800000 */
.L_x_309:
        /* <DEDUP_REMOVED lines=39> */
.L_x_312:
[----:B------:R-:W-:Y:S05]  /*1b80*/  BSYNC B0 ;  /* 0x0000000000007941 */ /* 0x000fea0003800000 */
.L_x_311:
[----:B------:R-:W-:Y:S01]  /*1b90*/  LEA.HI R6, R121, R121, RZ, 0x1 ;  /* 0x0000007979067211 */ /* 0x000fe200078f08ff */
[----:B------:R-:W-:Y:S01]  /*1ba0*/  USHF.L.U32 UR26, UR8, 0x6, URZ ;  /* 0x00000006081a7899 */ /* 0x000fe2000800063f */
[----:B------:R-:W-:Y:S01]  /*1bb0*/  IMAD.IADD R14, R120, 0x1, -R17 ;  /* 0x00000001780e7824 */ /* 0x000fe200078e0a11 */
[----:B------:R-:W-:Y:S01]  /*1bc0*/  USHF.L.U64.HI UR25, UR8, 0x6, UR9 ;  /* 0x0000000608197899 */ /* 0x000fe20008010209 */
[--C-:B-1234-:R-:W-:Y:S01]  /*1bd0*/  SHF.R.S32.HI R3, RZ, 0x1, R6.reuse ;  /* 0x00000001ff037819 */ /* 0x11efe20000011406 */
[----:B------:R-:W-:Y:S01]  /*1be0*/  USHF.R.S32.HI UR28, URZ, 0x1f, UR18 ;  /* 0x0000001f3f1c7899 */ /* 0x000fe20008011412 */
[----:B------:R-:W-:Y:S01]  /*1bf0*/  SHF.R.S32.HI R4, RZ, 0x1f, R6 ;  /* 0x0000001fff047819 */ /* 0x000fe20000011406 */
[----:B------:R-:W-:Y:S01]  /*1c00*/  UIMAD UR5, UR25, UR18, URZ ;  /* 0x00000012190572a4 */ /* 0x000fe2000f8e023f */
[----:B------:R-:W-:Y:S01]  /*1c10*/  IMAD.IADD R235, R233, 0x1, R235 ;  /* 0x00000001e9eb7824 */ /* 0x000fe200078e02eb */
[----:B------:R-:W-:Y:S01]  /*1c20*/  LEA.HI R0, R14, R14, RZ, 0x1 ;  /* 0x0000000e0e007211 */ /* 0x000fe200078f08ff */
[----:B------:R-:W-:Y:S01]  /*1c30*/  IMAD.U32 R117, RZ, RZ, UR26 ;  /* 0x0000001aff757e24 */ /* 0x000fe2000f8e00ff */
[----:B------:R-:W-:Y:S01]  /*1c40*/  LEA.HI R4, R4, R3, RZ, 0x2 ;  /* 0x0000000304047211 */ /* 0x000fe200078f10ff */
[----:B------:R-:W-:Y:S01]  /*1c50*/  IMAD.MOV.U32 R234, RZ, RZ, R232 ;  /* 0x000000ffffea7224 */ /* 0x000fe200078e00e8 */
[----:B------:R-:W-:Y:S01]  /*1c60*/  UIMAD UR5, UR28, UR26, UR5 ;  /* 0x0000001a1c0572a4 */ /* 0x000fe2000f8e0205 */
[----:B------:R-:W-:Y:S01]  /*1c70*/  SHF.R.S32.HI R2, RZ, 0x1f, R121 ;  /* 0x0000001fff027819 */ /* 0x000fe20000011479 */
[----:B------:R-:W-:Y:S01]  /*1c80*/  BSSY B0, `(.L_x_313) ;  /* 0x000002b000007945 */ /* 0x000fe20003800000 */
[----:B------:R-:W-:Y:S01]  /*1c90*/  IMAD.WIDE.U32 R16, R117, UR18, R234 ;  /* 0x0000001275107c25 */ /* 0x000fe2000f8e00ea */
[----:B------:R-:W-:-:S02]  /*1ca0*/  LOP3.LUT R6, R6, 0x7fffffe, RZ, 0xc0, !PT ;  /* 0x07fffffe06067812 */ /* 0x000fc400078ec0ff */
[----:B------:R-:W-:Y:S01]  /*1cb0*/  LOP3.LUT R5, R0, 0x7fffffe, RZ, 0xc0, !PT ;  /* 0x07fffffe00057812 */ /* 0x000fe200078ec0ff */
[----:B------:R-:W-:Y:S01]  /*1cc0*/  VIADD R12, R17, UR5 ;  /* 0x00000005110c7c36 */ /* 0x000fe20008000000 */
[----:B------:R-:W-:Y:S02]  /*1cd0*/  LOP3.LUT R4, R4, 0xfffffffc, RZ, 0xc0, !PT ;  /* 0xfffffffc04047812 */ /* 0x000fe400078ec0ff */
[----:B------:R-:W-:Y:S01]  /*1ce0*/  LEA.HI R2, R2, R121, RZ, 0x3 ;  /* 0x0000007902027211 */ /* 0x000fe200078f18ff */
[----:B------:R-:W-:Y:S01]  /*1cf0*/  IMAD.IADD R121, R121, 0x1, -R6 ;  /* 0x0000000179797824 */ /* 0x000fe200078e0a06 */
[----:B------:R-:W-:Y:S01]  /*1d00*/  ISETP.GE.AND P0, PT, R8, UR12, PT ;  /* 0x0000000c08007c0c */ /* 0x000fe2000bf06270 */
[----:B------:R-:W-:Y:S02]  /*1d10*/  IMAD.IADD R14, R14, 0x1, -R5 ;  /* 0x000000010e0e7824 */ /* 0x000fe400078e0a05 */
[----:B------:R-:W-:Y:S01]  /*1d20*/  IMAD.IADD R3, R3, 0x1, -R4 ;  /* 0x0000000103037824 */ /* 0x000fe200078e0a04 */
[----:B------:R-:W-:Y:S09]  /*1d30*/  @P6 BRA `(.L_x_314) ;  /* 0x00000000007c6947 */ /* 0x000ff20003800000 */
        /* <DEDUP_REMOVED lines=31> */
.L_x_314:
[----:B------:R-:W-:Y:S05]  /*1f30*/  BSYNC B0 ;  /* 0x0000000000007941 */ /* 0x000fea0003800000 */
.L_x_313:
        /* <DEDUP_REMOVED lines=36> */
.L_x_316:
[----:B------:R-:W-:Y:S05]  /*2180*/  BSYNC B0 ;  /* 0x0000000000007941 */ /* 0x000fea0003800000 */
.L_x_315:
[----:B------:R-:W0:Y:S01]  /*2190*/  LDGDEPBAR ;  /* 0x00000000000079af */ /* 0x000e220000000000 */
[----:B------:R-:W-:Y:S01]  /*21a0*/  IMAD.SHL.U32 R116, R2, 0x20, RZ ;  /* 0x0000002002747824 */ /* 0x000fe200078e00ff */
[----:B------:R-:W-:Y:S01]  /*21b0*/  USHF.L.U64.HI UR21, UR6, 0x6, UR7 ;  /* 0x0000000606157899 */ /* 0x000fe20008010207 */
[----:B------:R-:W-:Y:S01]  /*21c0*/  IMAD.SHL.U32 R2, R3, 0x40, RZ ;  /* 0x0000004003027824 */ /* 0x000fe200078e00ff */
[----:B------:R-:W-:Y:S01]  /*21d0*/  USHF.L.U32 UR27, UR6, 0x6, URZ ;  /* 0x00000006061b7899 */ /* 0x000fe2000800063f */
[----:B-1234-:R-:W-:Y:S01]  /*21e0*/  IMAD.SHL.U32 R5, R11, 0x8, RZ ;  /* 0x000000080b057824 */ /* 0x01efe200078e00ff */
[----:B------:R-:W-:Y:S01]  /*21f0*/  LOP3.LUT R116, R116, 0xffffff00, RZ, 0xc0, !PT ;  /* 0xffffff0074747812 */ /* 0x000fe200078ec0ff */
[----:B------:R-:W-:Y:S01]  /*2200*/  IMAD.SHL.U32 R223, R0, 0x40, RZ ;  /* 0x0000004000df7824 */ /* 0x000fe200078e00ff */
[----:B------:R-:W-:Y:S01]  /*2210*/  LOP3.LUT R2, R2, 0xc0, RZ, 0xc0, !PT ;  /* 0x000000c002027812 */ /* 0x000fe200078ec0ff */
[----:B------:R-:W-:Y:S01]  /*2220*/  IMAD.U32 R7, RZ, RZ, UR24 ;  /* 0x00000018ff077e24 */ /* 0x000fe2000f8e00ff */
[----:B------:R-:W-:Y:S01]  /*2230*/  UIMAD UR10, UR21, UR18, URZ ;  /* 0x00000012150a72a4 */ /* 0x000fe2000f8e023f */
[----:B------:R-:W-:Y:S01]  /*2240*/  IMAD.SHL.U32 R6, R9, 0x8, RZ ;  /* 0x0000000809067824 */ /* 0x000fe200078e00ff */
[----:B------:R-:W-:Y:S01]  /*2250*/  LOP3.LUT R5, R2, 0x8, R5, 0xf8, !PT ;  /* 0x0000000802057812 */ /* 0x000fe200078ef805 */
[----:B------:R-:W-:Y:S01]  /*2260*/  IMAD R4, R123, 0x200, R116 ;  /* 0x000002007b047824 */ /* 0x000fe200078e0274 */
[----:B------:R-:W-:Y:S01]  /*2270*/  SHF.R.U32.HI R2, RZ, 0x3, R2 ;  /* 0x00000003ff027819 */ /* 0x000fe20000011602 */
[----:B------:R-:W-:Y:S01]  /*2280*/  UIMAD UR10, UR28, UR27, UR10 ;  /* 0x0000001b1c0a72a4 */ /* 0x000fe2000f8e020a */
[----:B------:R-:W-:Y:S01]  /*2290*/  LOP3.LUT R223, R223, 0xc0, RZ, 0xc0, !PT ;  /* 0x000000c0dfdf7812 */ /* 0x000fe200078ec0ff */
[----:B------:R-:W-:Y:S01]  /*22a0*/  BSSY B0, `(.L_x_317) ;  /* 0x0000039000007945 */ /* 0x000fe20003800000 */
[----:B------:R-:W-:-:S02]  /*22b0*/  IADD3 R10, R7, -UR17, R10 ;  /* 0x80000011070a7c10 */ /* 0x000fc4000fffe00a */
[----:B------:R-:W-:Y:S01]  /*22c0*/  LEA R14, R11, R14, 0x3 ;  /* 0x0000000e0b0e7211 */ /* 0x000fe200078e18ff */
[----:B------:R-:W-:Y:S01]  /*22d0*/  IMAD.U32 R11, RZ, RZ, UR18 ;  /* 0x00000012ff0b7e24 */ /* 0x000fe2000f8e00ff */
[----:B------:R-:W-:Y:S01]  /*22e0*/  IADD3 R219, R217, R219, RZ ;  /* 0x000000dbd9db7210 */ /* 0x000fe20007ffe0ff */
[----:B------:R-:W-:Y:S01]  /*22f0*/  VIADD R118, R10, UR20 ;  /* 0x000000140a767c36 */ /* 0x000fe20008000000 */
[----:B------:R-:W-:-:S04]  /*2300*/  DEPBAR.LE SB0, 0x0 ;  /* 0x000080000000791a */ /* 0x000fc80000000000 */
[----:B------:R-:W-:Y:S01]  /*2310*/  BAR.SYNC.DEFER_BLOCKING 0x0 ;  /* 0x0000000000007b1d */ /* 0x000fe20000010000 */
[----:B------:R-:W-:Y:S02]  /*2320*/  MOV R218, R216 ;  /* 0x000000d800da7202 */ /* 0x000fe40000000f00 */
[----:B------:R-:W-:Y:S02]  /*2330*/  LOP3.LUT R2, R5, R2, RZ, 0x3c, !PT ;  /* 0x0000000205027212 */ /* 0x000fe400078e3cff */
[----:B------:R-:W-:Y:S01]  /*2340*/  LOP3.LUT R6, R223, 0x8, R6, 0xf8, !PT ;  /* 0x00000008df067812 */ /* 0x000fe200078ef806 */
[----:B------:R-:W-:Y:S01]  /*2350*/  IMAD.WIDE.U32 R10, R11, UR27, R218 ;  /* 0x0000001b0b0a7c25 */ /* 0x000fe2000f8e00da */
[----:B------:R-:W-:Y:S02]  /*2360*/  LEA R5, R121, R4, 0x5 ;  /* 0x0000000479057211 */ /* 0x000fe400078e28ff */
[----:B------:R-:W-:Y:S02]  /*2370*/  SHF.R.U32.HI R223, RZ, 0x3, R223 ;  /* 0x00000003ffdf7819 */ /* 0x000fe400000116df */
[----:B------:R-:W-:Y:S01]  /*2380*/  ISETP.GE.AND P0, PT, R8, UR12, PT ;  /* 0x0000000c08007c0c */ /* 0x000fe2000bf06270 */
[----:B------:R-:W-:Y:S01]  /*2390*/  IMAD.IADD R224, R2, 0x1, R5 ;  /* 0x0000000102e07824 */ /* 0x000fe200078e0205 */
[----:B------:R-:W-:Y:S01]  /*23a0*/  LOP3.LUT R223, R6, R223, RZ, 0x3c, !PT ;  /* 0x000000df06df7212 */ /* 0x000fe200078e3cff */
[----:B------:R-:W-:-:S03]  /*23b0*/  VIADD R8, R11, UR10 ;  /* 0x0000000a0b087c36 */ /* 0x000fc60008000000 */
[----:B------:R-:W-:Y:S01]  /*23c0*/  LEA R224, R224, UR4, 0x1 ;  /* 0x00000004e0e07c11 */ /* 0x000fe2000f8e08ff */
[----:B------:R-:W-:Y:S01]  /*23d0*/  IMAD.U32 R223, R14, 0x20, R223 ;  /* 0x000000200edf7824 */ /* 0x000fe200078e00df */
        /* <DEDUP_REMOVED lines=37> */
.L_x_318:
[----:B------:R-:W-:Y:S05]  /*2630*/  BSYNC B0 ;  /* 0x0000000000007941 */ /* 0x000fea0003800000 */
.L_x_317:
        /* <DEDUP_REMOVED lines=39> */
.L_x_320:
[----:B------:R-:W-:Y:S05]  /*28b0*/  BSYNC B0 ;  /* 0x0000000000007941 */ /* 0x000fea0003800000 */
.L_x_319:
[----:B------:R-:W-:Y:S01]  /*28c0*/  LDSM.16.M88.4 R60, [R224+0x1000] ;  /* 0x00100000e03c783b */ /* 0x000fe20000000200 */
[----:B-123--:R-:W-:Y:S01]  /*28d0*/  IMAD.MOV.U32 R4, RZ, RZ, 0x10 ;  /* 0x00000010ff047424 */ /* 0x00efe200078e00ff */
[----:B------:R-:W-:Y:S01]  /*28e0*/  LOP3.LUT P0, RZ, R0, 0x2, RZ, 0xc0, !PT ;  /* 0x0000000200ff7812 */ /* 0x000fe2000780c0ff */
[----:B------:R-:W1:Y:S01]  /*28f0*/  LDC.U8 R240, c[0x0][0x388] ;  /* 0x0000e200fff07b82 */ /* 0x000e620000000000 */
[----:B------:R-:W2:Y:S01]  /*2900*/  LDSM.16.M88.4 R92, [R223+0x6c00] ;  /* 0x006c0000df5c783b */ /* 0x000ea20000000200 */
[----:B------:R-:W-:Y:S01]  /*2910*/  LOP3.LUT P1, RZ, R3, 0x2, RZ, 0xc0, !PT ;  /* 0x0000000203ff7812 */ /* 0x000fe2000782c0ff */
[----:B------:R-:W-:Y:S01]  /*2920*/  UISETP.GE.AND UP0, UPT, UR19, 0x2, UPT ;  /* 0x000000021300788c */ /* 0x000fe2000bf06270 */
[C---:B------:R-:W-:Y:S01]  /*2930*/  SEL R0, R4.reuse, 0xfffffff0, !P0 ;  /* 0xfffffff004007807 */ /* 0x040fe20004000000 */
[----:B------:R-:W3:Y:S01]  /*2940*/  LDSM.16.M88.4 R84, [R223+0x6000] ;  /* 0x00600000df54783b */ /* 0x000ee20000000200 */
[----:B------:R-:W-:Y:S01]  /*2950*/  SEL R3, R4, 0xfffffff0, !P1 ;  /* 0xfffffff004037807 */ /* 0x000fe20004800000 */
[----:B------:R-:W-:Y:S01]  /*2960*/  IMAD.U32 R242, RZ, RZ, UR16 ;  /* 0x00000010fff27e24 */ /* 0x000fe2000f8e00ff */
[----:B------:R-:W-:Y:S01]  /*2970*/  VIMNMX R229, R118, UR24, PT ;  /* 0x0000001876e57c48 */ /* 0x000fe2000bfe0100 */
[----:B------:R-:W5:Y:S01]  /*2980*/  LDSM.16.M88.4 R76, [R223+0x6400] ;  /* 0x00640000df4c783b */ /* 0x000f620000000200 */
[----:B------:R-:W-:-:S02]  /*2990*/  IMAD R220, R0, 0x2, R223 ;  /* 0x0000000200dc7824 */ /* 0x000fc400078e02df */
[----:B------:R-:W-:Y:S01]  /*29a0*/  IMAD R222, R3, 0x2, R224 ;  /* 0x0000000203de7824 */ /* 0x000fe200078e02e0 */
[----:B------:R-:W4:Y:S01]  /*29b0*/  LDSM.16.M88.4 R68, [R223+0x6800] ;  /* 0x00680000df44783b */ /* 0x000f220000000200 */
[----:B------:R-:W-:Y:S02]  /*29c0*/  IMAD.U32 R0, RZ, RZ, UR18 ;  /* 0x00000012ff007e24 */ /* 0x000fe4000f8e00ff */
[----:B------:R-:W-:Y:S01]  /*29d0*/  IMAD R121, R121, 0x20, R116 ;  /* 0x0000002079797824 */ /* 0x000fe200078e0274 */
[----:B------:R-:W1:Y:S01]  /*29e0*/  LDSM.16.M88.4 R56, [R224] ;  /* 0x00000000e038783b */ /* 0x000e620000000200 */
[----:B------:R-:W-:Y:S02]  /*29f0*/  IMAD R242, R242, 0x8, R123 ;  /* 0x00000008f2f27824 */ /* 0x000fe400078e027b */
[----:B------:R-:W-:Y:S01]  /*2a00*/  VIADD R206, R238, 0xb54cda56 ;  /* 0xb54cda56eece7836 */ /* 0x000fe20000000000 */
[----:B------:R-:W-:Y:S01]  /*2a10*/  LDSM.16.M88.4 R48, [R222+0x1000] ;  /* 0x00100000de30783b */ /* 0x000fe20000000200 */
[----:B------:R-:W-:-:S03]  /*2a20*/  VIADD R174, R239, 0x646e171e ;  /* 0x646e171eefae7836 */ /* 0x000fc60000000000 */
[----:B------:R-:W1:Y:S04]  /*2a30*/  LDSM.16.M88.4 R52, [R220+0x6c00] ;  /* 0x006c0000dc34783b */ /* 0x000e680000000200 */
[----:B------:R-:W1:Y:S04]  /*2a40*/  LDSM.16.M88.4 R44, [R220+0x6000] ;  /* 0x00600000dc2c783b */ /* 0x000e680000000200 */
[----:B------:R-:W1:Y:S04]  /*2a50*/  LDSM.16.M88.4 R40, [R220+0x6400] ;  /* 0x00640000dc28783b */ /* 0x000e680000000200 */
[----:B------:R-:W1:Y:S04]  /*2a60*/  LDSM.16.M88.4 R36, [R220+0x6800] ;  /* 0x00680000dc24783b */ /* 0x000e680000000200 */
[----:B------:R-:W1:Y:S01]  /*2a70*/  LDSM.16.M88.4 R32, [R222] ;  /* 0x00000000de20783b */ /* 0x000e620000000200 */
[C---:B--2---:R-:W-:Y:S03]  /*2a80*/  HMMA.16816.F32 R4, R60.reuse, R92, RZ ;  /* 0x0000005c3c04723c */ /* 0x044fe600000018ff */
[----:B------:R-:W-:Y:S03]  /*2a90*/  LDSM.16.M88.4 R108, [R224+0x3000] ;  /* 0x00300000e06c783b */ /* 0x000fe60000000200 */
[C---:B---3--:R-:W-:Y:S01]  /*2aa0*/  HMMA.16816.F32 R28, R60.reuse, R84, RZ ;  /* 0x000000543c1c723c */ /* 0x048fe200000018ff */
[----:B------:R-:W-:Y:S04]  /*2ab0*/  LDSM.16.M88.4 R104, [R223+0x7000] ;  /* 0x00700000df68783b */ /* 0x000fe80000000200 */
[----:B------:R-:W-:Y:S01]  /*2ac0*/  LDSM.16.M88.4 R112, [R224+0x2000] ;  /* 0x00200000e070783b */ /* 0x000fe20000000200 */
[C---:B-----5:R-:W-:Y:S03]  /*2ad0*/  HMMA.16816.F32 R20, R60.reuse, R76, RZ ;  /* 0x0000004c3c14723c */ /* 0x060fe600000018ff */
[----:B------:R-:W-:Y:S03]  /*2ae0*/  LDSM.16.M88.4 R100, [R223+0x7400] ;  /* 0x00740000df64783b */ /* 0x000fe60000000200 */
[C---:B----4-:R-:W-:Y:S01]  /*2af0*/  HMMA.16816.F32 R12, R60.reuse, R68, RZ ;  /* 0x000000443c0c723c */ /* 0x050fe200000018ff */
[----:B------:R-:W-:Y:S04]  /*2b00*/  LDSM.16.M88.4 R96, [R223+0x7800] ;  /* 0x00780000df60783b */ /* 0x000fe80000000200 */
[----:B------:R-:W0:Y:S01]  /*2b10*/  LDGDEPBAR ;  /* 0x00000000000079af */ /* 0x000e220000000000 */
[C---:B------:R-:W-:Y:S06]  /*2b20*/  HMMA.16816.F32 R24, R60.reuse, R86, RZ ;  /* 0x000000563c18723c */ /* 0x040fec00000018ff */
[C---:B------:R-:W-:Y:S06]  /*2b30*/  HMMA.16816.F32 R16, R60.reuse, R78, RZ ;  /* 0x0000004e3c10723c */ /* 0x040fec00000018ff */
[----:B------:R-:W-:Y:S06]  /*2b40*/  HMMA.16816.F32 R8, R60, R70, RZ ;  /* 0x000000463c08723c */ /* 0x000fec00000018ff */
[C---:B-1----:R-:W-:Y:S06]  /*2b50*/  HMMA.16816.F32 R88, R56.reuse, R84, RZ ;  /* 0x000000543858723c */ /* 0x042fec00000018ff */
        /* <DEDUP_REMOVED lines=27> */
[----:B------:R-:W-:Y:S05]  /*2d10*/  LDSM.16.M88.4 R36, [R220+0x7800] ;  /* 0x00780000dc24783b */ /* 0x000fea0000000200 */
[----:B------:R-:W-:Y:S01]  /*2d20*/  HMMA.16816.F32 R56, R32, R54, R56 ;  /* 0x000000362038723c */ /* 0x000fe20000001838 */
[----:B------:R-:W2:Y:S04]  /*2d30*/  LDSM.16.M88.4 R32, [R220+0x7c00] ;  /* 0x007c0000dc20783b */ /* 0x000ea80000000200 */
[----:B------:R-:W3:Y:S01]  /*2d40*/  LDSM.16.M88.4 R52, [R222+0x2000] ;  /* 0x00200000de34783b */ /* 0x000ee20000000200 */
[C---:B-1----:R-:W-:Y:S06]  /*2d50*/  HMMA.16816.F32 R4, R108.reuse, R92, R4 ;  /* 0x0000005c6c04723c */ /* 0x042fec0000001804 */
[-C--:B------:R-:W-:Y:S06]  /*2d60*/  HMMA.16816.F32 R24, R108, R106.reuse, R24 ;  /* 0x0000006a6c18723c */ /* 0x080fec0000001818 */
[----:B------:R-:W-:Y:S06]  /*2d70*/  HMMA.16816.F32 R84, R112, R106, R84 ;  /* 0x0000006a7054723c */ /* 0x000fec0000001854 */
        /* <DEDUP_REMOVED lines=8> */
[C---:B------:R-:W-:Y:S01]  /*2e00*/  HMMA.16816.F32 R68, R112.reuse, R98, R68 ;  /* 0x000000627044723c */ /* 0x040fe20000001844 */
[----:B------:R-:W-:Y:S05]  /*2e10*/  LDSM.16.M88.4 R96, [R224+0x5000] ;  /* 0x00500000e060783b */ /* 0x000fea0000000200 */
[C---:B------:R-:W-:Y:S06]  /*2e20*/  HMMA.16816.F32 R64, R112.reuse, R92, R64 ;  /* 0x0000005c7040723c */ /* 0x040fec0000001840 */
[----:B------:R-:W-:Y:S01]  /*2e30*/  HMMA.16816.F32 R56, R112, R94, R56 ;  /* 0x0000005e7038723c */ /* 0x000fe20000001838 */
[----:B------:R-:W1:Y:S05]  /*2e40*/  LDSM.16.M88.4 R92, [R223+0x8000] ;  /* 0x00800000df5c783b */ /* 0x000e6a0000000200 */
[----:B------:R-:W-:Y:S06]  /*2e50*/  HMMA.16816.F32 R28, R108, R104, R28 ;  /* 0x000000686c1c723c */ /* 0x000fec000000181c */
[----:B--2---:R-:W-:Y:S01]  /*2e60*/  HMMA.16816.F32 R100, R48, R32, R4 ;  /* 0x000000203064723c */ /* 0x004fe20000001804 */
[----:B------:R-:W2:Y:S05]  /*2e70*/  LDSM.16.M88.4 R4, [R224+0x4000] ;  /* 0x00400000e004783b */ /* 0x000eaa0000000200 */
[----:B------:R-:W-:Y:S01]  /*2e80*/  HMMA.16816.F32 R88, R112, R104, R88 ;  /* 0x000000687058723c */ /* 0x000fe20000001858 */
[----:B------:R-:W4:Y:S05]  /*2e90*/  LDSM.16.M88.4 R104, [R223+0x8400] ;  /* 0x00840000df68783b */ /* 0x000f2a0000000200 */
[-C--:B------:R-:W-:Y:S06]  /*2ea0*/  HMMA.16816.F32 R24, R48, R46.reuse, R24 ;  /* 0x0000002e3018723c */ /* 0x080fec0000001818 */
[----:B---3--:R-:W-:Y:S06]  /*2eb0*/  HMMA.16816.F32 R84, R52, R46, R84 ;  /* 0x0000002e3454723c */ /* 0x008fec0000001854 */
        /* <DEDUP_REMOVED lines=8> */
[C---:B------:R-:W-:Y:S01]  /*2f40*/  HMMA.16816.F32 R76, R52.reuse, R42, R76 ;  /* 0x0000002a344c723c */ /* 0x040fe2000000184c */
[----:B------:R-:W-:Y:S05]  /*2f50*/  LDSM.16.M88.4 R40, [R220+0x8000] ;  /* 0x00800000dc28783b */ /* 0x000fea0000000200 */
[C---:B------:R-:W-:Y:S06]  /*2f60*/  HMMA.16816.F32 R72, R52.reuse, R36, R72 ;  /* 0x000000243448723c */ /* 0x040fec0000001848 */
[C---:B------:R-:W-:Y:S01]  /*2f70*/  HMMA.16816.F32 R68, R52.reuse, R38, R68 ;  /* 0x000000263444723c */ /* 0x040fe20000001844 */
[----:B------:R-:W5:Y:S05]  /*2f80*/  LDSM.16.M88.4 R36, [R222+0x4000] ;  /* 0x00400000de24783b */ /* 0x000f6a0000000200 */
[C---:B------:R-:W-:Y:S01]  /*2f90*/  HMMA.16816.F32 R108, R52.reuse, R44, R88 ;  /* 0x0000002c346c723c */ /* 0x040fe20000001858 */
[----:B------:R-:W5:Y:S04]  /*2fa0*/  LDSM.16.M88.4 R44, [R222+0x5000] ;  /* 0x00500000de2c783b */ /* 0x000f680000000200 */
[----:B------:R-:W-:Y:S01]  /*2fb0*/  LDSM.16.M88.4 R88, [R223+0x8c00] ;  /* 0x008c0000df58783b */ /* 0x000fe20000000200 */
[C---:B------:R-:W-:Y:S06]  /*2fc0*/  HMMA.16816.F32 R64, R52.reuse, R32, R64 ;  /* 0x000000203440723c */ /* 0x040fec0000001840 */
[----:B------:R-:W-:Y:S06]  /*2fd0*/  HMMA.16816.F32 R56, R52, R34, R56 ;  /* 0x000000223438723c */ /* 0x000fec0000001838 */
[----:B-1----:R-:W-:Y:S01]  /*2fe0*/  HMMA.16816.F32 R32, R96, R94, R24 ;  /* 0x0000005e6020723c */ /* 0x002fe20000001818 */
[----:B------:R-:W1:Y:S01]  /*2ff0*/  LDSM.16.M88.4 R24, [R220+0x8400] ;  /* 0x00840000dc18783b */ /* 0x000e620000000200 */
[----:B------:R-:W-:Y:S01]  /*3000*/  IMAD.U32 R53, RZ, RZ, UR24 ;  /* 0x00000018ff357e24 */ /* 0x000fe2000f8e00ff */
[----:B------:R-:W-:-:S03]  /*3010*/  UMOV UR24, UR18 ;  /* 0x0000001200187c82 */ /* 0x000fc60008000000 */
[C---:B--2---:R-:W-:Y:S01]  /*3020*/  HMMA.16816.F32 R84, R4.reuse, R94, R84 ;  /* 0x0000005e0454723c */ /* 0x044fe20000001854 */
[C-C-:B------:R-:W-:Y:S02]  /*3030*/  VIADDMNMX R228, R118.reuse, 0x8, R53.reuse, PT ;  /* 0x0000000876e47846 */ /* 0x140fe40003800135 */
[C-C-:B------:R-:W-:Y:S02]  /*3040*/  VIADDMNMX R227, R118.reuse, 0x40, R53.reuse, PT ;  /* 0x0000004076e37846 */ /* 0x140fe40003800135 */
[----:B------:R-:W-:Y:S01]  /*3050*/  VIADDMNMX R226, R118, 0x48, R53, PT ;  /* 0x0000004876e27846 */ /* 0x000fe20003800135 */
[-C--:B----4-:R-:W-:Y:S06]  /*3060*/  HMMA.16816.F32 R80, R4, R104.reuse, R80 ;  /* 0x000000680450723c */ /* 0x090fec0000001850 */
[C---:B------:R-:W-:Y:S06]  /*3070*/  HMMA.16816.F32 R20, R96.reuse, R104, R20 ;  /* 0x000000686014723c */ /* 0x040fec0000001814 */
[-C--:B---3--:R-:W-:Y:S06]  /*3080*/  HMMA.16816.F32 R12, R96, R48.reuse, R12 ;  /* 0x00000030600c723c */ /* 0x088fec000000180c */
[----:B------:R-:W-:Y:S06]  /*3090*/  HMMA.16816.F32 R72, R4, R48, R72 ;  /* 0x000000300448723c */ /* 0x000fec0000001848 */
[----:B-----5:R-:W-:Y:S01]  /*30a0*/  HMMA.16816.F32 R84, R36, R42, R84 ;  /* 0x0000002a2454723c */ /* 0x020fe20000001854 */
[----:B------:R-:W-:-:S05]  /*30b0*/  IMAD.SHL.U32 R49, R120, 0x2, RZ ;  /* 0x0000000278317824 */ /* 0x000fca00078e00ff */
[----:B------:R-:W-:Y:S01]  /*30c0*/  HMMA.16816.F32 R32, R44, R42, R32 ;  /* 0x0000002a2c20723c */ /* 0x000fe20000001820 */
[----:B------:R-:W-:-:S05]  /*30d0*/  LOP3.LUT R49, R49, 0x6, RZ, 0xc0, !PT ;  /* 0x0000000631317812 */ /* 0x000fca00078ec0ff */
[----:B------:R-:W-:Y:S01]  /*30e0*/  HMMA.16816.F32 R8, R96, R50, R8 ;  /* 0x000000326008723c */ /* 0x000fe20000001808 */
[----:B------:R-:W-:-:S04]  /*30f0*/  IMAD R0, R0, 0x40, R49 ;  /* 0x0000004000007824 */ /* 0x000fc800078e0231 */
[C---:B------:R-:W-:Y:S01]  /*3100*/  VIADD R43, R0.reuse, 0x8 ;  /* 0x00000008002b7836 */ /* 0x040fe20000000000 */
[C---:B------:R-:W-:Y:S01]  /*3110*/  HMMA.16816.F32 R68, R4.reuse, R50, R68 ;  /* 0x000000320444723c */ /* 0x040fe20000001844 */
[----:B------:R-:W2:Y:S01]  /*3120*/  LDSM.16.M88.4 R48, [R220+0x8800] ;  /* 0x00880000dc30783b */ /* 0x000ea20000000200 */
[----:B------:R-:W-:Y:S02]  /*3130*/  VIADD R42, R0, 0x1 ;  /* 0x00000001002a7836 */ /* 0x000fe40000000000 */
[C---:B------:R-:W-:Y:S02]  /*3140*/  ISETP.GE.AND P2, PT, R43.reuse, R229, PT ;  /* 0x000000e52b00720c */ /* 0x040fe40003f46270 */
[----:B------:R-:W-:Y:S01]  /*3150*/  HMMA.16816.F32 R76, R4, R106, R76 ;  /* 0x0000006a044c723c */ /* 0x000fe2000000184c */
[----:B------:R-:W-:Y:S02]  /*3160*/  ISETP.GE.AND P4, PT, R43, R228, PT ;  /* 0x000000e42b00720c */ /* 0x000fe40003f86270 */
[----:B------:R-:W-:-:S02]  /*3170*/  FSEL R54, R84, -INF , !P2 ;  /* 0xff80000054367808 */ /* 0x000fc40005000000 */
[----:B------:R-:W-:Y:S01]  /*3180*/  FSEL R113, R86, -INF , !P4 ;  /* 0xff80000056717808 */ /* 0x000fe20006000000 */
[----:B-1----:R-:W-:Y:S01]  /*3190*/  HMMA.16816.F32 R80, R36, R24, R80 ;  /* 0x000000182450723c */ /* 0x002fe20000001850 */
[C---:B------:R-:W-:Y:S02]  /*31a0*/  ISETP.GE.AND P6, PT, R43.reuse, R227, PT ;  /* 0x000000e32b00720c */ /* 0x040fe40003fc6270 */
[----:B------:R-:W-:Y:S02]  /*31b0*/  ISETP.GE.AND P2, PT, R43, R226, PT ;  /* 0x000000e22b00720c */ /* 0x000fe40003f46270 */
[----:B------:R-:W-:Y:S01]  /*31c0*/  FSEL R43, R32, -INF , !P6 ;  /* 0xff800000202b7808 */ /* 0x000fe20007000000 */
[----:B------:R-:W-:Y:S01]  /*31d0*/  HMMA.16816.F32 R16, R96, R106, R16 ;  /* 0x0000006a6010723c */ /* 0x000fe20000001810 */
[----:B------:R-:W-:Y:S01]  /*31e0*/  FSEL R55, R34, -INF , !P2 ;  /* 0xff80000022377808 */ /* 0x000fe20005000000 */
[----:B------:R-:W-:Y:S01]  /*31f0*/  VIADD R32, R0, 0x11 ;  /* 0x0000001100207836 */ /* 0x000fe20000000000 */
[----:B------:R-:W-:-:S02]  /*3200*/  ISETP.GE.AND P1, PT, R42, R229, PT ;  /* 0x000000e52a00720c */ /* 0x000fc40003f26270 */
[C---:B------:R-:W-:Y:S01]  /*3210*/  ISETP.GE.AND P0, PT, R42.reuse, R227, PT ;  /* 0x000000e32a00720c */ /* 0x040fe20003f06270 */
[----:B------:R-:W-:Y:S01]  /*3220*/  HMMA.16816.F32 R20, R44, R24, R20 ;  /* 0x000000182c14723c */ /* 0x000fe20000001814 */
[C---:B------:R-:W-:Y:S02]  /*3230*/  ISETP.GE.AND P5, PT, R42.reuse, R226, PT ;  /* 0x000000e22a00720c */ /* 0x040fe40003fa6270 */
[----:B------:R-:W-:-:S03]  /*3240*/  ISETP.GE.AND P3, PT, R42, R228, PT ;  /* 0x000000e42a00720c */ /* 0x000fc60003f66270 */
[----:B------:R-:W-:Y:S01]  /*3250*/  HMMA.16816.F32 R28, R96, R92, R28 ;  /* 0x0000005c601c723c */ /* 0x000fe2000000181c */
[----:B------:R-:W-:-:S05]  /*3260*/  VIADD R24, R0, 0x9 ;  /* 0x0000000900187836 */ /* 0x000fca0000000000 */
[C---:B------:R-:W-:Y:S01]  /*3270*/  ISETP.GE.AND P4, PT, R24.reuse, R227, PT ;  /* 0x000000e31800720c */ /* 0x040fe20003f86270 */
[----:B------:R-:W-:Y:S01]  /*3280*/  HMMA.16816.F32 R108, R4, R92, R108 ;  /* 0x0000005c046c723c */ /* 0x000fe2000000186c */
[C---:B------:R-:W-:Y:S02]  /*3290*/  ISETP.GE.AND P6, PT, R24.reuse, R229, PT ;  /* 0x000000e51800720c */ /* 0x040fe40003fc6270 */
[C---:B------:R-:W-:Y:S02]  /*32a0*/  ISETP.GE.AND P2, PT, R24.reuse, R226, PT ;  /* 0x000000e21800720c */ /* 0x040fe40003f46270 */
[----:B------:R-:W-:Y:S01]  /*32b0*/  FSEL R114, R85, -INF , !P6 ;  /* 0xff80000055727808 */ /* 0x000fe20007000000 */
[-C--:B------:R-:W-:Y:S01]  /*32c0*/  HMMA.16816.F32 R76, R36, R26.reuse, R76 ;  /* 0x0000001a244c723c */ /* 0x080fe2000000184c */
[----:B------:R-:W-:Y:S02]  /*32d0*/  FSEL R93, R33, -INF , !P4 ;  /* 0xff800000215d7808 */ /* 0x000fe40006000000 */
[----:B------:R-:W-:Y:S01]  /*32e0*/  ISETP.GE.AND P4, PT, R24, R228, PT ;  /* 0x000000e41800720c */ /* 0x000fe20003f86270 */
[----:B------:R-:W-:Y:S01]  /*32f0*/  VIADD R24, R0, 0x10 ;  /* 0x0000001000187836 */ /* 0x000fe20000000000 */
[----:B------:R-:W-:Y:S01]  /*3300*/  FSEL R95, R35, -INF , !P2 ;  /* 0xff800000235f7808 */ /* 0x000fe20005000000 */
[----:B------:R-:W-:Y:S01]  /*3310*/  HMMA.16816.F32 R16, R44, R26, R16 ;  /* 0x0000001a2c10723c */ /* 0x000fe20000001810 */
[----:B------:R-:W-:-:S02]  /*3320*/  FSEL R115, R87, -INF , !P4 ;  /* 0xff80000057737808 */ /* 0x000fc40006000000 */
[C---:B------:R-:W-:Y:S02]  /*3330*/  ISETP.GE.AND P4, PT, R24.reuse, R229, PT ;  /* 0x000000e51800720c */ /* 0x040fe40003f86270 */
[----:B------:R-:W-:Y:S01]  /*3340*/  ISETP.GE.AND P2, PT, R24, R228, PT ;  /* 0x000000e41800720c */ /* 0x000fe20003f46270 */
[-C--:B--2---:R-:W-:Y:S01]  /*3350*/  HMMA.16816.F32 R72, R36, R48.reuse, R72 ;  /* 0x000000302448723c */ /* 0x084fe20000001848 */
[----:B------:R-:W-:Y:S02]  /*3360*/  FSEL R84, R80, -INF , !P4 ;  /* 0xff80000050547808 */ /* 0x000fe40006000000 */
[C---:B------:R-:W-:Y:S02]  /*3370*/  ISETP.GE.AND P6, PT, R24.reuse, R227, PT ;  /* 0x000000e31800720c */ /* 0x040fe40003fc6270 */
[----:B------:R-:W-:Y:S01]  /*3380*/  ISETP.GE.AND P4, PT, R24, R226, PT ;  /* 0x000000e21800720c */ /* 0x000fe20003f86270 */
[----:B------:R-:W-:Y:S01]  /*3390*/  HMMA.16816.F32 R12, R44, R48, R12 ;  /* 0x000000302c0c723c */ /* 0x000fe2000000180c */
[----:B------:R-:W1:Y:S01]  /*33a0*/  LDSM.16.M88.4 R24, [R220+0x8c00] ;  /* 0x008c0000dc18783b */ /* 0x000e620000000200 */
[----:B------:R-:W-:Y:S01]  /*33b0*/  FSEL R85, R82, -INF , !P2 ;  /* 0xff80000052557808 */ /* 0x000fe20005000000 */
[----:B------:R-:W-:-:S04]  /*33c0*/  DEPBAR.LE SB0, 0x0 ;  /* 0x000080000000791a */ /* 0x000fc80000000000 */
[----:B------:R-:W-:Y:S01]  /*33d0*/  ISETP.GE.AND P2, PT, R32, R229, PT ;  /* 0x000000e52000720c */ /* 0x000fe20003f46270 */
[-C--:B------:R-:W-:Y:S01]  /*33e0*/  HMMA.16816.F32 R64, R4, R88.reuse, R64 ;  /* 0x000000580440723c */ /* 0x080fe20000001840 */
[----:B------:R-:W-:Y:S01]  /*33f0*/  FSEL R53, R22, -INF , !P4 ;  /* 0xff80000016357808 */ /* 0x000fe20006000000 */
[----:B------:R-:W-:Y:S01]  /*3400*/  VIADD R22, R0, 0x18 ;  /* 0x0000001800167836 */ /* 0x000fe20000000000 */
[----:B------:R-:W-:Y:S02]  /*3410*/  FSEL R112, R81, -INF , !P2 ;  /* 0xff80000051707808 */ /* 0x000fe40005000000 */
[C---:B------:R-:W-:Y:S01]  /*3420*/  ISETP.GE.AND P4, PT, R32.reuse, R227, PT ;  /* 0x000000e32000720c */ /* 0x040fe20003f86270 */
[----:B------:R-:W-:Y:S01]  /*3430*/  HMMA.16816.F32 R100, R96, R88, R100 ;  /* 0x000000586064723c */ /* 0x000fe20000001864 */
[----:B------:R-:W-:Y:S02]  /*3440*/  ISETP.GE.AND P2, PT, R32, R226, PT ;  /* 0x000000e22000720c */ /* 0x000fe40003f46270 */
[----:B------:R-:W-:Y:S01]  /*3450*/  FSEL R33, R20, -INF , !P6 ;  /* 0xff80000014217808 */ /* 0x000fe20007000000 */
[----:B------:R-:W-:Y:S01]  /*3460*/  VIADD R20, R0, 0x19 ;  /* 0x0000001900147836 */ /* 0x000fe20000000000 */
[----:B------:R-:W-:Y:S01]  /*3470*/  FSEL R35, R21, -INF , !P4 ;  /* 0xff80000015237808 */ /* 0x000fe20006000000 */
[----:B------:R-:W-:Y:S01]  /*3480*/  HMMA.16816.F32 R68, R36, R50, R68 ;  /* 0x000000322444723c */ /* 0x000fe20000001844 */
[----:B------:R-:W-:-:S02]  /*3490*/  FSEL R23, R23, -INF , !P2 ;  /* 0xff80000017177808 */ /* 0x000fc40005000000 */
[C---:B------:R-:W-:Y:S02]  /*34a0*/  ISETP.GE.AND P2, PT, R22.reuse, R229, PT ;  /* 0x000000e51600720c */ /* 0x040fe40003f46270 */
[----:B------:R-:W-:Y:S01]  /*34b0*/  ISETP.GE.AND P4, PT, R22, R228, PT ;  /* 0x000000e41600720c */ /* 0x000fe20003f86270 */
[----:B------:R-:W-:Y:S01]  /*34c0*/  HMMA.16816.F32 R8, R44, R50, R8 ;  /* 0x000000322c08723c */ /* 0x000fe20000001808 */
[----:B------:R-:W-:Y:S02]  /*34d0*/  FSEL R86, R76, -INF , !P2 ;  /* 0xff8000004c567808 */ /* 0x000fe40005000000 */
[----:B------:R-:W-:Y:S02]  /*34e0*/  FSEL R133, R78, -INF , !P4 ;  /* 0xff8000004e857808 */ /* 0x000fe40006000000 */
[----:B------:R-:W-:Y:S01]  /*34f0*/  ISETP.GE.AND P2, PT, R22, R226, PT ;  /* 0x000000e21600720c */ /* 0x000fe20003f46270 */
[----:B------:R-:W-:Y:S01]  /*3500*/  HMMA.16816.F32 R60, R96, R90, R60 ;  /* 0x0000005a603c723c */ /* 0x000fe2000000183c */
[----:B------:R-:W-:-:S02]  /*3510*/  ISETP.GE.AND P4, PT, R20, R227, PT ;  /* 0x000000e31400720c */ /* 0x000fc40003f86270 */
[-C--:B------:R-:W-:Y:S02]  /*3520*/  ISETP.GE.AND P6, PT, R32, R228.reuse, PT ;  /* 0x000000e42000720c */ /* 0x080fe40003fc6270 */
[----:B------:R-:W-:Y:S01]  /*3530*/  FSEL R21, R18, -INF , !P2 ;  /* 0xff80000012157808 */ /* 0x000fe20005000000 */
[----:B------:R-:W-:Y:S01]  /*3540*/  VIADD R18, R0, 0x20 ;  /* 0x0000002000127836 */ /* 0x000fe20000000000 */
[----:B------:R-:W-:Y:S01]  /*3550*/  FSEL R17, R17, -INF , !P4 ;  /* 0xff80000011117808 */ /* 0x000fe20006000000 */
[C---:B------:R-:W-:Y:S01]  /*3560*/  HMMA.16816.F32 R108, R36.reuse, R40, R108 ;  /* 0x00000028246c723c */ /* 0x040fe2000000186c */
[----:B------:R-:W-:Y:S02]  /*3570*/  FSEL R87, R83, -INF , !P6 ;  /* 0xff80000053577808 */ /* 0x000fe40007000000 */
[----:B------:R-:W-:Y:S02]  /*3580*/  ISETP.GE.AND P4, PT, R20, R228, PT ;  /* 0x000000e41400720c */ /* 0x000fe40003f86270 */
[----:B------:R-:W-:Y:S01]  /*3590*/  ISETP.GE.AND P6, PT, R22, R227, PT ;  /* 0x000000e31600720c */ /* 0x000fe20003fc6270 */
[----:B-1----:R-:W-:Y:S01]  /*35a0*/  HMMA.16816.F32 R64, R36, R24, R64 ;  /* 0x000000182440723c */ /* 0x002fe20000001840 */
[----:B------:R-:W-:-:S02]  /*35b0*/  FSEL R137, R79, -INF , !P4 ;  /* 0xff8000004f897808 */ /* 0x000fc40006000000 */
[----:B------:R-:W-:Y:S01]  /*35c0*/  FSEL R89, R16, -INF , !P6 ;  /* 0xff80000010597808 */ /* 0x000fe20007000000 */
[----:B------:R-:W-:Y:S01]  /*35d0*/  VIADD R16, R0, 0x21 ;  /* 0x0000002100107836 */ /* 0x000fe20000000000 */
[----:B------:R-:W-:Y:S01]  /*35e0*/  BAR.SYNC.DEFER_BLOCKING 0x0 ;  /* 0x0000000000007b1d */ /* 0x000fe20000010000 */
[----:B------:R-:W-:Y:S01]  /*35f0*/  ISETP.GE.AND P2, PT, R20, R226, PT ;  /* 0x000000e21400720c */ /* 0x000fe20003f46270 */
[C---:B------:R-:W-:Y:S01]  /*3600*/  HMMA.16816.F32 R100, R44.reuse, R24, R100 ;  /* 0x000000182c64723c */ /* 0x040fe20000001864 */
[-C--:B------:R-:W-:Y:S02]  /*3610*/  ISETP.GE.AND P4, PT, R18, R229.reuse, PT ;  /* 0x000000e51200720c */ /* 0x080fe40003f86270 */
[----:B------:R-:W-:Y:S02]  /*3620*/  ISETP.GE.AND P6, PT, R20, R229, PT ;  /* 0x000000e51400720c */ /* 0x000fe40003fc6270 */
[----:B------:R-:W-:Y:S01]  /*3630*/  FSEL R19, R19, -INF , !P2 ;  /* 0xff80000013137808 */ /* 0x000fe20005000000 */
[----:B------:R-:W-:Y:S01]  /*3640*/  HMMA.16816.F32 R28, R44, R40, R28 ;  /* 0x000000282c1c723c */ /* 0x000fe2000000181c */
[----:B------:R-:W-:-:S02]  /*3650*/  FSEL R186, R72, -INF , !P4 ;  /* 0xff80000048ba7808 */ /* 0x000fc40006000000 */
[----:B------:R-:W-:Y:S02]  /*3660*/  FSEL R132, R77, -INF , !P6 ;  /* 0xff8000004d847808 */ /* 0x000fe40007000000 */
[C---:B------:R-:W-:Y:S01]  /*3670*/  ISETP.GE.AND P2, PT, R18.reuse, R228, PT ;  /* 0x000000e41200720c */ /* 0x040fe20003f46270 */
[----:B------:R-:W-:Y:S01]  /*3680*/  HMMA.16816.F32 R56, R4, R90, R56 ;  /* 0x0000005a0438723c */ /* 0x000fe20000001838 */
[C---:B------:R-:W-:Y:S02]  /*3690*/  ISETP.GE.AND P4, PT, R18.reuse, R226, PT ;  /* 0x000000e21200720c */ /* 0x040fe40003f86270 */
[----:B------:R-:W-:Y:S02]  /*36a0*/  ISETP.GE.AND P6, PT, R18, R227, PT ;  /* 0x000000e31200720c */ /* 0x000fe40003fc6270 */
[----:B------:R-:W-:Y:S01]  /*36b0*/  FSEL R185, R74, -INF , !P2 ;  /* 0xff8000004ab97808 */ /* 0x000fe20005000000 */
[----:B------:R-:W-:Y:S01]  /*36c0*/  HMMA.16816.F32 R60, R44, R26, R60 ;  /* 0x0000001a2c3c723c */ /* 0x000fe2000000183c */
[----:B------:R-:W-:Y:S01]  /*36d0*/  FSEL R197, R14, -INF , !P4 ;  /* 0xff8000000ec57808 */ /* 0x000fe20006000000 */
[----:B------:R-:W-:Y:S01]  /*36e0*/  VIADD R14, R0, 0x28 ;  /* 0x00000028000e7836 */ /* 0x000fe20000000000 */
[----:B------:R-:W-:Y:S01]  /*36f0*/  ISETP.GE.AND P2, PT, R16, R229, PT ;  /* 0x000000e51000720c */ /* 0x000fe20003f46270 */
[----:B------:R-:W-:Y:S01]  /*3700*/  VIADD R5, R0, 0x30 ;  /* 0x0000003000057836 */ /* 0x000fe20000000000 */
[----:B------:R-:W-:Y:S01]  /*3710*/  FSEL R187, R12, -INF , !P6 ;  /* 0xff8000000cbb7808 */ /* 0x000fe20007000000 */
[----:B------:R-:W-:Y:S01]  /*3720*/  VIADD R12, R0, 0x29 ;  /* 0x00000029000c7836 */ /* 0x000fe20000000000 */
[----:B------:R-:W-:Y:S01]  /*3730*/  ISETP.GE.AND P4, PT, R16, R227, PT ;  /* 0x000000e31000720c */ /* 0x000fe20003f86270 */
[----:B------:R-:W-:Y:S01]  /*3740*/  VIADD R4, R0, 0x31 ;  /* 0x0000003100047836 */ /* 0x000fe20000000000 */
[----:B------:R-:W-:-:S02]  /*3750*/  ISETP.GE.AND P6, PT, R16, R228, PT ;  /* 0x000000e41000720c */ /* 0x000fc40003fc6270 */
[----:B------:R-:W-:Y:S02]  /*3760*/  FSEL R190, R73, -INF , !P2 ;  /* 0xff80000049be7808 */ /* 0x000fe40005000000 */
[----:B------:R-:W-:Y:S02]  /*3770*/  FSEL R251, R13, -INF , !P4 ;  /* 0xff8000000dfb7808 */ /* 0x000fe40006000000 */
[----:B------:R-:W-:Y:S02]  /*3780*/  ISETP.GE.AND P2, PT, R16, R226, PT ;  /* 0x000000e21000720c */ /* 0x000fe40003f46270 */
[----:B------:R-:W-:Y:S01]  /*3790*/  FSEL R195, R75, -INF , !P6 ;  /* 0xff8000004bc37808 */ /* 0x000fe20007000000 */
[----:B------:R-:W-:Y:S01]  /*37a0*/  HMMA.16816.F32 R56, R36, R26, R56 ;  /* 0x0000001a2438723c */ /* 0x000fe20000001838 */
[C---:B------:R-:W-:Y:S02]  /*37b0*/  ISETP.GE.AND P4, PT, R14.reuse, R229, PT ;  /* 0x000000e50e00720c */ /* 0x040fe40003f86270 */
[----:B------:R-:W-:-:S02]  /*37c0*/  ISETP.GE.AND P6, PT, R14, R228, PT ;  /* 0x000000e40e00720c */ /* 0x000fc40003fc6270 */
[----:B------:R-:W-:Y:S02]  /*37d0*/  FSEL R199, R15, -INF , !P2 ;  /* 0xff8000000fc77808 */ /* 0x000fe40005000000 */
[----:B------:R-:W-:Y:S02]  /*37e0*/  FSEL R192, R68, -INF , !P4 ;  /* 0xff80000044c07808 */ /* 0x000fe40006000000 */
[CC--:B------:R-:W-:Y:S02]  /*37f0*/  ISETP.GE.AND P2, PT, R14.reuse, R227.reuse, PT ;  /* 0x000000e30e00720c */ /* 0x0c0fe40003f46270 */
[----:B------:R-:W-:Y:S02]  /*3800*/  ISETP.GE.AND P4, PT, R14, R226, PT ;  /* 0x000000e20e00720c */ /* 0x000fe40003f86270 */
[----:B------:R-:W-:Y:S02]  /*3810*/  FSEL R205, R70, -INF , !P6 ;  /* 0xff80000046cd7808 */ /* 0x000fe40007000000 */
[----:B------:R-:W-:-:S02]  /*3820*/  ISETP.GE.AND P6, PT, R12, R227, PT ;  /* 0x000000e30c00720c */ /* 0x000fc40003fc6270 */
[----:B------:R-:W-:Y:S02]  /*3830*/  FSEL R198, R8, -INF , !P2 ;  /* 0xff80000008c67808 */ /* 0x000fe40005000000 */
[----:B------:R-:W-:Y:S02]  /*3840*/  FSEL R243, R10, -INF , !P4 ;  /* 0xff8000000af37808 */ /* 0x000fe40006000000 */
[C---:B------:R-:W-:Y:S02]  /*3850*/  ISETP.GE.AND P2, PT, R12.reuse, R226, PT ;  /* 0x000000e20c00720c */ /* 0x040fe40003f46270 */
[C---:B------:R-:W-:Y:S02]  /*3860*/  ISETP.GE.AND P4, PT, R12.reuse, R229, PT ;  /* 0x000000e50c00720c */ /* 0x040fe40003f86270 */
[----:B------:R-:W-:Y:S02]  /*3870*/  FSEL R194, R9, -INF , !P6 ;  /* 0xff80000009c27808 */ /* 0x000fe40007000000 */
[----:B------:R-:W-:-:S02]  /*3880*/  ISETP.GE.AND P6, PT, R12, R228, PT ;  /* 0x000000e40c00720c */ /* 0x000fc40003fc6270 */
[----:B------:R-:W-:Y:S02]  /*3890*/  FSEL R250, R11, -INF , !P2 ;  /* 0xff8000000bfa7808 */ /* 0x000fe40005000000 */
[----:B------:R-:W-:Y:S02]  /*38a0*/  FSEL R202, R69, -INF , !P4 ;  /* 0xff80000045ca7808 */ /* 0x000fe40006000000 */
[----:B------:R-:W-:Y:S02]  /*38b0*/  FSEL R203, R71, -INF , !P6 ;  /* 0xff80000047cb7808 */ /* 0x000fe40007000000 */
[C---:B------:R-:W-:Y:S02]  /*38c0*/  ISETP.GE.AND P4, PT, R5.reuse, R229, PT ;  /* 0x000000e50500720c */ /* 0x040fe40003f86270 */
[C---:B------:R-:W-:Y:S02]  /*38d0*/  ISETP.GE.AND P2, PT, R5.reuse, R228, PT ;  /* 0x000000e40500720c */ /* 0x040fe40003f46270 */
[----:B------:R-:W-:-:S02]  /*38e0*/  ISETP.GE.AND P6, PT, R5, R227, PT ;  /* 0x000000e30500720c */ /* 0x000fc40003fc6270 */
[----:B------:R-:W-:Y:S02]  /*38f0*/  FSEL R178, R64, -INF , !P4 ;  /* 0xff80000040b27808 */ /* 0x000fe40006000000 */
[----:B------:R-:W-:Y:S01]  /*3900*/  FSEL R172, R66, -INF , !P2 ;  /* 0xff80000042ac7808 */ /* 0x000fe20005000000 */
[----:B------:R-:W-:Y:S01]  /*3910*/  IMAD R66, R240, 0x10000, R240 ;  /* 0x00010000f0427824 */ /* 0x000fe200078e02f0 */
[----:B------:R-:W-:Y:S02]  /*3920*/  ISETP.GE.AND P4, PT, R5, R226, PT ;  /* 0x000000e20500720c */ /* 0x000fe40003f86270 */
[----:B------:R-:W-:Y:S02]  /*3930*/  ISETP.GE.AND P2, PT, R4, R229, PT ;  /* 0x000000e50400720c */ /* 0x000fe40003f46270 */
[----:B------:R-:W-:Y:S02]  /*3940*/  FSEL R196, R100, -INF , !P6 ;  /* 0xff80000064c47808 */ /* 0x000fe40007000000 */
[----:B------:R-:W-:-:S02]  /*3950*/  ISETP.GE.AND P6, PT, R4, R228, PT ;  /* 0x000000e40400720c */ /* 0x000fc40003fc6270 */
[----:B------:R-:W-:Y:S02]  /*3960*/  FSEL R183, R102, -INF , !P4 ;  /* 0xff80000066b77808 */ /* 0x000fe40006000000 */
[----:B------:R-:W-:Y:S02]  /*3970*/  FSEL R176, R65, -INF , !P2 ;  /* 0xff80000041b07808 */ /* 0x000fe40005000000 */
[C---:B------:R-:W-:Y:S02]  /*3980*/  ISETP.GE.AND P4, PT, R4.reuse, R227, PT ;  /* 0x000000e30400720c */ /* 0x040fe40003f86270 */
[----:B------:R-:W-:Y:S01]  /*3990*/  ISETP.GE.AND P2, PT, R4, R226, PT ;  /* 0x000000e20400720c */ /* 0x000fe20003f46270 */
[----:B------:R-:W-:Y:S01]  /*39a0*/  VIADD R4, R0, 0x38 ;  /* 0x0000003800047836 */ /* 0x000fe20000000000 */
[----:B------:R-:W-:Y:S02]  /*39b0*/  FSEL R165, R67, -INF , !P6 ;  /* 0xff80000043a57808 */ /* 0x000fe40007000000 */
[----:B------:R-:W-:-:S02]  /*39c0*/  FSEL R8, R109, -INF , !P1 ;  /* 0xff8000006d087808 */ /* 0x000fc40004800000 */
[----:B------:R-:W-:Y:S02]  /*39d0*/  FSEL R29, R29, -INF , !P0 ;  /* 0xff8000001d1d7808 */ /* 0x000fe40004000000 */
[----:B------:R-:W-:Y:S02]  /*39e0*/  FSEL R31, R31, -INF , !P5 ;  /* 0xff8000001f1f7808 */ /* 0x000fe40006800000 */
[C---:B------:R-:W-:Y:S02]  /*39f0*/  ISETP.GE.AND P1, PT, R0.reuse, R229, PT ;  /* 0x000000e50000720c */ /* 0x040fe40003f26270 */
[C---:B------:R-:W-:Y:S02]  /*3a00*/  ISETP.GE.AND P6, PT, R0.reuse, R228, PT ;  /* 0x000000e40000720c */ /* 0x040fe40003fc6270 */
[C---:B------:R-:W-:Y:S02]  /*3a10*/  ISETP.GE.AND P0, PT, R0.reuse, R227, PT ;  /* 0x000000e30000720c */ /* 0x040fe40003f06270 */
[C---:B------:R-:W-:Y:S01]  /*3a20*/  ISETP.GE.AND P5, PT, R0.reuse, R226, PT ;  /* 0x000000e20000720c */ /* 0x040fe20003fa6270 */
[----:B------:R-:W-:Y:S01]  /*3a30*/  VIADD R0, R0, 0x39 ;  /* 0x0000003900007836 */ /* 0x000fe20000000000 */
[----:B------:R-:W-:-:S02]  /*3a40*/  FSEL R7, R28, -INF , !P0 ;  /* 0xff8000001c077808 */ /* 0x000fc40004000000 */
[----:B------:R-:W-:Y:S02]  /*3a50*/  FSEL R67, R111, -INF , !P3 ;  /* 0xff8000006f437808 */ /* 0x000fe40005800000 */
[----:B------:R-:W-:Y:S02]  /*3a60*/  ISETP.GE.AND P0, PT, R0, R226, PT ;  /* 0x000000e20000720c */ /* 0x000fe40003f06270 */
[----:B------:R-:W-:Y:S02]  /*3a70*/  FSEL R6, R108, -INF , !P1 ;  /* 0xff8000006c067808 */ /* 0x000fe40004800000 */
[----:B------:R-:W-:Y:S02]  /*3a80*/  FSEL R181, R63, -INF , !P0 ;  /* 0xff8000003fb57808 */ /* 0x000fe40004000000 */
[----:B------:R-:W-:Y:S02]  /*3a90*/  PLOP3.LUT P0, PT, PT, PT, UP0, 0x80, 0x0 ;  /* 0x000000000000781c */ /* 0x000fe40003f0f008 */
[----:B------:R-:W-:-:S02]  /*3aa0*/  ISETP.GE.AND P3, PT, R4, R227, PT ;  /* 0x000000e30400720c */ /* 0x000fc40003f66270 */
[----:B------:R-:W-:Y:S02]  /*3ab0*/  ISETP.GE.AND P1, PT, R4, R226, PT ;  /* 0x000000e20400720c */ /* 0x000fe40003f26270 */
[----:B------:R-:W-:Y:S02]  /*3ac0*/  FSEL R209, R101, -INF , !P4 ;  /* 0xff80000065d17808 */ /* 0x000fe40006000000 */
[----:B------:R-:W-:Y:S02]  /*3ad0*/  FSEL R193, R103, -INF , !P2 ;  /* 0xff80000067c17808 */ /* 0x000fe40005000000 */
[----:B------:R-:W-:Y:S02]  /*3ae0*/  FSEL R65, R110, -INF , !P6 ;  /* 0xff8000006e417808 */ /* 0x000fe40007000000 */
[----:B------:R-:W-:Y:S02]  /*3af0*/  FSEL R207, R60, -INF , !P3 ;  /* 0xff8000003ccf7808 */ /* 0x000fe40005800000 */
[----:B------:R-:W-:-:S02]  /*3b00*/  FSEL R191, R62, -INF , !P1 ;  /* 0xff8000003ebf7808 */ /* 0x000fc40004800000 */
[CC--:B------:R-:W-:Y:S02]  /*3b10*/  ISETP.GE.AND P4, PT, R4.reuse, R229.reuse, PT ;  /* 0x000000e50400720c */ /* 0x0c0fe40003f86270 */
[-C--:B------:R-:W-:Y:S01]  /*3b20*/  ISETP.GE.AND P2, PT, R4, R228.reuse, PT ;  /* 0x000000e40400720c */ /* 0x080fe20003f46270 */
[----:B------:R-:W-:Y:S01]  /*3b30*/  IMAD.IADD R4, R2, 0x1, R121 ;  /* 0x0000000102047824 */ /* 0x000fe200078e0279 */
[C---:B------:R-:W-:Y:S02]  /*3b40*/  ISETP.GE.AND P3, PT, R0.reuse, R229, PT ;  /* 0x000000e50000720c */ /* 0x040fe40003f66270 */
[C---:B------:R-:W-:Y:S02]  /*3b50*/  ISETP.GE.AND P1, PT, R0.reuse, R228, PT ;  /* 0x000000e40000720c */ /* 0x040fe40003f26270 */
[----:B------:R-:W-:Y:S02]  /*3b60*/  ISETP.GE.AND P6, PT, R0, R227, PT ;  /* 0x000000e30000720c */ /* 0x000fe40003fc6270 */
[----:B------:R-:W-:-:S02]  /*3b70*/  FSEL R5, R30, -INF , !P5 ;  /* 0xff8000001e057808 */ /* 0x000fc40006800000 */
[----:B------:R-:W-:Y:S02]  /*3b80*/  FSEL R201, R61, -INF , !P6 ;  /* 0xff8000003dc97808 */ /* 0x000fe40007000000 */
        /* <DEDUP_REMOVED lines=24> */
[C-C-:B------:R-:W-:Y:S02]  /*3d10*/  @!P4 LEA.HI.X R25, R36.reuse, R25, R0.reuse, 0x1, P3 ;  /* 0x000000192419c211 */ /* 0x140fe400018f0c00 */
[C---:B------:R-:W-:Y:S01]  /*3d20*/  IADD3 R2, P3, R36.reuse, UR13, RZ ;  /* 0x0000000d24027c10 */ /* 0x040fe2000ff7e0ff */
[----:B------:R-:W1:Y:S01]  /*3d30*/  @!P4 LDC.64 R10, c[0x0][0x218] ;  /* 0x00008600ff0acb82 */ /* 0x000e620000000a00 */
[----:B---3--:R-:W-:Y:S02]  /*3d40*/  @!P5 LEA R26, P6, R36, R26, 0x1 ;  /* 0x0000001a241ad211 */ /* 0x008fe400078c08ff */
[----:B------:R-:W-:Y:S02]  /*3d50*/  IADD3.X R9, R0, UR5, RZ, P3, !PT ;  /* 0x0000000500097c10 */ /* 0x000fe40009ffe4ff */
[C---:B------:R-:W-:Y:S02]  /*3d60*/  @!P5 LEA.HI.X R27, R36.reuse, R27, R0, 0x1, P6 ;  /* 0x0000001b241bd211 */ /* 0x040fe400030f0c00 */
[----:B----4-:R-:W-:-:S03]  /*3d70*/  @!P2 LEA R14, P1, R36, R14, 0x1 ;  /* 0x0000000e240ea211 */ /* 0x010fc600078208ff */
[----:B------:R-:W-:Y:S01]  /*3d80*/  @!PT LDS RZ, [RZ] ;  /* 0x00000000fffff984 */ /* 0x000fe20000000800 */
[----:B------:R-:W-:Y:S01]  /*3d90*/  @!PT LDS RZ, [RZ] ;  /* 0x00000000fffff984 */ /* 0x000fe20000000800 */
[----:B------:R-:W-:Y:S01]  /*3da0*/  @!PT LDS RZ, [RZ] ;  /* 0x00000000fffff984 */ /* 0x000fe20000000800 */
[----:B------:R2:W-:Y:S01]  /*3db0*/  @!P5 LDGSTS.E.BYPASS.LTC128B.128 [R225+0x6000], desc[UR22][R26.64] ;  /* 0x060000001ae1dfae */ /* 0x0005e2000b901d56 */
[----:B------:R-:W-:-:S03]  /*3dc0*/  @!P2 LEA.HI.X R15, R36, R15, R0, 0x1, P1 ;  /* 0x0000000f240fa211 */ /* 0x000fc600008f0c00 */
        /* <DEDUP_REMOVED lines=33> */
.L_x_323:
[----:B------:R-:W-:Y:S05]  /*3fe0*/  BSYNC B0 ;  /* 0x0000000000007941 */ /* 0x000fea0003800000 */
.L_x_322:
[----:B------:R-:W0:Y:S02]  /*3ff0*/  LDGDEPBAR ;  /* 0x00000000000079af */ /* 0x000e240000000000 */
.L_x_321:
[----:B------:R-:W-:Y:S01]  /*4000*/  FMNMX.FTZ R0, R7, R29, !PT ;  /* 0x0000001d07007209 */ /* 0x000fe20007810000 */
[C---:B------:R-:W-:Y:S01]  /*4010*/  VIADD R169, R242.reuse, 0x4 ;  /* 0x00000004f2a97836 */ /* 0x040fe20000000000 */
[----:B------:R-:W-:Y:S01]  /*4020*/  FMNMX.FTZ R2, R5, R31, !PT ;  /* 0x0000001f05027209 */ /* 0x000fe20007810000 */
[----:B------:R-:W-:Y:S01]  /*4030*/  IMAD.WIDE.U32 R248, R242, -0x326172a9, RZ ;  /* 0xcd9e8d57f2f87825 */ /* 0x000fe200078e00ff */
[----:B------:R-:W-:Y:S01]  /*4040*/  FMNMX.FTZ R0, R43, R0, !PT ;  /* 0x000000002b007209 */ /* 0x000fe20007810000 */
[----:B------:R3:W-:Y:S01]  /*4050*/  STL.64 [R1+0x18], R216 ;  /* 0x000018d801007387 */ /* 0x0007e20000100a00 */
[----:B------:R-:W-:Y:S01]  /*4060*/  FMNMX.FTZ R2, R55, R2, !PT ;  /* 0x0000000237027209 */ /* 0x000fe20007810000 */
[----:B--2---:R-:W-:Y:S01]  /*4070*/  IMAD.WIDE.U32 R14, R169, -0x326172a9, RZ ;  /* 0xcd9e8d57a90e7825 */ /* 0x004fe200078e00ff */
[----:B------:R-:W-:Y:S01]  /*4080*/  FMNMX.FTZ R0, R93, R0, !PT ;  /* 0x000000005d007209 */ /* 0x000fe20007810000 */
[----:B------:R-:W-:Y:S01]  /*4090*/  USHF.L.U32 UR10, UR24, 0x1, URZ ;  /* 0x00000001180a7899 */ /* 0x000fe2000800063f */
[----:B------:R-:W-:Y:S01]  /*40a0*/  FMNMX.FTZ R2, R95, R2, !PT ;  /* 0x000000025f027209 */ /* 0x000fe20007810000 */
[----:B------:R-:W-:Y:S01]  /*40b0*/  VIADD R13, R239, 0xbb67ae85 ;  /* 0xbb67ae85ef0d7836 */ /* 0x000fe20000000000 */
[----:B------:R-:W-:Y:S01]  /*40c0*/  FMNMX.FTZ R0, R33, R0, !PT ;  /* 0x0000000021007209 */ /* 0x000fe20007810000 */
[C---:B------:R-:W-:Y:S01]  /*40d0*/  VIADD R241, R238.reuse, 0x9e3779b9 ;  /* 0x9e3779b9eef17836 */ /* 0x040fe20000000000 */
[----:B------:R-:W-:Y:S01]  /*40e0*/  FMNMX.FTZ R2, R53, R2, !PT ;  /* 0x0000000235027209 */ /* 0x000fe20007810000 */
[C---:B------:R-:W-:Y:S01]  /*40f0*/  VIADD R215, R238.reuse, 0x3c6ef372 ;  /* 0x3c6ef372eed77836 */ /* 0x040fe20000000000 */
[----:B------:R-:W-:Y:S01]  /*4100*/  FMNMX.FTZ R0, R35, R0, !PT ;  /* 0x0000000023007209 */ /* 0x000fe20007810000 */
[----:B------:R-:W-:Y:S01]  /*4110*/  VIADD R214, R239, 0x76cf5d0a ;  /* 0x76cf5d0aefd67836 */ /* 0x000fe20000000000 */
        /* <DEDUP_REMOVED lines=11> */
[----:B------:R-:W-:Y:S01]  /*41d0*/  VIADD R175, R238, 0x1715609d ;  /* 0x1715609deeaf7836 */ /* 0x000fe20000000000 */
[----:B------:R-:W-:Y:S01]  /*41e0*/  FMNMX.FTZ R2, R197, R2, !PT ;  /* 0x00000002c5027209 */ /* 0x000fe20007810000 */
[----:B------:R-:W-:Y:S01]  /*41f0*/  ULDC UR18, c[0x0][0x2ec] ;  /* 0x0000bb0000127ab9 */ /* 0x000fe20000000800 */
[----:B------:R-:W-:Y:S01]  /*4200*/  FMNMX.FTZ R9, R251, R0, !PT ;  /* 0x00000000fb097209 */ /* 0x000fe20007810000 */
[----:B---3--:R-:W-:Y:S01]  /*4210*/  IMAD.WIDE.U32 R216, R168, -0x2daee0ad, RZ ;  /* 0xd2511f53a8d87825 */ /* 0x008fe200078e00ff */
[----:B------:R-:W-:-:S02]  /*4220*/  FMNMX.FTZ R2, R199, R2, !PT ;  /* 0x00000002c7027209 */ /* 0x000fc40007810000 */
[----:B------:R-:W-:Y:S02]  /*4230*/  FMNMX.FTZ R9, R198, R9, !PT ;  /* 0x00000009c6097209 */ /* 0x000fe40007810000 */
[----:B------:R-:W-:Y:S02]  /*4240*/  LOP3.LUT R171, R119, R238, RZ, 0x3c, !PT ;  /* 0x000000ee77ab7212 */ /* 0x000fe400078e3cff */
[----:B------:R-:W-:Y:S02]  /*4250*/  FMNMX.FTZ R9, R194, R9, !PT ;  /* 0x00000009c2097209 */ /* 0x000fe40007810000 */
[----:B-1----:R-:W-:Y:S02]  /*4260*/  FMNMX.FTZ R11, R6, R8, !PT ;  /* 0x00000008060b7209 */ /* 0x002fe40007810000 */
[----:B------:R-:W-:Y:S02]  /*4270*/  FMNMX.FTZ R12, R196, R9, !PT ;  /* 0x00000009c40c7209 */ /* 0x000fe40007810000 */
[----:B------:R-:W-:-:S02]  /*4280*/  FMNMX.FTZ R9, R243, R2, !PT ;  /* 0x00000002f3097209 */ /* 0x000fc40007810000 */
[----:B------:R-:W-:Y:S02]  /*4290*/  FMNMX.FTZ R12, R209, R12, !PT ;  /* 0x0000000cd10c7209 */ /* 0x000fe40007810000 */
[----:B------:R-:W-:Y:S02]  /*42a0*/  FMNMX.FTZ R10, R250, R9, !PT ;  /* 0x00000009fa0a7209 */ /* 0x000fe40007810000 */
[----:B------:R-:W-:Y:S02]  /*42b0*/  FMNMX.FTZ R12, R207, R12, !PT ;  /* 0x0000000ccf0c7209 */ /* 0x000fe40007810000 */
[----:B------:R-:W-:Y:S02]  /*42c0*/  FMNMX.FTZ R10, R183, R10, !PT ;  /* 0x0000000ab70a7209 */ /* 0x000fe40007810000 */
[----:B------:R-:W-:Y:S02]  /*42d0*/  FMNMX.FTZ R12, R201, R12, !PT ;  /* 0x0000000cc90c7209 */ /* 0x000fe40007810000 */
[----:B------:R-:W-:-:S02]  /*42e0*/  LOP3.LUT R0, R15, R171, RZ, 0x3c, !PT ;  /* 0x000000ab0f007212 */ /* 0x000fc400078e3cff */
[----:B------:R-:W-:Y:S01]  /*42f0*/  FMNMX.FTZ R10, R193, R10, !PT ;  /* 0x0000000ac10a7209 */ /* 0x000fe20007810000 */
[----:B------:R-:W1:Y:S01]  /*4300*/  SHFL.BFLY PT, R25, R12, 0x2, 0x1f ;  /* 0x0c401f000c197f89 */ /* 0x000e6200000e0000 */
[----:B------:R-:W-:Y:S01]  /*4310*/  LOP3.LUT R246, R249, R171, RZ, 0x3c, !PT ;  /* 0x000000abf9f67212 */ /* 0x000fe200078e3cff */
[----:B------:R-:W-:Y:S01]  /*4320*/  IMAD.WIDE.U32 R38, R0, -0x2daee0ad, RZ ;  /* 0xd2511f5300267825 */ /* 0x000fe200078e00ff */
[----:B------:R-:W-:Y:S02]  /*4330*/  FMNMX.FTZ R11, R54, R11, !PT ;  /* 0x0000000b360b7209 */ /* 0x000fe40007810000 */
[----:B------:R-:W-:Y:S01]  /*4340*/  FMNMX.FTZ R10, R191, R10, !PT ;  /* 0x0000000abf0a7209 */ /* 0x000fe20007810000 */
[----:B------:R-:W-:Y:S01]  /*4350*/  IMAD.WIDE.U32 R246, R246, -0x2daee0ad, RZ ;  /* 0xd2511f53f6f67825 */ /* 0x000fe200078e00ff */
[----:B------:R-:W-:Y:S01]  /*4360*/  LOP3.LUT R0, R217, UR10, R239, 0x96, !PT ;  /* 0x0000000ad9007c12 */ /* 0x000fe2000f8e96ef */
[----:B------:R-:W-:Y:S01]  /*4370*/  UIADD3 UR10, UR10, 0x1, URZ ;  /* 0x000000010a0a7890 */ /* 0x000fe2000fffe03f */
[----:B------:R-:W-:-:S02]  /*4380*/  FMNMX.FTZ R11, R114, R11, !PT ;  /* 0x0000000b720b7209 */ /* 0x000fc40007810000 */
[----:B------:R-:W-:Y:S01]  /*4390*/  FMNMX.FTZ R27, R181, R10, !PT ;  /* 0x0000000ab51b7209 */ /* 0x000fe20007810000 */
[----:B------:R-:W-:Y:S01]  /*43a0*/  IMAD.WIDE.U32 R36, R0, -0x326172a9, RZ ;  /* 0xcd9e8d5700247825 */ /* 0x000fe200078e00ff */
[----:B------:R-:W-:Y:S02]  /*43b0*/  FMNMX.FTZ R11, R84, R11, !PT ;  /* 0x0000000b540b7209 */ /* 0x000fe40007810000 */
[-CC-:B------:R-:W-:Y:S01]  /*43c0*/  LOP3.LUT R244, R247, R216.reuse, R13.reuse, 0x96, !PT ;  /* 0x000000d8f7f47212 */ /* 0x180fe200078e960d */
[----:B------:R-:W2:Y:S01]  /*43d0*/  SHFL.BFLY PT, R10, R27, 0x2, 0x1f ;  /* 0x0c401f001b0a7f89 */ /* 0x000ea200000e0000 */
[----:B------:R-:W-:Y:S02]  /*43e0*/  LOP3.LUT R188, R39, R216, R13, 0x96, !PT ;  /* 0x000000d827bc7212 */ /* 0x000fe400078e960d */
[----:B------:R-:W-:Y:S01]  /*43f0*/  LOP3.LUT R0, R37, R14, R241, 0x96, !PT ;  /* 0x0000000e25007212 */ /* 0x000fe200078e96f1 */
[----:B------:R-:W-:Y:S01]  /*4400*/  IMAD.WIDE.U32 R244, R244, -0x326172a9, RZ ;  /* 0xcd9e8d57f4f47825 */ /* 0x000fe200078e00ff */
[----:B------:R-:W-:-:S02]  /*4410*/  FMNMX.FTZ R11, R112, R11, !PT ;  /* 0x0000000b700b7209 */ /* 0x000fc40007810000 */
[----:B------:R-:W-:Y:S01]  /*4420*/  LOP3.LUT R2, R37, R248, R241, 0x96, !PT ;  /* 0x000000f825027212 */ /* 0x000fe200078e96f1 */
[----:B------:R-:W-:Y:S01]  /*4430*/  IMAD.WIDE.U32 R188, R188, -0x326172a9, RZ ;  /* 0xcd9e8d57bcbc7825 */ /* 0x000fe200078e00ff */
[----:B-1----:R-:W-:Y:S02]  /*4440*/  FMNMX.FTZ R25, R12, R25, !PT ;  /* 0x000000190c197209 */ /* 0x002fe40007810000 */
[----:B------:R-:W-:Y:S01]  /*4450*/  FMNMX.FTZ R11, R86, R11, !PT ;  /* 0x0000000b560b7209 */ /* 0x000fe20007810000 */
[----:B------:R-:W-:Y:S01]  /*4460*/  IMAD.WIDE.U32 R12, R0, -0x2daee0ad, RZ ;  /* 0xd2511f53000c7825 */ /* 0x000fe200078e00ff */
[-CC-:B------:R-:W-:Y:S02]  /*4470*/  LOP3.LUT R14, R245, R36.reuse, R215.reuse, 0x96, !PT ;  /* 0x00000024f50e7212 */ /* 0x180fe400078e96d7 */
[----:B------:R-:W-:Y:S01]  /*4480*/  LOP3.LUT R36, R189, R36, R215, 0x96, !PT ;  /* 0x00000024bd247212 */ /* 0x000fe200078e96d7 */
[----:B------:R-:W-:Y:S01]  /*4490*/  IMAD.WIDE.U32 R60, R2, -0x2daee0ad, RZ ;  /* 0xd2511f53023c7825 */ /* 0x000fe200078e00ff */
[----:B------:R-:W-:Y:S01]  /*44a0*/  FMNMX.FTZ R11, R132, R11, !PT ;  /* 0x0000000b840b7209 */ /* 0x000fe20007810000 */
[----:B------:R-:W1:Y:S01]  /*44b0*/  SHFL.BFLY PT, R2, R25, 0x1, 0x1f ;  /* 0x0c201f0019027f89 */ /* 0x000e6200000e0000 */
[----:B------:R-:W-:Y:S01]  /*44c0*/  LOP3.LUT R0, R13, R38, R214, 0x96, !PT ;  /* 0x000000260d007212 */ /* 0x000fe200078e96d6 */
[----:B------:R-:W-:Y:S01]  /*44d0*/  IMAD.WIDE.U32 R36, R36, -0x2daee0ad, RZ ;  /* 0xd2511f5324247825 */ /* 0x000fe200078e00ff */
[----:B------:R-:W-:-:S02]  /*44e0*/  FMNMX.FTZ R11, R186, R11, !PT ;  /* 0x0000000bba0b7209 */ /* 0x000fc40007810000 */
[----:B------:R-:W-:Y:S01]  /*44f0*/  LOP3.LUT R9, R61, R246, R214, 0x96, !PT ;  /* 0x000000f63d097212 */ /* 0x000fe200078e96d6 */
[----:B------:R-:W-:Y:S01]  /*4500*/  IMAD.WIDE.U32 R14, R14, -0x2daee0ad, RZ ;  /* 0xd2511f530e0e7825 */ /* 0x000fe200078e00ff */
[----:B------:R-:W-:Y:S02]  /*4510*/  FMNMX.FTZ R11, R190, R11, !PT ;  /* 0x0000000bbe0b7209 */ /* 0x000fe40007810000 */
[--C-:B------:R-:W-:Y:S01]  /*4520*/  LOP3.LUT R12, R37, R12, R212.reuse, 0x96, !PT ;  /* 0x0000000c250c7212 */ /* 0x100fe200078e96d4 */
[----:B------:R-:W-:Y:S01]  /*4530*/  IMAD.WIDE.U32 R38, R0, -0x326172a9, RZ ;  /* 0xcd9e8d5700267825 */ /* 0x000fe200078e00ff */
[----:B------:R-:W-:Y:S02]  /*4540*/  LOP3.LUT R60, R15, R60, R212, 0x96, !PT ;  /* 0x0000003c0f3c7212 */ /* 0x000fe400078e96d4 */
[----:B------:R-:W-:Y:S01]  /*4550*/  FMNMX.FTZ R11, R192, R11, !PT ;  /* 0x0000000bc00b7209 */ /* 0x000fe20007810000 */
[----:B------:R-:W-:Y:S01]  /*4560*/  IMAD.WIDE.U32 R58, R9, -0x326172a9, RZ ;  /* 0xcd9e8d57093a7825 */ /* 0x000fe200078e00ff */
[----:B------:R-:W-:-:S02]  /*4570*/  LOP3.LUT R0, R39, R188, R213, 0x96, !PT ;  /* 0x000000bc27007212 */ /* 0x000fc400078e96d5 */
[----:B--2---:R-:W-:Y:S01]  /*4580*/  FMNMX.FTZ R15, R27, R10, !PT ;  /* 0x0000000a1b0f7209 */ /* 0x004fe20007810000 */
[----:B------:R-:W-:Y:S01]  /*4590*/  IMAD.WIDE.U32 R12, R12, -0x326172a9, RZ ;  /* 0xcd9e8d570c0c7825 */ /* 0x000fe200078e00ff */
[----:B------:R-:W-:Y:S02]  /*45a0*/  FMNMX.FTZ R9, R202, R11, !PT ;  /* 0x0000000bca097209 */ /* 0x000fe40007810000 */
[----:B------:R-:W-:Y:S01]  /*45b0*/  LOP3.LUT R11, R59, R244, R213, 0x96, !PT ;  /* 0x000000f43b0b7212 */ /* 0x000fe200078e96d5 */
[----:B------:R-:W-:Y:S01]  /*45c0*/  IMAD.WIDE.U32 R26, R0, -0x2daee0ad, RZ ;  /* 0xd2511f53001a7825 */ /* 0x000fe200078e00ff */
[----:B------:R-:W-:Y:S01]  /*45d0*/  FMNMX.FTZ R9, R178, R9, !PT ;  /* 0x00000009b2097209 */ /* 0x000fe20007810000 */
[----:B------:R-:W2:Y:S01]  /*45e0*/  SHFL.BFLY PT, R0, R15, 0x1, 0x1f ;  /* 0x0c201f000f007f89 */ /* 0x000ea200000e0000 */
[----:B------:R-:W-:Y:S01]  /*45f0*/  LOP3.LUT R24, R13, R38, R211, 0x96, !PT ;  /* 0x000000260d187212 */ /* 0x000fe200078e96d3 */
[----:B------:R-:W-:Y:S01]  /*4600*/  IMAD.WIDE.U32 R56, R11, -0x2daee0ad, RZ ;  /* 0xd2511f530b387825 */ /* 0x000fe200078e00ff */
[----:B------:R-:W-:-:S02]  /*4610*/  FMNMX.FTZ R9, R176, R9, !PT ;  /* 0x00000009b0097209 */ /* 0x000fc40007810000 */
[----:B-1----:R-:W-:Y:S01]  /*4620*/  FMNMX.FTZ R2, R25, R2, !PT ;  /* 0x0000000219027209 */ /* 0x002fe20007810000 */
[----:B------:R-:W-:Y:S01]  /*4630*/  IMAD.WIDE.U32 R24, R24, -0x2daee0ad, RZ ;  /* 0xd2511f5318187825 */ /* 0x000fe200078e00ff */
[----:B------:R-:W-:Y:S02]  /*4640*/  FMNMX.FTZ R10, R182, R9, !PT ;  /* 0x00000009b60a7209 */ /* 0x000fe40007810000 */
[----:B------:R-:W-:Y:S01]  /*4650*/  FMNMX.FTZ R18, R65, R67, !PT ;  /* 0x0000004341127209 */ /* 0x000fe20007810000 */
[----:B------:R-:W-:Y:S01]  /*4660*/  FMUL.FTZ R204, R2, UR18 ;  /* 0x0000001202cc7c20 */ /* 0x000fe20008410000 */
[----:B------:R-:W-:Y:S01]  /*4670*/  LOP3.LUT R9, R25, R26, R208, 0x96, !PT ;  /* 0x0000001a19097212 */ /* 0x000fe200078e96d0 */
[----:B------:R-:W-:Y:S01]  /*4680*/  IMAD.WIDE.U32 R60, R60, -0x326172a9, RZ ;  /* 0xcd9e8d573c3c7825 */ /* 0x000fe200078e00ff */
[----:B------:R-:W-:Y:S02]  /*4690*/  FMNMX.FTZ R13, R177, R10, !PT ;  /* 0x0000000ab10d7209 */ /* 0x000fe40007810000 */
[--C-:B------:R-:W-:Y:S01]  /*46a0*/  LOP3.LUT R10, R27, R36, R210.reuse, 0x96, !PT ;  /* 0x000000241b0a7212 */ /* 0x100fe200078e96d2 */
[----:B------:R-:W-:Y:S01]  /*46b0*/  IMAD.WIDE.U32 R26, R9, -0x326172a9, RZ ;  /* 0xcd9e8d57091a7825 */ /* 0x000fe200078e00ff */
[----:B------:R-:W-:Y:S01]  /*46c0*/  LOP3.LUT R9, R57, R14, R210, 0x96, !PT ;  /* 0x0000000e39097212 */ /* 0x000fe200078e96d2 */
[----:B------:R-:W1:Y:S01]  /*46d0*/  SHFL.BFLY PT, R164, R13, 0x2, 0x1f ;  /* 0x0c401f000da47f89 */ /* 0x000e6200000e0000 */
[----:B------:R-:W-:Y:S01]  /*46e0*/  FSETP.NEU.FTZ.AND P1, PT, R2, -INF , PT ;  /* 0xff8000000200780b */ /* 0x000fe20003f3d000 */
[----:B------:R-:W-:Y:S01]  /*46f0*/  IMAD.WIDE.U32 R10, R10, -0x326172a9, RZ ;  /* 0xcd9e8d570a0a7825 */ /* 0x000fe200078e00ff */
[----:B------:R-:W-:-:S02]  /*4700*/  LOP3.LUT R14, R26, 0xffff, RZ, 0xc0, !PT ;  /* 0x0000ffff1a0e7812 */ /* 0x000fc400078ec0ff */
[----:B------:R-:W-:Y:S01]  /*4710*/  FMNMX.FTZ R18, R113, R18, !PT ;  /* 0x0000001271127209 */ /* 0x000fe20007810000 */
[----:B------:R-:W-:Y:S01]  /*4720*/  IMAD.WIDE.U32 R68, R9, -0x326172a9, RZ ;  /* 0xcd9e8d5709447825 */ /* 0x000fe200078e00ff */
[----:B--2---:R-:W-:Y:S02]  /*4730*/  FMNMX.FTZ R0, R15, R0, !PT ;  /* 0x000000000f007209 */ /* 0x004fe40007810000 */
[----:B------:R-:W-:Y:S02]  /*4740*/  LOP3.LUT R12, R11, R12, R175, 0x96, !PT ;  /* 0x0000000c0b0c7212 */ /* 0x000fe400078e96af */
[----:B------:R-:W-:Y:S01]  /*4750*/  LOP3.LUT R11, R26, 0xff, RZ, 0xc0, !PT ;  /* 0x000000ff1a0b7812 */ /* 0x000fe200078ec0ff */
[----:B------:R-:W-:Y:S01]  /*4760*/  FMUL.FTZ R184, R0, UR18 ;  /* 0x0000001200b87c20 */ /* 0x000fe20008410000 */
[----:B------:R-:W-:Y:S02]  /*4770*/  SHF.R.U32.HI R14, RZ, 0x8, R14 ;  /* 0x00000008ff0e7819 */ /* 0x000fe4000001160e */
[----:B------:R-:W-:-:S02]  /*4780*/  FSEL R204, R204, RZ, P1 ;  /* 0x000000ffcccc7208 */ /* 0x000fc40000800000 */
[----:B------:R-:W-:Y:S02]  /*4790*/  FSETP.NEU.FTZ.AND P1, PT, R0, -INF , PT ;  /* 0xff8000000000780b */ /* 0x000fe40003f3d000 */
[----:B------:R-:W-:Y:S01]  /*47a0*/  PRMT R11, R11, 0x5410, R14 ;  /* 0x000054100b0b7816 */ /* 0x000fe2000000000e */
[--C-:B------:R-:W-:Y:S01]  /*47b0*/  FFMA.FTZ R49, R7, UR18, -R204.reuse ;  /* 0x0000001207317c23 */ /* 0x100fe200080108cc */
[----:B------:R-:W-:Y:S01]  /*47c0*/  FMNMX.FTZ R14, R115, R18, !PT ;  /* 0x00000012730e7209 */ /* 0x000fe20007810000 */
[--C-:B------:R-:W-:Y:S01]  /*47d0*/  FFMA.FTZ R48, R29, UR18, -R204.reuse ;  /* 0x000000121d307c23 */ /* 0x100fe200080108cc */
[----:B------:R-:W-:Y:S01]  /*47e0*/  FSEL R184, R184, RZ, P1 ;  /* 0x000000ffb8b87208 */ /* 0x000fe20000800000 */
[----:B------:R-:W-:Y:S01]  /*47f0*/  FFMA.FTZ R46, R43, UR18, -R204 ;  /* 0x000000122b2e7c23 */ /* 0x000fe200080108cc */
[----:B------:R-:W-:Y:S01]  /*4800*/  FMNMX.FTZ R14, R85, R14, !PT ;  /* 0x0000000e550e7209 */ /* 0x000fe20007810000 */
[----:B------:R-:W-:Y:S01]  /*4810*/  MUFU.EX2 R49, R49 ;  /* 0x0000003100317308 */ /* 0x000fe20000000800 */
[----:B------:R-:W-:Y:S01]  /*4820*/  LOP3.LUT R10, R27, R10, R206, 0x96, !PT ;  /* 0x0000000a1b0a7212 */ /* 0x000fe200078e96ce */
[--C-:B------:R-:W-:Y:S01]  /*4830*/  FFMA.FTZ R47, R55, UR18, -R184.reuse ;  /* 0x00000012372f7c23 */ /* 0x100fe200080108b8 */
[----:B------:R-:W-:Y:S01]  /*4840*/  FMNMX.FTZ R14, R87, R14, !PT ;  /* 0x0000000e570e7209 */ /* 0x000fe20007810000 */
[--C-:B------:R-:W-:Y:S01]  /*4850*/  FFMA.FTZ R44, R95, UR18, -R184.reuse ;  /* 0x000000125f2c7c23 */ /* 0x100fe200080108b8 */
[----:B-1----:R-:W-:Y:S01]  /*4860*/  FMNMX.FTZ R164, R13, R164, !PT ;  /* 0x000000a40da47209 */ /* 0x002fe20007810000 */
[--C-:B------:R-:W-:Y:S01]  /*4870*/  FFMA.FTZ R51, R5, UR18, -R184.reuse ;  /* 0x0000001205337c23 */ /* 0x100fe200080108b8 */
[----:B------:R-:W-:Y:S01]  /*4880*/  FMNMX.FTZ R14, R133, R14, !PT ;  /* 0x0000000e850e7209 */ /* 0x000fe20007810000 */
[----:B------:R-:W-:Y:S01]  /*4890*/  MUFU.EX2 R47, R47 ;  /* 0x0000002f002f7308 */ /* 0x000fe20000000800 */
[----:B------:R-:W-:Y:S01]  /*48a0*/  LOP3.LUT R13, R10, 0xffff, RZ, 0xc0, !PT ;  /* 0x0000ffff0a0d7812 */ /* 0x000fe200078ec0ff */
[----:B------:R-:W-:Y:S01]  /*48b0*/  FFMA.FTZ R50, R31, UR18, -R184 ;  /* 0x000000121f327c23 */ /* 0x000fe200080108b8 */
[----:B------:R-:W-:Y:S01]  /*48c0*/  LEA R221, R4, UR4, 0x1 ;  /* 0x0000000404dd7c11 */ /* 0x000fe2000f8e08ff */
[--C-:B------:R-:W-:Y:S01]  /*48d0*/  FFMA.FTZ R43, R93, UR18, -R204.reuse ;  /* 0x000000125d2b7c23 */ /* 0x100fe200080108cc */
[----:B------:R-:W-:Y:S01]  /*48e0*/  FMNMX.FTZ R14, R137, R14, !PT ;  /* 0x0000000e890e7209 */ /* 0x000fe20007810000 */
[----:B------:R-:W-:Y:S01]  /*48f0*/  FFMA.FTZ R39, R89, UR18, -R204 ;  /* 0x0000001259277c23 */ /* 0x000fe200080108cc */
[----:B------:R-:W-:Y:S01]  /*4900*/  SHF.R.U32.HI R16, RZ, 0x10, R26 ;  /* 0x00000010ff107819 */ /* 0x000fe2000001161a */
[----:B------:R-:W1:Y:S01]  /*4910*/  MUFU.EX2 R44, R44 ;  /* 0x0000002c002c7308 */ /* 0x000e620000000800 */
[----:B------:R-:W-:Y:S01]  /*4920*/  LOP3.LUT R4, R10, 0xff, RZ, 0xc0, !PT ;  /* 0x000000ff0a047812 */ /* 0x000fe200078ec0ff */
[----:B------:R-:W-:Y:S01]  /*4930*/  IMAD R170, R3, 0x2, R221 ;  /* 0x0000000203aa7824 */ /* 0x000fe200078e02dd */
[----:B------:R-:W-:Y:S01]  /*4940*/  SHF.R.U32.HI R13, RZ, 0x8, R13 ;  /* 0x00000008ff0d7819 */ /* 0x000fe2000001160d */
[----:B------:R-:W-:Y:S01]  /*4950*/  FFMA.FTZ R38, R17, UR18, -R204 ;  /* 0x0000001211267c23 */ /* 0x000fe200080108cc */
[----:B------:R-:W-:Y:S01]  /*4960*/  FMNMX.FTZ R14, R185, R14, !PT ;  /* 0x0000000eb90e7209 */ /* 0x000fe20007810000 */
[----:B------:R-:W-:Y:S01]  /*4970*/  FFMA.FTZ R37, R21, UR18, -R184 ;  /* 0x0000001215257c23 */ /* 0x000fe200080108b8 */
[----:B------:R-:W-:Y:S01]  /*4980*/  SHF.R.U32.HI R7, RZ, 0x18, R26 ;  /* 0x00000018ff077819 */ /* 0x000fe2000001161a */
[----:B------:R-:W2:Y:S01]  /*4990*/  MUFU.EX2 R48, R48 ;  /* 0x0000003000307308 */ /* 0x000ea20000000800 */
[----:B------:R-:W-:Y:S01]  /*49a0*/  LOP3.LUT R16, R16, 0xff, RZ, 0xc0, !PT ;  /* 0x000000ff10107812 */ /* 0x000fe200078ec0ff */
[----:B------:R-:W-:Y:S01]  /*49b0*/  FFMA.FTZ R36, R19, UR18, -R184 ;  /* 0x0000001213247c23 */ /* 0x000fe200080108b8 */
[----:B------:R-:W-:Y:S01]  /*49c0*/  PRMT R3, R4, 0x5410, R13 ;  /* 0x0000541004037816 */ /* 0x000fe2000000000d */
[----:B------:R-:W-:Y:S01]  /*49d0*/  FFMA.FTZ R45, R33, UR18, -R204 ;  /* 0x00000012212d7c23 */ /* 0x000fe200080108cc */
[--C-:B------:R-:W-:Y:S01]  /*49e0*/  SHF.R.U32.HI R129, RZ, 0x10, R10.reuse ;  /* 0x00000010ff817819 */ /* 0x100fe2000001160a */
[----:B------:R-:W-:Y:S01]  /*49f0*/  IMAD.WIDE.U32 R12, R12, -0x2daee0ad, RZ ;  /* 0xd2511f530c0c7825 */ /* 0x000fe200078e00ff */
[----:B------:R-:W-:Y:S01]  /*4a00*/  SHF.R.U32.HI R4, RZ, 0x18, R10 ;  /* 0x00000018ff047819 */ /* 0x000fe2000001160a */
[----:B------:R-:W-:Y:S01]  /*4a10*/  MUFU.EX2 R51, R51 ;  /* 0x0000003300337308 */ /* 0x000fe20000000800 */
[----:B------:R-:W-:Y:S01]  /*4a20*/  FMNMX.FTZ R10, R195, R14, !PT ;  /* 0x0000000ec30a7209 */ /* 0x000fe20007810000 */
[----:B------:R-:W-:Y:S01]  /*4a30*/  FFMA.FTZ R42, R35, UR18, -R204 ;  /* 0x00000012232a7c23 */ /* 0x000fe200080108cc */
[----:B------:R-:W-:Y:S01]  /*4a40*/  PRMT R7, R16, 0x5410, R7 ;  /* 0x0000541010077816 */ /* 0x000fe20000000007 */
[----:B------:R-:W3:Y:S01]  /*4a50*/  LDSM.16.MT88.4 R148, [R221+0x9000] ;  /* 0x00900000dd94783b */ /* 0x000ee20000004200 */
[----:B------:R-:W-:Y:S01]  /*4a60*/  LOP3.LUT R129, R129, 0xff, RZ, 0xc0, !PT ;  /* 0x000000ff81817812 */ /* 0x000fe200078ec0ff */
[----:B------:R-:W-:Y:S01]  /*4a70*/  FFMA.FTZ R41, R53, UR18, -R184 ;  /* 0x0000001235297c23 */ /* 0x000fe200080108b8 */
[----:B------:R-:W-:Y:S01]  /*4a80*/  FMNMX.FTZ R10, R205, R10, !PT ;  /* 0x0000000acd0a7209 */ /* 0x000fe20007810000 */
[----:B------:R-:W4:Y:S01]  /*4a90*/  MUFU.EX2 R50, R50 ;  /* 0x0000003200327308 */ /* 0x000f220000000800 */
[----:B------:R-:W-:Y:S01]  /*4aa0*/  PRMT R129, R129, 0x5410, R4 ;  /* 0x0000541081817816 */ /* 0x000fe20000000004 */
[----:B------:R-:W3:Y:S01]  /*4ab0*/  LDSM.16.MT88.4 R80, [R170+0x9000] ;  /* 0x00900000aa50783b */ /* 0x000ee20000004200 */
[--C-:B------:R-:W-:Y:S01]  /*4ac0*/  HSET2.LE.AND R7, R7, R66.reuse, PT ;  /* 0x0000004207077233 */ /* 0x100fe20003803000 */
[--C-:B------:R-:W-:Y:S01]  /*4ad0*/  FFMA.FTZ R40, R23, UR18, -R184.reuse ;  /* 0x0000001217287c23 */ /* 0x100fe200080108b8 */
[----:B-1----:R-:W-:Y:S01]  /*4ae0*/  F2FP.F16.F32.PACK_AB R4, R44, R47 ;  /* 0x0000002f2c04723e */ /* 0x002fe200000000ff */
[----:B------:R-:W-:Y:S01]  /*4af0*/  LDSM.16.MT88.4 R96, [R221+0xa000] ;  /* 0x00a00000dd60783b */ /* 0x000fe20000004200 */
[----:B------:R-:W-:Y:S01]  /*4b00*/  FMNMX.FTZ R5, R203, R10, !PT ;  /* 0x0000000acb057209 */ /* 0x000fe20007810000 */
[----:B------:R-:W-:Y:S01]  /*4b10*/  MUFU.EX2 R46, R46 ;  /* 0x0000002e002e7308 */ /* 0x000fe20000000800 */
[----:B------:R-:W-:Y:S01]  /*4b20*/  LOP3.LUT R131, R7, R4, RZ, 0xc0, !PT ;  /* 0x0000000407837212 */ /* 0x000fe200078ec0ff */
[----:B------:R-:W-:Y:S01]  /*4b30*/  LDSM.16.MT88.4 R108, [R170+0xa000] ;  /* 0x00a00000aa6c783b */ /* 0x000fe20000004200 */
[----:B------:R-:W-:Y:S01]  /*4b40*/  FMNMX.FTZ R4, R172, R5, !PT ;  /* 0x00000005ac047209 */ /* 0x000fe20007810000 */
[--C-:B------:R-:W-:Y:S01]  /*4b50*/  FFMA.FTZ R200, R197, UR18, -R184.reuse ;  /* 0x00000012c5c87c23 */ /* 0x100fe200080108b8 */
[--C-:B------:R-:W-:Y:S01]  /*4b60*/  HSET2.LE.AND R128, R3, R66.reuse, PT ;  /* 0x0000004203807233 */ /* 0x100fe20003803000 */
[----:B------:R-:W1:Y:S01]  /*4b70*/  SHFL.BFLY PT, R7, R164, 0x1, 0x1f ;  /* 0x0c201f00a4077f89 */ /* 0x000e6200000e0000 */
[----:B------:R-:W-:Y:S01]  /*4b80*/  FMNMX.FTZ R4, R165, R4, !PT ;  /* 0x00000004a5047209 */ /* 0x000fe20007810000 */
[----:B------:R-:W1:Y:S01]  /*4b90*/  MUFU.EX2 R43, R43 ;  /* 0x0000002b002b7308 */ /* 0x000e620000000800 */
[----:B--2---:R-:W-:Y:S01]  /*4ba0*/  F2FP.F16.F32.PACK_AB R3, R48, R49 ;  /* 0x000000313003723e */ /* 0x004fe200000000ff */
[----:B------:R-:W-:Y:S01]  /*4bb0*/  LDSM.16.MT88.4 R120, [R221+0xb000] ;  /* 0x00b00000dd78783b */ /* 0x000fe20000004200 */
[----:B------:R-:W-:Y:S01]  /*4bc0*/  FMNMX.FTZ R4, R173, R4, !PT ;  /* 0x00000004ad047209 */ /* 0x000fe20007810000 */
[----:B------:R-:W-:Y:S01]  /*4bd0*/  FFMA.FTZ R199, R199, UR18, -R184 ;  /* 0x00000012c7c77c23 */ /* 0x000fe200080108b8 */
[----:B------:R-:W-:Y:S01]  /*4be0*/  LOP3.LUT R128, R128, R3, RZ, 0xc0, !PT ;  /* 0x0000000380807212 */ /* 0x000fe200078ec0ff */
[----:B------:R-:W-:Y:S01]  /*4bf0*/  LDSM.16.MT88.4 R32, [R170+0xb000] ;  /* 0x00b00000aa20783b */ /* 0x000fe20000004200 */
[--C-:B------:R-:W-:Y:S01]  /*4c00*/  HSET2.LE.AND R129, R129, R66.reuse, PT ;  /* 0x0000004281817233 */ /* 0x100fe20003803000 */
[----:B------:R-:W-:Y:S01]  /*4c10*/  MUFU.EX2 R39, R39 ;  /* 0x0000002700277308 */ /* 0x000fe20000000800 */
[----:B----4-:R-:W-:Y:S01]  /*4c20*/  F2FP.F16.F32.PACK_AB R10, R50, R51 ;  /* 0x00000033320a723e */ /* 0x010fe200000000ff */
[----:B------:R-:W-:Y:S01]  /*4c30*/  LDSM.16.MT88.4 R28, [R221+0x9400] ;  /* 0x00940000dd1c783b */ /* 0x000fe20000004200 */
[----:B------:R-:W-:Y:S01]  /*4c40*/  FMNMX.FTZ R3, R167, R4, !PT ;  /* 0x00000004a7037209 */ /* 0x000fe20007810000 */
[--C-:B------:R-:W-:Y:S01]  /*4c50*/  FFMA.FTZ R251, R251, UR18, -R204.reuse ;  /* 0x00000012fbfb7c23 */ /* 0x100fe200080108cc */
[----:B------:R-:W-:Y:S01]  /*4c60*/  LOP3.LUT R129, R129, R10, RZ, 0xc0, !PT ;  /* 0x0000000a81817212 */ /* 0x000fe200078ec0ff */
[----:B------:R-:W-:Y:S01]  /*4c70*/  LDSM.16.MT88.4 R20, [R221+0xa400] ;  /* 0x00a40000dd14783b */ /* 0x000fe20000004200 */
[----:B------:R-:W-:Y:S01]  /*4c80*/  HSET2.LE.AND R11, R11, R66, PT ;  /* 0x000000420b0b7233 */ /* 0x000fe20003803000 */
[----:B------:R-:W2:Y:S01]  /*4c90*/  MUFU.EX2 R38, R38 ;  /* 0x0000002600267308 */ /* 0x000ea20000000800 */
[----:B-1----:R-:W-:Y:S01]  /*4ca0*/  F2FP.F16.F32.PACK_AB R130, R43, R46 ;  /* 0x0000002e2b82723e */ /* 0x002fe200000000ff */
[----:B------:R-:W1:Y:S01]  /*4cb0*/  SHFL.BFLY PT, R10, R3, 0x2, 0x1f ;  /* 0x0c401f00030a7f89 */ /* 0x000e6200000e0000 */
[----:B------:R-:W-:Y:S01]  /*4cc0*/  LOP3.LUT R58, R61, R58, R211, 0x96, !PT ;  /* 0x0000003a3d3a7212 */ /* 0x000fe200078e96d3 */
[----:B------:R-:W-:Y:S01]  /*4cd0*/  FFMA.FTZ R194, R194, UR18, -R204 ;  /* 0x00000012c2c27c23 */ /* 0x000fe200080108cc */
[----:B------:R-:W-:Y:S01]  /*4ce0*/  LOP3.LUT R130, R11, R130, RZ, 0xc0, !PT ;  /* 0x000000820b827212 */ /* 0x000fe200078ec0ff */
[----:B------:R-:W-:Y:S01]  /*4cf0*/  LDSM.16.MT88.4 R16, [R170+0xa400] ;  /* 0x00a40000aa10783b */ /* 0x000fe20000004200 */
[----:B------:R-:W-:Y:S01]  /*4d00*/  SHF.R.U32.HI R11, RZ, 0x10, R12 ;  /* 0x00000010ff0b7819 */ /* 0x000fe2000001160c */
[----:B------:R-:W-:Y:S01]  /*4d10*/  MUFU.EX2 R37, R37 ;  /* 0x0000002500257308 */ /* 0x000fe20000000800 */
[----:B------:R-:W-:Y:S01]  /*4d20*/  LOP3.LUT R14, R12, 0xffff, RZ, 0xc0, !PT ;  /* 0x0000ffff0c0e7812 */ /* 0x000fe200078ec0ff */
[----:B------:R-:W-:Y:S01]  /*4d30*/  IMAD.WIDE.U32 R58, R58, -0x2daee0ad, RZ ;  /* 0xd2511f533a3a7825 */ /* 0x000fe200078e00ff */
[----:B------:R-:W-:Y:S01]  /*4d40*/  LOP3.LUT R4, R13, R24, R174, 0x96, !PT ;  /* 0x000000180d047212 */ /* 0x000fe200078e96ae */
[C---:B---3--:R-:W-:Y:S01]  /*4d50*/  HMMA.16816.F32 R156, R128.reuse, R148, RZ ;  /* 0x00000094809c723c */ /* 0x048fe200000018ff */
[----:B------:R-:W-:Y:S01]  /*4d60*/  LOP3.LUT R5, R12, 0xff, RZ, 0xc0, !PT ;  /* 0x000000ff0c057812 */ /* 0x000fe200078ec0ff */
[----:B------:R-:W-:Y:S01]  /*4d70*/  LDSM.16.MT88.4 R24, [R170+0x9400] ;  /* 0x00940000aa18783b */ /* 0x000fe20000004200 */
[----:B------:R-:W-:Y:S01]  /*4d80*/  SHF.R.U32.HI R12, RZ, 0x18, R12 ;  /* 0x00000018ff0c7819 */ /* 0x000fe2000001160c */
[----:B------:R-:W3:Y:S01]  /*4d90*/  MUFU.EX2 R36, R36 ;  /* 0x0000002400247308 */ /* 0x000ee20000000800 */
[----:B------:R-:W-:Y:S01]  /*4da0*/  LOP3.LUT R11, R11, 0xff, RZ, 0xc0, !PT ;  /* 0x000000ff0b0b7812 */ /* 0x000fe200078ec0ff */
[----:B------:R-:W-:Y:S01]  /*4db0*/  HMMA.16816.F32 R72, R128, R80, RZ ;  /* 0x000000508048723c */ /* 0x000fe200000018ff */
[----:B------:R-:W-:Y:S01]  /*4dc0*/  SHF.R.U32.HI R14, RZ, 0x8, R14 ;  /* 0x00000008ff0e7819 */ /* 0x000fe2000001160e */
[----:B------:R-:W-:Y:S01]  /*4dd0*/  FFMA.FTZ R197, R250, UR18, -R184 ;  /* 0x00000012fac57c23 */ /* 0x000fe200080108b8 */
[----:B------:R-:W-:-:S02]  /*4de0*/  FMNMX.FTZ R164, R164, R7, !PT ;  /* 0x00000007a4a47209 */ /* 0x000fc40007810000 */
[----:B------:R-:W-:Y:S01]  /*4df0*/  SHF.R.U32.HI R55, RZ, 0x10, R4 ;  /* 0x00000010ff377819 */ /* 0x000fe20000011604 */
[----:B------:R-:W-:Y:S01]  /*4e00*/  MUFU.EX2 R45, R45 ;  /* 0x0000002d002d7308 */ /* 0x000fe20000000800 */
[----:B------:R-:W-:Y:S01]  /*4e10*/  LOP3.LUT R56, R59, R56, R208, 0x96, !PT ;  /* 0x000000383b387212 */ /* 0x000fe200078e96d0 */
[----:B------:R-:W-:Y:S01]  /*4e20*/  FMUL.FTZ R179, R164, UR18 ;  /* 0x00000012a4b37c20 */ /* 0x000fe20008410000 */
[----:B------:R-:W-:Y:S01]  /*4e30*/  PRMT R11, R11, 0x5410, R12 ;  /* 0x000054100b0b7816 */ /* 0x000fe2000000000c */
[C---:B------:R-:W-:Y:S01]  /*4e40*/  HMMA.16816.F32 R88, R128.reuse, R96, RZ ;  /* 0x000000608058723c */ /* 0x040fe200000018ff */
[----:B------:R-:W-:Y:S01]  /*4e50*/  PRMT R5, R5, 0x5410, R14 ;  /* 0x0000541005057816 */ /* 0x000fe2000000000e */
[----:B------:R-:W-:Y:S01]  /*4e60*/  IMAD.WIDE.U32 R70, R56, -0x326172a9, RZ ;  /* 0xcd9e8d5738467825 */ /* 0x000fe200078e00ff */
[C---:B------:R-:W-:Y:S01]  /*4e70*/  LOP3.LUT R12, R4.reuse, 0xffff, RZ, 0xc0, !PT ;  /* 0x0000ffff040c7812 */ /* 0x040fe200078ec0ff */
[----:B------:R-:W4:Y:S01]  /*4e80*/  MUFU.EX2 R42, R42 ;  /* 0x0000002a002a7308 */ /* 0x000f220000000800 */
[----:B------:R-:W-:Y:S01]  /*4e90*/  LOP3.LUT R57, R4, 0xff, RZ, 0xc0, !PT ;  /* 0x000000ff04397812 */ /* 0x000fe200078ec0ff */
[----:B------:R-:W-:Y:S01]  /*4ea0*/  HMMA.16816.F32 R144, R128, R108, RZ ;  /* 0x0000006c8090723c */ /* 0x000fe200000018ff */
[----:B-1----:R-:W-:-:S02]  /*4eb0*/  FMNMX.FTZ R3, R3, R10, !PT ;  /* 0x0000000a03037209 */ /* 0x002fc40007810000 */
[----:B------:R-:W-:Y:S02]  /*4ec0*/  SHF.R.U32.HI R4, RZ, 0x18, R4 ;  /* 0x00000018ff047819 */ /* 0x000fe40000011604 */
[----:B------:R-:W-:Y:S01]  /*4ed0*/  LOP3.LUT R55, R55, 0xff, RZ, 0xc0, !PT ;  /* 0x000000ff37377812 */ /* 0x000fe200078ec0ff */
[----:B------:R-:W1:Y:S01]  /*4ee0*/  SHFL.BFLY PT, R56, R3, 0x1, 0x1f ;  /* 0x0c201f0003387f89 */ /* 0x000e6200000e0000 */
[----:B------:R-:W-:Y:S01]  /*4ef0*/  FSETP.NEU.FTZ.AND P1, PT, R164, -INF , PT ;  /* 0xff800000a400780b */ /* 0x000fe20003f3d000 */
[----:B------:R-:W-:Y:S01]  /*4f00*/  MUFU.EX2 R41, R41 ;  /* 0x0000002900297308 */ /* 0x000fe20000000800 */
[----:B------:R-:W-:Y:S01]  /*4f10*/  PRMT R55, R55, 0x5410, R4 ;  /* 0x0000541037377816 */ /* 0x000fe20000000004 */
[----:B------:R-:W-:Y:S01]  /*4f20*/  HMMA.16816.F32 R116, R128, R120, RZ ;  /* 0x000000788074723c */ /* 0x000fe200000018ff */
[----:B------:R-:W-:Y:S02]  /*4f30*/  HSET2.LE.AND R10, R5, R66, PT ;  /* 0x00000042050a7233 */ /* 0x000fe40003803000 */
[----:B------:R-:W-:-:S02]  /*4f40*/  SHF.R.U32.HI R12, RZ, 0x8, R12 ;  /* 0x00000008ff0c7819 */ /* 0x000fc4000001160c */
[----:B--2---:R-:W-:Y:S01]  /*4f50*/  F2FP.F16.F32.PACK_AB R5, R38, R39 ;  /* 0x000000272605723e */ /* 0x004fe200000000ff */
[----:B------:R-:W2:Y:S01]  /*4f60*/  MUFU.EX2 R40, R40 ;  /* 0x0000002800287308 */ /* 0x000ea20000000800 */
[----:B------:R-:W-:Y:S01]  /*4f70*/  FSEL R179, R179, RZ, P1 ;  /* 0x000000ffb3b37208 */ /* 0x000fe20000800000 */
[C---:B------:R-:W-:Y:S01]  /*4f80*/  HMMA.16816.F32 R124, R128.reuse, R32, RZ ;  /* 0x00000020807c723c */ /* 0x040fe200000018ff */
[--C-:B------:R-:W-:Y:S02]  /*4f90*/  HSET2.LE.AND R11, R11, R66.reuse, PT ;  /* 0x000000420b0b7233 */ /* 0x100fe40003803000 */
[----:B---3--:R-:W-:Y:S01]  /*4fa0*/  F2FP.F16.F32.PACK_AB R4, R36, R37 ;  /* 0x000000252404723e */ /* 0x008fe200000000ff */
[--C-:B------:R-:W-:Y:S01]  /*4fb0*/  FFMA.FTZ R53, R6, UR18, -R179.reuse ;  /* 0x0000001206357c23 */ /* 0x100fe200080108b3 */
[----:B------:R-:W-:Y:S01]  /*4fc0*/  PRMT R57, R57, 0x5410, R12 ;  /* 0x0000541039397816 */ /* 0x000fe2000000000c */
[C---:B------:R-:W-:Y:S01]  /*4fd0*/  HMMA.16816.F32 R152, R128.reuse, R150, RZ ;  /* 0x000000968098723c */ /* 0x040fe200000018ff */
[----:B------:R-:W-:Y:S01]  /*4fe0*/  LOP3.LUT R10, R10, R5, RZ, 0xc0, !PT ;  /* 0x000000050a0a7212 */ /* 0x000fe200078ec0ff */
[----:B------:R-:W-:Y:S01]  /*4ff0*/  LDSM.16.MT88.4 R12, [R170+0xb400] ;  /* 0x00b40000aa0c783b */ /* 0x000fe20000004200 */
[----:B------:R-:W-:Y:S01]  /*5000*/  LOP3.LUT R11, R11, R4, RZ, 0xc0, !PT ;  /* 0x000000040b0b7212 */ /* 0x000fe200078ec0ff */
[--C-:B------:R-:W-:Y:S01]  /*5010*/  FFMA.FTZ R52, R8, UR18, -R179.reuse ;  /* 0x0000001208347c23 */ /* 0x100fe200080108b3 */
[--C-:B------:R-:W-:Y:S01]  /*5020*/  HSET2.LE.AND R8, R57, R66.reuse, PT ;  /* 0x0000004239087233 */ /* 0x100fe20003803000 */
[----:B------:R-:W3:Y:S01]  /*5030*/  LDSM.16.MT88.4 R4, [R221+0xb400] ;  /* 0x00b40000dd04783b */ /* 0x000ee20000004200 */
[C---:B------:R-:W-:Y:S01]  /*5040*/  HMMA.16816.F32 R76, R128.reuse, R82, RZ ;  /* 0x00000052804c723c */ /* 0x040fe200000018ff */
[----:B----4-:R-:W-:Y:S01]  /*5050*/  F2FP.F16.F32.PACK_AB R57, R42, R45 ;  /* 0x0000002d2a39723e */ /* 0x010fe200000000ff */
[----:B------:R-:W-:Y:S01]  /*5060*/  MUFU.EX2 R53, R53 ;  /* 0x0000003500357308 */ /* 0x000fe20000000800 */
[----:B-1----:R-:W-:Y:S01]  /*5070*/  FMNMX.FTZ R3, R3, R56, !PT ;  /* 0x0000003803037209 */ /* 0x002fe20007810000 */
[----:B------:R-:W-:Y:S01]  /*5080*/  FFMA.FTZ R56, R86, UR18, -R179 ;  /* 0x0000001256387c23 */ /* 0x000fe200080108b3 */
[----:B------:R-:W-:Y:S01]  /*5090*/  HSET2.LE.AND R55, R55, R66, PT ;  /* 0x0000004237377233 */ /* 0x000fe20003803000 */
[C---:B------:R-:W-:Y:S01]  /*50a0*/  HMMA.16816.F32 R92, R128.reuse, R98, RZ ;  /* 0x00000062805c723c */ /* 0x040fe200000018ff */
[----:B------:R-:W-:Y:S01]  /*50b0*/  LOP3.LUT R8, R8, R57, RZ, 0xc0, !PT ;  /* 0x0000003908087212 */ /* 0x000fe200078ec0ff */
[----:B------:R-:W-:Y:S01]  /*50c0*/  FMUL.FTZ R180, R3, UR18 ;  /* 0x0000001203b47c20 */ /* 0x000fe20008410000 */
[----:B--2---:R-:W-:Y:S01]  /*50d0*/  F2FP.F16.F32.PACK_AB R62, R40, R41 ;  /* 0x00000029283e723e */ /* 0x004fe200000000ff */
[----:B------:R-:W-:Y:S01]  /*50e0*/  MUFU.EX2 R52, R52 ;  /* 0x0000003400347308 */ /* 0x000fe20000000800 */
[----:B------:R-:W-:Y:S01]  /*50f0*/  LOP3.LUT R57, R69, R60, R175, 0x96, !PT ;  /* 0x0000003c45397212 */ /* 0x000fe200078e96af */
[C---:B------:R-:W-:Y:S01]  /*5100*/  HMMA.16816.F32 R104, R128.reuse, R110, RZ ;  /* 0x0000006e8068723c */ /* 0x040fe200000018ff */
[----:B------:R-:W-:Y:S01]  /*5110*/  FSETP.NEU.FTZ.AND P1, PT, R3, -INF , PT ;  /* 0xff8000000300780b */ /* 0x000fe20003f3d000 */
[--C-:B------:R-:W-:Y:S01]  /*5120*/  FFMA.FTZ R59, R84, UR18, -R179.reuse ;  /* 0x00000012543b7c23 */ /* 0x100fe200080108b3 */
[----:B------:R-:W-:Y:S01]  /*5130*/  LOP3.LUT R9, R55, R62, RZ, 0xc0, !PT ;  /* 0x0000003e37097212 */ /* 0x000fe200078ec0ff */
[----:B------:R-:W-:Y:S01]  /*5140*/  IMAD.WIDE.U32 R100, R57, -0x2daee0ad, RZ ;  /* 0xd2511f5339647825 */ /* 0x000fe200078e00ff */
[----:B------:R-:W-:Y:S01]  /*5150*/  LOP3.LUT R62, R71, R68, R206, 0x96, !PT ;  /* 0x00000044473e7212 */ /* 0x000fe200078e96ce */
[C---:B------:R-:W-:Y:S01]  /*5160*/  HMMA.16816.F32 R140, R128.reuse, R122, RZ ;  /* 0x0000007a808c723c */ /* 0x040fe200000018ff */
[----:B------:R-:W-:Y:S01]  /*5170*/  FSEL R180, R180, RZ, P1 ;  /* 0x000000ffb4b47208 */ /* 0x000fe20000800000 */
[--C-:B------:R-:W-:Y:S01]  /*5180*/  FFMA.FTZ R55, R54, UR18, -R179.reuse ;  /* 0x0000001236377c23 */ /* 0x100fe200080108b3 */
[----:B------:R-:W-:Y:S01]  /*5190*/  LOP3.LUT R71, R70, 0xffff, RZ, 0xc0, !PT ;  /* 0x0000ffff46477812 */ /* 0x000fe200078ec0ff */
[----:B------:R-:W-:Y:S01]  /*51a0*/  FFMA.FTZ R54, R114, UR18, -R179 ;  /* 0x0000001272367c23 */ /* 0x000fe200080108b3 */
[----:B------:R-:W-:Y:S01]  /*51b0*/  SHF.R.U32.HI R68, RZ, 0x10, R70 ;  /* 0x00000010ff447819 */ /* 0x000fe20000011646 */
[----:B------:R-:W-:Y:S01]  /*51c0*/  HMMA.16816.F32 R128, R128, R34, RZ ;  /* 0x000000228080723c */ /* 0x000fe200000018ff */
[----:B------:R-:W-:Y:S01]  /*51d0*/  LOP3.LUT R61, R70, 0xff, RZ, 0xc0, !PT ;  /* 0x000000ff463d7812 */ /* 0x000fe200078ec0ff */
[----:B------:R-:W-:Y:S01]  /*51e0*/  FFMA.FTZ R65, R65, UR18, -R180 ;  /* 0x0000001241417c23 */ /* 0x000fe200080108b4 */
[----:B------:R-:W-:Y:S01]  /*51f0*/  SHF.R.U32.HI R60, RZ, 0x18, R70 ;  /* 0x00000018ff3c7819 */ /* 0x000fe20000011646 */
[----:B------:R-:W-:Y:S01]  /*5200*/  FFMA.FTZ R166, R67, UR18, -R180 ;  /* 0x0000001243a67c23 */ /* 0x000fe200080108b4 */
[----:B------:R-:W-:Y:S01]  /*5210*/  LOP3.LUT R64, R101, R58, R174, 0x96, !PT ;  /* 0x0000003a65407212 */ /* 0x000fe200078e96ae */
[--C-:B------:R-:W-:Y:S01]  /*5220*/  FFMA.FTZ R113, R113, UR18, -R180.reuse ;  /* 0x0000001271717c23 */ /* 0x100fe200080108b4 */
[----:B------:R-:W-:Y:S01]  /*5230*/  LOP3.LUT R70, R100, 0xffff, RZ, 0xc0, !PT ;  /* 0x0000ffff64467812 */ /* 0x000fe200078ec0ff */
[----:B------:R-:W-:Y:S01]  /*5240*/  FFMA.FTZ R115, R115, UR18, -R180 ;  /* 0x0000001273737c23 */ /* 0x000fe200080108b4 */
[----:B------:R-:W-:Y:S01]  /*5250*/  SHF.R.U32.HI R86, RZ, 0x8, R71 ;  /* 0x00000008ff567819 */ /* 0x000fe20000011647 */
[----:B------:R-:W-:Y:S01]  /*5260*/  MUFU.EX2 R55, R55 ;  /* 0x0000003700377308 */ /* 0x000fe20000000800 */
[----:B------:R-:W-:Y:S01]  /*5270*/  LOP3.LUT R101, R68, 0xff, RZ, 0xc0, !PT ;  /* 0x000000ff44657812 */ /* 0x000fe200078ec0ff */
[C---:B------:R-:W-:Y:S01]  /*5280*/  HMMA.16816.F32 R156, R8.reuse, R28, R156 ;  /* 0x0000001c089c723c */ /* 0x040fe2000000189c */
[----:B------:R-:W-:Y:S01]  /*5290*/  PRMT R71, R61, 0x5410, R86 ;  /* 0x000054103d477816 */ /* 0x000fe20000000056 */
[----:B------:R-:W-:Y:S01]  /*52a0*/  FFMA.FTZ R57, R112, UR18, -R179 ;  /* 0x0000001270397c23 */ /* 0x000fe200080108b3 */
[----:B------:R-:W-:Y:S01]  /*52b0*/  PRMT R101, R101, 0x5410, R60 ;  /* 0x0000541065657816 */ /* 0x000fe2000000003c */
[----:B------:R-:W-:Y:S01]  /*52c0*/  FFMA.FTZ R67, R85, UR18, -R180 ;  /* 0x0000001255437c23 */ /* 0x000fe200080108b4 */
[--C-:B------:R-:W-:Y:S01]  /*52d0*/  SHF.R.U32.HI R84, RZ, 0x10, R100.reuse ;  /* 0x00000010ff547819 */ /* 0x100fe20000011664 */
[----:B------:R-:W-:Y:S01]  /*52e0*/  MUFU.EX2 R61, R65 ;  /* 0x00000041003d7308 */ /* 0x000fe20000000800 */
[----:B------:R-:W-:Y:S01]  /*52f0*/  HMMA.16816.F32 R72, R8, R24, R72 ;  /* 0x000000180848723c */ /* 0x000fe20000001848 */
[----:B------:R-:W-:-:S02]  /*5300*/  SHF.R.U32.HI R63, RZ, 0x18, R100 ;  /* 0x00000018ff3f7819 */ /* 0x000fc40000011664 */
[----:B------:R-:W-:Y:S02]  /*5310*/  LOP3.LUT R84, R84, 0xff, RZ, 0xc0, !PT ;  /* 0x000000ff54547812 */ /* 0x000fe400078ec0ff */
[--C-:B------:R-:W-:Y:S01]  /*5320*/  HSET2.LE.AND R71, R71, R66.reuse, PT ;  /* 0x0000004247477233 */ /* 0x100fe20003803000 */
[C---:B------:R-:W-:Y:S01]  /*5330*/  HMMA.16816.F32 R88, R8.reuse, R20, R88 ;  /* 0x000000140858723c */ /* 0x040fe20000001858 */
[----:B------:R-:W1:Y:S01]  /*5340*/  MUFU.EX2 R54, R54 ;  /* 0x0000003600367308 */ /* 0x000e620000000800 */
[----:B------:R-:W-:Y:S01]  /*5350*/  PRMT R103, R84, 0x5410, R63 ;  /* 0x0000541054677816 */ /* 0x000fe2000000003f */
[----:B------:R-:W-:Y:S01]  /*5360*/  FFMA.FTZ R63, R133, UR18, -R180 ;  /* 0x00000012853f7c23 */ /* 0x000fe200080108b4 */
[----:B------:R-:W-:Y:S02]  /*5370*/  HSET2.LE.AND R101, R101, R66, PT ;  /* 0x0000004265657233 */ /* 0x000fe40003803000 */
[----:B------:R-:W-:Y:S01]  /*5380*/  HMMA.16816.F32 R144, R8, R16, R144 ;  /* 0x000000100890723c */ /* 0x000fe20000001890 */
[----:B------:R-:W-:-:S02]  /*5390*/  LOP3.LUT R69, R100, 0xff, RZ, 0xc0, !PT ;  /* 0x000000ff64457812 */ /* 0x000fc400078ec0ff */
[----:B------:R-:W-:Y:S01]  /*53a0*/  MUFU.EX2 R60, R113 ;  /* 0x00000071003c7308 */ /* 0x000fe20000000800 */
[----:B------:R-:W-:Y:S02]  /*53b0*/  SHF.R.U32.HI R70, RZ, 0x8, R70 ;  /* 0x00000008ff467819 */ /* 0x000fe40000011646 */
[----:B---3--:R-:W-:Y:S02]  /*53c0*/  HMMA.16816.F32 R116, R8, R4, R116 ;  /* 0x000000040874723c */ /* 0x008fe40000001874 */
[----:B------:R-:W-:-:S03]  /*53d0*/  PRMT R69, R69, 0x5410, R70 ;  /* 0x0000541045457816 */ /* 0x000fc60000000046 */
[----:B------:R-:W2:Y:S01]  /*53e0*/  MUFU.EX2 R65, R115 ;  /* 0x0000007300417308 */ /* 0x000ea20000000800 */
[----:B------:R-:W-:Y:S01]  /*53f0*/  HMMA.16816.F32 R124, R8, R12, R124 ;  /* 0x0000000c087c723c */ /* 0x000fe2000000187c */
[----:B-1----:R-:W-:-:S04]  /*5400*/  F2FP.F16.F32.PACK_AB R134, R54, R55 ;  /* 0x000000373686723e */ /* 0x002fc800000000ff */
[----:B------:R-:W-:Y:S01]  /*5410*/  LOP3.LUT R134, R71, R134, RZ, 0xc0, !PT ;  /* 0x0000008647867212 */ /* 0x000fe200078ec0ff */
[----:B------:R-:W-:Y:S01]  /*5420*/  HMMA.16816.F32 R152, R8, R30, R152 ;  /* 0x0000001e0898723c */ /* 0x000fe20000001898 */
[----:B------:R-:W1:Y:S01]  /*5430*/  MUFU.EX2 R166, R166 ;  /* 0x000000a600a67308 */ /* 0x000e620000000800 */
[----:B------:R-:W-:-:S04]  /*5440*/  LOP3.LUT R71, R64, 0xff, RZ, 0xc0, !PT ;  /* 0x000000ff40477812 */ /* 0x000fc800078ec0ff */
[C---:B------:R-:W-:Y:S03]  /*5450*/  HMMA.16816.F32 R76, R8.reuse, R26, R76 ;  /* 0x0000001a084c723c */ /* 0x040fe6000000184c */
[----:B------:R3:W-:Y:S03]  /*5460*/  MUFU.EX2 R58, R59 ;  /* 0x0000003b003a7308 */ /* 0x0007e60000000800 */
[C---:B------:R-:W-:Y:S05]  /*5470*/  HMMA.16816.F32 R92, R8.reuse, R22, R92 ;  /* 0x00000016085c723c */ /* 0x040fea000000185c */
[----:B------:R-:W-:Y:S01]  /*5480*/  MUFU.EX2 R63, R63 ;  /* 0x0000003f003f7308 */ /* 0x000fe20000000800 */
[C---:B------:R-:W-:Y:S06]  /*5490*/  HMMA.16816.F32 R104, R8.reuse, R18, R104 ;  /* 0x000000120868723c */ /* 0x040fec0000001868 */
[----:B------:R-:W-:Y:S01]  /*54a0*/  HMMA.16816.F32 R140, R8, R6, R140 ;  /* 0x00000006088c723c */ /* 0x000fe2000000188c */
[----:B------:R-:W-:Y:S01]  /*54b0*/  MUFU.EX2 R56, R56 ;  /* 0x0000003800387308 */ /* 0x000fe20000000800 */
[----:B---3--:R-:W-:Y:S01]  /*54c0*/  FFMA.FTZ R59, R132, UR18, -R179 ;  /* 0x00000012843b7c23 */ /* 0x008fe200080108b3 */
[----:B------:R-:W-:-:S03]  /*54d0*/  F2FP.F16.F32.PACK_AB R132, R52, R53 ;  /* 0x000000353484723e */ /* 0x000fc600000000ff */
[----:B------:R-:W-:Y:S03]  /*54e0*/  HMMA.16816.F32 R128, R8, R14, R128 ;  /* 0x0000000e0880723c */ /* 0x000fe60000001880 */
[----:B------:R-:W-:Y:S04]  /*54f0*/  MUFU.EX2 R59, R59 ;  /* 0x0000003b003b7308 */ /* 0x000fe80000000800 */
[--C-:B------:R-:W-:Y:S02]  /*5500*/  SHF.R.U32.HI R8, RZ, 0x10, R62.reuse ;  /* 0x00000010ff087819 */ /* 0x100fe4000001163e */
[----:B------:R-:W-:Y:S02]  /*5510*/  SHF.R.U32.HI R9, RZ, 0x18, R62 ;  /* 0x00000018ff097819 */ /* 0x000fe4000001163e */
[----:B------:R-:W-:Y:S01]  /*5520*/  LOP3.LUT R8, R8, 0xff, RZ, 0xc0, !PT ;  /* 0x000000ff08087812 */ /* 0x000fe200078ec0ff */
[----:B------:R-:W-:Y:S01]  /*5530*/  MUFU.EX2 R57, R57 ;  /* 0x0000003900397308 */ /* 0x000fe20000000800 */
[----:B------:R-:W-:-:S02]  /*5540*/  LOP3.LUT R11, R62, 0xffff, RZ, 0xc0, !PT ;  /* 0x0000ffff3e0b7812 */ /* 0x000fc400078ec0ff */
[----:B------:R-:W-:Y:S02]  /*5550*/  PRMT R9, R8, 0x5410, R9 ;  /* 0x0000541008097816 */ /* 0x000fe40000000009 */
[----:B------:R-:W-:Y:S01]  /*5560*/  LOP3.LUT R10, R62, 0xff, RZ, 0xc0, !PT ;  /* 0x000000ff3e0a7812 */ /* 0x000fe200078ec0ff */
[----:B------:R-:W-:Y:S01]  /*5570*/  FFMA.FTZ R62, R137, UR18, -R180 ;  /* 0x00000012893e7c23 */ /* 0x000fe200080108b4 */
[----:B------:R-:W-:Y:S01]  /*5580*/  SHF.R.U32.HI R11, RZ, 0x8, R11 ;  /* 0x00000008ff0b7819 */ /* 0x000fe2000001160b */
[----:B------:R-:W-:Y:S01]  /*5590*/  MUFU.EX2 R67, R67 ;  /* 0x0000004300437308 */ /* 0x000fe20000000800 */
[----:B------:R-:W-:Y:S02]  /*55a0*/  HSET2.LE.AND R9, R9, R66, PT ;  /* 0x0000004209097233 */ /* 0x000fe40003803000 */
[----:B------:R-:W-:Y:S02]  /*55b0*/  PRMT R11, R10, 0x5410, R11 ;  /* 0x000054100a0b7816 */ /* 0x000fe4000000000b */
[----:B--2---:R-:W-:-:S02]  /*55c0*/  F2FP.F16.F32.PACK_AB R10, R65, R60 ;  /* 0x0000003c410a723e */ /* 0x004fc400000000ff */
[----:B-1----:R-:W-:Y:S01]  /*55d0*/  F2FP.F16.F32.PACK_AB R8, R166, R61 ;  /* 0x0000003da608723e */ /* 0x002fe200000000ff */
[----:B------:R-:W1:Y:S01]  /*55e0*/  MUFU.EX2 R62, R62 ;  /* 0x0000003e003e7308 */ /* 0x000e620000000800 */
[----:B------:R-:W-:Y:S02]  /*55f0*/  HSET2.LE.AND R11, R11, R66, PT ;  /* 0x000000420b0b7233 */ /* 0x000fe40003803000 */
[----:B------:R-:W-:Y:S02]  /*5600*/  LOP3.LUT R135, R101, R10, RZ, 0xc0, !PT ;  /* 0x0000000a65877212 */ /* 0x000fe400078ec0ff */
[----:B------:R-:W-:Y:S02]  /*5610*/  LOP3.LUT R133, R9, R8, RZ, 0xc0, !PT ;  /* 0x0000000809857212 */ /* 0x000fe400078ec0ff */
[----:B------:R-:W-:Y:S01]  /*5620*/  LOP3.LUT R8, R64, 0xffff, RZ, 0xc0, !PT ;  /* 0x0000ffff40087812 */ /* 0x000fe200078ec0ff */
[----:B------:R-:W-:Y:S01]  /*5630*/  MUFU.EX2 R200, R200 ;  /* 0x000000c800c87308 */ /* 0x000fe20000000800 */
[----:B------:R-:W-:-:S02]  /*5640*/  SHF.R.U32.HI R10, RZ, 0x10, R64 ;  /* 0x00000010ff0a7819 */ /* 0x000fc40000011640 */
[----:B------:R-:W-:Y:S01]  /*5650*/  SHF.R.U32.HI R9, RZ, 0x18, R64 ;  /* 0x00000018ff097819 */ /* 0x000fe20000011640 */
[----:B------:R-:W-:Y:S01]  /*5660*/  FFMA.FTZ R64, R87, UR18, -R180 ;  /* 0x0000001257407c23 */ /* 0x000fe200080108b4 */
[----:B------:R-:W-:Y:S02]  /*5670*/  LOP3.LUT R132, R11, R132, RZ, 0xc0, !PT ;  /* 0x000000840b847212 */ /* 0x000fe400078ec0ff */
[----:B------:R-:W-:Y:S01]  /*5680*/  SHF.R.U32.HI R8, RZ, 0x8, R8 ;  /* 0x00000008ff087819 */ /* 0x000fe20000011608 */
[----:B------:R-:W-:Y:S01]  /*5690*/  MUFU.EX2 R199, R199 ;  /* 0x000000c700c77308 */ /* 0x000fe20000000800 */
[----:B------:R-:W-:Y:S02]  /*56a0*/  LOP3.LUT R10, R10, 0xff, RZ, 0xc0, !PT ;  /* 0x000000ff0a0a7812 */ /* 0x000fe400078ec0ff */
[----:B------:R-:W-:Y:S01]  /*56b0*/  PRMT R71, R71, 0x5410, R8 ;  /* 0x0000541047477816 */ /* 0x000fe20000000008 */
[----:B------:R-:W-:Y:S01]  /*56c0*/  HMMA.16816.F32 R112, R132, R120, RZ ;  /* 0x000000788470723c */ /* 0x000fe200000018ff */
[----:B------:R-:W-:-:S02]  /*56d0*/  PRMT R9, R10, 0x5410, R9 ;  /* 0x000054100a097816 */ /* 0x000fc40000000009 */
[--C-:B------:R-:W-:Y:S01]  /*56e0*/  HSET2.LE.AND R11, R103, R66.reuse, PT ;  /* 0x00000042670b7233 */ /* 0x100fe20003803000 */
[----:B------:R-:W2:Y:S01]  /*56f0*/  MUFU.EX2 R64, R64 ;  /* 0x0000004000407308 */ /* 0x000ea20000000800 */
[--C-:B------:R-:W-:Y:S01]  /*5700*/  HSET2.LE.AND R10, R69, R66.reuse, PT ;  /* 0x00000042450a7233 */ /* 0x100fe20003803000 */
[C---:B------:R-:W-:Y:S01]  /*5710*/  HMMA.16816.F32 R160, R132.reuse, R148, RZ ;  /* 0x0000009484a0723c */ /* 0x040fe200000018ff */
[----:B-1----:R-:W-:Y:S02]  /*5720*/  F2FP.F16.F32.PACK_AB R8, R62, R63 ;  /* 0x0000003f3e08723e */ /* 0x002fe400000000ff */
[----:B------:R-:W-:Y:S02]  /*5730*/  F2FP.F16.F32.PACK_AB R69, R59, R56 ;  /* 0x000000383b45723e */ /* 0x000fe400000000ff */
[----:B------:R-:W-:Y:S01]  /*5740*/  LOP3.LUT R11, R11, R8, RZ, 0xc0, !PT ;  /* 0x000000080b0b7212 */ /* 0x000fe200078ec0ff */
[----:B------:R-:W-:Y:S01]  /*5750*/  HMMA.16816.F32 R136, R132, R32, RZ ;  /* 0x000000208488723c */ /* 0x000fe200000018ff */
[----:B------:R-:W-:Y:S01]  /*5760*/  LOP3.LUT R10, R10, R69, RZ, 0xc0, !PT ;  /* 0x000000450a0a7212 */ /* 0x000fe200078ec0ff */
[----:B------:R-:W-:Y:S01]  /*5770*/  MUFU.EX2 R194, R194 ;  /* 0x000000c200c27308 */ /* 0x000fe20000000800 */
[----:B------:R-:W-:-:S02]  /*5780*/  HSET2.LE.AND R8, R71, R66, PT ;  /* 0x0000004247087233 */ /* 0x000fc40003803000 */
[----:B------:R-:W-:Y:S01]  /*5790*/  HSET2.LE.AND R9, R9, R66, PT ;  /* 0x0000004209097233 */ /* 0x000fe20003803000 */
[C---:B------:R-:W-:Y:S01]  /*57a0*/  HMMA.16816.F32 R100, R132.reuse, R108, RZ ;  /* 0x0000006c8464723c */ /* 0x040fe200000018ff */
[----:B------:R-:W-:Y:S02]  /*57b0*/  F2FP.F16.F32.PACK_AB R69, R57, R58 ;  /* 0x0000003a3945723e */ /* 0x000fe400000000ff */
[----:B--2---:R-:W-:Y:S01]  /*57c0*/  F2FP.F16.F32.PACK_AB R68, R64, R67 ;  /* 0x000000434044723e */ /* 0x004fe200000000ff */
[----:B------:R-:W-:Y:S01]  /*57d0*/  MUFU.EX2 R197, R197 ;  /* 0x000000c500c57308 */ /* 0x000fe20000000800 */
[----:B------:R-:W-:Y:S01]  /*57e0*/  LOP3.LUT R8, R8, R69, RZ, 0xc0, !PT ;  /* 0x0000004508087212 */ /* 0x000fe200078ec0ff */
[----:B------:R-:W-:Y:S01]  /*57f0*/  HMMA.16816.F32 R84, R132, R96, RZ ;  /* 0x000000608454723c */ /* 0x000fe200000018ff */
[----:B------:R-:W-:-:S05]  /*5800*/  LOP3.LUT R9, R9, R68, RZ, 0xc0, !PT ;  /* 0x0000004409097212 */ /* 0x000fca00078ec0ff */
[----:B------:R-:W-:Y:S06]  /*5810*/  HMMA.16816.F32 R68, R132, R80, RZ ;  /* 0x000000508444723c */ /* 0x000fec00000018ff */
[C---:B------:R-:W-:Y:S06]  /*5820*/  HMMA.16816.F32 R112, R8.reuse, R4, R112 ;  /* 0x000000040870723c */ /* 0x040fec0000001870 */
[----:B------:R-:W-:Y:S01]  /*5830*/  HMMA.16816.F32 R160, R8, R28, R160 ;  /* 0x0000001c08a0723c */ /* 0x000fe200000018a0 */
[----:B------:R-:W-:-:S05]  /*5840*/  LOP3.LUT R4, R217, UR10, R239, 0x96, !PT ;  /* 0x0000000ad9047c12 */ /* 0x000fca000f8e96ef */
[----:B------:R-:W-:Y:S01]  /*5850*/  IMAD.WIDE.U32 R216, R4, -0x326172a9, RZ ;  /* 0xcd9e8d5704d87825 */ /* 0x000fe200078e00ff */
[----:B------:R-:W-:Y:S03]  /*5860*/  HMMA.16816.F32 R136, R8, R12, R136 ;  /* 0x0000000c0888723c */ /* 0x000fe60000001888 */
[----:B------:R-:W-:-:S03]  /*5870*/  IMAD.WIDE.U32 R28, R169, -0x326172a9, RZ ;  /* 0xcd9e8d57a91c7825 */ /* 0x000fc600078e00ff */
[----:B------:R-:W-:Y:S01]  /*5880*/  HMMA.16816.F32 R148, R132, R150, RZ ;  /* 0x000000968494723c */ /* 0x000fe200000018ff */
[----:B------:R-:W-:Y:S01]  /*5890*/  LOP3.LUT R12, R189, R216, R215, 0x96, !PT ;  /* 0x000000d8bd0c7212 */ /* 0x000fe200078e96d7 */
[----:B------:R-:W-:Y:S01]  /*58a0*/  FFMA.FTZ R189, R187, UR18, -R204 ;  /* 0x00000012bbbd7c23 */ /* 0x000fe200080108cc */
[----:B------:R-:W-:Y:S01]  /*58b0*/  LOP3.LUT R4, R217, R28, R241, 0x96, !PT ;  /* 0x0000001cd9047212 */ /* 0x000fe200078e96f1 */
[----:B------:R-:W-:-:S04]  /*58c0*/  IMAD.WIDE.U32 R28, R169, -0x326172a9, RZ ;  /* 0xcd9e8d57a91c7825 */ /* 0x000fc800078e00ff */
[----:B------:R-:W-:Y:S01]  /*58d0*/  FFMA.FTZ R187, R198, UR18, -R204 ;  /* 0x00000012c6bb7c23 */ /* 0x000fe200080108cc */
[C---:B------:R-:W-:Y:S01]  /*58e0*/  HMMA.16816.F32 R80, R132.reuse, R82, RZ ;  /* 0x000000528450723c */ /* 0x040fe200000018ff */
[----:B------:R-:W-:Y:S01]  /*58f0*/  FFMA.FTZ R198, R243, UR18, -R184 ;  /* 0x00000012f3c67c23 */ /* 0x000fe200080108b8 */
[----:B------:R-:W-:Y:S01]  /*5900*/  IMAD.WIDE.U32 R32, R4, -0x2daee0ad, RZ ;  /* 0xd2511f5304207825 */ /* 0x000fe200078e00ff */
[----:B------:R-:W-:Y:S01]  /*5910*/  LOP3.LUT R28, R29, R171, RZ, 0x3c, !PT ;  /* 0x000000ab1d1c7212 */ /* 0x000fe200078e3cff */
[----:B------:R-:W-:Y:S02]  /*5920*/  MUFU.EX2 R189, R189 ;  /* 0x000000bd00bd7308 */ /* 0x000fe40000000800 */
[----:B------:R-:W-:Y:S01]  /*5930*/  IMAD.WIDE.U32 R12, R12, -0x2daee0ad, RZ ;  /* 0xd2511f530c0c7825 */ /* 0x000fe200078e00ff */
[C---:B------:R-:W-:Y:S03]  /*5940*/  HMMA.16816.F32 R96, R132.reuse, R98, RZ ;  /* 0x000000628460723c */ /* 0x040fe600000018ff */
[----:B------:R-:W-:Y:S01]  /*5950*/  IMAD.WIDE.U32 R28, R28, -0x2daee0ad, RZ ;  /* 0xd2511f531c1c7825 */ /* 0x000fe200078e00ff */
[----:B------:R-:W-:Y:S01]  /*5960*/  LOP3.LUT R32, R13, R32, R212, 0x96, !PT ;  /* 0x000000200d207212 */ /* 0x000fe200078e96d4 */
[----:B------:R-:W-:Y:S01]  /*5970*/  MUFU.EX2 R187, R187 ;  /* 0x000000bb00bb7308 */ /* 0x000fe20000000800 */
[----:B------:R-:W-:Y:S01]  /*5980*/  HMMA.16816.F32 R108, R132, R110, RZ ;  /* 0x0000006e846c723c */ /* 0x000fe200000018ff */
[----:B------:R-:W-:-:S02]  /*5990*/  LOP3.LUT R4, R33, R28, R214, 0x96, !PT ;  /* 0x0000001c21047212 */ /* 0x000fc400078e96d6 */
[----:B------:R-:W-:-:S03]  /*59a0*/  IMAD.WIDE.U32 R32, R32, -0x326172a9, RZ ;  /* 0xcd9e8d5720207825 */ /* 0x000fc600078e00ff */
[C---:B------:R-:W-:Y:S01]  /*59b0*/  HMMA.16816.F32 R120, R132.reuse, R122, RZ ;  /* 0x0000007a8478723c */ /* 0x040fe200000018ff */
[----:B------:R-:W-:Y:S05]  /*59c0*/  MUFU.EX2 R198, R198 ;  /* 0x000000c600c67308 */ /* 0x000fea0000000800 */
[----:B------:R-:W-:Y:S06]  /*59d0*/  HMMA.16816.F32 R132, R132, R34, RZ ;  /* 0x000000228484723c */ /* 0x000fec00000018ff */
[----:B------:R-:W-:Y:S01]  /*59e0*/  HMMA.16816.F32 R100, R8, R16, R100 ;  /* 0x000000100864723c */ /* 0x000fe20000001864 */
[----:B------:R-:W-:-:S05]  /*59f0*/  IMAD.WIDE.U32 R34, R4, -0x326172a9, RZ ;  /* 0xcd9e8d5704227825 */ /* 0x000fca00078e00ff */
[----:B------:R-:W-:Y:S01]  /*5a00*/  LOP3.LUT R4, R35, R188, R213, 0x96, !PT ;  /* 0x000000bc23047212 */ /* 0x000fe200078e96d5 */
[C---:B------:R-:W-:Y:S01]  /*5a10*/  HMMA.16816.F32 R84, R8.reuse, R20, R84 ;  /* 0x000000140854723c */ /* 0x040fe20000001854 */
[----:B------:R-:W-:Y:S01]  /*5a20*/  LOP3.LUT R34, R33, R34, R211, 0x96, !PT ;  /* 0x0000002221227212 */ /* 0x000fe200078e96d3 */
[----:B------:R1:W2:Y:S02]  /*5a30*/  MUFU.EX2 R188, R251 ;  /* 0x000000fb00bc7308 */ /* 0x0002a40000000800 */
[----:B------:R-:W-:Y:S02]  /*5a40*/  IMAD.WIDE.U32 R16, R4, -0x2daee0ad, RZ ;  /* 0xd2511f5304107825 */ /* 0x000fe400078e00ff */
[----:B------:R-:W-:Y:S02]  /*5a50*/  HMMA.16816.F32 R120, R8, R6, R120 ;  /* 0x000000060878723c */ /* 0x000fe40000001878 */
[----:B------:R-:W-:Y:S01]  /*5a60*/  IMAD.WIDE.U32 R34, R34, -0x2daee0ad, RZ ;  /* 0xd2511f5322227825 */ /* 0x000fe200078e00ff */
[----:B------:R-:W-:-:S03]  /*5a70*/  LOP3.LUT R4, R17, R12, R210, 0x96, !PT ;  /* 0x0000000c11047212 */ /* 0x000fc600078e96d2 */
[----:B------:R-:W-:Y:S01]  /*5a80*/  HMMA.16816.F32 R108, R8, R18, R108 ;  /* 0x00000012086c723c */ /* 0x000fe2000000186c */
[----:B------:R-:W-:Y:S01]  /*5a90*/  LOP3.LUT R5, R35, R16, R208, 0x96, !PT ;  /* 0x0000001023057212 */ /* 0x000fe200078e96d0 */
[----:B------:R-:W-:-:S04]  /*5aa0*/  IMAD.WIDE.U32 R20, R4, -0x326172a9, RZ ;  /* 0xcd9e8d5704147825 */ /* 0x000fc800078e00ff */
[----:B------:R-:W-:Y:S01]  /*5ab0*/  IMAD.WIDE.U32 R16, R5, -0x326172a9, RZ ;  /* 0xcd9e8d5705107825 */ /* 0x000fe200078e00ff */
[C---:B------:R-:W-:Y:S03]  /*5ac0*/  HMMA.16816.F32 R68, R8.reuse, R24, R68 ;  /* 0x000000180844723c */ /* 0x040fe60000001844 */
[----:B------:R-:W-:Y:S01]  /*5ad0*/  IMAD.MOV.U32 R250, RZ, RZ, R20 ;  /* 0x000000fffffa7224 */ /* 0x000fe200078e0014 */
[C---:B------:R-:W-:Y:S01]  /*5ae0*/  LOP3.LUT R7, R16.reuse, 0xffff, RZ, 0xc0, !PT ;  /* 0x0000ffff10077812 */ /* 0x040fe200078ec0ff */
[----:B-1----:R-:W-:Y:S01]  /*5af0*/  IMAD.MOV.U32 R251, RZ, RZ, R21 ;  /* 0x000000fffffb7224 */ /* 0x002fe200078e0015 */
[----:B------:R-:W-:Y:S01]  /*5b00*/  LOP3.LUT R6, R17, R20, R206, 0x96, !PT ;  /* 0x0000001411067212 */ /* 0x000fe200078e96ce */
[----:B------:R-:W-:Y:S01]  /*5b10*/  HMMA.16816.F32 R148, R8, R30, R148 ;  /* 0x0000001e0894723c */ /* 0x000fe20000001894 */
[----:B------:R-:W-:Y:S01]  /*5b20*/  LOP3.LUT R12, R16, 0xff, RZ, 0xc0, !PT ;  /* 0x000000ff100c7812 */ /* 0x000fe200078ec0ff */
[----:B------:R-:W1:Y:S01]  /*5b30*/  LDSM.16.MT88.4 R28, [R221+0x9800] ;  /* 0x00980000dd1c783b */ /* 0x000e620000004200 */
[----:B------:R-:W-:-:S02]  /*5b40*/  SHF.R.U32.HI R7, RZ, 0x8, R7 ;  /* 0x00000008ff077819 */ /* 0x000fc40000011607 */
[--C-:B------:R-:W-:Y:S01]  /*5b50*/  SHF.R.U32.HI R5, RZ, 0x10, R16.reuse ;  /* 0x00000010ff057819 */ /* 0x100fe20000011610 */
[C---:B------:R-:W-:Y:S01]  /*5b60*/  HMMA.16816.F32 R80, R8.reuse, R26, R80 ;  /* 0x0000001a0850723c */ /* 0x040fe20000001850 */
[----:B------:R-:W-:Y:S01]  /*5b70*/  SHF.R.U32.HI R4, RZ, 0x18, R16 ;  /* 0x00000018ff047819 */ /* 0x000fe20000011610 */
[----:B------:R-:W3:Y:S01]  /*5b80*/  LDSM.16.MT88.4 R24, [R170+0x9800] ;  /* 0x00980000aa18783b */ /* 0x000ee20000004200 */
[----:B------:R-:W-:Y:S02]  /*5b90*/  SHF.R.U32.HI R16, RZ, 0x10, R6 ;  /* 0x00000010ff107819 */ /* 0x000fe40000011606 */
[----:B------:R-:W-:Y:S01]  /*5ba0*/  LOP3.LUT R13, R6, 0xffff, RZ, 0xc0, !PT ;  /* 0x0000ffff060d7812 */ /* 0x000fe200078ec0ff */
[----:B------:R-:W-:Y:S01]  /*5bb0*/  HMMA.16816.F32 R96, R8, R22, R96 ;  /* 0x000000160860723c */ /* 0x000fe20000001860 */
[----:B------:R-:W-:Y:S01]  /*5bc0*/  PRMT R7, R12, 0x5410, R7 ;  /* 0x000054100c077816 */ /* 0x000fe20000000007 */
[----:B------:R-:W4:Y:S01]  /*5bd0*/  LDSM.16.MT88.4 R20, [R221+0xa800] ;  /* 0x00a80000dd14783b */ /* 0x000f220000004200 */
[----:B------:R-:W-:-:S02]  /*5be0*/  LOP3.LUT R12, R6, 0xff, RZ, 0xc0, !PT ;  /* 0x000000ff060c7812 */ /* 0x000fc400078ec0ff */
[----:B------:R-:W-:Y:S01]  /*5bf0*/  LOP3.LUT R5, R5, 0xff, RZ, 0xc0, !PT ;  /* 0x000000ff05057812 */ /* 0x000fe200078ec0ff */
[----:B------:R-:W-:Y:S01]  /*5c00*/  HMMA.16816.F32 R132, R8, R14, R132 ;  /* 0x0000000e0884723c */ /* 0x000fe20000001884 */
[----:B------:R-:W-:Y:S01]  /*5c10*/  SHF.R.U32.HI R6, RZ, 0x18, R6 ;  /* 0x00000018ff067819 */ /* 0x000fe20000011606 */
[----:B------:R-:W4:Y:S01]  /*5c20*/  LDSM.16.MT88.4 R8, [R170+0xb800] ;  /* 0x00b80000aa08783b */ /* 0x000f220000004200 */
[----:B------:R-:W-:Y:S02]  /*5c30*/  LOP3.LUT R17, R16, 0xff, RZ, 0xc0, !PT ;  /* 0x000000ff10117812 */ /* 0x000fe400078ec0ff */
[----:B------:R-:W-:Y:S02]  /*5c40*/  SHF.R.U32.HI R13, RZ, 0x8, R13 ;  /* 0x00000008ff0d7819 */ /* 0x000fe4000001160d */
[----:B------:R-:W-:Y:S02]  /*5c50*/  PRMT R19, R5, 0x5410, R4 ;  /* 0x0000541005137816 */ /* 0x000fe40000000004 */
[----:B------:R-:W-:-:S02]  /*5c60*/  PRMT R5, R17, 0x5410, R6 ;  /* 0x0000541011057816 */ /* 0x000fc40000000006 */
[----:B------:R-:W-:Y:S02]  /*5c70*/  PRMT R13, R12, 0x5410, R13 ;  /* 0x000054100c0d7816 */ /* 0x000fe4000000000d */
[----:B------:R-:W-:Y:S02]  /*5c80*/  F2FP.F16.F32.PACK_AB R6, R199, R200 ;  /* 0x000000c8c706723e */ /* 0x000fe400000000ff */
[--C-:B------:R-:W-:Y:S02]  /*5c90*/  HSET2.LE.AND R5, R5, R66.reuse, PT ;  /* 0x0000004205057233 */ /* 0x100fe40003803000 */
[----:B------:R-:W-:Y:S02]  /*5ca0*/  HSET2.LE.AND R4, R13, R66, PT ;  /* 0x000000420d047233 */ /* 0x000fe40003803000 */
[----:B--2---:R-:W-:Y:S02]  /*5cb0*/  F2FP.F16.F32.PACK_AB R13, R188, R189 ;  /* 0x000000bdbc0d723e */ /* 0x004fe400000000ff */
[----:B------:R-:W-:-:S02]  /*5cc0*/  LOP3.LUT R5, R5, R6, RZ, 0xc0, !PT ;  /* 0x0000000605057212 */ /* 0x000fc400078ec0ff */
[----:B------:R-:W-:Y:S02]  /*5cd0*/  LOP3.LUT R4, R4, R13, RZ, 0xc0, !PT ;  /* 0x0000000d04047212 */ /* 0x000fe400078ec0ff */
[--C-:B------:R-:W-:Y:S02]  /*5ce0*/  HSET2.LE.AND R6, R7, R66.reuse, PT ;  /* 0x0000004207067233 */ /* 0x100fe40003803000 */
[----:B------:R-:W-:Y:S02]  /*5cf0*/  HSET2.LE.AND R7, R19, R66, PT ;  /* 0x0000004213077233 */ /* 0x000fe40003803000 */
[----:B------:R-:W-:Y:S01]  /*5d00*/  F2FP.F16.F32.PACK_AB R13, R194, R187 ;  /* 0x000000bbc20d723e */ /* 0x000fe200000000ff */
[----:B------:R-:W2:Y:S01]  /*5d10*/  LDSM.16.MT88.4 R16, [R170+0xa800] ;  /* 0x00a80000aa10783b */ /* 0x000ea20000004200 */
[----:B------:R-:W-:Y:S02]  /*5d20*/  F2FP.F16.F32.PACK_AB R12, R197, R198 ;  /* 0x000000c6c50c723e */ /* 0x000fe400000000ff */
[----:B------:R-:W-:-:S02]  /*5d30*/  LOP3.LUT R6, R6, R13, RZ, 0xc0, !PT ;  /* 0x0000000d06067212 */ /* 0x000fc400078ec0ff */
[----:B------:R-:W-:Y:S02]  /*5d40*/  LOP3.LUT R7, R7, R12, RZ, 0xc0, !PT ;  /* 0x0000000c07077212 */ /* 0x000fe400078ec0ff */
[----:B------:R-:W2:Y:S05]  /*5d50*/  LDSM.16.MT88.4 R12, [R221+0xb800] ;  /* 0x00b80000dd0c783b */ /* 0x000eaa0000004200 */
[C---:B-1----:R-:W-:Y:S06]  /*5d60*/  HMMA.16816.F32 R156, R4.reuse, R28, R156 ;  /* 0x0000001c049c723c */ /* 0x042fec000000189c */
[C---:B---3--:R-:W-:Y:S06]  /*5d70*/  HMMA.16816.F32 R72, R4.reuse, R24, R72 ;  /* 0x000000180448723c */ /* 0x048fec0000001848 */
[C---:B----4-:R-:W-:Y:S06]  /*5d80*/  HMMA.16816.F32 R88, R4.reuse, R20, R88 ;  /* 0x000000140458723c */ /* 0x050fec0000001858 */
[C---:B------:R-:W-:Y:S06]  /*5d90*/  HMMA.16816.F32 R124, R4.reuse, R8, R124 ;  /* 0x00000008047c723c */ /* 0x040fec000000187c */
[C---:B------:R-:W-:Y:S06]  /*5da0*/  HMMA.16816.F32 R152, R4.reuse, R30, R152 ;  /* 0x0000001e0498723c */ /* 0x040fec0000001898 */
[C---:B--2---:R-:W-:Y:S06]  /*5db0*/  HMMA.16816.F32 R144, R4.reuse, R16, R144 ;  /* 0x000000100490723c */ /* 0x044fec0000001890 */
[C---:B------:R-:W-:Y:S06]  /*5dc0*/  HMMA.16816.F32 R116, R4.reuse, R12, R116 ;  /* 0x0000000c0474723c */ /* 0x040fec0000001874 */
[C---:B------:R-:W-:Y:S06]  /*5dd0*/  HMMA.16816.F32 R76, R4.reuse, R26, R76 ;  /* 0x0000001a044c723c */ /* 0x040fec000000184c */
[C---:B------:R-:W-:Y:S06]  /*5de0*/  HMMA.16816.F32 R92, R4.reuse, R22, R92 ;  /* 0x00000016045c723c */ /* 0x040fec000000185c */
[C---:B------:R-:W-:Y:S06]  /*5df0*/  HMMA.16816.F32 R104, R4.reuse, R18, R104 ;  /* 0x000000120468723c */ /* 0x040fec0000001868 */
[C---:B------:R-:W-:Y:S06]  /*5e00*/  HMMA.16816.F32 R140, R4.reuse, R14, R140 ;  /* 0x0000000e048c723c */ /* 0x040fec000000188c */
[----:B------:R-:W-:Y:S07]  /*5e10*/  HMMA.16816.F32 R128, R4, R10, R128 ;  /* 0x0000000a0480723c */ /* 0x000fee0000001880 */
[----:B------:R-:W-:-:S02]  /*5e20*/  IMAD.MOV.U32 R7, RZ, RZ, R217 ;  /* 0x000000ffff077224 */ /* 0x000fc400078e00d9 */
[----:B------:R-:W-:Y:S02]  /*5e30*/  IMAD.MOV.U32 R6, RZ, RZ, R216 ;  /* 0x000000ffff067224 */ /* 0x000fe400078e00d8 */
[--C-:B------:R-:W-:Y:S01]  /*5e40*/  FFMA.FTZ R203, R203, UR18, -R180.reuse ;  /* 0x00000012cbcb7c23 */ /* 0x100fe200080108b4 */
[----:B------:R-:W-:Y:S01]  /*5e50*/  FFMA.FTZ R186, R186, UR18, -R179 ;  /* 0x00000012baba7c23 */ /* 0x000fe200080108b3 */
[----:B------:R-:W-:Y:S01]  /*5e60*/  LOP3.LUT R241, R7, R248, R241, 0x96, !PT ;  /* 0x000000f807f17212 */ /* 0x000fe200078e96f1 */
[----:B------:R-:W-:Y:S01]  /*5e70*/  FFMA.FTZ R185, R185, UR18, -R180 ;  /* 0x00000012b9b97c23 */ /* 0x000fe200080108b4 */
[----:B------:R-:W-:Y:S01]  /*5e80*/  LOP3.LUT R215, R245, R6, R215, 0x96, !PT ;  /* 0x00000006f5d77212 */ /* 0x000fe200078e96d7 */
[----:B------:R-:W-:Y:S01]  /*5e90*/  FADD.FTZ R52, R53, R52 ;  /* 0x0000003435347221 */ /* 0x000fe20000010000 */
[----:B------:R-:W-:Y:S01]  /*5ea0*/  FADD.FTZ R61, R61, R166 ;  /* 0x000000a63d3d7221 */ /* 0x000fe20000010000 */
[----:B------:R-:W-:Y:S01]  /*5eb0*/  IMAD.WIDE.U32 R6, R241, -0x2daee0ad, RZ ;  /* 0xd2511f53f1067825 */ /* 0x000fe200078e00ff */
[----:B------:R-:W-:-:S03]  /*5ec0*/  LOP3.LUT R32, R251, R32, R175, 0x96, !PT ;  /* 0x00000020fb207212 */ /* 0x000fc600078e96af */
[--C-:B------:R-:W-:Y:S01]  /*5ed0*/  FFMA.FTZ R183, R183, UR18, -R184.reuse ;  /* 0x00000012b7b77c23 */ /* 0x100fe200080108b8 */
[----:B------:R-:W-:Y:S01]  /*5ee0*/  FFMA.FTZ R191, R191, UR18, -R184 ;  /* 0x00000012bfbf7c23 */ /* 0x000fe200080108b8 */
[----:B------:R-:W-:Y:S01]  /*5ef0*/  IMAD.WIDE.U32 R4, R215, -0x2daee0ad, RZ ;  /* 0xd2511f53d7047825 */ /* 0x000fe200078e00ff */
[----:B------:R-:W-:-:S03]  /*5f00*/  LOP3.LUT R214, R7, R246, R214, 0x96, !PT ;  /* 0x000000f607d67212 */ /* 0x000fc600078e96d6 */
[----:B------:R-:W-:Y:S01]  /*5f10*/  FFMA.FTZ R252, R181, UR18, -R184 ;  /* 0x00000012b5fc7c23 */ /* 0x000fe200080108b8 */
[----:B------:R-:W-:Y:S01]  /*5f20*/  FFMA.FTZ R178, R178, UR18, -R179 ;  /* 0x00000012b2b27c23 */ /* 0x000fe200080108b3 */
[----:B------:R-:W-:Y:S01]  /*5f30*/  FFMA.FTZ R172, R172, UR18, -R180 ;  /* 0x00000012acac7c23 */ /* 0x000fe200080108b4 */
[----:B------:R-:W-:Y:S01]  /*5f40*/  LOP3.LUT R212, R5, R6, R212, 0x96, !PT ;  /* 0x0000000605d47212 */ /* 0x000fe200078e96d4 */
[----:B------:R-:W-:-:S04]  /*5f50*/  IMAD.WIDE.U32 R214, R214, -0x326172a9, RZ ;  /* 0xcd9e8d57d6d67825 */ /* 0x000fc800078e00ff */
[----:B------:R-:W-:Y:S01]  /*5f60*/  FFMA.FTZ R165, R165, UR18, -R180 ;  /* 0x00000012a5a57c23 */ /* 0x000fe200080108b4 */
[----:B------:R-:W-:Y:S01]  /*5f70*/  FADD.FTZ R49, R49, R48 ;  /* 0x0000003031317221 */ /* 0x000fe20000010000 */
[----:B------:R-:W-:Y:S01]  /*5f80*/  FADD.FTZ R50, R51, R50 ;  /* 0x0000003233327221 */ /* 0x000fe20000010000 */
[----:B------:R-:W-:Y:S01]  /*5f90*/  FFMA.FTZ R177, R177, UR18, -R179 ;  /* 0x00000012b1b17c23 */ /* 0x000fe200080108b3 */
[----:B------:R-:W-:Y:S01]  /*5fa0*/  LOP3.LUT R244, R215, R244, R213, 0x96, !PT ;  /* 0x000000f4d7f47212 */ /* 0x000fe200078e96d5 */
[----:B------:R-:W-:-:S04]  /*5fb0*/  IMAD.WIDE.U32 R212, R212, -0x326172a9, RZ ;  /* 0xcd9e8d57d4d47825 */ /* 0x000fc800078e00ff */
[----:B------:R-:W-:Y:S01]  /*5fc0*/  FFMA.FTZ R173, R173, UR18, -R180 ;  /* 0x00000012adad7c23 */ /* 0x000fe200080108b4 */
[----:B------:R1:W5:Y:S01]  /*5fd0*/  LDL.LU.64 R216, [R1+0x18] ;  /* 0x0000180001d87983 */ /* 0x0003620000300a00 */
[----:B------:R-:W-:Y:S01]  /*5fe0*/  MUFU.EX2 R203, R203 ;  /* 0x000000cb00cb7308 */ /* 0x000fe20000000800 */
[----:B------:R-:W-:Y:S01]  /*5ff0*/  IMAD.WIDE.U32 R244, R244, -0x2daee0ad, RZ ;  /* 0xd2511f53f4f47825 */ /* 0x000fe200078e00ff */
[----:B------:R-:W-:-:S03]  /*6000*/  LOP3.LUT R211, R213, R214, R211, 0x96, !PT ;  /* 0x000000d6d5d37212 */ /* 0x000fc600078e96d3 */
[----:B------:R-:W-:Y:S01]  /*6010*/  FFMA.FTZ R213, R202, UR18, -R179 ;  /* 0x00000012cad57c23 */ /* 0x000fe200080108b3 */
[----:B------:R-:W-:Y:S01]  /*6020*/  FADD.FTZ R55, R55, R52 ;  /* 0x0000003437377221 */ /* 0x000fe20000010000 */
[----:B------:R-:W-:Y:S01]  /*6030*/  FADD.FTZ R60, R60, R61 ;  /* 0x0000003d3c3c7221 */ /* 0x000fe20000010000 */
[----:B------:R-:W-:Y:S01]  /*6040*/  LOP3.LUT R214, R245, R4, R210, 0x96, !PT ;  /* 0x00000004f5d67212 */ /* 0x000fe200078e96d2 */
[----:B------:R-:W-:Y:S01]  /*6050*/  IMAD.WIDE.U32 R210, R211, -0x2daee0ad, RZ ;  /* 0xd2511f53d3d27825 */ /* 0x000fe200078e00ff */
[----:B------:R-:W-:Y:S03]  /*6060*/  MUFU.EX2 R186, R186 ;  /* 0x000000ba00ba7308 */ /* 0x000fe60000000800 */
[----:B------:R-:W-:Y:S01]  /*6070*/  FADD.FTZ R55, R54, R55 ;  /* 0x0000003736377221 */ /* 0x000fe20000010000 */
[----:B------:R-:W-:Y:S01]  /*6080*/  FADD.FTZ R60, R65, R60 ;  /* 0x0000003c413c7221 */ /* 0x000fe20000010000 */
[----:B------:R-:W-:Y:S01]  /*6090*/  IMAD.WIDE.U32 R214, R214, -0x326172a9, RZ ;  /* 0xcd9e8d57d6d67825 */ /* 0x000fe200078e00ff */
[----:B------:R-:W-:-:S03]  /*60a0*/  LOP3.LUT R208, R211, R244, R208, 0x96, !PT ;  /* 0x000000f4d3d07212 */ /* 0x000fc600078e96d0 */
[--C-:B------:R-:W-:Y:S01]  /*60b0*/  FFMA.FTZ R211, R190, UR18, -R179.reuse ;  /* 0x00000012bed37c23 */ /* 0x100fe200080108b3 */
[----:B------:R-:W-:Y:S01]  /*60c0*/  FFMA.FTZ R190, R192, UR18, -R179 ;  /* 0x00000012c0be7c23 */ /* 0x000fe200080108b3 */
[----:B------:R-:W-:Y:S01]  /*60d0*/  FFMA.FTZ R192, R205, UR18, -R180 ;  /* 0x00000012cdc07c23 */ /* 0x000fe200080108b4 */
[----:B------:R-:W-:Y:S01]  /*60e0*/  MUFU.EX2 R213, R213 ;  /* 0x000000d500d57308 */ /* 0x000fe20000000800 */
[----:B------:R-:W-:-:S04]  /*60f0*/  IMAD.WIDE.U32 R244, R208, -0x326172a9, RZ ;  /* 0xcd9e8d57d0f47825 */ /* 0x000fc800078e00ff */
[----:B------:R-:W-:Y:S01]  /*6100*/  FFMA.FTZ R205, R207, UR18, -R204 ;  /* 0x00000012cfcd7c23 */ /* 0x000fe200080108cc */
[----:B------:R-:W-:Y:S01]  /*6110*/  FADD.FTZ R58, R58, R55 ;  /* 0x000000373a3a7221 */ /* 0x000fe20000010000 */
[----:B------:R-:W-:Y:S01]  /*6120*/  FADD.FTZ R67, R67, R60 ;  /* 0x0000003c43437221 */ /* 0x000fe20000010000 */
[----:B------:R-:W-:Y:S01]  /*6130*/  FFMA.FTZ R181, R176, UR18, -R179 ;  /* 0x00000012b0b57c23 */ /* 0x000fe200080108b3 */
[C---:B------:R-:W-:Y:S01]  /*6140*/  LOP3.LUT R6, R244.reuse, 0xffff, RZ, 0xc0, !PT ;  /* 0x0000fffff4067812 */ /* 0x040fe200078ec0ff */
[----:B------:R-:W-:Y:S01]  /*6150*/  FADD.FTZ R57, R57, R58 ;  /* 0x0000003a39397221 */ /* 0x000fe20000010000 */
[----:B------:R-:W-:Y:S01]  /*6160*/  LOP3.LUT R35, R244, 0xff, RZ, 0xc0, !PT ;  /* 0x000000fff4237812 */ /* 0x000fe200078ec0ff */
[----:B------:R-:W2:Y:S01]  /*6170*/  MUFU.EX2 R192, R192 ;  /* 0x000000c000c07308 */ /* 0x000ea20000000800 */
[----:B------:R-:W-:Y:S01]  /*6180*/  SHF.R.U32.HI R6, RZ, 0x8, R6 ;  /* 0x00000008ff067819 */ /* 0x000fe20000011606 */
[----:B------:R-:W-:Y:S01]  /*6190*/  FADD.FTZ R64, R64, R67 ;  /* 0x0000004340407221 */ /* 0x000fe20000010000 */
[----:B------:R-:W-:Y:S01]  /*61a0*/  SHF.R.U32.HI R5, RZ, 0x10, R244 ;  /* 0x00000010ff057819 */ /* 0x000fe200000116f4 */
[----:B------:R-:W-:Y:S01]  /*61b0*/  FADD.FTZ R56, R56, R57 ;  /* 0x0000003938387221 */ /* 0x000fe20000010000 */
[----:B------:R-:W-:Y:S01]  /*61c0*/  LOP3.LUT R4, R245, R214, R206, 0x96, !PT ;  /* 0x000000d6f5047212 */ /* 0x000fe200078e96ce */
[----:B------:R-:W-:Y:S01]  /*61d0*/  FADD.FTZ R63, R63, R64 ;  /* 0x000000403f3f7221 */ /* 0x000fe20000010000 */
[----:B------:R-:W-:Y:S01]  /*61e0*/  PRMT R35, R35, 0x5410, R6 ;  /* 0x0000541023237816 */ /* 0x000fe20000000006 */
[----:B------:R-:W-:Y:S01]  /*61f0*/  MUFU.EX2 R211, R211 ;  /* 0x000000d300d37308 */ /* 0x000fe20000000800 */
[----:B------:R-:W-:Y:S01]  /*6200*/  LOP3.LUT R6, R5, 0xff, RZ, 0xc0, !PT ;  /* 0x000000ff05067812 */ /* 0x000fe200078ec0ff */
[----:B------:R-:W-:Y:S01]  /*6210*/  FADD.FTZ R59, R59, R56 ;  /* 0x000000383b3b7221 */ /* 0x000fe20000010000 */
[----:B------:R-:W-:Y:S01]  /*6220*/  LOP3.LUT R5, R4, 0xffff, RZ, 0xc0, !PT ;  /* 0x0000ffff04057812 */ /* 0x000fe200078ec0ff */
[----:B------:R-:W-:Y:S01]  /*6230*/  FADD.FTZ R62, R62, R63 ;  /* 0x0000003f3e3e7221 */ /* 0x000fe20000010000 */
[----:B------:R-:W-:Y:S01]  /*6240*/  LOP3.LUT R33, R4, 0xff, RZ, 0xc0, !PT ;  /* 0x000000ff04217812 */ /* 0x000fe200078ec0ff */
[----:B------:R-:W-:Y:S01]  /*6250*/  FFMA.FTZ R176, R182, UR18, -R179 ;  /* 0x00000012b6b07c23 */ /* 0x000fe200080108b3 */
[----:B------:R-:W-:Y:S01]  /*6260*/  SHF.R.U32.HI R202, RZ, 0x8, R5 ;  /* 0x00000008ffca7819 */ /* 0x000fe20000011605 */
[----:B------:R-:W3:Y:S01]  /*6270*/  MUFU.EX2 R190, R190 ;  /* 0x000000be00be7308 */ /* 0x000ee20000000800 */
[----:B------:R-:W-:Y:S01]  /*6280*/  SHF.R.U32.HI R7, RZ, 0x18, R244 ;  /* 0x00000018ff077819 */ /* 0x000fe200000116f4 */
[----:B------:R-:W-:Y:S01]  /*6290*/  FADD.FTZ R46, R46, R49 ;  /* 0x000000312e2e7221 */ /* 0x000fe20000010000 */
[----:B------:R-:W-:Y:S01]  /*62a0*/  PRMT R33, R33, 0x5410, R202 ;  /* 0x0000541021217816 */ /* 0x000fe200000000ca */
[----:B------:R-:W-:Y:S01]  /*62b0*/  FFMA.FTZ R202, R195, UR18, -R180 ;  /* 0x00000012c3ca7c23 */ /* 0x000fe200080108b4 */
[----:B------:R-:W-:Y:S01]  /*62c0*/  PRMT R7, R6, 0x5410, R7 ;  /* 0x0000541006077816 */ /* 0x000fe20000000007 */
[----:B------:R-:W-:Y:S01]  /*62d0*/  FFMA.FTZ R195, R196, UR18, -R204 ;  /* 0x00000012c4c37c23 */ /* 0x000fe200080108cc */
[--C-:B------:R-:W-:Y:S01]  /*62e0*/  SHF.R.U32.HI R6, RZ, 0x10, R4.reuse ;  /* 0x00000010ff067819 */ /* 0x100fe20000011604 */
[----:B------:R-:W-:Y:S01]  /*62f0*/  MUFU.EX2 R185, R185 ;  /* 0x000000b900b97308 */ /* 0x000fe20000000800 */
[----:B------:R-:W-:Y:S01]  /*6300*/  SHF.R.U32.HI R4, RZ, 0x18, R4 ;  /* 0x00000018ff047819 */ /* 0x000fe20000011604 */
[--C-:B------:R-:W-:Y:S01]  /*6310*/  FFMA.FTZ R196, R209, UR18, -R204.reuse ;  /* 0x00000012d1c47c23 */ /* 0x100fe200080108cc */
[----:B------:R-:W-:Y:S01]  /*6320*/  LOP3.LUT R5, R6, 0xff, RZ, 0xc0, !PT ;  /* 0x000000ff06057812 */ /* 0x000fe200078ec0ff */
[----:B------:R-:W-:Y:S01]  /*6330*/  FFMA.FTZ R204, R201, UR18, -R204 ;  /* 0x00000012c9cc7c23 */ /* 0x000fe200080108cc */
[--C-:B------:R-:W-:Y:S01]  /*6340*/  HSET2.LE.AND R7, R7, R66.reuse, PT ;  /* 0x0000004207077233 */ /* 0x100fe20003803000 */
[----:B------:R-:W-:Y:S01]  /*6350*/  FADD.FTZ R47, R47, R50 ;  /* 0x000000322f2f7221 */ /* 0x000fe20000010000 */
[----:B------:R-:W-:Y:S01]  /*6360*/  PRMT R5, R5, 0x5410, R4 ;  /* 0x0000541005057816 */ /* 0x000fe20000000004 */
[----:B------:R-:W4:Y:S01]  /*6370*/  MUFU.EX2 R202, R202 ;  /* 0x000000ca00ca7308 */ /* 0x000f220000000800 */
[----:B--2---:R-:W-:Y:S01]  /*6380*/  F2FP.F16.F32.PACK_AB R4, R203, R192 ;  /* 0x000000c0cb04723e */ /* 0x004fe200000000ff */
[----:B------:R-:W-:Y:S01]  /*6390*/  FADD.FTZ R46, R43, R46 ;  /* 0x0000002e2b2e7221 */ /* 0x000fe20000010000 */
[--C-:B------:R-:W-:Y:S01]  /*63a0*/  HSET2.LE.AND R6, R35, R66.reuse, PT ;  /* 0x0000004223067233 */ /* 0x100fe20003803000 */
[----:B------:R-:W-:Y:S01]  /*63b0*/  FADD.FTZ R44, R44, R47 ;  /* 0x0000002f2c2c7221 */ /* 0x000fe20000010000 */
[----:B------:R-:W-:Y:S01]  /*63c0*/  LOP3.LUT R7, R7, R4, RZ, 0xc0, !PT ;  /* 0x0000000407077212 */ /* 0x000fe200078ec0ff */
[----:B------:R-:W-:Y:S01]  /*63d0*/  FADD.FTZ R45, R45, R46 ;  /* 0x0000002e2d2d7221 */ /* 0x000fe20000010000 */
[--C-:B------:R-:W-:Y:S01]  /*63e0*/  HSET2.LE.AND R4, R33, R66.reuse, PT ;  /* 0x0000004221047233 */ /* 0x100fe20003803000 */
[----:B------:R-:W-:Y:S01]  /*63f0*/  MUFU.EX2 R183, R183 ;  /* 0x000000b700b77308 */ /* 0x000fe20000000800 */
[----:B------:R-:W-:Y:S01]  /*6400*/  HSET2.LE.AND R5, R5, R66, PT ;  /* 0x0000004205057233 */ /* 0x000fe20003803000 */
[----:B------:R-:W-:Y:S01]  /*6410*/  FADD.FTZ R41, R41, R44 ;  /* 0x0000002c29297221 */ /* 0x000fe20000010000 */
[----:B---3--:R-:W-:Y:S01]  /*6420*/  F2FP.F16.F32.PACK_AB R35, R213, R190 ;  /* 0x000000bed523723e */ /* 0x008fe200000000ff */
[----:B------:R-:W-:Y:S01]  /*6430*/  FADD.FTZ R42, R42, R45 ;  /* 0x0000002d2a2a7221 */ /* 0x000fe20000010000 */
[----:B------:R-:W-:Y:S01]  /*6440*/  F2FP.F16.F32.PACK_AB R33, R211, R186 ;  /* 0x000000bad321723e */ /* 0x000fe200000000ff */
[----:B------:R-:W-:Y:S01]  /*6450*/  FADD.FTZ R186, R186, R59 ;  /* 0x0000003bbaba7221 */ /* 0x000fe20000010000 */
[----:B------:R-:W-:Y:S01]  /*6460*/  LOP3.LUT R6, R6, R35, RZ, 0xc0, !PT ;  /* 0x0000002306067212 */ /* 0x000fe200078ec0ff */
[----:B------:R-:W-:Y:S01]  /*6470*/  MUFU.EX2 R191, R191 ;  /* 0x000000bf00bf7308 */ /* 0x000fe20000000800 */
[----:B----4-:R-:W-:Y:S01]  /*6480*/  F2FP.F16.F32.PACK_AB R206, R202, R185 ;  /* 0x000000b9cace723e */ /* 0x010fe200000000ff */
[----:B------:R-:W-:Y:S01]  /*6490*/  FADD.FTZ R185, R185, R62 ;  /* 0x0000003eb9b97221 */ /* 0x000fe20000010000 */
[----:B------:R-:W-:Y:S01]  /*64a0*/  LOP3.LUT R4, R4, R33, RZ, 0xc0, !PT ;  /* 0x0000002104047212 */ /* 0x000fe200078ec0ff */
[----:B------:R-:W-:Y:S01]  /*64b0*/  IMAD.WIDE.U32 R32, R32, -0x2daee0ad, RZ ;  /* 0xd2511f5320207825 */ /* 0x000fe200078e00ff */
[----:B------:R-:W-:-:S03]  /*64c0*/  LOP3.LUT R5, R5, R206, RZ, 0xc0, !PT ;  /* 0x000000ce05057212 */ /* 0x000fc600078ec0ff */
[----:B------:R-:W-:Y:S01]  /*64d0*/  FFMA.FTZ R206, R193, UR18, -R184 ;  /* 0x00000012c1ce7c23 */ /* 0x000fe200080108b8 */
[----:B------:R-:W-:Y:S01]  /*64e0*/  FADD.FTZ R211, R211, R186 ;  /* 0x000000bad3d37221 */ /* 0x000fe20000010000 */
[----:B------:R-:W-:Y:S01]  /*64f0*/  MUFU.EX2 R252, R252 ;  /* 0x000000fc00fc7308 */ /* 0x000fe20000000800 */
[----:B------:R-:W-:Y:S01]  /*6500*/  LOP3.LUT R34, R33, R34, R174, 0x96, !PT ;  /* 0x0000002221227212 */ /* 0x000fe200078e96ae */
[----:B------:R-:W-:Y:S01]  /*6510*/  FADD.FTZ R185, R202, R185 ;  /* 0x000000b9cab97221 */ /* 0x000fe20000010000 */
[----:B------:R-:W-:Y:S01]  /*6520*/  FADD.FTZ R190, R190, R211 ;  /* 0x000000d3bebe7221 */ /* 0x000fe20000010000 */
[C---:B------:R-:W-:Y:S01]  /*6530*/  HMMA.16816.F32 R160, R4.reuse, R28, R160 ;  /* 0x0000001c04a0723c */ /* 0x040fe200000018a0 */
[----:B------:R-:W-:Y:S01]  /*6540*/  FADD.FTZ R40, R40, R41 ;  /* 0x0000002928287221 */ /* 0x000fe20000010000 */
[----:B------:R-:W-:Y:S01]  /*6550*/  FADD.FTZ R192, R192, R185 ;  /* 0x000000b9c0c07221 */ /* 0x000fe20000010000 */
[----:B------:R-:W-:Y:S01]  /*6560*/  FADD.FTZ R213, R213, R190 ;  /* 0x000000bed5d57221 */ /* 0x000fe20000010000 */
[----:B------:R-:W-:Y:S01]  /*6570*/  MUFU.EX2 R206, R206 ;  /* 0x000000ce00ce7308 */ /* 0x000fe20000000800 */
[----:B------:R-:W-:Y:S01]  /*6580*/  FADD.FTZ R39, R39, R42 ;  /* 0x0000002a27277221 */ /* 0x000fe20000010000 */
[----:B------:R-:W-:Y:S01]  /*6590*/  HMMA.16816.F32 R148, R4, R30, R148 ;  /* 0x0000001e0494723c */ /* 0x000fe20000001894 */
[----:B------:R-:W2:Y:S01]  /*65a0*/  LDSM.16.MT88.4 R28, [R221+0x9c00] ;  /* 0x009c0000dd1c783b */ /* 0x000ea20000004200 */
[----:B------:R-:W-:Y:S01]  /*65b0*/  FADD.FTZ R203, R203, R192 ;  /* 0x000000c0cbcb7221 */ /* 0x000fe20000010000 */
[----:B------:R-:W-:Y:S01]  /*65c0*/  FADD.FTZ R37, R37, R40 ;  /* 0x0000002825257221 */ /* 0x000fe20000010000 */
[----:B------:R-:W-:-:S02]  /*65d0*/  FADD.FTZ R38, R38, R39 ;  /* 0x0000002726267221 */ /* 0x000fc40000010000 */
[----:B------:R-:W-:Y:S01]  /*65e0*/  HMMA.16816.F32 R68, R4, R24, R68 ;  /* 0x000000180444723c */ /* 0x000fe20000001844 */
[----:B------:R-:W-:Y:S01]  /*65f0*/  MUFU.EX2 R195, R195 ;  /* 0x000000c300c37308 */ /* 0x000fe20000000800 */
[----:B------:R-:W-:Y:S01]  /*6600*/  FADD.FTZ R37, R36, R37 ;  /* 0x0000002524257221 */ /* 0x000fe20000010000 */
[----:B------:R-:W-:-:S03]  /*6610*/  FADD.FTZ R189, R189, R38 ;  /* 0x00000026bdbd7221 */ /* 0x000fc60000010000 */
[C---:B------:R-:W-:Y:S01]  /*6620*/  HMMA.16816.F32 R80, R4.reuse, R26, R80 ;  /* 0x0000001a0450723c */ /* 0x040fe20000001850 */
[----:B------:R-:W3:Y:S01]  /*6630*/  LDSM.16.MT88.4 R24, [R170+0x9c00] ;  /* 0x009c0000aa18783b */ /* 0x000ee20000004200 */
[----:B------:R-:W-:Y:S01]  /*6640*/  FADD.FTZ R200, R200, R37 ;  /* 0x00000025c8c87221 */ /* 0x000fe20000010000 */
[----:B------:R-:W4:Y:S01]  /*6650*/  MUFU.EX2 R196, R196 ;  /* 0x000000c400c47308 */ /* 0x000f220000000800 */
[----:B------:R-:W-:Y:S02]  /*6660*/  FADD.FTZ R188, R188, R189 ;  /* 0x000000bdbcbc7221 */ /* 0x000fe40000010000 */
[----:B------:R-:W-:Y:S01]  /*6670*/  HMMA.16816.F32 R84, R4, R20, R84 ;  /* 0x000000140454723c */ /* 0x000fe20000001854 */
[----:B------:R-:W-:Y:S01]  /*6680*/  FADD.FTZ R199, R199, R200 ;  /* 0x000000c8c7c77221 */ /* 0x000fe20000010000 */
[----:B------:R-:W-:-:S03]  /*6690*/  FADD.FTZ R187, R187, R188 ;  /* 0x000000bcbbbb7221 */ /* 0x000fc60000010000 */
[----:B------:R-:W-:Y:S01]  /*66a0*/  MUFU.EX2 R205, R205 ;  /* 0x000000cd00cd7308 */ /* 0x000fe20000000800 */
[C---:B------:R-:W-:Y:S01]  /*66b0*/  HMMA.16816.F32 R96, R4.reuse, R22, R96 ;  /* 0x000000160460723c */ /* 0x040fe20000001860 */
[----:B------:R-:W-:Y:S01]  /*66c0*/  LOP3.LUT R21, R32, 0xffff, RZ, 0xc0, !PT ;  /* 0x0000ffff20157812 */ /* 0x000fe200078ec0ff */
[----:B------:R-:W-:Y:S01]  /*66d0*/  FADD.FTZ R198, R198, R199 ;  /* 0x000000c7c6c67221 */ /* 0x000fe20000010000 */
[----:B------:R-:W-:Y:S01]  /*66e0*/  LOP3.LUT R20, R32, 0xff, RZ, 0xc0, !PT ;  /* 0x000000ff20147812 */ /* 0x000fe200078ec0ff */
[----:B------:R-:W-:Y:S01]  /*66f0*/  FADD.FTZ R194, R194, R187 ;  /* 0x000000bbc2c27221 */ /* 0x000fe20000010000 */
[----:B------:R-:W-:Y:S01]  /*6700*/  SHF.R.U32.HI R21, RZ, 0x8, R21 ;  /* 0x00000008ff157819 */ /* 0x000fe20000011615 */
[----:B------:R-:W-:Y:S01]  /*6710*/  HMMA.16816.F32 R100, R4, R16, R100 ;  /* 0x000000100464723c */ /* 0x000fe20000001864 */
[----:B------:R-:W1:Y:S01]  /*6720*/  MUFU.EX2 R204, R204 ;  /* 0x000000cc00cc7308 */ /* 0x000e620000000800 */
[----:B------:R-:W-:-:S04]  /*6730*/  FADD.FTZ R198, R197, R198 ;  /* 0x000000c6c5c67221 */ /* 0x000fc80000010000 */
[C---:B------:R-:W-:Y:S01]  /*6740*/  HMMA.16816.F32 R108, R4.reuse, R18, R108 ;  /* 0x00000012046c723c */ /* 0x040fe2000000186c */
[--C-:B------:R-:W-:Y:S02]  /*6750*/  SHF.R.U32.HI R17, RZ, 0x10, R32.reuse ;  /* 0x00000010ff117819 */ /* 0x100fe40000011620 */
[----:B------:R-:W-:Y:S01]  /*6760*/  SHF.R.U32.HI R16, RZ, 0x18, R32 ;  /* 0x00000018ff107819 */ /* 0x000fe20000011620 */
[----:B------:R-:W-:Y:S01]  /*6770*/  MUFU.EX2 R178, R178 ;  /* 0x000000b200b27308 */ /* 0x000fe20000000800 */
[----:B----4-:R-:W-:Y:S01]  /*6780*/  F2FP.F16.F32.PACK_AB R32, R196, R195 ;  /* 0x000000c3c420723e */ /* 0x010fe200000000ff */
[C---:B------:R-:W-:Y:S01]  /*6790*/  HMMA.16816.F32 R112, R4.reuse, R12, R112 ;  /* 0x0000000c0470723c */ /* 0x040fe20000001870 */
[C---:B------:R-:W-:Y:S01]  /*67a0*/  LOP3.LUT R18, R34.reuse, 0xffff, RZ, 0xc0, !PT ;  /* 0x0000ffff22127812 */ /* 0x040fe200078ec0ff */
[----:B------:R-:W-:Y:S01]  /*67b0*/  FADD.FTZ R195, R195, R194 ;  /* 0x000000c2c3c37221 */ /* 0x000fe20000010000 */
[----:B------:R-:W-:Y:S02]  /*67c0*/  LOP3.LUT R19, R34, 0xff, RZ, 0xc0, !PT ;  /* 0x000000ff22137812 */ /* 0x000fe400078ec0ff */
[----:B------:R-:W-:Y:S01]  /*67d0*/  SHF.R.U32.HI R18, RZ, 0x8, R18 ;  /* 0x00000008ff127819 */ /* 0x000fe20000011612 */
[C---:B------:R-:W-:Y:S01]  /*67e0*/  HMMA.16816.F32 R120, R4.reuse, R14, R120 ;  /* 0x0000000e0478723c */ /* 0x040fe20000001878 */
[--C-:B------:R-:W-:Y:S01]  /*67f0*/  SHF.R.U32.HI R12, RZ, 0x10, R34.reuse ;  /* 0x00000010ff0c7819 */ /* 0x100fe20000011622 */
[----:B------:R-:W4:Y:S01]  /*6800*/  MUFU.EX2 R181, R181 ;  /* 0x000000b500b57308 */ /* 0x000f220000000800 */
[----:B------:R-:W-:Y:S01]  /*6810*/  SHF.R.U32.HI R34, RZ, 0x18, R34 ;  /* 0x00000018ff227819 */ /* 0x000fe20000011622 */
[----:B------:R-:W-:Y:S01]  /*6820*/  FADD.FTZ R196, R196, R195 ;  /* 0x000000c3c4c47221 */ /* 0x000fe20000010000 */
[----:B------:R-:W-:Y:S01]  /*6830*/  PRMT R13, R20, 0x5410, R21 ;  /* 0x00005410140d7816 */ /* 0x000fe20000000015 */
[C---:B------:R-:W-:Y:S01]  /*6840*/  HMMA.16816.F32 R136, R4.reuse, R8, R136 ;  /* 0x000000080488723c */ /* 0x040fe20000001888 */
[----:B------:R-:W-:Y:S01]  /*6850*/  LOP3.LUT R15, R17, 0xff, RZ, 0xc0, !PT ;  /* 0x000000ff110f7812 */ /* 0x000fe200078ec0ff */
[----:B------:R-:W3:Y:S01]  /*6860*/  LDSM.16.MT88.4 R20, [R221+0xac00] ;  /* 0x00ac0000dd14783b */ /* 0x000ee20000004200 */
[----:B------:R-:W-:Y:S01]  /*6870*/  LOP3.LUT R17, R12, 0xff, RZ, 0xc0, !PT ;  /* 0x000000ff0c117812 */ /* 0x000fe200078ec0ff */
[----:B------:R-:W-:Y:S01]  /*6880*/  MUFU.EX2 R172, R172 ;  /* 0x000000ac00ac7308 */ /* 0x000fe20000000800 */
[----:B------:R-:W-:Y:S01]  /*6890*/  PRMT R19, R19, 0x5410, R18 ;  /* 0x0000541013137816 */ /* 0x000fe20000000012 */
[----:B------:R-:W-:Y:S01]  /*68a0*/  HMMA.16816.F32 R132, R4, R10, R132 ;  /* 0x0000000a0484723c */ /* 0x000fe20000001884 */
[----:B------:R-:W-:-:S02]  /*68b0*/  PRMT R15, R15, 0x5410, R16 ;  /* 0x000054100f0f7816 */ /* 0x000fc40000000010 */
[----:B------:R-:W-:Y:S02]  /*68c0*/  PRMT R17, R17, 0x5410, R34 ;  /* 0x0000541011117816 */ /* 0x000fe40000000022 */
[--C-:B------:R-:W-:Y:S01]  /*68d0*/  HSET2.LE.AND R19, R19, R66.reuse, PT ;  /* 0x0000004213137233 */ /* 0x100fe20003803000 */
[----:B------:R-:W4:Y:S01]  /*68e0*/  MUFU.EX2 R165, R165 ;  /* 0x000000a500a57308 */ /* 0x000f220000000800 */
[----:B------:R-:W-:Y:S02]  /*68f0*/  LOP3.LUT R4, R215, R212, R175, 0x96, !PT ;  /* 0x000000d4d7047212 */ /* 0x000fe400078e96af */
[--C-:B------:R-:W-:Y:S02]  /*6900*/  HSET2.LE.AND R13, R13, R66.reuse, PT ;  /* 0x000000420d0d7233 */ /* 0x100fe40003803000 */
[--C-:B------:R-:W-:Y:S01]  /*6910*/  HSET2.LE.AND R15, R15, R66.reuse, PT ;  /* 0x000000420f0f7233 */ /* 0x100fe20003803000 */
[----:B------:R-:W-:Y:S01]  /*6920*/  IMAD.WIDE.U32 R4, R4, -0x2daee0ad, RZ ;  /* 0xd2511f5304047825 */ /* 0x000fe200078e00ff */
[----:B------:R-:W-:Y:S01]  /*6930*/  HSET2.LE.AND R17, R17, R66, PT ;  /* 0x0000004211117233 */ /* 0x000fe20003803000 */
[----:B------:R-:W-:Y:S01]  /*6940*/  MUFU.EX2 R176, R176 ;  /* 0x000000b000b07308 */ /* 0x000fe20000000800 */
[----:B------:R-:W-:Y:S01]  /*6950*/  F2FP.F16.F32.PACK_AB R12, R206, R183 ;  /* 0x000000b7ce0c723e */ /* 0x000fe200000000ff */
[----:B------:R-:W-:Y:S01]  /*6960*/  FADD.FTZ R183, R183, R198 ;  /* 0x000000c6b7b77221 */ /* 0x000fe20000010000 */
[----:B------:R-:W-:Y:S01]  /*6970*/  LOP3.LUT R210, R5, R210, R174, 0x96, !PT ;  /* 0x000000d205d27212 */ /* 0x000fe200078e96ae */
[----:B------:R-:W-:Y:S01]  /*6980*/  FFMA.FTZ R174, R167, UR18, -R180 ;  /* 0x00000012a7ae7c23 */ /* 0x000fe200080108b4 */
[----:B------:R-:W-:Y:S01]  /*6990*/  LOP3.LUT R6, R4, 0xffff, RZ, 0xc0, !PT ;  /* 0x0000ffff04067812 */ /* 0x000fe200078ec0ff */
[----:B------:R-:W-:Y:S01]  /*69a0*/  FADD.FTZ R206, R206, R183 ;  /* 0x000000b7cece7221 */ /* 0x000fe20000010000 */
[----:B------:R-:W-:Y:S01]  /*69b0*/  LOP3.LUT R175, R210, 0xffff, RZ, 0xc0, !PT ;  /* 0x0000ffffd2af7812 */ /* 0x000fe200078ec0ff */
[----:B------:R-:W3:Y:S01]  /*69c0*/  MUFU.EX2 R177, R177 ;  /* 0x000000b100b17308 */ /* 0x000ee20000000800 */
[----:B------:R-:W-:-:S02]  /*69d0*/  SHF.R.U32.HI R7, RZ, 0x10, R4 ;  /* 0x00000010ff077819 */ /* 0x000fc40000011604 */
[----:B------:R-:W-:Y:S02]  /*69e0*/  SHF.R.U32.HI R179, RZ, 0x10, R210 ;  /* 0x00000010ffb37819 */ /* 0x000fe400000116d2 */
[----:B------:R-:W-:Y:S01]  /*69f0*/  F2FP.F16.F32.PACK_AB R8, R252, R191 ;  /* 0x000000bffc08723e */ /* 0x000fe200000000ff */
[----:B------:R-:W-:Y:S01]  /*6a00*/  FADD.FTZ R191, R191, R206 ;  /* 0x000000cebfbf7221 */ /* 0x000fe20000010000 */
[----:B------:R-:W-:Y:S01]  /*6a10*/  LOP3.LUT R5, R4, 0xff, RZ, 0xc0, !PT ;  /* 0x000000ff04057812 */ /* 0x000fe200078ec0ff */
[----:B------:R-:W-:Y:S01]  /*6a20*/  MUFU.EX2 R173, R173 ;  /* 0x000000ad00ad7308 */ /* 0x000fe20000000800 */
[----:B------:R-:W-:Y:S01]  /*6a30*/  SHF.R.U32.HI R6, RZ, 0x8, R6 ;  /* 0x00000008ff067819 */ /* 0x000fe20000011606 */
[----:B------:R-:W-:Y:S01]  /*6a40*/  FADD.FTZ R252, R252, R191 ;  /* 0x000000bffcfc7221 */ /* 0x000fe20000010000 */
[----:B------:R-:W-:Y:S02]  /*6a50*/  LOP3.LUT R167, R210, 0xff, RZ, 0xc0, !PT ;  /* 0x000000ffd2a77812 */ /* 0x000fe400078ec0ff */
[----:B------:R-:W-:-:S02]  /*6a60*/  SHF.R.U32.HI R180, RZ, 0x8, R175 ;  /* 0x00000008ffb47819 */ /* 0x000fc400000116af */
[C---:B-1----:R-:W-:Y:S01]  /*6a70*/  F2FP.F16.F32.PACK_AB R34, R204.reuse, R205 ;  /* 0x000000cdcc22723e */ /* 0x042fe200000000ff */
[----:B------:R-:W1:Y:S01]  /*6a80*/  MUFU.EX2 R174, R174 ;  /* 0x000000ae00ae7308 */ /* 0x000e620000000800 */
[----:B------:R-:W-:Y:S01]  /*6a90*/  SHF.R.U32.HI R4, RZ, 0x18, R4 ;  /* 0x00000018ff047819 */ /* 0x000fe20000011604 */
[----:B------:R-:W-:Y:S01]  /*6aa0*/  FADD.FTZ R205, R205, R196 ;  /* 0x000000c4cdcd7221 */ /* 0x000fe20000010000 */
[----:B------:R-:W-:Y:S02]  /*6ab0*/  LOP3.LUT R7, R7, 0xff, RZ, 0xc0, !PT ;  /* 0x000000ff07077812 */ /* 0x000fe400078ec0ff */
[----:B------:R-:W-:Y:S01]  /*6ac0*/  SHF.R.U32.HI R210, RZ, 0x18, R210 ;  /* 0x00000018ffd27819 */ /* 0x000fe200000116d2 */
[----:B------:R-:W-:Y:S01]  /*6ad0*/  FADD.FTZ R241, R204, R205 ;  /* 0x000000cdccf17221 */ /* 0x000fe20000010000 */
[----:B------:R-:W-:Y:S02]  /*6ae0*/  LOP3.LUT R175, R179, 0xff, RZ, 0xc0, !PT ;  /* 0x000000ffb3af7812 */ /* 0x000fe400078ec0ff */
[----:B------:R-:W-:-:S02]  /*6af0*/  PRMT R179, R5, 0x5410, R6 ;  /* 0x0000541005b37816 */ /* 0x000fc40000000006 */
[----:B------:R-:W-:Y:S02]  /*6b00*/  LOP3.LUT R32, R19, R32, RZ, 0xc0, !PT ;  /* 0x0000002013207212 */ /* 0x000fe400078ec0ff */
[----:B------:R-:W-:Y:S02]  /*6b10*/  LOP3.LUT R33, R17, R12, RZ, 0xc0, !PT ;  /* 0x0000000c11217212 */ /* 0x000fe400078ec0ff */
[----:B------:R-:W-:Y:S01]  /*6b20*/  LOP3.LUT R34, R13, R34, RZ, 0xc0, !PT ;  /* 0x000000220d227212 */ /* 0x000fe200078ec0ff */
[----:B------:R-:W1:Y:S01]  /*6b30*/  LDSM.16.MT88.4 R16, [R170+0xac00] ;  /* 0x00ac0000aa10783b */ /* 0x000e620000004200 */
[----:B------:R-:W-:Y:S02]  /*6b40*/  LOP3.LUT R35, R15, R8, RZ, 0xc0, !PT ;  /* 0x000000080f237212 */ /* 0x000fe400078ec0ff */
[----:B------:R-:W-:Y:S01]  /*6b50*/  PRMT R7, R7, 0x5410, R4 ;  /* 0x0000541007077816 */ /* 0x000fe20000000004 */
[----:B------:R-:W1:Y:S01]  /*6b60*/  LDSM.16.MT88.4 R12, [R221+0xbc00] ;  /* 0x00bc0000dd0c783b */ /* 0x000e620000004200 */
[----:B------:R-:W-:-:S02]  /*6b70*/  PRMT R167, R167, 0x5410, R180 ;  /* 0x00005410a7a77816 */ /* 0x000fc400000000b4 */
[----:B------:R-:W-:Y:S01]  /*6b80*/  PRMT R5, R175, 0x5410, R210 ;  /* 0x00005410af057816 */ /* 0x000fe200000000d2 */
[----:B------:R-:W1:Y:S01]  /*6b90*/  LDSM.16.MT88.4 R8, [R170+0xbc00] ;  /* 0x00bc0000aa08783b */ /* 0x000e620000004200 */
[--C-:B------:R-:W-:Y:S01]  /*6ba0*/  HSET2.LE.AND R6, R179, R66.reuse, PT ;  /* 0x00000042b3067233 */ /* 0x100fe20003803000 */
[C---:B--2---:R-:W-:Y:S01]  /*6bb0*/  HMMA.16816.F32 R156, R32.reuse, R28, R156 ;  /* 0x0000001c209c723c */ /* 0x044fe2000000189c */
[--C-:B------:R-:W-:Y:S02]  /*6bc0*/  HSET2.LE.AND R7, R7, R66.reuse, PT ;  /* 0x0000004207077233 */ /* 0x100fe40003803000 */
[--C-:B------:R-:W-:Y:S02]  /*6bd0*/  HSET2.LE.AND R4, R167, R66.reuse, PT ;  /* 0x00000042a7047233 */ /* 0x100fe40003803000 */
[----:B------:R-:W-:Y:S01]  /*6be0*/  HSET2.LE.AND R5, R5, R66, PT ;  /* 0x0000004205057233 */ /* 0x000fe20003803000 */
[C---:B------:R-:W-:Y:S01]  /*6bf0*/  HMMA.16816.F32 R152, R32.reuse, R30, R152 ;  /* 0x0000001e2098723c */ /* 0x040fe20000001898 */
[----:B----4-:R-:W-:Y:S01]  /*6c00*/  F2FP.F16.F32.PACK_AB R175, R181, R178 ;  /* 0x000000b2b5af723e */ /* 0x010fe200000000ff */
[----:B------:R-:W-:Y:S01]  /*6c10*/  FADD.FTZ R178, R178, R213 ;  /* 0x000000d5b2b27221 */ /* 0x000fe20000010000 */
[----:B------:R-:W-:Y:S01]  /*6c20*/  F2FP.F16.F32.PACK_AB R66, R165, R172 ;  /* 0x000000aca542723e */ /* 0x000fe200000000ff */
[----:B------:R-:W-:Y:S01]  /*6c30*/  FADD.FTZ R172, R172, R203 ;  /* 0x000000cbacac7221 */ /* 0x000fe20000010000 */
[----:B---3--:R-:W-:Y:S01]  /*6c40*/  F2FP.F16.F32.PACK_AB R167, R177, R176 ;  /* 0x000000b0b1a7723e */ /* 0x008fe200000000ff */
[----:B------:R-:W-:Y:S01]  /*6c50*/  FADD.FTZ R181, R181, R178 ;  /* 0x000000b2b5b57221 */ /* 0x000fe20000010000 */
[----:B-1----:R-:W-:Y:S01]  /*6c60*/  F2FP.F16.F32.PACK_AB R180, R174, R173 ;  /* 0x000000adaeb4723e */ /* 0x002fe200000000ff */
[----:B------:R-:W-:Y:S01]  /*6c70*/  FADD.FTZ R172, R165, R172 ;  /* 0x000000aca5ac7221 */ /* 0x000fe20000010000 */
[----:B------:R-:W-:Y:S01]  /*6c80*/  LOP3.LUT R6, R6, R167, RZ, 0xc0, !PT ;  /* 0x000000a706067212 */ /* 0x000fe200078ec0ff */
[----:B------:R-:W-:Y:S01]  /*6c90*/  FADD.FTZ R176, R176, R181 ;  /* 0x000000b5b0b07221 */ /* 0x000fe20000010000 */
[----:B------:R-:W-:Y:S01]  /*6ca0*/  LOP3.LUT R7, R7, R180, RZ, 0xc0, !PT ;  /* 0x000000b407077212 */ /* 0x000fe200078ec0ff */
[----:B------:R-:W-:Y:S01]  /*6cb0*/  FADD.FTZ R173, R173, R172 ;  /* 0x000000acadad7221 */ /* 0x000fe20000010000 */
[----:B------:R-:W-:Y:S01]  /*6cc0*/  LOP3.LUT R4, R4, R175, RZ, 0xc0, !PT ;  /* 0x000000af04047212 */ /* 0x000fe200078ec0ff */
[----:B------:R-:W-:Y:S01]  /*6cd0*/  FADD.FTZ R245, R177, R176 ;  /* 0x000000b0b1f57221 */ /* 0x000fe20000010000 */
[----:B------:R-:W-:Y:S01]  /*6ce0*/  LOP3.LUT R5, R5, R66, RZ, 0xc0, !PT ;  /* 0x0000004205057212 */ /* 0x000fe200078ec0ff */
[----:B------:R-:W-:Y:S01]  /*6cf0*/  FADD.FTZ R244, R174, R173 ;  /* 0x000000adaef47221 */ /* 0x000fe20000010000 */
[C---:B------:R-:W-:Y:S02]  /*6d00*/  HMMA.16816.F32 R72, R32.reuse, R24, R72 ;  /* 0x000000182048723c */ /* 0x040fe40000001848 */
[----:B------:R1:W-:Y:S04]  /*6d10*/  STL [R1+0xc], R245 ;  /* 0x00000cf501007387 */ /* 0x0003e80000100800 */
[----:B------:R1:W-:Y:S01]  /*6d20*/  STL [R1+0x8], R244 ;  /* 0x000008f401007387 */ /* 0x0003e20000100800 */
        /* <DEDUP_REMOVED lines=22> */
[----:B-1----:R-:W-:-:S15]  /*6e90*/  @!P0 BRA `(.L_x_324) ;  /* 0x000000a000b48947 */ /* 0x002fde0003800000 */
        /* <DEDUP_REMOVED lines=8> */
[----:B------:R-:W-:Y:S01]  /*6f20*/  UIADD3 UR4, UR19, -0x2, URZ ;  /* 0xfffffffe13047890 */ /* 0x000fe2000fffe03f */
[----:B------:R-:W1:Y:S03]  /*6f30*/  S2R R165, SR_TID.X ;  /* 0x0000000000a57919 */ /* 0x000e660000002100 */
[----:B------:R-:W-:-:S02]  /*6f40*/  USHF.R.S32.HI UR11, URZ, 0x1f, UR4 ;  /* 0x0000001f3f0b7899 */ /* 0x000fc40008011404 */
[----:B------:R-:W-:Y:S01]  /*6f50*/  UIMAD UR10, UR21, UR4, URZ ;  /* 0x00000004150a72a4 */ /* 0x000fe2000f8e023f */
[----:B------:R-:W-:Y:S01]  /*6f60*/  IMAD.U32 R19, RZ, RZ, UR4 ;  /* 0x00000004ff137e24 */ /* 0x000fe2000f8e00ff */
[----:B------:R-:W2:Y:S02]  /*6f70*/  @!P5 LDC.64 R14, c[0x0][0x220] ;  /* 0x00008800ff0edb82 */ /* 0x000ea40000000a00 */
[----:B------:R-:W-:Y:S01]  /*6f80*/  UIMAD UR10, UR11, UR27, UR10 ;  /* 0x0000001b0b0a72a4 */ /* 0x000fe2000f8e020a */
[----:B------:R-:W-:-:S05]  /*6f90*/  IMAD.WIDE.U32 R18, R19, UR27, R218 ;  /* 0x0000001b13127c25 */ /* 0x000fca000f8e00da */
[----:B------:R-:W3:Y:S01]  /*6fa0*/  @!P4 LDC.64 R12, c[0x0][0x220] ;  /* 0x00008800ff0ccb82 */ /* 0x000ee20000000a00 */
[----:B------:R-:W-:Y:S01]  /*6fb0*/  VIADD R16, R19, UR10 ;  /* 0x0000000a13107c36 */ /* 0x000fe20008000000 */
[----:B------:R-:W-:Y:S04]  /*6fc0*/  @P5 STS [R225+0x9000], RZ ;  /* 0x009000ffe1005388 */ /* 0x000fe80000000800 */
[----:B------:R-:W-:Y:S02]  /*6fd0*/  @P5 STS [R225+0x9004], RZ ;  /* 0x009004ffe1005388 */ /* 0x000fe40000000800 */
[----:B------:R-:W4:Y:S02]  /*6fe0*/  @!P3 LDC.64 R10, c[0x0][0x220] ;  /* 0x00008800ff0abb82 */ /* 0x000f240000000a00 */
[----:B------:R-:W-:Y:S06]  /*6ff0*/  @P5 STS.64 [R225+0x9008], RZ ;  /* 0x009008ffe1005388 */ /* 0x000fec0000000a00 */
[----:B------:R-:W4:Y:S01]  /*7000*/  @!P5 LDC.64 R8, c[0x0][0x220] ;  /* 0x00008800ff08db82 */ /* 0x000f220000000a00 */
[C---:B--2---:R-:W-:Y:S01]  /*7010*/  @!P5 LEA R20, P0, R18.reuse, R14, 0x1 ;  /* 0x0000000e1214d211 */ /* 0x044fe200078008ff */
[----:B-1----:R-:W-:Y:S01]  /*7020*/  IMAD.SHL.U32 R165, R165, 0x2, RZ ;  /* 0x00000002a5a57824 */ /* 0x002fe200078e00ff */
[----:B------:R-:W-:-:S02]  /*7030*/  IADD3 R14, P2, R18, UR20, RZ ;  /* 0x00000014120e7c10 */ /* 0x000fc4000ff5e0ff */
[----:B------:R-:W-:-:S03]  /*7040*/  @!P5 LEA.HI.X R21, R18, R15, R16, 0x1, P0 ;  /* 0x0000000f1215d211 */ /* 0x000fc600000f0c10 */
[----:B------:R-:W1:Y:S01]  /*7050*/  @!P4 LDC.64 R6, c[0x0][0x220] ;  /* 0x00008800ff06cb82 */ /* 0x000e620000000a00 */
[C---:B---3--:R-:W-:Y:S01]  /*7060*/  @!P4 LEA R12, P1, R18.reuse, R12, 0x1 ;  /* 0x0000000c120cc211 */ /* 0x048fe200078208ff */
[----:B------:R-:W-:Y:S01]  /*7070*/  @!PT LDS RZ, [RZ] ;  /* 0x00000000fffff984 */ /* 0x000fe20000000800 */
[----:B------:R-:W-:Y:S01]  /*7080*/  @!PT LDS RZ, [RZ] ;  /* 0x00000000fffff984 */ /* 0x000fe20000000800 */
[----:B------:R-:W-:Y:S01]  /*7090*/  @!PT LDS RZ, [RZ] ;  /* 0x00000000fffff984 */ /* 0x000fe20000000800 */
[----:B------:R-:W-:Y:S03]  /*70a0*/  @!P5 LDGSTS.E.BYPASS.LTC128B.128 [R225+0x9000], desc[UR22][R20.64] ;  /* 0x0900000014e1dfae */ /* 0x000fe6000b901d56 */
[C-C-:B------:R-:W-:Y:S01]  /*70b0*/  @!P4 LEA.HI.X R13, R18.reuse, R13, R16.reuse, 0x1, P1 ;  /* 0x0000000d120dc211 */ /* 0x140fe200008f0c10 */
[----:B------:R-:W-:Y:S02]  /*70c0*/  @P4 STS.128 [R225+0xa000], RZ ;  /* 0x00a000ffe1004388 */ /* 0x000fe40000000c00 */
[----:B------:R-:W2:Y:S01]  /*70d0*/  @!P3 LDC.64 R4, c[0x0][0x220] ;  /* 0x00008800ff04bb82 */ /* 0x000ea20000000a00 */
[C---:B----4-:R-:W-:Y:S01]  /*70e0*/  @!P3 LEA R10, P0, R18.reuse, R10, 0x1 ;  /* 0x0000000a120ab211 */ /* 0x050fe200078008ff */
[----:B------:R-:W-:Y:S01]  /*70f0*/  @!PT LDS RZ, [RZ] ;  /* 0x00000000fffff984 */ /* 0x000fe20000000800 */
[----:B------:R-:W-:Y:S01]  /*7100*/  @!PT LDS RZ, [RZ] ;  /* 0x00000000fffff984 */ /* 0x000fe20000000800 */
[----:B------:R-:W-:Y:S01]  /*7110*/  @!PT LDS RZ, [RZ] ;  /* 0x00000000fffff984 */ /* 0x000fe20000000800 */
[----:B------:R-:W-:Y:S03]  /*7120*/  @!P4 LDGSTS.E.BYPASS.LTC128B.128 [R225+0xa000], desc[UR22][R12.64+0x40] ;  /* 0x0a0000400ce1cfae */ /* 0x000fe6000b901d56 */
[----:B------:R-:W-:Y:S01]  /*7130*/  @!P3 LEA.HI.X R11, R18, R11, R16, 0x1, P0 ;  /* 0x0000000b120bb211 */ /* 0x000fe200000f0c10 */
[----:B------:R-:W-:Y:S01]  /*7140*/  @P3 STS.128 [R225+0xb000], RZ ;  /* 0x00b000ffe1003388 */ /* 0x000fe20000000c00 */
[----:B------:R-:W-:-:S02]  /*7150*/  IADD3.X R16, R16, UR12, RZ, P2, !PT ;  /* 0x0000000c10107c10 */ /* 0x000fc400097fe4ff */
[C---:B------:R-:W-:Y:S01]  /*7160*/  @!P5 LEA R8, P2, R14.reuse, R8, 0x1 ;  /* 0x000000080e08d211 */ /* 0x040fe200078408ff */
[----:B------:R-:W-:Y:S01]  /*7170*/  @!PT LDS RZ, [RZ] ;  /* 0x00000000fffff984 */ /* 0x000fe20000000800 */
[----:B------:R-:W-:Y:S01]  /*7180*/  @!PT LDS RZ, [RZ] ;  /* 0x00000000fffff984 */ /* 0x000fe20000000800 */
[----:B------:R-:W-:Y:S01]  /*7190*/  @!PT LDS RZ, [RZ] ;  /* 0x00000000fffff984 */ /* 0x000fe20000000800 */
[----:B------:R-:W-:Y:S03]  /*71a0*/  @!P3 LDGSTS.E.BYPASS.LTC128B.128 [R225+0xb000], desc[UR22][R10.64+0x80] ;  /* 0x0b0000800ae1bfae */ /* 0x000fe6000b901d56 */
        /* <DEDUP_REMOVED lines=14> */
[----:B------:R-:W-:-:S03]  /*7290*/  @!P3 LEA.HI.X R23, R14, R5, R16, 0x1, P0 ;  /* 0x000000050e17b211 */ /* 0x000fc600000f0c10 */
[----:B------:R-:W-:Y:S04]  /*72a0*/  @P3 STS.128 [R225+0xb800], RZ ;  /* 0x00b800ffe1003388 */ /* 0x000fe80000000c00 */
[----:B------:R-:W-:Y:S01]  /*72b0*/  @!PT LDS RZ, [RZ] ;  /* 0x00000000fffff984 */ /* 0x000fe20000000800 */
[----:B------:R-:W-:Y:S01]  /*72c0*/  @!PT LDS RZ, [RZ] ;  /* 0x00000000fffff984 */ /* 0x000fe20000000800 */
[----:B------:R-:W-:Y:S01]  /*72d0*/  @!PT LDS RZ, [RZ] ;  /* 0x00000000fffff984 */ /* 0x000fe20000000800 */
[----:B------:R2:W-:Y:S04]  /*72e0*/  @!P3 LDGSTS.E.BYPASS.LTC128B.128 [R225+0xb800], desc[UR22][R22.64+0x80] ;  /* 0x0b80008016e1bfae */ /* 0x0005e8000b901d56 */
[----:B------:R-:W-:Y:S04]  /*72f0*/  LDSM.16.M88.4 R192, [R223+0x6000] ;  /* 0x00600000dfc0783b */ /* 0x000fe80000000200 */
[----:B------:R-:W3:Y:S04]  /*7300*/  LDSM.16.M88.4 R4, [R224+0x1000] ;  /* 0x00100000e004783b */ /* 0x000ee80000000200 */
[----:B------:R-:W4:Y:S04]  /*7310*/  LDSM.16.M88.4 R184, [R223+0x6400] ;  /* 0x00640000dfb8783b */ /* 0x000f280000000200 */
[----:B------:R-:W1:Y:S04]  /*7320*/  LDSM.16.M88.4 R176, [R223+0x6800] ;  /* 0x00680000dfb0783b */ /* 0x000e680000000200 */
[----:B------:R-:W2:Y:S04]  /*7330*/  LDSM.16.M88.4 R60, [R223+0x6c00] ;  /* 0x006c0000df3c783b */ /* 0x000ea80000000200 */
[----:B------:R-:W-:Y:S04]  /*7340*/  LDSM.16.M88.4 R212, [R220+0x6000] ;  /* 0x00600000dcd4783b */ /* 0x000fe80000000200 */
[----:B------:R-:W2:Y:S04]  /*7350*/  LDSM.16.M88.4 R36, [R222+0x1000] ;  /* 0x00100000de24783b */ /* 0x000ea80000000200 */
[----:B------:R-:W2:Y:S04]  /*7360*/  LDSM.16.M88.4 R204, [R220+0x6400] ;  /* 0x00640000dccc783b */ /* 0x000ea80000000200 */
[----:B------:R-:W2:Y:S04]  /*7370*/  LDSM.16.M88.4 R200, [R220+0x6800] ;  /* 0x00680000dcc8783b */ /* 0x000ea80000000200 */
[----:B------:R-:W2:Y:S04]  /*7380*/  LDSM.16.M88.4 R196, [R220+0x6c00] ;  /* 0x006c0000dcc4783b */ /* 0x000ea80000000200 */
[----:B------:R-:W2:Y:S01]  /*7390*/  LDSM.16.M88.4 R64, [R224] ;  /* 0x00000000e040783b */ /* 0x000ea20000000200 */
[C---:B---3--:R-:W-:Y:S03]  /*73a0*/  HMMA.16816.F32 R32, R4.reuse, R192, RZ ;  /* 0x000000c00420723c */ /* 0x048fe600000018ff */
[----:B------:R-:W3:Y:S04]  /*73b0*/  LDSM.16.M88.4 R208, [R222] ;  /* 0x00000000ded0783b */ /* 0x000ee80000000200 */
[----:B------:R-:W-:Y:S01]  /*73c0*/  LDSM.16.M88.4 R56, [R224+0x3000] ;  /* 0x00300000e038783b */ /* 0x000fe20000000200 */
[C---:B----4-:R-:W-:Y:S03]  /*73d0*/  HMMA.16816.F32 R24, R4.reuse, R184, RZ ;  /* 0x000000b80418723c */ /* 0x050fe600000018ff */
[----:B------:R-:W4:Y:S03]  /*73e0*/  LDSM.16.M88.4 R52, [R223+0x7000] ;  /* 0x00700000df34783b */ /* 0x000f260000000200 */
[C---:B-1----:R-:W-:Y:S01]  /*73f0*/  HMMA.16816.F32 R16, R4.reuse, R176, RZ ;  /* 0x000000b00410723c */ /* 0x042fe200000018ff */
[----:B------:R-:W1:Y:S04]  /*7400*/  LDSM.16.M88.4 R48, [R223+0x7400] ;  /* 0x00740000df30783b */ /* 0x000e680000000200 */
[----:B------:R-:W1:Y:S01]  /*7410*/  LDSM.16.M88.4 R44, [R223+0x7800] ;  /* 0x00780000df2c783b */ /* 0x000e620000000200 */
[C---:B--2---:R-:W-:Y:S03]  /*7420*/  HMMA.16816.F32 R8, R4.reuse, R60, RZ ;  /* 0x0000003c0408723c */ /* 0x044fe600000018ff */
[----:B------:R-:W2:Y:S03]  /*7430*/  LDSM.16.M88.4 R40, [R223+0x7c00] ;  /* 0x007c0000df28783b */ /* 0x000ea60000000200 */
[C---:B------:R-:W-:Y:S01]  /*7440*/  HMMA.16816.F32 R28, R4.reuse, R194, RZ ;  /* 0x000000c2041c723c */ /* 0x040fe200000018ff */
[----:B------:R-:W0:Y:S05]  /*7450*/  LDGDEPBAR ;  /* 0x00000000000079af */ /* 0x000e2a0000000000 */
[C---:B------:R-:W-:Y:S06]  /*7460*/  HMMA.16816.F32 R20, R4.reuse, R186, RZ ;  /* 0x000000ba0414723c */ /* 0x040fec00000018ff */
[C---:B------:R-:W-:Y:S06]  /*7470*/  HMMA.16816.F32 R12, R4.reuse, R178, RZ ;  /* 0x000000b2040c723c */ /* 0x040fec00000018ff */
[----:B------:R-:W-:Y:S06]  /*7480*/  HMMA.16816.F32 R4, R4, R62, RZ ;  /* 0x0000003e0404723c */ /* 0x000fec00000018ff */
        /* <DEDUP_REMOVED lines=16> */
[----:B------:R-:W2:Y:S05]  /*7590*/  LDSM.16.M88.4 R60, [R224+0x2000] ;  /* 0x00200000e03c783b */ /* 0x000eaa0000000200 */
[C---:B---3--:R-:W-:Y:S06]  /*75a0*/  HMMA.16816.F32 R192, R208.reuse, R214, R192 ;  /* 0x000000d6d0c0723c */ /* 0x048fec00000018c0 */
[C---:B------:R-:W-:Y:S01]  /*75b0*/  HMMA.16816.F32 R36, R208.reuse, R212, R36 ;  /* 0x000000d4d024723c */ /* 0x040fe20000001824 */
[----:B------:R-:W-:Y:S05]  /*75c0*/  LDSM.16.M88.4 R212, [R222+0x2000] ;  /* 0x00200000ded4783b */ /* 0x000fea0000000200 */
[C---:B------:R-:W-:Y:S06]  /*75d0*/  HMMA.16816.F32 R188, R208.reuse, R204, R188 ;  /* 0x000000ccd0bc723c */ /* 0x040fec00000018bc */
[C---:B------:R-:W-:Y:S06]  /*75e0*/  HMMA.16816.F32 R180, R208.reuse, R200, R180 ;  /* 0x000000c8d0b4723c */ /* 0x040fec00000018b4 */
[C---:B------:R-:W-:Y:S06]  /*75f0*/  HMMA.16816.F32 R172, R208.reuse, R196, R172 ;  /* 0x000000c4d0ac723c */ /* 0x040fec00000018ac */
[C---:B------:R-:W-:Y:S01]  /*7600*/  HMMA.16816.F32 R184, R208.reuse, R206, R184 ;  /* 0x000000ced0b8723c */ /* 0x040fe200000018b8 */
[----:B------:R-:W-:Y:S05]  /*7610*/  LDSM.16.M88.4 R204, [R222+0x3000] ;  /* 0x00300000decc783b */ /* 0x000fea0000000200 */
[C---:B------:R-:W-:Y:S01]  /*7620*/  HMMA.16816.F32 R176, R208.reuse, R202, R176 ;  /* 0x000000cad0b0723c */ /* 0x040fe200000018b0 */
[----:B------:R-:W3:Y:S05]  /*7630*/  LDSM.16.M88.4 R200, [R220+0x7000] ;  /* 0x00700000dcc8783b */ /* 0x000eea0000000200 */
[----:B------:R-:W-:Y:S01]  /*7640*/  HMMA.16816.F32 R64, R208, R198, R64 ;  /* 0x000000c6d040723c */ /* 0x000fe20000001840 */
[----:B------:R-:W3:Y:S04]  /*7650*/  LDSM.16.M88.4 R196, [R220+0x7400] ;  /* 0x00740000dcc4783b */ /* 0x000ee80000000200 */
[----:B------:R-:W3:Y:S01]  /*7660*/  LDSM.16.M88.4 R208, [R220+0x7800] ;  /* 0x00780000dcd0783b */ /* 0x000ee20000000200 */
[C---:B----4-:R-:W-:Y:S06]  /*7670*/  HMMA.16816.F32 R32, R56.reuse, R52, R32 ;  /* 0x000000343820723c */ /* 0x050fec0000001820 */
[C---:B-1----:R-:W-:Y:S06]  /*7680*/  HMMA.16816.F32 R24, R56.reuse, R48, R24 ;  /* 0x000000303818723c */ /* 0x042fec0000001818 */
[C---:B------:R-:W-:Y:S06]  /*7690*/  HMMA.16816.F32 R16, R56.reuse, R44, R16 ;  /* 0x0000002c3810723c */ /* 0x040fec0000001810 */
        /* <DEDUP_REMOVED lines=8> */
[----:B------:R-:W-:Y:S05]  /*7720*/  LDSM.16.M88.4 R52, [R223+0x8400] ;  /* 0x00840000df34783b */ /* 0x000fea0000000200 */
[C---:B------:R-:W-:Y:S06]  /*7730*/  HMMA.16816.F32 R188, R60.reuse, R48, R188 ;  /* 0x000000303cbc723c */ /* 0x040fec00000018bc */
[C---:B------:R-:W-:Y:S01]  /*7740*/  HMMA.16816.F32 R184, R60.reuse, R50, R184 ;  /* 0x000000323cb8723c */ /* 0x040fe200000018b8 */
[----:B------:R-:W-:Y:S05]  /*7750*/  LDSM.16.M88.4 R48, [R224+0x4000] ;  /* 0x00400000e030783b */ /* 0x000fea0000000200 */
[C---:B------:R-:W-:Y:S06]  /*7760*/  HMMA.16816.F32 R180, R60.reuse, R44, R180 ;  /* 0x0000002c3cb4723c */ /* 0x040fec00000018b4 */
[C---:B------:R-:W-:Y:S01]  /*7770*/  HMMA.16816.F32 R176, R60.reuse, R46, R176 ;  /* 0x0000002e3cb0723c */ /* 0x040fe200000018b0 */
[----:B------:R-:W-:Y:S05]  /*7780*/  LDSM.16.M88.4 R44, [R224+0x5000] ;  /* 0x00500000e02c783b */ /* 0x000fea0000000200 */
[C---:B------:R-:W-:Y:S06]  /*7790*/  HMMA.16816.F32 R172, R60.reuse, R40, R172 ;  /* 0x000000283cac723c */ /* 0x040fec00000018ac */
[----:B------:R-:W-:Y:S01]  /*77a0*/  HMMA.16816.F32 R64, R60, R42, R64 ;  /* 0x0000002a3c40723c */ /* 0x000fe20000001840 */
[----:B------:R-:W2:Y:S04]  /*77b0*/  LDSM.16.M88.4 R40, [R223+0x8000] ;  /* 0x00800000df28783b */ /* 0x000ea80000000200 */
[----:B------:R-:W-:Y:S01]  /*77c0*/  LDSM.16.M88.4 R60, [R223+0x8c00] ;  /* 0x008c0000df3c783b */ /* 0x000fe20000000200 */
[-C--:B---3--:R-:W-:Y:S06]  /*77d0*/  HMMA.16816.F32 R192, R212, R202.reuse, R192 ;  /* 0x000000cad4c0723c */ /* 0x088fec00000018c0 */
[----:B------:R-:W-:Y:S06]  /*77e0*/  HMMA.16816.F32 R28, R204, R202, R28 ;  /* 0x000000cacc1c723c */ /* 0x000fec000000181c */
[C---:B------:R-:W-:Y:S06]  /*77f0*/  HMMA.16816.F32 R36, R212.reuse, R200, R36 ;  /* 0x000000c8d424723c */ /* 0x040fec0000001824 */
[C---:B------:R-:W-:Y:S06]  /*7800*/  HMMA.16816.F32 R188, R212.reuse, R196, R188 ;  /* 0x000000c4d4bc723c */ /* 0x040fec00000018bc */
[C---:B------:R-:W-:Y:S06]  /*7810*/  HMMA.16816.F32 R184, R212.reuse, R198, R184 ;  /* 0x000000c6d4b8723c */ /* 0x040fec00000018b8 */
[C---:B------:R-:W-:Y:S06]  /*7820*/  HMMA.16816.F32 R180, R212.reuse, R208, R180 ;  /* 0x000000d0d4b4723c */ /* 0x040fec00000018b4 */
[C---:B------:R-:W-:Y:S06]  /*7830*/  HMMA.16816.F32 R176, R212.reuse, R210, R176 ;  /* 0x000000d2d4b0723c */ /* 0x040fec00000018b0 */
[----:B-1----:R-:W-:Y:S06]  /*7840*/  HMMA.16816.F32 R172, R212, R56, R172 ;  /* 0x00000038d4ac723c */ /* 0x002fec00000018ac */
[C---:B------:R-:W-:Y:S01]  /*7850*/  HMMA.16816.F32 R32, R204.reuse, R200, R32 ;  /* 0x000000c8cc20723c */ /* 0x040fe20000001820 */
[----:B------:R-:W-:Y:S05]  /*7860*/  LDSM.16.M88.4 R200, [R222+0x4000] ;  /* 0x00400000dec8783b */ /* 0x000fea0000000200 */
[C---:B------:R-:W-:Y:S06]  /*7870*/  HMMA.16816.F32 R8, R204.reuse, R56, R8 ;  /* 0x00000038cc08723c */ /* 0x040fec0000001808 */
[-C--:B------:R-:W-:Y:S06]  /*7880*/  HMMA.16816.F32 R4, R204, R58.reuse, R4 ;  /* 0x0000003acc04723c */ /* 0x080fec0000001804 */
[----:B------:R-:W-:Y:S01]  /*7890*/  HMMA.16816.F32 R212, R212, R58, R64 ;  /* 0x0000003ad4d4723c */ /* 0x000fe20000001840 */
[----:B------:R-:W1:Y:S04]  /*78a0*/  LDSM.16.M88.4 R56, [R220+0x8000] ;  /* 0x00800000dc38783b */ /* 0x000e680000000200 */
[----:B------:R-:W3:Y:S01]  /*78b0*/  LDSM.16.M88.4 R64, [R222+0x5000] ;  /* 0x00500000de40783b */ /* 0x000ee20000000200 */
[C---:B------:R-:W-:Y:S06]  /*78c0*/  HMMA.16816.F32 R24, R204.reuse, R196, R24 ;  /* 0x000000c4cc18723c */ /* 0x040fec0000001818 */
[C---:B------:R-:W-:Y:S01]  /*78d0*/  HMMA.16816.F32 R20, R204.reuse, R198, R20 ;  /* 0x000000c6cc14723c */ /* 0x040fe20000001814 */
[----:B------:R-:W4:Y:S05]  /*78e0*/  LDSM.16.M88.4 R196, [R223+0x8800] ;  /* 0x00880000dfc4783b */ /* 0x000f2a0000000200 */
[C---:B------:R-:W-:Y:S06]  /*78f0*/  HMMA.16816.F32 R16, R204.reuse, R208, R16 ;  /* 0x000000d0cc10723c */ /* 0x040fec0000001810 */
[----:B------:R-:W-:Y:S01]  /*7900*/  HMMA.16816.F32 R12, R204, R210, R12 ;  /* 0x000000d2cc0c723c */ /* 0x000fe2000000180c */
[----:B------:R-:W4:Y:S05]  /*7910*/  LDSM.16.M88.4 R204, [R220+0x8400] ;  /* 0x00840000dccc783b */ /* 0x000f2a0000000200 */
[-C--:B--2---:R-:W-:Y:S06]  /*7920*/  HMMA.16816.F32 R192, R48, R42.reuse, R192 ;  /* 0x0000002a30c0723c */ /* 0x084fec00000018c0 */
[----:B------:R-:W-:Y:S06]  /*7930*/  HMMA.16816.F32 R28, R44, R42, R28 ;  /* 0x0000002a2c1c723c */ /* 0x000fec000000181c */
[-C--:B------:R-:W-:Y:S06]  /*7940*/  HMMA.16816.F32 R188, R48, R52.reuse, R188 ;  /* 0x0000003430bc723c */ /* 0x080fec00000018bc */
[----:B------:R-:W-:Y:S06]  /*7950*/  HMMA.16816.F32 R24, R44, R52, R24 ;  /* 0x000000342c18723c */ /* 0x000fec0000001818 */
[----:B-1----:R-:W-:Y:S06]  /*7960*/  HMMA.16816.F32 R192, R200, R58, R192 ;  /* 0x0000003ac8c0723c */ /* 0x002fec00000018c0 */
[----:B------:R-:W-:Y:S06]  /*7970*/  HMMA.16816.F32 R32, R44, R40, R32 ;  /* 0x000000282c20723c */ /* 0x000fec0000001820 */
[----:B---3--:R-:W-:Y:S06]  /*7980*/  HMMA.16816.F32 R28, R64, R58, R28 ;  /* 0x0000003a401c723c */ /* 0x008fec000000181c */
[----:B------:R-:W-:Y:S01]  /*7990*/  HMMA.16816.F32 R36, R48, R40, R36 ;  /* 0x000000283024723c */ /* 0x000fe20000001824 */
[----:B------:R-:W-:-:S05]  /*79a0*/  IMAD.U32 R59, RZ, RZ, UR24 ;  /* 0x00000018ff3b7e24 */ /* 0x000fca000f8e00ff */
[----:B------:R-:W-:Y:S01]  /*79b0*/  HMMA.16816.F32 R20, R44, R54, R20 ;  /* 0x000000362c14723c */ /* 0x000fe20000001814 */
[----:B------:R-:W-:-:S05]  /*79c0*/  LOP3.LUT R40, R165, 0x6, RZ, 0xc0, !PT ;  /* 0x00000006a5287812 */ /* 0x000fca00078ec0ff */
[----:B------:R-:W-:Y:S01]  /*79d0*/  IMAD R59, R59, 0x40, R40 ;  /* 0x000000403b3b7824 */ /* 0x000fe200078e0228 */
[C---:B----4-:R-:W-:Y:S01]  /*79e0*/  HMMA.16816.F32 R16, R44.reuse, R196, R16 ;  /* 0x000000c42c10723c */ /* 0x050fe20000001810 */
[----:B------:R-:W1:Y:S05]  /*79f0*/  LDSM.16.M88.4 R40, [R220+0x8800] ;  /* 0x00880000dc28783b */ /* 0x000e6a0000000200 */
[C---:B------:R-:W-:Y:S06]  /*7a00*/  HMMA.16816.F32 R12, R44.reuse, R198, R12 ;  /* 0x000000c62c0c723c */ /* 0x040fec000000180c */
[C---:B------:R-:W-:Y:S06]  /*7a10*/  HMMA.16816.F32 R8, R44.reuse, R60, R8 ;  /* 0x0000003c2c08723c */ /* 0x040fec0000001808 */
[----:B------:R-:W-:Y:S06]  /*7a20*/  HMMA.16816.F32 R4, R44, R62, R4 ;  /* 0x0000003e2c04723c */ /* 0x000fec0000001804 */
[----:B------:R-:W-:Y:S01]  /*7a30*/  HMMA.16816.F32 R188, R200, R204, R188 ;  /* 0x000000ccc8bc723c */ /* 0x000fe200000018bc */
[----:B------:R-:W-:-:S02]  /*7a40*/  VIADD R45, R59, 0x8 ;  /* 0x000000083b2d7836 */ /* 0x000fc40000000000 */
[----:B------:R-:W-:-:S03]  /*7a50*/  VIADD R44, R59, 0x9 ;  /* 0x000000093b2c7836 */ /* 0x000fc60000000000 */
[----:B------:R-:W-:Y:S01]  /*7a60*/  HMMA.16816.F32 R184, R48, R54, R184 ;  /* 0x0000003630b8723c */ /* 0x000fe200000018b8 */
[C---:B------:R-:W-:Y:S02]  /*7a70*/  ISETP.GE.AND P1, PT, R45.reuse, R229, PT ;  /* 0x000000e52d00720c */ /* 0x040fe40003f26270 */
[C---:B------:R-:W-:Y:S02]  /*7a80*/  ISETP.GE.AND P2, PT, R45.reuse, R228, PT ;  /* 0x000000e42d00720c */ /* 0x040fe40003f46270 */
[CC--:B------:R-:W-:Y:S01]  /*7a90*/  ISETP.GE.AND P6, PT, R45.reuse, R227.reuse, PT ;  /* 0x000000e32d00720c */ /* 0x0c0fe20003fc6270 */
[----:B------:R-:W-:Y:S01]  /*7aa0*/  HMMA.16816.F32 R24, R64, R204, R24 ;  /* 0x000000cc4018723c */ /* 0x000fe20000001818 */
[----:B------:R-:W-:Y:S02]  /*7ab0*/  ISETP.GE.AND P0, PT, R45, R226, PT ;  /* 0x000000e22d00720c */ /* 0x000fe40003f06270 */
[----:B------:R-:W-:Y:S02]  /*7ac0*/  FSEL R45, R192, -INF , !P1 ;  /* 0xff800000c02d7808 */ /* 0x000fe40004800000 */
[----:B------:R-:W-:Y:S01]  /*7ad0*/  ISETP.GE.AND P1, PT, R44, R227, PT ;  /* 0x000000e32c00720c */ /* 0x000fe20003f26270 */
[----:B------:R-:W-:Y:S01]  /*7ae0*/  HMMA.16816.F32 R176, R48, R198, R176 ;  /* 0x000000c630b0723c */ /* 0x000fe200000018b0 */
[----:B------:R-:W-:-:S02]  /*7af0*/  FSEL R47, R30, -INF , !P0 ;  /* 0xff8000001e2f7808 */ /* 0x000fc40004000000 */
[----:B------:R-:W-:Y:S01]  /*7b00*/  FSEL R46, R29, -INF , !P1 ;  /* 0xff8000001d2e7808 */ /* 0x000fe20004800000 */
[C---:B------:R-:W-:Y:S01]  /*7b10*/  VIADD R29, R59.reuse, 0x10 ;  /* 0x000000103b1d7836 */ /* 0x040fe20000000000 */
[----:B------:R-:W-:Y:S01]  /*7b20*/  ISETP.GE.AND P0, PT, R44, R226, PT ;  /* 0x000000e22c00720c */ /* 0x000fe20003f06270 */
[----:B------:R-:W-:Y:S01]  /*7b30*/  HMMA.16816.F32 R180, R48, R196, R180 ;  /* 0x000000c430b4723c */ /* 0x000fe200000018b4 */
[----:B------:R-:W-:Y:S01]  /*7b40*/  FSEL R243, R28, -INF , !P6 ;  /* 0xff8000001cf37808 */ /* 0x000fe20007000000 */
[----:B------:R-:W-:Y:S01]  /*7b50*/  VIADD R28, R59, 0x11 ;  /* 0x000000113b1c7836 */ /* 0x000fe20000000000 */
[----:B------:R-:W-:Y:S02]  /*7b60*/  FSEL R198, R31, -INF , !P0 ;  /* 0xff8000001fc67808 */ /* 0x000fe40004000000 */
[-C--:B------:R-:W-:Y:S01]  /*7b70*/  ISETP.GE.AND P0, PT, R29, R229.reuse, PT ;  /* 0x000000e51d00720c */ /* 0x080fe20003f06270 */
[----:B------:R-:W-:Y:S01]  /*7b80*/  HMMA.16816.F32 R184, R200, R206, R184 ;  /* 0x000000cec8b8723c */ /* 0x000fe200000018b8 */
[----:B------:R-:W-:-:S02]  /*7b90*/  ISETP.GE.AND P6, PT, R44, R229, PT ;  /* 0x000000e52c00720c */ /* 0x000fc40003fc6270 */
[----:B------:R-:W-:Y:S02]  /*7ba0*/  ISETP.GE.AND P1, PT, R44, R228, PT ;  /* 0x000000e42c00720c */ /* 0x000fe40003f26270 */
[----:B------:R-:W-:Y:S01]  /*7bb0*/  FSEL R44, R194, -INF , !P2 ;  /* 0xff800000c22c7808 */ /* 0x000fe20005000000 */
[C---:B------:R-:W-:Y:S01]  /*7bc0*/  HMMA.16816.F32 R20, R64.reuse, R206, R20 ;  /* 0x000000ce4014723c */ /* 0x040fe20000001814 */
[----:B------:R-:W-:Y:S02]  /*7bd0*/  FSEL R205, R188, -INF , !P0 ;  /* 0xff800000bccd7808 */ /* 0x000fe40004000000 */
[----:B------:R-:W-:Y:S02]  /*7be0*/  ISETP.GE.AND P2, PT, R29, R227, PT ;  /* 0x000000e31d00720c */ /* 0x000fe40003f46270 */
[----:B------:R-:W-:Y:S01]  /*7bf0*/  ISETP.GE.AND P0, PT, R28, R229, PT ;  /* 0x000000e51c00720c */ /* 0x000fe20003f06270 */
[----:B-1----:R-:W-:Y:S01]  /*7c00*/  HMMA.16816.F32 R16, R64, R40, R16 ;  /* 0x000000284010723c */ /* 0x002fe20000001810 */
[----:B------:R-:W-:-:S02]  /*7c10*/  FSEL R246, R195, -INF , !P1 ;  /* 0xff800000c3f67808 */ /* 0x000fc40004800000 */
[----:B------:R-:W-:Y:S02]  /*7c20*/  FSEL R199, R24, -INF , !P2 ;  /* 0xff80000018c77808 */ /* 0x000fe40005000000 */
[----:B------:R-:W-:Y:S01]  /*7c30*/  FSEL R207, R189, -INF , !P0 ;  /* 0xff800000bdcf7808 */ /* 0x000fe20004000000 */
        /* <DEDUP_REMOVED lines=9> */
[----:B------:R-:W1:Y:S01]  /*7cd0*/  LDSM.16.M88.4 R24, [R220+0x8c00] ;  /* 0x008c0000dc18783b */ /* 0x000e620000000200 */
[----:B------:R-:W-:Y:S01]  /*7ce0*/  FSEL R248, R193, -INF , !P6 ;  /* 0xff800000c1f87808 */ /* 0x000fe20007000000 */
[----:B------:R-:W-:-:S04]  /*7cf0*/  DEPBAR.LE SB0, 0x0 ;  /* 0x000080000000791a */ /* 0x000fc80000000000 */
[-C--:B------:R-:W-:Y:S01]  /*7d00*/  ISETP.GE.AND P6, PT, R29, R228.reuse, PT ;  /* 0x000000e41d00720c */ /* 0x080fe20003fc6270 */
[C---:B------:R-:W-:Y:S01]  /*7d10*/  VIADD R29, R59.reuse, 0x18 ;  /* 0x000000183b1d7836 */ /* 0x040fe20000000000 */
[----:B------:R-:W-:Y:S02]  /*7d20*/  HMMA.16816.F32 R176, R200, R42, R176 ;  /* 0x0000002ac8b0723c */ /* 0x000fe400000018b0 */
[----:B------:R-:W-:Y:S02]  /*7d30*/  FSEL R190, R190, -INF , !P6 ;  /* 0xff800000bebe7808 */ /* 0x000fe40007000000 */
[----:B------:R-:W-:Y:S01]  /*7d40*/  ISETP.GE.AND P6, PT, R28, R228, PT ;  /* 0x000000e41c00720c */ /* 0x000fe20003fc6270 */
[----:B------:R-:W-:Y:S01]  /*7d50*/  VIADD R28, R59, 0x19 ;  /* 0x000000193b1c7836 */ /* 0x000fe20000000000 */
[C---:B------:R-:W-:Y:S01]  /*7d60*/  ISETP.GE.AND P1, PT, R29.reuse, R229, PT ;  /* 0x000000e51d00720c */ /* 0x040fe20003f26270 */
[----:B------:R-:W-:Y:S01]  /*7d70*/  HMMA.16816.F32 R212, R48, R62, R212 ;  /* 0x0000003e30d4723c */ /* 0x000fe200000018d4 */
[----:B------:R-:W-:-:S02]  /*7d80*/  ISETP.GE.AND P0, PT, R29, R226, PT ;  /* 0x000000e21d00720c */ /* 0x000fc40003f06270 */
[----:B------:R-:W-:Y:S02]  /*7d90*/  FSEL R192, R191, -INF , !P6 ;  /* 0xff800000bfc07808 */ /* 0x000fe40007000000 */
[----:B------:R-:W-:Y:S01]  /*7da0*/  FSEL R194, R184, -INF , !P1 ;  /* 0xff800000b8c27808 */ /* 0x000fe20004800000 */
[-C--:B------:R-:W-:Y:S01]  /*7db0*/  HMMA.16816.F32 R36, R200, R56.reuse, R36 ;  /* 0x00000038c824723c */ /* 0x080fe20000001824 */
[C---:B------:R-:W-:Y:S02]  /*7dc0*/  ISETP.GE.AND P2, PT, R29.reuse, R228, PT ;  /* 0x000000e41d00720c */ /* 0x040fe40003f46270 */
[-C--:B------:R-:W-:Y:S01]  /*7dd0*/  ISETP.GE.AND P6, PT, R29, R227.reuse, PT ;  /* 0x000000e31d00720c */ /* 0x080fe20003fc6270 */
[----:B------:R-:W-:Y:S01]  /*7de0*/  VIADD R29, R59, 0x20 ;  /* 0x000000203b1d7836 */ /* 0x000fe20000000000 */
[----:B------:R-:W-:Y:S01]  /*7df0*/  ISETP.GE.AND P1, PT, R28, R227, PT ;  /* 0x000000e31c00720c */ /* 0x000fe20003f26270 */
[----:B------:R-:W-:Y:S01]  /*7e00*/  HMMA.16816.F32 R32, R64, R56, R32 ;  /* 0x000000384020723c */ /* 0x000fe20000001820 */
[----:B------:R-:W-:-:S02]  /*7e10*/  FSEL R22, R22, -INF , !P0 ;  /* 0xff80000016167808 */ /* 0x000fc40004000000 */
[----:B------:R-:W-:Y:S02]  /*7e20*/  ISETP.GE.AND P0, PT, R28, R226, PT ;  /* 0x000000e21c00720c */ /* 0x000fe40003f06270 */
[----:B------:R-:W-:Y:S02]  /*7e30*/  FSEL R20, R20, -INF , !P6 ;  /* 0xff80000014147808 */ /* 0x000fe40007000000 */
[----:B------:R-:W-:Y:S02]  /*7e40*/  FSEL R21, R21, -INF , !P1 ;  /* 0xff80000015157808 */ /* 0x000fe40004800000 */
[CC--:B------:R-:W-:Y:S02]  /*7e50*/  ISETP.GE.AND P6, PT, R28.reuse, R229.reuse, PT ;  /* 0x000000e51c00720c */ /* 0x0c0fe40003fc6270 */
[----:B------:R-:W-:Y:S01]  /*7e60*/  ISETP.GE.AND P1, PT, R28, R228, PT ;  /* 0x000000e41c00720c */ /* 0x000fe20003f26270 */
[----:B------:R-:W-:Y:S01]  /*7e70*/  VIADD R28, R59, 0x21 ;  /* 0x000000213b1c7836 */ /* 0x000fe20000000000 */
[----:B------:R-:W-:Y:S01]  /*7e80*/  FSEL R23, R23, -INF , !P0 ;  /* 0xff80000017177808 */ /* 0x000fe20004000000 */
[----:B-1----:R-:W-:Y:S01]  /*7e90*/  HMMA.16816.F32 R172, R200, R24, R172 ;  /* 0x00000018c8ac723c */ /* 0x002fe200000018ac */
[----:B------:R-:W-:Y:S01]  /*7ea0*/  BAR.SYNC.DEFER_BLOCKING 0x0 ;  /* 0x0000000000007b1d */ /* 0x000fe20000010000 */
[----:B------:R-:W-:-:S02]  /*7eb0*/  ISETP.GE.AND P0, PT, R29, R229, PT ;  /* 0x000000e51d00720c */ /* 0x000fc40003f06270 */
[----:B------:R-:W-:Y:S02]  /*7ec0*/  FSEL R186, R186, -INF , !P2 ;  /* 0xff800000baba7808 */ /* 0x000fe40005000000 */
[----:B------:R-:W-:Y:S01]  /*7ed0*/  FSEL R196, R185, -INF , !P6 ;  /* 0xff800000b9c47808 */ /* 0x000fe20007000000 */
[----:B------:R-:W-:Y:S01]  /*7ee0*/  HMMA.16816.F32 R8, R64, R24, R8 ;  /* 0x000000184008723c */ /* 0x000fe20000001808 */
[----:B------:R-:W-:Y:S02]  /*7ef0*/  FSEL R51, R180, -INF , !P0 ;  /* 0xff800000b4337808 */ /* 0x000fe40004000000 */
[C---:B------:R-:W-:Y:S02]  /*7f00*/  ISETP.GE.AND P6, PT, R29.reuse, R228, PT ;  /* 0x000000e41d00720c */ /* 0x040fe40003fc6270 */
[----:B------:R-:W-:Y:S01]  /*7f10*/  ISETP.GE.AND P2, PT, R29, R227, PT ;  /* 0x000000e31d00720c */ /* 0x000fe20003f46270 */
[----:B------:R-:W-:Y:S01]  /*7f20*/  HMMA.16816.F32 R212, R200, R26, R212 ;  /* 0x0000001ac8d4723c */ /* 0x000fe200000018d4 */
[----:B------:R-:W-:-:S02]  /*7f30*/  ISETP.GE.AND P0, PT, R28, R229, PT ;  /* 0x000000e51c00720c */ /* 0x000fc40003f06270 */
[----:B------:R-:W-:Y:S02]  /*7f40*/  FSEL R204, R187, -INF , !P1 ;  /* 0xff800000bbcc7808 */ /* 0x000fe40004800000 */
[----:B------:R-:W-:Y:S01]  /*7f50*/  ISETP.GE.AND P1, PT, R29, R226, PT ;  /* 0x000000e21d00720c */ /* 0x000fe20003f26270 */
[----:B------:R-:W-:Y:S01]  /*7f60*/  HMMA.16816.F32 R4, R64, R26, R4 ;  /* 0x0000001a4004723c */ /* 0x000fe20000001804 */
[----:B------:R-:W-:Y:S02]  /*7f70*/  FSEL R52, R182, -INF , !P6 ;  /* 0xff800000b6347808 */ /* 0x000fe40007000000 */
[----:B------:R-:W-:Y:S01]  /*7f80*/  FSEL R29, R16, -INF , !P2 ;  /* 0xff800000101d7808 */ /* 0x000fe20005000000 */
[----:B------:R-:W-:Y:S01]  /*7f90*/  VIADD R16, R59, 0x29 ;  /* 0x000000293b107836 */ /* 0x000fe20000000000 */
[----:B------:R-:W-:Y:S02]  /*7fa0*/  FSEL R54, R181, -INF , !P0 ;  /* 0xff800000b5367808 */ /* 0x000fe40004000000 */
[----:B------:R-:W-:-:S02]  /*7fb0*/  ISETP.GE.AND P6, PT, R28, R228, PT ;  /* 0x000000e41c00720c */ /* 0x000fc40003fc6270 */
[C---:B------:R-:W-:Y:S02]  /*7fc0*/  ISETP.GE.AND P2, PT, R28.reuse, R227, PT ;  /* 0x000000e31c00720c */ /* 0x040fe40003f46270 */
[-C--:B------:R-:W-:Y:S01]  /*7fd0*/  ISETP.GE.AND P0, PT, R28, R226.reuse, PT ;  /* 0x000000e21c00720c */ /* 0x080fe20003f06270 */
[----:B------:R-:W-:Y:S01]  /*7fe0*/  VIADD R28, R59, 0x28 ;  /* 0x000000283b1c7836 */ /* 0x000fe20000000000 */
[----:B------:R-:W-:Y:S02]  /*7ff0*/  FSEL R58, R183, -INF , !P6 ;  /* 0xff800000b73a7808 */ /* 0x000fe40007000000 */
[----:B------:R-:W-:Y:S02]  /*8000*/  FSEL R31, R19, -INF , !P0 ;  /* 0xff800000131f7808 */ /* 0x000fe40004000000 */
[----:B------:R-:W-:Y:S02]  /*8010*/  ISETP.GE.AND P0, PT, R28, R226, PT ;  /* 0x000000e21c00720c */ /* 0x000fe40003f06270 */
[----:B------:R-:W-:-:S02]  /*8020*/  FSEL R187, R18, -INF , !P1 ;  /* 0xff80000012bb7808 */ /* 0x000fc40004800000 */
[----:B------:R-:W-:Y:S02]  /*8030*/  FSEL R191, R14, -INF , !P0 ;  /* 0xff8000000ebf7808 */ /* 0x000fe40004000000 */
[C---:B------:R-:W-:Y:S02]  /*8040*/  ISETP.GE.AND P1, PT, R28.reuse, R229, PT ;  /* 0x000000e51c00720c */ /* 0x040fe40003f26270 */
[-C--:B------:R-:W-:Y:S02]  /*8050*/  ISETP.GE.AND P6, PT, R28, R227.reuse, PT ;  /* 0x000000e31c00720c */ /* 0x080fe40003fc6270 */
[----:B------:R-:W-:Y:S02]  /*8060*/  ISETP.GE.AND P0, PT, R16, R226, PT ;  /* 0x000000e21000720c */ /* 0x000fe40003f06270 */
[----:B------:R-:W-:Y:S02]  /*8070*/  FSEL R60, R176, -INF , !P1 ;  /* 0xff800000b03c7808 */ /* 0x000fe40004800000 */
[----:B------:R-:W-:Y:S01]  /*8080*/  FSEL R193, R12, -INF , !P6 ;  /* 0xff8000000cc17808 */ /* 0x000fe20007000000 */
[----:B------:R-:W-:Y:S01]  /*8090*/  VIADD R12, R59, 0x1 ;  /* 0x000000013b0c7836 */ /* 0x000fe20000000000 */
[----:B------:R-:W-:Y:S01]  /*80a0*/  FSEL R195, R15, -INF , !P0 ;  /* 0xff8000000fc37808 */ /* 0x000fe20004000000 */
[----:B------:R-:W-:Y:S01]  /*80b0*/  VIADD R15, R59, 0x30 ;  /* 0x000000303b0f7836 */ /* 0x000fe20000000000 */
[----:B------:R-:W-:-:S02]  /*80c0*/  ISETP.GE.AND P1, PT, R16, R227, PT ;  /* 0x000000e31000720c */ /* 0x000fc40003f26270 */
[----:B------:R-:W-:Y:S02]  /*80d0*/  ISETP.GE.AND P6, PT, R16, R229, PT ;  /* 0x000000e51000720c */ /* 0x000fe40003fc6270 */
[----:B------:R-:W-:Y:S01]  /*80e0*/  FSEL R197, R13, -INF , !P1 ;  /* 0xff8000000dc57808 */ /* 0x000fe20004800000 */
[----:B------:R-:W-:Y:S01]  /*80f0*/  VIADD R13, R59, 0x31 ;  /* 0x000000313b0d7836 */ /* 0x000fe20000000000 */
[----:B------:R-:W-:Y:S02]  /*8100*/  FSEL R177, R177, -INF , !P6 ;  /* 0xff800000b1b17808 */ /* 0x000fe40007000000 */
[----:B------:R-:W-:Y:S02]  /*8110*/  FSEL R189, R17, -INF , !P2 ;  /* 0xff80000011bd7808 */ /* 0x000fe40005000000 */
[-C--:B------:R-:W-:Y:S02]  /*8120*/  ISETP.GE.AND P6, PT, R15, R228.reuse, PT ;  /* 0x000000e40f00720c */ /* 0x080fe40003fc6270 */
[----:B------:R-:W-:-:S02]  /*8130*/  ISETP.GE.AND P2, PT, R28, R228, PT ;  /* 0x000000e41c00720c */ /* 0x000fc40003f46270 */
[-C--:B------:R-:W-:Y:S02]  /*8140*/  ISETP.GE.AND P0, PT, R12, R228.reuse, PT ;  /* 0x000000e40c00720c */ /* 0x080fe40003f06270 */
[----:B------:R-:W-:Y:S02]  /*8150*/  FSEL R50, R174, -INF , !P6 ;  /* 0xff800000ae327808 */ /* 0x000fe40007000000 */
[----:B------:R-:W-:Y:S02]  /*8160*/  FSEL R178, R178, -INF , !P2 ;  /* 0xff800000b2b27808 */ /* 0x000fe40005000000 */
[----:B------:R-:W-:Y:S02]  /*8170*/  FSEL R14, R39, -INF , !P0 ;  /* 0xff800000270e7808 */ /* 0x000fe40004000000 */
[----:B------:R-:W-:Y:S02]  /*8180*/  ISETP.GE.AND P6, PT, R13, R228, PT ;  /* 0x000000e40d00720c */ /* 0x000fe40003fc6270 */
[----:B------:R-:W-:-:S02]  /*8190*/  ISETP.GE.AND P2, PT, R12, R229, PT ;  /* 0x000000e50c00720c */ /* 0x000fc40003f46270 */
[----:B------:R-:W-:Y:S02]  /*81a0*/  ISETP.GE.AND P0, PT, R15, R226, PT ;  /* 0x000000e20f00720c */ /* 0x000fe40003f06270 */
[----:B------:R-:W-:Y:S02]  /*81b0*/  FSEL R56, R175, -INF , !P6 ;  /* 0xff800000af387808 */ /* 0x000fe40007000000 */
[----:B------:R-:W-:Y:S02]  /*81c0*/  FSEL R37, R37, -INF , !P2 ;  /* 0xff80000025257808 */ /* 0x000fe40005000000 */
[----:B------:R-:W-:Y:S02]  /*81d0*/  FSEL R66, R10, -INF , !P0 ;  /* 0xff8000000a427808 */ /* 0x000fe40004000000 */
[----:B------:R-:W-:Y:S02]  /*81e0*/  ISETP.GE.AND P6, PT, R59, R228, PT ;  /* 0x000000e43b00720c */ /* 0x000fe40003fc6270 */
[----:B------:R-:W-:-:S02]  /*81f0*/  ISETP.GE.AND P2, PT, R15, R227, PT ;  /* 0x000000e30f00720c */ /* 0x000fc40003f46270 */
[C---:B------:R-:W-:Y:S02]  /*8200*/  ISETP.GE.AND P0, PT, R59.reuse, R229, PT ;  /* 0x000000e53b00720c */ /* 0x040fe40003f06270 */
[----:B------:R-:W-:Y:S02]  /*8210*/  ISETP.GE.AND P1, PT, R16, R228, PT ;  /* 0x000000e41000720c */ /* 0x000fe40003f26270 */
[----:B------:R-:W-:Y:S02]  /*8220*/  FSEL R16, R38, -INF , !P6 ;  /* 0xff80000026107808 */ /* 0x000fe40007000000 */
[----:B------:R-:W-:Y:S01]  /*8230*/  FSEL R61, R8, -INF , !P2 ;  /* 0xff800000083d7808 */ /* 0x000fe20005000000 */
[C---:B------:R-:W-:Y:S01]  /*8240*/  VIADD R8, R59.reuse, 0x38 ;  /* 0x000000383b087836 */ /* 0x040fe20000000000 */
[----:B------:R-:W-:Y:S02]  /*8250*/  FSEL R39, R36, -INF , !P0 ;  /* 0xff80000024277808 */ /* 0x000fe40004000000 */
[----:B------:R-:W-:-:S02]  /*8260*/  ISETP.GE.AND P6, PT, R59, R227, PT ;  /* 0x000000e33b00720c */ /* 0x000fc40003fc6270 */
[----:B------:R-:W-:Y:S02]  /*8270*/  FSEL R176, R179, -INF , !P1 ;  /* 0xff800000b3b07808 */ /* 0x000fe40004800000 */
[-C--:B------:R-:W-:Y:S02]  /*8280*/  ISETP.GE.AND P0, PT, R12, R226.reuse, PT ;  /* 0x000000e20c00720c */ /* 0x080fe40003f06270 */
[----:B------:R-:W-:Y:S02]  /*8290*/  ISETP.GE.AND P1, PT, R15, R229, PT ;  /* 0x000000e50f00720c */ /* 0x000fe40003f26270 */
[----:B------:R-:W-:Y:S02]  /*82a0*/  FSEL R41, R32, -INF , !P6 ;  /* 0xff80000020297808 */ /* 0x000fe40007000000 */
[----:B------:R-:W-:Y:S02]  /*82b0*/  FSEL R15, R35, -INF , !P0 ;  /* 0xff800000230f7808 */ /* 0x000fe40004000000 */
[C---:B------:R-:W-:Y:S01]  /*82c0*/  ISETP.GE.AND P6, PT, R59.reuse, R226, PT ;  /* 0x000000e23b00720c */ /* 0x040fe20003fc6270 */
[----:B------:R-:W-:Y:S01]  /*82d0*/  VIADD R59, R59, 0x39 ;  /* 0x000000393b3b7836 */ /* 0x000fe20000000000 */
[----:B------:R-:W-:-:S02]  /*82e0*/  FSEL R53, R172, -INF , !P1 ;  /* 0xff800000ac357808 */ /* 0x000fc40004800000 */
[-C--:B------:R-:W-:Y:S02]  /*82f0*/  ISETP.GE.AND P0, PT, R8, R229.reuse, PT ;  /* 0x000000e50800720c */ /* 0x080fe40003f06270 */
        /* <DEDUP_REMOVED lines=10> */
[----:B------:R-:W-:-:S02]  /*83a0*/  PLOP3.LUT P0, PT, PT, PT, UP0, 0x40, 0x0 ;  /* 0x000000000000781c */ /* 0x000fc40003f0e808 */
[-C--:B------:R-:W-:Y:S02]  /*83b0*/  ISETP.GE.AND P2, PT, R12, R227.reuse, PT ;  /* 0x000000e30c00720c */ /* 0x080fe40003f46270 */
[----:B------:R-:W-:Y:S02]  /*83c0*/  ISETP.GE.AND P1, PT, R8, R227, PT ;  /* 0x000000e30800720c */ /* 0x000fe40003f26270 */
[----:B------:R-:W-:Y:S02]  /*83d0*/  FSEL R19, R33, -INF , !P2 ;  /* 0xff80000021137808 */ /* 0x000fe40005000000 */
[----:B------:R-:W-:Y:S02]  /*83e0*/  FSEL R172, R4, -INF , !P1 ;  /* 0xff80000004ac7808 */ /* 0x000fe40004800000 */
[C---:B------:R-:W-:Y:S02]  /*83f0*/  ISETP.GE.AND P1, PT, R8.reuse, R228, PT ;  /* 0x000000e40800720c */ /* 0x040fe40003f26270 */
[----:B------:R-:W-:-:S02]  /*8400*/  ISETP.GE.AND P2, PT, R8, R226, PT ;  /* 0x000000e20800720c */ /* 0x000fc40003f46270 */
[----:B------:R-:W-:Y:S02]  /*8410*/  FSEL R32, R214, -INF , !P1 ;  /* 0xff800000d6207808 */ /* 0x000fe40004800000 */
[----:B------:R-:W-:Y:S02]  /*8420*/  FSEL R165, R6, -INF , !P2 ;  /* 0xff80000006a57808 */ /* 0x000fe40005000000 */
[C---:B------:R-:W-:Y:S02]  /*8430*/  ISETP.GE.AND P6, PT, R59.reuse, R229, PT ;  /* 0x000000e53b00720c */ /* 0x040fe40003fc6270 */
[C---:B------:R-:W-:Y:S02]  /*8440*/  ISETP.GE.AND P2, PT, R59.reuse, R228, PT ;  /* 0x000000e43b00720c */ /* 0x040fe40003f46270 */
[----:B------:R-:W-:Y:S02]  /*8450*/  ISETP.GE.AND P1, PT, R59, R226, PT ;  /* 0x000000e23b00720c */ /* 0x000fe40003f26270 */
[----:B------:R-:W-:-:S02]  /*8460*/  FSEL R63, R213, -INF , !P6 ;  /* 0xff800000d53f7808 */ /* 0x000fc40007000000 */
        /* <DEDUP_REMOVED lines=20> */
[----:B------:R-:W2:Y:S01]  /*85b0*/  @!P5 LDC.64 R6, c[0x0][0x218] ;  /* 0x00008600ff06db82 */ /* 0x000ea20000000a00 */
        /* <DEDUP_REMOVED lines=19> */
[C---:B--2---:R-:W-:Y:S01]  /*86f0*/  @!P5 LEA R6, P2, R10.reuse, R6, 0x1 ;  /* 0x000000060a06d211 */ /* 0x044fe200078408ff */
        /* <DEDUP_REMOVED lines=27> */
.L_x_327:
[----:B------:R-:W-:Y:S05]  /*88b0*/  BSYNC B0 ;  /* 0x0000000000007941 */ /* 0x000fea0003800000 */
.L_x_326:
[----:B------:R-:W0:Y:S02]  /*88c0*/  LDGDEPBAR ;  /* 0x00000000000079af */ /* 0x000e240000000000 */
.L_x_325:
[----:B------:R-:W-:Y:S01]  /*88d0*/  STL.64 [R1+0x30], R224 ;  /* 0x000030e001007387 */ /* 0x000fe20000100a00 */
[----:B------:R-:W-:Y:S01]  /*88e0*/  IMAD.MOV.U32 R206, RZ, RZ, R245 ;  /* 0x000000ffffce7224 */ /* 0x000fe200078e00f5 */
[----:B------:R-:W-:Y:S01]  /*88f0*/  USHF.L.U32 UR4, UR24, 0x1, URZ ;  /* 0x0000000118047899 */ /* 0x000fe2000800063f */
[C---:B---3--:R-:W-:Y:S01]  /*8900*/  VIADD R9, R239.reuse, 0xbb67ae85 ;  /* 0xbb67ae85ef097836 */ /* 0x048fe20000000000 */
[----:B------:R-:W-:Y:S01]  /*8910*/  STL.64 [R1+0x28], R222 ;  /* 0x000028de01007387 */ /* 0x000fe20000100a00 */
[----:B------:R-:W-:Y:S01]  /*8920*/  VIADD R30, R238, 0x9e3779b9 ;  /* 0x9e3779b9ee1e7836 */ /* 0x000fe20000000000 */
[----:B------:R-:W-:Y:S01]  /*8930*/  FMNMX.FTZ R8, R164, R39, !PT ;  /* 0x00000027a4087209 */ /* 0x000fe20007810000 */
[C---:B------:R-:W-:Y:S01]  /*8940*/  VIADD R28, R239.reuse, 0x76cf5d0a ;  /* 0x76cf5d0aef1c7836 */ /* 0x040fe20000000000 */
[----:B------:R2:W-:Y:S01]  /*8950*/  STL.64 [R1+0x20], R218 ;  /* 0x000020da01007387 */ /* 0x0005e20000100a00 */
[----:B------:R-:W-:Y:S01]  /*8960*/  VIADD R181, R239, 0x32370b8f ;  /* 0x32370b8fefb57836 */ /* 0x000fe20000000000 */
[----:B------:R-:W-:Y:S01]  /*8970*/  FMNMX.FTZ R8, R37, R8, !PT ;  /* 0x0000000825087209 */ /* 0x000fe20007810000 */
[C---:B------:R-:W-:Y:S01]  /*8980*/  VIADD R182, R238.reuse, 0xdaa66d2b ;  /* 0xdaa66d2beeb67836 */ /* 0x040fe20000000000 */
[----:B-----5:R3:W-:Y:S01]  /*8990*/  STL.64 [R1+0x18], R216 ;  /* 0x000018d801007387 */ /* 0x0207e20000100a00 */
[----:B------:R-:W-:-:S02]  /*89a0*/  VIADD R180, R238, 0x78dde6e4 ;  /* 0x78dde6e4eeb47836 */ /* 0x000fc40000000000 */
[C---:B------:R-:W-:Y:S02]  /*89b0*/  VIADD R179, R239.reuse, 0xed9eba14 ;  /* 0xed9eba14efb37836 */ /* 0x040fe40000000000 */
[----:B------:R-:W-:Y:S02]  /*89c0*/  VIADD R175, R239, 0xa9066899 ;  /* 0xa9066899efaf7836 */ /* 0x000fe40000000000 */
[----:B------:R-:W-:-:S04]  /*89d0*/  IMAD.WIDE.U32 R210, R169, -0x326172a9, RZ ;  /* 0xcd9e8d57a9d27825 */ /* 0x000fc800078e00ff */
[----:B------:R-:W-:Y:S01]  /*89e0*/  VIADD R183, R238, 0xb54cda56 ;  /* 0xb54cda56eeb77836 */ /* 0x000fe20000000000 */
[----:B------:R-:W-:-:S05]  /*89f0*/  LOP3.LUT R208, R211, R171, RZ, 0x3c, !PT ;  /* 0x000000abd3d07212 */ /* 0x000fca00078e3cff */
[----:B------:R-:W-:-:S04]  /*8a00*/  IMAD.WIDE.U32 R208, R208, -0x2daee0ad, RZ ;  /* 0xd2511f53d0d07825 */ /* 0x000fc800078e00ff */
[----:B--2---:R-:W-:Y:S02]  /*8a10*/  IMAD.MOV.U32 R219, RZ, RZ, R244 ;  /* 0x000000ffffdb7224 */ /* 0x004fe400078e00f4 */
[----:B------:R-:W-:-:S04]  /*8a20*/  IMAD.WIDE.U32 R244, R242, -0x326172a9, RZ ;  /* 0xcd9e8d57f2f47825 */ /* 0x000fc800078e00ff */
[----:B---3--:R-:W-:Y:S01]  /*8a30*/  IMAD.WIDE.U32 R216, R168, -0x2daee0ad, RZ ;  /* 0xd2511f53a8d87825 */ /* 0x008fe200078e00ff */
[----:B------:R-:W-:-:S03]  /*8a40*/  LOP3.LUT R202, R245, R171, RZ, 0x3c, !PT ;  /* 0x000000abf5ca7212 */ /* 0x000fc600078e3cff */
[----:B------:R-:W-:Y:S01]  /*8a50*/  VIADD R245, R238, 0x3c6ef372 ;  /* 0x3c6ef372eef57836 */ /* 0x000fe20000000000 */
[----:B------:R-:W-:Y:S01]  /*8a60*/  LOP3.LUT R24, R217, UR4, R239, 0x96, !PT ;  /* 0x00000004d9187c12 */ /* 0x000fe2000f8e96ef */
[----:B------:R-:W-:Y:S01]  /*8a70*/  IMAD.WIDE.U32 R202, R202, -0x2daee0ad, RZ ;  /* 0xd2511f53caca7825 */ /* 0x000fe200078e00ff */
[----:B------:R-:W-:-:S03]  /*8a80*/  LOP3.LUT R250, R209, R216, R9, 0x96, !PT ;  /* 0x000000d8d1fa7212 */ /* 0x000fc600078e9609 */
[----:B------:R-:W-:Y:S01]  /*8a90*/  IMAD.WIDE.U32 R24, R24, -0x326172a9, RZ ;  /* 0xcd9e8d5718187825 */ /* 0x000fe200078e00ff */
[----:B------:R-:W-:Y:S02]  /*8aa0*/  LOP3.LUT R184, R203, R216, R9, 0x96, !PT ;  /* 0x000000d8cbb87212 */ /* 0x000fe400078e9609 */
[----:B------:R-:W-:Y:S01]  /*8ab0*/  FMNMX.FTZ R9, R3, R16, !PT ;  /* 0x0000001003097209 */ /* 0x000fe20007810000 */
[----:B------:R-:W-:Y:S01]  /*8ac0*/  IMAD.WIDE.U32 R250, R250, -0x326172a9, RZ ;  /* 0xcd9e8d57fafa7825 */ /* 0x000fe200078e00ff */
[----:B-1----:R-:W-:Y:S02]  /*8ad0*/  LOP3.LUT R5, R25, R244, R30, 0x96, !PT ;  /* 0x000000f419057212 */ /* 0x002fe400078e961e */
[----:B------:R-:W-:Y:S01]  /*8ae0*/  FMNMX.FTZ R9, R14, R9, !PT ;  /* 0x000000090e097209 */ /* 0x000fe20007810000 */
[----:B------:R-:W-:-:S03]  /*8af0*/  IMAD.WIDE.U32 R184, R184, -0x326172a9, RZ ;  /* 0xcd9e8d57b8b87825 */ /* 0x000fc600078e00ff */
[----:B------:R-:W-:Y:S01]  /*8b00*/  FMNMX.FTZ R9, R44, R9, !PT ;  /* 0x000000092c097209 */ /* 0x000fe20007810000 */
[----:B------:R-:W-:Y:S01]  /*8b10*/  IMAD.WIDE.U32 R10, R5, -0x2daee0ad, RZ ;  /* 0xd2511f53050a7825 */ /* 0x000fe200078e00ff */
[----:B------:R-:W-:Y:S02]  /*8b20*/  LOP3.LUT R4, R185, R24, R245, 0x96, !PT ;  /* 0x00000018b9047212 */ /* 0x000fe400078e96f5 */
[----:B------:R-:W-:Y:S02]  /*8b30*/  FMNMX.FTZ R9, R246, R9, !PT ;  /* 0x00000009f6097209 */ /* 0x000fe40007810000 */
[----:B------:R-:W-:Y:S01]  /*8b40*/  LOP3.LUT R5, R11, R202, R28, 0x96, !PT ;  /* 0x000000ca0b057212 */ /* 0x000fe200078e961c */
[----:B------:R-:W-:Y:S01]  /*8b50*/  IMAD.WIDE.U32 R6, R4, -0x2daee0ad, RZ ;  /* 0xd2511f5304067825 */ /* 0x000fe200078e00ff */
[----:B------:R-:W-:-:S03]  /*8b60*/  FMNMX.FTZ R9, R190, R9, !PT ;  /* 0x00000009be097209 */ /* 0x000fc60007810000 */
[----:B------:R-:W-:Y:S01]  /*8b70*/  IMAD.WIDE.U32 R26, R5, -0x326172a9, RZ ;  /* 0xcd9e8d57051a7825 */ /* 0x000fe200078e00ff */
[----:B------:R-:W-:Y:S02]  /*8b80*/  LOP3.LUT R4, R7, R10, R181, 0x96, !PT ;  /* 0x0000000a07047212 */ /* 0x000fe400078e96b5 */
[----:B------:R-:W-:-:S03]  /*8b90*/  FMNMX.FTZ R9, R192, R9, !PT ;  /* 0x00000009c0097209 */ /* 0x000fc60007810000 */
        /* <DEDUP_REMOVED lines=13> */
[----:B------:R1:W-:Y:S01]  /*8c70*/  STL.64 [R1+0x10], R12 ;  /* 0x0000100c01007387 */ /* 0x0003e20000100a00 */
[----:B------:R-:W-:-:S03]  /*8c80*/  FMNMX.FTZ R9, R178, R9, !PT ;  /* 0x00000009b2097209 */ /* 0x000fc60007810000 */
[----:B------:R-:W-:Y:S02]  /*8c90*/  LOP3.LUT R11, R5, R12, R183, 0x96, !PT ;  /* 0x0000000c050b7212 */ /* 0x000fe400078e96b7 */
[----:B------:R-:W-:Y:S02]  /*8ca0*/  LOP3.LUT R6, R4, 0xff, RZ, 0xc0, !PT ;  /* 0x000000ff04067812 */ /* 0x000fe400078ec0ff */
[--C-:B------:R-:W-:Y:S02]  /*8cb0*/  SHF.R.U32.HI R48, RZ, 0x10, R4.reuse ;  /* 0x00000010ff307819 */ /* 0x100fe40000011604 */
[----:B------:R-:W-:Y:S02]  /*8cc0*/  SHF.R.U32.HI R7, RZ, 0x18, R4 ;  /* 0x00000018ff077819 */ /* 0x000fe40000011604 */
[----:B------:R-:W-:Y:S02]  /*8cd0*/  LOP3.LUT R48, R48, 0xff, RZ, 0xc0, !PT ;  /* 0x000000ff30307812 */ /* 0x000fe400078ec0ff */
[----:B------:R-:W-:-:S02]  /*8ce0*/  SHF.R.U32.HI R18, RZ, 0x10, R11 ;  /* 0x00000010ff127819 */ /* 0x000fc4000001160b */
[----:B------:R-:W-:Y:S02]  /*8cf0*/  PRMT R48, R48, 0x5410, R7 ;  /* 0x0000541030307816 */ /* 0x000fe40000000007 */
[----:B------:R-:W-:Y:S02]  /*8d00*/  LOP3.LUT R18, R18, 0xff, RZ, 0xc0, !PT ;  /* 0x000000ff12127812 */ /* 0x000fe400078ec0ff */
[----:B------:R-:W-:Y:S02]  /*8d10*/  LOP3.LUT R7, R25, R210, R30, 0x96, !PT ;  /* 0x000000d219077212 */ /* 0x000fe400078e961e */
[----:B------:R-:W-:-:S04]  /*8d20*/  FMNMX.FTZ R9, R176, R9, !PT ;  /* 0x00000009b0097209 */ /* 0x000fc80007810000 */
[----:B------:R-:W-:Y:S02]  /*8d30*/  FMNMX.FTZ R9, R50, R9, !PT ;  /* 0x0000000932097209 */ /* 0x000fe40007810000 */
[----:B-1----:R-:W-:Y:S02]  /*8d40*/  LOP3.LUT R13, R4, 0xffff, RZ, 0xc0, !PT ;  /* 0x0000ffff040d7812 */ /* 0x002fe400078ec0ff */
[C---:B------:R-:W-:Y:S02]  /*8d50*/  LOP3.LUT R5, R11.reuse, 0xffff, RZ, 0xc0, !PT ;  /* 0x0000ffff0b057812 */ /* 0x040fe400078ec0ff */
[----:B------:R-:W-:Y:S02]  /*8d60*/  LOP3.LUT R4, R11, 0xff, RZ, 0xc0, !PT ;  /* 0x000000ff0b047812 */ /* 0x000fe400078ec0ff */
[----:B------:R-:W-:Y:S02]  /*8d70*/  SHF.R.U32.HI R5, RZ, 0x8, R5 ;  /* 0x00000008ff057819 */ /* 0x000fe40000011605 */
[----:B------:R-:W-:-:S02]  /*8d80*/  SHF.R.U32.HI R11, RZ, 0x18, R11 ;  /* 0x00000018ff0b7819 */ /* 0x000fc4000001160b */
[----:B------:R-:W-:Y:S02]  /*8d90*/  PRMT R4, R4, 0x5410, R5 ;  /* 0x0000541004047816 */ /* 0x000fe40000000005 */
[----:B------:R-:W-:Y:S02]  /*8da0*/  FMNMX.FTZ R5, R45, R8, !PT ;  /* 0x000000082d057209 */ /* 0x000fe40007810000 */
[----:B------:R-:W-:Y:S01]  /*8db0*/  PRMT R18, R18, 0x5410, R11 ;  /* 0x0000541012127816 */ /* 0x000fe2000000000b */
[----:B------:R-:W-:Y:S01]  /*8dc0*/  IMAD.WIDE.U32 R10, R7, -0x2daee0ad, RZ ;  /* 0xd2511f53070a7825 */ /* 0x000fe200078e00ff */
[----:B------:R-:W-:Y:S02]  /*8dd0*/  FMNMX.FTZ R8, R248, R5, !PT ;  /* 0x00000005f8087209 */ /* 0x000fe40007810000 */
[----:B------:R-:W-:Y:S02]  /*8de0*/  LOP3.LUT R5, R251, R24, R245, 0x96, !PT ;  /* 0x00000018fb057212 */ /* 0x000fe400078e96f5 */
[----:B------:R-:W-:-:S02]  /*8df0*/  FMNMX.FTZ R8, R205, R8, !PT ;  /* 0x00000008cd087209 */ /* 0x000fc40007810000 */
[----:B------:R-:W-:Y:S01]  /*8e00*/  FMNMX.FTZ R12, R2, R41, !PT ;  /* 0x00000029020c7209 */ /* 0x000fe20007810000 */
[----:B------:R-:W-:Y:S01]  /*8e10*/  IMAD.WIDE.U32 R200, R5, -0x2daee0ad, RZ ;  /* 0xd2511f5305c87825 */ /* 0x000fe200078e00ff */
[----:B------:R-:W-:Y:S02]  /*8e20*/  FMNMX.FTZ R5, R207, R8, !PT ;  /* 0x00000008cf057209 */ /* 0x000fe40007810000 */
[----:B------:R-:W-:Y:S02]  /*8e30*/  FMNMX.FTZ R12, R19, R12, !PT ;  /* 0x0000000c130c7209 */ /* 0x000fe40007810000 */
[----:B------:R-:W-:Y:S02]  /*8e40*/  FMNMX.FTZ R5, R194, R5, !PT ;  /* 0x00000005c2057209 */ /* 0x000fe40007810000 */
[----:B------:R-:W-:Y:S02]  /*8e50*/  LOP3.LUT R8, R201, R10, R181, 0x96, !PT ;  /* 0x0000000ac9087212 */ /* 0x000fe400078e96b5 */
[----:B------:R-:W-:-:S02]  /*8e60*/  FMNMX.FTZ R10, R196, R5, !PT ;  /* 0x00000005c40a7209 */ /* 0x000fc40007810000 */
[----:B------:R-:W-:Y:S01]  /*8e70*/  LOP3.LUT R212, R11, R208, R28, 0x96, !PT ;  /* 0x000000d00bd47212 */ /* 0x000fe200078e961c */
[----:B------:R-:W-:Y:S01]  /*8e80*/  IMAD.WIDE.U32 R224, R8, -0x326172a9, RZ ;  /* 0xcd9e8d5708e07825 */ /* 0x000fe200078e00ff */
[----:B------:R-:W-:Y:S02]  /*8e90*/  FMNMX.FTZ R5, R51, R10, !PT ;  /* 0x0000000a33057209 */ /* 0x000fe40007810000 */
[----:B------:R-:W-:Y:S01]  /*8ea0*/  FMNMX.FTZ R9, R56, R9, !PT ;  /* 0x0000000938097209 */ /* 0x000fe20007810000 */
[----:B------:R-:W-:Y:S01]  /*8eb0*/  IMAD.WIDE.U32 R212, R212, -0x326172a9, RZ ;  /* 0xcd9e8d57d4d47825 */ /* 0x000fe200078e00ff */
[----:B------:R-:W-:Y:S02]  /*8ec0*/  FMNMX.FTZ R5, R54, R5, !PT ;  /* 0x0000000536057209 */ /* 0x000fe40007810000 */
[----:B------:R-:W-:Y:S01]  /*8ed0*/  SHF.R.U32.HI R13, RZ, 0x8, R13 ;  /* 0x00000008ff0d7819 */ /* 0x000fe2000001160d */
[----:B------:R-:W-:Y:S01]  /*8ee0*/  IMAD.MOV.U32 R49, RZ, RZ, R225 ;  /* 0x000000ffff317224 */ /* 0x000fe200078e00e1 */
        /* <DEDUP_REMOVED lines=13> */
[----:B------:R-:W-:Y:S01]  /*8fc0*/  FMNMX.FTZ R7, R188, R7, !PT ;  /* 0x00000007bc077209 */ /* 0x000fe20007810000 */
[----:B------:R-:W1:Y:S01]  /*8fd0*/  SHFL.BFLY PT, R36, R5, 0x2, 0x1f ;  /* 0x0c401f0005247f89 */ /* 0x000e6200000e0000 */
        /* <DEDUP_REMOVED lines=17> */
[----:B-1----:R-:W-:-:S02]  /*90f0*/  FMNMX.FTZ R36, R5, R36, !PT ;  /* 0x0000002405247209 */ /* 0x002fc40007810000 */
[----:B------:R-:W-:Y:S02]  /*9100*/  FMNMX.FTZ R7, R167, R12, !PT ;  /* 0x0000000ca7077209 */ /* 0x000fe40007810000 */
[----:B------:R-:W-:Y:S01]  /*9110*/  FMNMX.FTZ R5, R195, R8, !PT ;  /* 0x00000008c3057209 */ /* 0x000fe20007810000 */
[----:B------:R-:W1:Y:S01]  /*9120*/  SHFL.BFLY PT, R215, R36, 0x1, 0x1f ;  /* 0x0c201f0024d77f89 */ /* 0x000e6200000e0000 */
[----:B------:R-:W-:Y:S02]  /*9130*/  FMNMX.FTZ R12, R172, R7, !PT ;  /* 0x00000007ac0c7209 */ /* 0x000fe40007810000 */
[----:B------:R-:W-:Y:S02]  /*9140*/  FMNMX.FTZ R8, R66, R5, !PT ;  /* 0x0000000542087209 */ /* 0x000fe40007810000 */
[----:B------:R-:W-:Y:S02]  /*9150*/  FMNMX.FTZ R12, R173, R12, !PT ;  /* 0x0000000cad0c7209 */ /* 0x000fe40007810000 */
[----:B------:R-:W-:-:S02]  /*9160*/  FMNMX.FTZ R8, R65, R8, !PT ;  /* 0x0000000841087209 */ /* 0x000fc40007810000 */
[----:B------:R-:W-:Y:S02]  /*9170*/  LOP3.LUT R42, R213, R250, R182, 0x96, !PT ;  /* 0x000000fad52a7212 */ /* 0x000fe400078e96b6 */
[----:B------:R-:W-:Y:S01]  /*9180*/  FMNMX.FTZ R8, R165, R8, !PT ;  /* 0x00000008a5087209 */ /* 0x000fe20007810000 */
[----:B------:R-:W3:Y:S01]  /*9190*/  SHFL.BFLY PT, R213, R12, 0x2, 0x1f ;  /* 0x0c401f000cd57f89 */ /* 0x000ee200000e0000 */
[----:B------:R-:W-:Y:S01]  /*91a0*/  LOP3.LUT R24, R225, R212, R180, 0x96, !PT ;  /* 0x000000d4e1187212 */ /* 0x000fe200078e96b4 */
[----:B------:R-:W-:Y:S01]  /*91b0*/  IMAD.WIDE.U32 R42, R42, -0x2daee0ad, RZ ;  /* 0xd2511f532a2a7825 */ /* 0x000fe200078e00ff */
[----:B------:R-:W-:Y:S02]  /*91c0*/  FMNMX.FTZ R7, R67, R8, !PT ;  /* 0x0000000843077209 */ /* 0x000fe40007810000 */
[----:B--2---:R-:W-:Y:S01]  /*91d0*/  FMNMX.FTZ R9, R10, R9, !PT ;  /* 0x000000090a097209 */ /* 0x004fe20007810000 */
[----:B------:R-:W-:Y:S01]  /*91e0*/  IMAD.WIDE.U32 R24, R24, -0x2daee0ad, RZ ;  /* 0xd2511f5318187825 */ /* 0x000fe200078e00ff */
[----:B------:R-:W-:Y:S01]  /*91f0*/  LOP3.LUT R200, R43, R200, R179, 0x96, !PT ;  /* 0x000000c82bc87212 */ /* 0x000fe200078e96b3 */
[----:B------:R-:W2:Y:S01]  /*9200*/  SHFL.BFLY PT, R212, R7, 0x2, 0x1f ;  /* 0x0c401f0007d47f89 */ /* 0x000ea200000e0000 */
[----:B------:R-:W-:-:S02]  /*9210*/  PRMT R6, R6, 0x5410, R13 ;  /* 0x0000541006067816 */ /* 0x000fc4000000000d */
[----:B------:R-:W-:Y:S01]  /*9220*/  LOP3.LUT R42, R25, R42, R175, 0x96, !PT ;  /* 0x0000002a192a7212 */ /* 0x000fe200078e96af */
[----:B------:R-:W4:Y:S01]  /*9230*/  SHFL.BFLY PT, R214, R9, 0x1, 0x1f ;  /* 0x0c201f0009d67f89 */ /* 0x000f2200000e0000 */
[----:B-1----:R-:W-:Y:S01]  /*9240*/  FMNMX.FTZ R215, R36, R215, !PT ;  /* 0x000000d724d77209 */ /* 0x002fe20007810000 */
[----:B------:R-:W-:-:S03]  /*9250*/  IMAD.WIDE.U32 R200, R200, -0x326172a9, RZ ;  /* 0xcd9e8d57c8c87825 */ /* 0x000fc600078e00ff */
[----:B------:R-:W-:Y:S01]  /*9260*/  FSETP.NEU.FTZ.AND P2, PT, R215, -INF , PT ;  /* 0xff800000d700780b */ /* 0x000fe20003f5d000 */
[----:B------:R-:W-:-:S04]  /*9270*/  IMAD.WIDE.U32 R42, R42, -0x326172a9, RZ ;  /* 0xcd9e8d572a2a7825 */ /* 0x000fc800078e00ff */
[----:B------:R-:W-:Y:S01]  /*9280*/  FMUL.FTZ R166, R215, UR18 ;  /* 0x00000012d7a67c20 */ /* 0x000fe20008410000 */
[----:B------:R-:W-:Y:S02]  /*9290*/  LOP3.LUT R5, R42, 0xffff, RZ, 0xc0, !PT ;  /* 0x0000ffff2a057812 */ /* 0x000fe400078ec0ff */
[----:B---3--:R-:W-:Y:S02]  /*92a0*/  FMNMX.FTZ R213, R12, R213, !PT ;  /* 0x000000d50cd57209 */ /* 0x008fe40007810000 */
[----:B------:R-:W-:Y:S02]  /*92b0*/  SHF.R.U32.HI R5, RZ, 0x8, R5 ;  /* 0x00000008ff057819 */ /* 0x000fe40000011605 */
[----:B------:R-:W-:Y:S01]  /*92c0*/  LOP3.LUT R10, R42, 0xff, RZ, 0xc0, !PT ;  /* 0x000000ff2a0a7812 */ /* 0x000fe200078ec0ff */
[----:B------:R-:W1:Y:S01]  /*92d0*/  SHFL.BFLY PT, R12, R213, 0x1, 0x1f ;  /* 0x0c201f00d50c7f89 */ /* 0x000e6200000e0000 */
[----:B------:R-:W-:Y:S02]  /*92e0*/  SHF.R.U32.HI R8, RZ, 0x10, R42 ;  /* 0x00000010ff087819 */ /* 0x000fe4000001162a */
[----:B--2---:R-:W-:-:S02]  /*92f0*/  FMNMX.FTZ R212, R7, R212, !PT ;  /* 0x000000d407d47209 */ /* 0x004fc40007810000 */
[----:B------:R-:W-:Y:S02]  /*9300*/  PRMT R10, R10, 0x5410, R5 ;  /* 0x000054100a0a7816 */ /* 0x000fe40000000005 */
[----:B----4-:R-:W-:Y:S01]  /*9310*/  FMNMX.FTZ R214, R9, R214, !PT ;  /* 0x000000d609d67209 */ /* 0x010fe20007810000 */
[----:B------:R-:W2:Y:S01]  /*9320*/  SHFL.BFLY PT, R7, R212, 0x1, 0x1f ;  /* 0x0c201f00d4077f89 */ /* 0x000ea200000e0000 */
[----:B------:R-:W-:Y:S02]  /*9330*/  LOP3.LUT R8, R8, 0xff, RZ, 0xc0, !PT ;  /* 0x000000ff08087812 */ /* 0x000fe400078ec0ff */
[C---:B------:R-:W-:Y:S01]  /*9340*/  FSETP.NEU.FTZ.AND P1, PT, R214.reuse, -INF , PT ;  /* 0xff800000d600780b */ /* 0x040fe20003f3d000 */
[----:B------:R-:W-:Y:S01]  /*9350*/  FMUL.FTZ R57, R214, UR18 ;  /* 0x00000012d6397c20 */ /* 0x000fe20008410000 */
[----:B------:R-:W-:Y:S02]  /*9360*/  SHF.R.U32.HI R5, RZ, 0x18, R42 ;  /* 0x00000018ff057819 */ /* 0x000fe4000001162a */
[----:B------:R-:W-:-:S02]  /*9370*/  FSEL R166, R166, RZ, P2 ;  /* 0x000000ffa6a67208 */ /* 0x000fc40001000000 */
[----:B------:R-:W-:Y:S02]  /*9380*/  FSEL R57, R57, RZ, P1 ;  /* 0x000000ff39397208 */ /* 0x000fe40000800000 */
[----:B------:R-:W-:Y:S01]  /*9390*/  PRMT R8, R8, 0x5410, R5 ;  /* 0x0000541008087816 */ /* 0x000fe20000000005 */
[--C-:B------:R-:W-:Y:S01]  /*93a0*/  FFMA.FTZ R59, R39, UR18, -R166.reuse ;  /* 0x00000012273b7c23 */ /* 0x100fe200080108a6 */
[----:B------:R-:W-:Y:S01]  /*93b0*/  LOP3.LUT R5, R43, R200, R183, 0x96, !PT ;  /* 0x000000c82b057212 */ /* 0x000fe200078e96b7 */
[--C-:B------:R-:W-:Y:S01]  /*93c0*/  FFMA.FTZ R42, R37, UR18, -R166.reuse ;  /* 0x00000012252a7c23 */ /* 0x100fe200080108a6 */
[--C-:B------:R-:W-:Y:S01]  /*93d0*/  FFMA.FTZ R39, R45, UR18, -R166.reuse ;  /* 0x000000122d277c23 */ /* 0x100fe200080108a6 */
[----:B------:R-:W-:Y:S01]  /*93e0*/  FFMA.FTZ R38, R248, UR18, -R166 ;  /* 0x00000012f8267c23 */ /* 0x000fe200080108a6 */
[--C-:B------:R-:W-:Y:S01]  /*93f0*/  FFMA.FTZ R37, R44, UR18, -R57.reuse ;  /* 0x000000122c257c23 */ /* 0x100fe20008010839 */
[--C-:B------:R-:W-:Y:S01]  /*9400*/  FFMA.FTZ R36, R246, UR18, -R57.reuse ;  /* 0x00000012f6247c23 */ /* 0x100fe20008010839 */
[----:B-1----:R-:W-:Y:S01]  /*9410*/  FMNMX.FTZ R213, R213, R12, !PT ;  /* 0x0000000cd5d57209 */ /* 0x002fe20007810000 */
[----:B------:R-:W-:Y:S01]  /*9420*/  FFMA.FTZ R35, R16, UR18, -R57 ;  /* 0x0000001210237c23 */ /* 0x000fe20008010839 */
[C---:B------:R-:W-:Y:S01]  /*9430*/  LOP3.LUT R9, R5.reuse, 0xffff, RZ, 0xc0, !PT ;  /* 0x0000ffff05097812 */ /* 0x040fe200078ec0ff */
[----:B------:R-:W-:Y:S01]  /*9440*/  MUFU.EX2 R39, R39 ;  /* 0x0000002700277308 */ /* 0x000fe20000000800 */
[----:B------:R-:W-:Y:S01]  /*9450*/  LOP3.LUT R16, R5, 0xff, RZ, 0xc0, !PT ;  /* 0x000000ff05107812 */ /* 0x000fe200078ec0ff */
[C---:B------:R-:W-:Y:S01]  /*9460*/  FMUL.FTZ R174, R213.reuse, UR18 ;  /* 0x00000012d5ae7c20 */ /* 0x040fe20008410000 */
[----:B------:R-:W-:Y:S01]  /*9470*/  SHF.R.U32.HI R9, RZ, 0x8, R9 ;  /* 0x00000008ff097819 */ /* 0x000fe20000011609 */
[----:B------:R-:W-:Y:S01]  /*9480*/  FFMA.FTZ R40, R14, UR18, -R57 ;  /* 0x000000120e287c23 */ /* 0x000fe20008010839 */
[----:B------:R-:W-:-:S02]  /*9490*/  FSETP.NEU.FTZ.AND P0, PT, R213, -INF , PT ;  /* 0xff800000d500780b */ /* 0x000fc40003f1d000 */
[----:B--2---:R-:W-:Y:S01]  /*94a0*/  FMNMX.FTZ R212, R212, R7, !PT ;  /* 0x00000007d4d47209 */ /* 0x004fe20007810000 */
[----:B------:R-:W1:Y:S01]  /*94b0*/  MUFU.EX2 R38, R38 ;  /* 0x0000002600267308 */ /* 0x000e620000000800 */
[----:B------:R-:W-:Y:S02]  /*94c0*/  PRMT R16, R16, 0x5410, R9 ;  /* 0x0000541010107816 */ /* 0x000fe40000000009 */
[--C-:B------:R-:W-:Y:S02]  /*94d0*/  SHF.R.U32.HI R9, RZ, 0x10, R5.reuse ;  /* 0x00000010ff097819 */ /* 0x100fe40000011605 */
[----:B------:R-:W-:Y:S02]  /*94e0*/  SHF.R.U32.HI R12, RZ, 0x18, R5 ;  /* 0x00000018ff0c7819 */ /* 0x000fe40000011605 */
[----:B------:R-:W-:Y:S01]  /*94f0*/  FSEL R174, R174, RZ, P0 ;  /* 0x000000ffaeae7208 */ /* 0x000fe20000000000 */
[----:B------:R-:W-:Y:S01]  /*9500*/  MUFU.EX2 R37, R37 ;  /* 0x0000002500257308 */ /* 0x000fe20000000800 */
[----:B------:R-:W-:-:S02]  /*9510*/  FSEL R5, R215, RZ, P2 ;  /* 0x000000ffd7057208 */ /* 0x000fc40001000000 */
[----:B------:R-:W-:Y:S01]  /*9520*/  FSEL R13, R213, RZ, P0 ;  /* 0x000000ffd50d7208 */ /* 0x000fe20000000000 */
[--C-:B------:R-:W-:Y:S01]  /*9530*/  FFMA.FTZ R45, R19, UR18, -R174.reuse ;  /* 0x00000012132d7c23 */ /* 0x100fe200080108ae */
[----:B------:R-:W-:Y:S01]  /*9540*/  FSETP.NEU.FTZ.AND P0, PT, R212, -INF , PT ;  /* 0xff800000d400780b */ /* 0x000fe20003f1d000 */
[----:B------:R-:W-:Y:S01]  /*9550*/  FADD.FTZ R14, R164, -R5 ;  /* 0x80000005a40e7221 */ /* 0x000fe20000010000 */
[----:B------:R-:W-:Y:S01]  /*9560*/  LOP3.LUT R9, R9, 0xff, RZ, 0xc0, !PT ;  /* 0x000000ff09097812 */ /* 0x000fe200078ec0ff */
[----:B------:R-:W2:Y:S01]  /*9570*/  MUFU.EX2 R36, R36 ;  /* 0x0000002400247308 */ /* 0x000ea20000000800 */
[----:B------:R-:W-:Y:S01]  /*9580*/  FSEL R62, R214, RZ, P1 ;  /* 0x000000ffd63e7208 */ /* 0x000fe20000800000 */
[C---:B------:R-:W-:Y:S01]  /*9590*/  FMUL.FTZ R164, R212.reuse, UR18 ;  /* 0x00000012d4a47c20 */ /* 0x040fe20008410000 */
[----:B------:R-:W-:Y:S01]  /*95a0*/  FSEL R19, R212, RZ, P0 ;  /* 0x000000ffd4137208 */ /* 0x000fe20000000000 */
[----:B------:R-:W-:Y:S01]  /*95b0*/  FFMA.FTZ R44, R41, UR18, -R174 ;  /* 0x00000012292c7c23 */ /* 0x000fe200080108ae */
[----:B------:R-:W-:Y:S01]  /*95c0*/  PRMT R43, R240, 0x7054, R240 ;  /* 0x00007054f02b7816 */ /* 0x000fe200000000f0 */
[----:B------:R-:W-:Y:S01]  /*95d0*/  FADD.FTZ R13, R2, -R13 ;  /* 0x8000000d020d7221 */ /* 0x000fe20000010000 */
[----:B------:R-:W-:Y:S01]  /*95e0*/  PRMT R12, R9, 0x5410, R12 ;  /* 0x00005410090c7816 */ /* 0x000fe2000000000c */
[----:B------:R-:W-:Y:S01]  /*95f0*/  FADD.FTZ R9, R3, -R62 ;  /* 0x8000003e03097221 */ /* 0x000fe20000010000 */
[----:B------:R-:W-:Y:S01]  /*9600*/  FADD.FTZ R19, R0, -R19 ;  /* 0x8000001300137221 */ /* 0x000fe20000010000 */
[--C-:B------:R-:W-:Y:S01]  /*9610*/  HSET2.LE.AND R6, R6, R43.reuse, PT ;  /* 0x0000002b06067233 */ /* 0x100fe20003803000 */
[--C-:B------:R-:W-:Y:S01]  /*9620*/  FFMA.FTZ R41, R243, UR18, -R174.reuse ;  /* 0x00000012f3297c23 */ /* 0x100fe200080108ae */
[----:B------:R-:W-:Y:S01]  /*9630*/  HSET2.LE.AND R7, R48, R43, PT ;  /* 0x0000002b30077233 */ /* 0x000fe20003803000 */
[----:B------:R-:W-:Y:S01]  /*9640*/  FFMA.FTZ R2, R46, UR18, -R174 ;  /* 0x000000122e027c23 */ /* 0x000fe200080108ae */
[----:B-1----:R-:W-:Y:S01]  /*9650*/  F2FP.F16.F32.PACK_AB R3, R38, R39 ;  /* 0x000000272603723e */ /* 0x002fe200000000ff */
[----:B------:R-:W-:Y:S01]  /*9660*/  MUFU.EX2 R44, R44 ;  /* 0x0000002c002c7308 */ /* 0x000fe20000000800 */
[----:B------:R-:W-:-:S02]  /*9670*/  FSEL R164, R164, RZ, P0 ;  /* 0x000000ffa4a47208 */ /* 0x000fc40000000000 */
[----:B------:R-:W-:-:S05]  /*9680*/  HSET2.LE.AND R10, R10, R43, PT ;  /* 0x0000002b0a0a7233 */ /* 0x000fca0003803000 */
[----:B------:R-:W-:Y:S01]  /*9690*/  MUFU.EX2 R45, R45 ;  /* 0x0000002d002d7308 */ /* 0x000fe20000000800 */
[----:B--2---:R-:W-:Y:S02]  /*96a0*/  F2FP.F16.F32.PACK_AB R0, R36, R37 ;  /* 0x000000252400723e */ /* 0x004fe400000000ff */
[--C-:B------:R-:W-:Y:S02]  /*96b0*/  HSET2.LE.AND R8, R8, R43.reuse, PT ;  /* 0x0000002b08087233 */ /* 0x100fe40003803000 */
[----:B------:R-:W-:Y:S01]  /*96c0*/  HSET2.LE.AND R12, R12, R43, PT ;  /* 0x0000002b0c0c7233 */ /* 0x000fe20003803000 */
[----:B------:R-:W-:Y:S01]  /*96d0*/  FMUL.FTZ R62, R9, UR18 ;  /* 0x00000012093e7c20 */ /* 0x000fe20008410000 */
[----:B------:R-:W-:Y:S01]  /*96e0*/  LOP3.LUT R6, R6, R3, RZ, 0xc0, !PT ;  /* 0x0000000306067212 */ /* 0x000fe200078ec0ff */
[--C-:B------:R-:W-:Y:S01]  /*96f0*/  FFMA.FTZ R3, R47, UR18, -R164.reuse ;  /* 0x000000122f037c23 */ /* 0x100fe200080108a4 */
[----:B------:R-:W-:Y:S01]  /*9700*/  LOP3.LUT R7, R7, R0, RZ, 0xc0, !PT ;  /* 0x0000000007077212 */ /* 0x000fe200078ec0ff */
[----:B------:R-:W-:Y:S01]  /*9710*/  FFMA.FTZ R0, R198, UR18, -R164 ;  /* 0x00000012c6007c23 */ /* 0x000fe200080108a4 */
[----:B------:R-:W-:Y:S01]  /*9720*/  MUFU.EX2 R41, R41 ;  /* 0x0000002900297308 */ /* 0x000fe20000000800 */
[----:B------:R-:W-:Y:S01]  /*9730*/  FMUL.FTZ R64, R14, UR18 ;  /* 0x000000120e407c20 */ /* 0x000fe20008410000 */
[----:B------:R-:W-:-:S06]  /*9740*/  IMAD.MOV.U32 R48, RZ, RZ, R224 ;  /* 0x000000ffff307224 */ /* 0x000fcc00078e00e0 */
[----:B------:R-:W1:Y:S01]  /*9750*/  MUFU.EX2 R2, R2 ;  /* 0x0000000200027308 */ /* 0x000e620000000800 */
[--C-:B------:R-:W-:Y:S01]  /*9760*/  FFMA.FTZ R47, R17, UR18, -R164.reuse ;  /* 0x00000012112f7c23 */ /* 0x100fe200080108a4 */
[----:B------:R-:W-:-:S06]  /*9770*/  FFMA.FTZ R46, R15, UR18, -R164 ;  /* 0x000000120f2e7c23 */ /* 0x000fcc00080108a4 */
[----:B------:R-:W-:Y:S01]  /*9780*/  MUFU.EX2 R59, R59 ;  /* 0x0000003b003b7308 */ /* 0x000fe20000000800 */
[----:B------:R-:W-:-:S07]  /*9790*/  FMUL.FTZ R19, R19, UR18 ;  /* 0x0000001213137c20 */ /* 0x000fce0008410000 */
[----:B------:R-:W-:Y:S08]  /*97a0*/  MUFU.EX2 R42, R42 ;  /* 0x0000002a002a7308 */ /* 0x000ff00000000800 */
[----:B------:R-:W-:Y:S08]  /*97b0*/  MUFU.EX2 R3, R3 ;  /* 0x0000000300037308 */ /* 0x000ff00000000800 */
[----:B------:R-:W2:Y:S01]  /*97c0*/  MUFU.EX2 R0, R0 ;  /* 0x0000000000007308 */ /* 0x000ea20000000800 */
[----:B-1----:R-:W-:Y:S01]  /*97d0*/  F2FP.F16.F32.PACK_AB R11, R2, R41 ;  /* 0x00000029020b723e */ /* 0x002fe200000000ff */
[----:B------:R1:W5:Y:S06]  /*97e0*/  LDL.LU.64 R224, [R1+0x30] ;  /* 0x0000300001e07983 */ /* 0x00036c0000300a00 */
[----:B------:R-:W-:Y:S01]  /*97f0*/  MUFU.EX2 R47, R47 ;  /* 0x0000002f002f7308 */ /* 0x000fe20000000800 */
[----:B------:R-:W-:-:S07]  /*9800*/  LOP3.LUT R10, R10, R11, RZ, 0xc0, !PT ;  /* 0x0000000b0a0a7212 */ /* 0x000fce00078ec0ff */
[----:B------:R-:W3:Y:S01]  /*9810*/  MUFU.EX2 R46, R46 ;  /* 0x0000002e002e7308 */ /* 0x000ee20000000800 */
[----:B--2---:R-:W-:Y:S02]  /*9820*/  F2FP.F16.F32.PACK_AB R11, R0, R3 ;  /* 0x00000003000b723e */ /* 0x004fe400000000ff */
[----:B------:R-:W-:Y:S02]  /*9830*/  F2FP.F16.F32.PACK_AB R15, R45, R44 ;  /* 0x0000002c2d0f723e */ /* 0x000fe400000000ff */
[----:B------:R-:W-:Y:S02]  /*9840*/  LOP3.LUT R11, R8, R11, RZ, 0xc0, !PT ;  /* 0x0000000b080b7212 */ /* 0x000fe400078ec0ff */
[----:B------:R-:W-:Y:S01]  /*9850*/  HSET2.LE.AND R8, R16, R43, PT ;  /* 0x0000002b10087233 */ /* 0x000fe20003803000 */
[----:B------:R-:W-:Y:S04]  /*9860*/  MUFU.EX2 R35, R35 ;  /* 0x0000002300237308 */ /* 0x000fe80000000800 */
[----:B------:R-:W-:Y:S01]  /*9870*/  LOP3.LUT R8, R8, R15, RZ, 0xc0, !PT ;  /* 0x0000000f08087212 */ /* 0x000fe200078ec0ff */
[----:B------:R-:W-:-:S03]  /*9880*/  IMAD.MOV.U32 R17, RZ, RZ, R49 ;  /* 0x000000ffff117224 */ /* 0x000fc600078e0031 */
[----:B------:R-:W2:Y:S01]  /*9890*/  MUFU.EX2 R40, R40 ;  /* 0x0000002800287308 */ /* 0x000ea20000000800 */
[----:B---3--:R-:W-:Y:S01]  /*98a0*/  F2FP.F16.F32.PACK_AB R15, R46, R47 ;  /* 0x0000002f2e0f723e */ /* 0x008fe200000000ff */
[----:B------:R-:W-:-:S03]  /*98b0*/  FMUL.FTZ R49, R13, UR18 ;  /* 0x000000120d317c20 */ /* 0x000fc60008410000 */
[----:B------:R-:W-:Y:S02]  /*98c0*/  LOP3.LUT R9, R12, R15, RZ, 0xc0, !PT ;  /* 0x0000000f0c097212 */ /* 0x000fe400078ec0ff */
[----:B------:R-:W3:Y:S01]  /*98d0*/  LDSM.16.MT88.4 R12, [R221+0x9000] ;  /* 0x00900000dd0c783b */ /* 0x000ee20000004200 */
[----:B------:R-:W-:Y:S01]  /*98e0*/  IMAD.MOV.U32 R16, RZ, RZ, R48 ;  /* 0x000000ffff107224 */ /* 0x000fe200078e0030 */
[----:B------:R-:W4:Y:S01]  /*98f0*/  MUFU.EX2 R64, R64 ;  /* 0x0000004000407308 */ /* 0x000f220000000800 */
[----:B------:R-:W-:-:S07]  /*9900*/  HSET2.LE.AND R4, R4, R43, PT ;  /* 0x0000002b04047233 */ /* 0x000fce0003803000 */
[----:B------:R-:W1:Y:S01]  /*9910*/  MUFU.EX2 R62, R62 ;  /* 0x0000003e003e7308 */ /* 0x000e620000000800 */
[----:B------:R-:W-:-:S07]  /*9920*/  F2FP.F16.F32.PACK_AB R5, R42, R59 ;  /* 0x0000003b2a05723e */ /* 0x000fce00000000ff */
[----:B------:R-:W1:Y:S08]  /*9930*/  MUFU.EX2 R49, R49 ;  /* 0x0000003100317308 */ /* 0x000e700000000800 */
[----:B------:R-:W3:Y:S01]  /*9940*/  MUFU.EX2 R48, R19 ;  /* 0x0000001300307308 */ /* 0x000ee20000000800 */
[----:B------:R-:W-:Y:S02]  /*9950*/  LOP3.LUT R4, R4, R5, RZ, 0xc0, !PT ;  /* 0x0000000504047212 */ /* 0x000fe400078ec0ff */
[----:B------:R-:W-:-:S02]  /*9960*/  HSET2.LE.AND R5, R18, R43, PT ;  /* 0x0000002b12057233 */ /* 0x000fc40003803000 */
[----:B--2---:R-:W-:Y:S01]  /*9970*/  F2FP.F16.F32.PACK_AB R18, R40, R35 ;  /* 0x000000232812723e */ /* 0x004fe200000000ff */
[-C--:B----4-:R-:W-:Y:S01]  /*9980*/  FMUL.FTZ R160, R160, R64.reuse ;  /* 0x00000040a0a07220 */ /* 0x090fe20000410000 */
[----:B------:R-:W-:Y:S01]  /*9990*/  FMUL.FTZ R161, R161, R64 ;  /* 0x00000040a1a17220 */ /* 0x000fe20000410000 */
[----:B-1----:R-:W-:Y:S01]  /*99a0*/  FMUL.FTZ R162, R162, R62 ;  /* 0x0000003ea2a27220 */ /* 0x002fe20000410000 */
[----:B------:R-:W-:Y:S01]  /*99b0*/  LOP3.LUT R5, R5, R18, RZ, 0xc0, !PT ;  /* 0x0000001205057212 */ /* 0x000fe200078ec0ff */
[----:B------:R-:W-:Y:S01]  /*99c0*/  FMUL.FTZ R163, R163, R62 ;  /* 0x0000003ea3a37220 */ /* 0x000fe20000410000 */
[-C--:B------:R-:W-:Y:S01]  /*99d0*/  FMUL.FTZ R156, R156, R49.reuse ;  /* 0x000000319c9c7220 */ /* 0x080fe20000410000 */
[-C--:B------:R-:W-:Y:S01]  /*99e0*/  FMUL.FTZ R157, R157, R49.reuse ;  /* 0x000000319d9d7220 */ /* 0x080fe20000410000 */
[-C--:B------:R-:W-:Y:S01]  /*99f0*/  FMUL.FTZ R148, R148, R64.reuse ;  /* 0x0000004094947220 */ /* 0x080fe20000410000 */
[----:B------:R-:W-:Y:S01]  /*9a00*/  FMUL.FTZ R149, R149, R64 ;  /* 0x0000004095957220 */ /* 0x000fe20000410000 */
[----:B------:R-:W-:Y:S01]  /*9a10*/  FMUL.FTZ R150, R150, R62 ;  /* 0x0000003e96967220 */ /* 0x000fe20000410000 */
[-C--:B------:R-:W-:Y:S01]  /*9a20*/  FMUL.FTZ R152, R152, R49.reuse ;  /* 0x0000003198987220 */ /* 0x080fe20000410000 */
[-C--:B---3--:R-:W-:Y:S01]  /*9a30*/  FMUL.FTZ R158, R158, R48.reuse ;  /* 0x000000309e9e7220 */ /* 0x088fe20000410000 */
[-C--:B------:R-:W-:Y:S01]  /*9a40*/  FMUL.FTZ R159, R159, R48.reuse ;  /* 0x000000309f9f7220 */ /* 0x080fe20000410000 */
[-C--:B------:R-:W-:Y:S01]  /*9a50*/  FMUL.FTZ R153, R153, R49.reuse ;  /* 0x0000003199997220 */ /* 0x080fe20000410000 */
[-C--:B------:R-:W-:Y:S01]  /*9a60*/  FMUL.FTZ R154, R154, R48.reuse ;  /* 0x000000309a9a7220 */ /* 0x080fe20000410000 */
[----:B------:R-:W-:Y:S01]  /*9a70*/  FMUL.FTZ R155, R155, R48 ;  /* 0x000000309b9b7220 */ /* 0x000fe20000410000 */
[----:B------:R-:W-:Y:S01]  /*9a80*/  FMUL.FTZ R151, R151, R62 ;  /* 0x0000003e97977220 */ /* 0x000fe20000410000 */
[-C--:B------:R-:W-:Y:S06]  /*9a90*/  HMMA.16816.F32 R160, R4, R12.reuse, R160 ;  /* 0x0000000c04a0723c */ /* 0x080fec00000018a0 */
[C---:B------:R-:W-:Y:S06]  /*9aa0*/  HMMA.16816.F32 R156, R8.reuse, R12, R156 ;  /* 0x0000000c089c723c */ /* 0x040fec000000189c */
[-C--:B------:R-:W-:Y:S06]  /*9ab0*/  HMMA.16816.F32 R152, R8, R14.reuse, R152 ;  /* 0x0000000e0898723c */ /* 0x080fec0000001898 */
[C---:B------:R-:W-:Y:S01]  /*9ac0*/  HMMA.16816.F32 R148, R4.reuse, R14, R148 ;  /* 0x0000000e0494723c */ /* 0x040fe20000001894 */
[----:B------:R-:W1:Y:S01]  /*9ad0*/  LDSM.16.MT88.4 R12, [R170+0x9000] ;  /* 0x00900000aa0c783b */ /* 0x000e620000004200 */
[-C--:B------:R-:W-:Y:S01]  /*9ae0*/  FMUL.FTZ R68, R68, R64.reuse ;  /* 0x0000004044447220 */ /* 0x080fe20000410000 */
[----:B------:R-:W-:Y:S01]  /*9af0*/  FMUL.FTZ R69, R69, R64 ;  /* 0x0000004045457220 */ /* 0x000fe20000410000 */
[-C--:B------:R-:W-:Y:S01]  /*9b00*/  FMUL.FTZ R70, R70, R62.reuse ;  /* 0x0000003e46467220 */ /* 0x080fe20000410000 */
[----:B------:R-:W-:Y:S01]  /*9b10*/  FMUL.FTZ R71, R71, R62 ;  /* 0x0000003e47477220 */ /* 0x000fe20000410000 */
[-C--:B------:R-:W-:Y:S01]  /*9b20*/  FMUL.FTZ R72, R72, R49.reuse ;  /* 0x0000003148487220 */ /* 0x080fe20000410000 */
[-C--:B------:R-:W-:Y:S01]  /*9b30*/  FMUL.FTZ R73, R73, R49.reuse ;  /* 0x0000003149497220 */ /* 0x080fe20000410000 */
[-C--:B------:R-:W-:Y:S01]  /*9b40*/  FMUL.FTZ R74, R74, R48.reuse ;  /* 0x000000304a4a7220 */ /* 0x080fe20000410000 */
[----:B------:R-:W-:Y:S01]  /*9b50*/  FMUL.FTZ R75, R75, R48 ;  /* 0x000000304b4b7220 */ /* 0x000fe20000410000 */
[-C--:B------:R-:W-:Y:S01]  /*9b60*/  FMUL.FTZ R80, R80, R64.reuse ;  /* 0x0000004050507220 */ /* 0x080fe20000410000 */
[----:B------:R-:W-:Y:S01]  /*9b70*/  FMUL.FTZ R81, R81, R64 ;  /* 0x0000004051517220 */ /* 0x000fe20000410000 */
[----:B------:R-:W-:Y:S01]  /*9b80*/  FMUL.FTZ R82, R82, R62 ;  /* 0x0000003e52527220 */ /* 0x000fe20000410000 */
[-C--:B------:R-:W-:Y:S01]  /*9b90*/  FMUL.FTZ R76, R76, R49.reuse ;  /* 0x000000314c4c7220 */ /* 0x080fe20000410000 */
[-C--:B------:R-:W-:Y:S01]  /*9ba0*/  FMUL.FTZ R77, R77, R49.reuse ;  /* 0x000000314d4d7220 */ /* 0x080fe20000410000 */
[-C--:B------:R-:W-:Y:S01]  /*9bb0*/  FMUL.FTZ R78, R78, R48.reuse ;  /* 0x000000304e4e7220 */ /* 0x080fe20000410000 */
[----:B------:R-:W-:Y:S01]  /*9bc0*/  FMUL.FTZ R79, R79, R48 ;  /* 0x000000304f4f7220 */ /* 0x000fe20000410000 */
[----:B------:R-:W-:Y:S01]  /*9bd0*/  FMUL.FTZ R83, R83, R62 ;  /* 0x0000003e53537220 */ /* 0x000fe20000410000 */
[-C--:B-1----:R-:W-:Y:S06]  /*9be0*/  HMMA.16816.F32 R68, R4, R12.reuse, R68 ;  /* 0x0000000c0444723c */ /* 0x082fec0000001844 */
        /* <DEDUP_REMOVED lines=44> */
[----:B------:R-:W-:Y:S01]  /*9eb0*/  HMMA.16816.F32 R108, R4, R14, R108 ;  /* 0x0000000e046c723c */ /* 0x000fe2000000186c */
[----:B------:R-:W1:Y:S01]  /*9ec0*/  LDSM.16.MT88.4 R12, [R221+0xb000] ;  /* 0x00b00000dd0c783b */ /* 0x000e620000004200 */
[-C--:B------:R-:W-:Y:S01]  /*9ed0*/  FMUL.FTZ R112, R112, R64.reuse ;  /* 0x0000004070707220 */ /* 0x080fe20000410000 */
[----:B------:R-:W-:Y:S01]  /*9ee0*/  FMUL.FTZ R113, R113, R64 ;  /* 0x0000004071717220 */ /* 0x000fe20000410000 */
[-C--:B------:R-:W-:Y:S01]  /*9ef0*/  FMUL.FTZ R114, R114, R62.reuse ;  /* 0x0000003e72727220 */ /* 0x080fe20000410000 */
[----:B------:R-:W-:Y:S01]  /*9f00*/  FMUL.FTZ R115, R115, R62 ;  /* 0x0000003e73737220 */ /* 0x000fe20000410000 */
[-C--:B------:R-:W-:Y:S01]  /*9f10*/  FMUL.FTZ R116, R116, R49.reuse ;  /* 0x0000003174747220 */ /* 0x080fe20000410000 */
[----:B------:R-:W-:Y:S01]  /*9f20*/  FMUL.FTZ R117, R117, R49 ;  /* 0x0000003175757220 */ /* 0x000fe20000410000 */
[-C--:B------:R-:W-:Y:S01]  /*9f30*/  FMUL.FTZ R118, R118, R48.reuse ;  /* 0x0000003076767220 */ /* 0x080fe20000410000 */
[----:B------:R-:W-:-:S03]  /*9f40*/  FMUL.FTZ R119, R119, R48 ;  /* 0x0000003077777220 */ /* 0x000fc60000410000 */
[-C--:B-1----:R-:W-:Y:S06]  /*9f50*/  HMMA.16816.F32 R112, R4, R12.reuse, R112 ;  /* 0x0000000c0470723c */ /* 0x082fec0000001870 */
[----:B------:R-:W-:Y:S07]  /*9f60*/  HMMA.16816.F32 R116, R8, R12, R116 ;  /* 0x0000000c0874723c */ /* 0x000fee0000001874 */
[----:B------:R-:W-:-:S02]  /*9f70*/  IMAD.MOV.U32 R12, RZ, RZ, R16 ;  /* 0x000000ffff0c7224 */ /* 0x000fc400078e0010 */
[----:B------:R-:W-:Y:S02]  /*9f80*/  IMAD.MOV.U32 R13, RZ, RZ, R17 ;  /* 0x000000ffff0d7224 */ /* 0x000fe400078e0011 */
        /* <DEDUP_REMOVED lines=12> */
[----:B------:R-:W-:Y:S01]  /*a050*/  FMUL.FTZ R131, R131, R48 ;  /* 0x0000003083837220 */ /* 0x000fe20000410000 */
[C---:B------:R-:W-:Y:S06]  /*a060*/  HMMA.16816.F32 R140, R8.reuse, R14, R140 ;  /* 0x0000000e088c723c */ /* 0x040fec000000188c */
[C---:B-1----:R-:W-:Y:S06]  /*a070*/  HMMA.16816.F32 R124, R8.reuse, R16, R124 ;  /* 0x00000010087c723c */ /* 0x042fec000000187c */
[----:B------:R-:W-:Y:S07]  /*a080*/  HMMA.16816.F32 R128, R8, R18, R128 ;  /* 0x000000120880723c */ /* 0x000fee0000001880 */
[----:B------:R-:W-:-:S02]  /*a090*/  IMAD.MOV.U32 R8, RZ, RZ, R222 ;  /* 0x000000ffff087224 */ /* 0x000fc400078e00de */
[----:B------:R-:W-:Y:S02]  /*a0a0*/  IMAD.MOV.U32 R9, RZ, RZ, R223 ;  /* 0x000000ffff097224 */ /* 0x000fe400078e00df */
[----:B------:R1:W5:Y:S04]  /*a0b0*/  LDL.LU.64 R222, [R1+0x28] ;  /* 0x0000280001de7983 */ /* 0x0003680000300a00 */
[----:B------:R-:W2:Y:S01]  /*a0c0*/  LDL.LU.64 R10, [R1+0x10] ;  /* 0x00001000010a7983 */ /* 0x000ea20000300a00 */
        /* <DEDUP_REMOVED lines=12> */
[----:B------:R-:W-:Y:S01]  /*a190*/  VIADD R246, R238, 0x1715609d ;  /* 0x1715609deef67836 */ /* 0x000fe20000000000 */
[----:B------:R-:W-:Y:S01]  /*a1a0*/  HMMA.16816.F32 R120, R4, R14, R120 ;  /* 0x0000000e0478723c */ /* 0x000fe20000001878 */
[----:B------:R-:W-:-:S03]  /*a1b0*/  IMAD.MOV.U32 R218, RZ, RZ, R219 ;  /* 0x000000ffffda7224 */ /* 0x000fc600078e00db */
[----:B------:R-:W-:Y:S02]  /*a1c0*/  LOP3.LUT R200, R201, R12, R246, 0x96, !PT ;  /* 0x0000000cc9c87212 */ /* 0x000fe400078e96f6 */
[----:B------:R-:W-:Y:S01]  /*a1d0*/  HMMA.16816.F32 R136, R4, R16, R136 ;  /* 0x000000100488723c */ /* 0x000fe20000001888 */
[----:B------:R-:W-:-:S05]  /*a1e0*/  IMAD.MOV.U32 R219, RZ, RZ, R206 ;  /* 0x000000ffffdb7224 */ /* 0x000fca00078e00ce */
[----:B------:R-:W-:Y:S01]  /*a1f0*/  HMMA.16816.F32 R132, R4, R18, R132 ;  /* 0x000000120484723c */ /* 0x000fe20000001884 */
[----:B------:R-:W-:Y:S02]  /*a200*/  VIADD R206, R239, 0x646e171e ;  /* 0x646e171eefce7836 */ /* 0x000fe40000000000 */
[--C-:B------:R-:W-:Y:S01]  /*a210*/  FFMA.FTZ R207, R207, UR18, -R166.reuse ;  /* 0x00000012cfcf7c23 */ /* 0x100fe200080108a6 */
[--C-:B------:R-:W-:Y:S01]  /*a220*/  FFMA.FTZ R211, R194, UR18, -R166.reuse ;  /* 0x00000012c2d37c23 */ /* 0x100fe200080108a6 */
[--C-:B------:R-:W-:Y:S01]  /*a230*/  FFMA.FTZ R194, R204, UR18, -R57.reuse ;  /* 0x00000012ccc27c23 */ /* 0x100fe20008010839 */
[--C-:B------:R-:W-:Y:S01]  /*a240*/  FFMA.FTZ R198, R196, UR18, -R166.reuse ;  /* 0x00000012c4c67c23 */ /* 0x100fe200080108a6 */
[----:B------:R-:W-:Y:S01]  /*a250*/  FFMA.FTZ R243, R205, UR18, -R166 ;  /* 0x00000012cdf37c23 */ /* 0x000fe200080108a6 */
[--C-:B------:R-:W-:Y:S01]  /*a260*/  FFMA.FTZ R209, R190, UR18, -R57.reuse ;  /* 0x00000012bed17c23 */ /* 0x100fe20008010839 */
[--C-:B------:R-:W-:Y:S01]  /*a270*/  FFMA.FTZ R203, R20, UR18, -R174.reuse ;  /* 0x0000001214cb7c23 */ /* 0x100fe200080108ae */
[----:B------:R-:W-:Y:S01]  /*a280*/  MUFU.EX2 R211, R211 ;  /* 0x000000d300d37308 */ /* 0x000fe20000000800 */
[----:B------:R-:W-:Y:S01]  /*a290*/  FFMA.FTZ R196, R192, UR18, -R57 ;  /* 0x00000012c0c47c23 */ /* 0x000fe20008010839 */
[----:B------:R-:W3:Y:S06]  /*a2a0*/  LDSM.16.MT88.4 R16, [R221+0x9400] ;  /* 0x00940000dd10783b */ /* 0x000eec0000004200 */
[----:B------:R-:W-:Y:S08]  /*a2b0*/  MUFU.EX2 R194, R194 ;  /* 0x000000c200c27308 */ /* 0x000ff00000000800 */
[----:B------:R-:W-:Y:S08]  /*a2c0*/  MUFU.EX2 R198, R198 ;  /* 0x000000c600c67308 */ /* 0x000ff00000000800 */
[----:B------:R-:W-:Y:S08]  /*a2d0*/  MUFU.EX2 R243, R243 ;  /* 0x000000f300f37308 */ /* 0x000ff00000000800 */
[----:B------:R-:W-:Y:S08]  /*a2e0*/  MUFU.EX2 R209, R209 ;  /* 0x000000d100d17308 */ /* 0x000ff00000000800 */
[----:B------:R-:W-:Y:S01]  /*a2f0*/  MUFU.EX2 R196, R196 ;  /* 0x000000c400c47308 */ /* 0x000fe20000000800 */
[----:B------:R-:W-:Y:S01]  /*a300*/  FFMA.FTZ R205, R199, UR18, -R174 ;  /* 0x00000012c7cd7c23 */ /* 0x000fe200080108ae */
[----:B------:R-:W-:Y:S01]  /*a310*/  FFMA.FTZ R199, R22, UR18, -R164 ;  /* 0x0000001216c77c23 */ /* 0x000fe200080108a4 */
[--C-:B------:R-:W-:Y:S01]  /*a320*/  FFMA.FTZ R190, R21, UR18, -R174.reuse ;  /* 0x0000001215be7c23 */ /* 0x100fe200080108ae */
[----:B------:R-:W-:-:S04]  /*a330*/  FFMA.FTZ R192, R188, UR18, -R174 ;  /* 0x00000012bcc07c23 */ /* 0x000fc800080108ae */
[----:B------:R-:W-:Y:S01]  /*a340*/  MUFU.EX2 R199, R199 ;  /* 0x000000c700c77308 */ /* 0x000fe20000000800 */
[--C-:B------:R-:W-:Y:S01]  /*a350*/  FFMA.FTZ R201, R249, UR18, -R164.reuse ;  /* 0x00000012f9c97c23 */ /* 0x100fe200080108a4 */
[----:B------:R-:W-:-:S06]  /*a360*/  FFMA.FTZ R188, R247, UR18, -R164 ;  /* 0x00000012f7bc7c23 */ /* 0x000fcc00080108a4 */
[----:B------:R-:W-:Y:S08]  /*a370*/  MUFU.EX2 R203, R203 ;  /* 0x000000cb00cb7308 */ /* 0x000ff00000000800 */
[----:B------:R-:W-:Y:S08]  /*a380*/  MUFU.EX2 R190, R190 ;  /* 0x000000be00be7308 */ /* 0x000ff00000000800 */
[----:B------:R-:W-:Y:S08]  /*a390*/  MUFU.EX2 R205, R205 ;  /* 0x000000cd00cd7308 */ /* 0x000ff00000000800 */
[----:B------:R-:W-:Y:S08]  /*a3a0*/  MUFU.EX2 R192, R192 ;  /* 0x000000c000c07308 */ /* 0x000ff00000000800 */
[----:B------:R-:W-:Y:S08]  /*a3b0*/  MUFU.EX2 R201, R201 ;  /* 0x000000c900c97308 */ /* 0x000ff00000000800 */
[----:B------:R-:W-:Y:S01]  /*a3c0*/  MUFU.EX2 R188, R188 ;  /* 0x000000bc00bc7308 */ /* 0x000fe20000000800 */
[----:B------:R-:W-:Y:S01]  /*a3d0*/  UIADD3 UR4, UR4, 0x1, URZ ;  /* 0x0000000104047890 */ /* 0x000fe2000fffe03f */
[----:B--2---:R-:W-:Y:S01]  /*a3e0*/  LOP3.LUT R4, R11, R8, R246, 0x96, !PT ;  /* 0x000000080b047212 */ /* 0x004fe200078e96f6 */
[----:B------:R-:W-:-:S04]  /*a3f0*/  IMAD.WIDE.U32 R8, R200, -0x2daee0ad, RZ ;  /* 0xd2511f53c8087825 */ /* 0x000fc800078e00ff */
[----:B------:R-:W-:Y:S01]  /*a400*/  IMAD.WIDE.U32 R4, R4, -0x2daee0ad, RZ ;  /* 0xd2511f5304047825 */ /* 0x000fe200078e00ff */
[----:B------:R-:W-:-:S04]  /*a410*/  LOP3.LUT R25, R9, R24, R206, 0x96, !PT ;  /* 0x0000001809197212 */ /* 0x000fc800078e96ce */
[----:B------:R-:W-:Y:S02]  /*a420*/  LOP3.LUT R26, R5, R26, R206, 0x96, !PT ;  /* 0x0000001a051a7212 */ /* 0x000fe400078e96ce */
[----:B------:R-:W-:Y:S02]  /*a430*/  LOP3.LUT R6, R4, 0xffff, RZ, 0xc0, !PT ;  /* 0x0000ffff04067812 */ /* 0x000fe400078ec0ff */
[--C-:B------:R-:W-:Y:S01]  /*a440*/  SHF.R.U32.HI R5, RZ, 0x10, R8.reuse ;  /* 0x00000010ff057819 */ /* 0x100fe20000011608 */
[----:B------:R2:W-:Y:S01]  /*a450*/  MUFU.EX2 R200, R207 ;  /* 0x000000cf00c87308 */ /* 0x0005e20000000800 */
[C---:B------:R-:W-:Y:S02]  /*a460*/  LOP3.LUT R9, R8.reuse, 0xffff, RZ, 0xc0, !PT ;  /* 0x0000ffff08097812 */ /* 0x040fe400078ec0ff */
[----:B------:R-:W-:Y:S02]  /*a470*/  LOP3.LUT R10, R8, 0xff, RZ, 0xc0, !PT ;  /* 0x000000ff080a7812 */ /* 0x000fe400078ec0ff */
[----:B------:R-:W-:-:S02]  /*a480*/  SHF.R.U32.HI R8, RZ, 0x18, R8 ;  /* 0x00000018ff087819 */ /* 0x000fc40000011608 */
[----:B------:R-:W-:Y:S02]  /*a490*/  LOP3.LUT R5, R5, 0xff, RZ, 0xc0, !PT ;  /* 0x000000ff05057812 */ /* 0x000fe400078ec0ff */
[----:B------:R-:W-:Y:S02]  /*a4a0*/  SHF.R.U32.HI R12, RZ, 0x10, R26 ;  /* 0x00000010ff0c7819 */ /* 0x000fe4000001161a */
[----:B------:R-:W-:Y:S01]  /*a4b0*/  PRMT R8, R5, 0x5410, R8 ;  /* 0x0000541005087816 */ /* 0x000fe20000000008 */
[----:B--2---:R-:W-:Y:S01]  /*a4c0*/  FFMA.FTZ R207, R186, UR18, -R57 ;  /* 0x00000012bacf7c23 */ /* 0x004fe20008010839 */
[----:B------:R-:W-:Y:S02]  /*a4d0*/  SHF.R.U32.HI R7, RZ, 0x10, R4 ;  /* 0x00000010ff077819 */ /* 0x000fe40000011604 */
[----:B------:R-:W-:Y:S02]  /*a4e0*/  SHF.R.U32.HI R5, RZ, 0x18, R26 ;  /* 0x00000018ff057819 */ /* 0x000fe4000001161a */
[----:B------:R-:W-:Y:S01]  /*a4f0*/  LOP3.LUT R12, R12, 0xff, RZ, 0xc0, !PT ;  /* 0x000000ff0c0c7812 */ /* 0x000fe200078ec0ff */
[----:B------:R-:W2:Y:S01]  /*a500*/  MUFU.EX2 R207, R207 ;  /* 0x000000cf00cf7308 */ /* 0x000ea20000000800 */
[----:B------:R-:W-:-:S02]  /*a510*/  LOP3.LUT R24, R25, 0xffff, RZ, 0xc0, !PT ;  /* 0x0000ffff19187812 */ /* 0x000fc400078ec0ff */
[----:B------:R-:W-:Y:S02]  /*a520*/  LOP3.LUT R11, R4, 0xff, RZ, 0xc0, !PT ;  /* 0x000000ff040b7812 */ /* 0x000fe400078ec0ff */
[----:B------:R-:W-:Y:S02]  /*a530*/  SHF.R.U32.HI R4, RZ, 0x18, R4 ;  /* 0x00000018ff047819 */ /* 0x000fe40000011604 */
[----:B------:R-:W-:Y:S02]  /*a540*/  LOP3.LUT R7, R7, 0xff, RZ, 0xc0, !PT ;  /* 0x000000ff07077812 */ /* 0x000fe400078ec0ff */
[----:B------:R-:W-:Y:S02]  /*a550*/  PRMT R12, R12, 0x5410, R5 ;  /* 0x000054100c0c7816 */ /* 0x000fe40000000005 */
[----:B------:R-:W-:Y:S02]  /*a560*/  SHF.R.U32.HI R24, RZ, 0x8, R24 ;  /* 0x00000008ff187819 */ /* 0x000fe40000011618 */
[----:B------:R-:W-:-:S02]  /*a570*/  LOP3.LUT R5, R25, 0xff, RZ, 0xc0, !PT ;  /* 0x000000ff19057812 */ /* 0x000fc400078ec0ff */
[----:B------:R-:W-:Y:S02]  /*a580*/  PRMT R4, R7, 0x5410, R4 ;  /* 0x0000541007047816 */ /* 0x000fe40000000004 */
[----:B------:R-:W-:Y:S02]  /*a590*/  SHF.R.U32.HI R6, RZ, 0x8, R6 ;  /* 0x00000008ff067819 */ /* 0x000fe40000011606 */
[----:B------:R-:W-:Y:S02]  /*a5a0*/  LOP3.LUT R7, R26, 0xffff, RZ, 0xc0, !PT ;  /* 0x0000ffff1a077812 */ /* 0x000fe400078ec0ff */
[----:B------:R-:W-:Y:S02]  /*a5b0*/  PRMT R24, R5, 0x5410, R24 ;  /* 0x0000541005187816 */ /* 0x000fe40000000018 */
[----:B------:R-:W-:Y:S02]  /*a5c0*/  SHF.R.U32.HI R5, RZ, 0x10, R25 ;  /* 0x00000010ff057819 */ /* 0x000fe40000011619 */
[----:B------:R-:W-:-:S02]  /*a5d0*/  PRMT R6, R11, 0x5410, R6 ;  /* 0x000054100b067816 */ /* 0x000fc40000000006 */
[----:B------:R-:W-:Y:S02]  /*a5e0*/  LOP3.LUT R14, R26, 0xff, RZ, 0xc0, !PT ;  /* 0x000000ff1a0e7812 */ /* 0x000fe400078ec0ff */
[----:B------:R-:W-:Y:S02]  /*a5f0*/  SHF.R.U32.HI R7, RZ, 0x8, R7 ;  /* 0x00000008ff077819 */ /* 0x000fe40000011607 */
[----:B------:R-:W-:Y:S02]  /*a600*/  SHF.R.U32.HI R20, RZ, 0x18, R25 ;  /* 0x00000018ff147819 */ /* 0x000fe40000011619 */
[----:B------:R-:W-:Y:S02]  /*a610*/  LOP3.LUT R5, R5, 0xff, RZ, 0xc0, !PT ;  /* 0x000000ff05057812 */ /* 0x000fe400078ec0ff */
[----:B------:R-:W-:Y:S02]  /*a620*/  PRMT R14, R14, 0x5410, R7 ;  /* 0x000054100e0e7816 */ /* 0x000fe40000000007 */
[----:B------:R-:W-:-:S02]  /*a630*/  HSET2.LE.AND R4, R4, R43, PT ;  /* 0x0000002b04047233 */ /* 0x000fc40003803000 */
[----:B------:R-:W-:Y:S02]  /*a640*/  PRMT R20, R5, 0x5410, R20 ;  /* 0x0000541005147816 */ /* 0x000fe40000000014 */
[----:B------:R-:W-:Y:S02]  /*a650*/  HSET2.LE.AND R6, R6, R43, PT ;  /* 0x0000002b06067233 */ /* 0x000fe40003803000 */
[----:B--2---:R-:W-:Y:S02]  /*a660*/  F2FP.F16.F32.PACK_AB R7, R194, R207 ;  /* 0x000000cfc207723e */ /* 0x004fe400000000ff */
[----:B------:R-:W-:Y:S02]  /*a670*/  F2FP.F16.F32.PACK_AB R5, R198, R211 ;  /* 0x000000d3c605723e */ /* 0x000fe400000000ff */
[----:B------:R-:W-:Y:S02]  /*a680*/  LOP3.LUT R7, R4, R7, RZ, 0xc0, !PT ;  /* 0x0000000704077212 */ /* 0x000fe400078ec0ff */
[----:B------:R-:W-:-:S02]  /*a690*/  LOP3.LUT R6, R6, R5, RZ, 0xc0, !PT ;  /* 0x0000000506067212 */ /* 0x000fc400078ec0ff */
[----:B------:R-:W-:Y:S02]  /*a6a0*/  HSET2.LE.AND R4, R14, R43, PT ;  /* 0x0000002b0e047233 */ /* 0x000fe40003803000 */
[----:B------:R-:W-:Y:S01]  /*a6b0*/  F2FP.F16.F32.PACK_AB R5, R200, R243 ;  /* 0x000000f3c805723e */ /* 0x000fe200000000ff */
[----:B------:R-:W-:-:S03]  /*a6c0*/  FFMA.FTZ R186, R23, UR18, -R164 ;  /* 0x0000001217ba7c23 */ /* 0x000fc600080108a4 */
[----:B------:R-:W-:Y:S02]  /*a6d0*/  LOP3.LUT R4, R4, R5, RZ, 0xc0, !PT ;  /* 0x0000000504047212 */ /* 0x000fe400078ec0ff */
[----:B------:R-:W-:Y:S02]  /*a6e0*/  HSET2.LE.AND R5, R12, R43, PT ;  /* 0x0000002b0c057233 */ /* 0x000fe40003803000 */
[----:B------:R-:W-:Y:S01]  /*a6f0*/  F2FP.F16.F32.PACK_AB R12, R196, R209 ;  /* 0x000000d1c40c723e */ /* 0x000fe200000000ff */
[----:B------:R-:W2:Y:S03]  /*a700*/  MUFU.EX2 R186, R186 ;  /* 0x000000ba00ba7308 */ /* 0x000ea60000000800 */
[----:B------:R-:W-:Y:S02]  /*a710*/  LOP3.LUT R5, R5, R12, RZ, 0xc0, !PT ;  /* 0x0000000c05057212 */ /* 0x000fe400078ec0ff */
[----:B------:R-:W4:Y:S01]  /*a720*/  LDSM.16.MT88.4 R12, [R170+0x9400] ;  /* 0x00940000aa0c783b */ /* 0x000f220000004200 */
[----:B------:R-:W-:-:S04]  /*a730*/  SHF.R.U32.HI R9, RZ, 0x8, R9 ;  /* 0x00000008ff097819 */ /* 0x000fc80000011609 */
[----:B------:R-:W-:Y:S02]  /*a740*/  PRMT R10, R10, 0x5410, R9 ;  /* 0x000054100a0a7816 */ /* 0x000fe40000000009 */
[--C-:B------:R-:W-:Y:S02]  /*a750*/  HSET2.LE.AND R8, R8, R43.reuse, PT ;  /* 0x0000002b08087233 */ /* 0x100fe40003803000 */
[----:B------:R-:W-:Y:S02]  /*a760*/  F2FP.F16.F32.PACK_AB R9, R190, R203 ;  /* 0x000000cbbe09723e */ /* 0x000fe400000000ff */
[----:B------:R-:W-:Y:S02]  /*a770*/  HSET2.LE.AND R10, R10, R43, PT ;  /* 0x0000002b0a0a7233 */ /* 0x000fe40003803000 */
[----:B--2---:R-:W-:-:S03]  /*a780*/  F2FP.F16.F32.PACK_AB R11, R186, R199 ;  /* 0x000000c7ba0b723e */ /* 0x004fc600000000ff */
[----:B------:R-:W-:Y:S02]  /*a790*/  LOP3.LUT R10, R10, R9, RZ, 0xc0, !PT ;  /* 0x000000090a0a7212 */ /* 0x000fe400078ec0ff */
[----:B------:R-:W-:Y:S02]  /*a7a0*/  LOP3.LUT R11, R8, R11, RZ, 0xc0, !PT ;  /* 0x0000000b080b7212 */ /* 0x000fe400078ec0ff */
[----:B------:R-:W-:Y:S02]  /*a7b0*/  HSET2.LE.AND R8, R24, R43, PT ;  /* 0x0000002b18087233 */ /* 0x000fe40003803000 */
[----:B------:R-:W-:Y:S01]  /*a7c0*/  F2FP.F16.F32.PACK_AB R9, R192, R205 ;  /* 0x000000cdc009723e */ /* 0x000fe200000000ff */
[----:B---3--:R-:W-:Y:S01]  /*a7d0*/  HMMA.16816.F32 R160, R4, R16, R160 ;  /* 0x0000001004a0723c */ /* 0x008fe200000018a0 */
[----:B------:R-:W2:Y:S02]  /*a7e0*/  LDSM.16.MT88.4 R24, [R221+0xa400] ;  /* 0x00a40000dd18783b */ /* 0x000ea40000004200 */
[----:B------:R-:W-:-:S02]  /*a7f0*/  LOP3.LUT R8, R8, R9, RZ, 0xc0, !PT ;  /* 0x0000000908087212 */ /* 0x000fc400078ec0ff */
[----:B------:R-:W-:Y:S02]  /*a800*/  HSET2.LE.AND R9, R20, R43, PT ;  /* 0x0000002b14097233 */ /* 0x000fe40003803000 */
[----:B------:R-:W-:-:S04]  /*a810*/  F2FP.F16.F32.PACK_AB R20, R188, R201 ;  /* 0x000000c9bc14723e */ /* 0x000fc800000000ff */
[----:B------:R-:W-:Y:S01]  /*a820*/  LOP3.LUT R9, R9, R20, RZ, 0xc0, !PT ;  /* 0x0000001409097212 */ /* 0x000fe200078ec0ff */
[----:B------:R-:W-:Y:S01]  /*a830*/  HMMA.16816.F32 R148, R4, R18, R148 ;  /* 0x000000120494723c */ /* 0x000fe20000001894 */
[----:B------:R-:W-:Y:S05]  /*a840*/  LDSM.16.MT88.4 R20, [R170+0xb400] ;  /* 0x00b40000aa14783b */ /* 0x000fea0000004200 */
[C---:B------:R-:W-:Y:S06]  /*a850*/  HMMA.16816.F32 R156, R8.reuse, R16, R156 ;  /* 0x00000010089c723c */ /* 0x040fec000000189c */
[----:B------:R-:W-:Y:S01]  /*a860*/  HMMA.16816.F32 R152, R8, R18, R152 ;  /* 0x000000120898723c */ /* 0x000fe20000001898 */
[----:B------:R-:W3:Y:S05]  /*a870*/  LDSM.16.MT88.4 R16, [R170+0xa400] ;  /* 0x00a40000aa10783b */ /* 0x000eea0000004200 */
[-C--:B----4-:R-:W-:Y:S06]  /*a880*/  HMMA.16816.F32 R68, R4, R12.reuse, R68 ;  /* 0x0000000c0444723c */ /* 0x090fec0000001844 */
[C---:B------:R-:W-:Y:S06]  /*a890*/  HMMA.16816.F32 R72, R8.reuse, R12, R72 ;  /* 0x0000000c0848723c */ /* 0x040fec0000001848 */
[-C--:B------:R-:W-:Y:S06]  /*a8a0*/  HMMA.16816.F32 R76, R8, R14.reuse, R76 ;  /* 0x0000000e084c723c */ /* 0x080fec000000184c */
[----:B------:R-:W-:Y:S01]  /*a8b0*/  HMMA.16816.F32 R80, R4, R14, R80 ;  /* 0x0000000e0450723c */ /* 0x000fe20000001850 */
[----:B------:R-:W4:Y:S05]  /*a8c0*/  LDSM.16.MT88.4 R12, [R221+0xb400] ;  /* 0x00b40000dd0c783b */ /* 0x000f2a0000004200 */
[C---:B--2---:R-:W-:Y:S06]  /*a8d0*/  HMMA.16816.F32 R88, R8.reuse, R24, R88 ;  /* 0x000000180858723c */ /* 0x044fec0000001858 */
[C---:B------:R-:W-:Y:S06]  /*a8e0*/  HMMA.16816.F32 R92, R8.reuse, R26, R92 ;  /* 0x0000001a085c723c */ /* 0x040fec000000185c */
[C---:B---3--:R-:W-:Y:S06]  /*a8f0*/  HMMA.16816.F32 R144, R8.reuse, R16, R144 ;  /* 0x000000100890723c */ /* 0x048fec0000001890 */
[C---:B------:R-:W-:Y:S06]  /*a900*/  HMMA.16816.F32 R104, R8.reuse, R18, R104 ;  /* 0x000000120868723c */ /* 0x040fec0000001868 */
[C---:B------:R-:W-:Y:S06]  /*a910*/  HMMA.16816.F32 R124, R8.reuse, R20, R124 ;  /* 0x00000014087c723c */ /* 0x040fec000000187c */
[C---:B------:R-:W-:Y:S06]  /*a920*/  HMMA.16816.F32 R128, R8.reuse, R22, R128 ;  /* 0x000000160880723c */ /* 0x040fec0000001880 */
[C---:B----4-:R-:W-:Y:S06]  /*a930*/  HMMA.16816.F32 R116, R8.reuse, R12, R116 ;  /* 0x0000000c0874723c */ /* 0x050fec0000001874 */
[----:B------:R-:W-:Y:S07]  /*a940*/  HMMA.16816.F32 R140, R8, R14, R140 ;  /* 0x0000000e088c723c */ /* 0x000fee000000188c */
[----:B------:R-:W-:-:S05]  /*a950*/  LOP3.LUT R8, R217, UR4, R239, 0x96, !PT ;  /* 0x00000004d9087c12 */ /* 0x000fca000f8e96ef */
[----:B------:R-:W-:-:S05]  /*a960*/  IMAD.WIDE.U32 R8, R8, -0x326172a9, RZ ;  /* 0xcd9e8d5708087825 */ /* 0x000fca00078e00ff */
[--C-:B------:R-:W-:Y:S02]  /*a970*/  LOP3.LUT R210, R9, R210, R30.reuse, 0x96, !PT ;  /* 0x000000d209d27212 */ /* 0x100fe400078e961e */
[-CC-:B------:R-:W-:Y:S02]  /*a980*/  LOP3.LUT R247, R185, R8.reuse, R245.reuse, 0x96, !PT ;  /* 0x00000008b9f77212 */ /* 0x180fe400078e96f5 */
[----:B------:R-:W-:Y:S01]  /*a990*/  LOP3.LUT R245, R251, R8, R245, 0x96, !PT ;  /* 0x00000008fbf57212 */ /* 0x000fe200078e96f5 */
[----:B------:R-:W-:Y:S01]  /*a9a0*/  IMAD.WIDE.U32 R248, R210, -0x2daee0ad, RZ ;  /* 0xd2511f53d2f87825 */ /* 0x000fe200078e00ff */
[----:B------:R-:W-:-:S03]  /*a9b0*/  LOP3.LUT R30, R9, R244, R30, 0x96, !PT ;  /* 0x000000f4091e7212 */ /* 0x000fc600078e961e */
[----:B------:R-:W-:Y:S01]  /*a9c0*/  IMAD.WIDE.U32 R8, R245, -0x2daee0ad, RZ ;  /* 0xd2511f53f5087825 */ /* 0x000fe200078e00ff */
[----:B------:R-:W-:-:S04]  /*a9d0*/  LOP3.LUT R208, R249, R208, R28, 0x96, !PT ;  /* 0x000000d0f9d07212 */ /* 0x000fc800078e961c */
[----:B------:R-:W-:Y:S01]  /*a9e0*/  LOP3.LUT R248, R9, R248, R181, 0x96, !PT ;  /* 0x000000f809f87212 */ /* 0x000fe200078e96b5 */
[----:B------:R-:W-:-:S04]  /*a9f0*/  IMAD.WIDE.U32 R244, R208, -0x326172a9, RZ ;  /* 0xcd9e8d57d0f47825 */ /* 0x000fc800078e00ff */
        /* <DEDUP_REMOVED lines=8> */
[----:B------:R-:W-:-:S04]  /*aa80*/  IMAD.WIDE.U32 R10, R8, -0x326172a9, RZ ;  /* 0xcd9e8d57080a7825 */ /* 0x000fc800078e00ff */
[--C-:B------:R-:W-:Y:S01]  /*aa90*/  FFMA.FTZ R185, R29, UR18, -R174.reuse ;  /* 0x000000121db97c23 */ /* 0x100fe200080108ae */
[--C-:B------:R-:W-:Y:S01]  /*aaa0*/  FFMA.FTZ R204, R189, UR18, -R174.reuse ;  /* 0x00000012bdcc7c23 */ /* 0x100fe200080108ae */
[----:B------:R-:W-:Y:S01]  /*aab0*/  LOP3.LUT R8, R11, R216, R183, 0x96, !PT ;  /* 0x000000d80b087212 */ /* 0x000fe200078e96b7 */
[----:B------:R-:W-:Y:S01]  /*aac0*/  HMMA.16816.F32 R112, R4, R12, R112 ;  /* 0x0000000c0470723c */ /* 0x000fe20000001870 */
[--C-:B------:R-:W-:Y:S01]  /*aad0*/  FFMA.FTZ R189, R193, UR18, -R174.reuse ;  /* 0x00000012c1bd7c23 */ /* 0x100fe200080108ae */
[----:B------:R-:W-:Y:S01]  /*aae0*/  FFMA.FTZ R208, R197, UR18, -R174 ;  /* 0x00000012c5d07c23 */ /* 0x000fe200080108ae */
[----:B------:R-:W-:Y:S01]  /*aaf0*/  FFMA.FTZ R187, R187, UR18, -R164 ;  /* 0x00000012bbbb7c23 */ /* 0x000fe200080108a4 */
[----:B------:R-:W-:-:S04]  /*ab00*/  IMAD.WIDE.U32 R250, R30, -0x2daee0ad, RZ ;  /* 0xd2511f531efa7825 */ /* 0x000fc800078e00ff */
[--C-:B------:R-:W-:Y:S01]  /*ab10*/  FFMA.FTZ R191, R191, UR18, -R164.reuse ;  /* 0x00000012bfbf7c23 */ /* 0x100fe200080108a4 */
[--C-:B------:R-:W-:Y:S01]  /*ab20*/  FFMA.FTZ R210, R195, UR18, -R164.reuse ;  /* 0x00000012c3d27c23 */ /* 0x100fe200080108a4 */
[----:B------:R-:W-:Y:S01]  /*ab30*/  LOP3.LUT R12, R8, 0xffff, RZ, 0xc0, !PT ;  /* 0x0000ffff080c7812 */ /* 0x000fe200078ec0ff */
[----:B------:R-:W-:Y:S01]  /*ab40*/  MUFU.EX2 R185, R185 ;  /* 0x000000b900b97308 */ /* 0x000fe20000000800 */
[----:B------:R-:W-:Y:S01]  /*ab50*/  FFMA.FTZ R31, R31, UR18, -R164 ;  /* 0x000000121f1f7c23 */ /* 0x000fe200080108a4 */
[----:B------:R-:W-:Y:S01]  /*ab60*/  HMMA.16816.F32 R84, R4, R24, R84 ;  /* 0x000000180454723c */ /* 0x000fe20000001854 */
[----:B------:R-:W-:-:S05]  /*ab70*/  SHF.R.U32.HI R12, RZ, 0x8, R12 ;  /* 0x00000008ff0c7819 */ /* 0x000fca000001160c */
[----:B------:R-:W2:Y:S01]  /*ab80*/  MUFU.EX2 R204, R204 ;  /* 0x000000cc00cc7308 */ /* 0x000ea20000000800 */
[C---:B------:R-:W-:Y:S01]  /*ab90*/  HMMA.16816.F32 R96, R4.reuse, R26, R96 ;  /* 0x0000001a0460723c */ /* 0x040fe20000001860 */
[----:B------:R-:W-:Y:S01]  /*aba0*/  LOP3.LUT R193, R251, R202, R28, 0x96, !PT ;  /* 0x000000cafbc17212 */ /* 0x000fe200078e961c */
[----:B------:R-:W-:Y:S04]  /*abb0*/  LDSM.16.MT88.4 R24, [R170+0x9800] ;  /* 0x00980000aa18783b */ /* 0x000fe80000004200 */
[C---:B------:R-:W-:Y:S01]  /*abc0*/  HMMA.16816.F32 R100, R4.reuse, R16, R100 ;  /* 0x000000100464723c */ /* 0x040fe20000001864 */
[----:B------:R-:W-:Y:S05]  /*abd0*/  MUFU.EX2 R189, R189 ;  /* 0x000000bd00bd7308 */ /* 0x000fea0000000800 */
[C---:B------:R-:W-:Y:S01]  /*abe0*/  HMMA.16816.F32 R108, R4.reuse, R18, R108 ;  /* 0x00000012046c723c */ /* 0x040fe2000000186c */
[----:B------:R-:W-:Y:S02]  /*abf0*/  LDSM.16.MT88.4 R16, [R170+0xa800] ;  /* 0x00a80000aa10783b */ /* 0x000fe40000004200 */
[----:B------:R-:W-:Y:S03]  /*ac00*/  MUFU.EX2 R208, R208 ;  /* 0x000000d000d07308 */ /* 0x000fe60000000800 */
[C---:B------:R-:W-:Y:S06]  /*ac10*/  HMMA.16816.F32 R120, R4.reuse, R14, R120 ;  /* 0x0000000e0478723c */ /* 0x040fec0000001878 */
[C---:B------:R-:W-:Y:S01]  /*ac20*/  HMMA.16816.F32 R136, R4.reuse, R20, R136 ;  /* 0x000000140488723c */ /* 0x040fe20000001888 */
[----:B------:R-:W-:Y:S05]  /*ac30*/  MUFU.EX2 R187, R187 ;  /* 0x000000bb00bb7308 */ /* 0x000fea0000000800 */
[----:B------:R-:W-:Y:S01]  /*ac40*/  HMMA.16816.F32 R132, R4, R22, R132 ;  /* 0x000000160484723c */ /* 0x000fe20000001884 */
[----:B------:R-:W-:Y:S02]  /*ac50*/  LDSM.16.MT88.4 R20, [R221+0xa800] ;  /* 0x00a80000dd14783b */ /* 0x000fe40000004200 */
[----:B------:R3:W4:Y:S04]  /*ac60*/  MUFU.EX2 R202, R31 ;  /* 0x0000001f00ca7308 */ /* 0x0007280000000800 */
[----:B------:R-:W-:-:S04]  /*ac70*/  LOP3.LUT R7, R8, 0xff, RZ, 0xc0, !PT ;  /* 0x000000ff08077812 */ /* 0x000fc800078ec0ff */
[----:B------:R-:W-:Y:S01]  /*ac80*/  MUFU.EX2 R191, R191 ;  /* 0x000000bf00bf7308 */ /* 0x000fe20000000800 */
[----:B------:R-:W-:Y:S02]  /*ac90*/  PRMT R12, R7, 0x5410, R12 ;  /* 0x00005410070c7816 */ /* 0x000fe4000000000c */
[----:B------:R-:W-:-:S05]  /*aca0*/  SHF.R.U32.HI R7, RZ, 0x10, R8 ;  /* 0x00000010ff077819 */ /* 0x000fca0000011608 */
[----:B------:R-:W1:Y:S01]  /*acb0*/  MUFU.EX2 R210, R210 ;  /* 0x000000d200d27308 */ /* 0x000e620000000800 */
[C---:B------:R-:W-:Y:S01]  /*acc0*/  LOP3.LUT R4, R10.reuse, 0xffff, RZ, 0xc0, !PT ;  /* 0x0000ffff0a047812 */ /* 0x040fe200078ec0ff */
[----:B---3--:R-:W3:Y:S01]  /*acd0*/  LDSM.16.MT88.4 R28, [R221+0x9800] ;  /* 0x00980000dd1c783b */ /* 0x008ee20000004200 */
[----:B------:R-:W-:Y:S02]  /*ace0*/  SHF.R.U32.HI R6, RZ, 0x10, R10 ;  /* 0x00000010ff067819 */ /* 0x000fe4000001160a */
[----:B------:R-:W-:Y:S02]  /*acf0*/  LOP3.LUT R5, R10, 0xff, RZ, 0xc0, !PT ;  /* 0x000000ff0a057812 */ /* 0x000fe400078ec0ff */
[----:B------:R-:W-:Y:S02]  /*ad00*/  SHF.R.U32.HI R8, RZ, 0x18, R8 ;  /* 0x00000018ff087819 */ /* 0x000fe40000011608 */
[----:B------:R-:W-:Y:S02]  /*ad10*/  LOP3.LUT R7, R7, 0xff, RZ, 0xc0, !PT ;  /* 0x000000ff07077812 */ /* 0x000fe400078ec0ff */
[----:B------:R-:W-:-:S02]  /*ad20*/  SHF.R.U32.HI R10, RZ, 0x18, R10 ;  /* 0x00000018ff0a7819 */ /* 0x000fc4000001160a */
[----:B------:R-:W-:Y:S02]  /*ad30*/  SHF.R.U32.HI R4, RZ, 0x8, R4 ;  /* 0x00000008ff047819 */ /* 0x000fe40000011604 */
[----:B------:R-:W-:Y:S02]  /*ad40*/  LOP3.LUT R9, R6, 0xff, RZ, 0xc0, !PT ;  /* 0x000000ff06097812 */ /* 0x000fe400078ec0ff */
[----:B------:R-:W-:Y:S02]  /*ad50*/  HSET2.LE.AND R12, R12, R43, PT ;  /* 0x0000002b0c0c7233 */ /* 0x000fe40003803000 */
[----:B------:R-:W-:Y:S02]  /*ad60*/  PRMT R8, R7, 0x5410, R8 ;  /* 0x0000541007087816 */ /* 0x000fe40000000008 */
[----:B--2---:R-:W-:Y:S02]  /*ad70*/  F2FP.F16.F32.PACK_AB R11, R204, R185 ;  /* 0x000000b9cc0b723e */ /* 0x004fe400000000ff */
[----:B------:R-:W-:-:S02]  /*ad80*/  PRMT R6, R5, 0x5410, R4 ;  /* 0x0000541005067816 */ /* 0x000fc40000000004 */
[----:B------:R-:W-:Y:S02]  /*ad90*/  PRMT R10, R9, 0x5410, R10 ;  /* 0x00005410090a7816 */ /* 0x000fe4000000000a */
[----:B------:R-:W-:Y:S02]  /*ada0*/  LOP3.LUT R4, R12, R11, RZ, 0xc0, !PT ;  /* 0x0000000b0c047212 */ /* 0x000fe400078ec0ff */
[--C-:B------:R-:W-:Y:S02]  /*adb0*/  HSET2.LE.AND R5, R8, R43.reuse, PT ;  /* 0x0000002b08057233 */ /* 0x100fe40003803000 */
[----:B------:R-:W-:Y:S02]  /*adc0*/  HSET2.LE.AND R6, R6, R43, PT ;  /* 0x0000002b06067233 */ /* 0x000fe40003803000 */
[----:B----4-:R-:W-:Y:S02]  /*add0*/  F2FP.F16.F32.PACK_AB R12, R202, R187 ;  /* 0x000000bbca0c723e */ /* 0x010fe400000000ff */
[----:B------:R-:W-:-:S02]  /*ade0*/  F2FP.F16.F32.PACK_AB R9, R208, R189 ;  /* 0x000000bdd009723e */ /* 0x000fc400000000ff */
[----:B------:R-:W-:Y:S02]  /*adf0*/  HSET2.LE.AND R7, R10, R43, PT ;  /* 0x0000002b0a077233 */ /* 0x000fe40003803000 */
[----:B-1----:R-:W-:Y:S02]  /*ae00*/  F2FP.F16.F32.PACK_AB R8, R210, R191 ;  /* 0x000000bfd208723e */ /* 0x002fe400000000ff */
[----:B------:R-:W-:Y:S02]  /*ae10*/  LOP3.LUT R5, R5, R12, RZ, 0xc0, !PT ;  /* 0x0000000c05057212 */ /* 0x000fe400078ec0ff */
[----:B------:R-:W-:Y:S01]  /*ae20*/  LOP3.LUT R6, R6, R9, RZ, 0xc0, !PT ;  /* 0x0000000906067212 */ /* 0x000fe200078ec0ff */
[----:B------:R-:W1:Y:S01]  /*ae30*/  LDSM.16.MT88.4 R12, [R221+0xb800] ;  /* 0x00b80000dd0c783b */ /* 0x000e620000004200 */
[----:B------:R-:W-:-:S03]  /*ae40*/  LOP3.LUT R7, R7, R8, RZ, 0xc0, !PT ;  /* 0x0000000807077212 */ /* 0x000fc600078ec0ff */
[----:B------:R-:W2:Y:S04]  /*ae50*/  LDSM.16.MT88.4 R8, [R170+0xb800] ;  /* 0x00b80000aa08783b */ /* 0x000ea80000004200 */
[C---:B---3--:R-:W-:Y:S06]  /*ae60*/  HMMA.16816.F32 R156, R4.reuse, R28, R156 ;  /* 0x0000001c049c723c */ /* 0x048fec000000189c */
[C---:B------:R-:W-:Y:S06]  /*ae70*/  HMMA.16816.F32 R152, R4.reuse, R30, R152 ;  /* 0x0000001e0498723c */ /* 0x040fec0000001898 */
[C---:B------:R-:W-:Y:S06]  /*ae80*/  HMMA.16816.F32 R72, R4.reuse, R24, R72 ;  /* 0x000000180448723c */ /* 0x040fec0000001848 */
[C---:B------:R-:W-:Y:S06]  /*ae90*/  HMMA.16816.F32 R76, R4.reuse, R26, R76 ;  /* 0x0000001a044c723c */ /* 0x040fec000000184c */
[C---:B------:R-:W-:Y:S06]  /*aea0*/  HMMA.16816.F32 R88, R4.reuse, R20, R88 ;  /* 0x000000140458723c */ /* 0x040fec0000001858 */
[C---:B------:R-:W-:Y:S06]  /*aeb0*/  HMMA.16816.F32 R92, R4.reuse, R22, R92 ;  /* 0x00000016045c723c */ /* 0x040fec000000185c */
[C---:B------:R-:W-:Y:S06]  /*aec0*/  HMMA.16816.F32 R144, R4.reuse, R16, R144 ;  /* 0x000000100490723c */ /* 0x040fec0000001890 */
[C---:B------:R-:W-:Y:S06]  /*aed0*/  HMMA.16816.F32 R104, R4.reuse, R18, R104 ;  /* 0x000000120468723c */ /* 0x040fec0000001868 */
[C---:B-1----:R-:W-:Y:S06]  /*aee0*/  HMMA.16816.F32 R116, R4.reuse, R12, R116 ;  /* 0x0000000c0474723c */ /* 0x042fec0000001874 */
[C---:B------:R-:W-:Y:S06]  /*aef0*/  HMMA.16816.F32 R140, R4.reuse, R14, R140 ;  /* 0x0000000e048c723c */ /* 0x040fec000000188c */
[C---:B--2---:R-:W-:Y:S06]  /*af00*/  HMMA.16816.F32 R124, R4.reuse, R8, R124 ;  /* 0x00000008047c723c */ /* 0x044fec000000187c */
[----:B------:R-:W-:Y:S07]  /*af10*/  HMMA.16816.F32 R128, R4, R10, R128 ;  /* 0x0000000a0480723c */ /* 0x000fee0000001880 */
[----:B------:R-:W-:-:S05]  /*af20*/  IMAD.WIDE.U32 R4, R247, -0x2daee0ad, RZ ;  /* 0xd2511f53f7047825 */ /* 0x000fca00078e00ff */
        /* <DEDUP_REMOVED lines=9> */
[----:B------:R-:W-:Y:S02]  /*afc0*/  IMAD.MOV.U32 R197, RZ, RZ, R218 ;  /* 0x000000ffffc57224 */ /* 0x000fe400078e00da */
[----:B------:R-:W-:Y:S01]  /*afd0*/  FFMA.FTZ R175, R177, UR18, -R166 ;  /* 0x00000012b1af7c23 */ /* 0x000fe200080108a6 */
[----:B------:R-:W-:Y:S02]  /*afe0*/  IMAD.MOV.U32 R195, RZ, RZ, R219 ;  /* 0x000000ffffc37224 */ /* 0x000fe400078e00db */
[----:B------:R-:W-:Y:S01]  /*aff0*/  FFMA.FTZ R177, R178, UR18, -R57 ;  /* 0x00000012b2b17c23 */ /* 0x000fe20008010839 */
[----:B------:R-:W-:-:S04]  /*b000*/  IMAD.WIDE.U32 R218, R179, -0x326172a9, RZ ;  /* 0xcd9e8d57b3da7825 */ /* 0x000fc800078e00ff */
[----:B------:R-:W-:Y:S01]  /*b010*/  FFMA.FTZ R176, R176, UR18, -R57 ;  /* 0x00000012b0b07c23 */ /* 0x000fe20008010839 */
[----:B------:R-:W-:Y:S01]  /*b020*/  FFMA.FTZ R60, R60, UR18, -R166 ;  /* 0x000000123c3c7c23 */ /* 0x000fe200080108a6 */
[----:B------:R-:W-:-:S04]  /*b030*/  IMAD.WIDE.U32 R4, R4, -0x326172a9, RZ ;  /* 0xcd9e8d5704047825 */ /* 0x000fc800078e00ff */
[--C-:B------:R-:W-:Y:S01]  /*b040*/  FFMA.FTZ R51, R51, UR18, -R166.reuse ;  /* 0x0000001233337c23 */ /* 0x100fe200080108a6 */
[----:B------:R-:W-:Y:S01]  /*b050*/  FFMA.FTZ R54, R54, UR18, -R166 ;  /* 0x0000001236367c23 */ /* 0x000fe200080108a6 */
[----:B------:R-:W-:Y:S01]  /*b060*/  MUFU.EX2 R177, R177 ;  /* 0x000000b100b17308 */ /* 0x000fe20000000800 */
[----:B------:R-:W-:Y:S02]  /*b070*/  LOP3.LUT R183, R5, R218, R183, 0x96, !PT ;  /* 0x000000da05b77212 */ /* 0x000fe400078e96b7 */
[----:B------:R-:W-:Y:S02]  /*b080*/  LOP3.LUT R7, R4, 0xffff, RZ, 0xc0, !PT ;  /* 0x0000ffff04077812 */ /* 0x000fe400078ec0ff */
[----:B------:R-:W-:-:S03]  /*b090*/  SHF.R.U32.HI R5, RZ, 0x10, R4 ;  /* 0x00000010ff057819 */ /* 0x000fc60000011604 */
[----:B------:R-:W1:Y:S01]  /*b0a0*/  MUFU.EX2 R176, R176 ;  /* 0x000000b000b07308 */ /* 0x000e620000000800 */
[----:B------:R-:W-:Y:S02]  /*b0b0*/  LOP3.LUT R180, R219, R6, R246, 0x96, !PT ;  /* 0x00000006dbb47212 */ /* 0x000fe400078e96f6 */
[----:B------:R-:W-:-:S05]  /*b0c0*/  LOP3.LUT R6, R4, 0xff, RZ, 0xc0, !PT ;  /* 0x000000ff04067812 */ /* 0x000fca00078ec0ff */
[----:B------:R-:W-:Y:S01]  /*b0d0*/  MUFU.EX2 R175, R175 ;  /* 0x000000af00af7308 */ /* 0x000fe20000000800 */
[----:B------:R-:W-:Y:S01]  /*b0e0*/  SHF.R.U32.HI R4, RZ, 0x18, R4 ;  /* 0x00000018ff047819 */ /* 0x000fe20000011604 */
[--C-:B------:R-:W-:Y:S01]  /*b0f0*/  FFMA.FTZ R52, R52, UR18, -R57.reuse ;  /* 0x0000001234347c23 */ /* 0x100fe20008010839 */
[----:B------:R-:W-:Y:S01]  /*b100*/  LOP3.LUT R5, R5, 0xff, RZ, 0xc0, !PT ;  /* 0x000000ff05057812 */ /* 0x000fe200078ec0ff */
[----:B------:R-:W-:-:S04]  /*b110*/  FFMA.FTZ R179, R58, UR18, -R57 ;  /* 0x000000123ab37c23 */ /* 0x000fc80008010839 */
[----:B------:R-:W2:Y:S01]  /*b120*/  MUFU.EX2 R60, R60 ;  /* 0x0000003c003c7308 */ /* 0x000ea20000000800 */
[----:B------:R-:W-:Y:S01]  /*b130*/  SHF.R.U32.HI R7, RZ, 0x8, R7 ;  /* 0x00000008ff077819 */ /* 0x000fe20000011607 */
[----:B------:R-:W-:Y:S01]  /*b140*/  FFMA.FTZ R66, R66, UR18, -R164 ;  /* 0x0000001242427c23 */ /* 0x000fe200080108a4 */
[----:B------:R-:W-:Y:S01]  /*b150*/  PRMT R4, R5, 0x5410, R4 ;  /* 0x0000541005047816 */ /* 0x000fe20000000004 */
[--C-:B------:R-:W-:Y:S01]  /*b160*/  FFMA.FTZ R65, R65, UR18, -R164.reuse ;  /* 0x0000001241417c23 */ /* 0x100fe200080108a4 */
[----:B------:R-:W-:Y:S01]  /*b170*/  LOP3.LUT R5, R183, 0xffff, RZ, 0xc0, !PT ;  /* 0x0000ffffb7057812 */ /* 0x000fe200078ec0ff */
[----:B------:R-:W-:Y:S02]  /*b180*/  FFMA.FTZ R165, R165, UR18, -R164 ;  /* 0x00000012a5a57c23 */ /* 0x000fe400080108a4 */
[----:B------:R-:W-:Y:S01]  /*b190*/  MUFU.EX2 R51, R51 ;  /* 0x0000003300337308 */ /* 0x000fe20000000800 */
[----:B------:R-:W-:Y:S01]  /*b1a0*/  PRMT R6, R6, 0x5410, R7 ;  /* 0x0000541006067816 */ /* 0x000fe20000000007 */
[----:B------:R-:W-:-:S06]  /*b1b0*/  FFMA.FTZ R55, R55, UR18, -R166 ;  /* 0x0000001237377c23 */ /* 0x000fcc00080108a6 */
[----:B------:R-:W3:Y:S01]  /*b1c0*/  MUFU.EX2 R54, R54 ;  /* 0x0000003600367308 */ /* 0x000ee20000000800 */
[----:B------:R-:W-:Y:S01]  /*b1d0*/  LOP3.LUT R182, R183, 0xff, RZ, 0xc0, !PT ;  /* 0x000000ffb7b67812 */ /* 0x000fe200078ec0ff */
[----:B------:R-:W-:Y:S01]  /*b1e0*/  FFMA.FTZ R47, R252, R48, R47 ;  /* 0x00000030fc2f7223 */ /* 0x000fe2000001002f */
[----:B------:R-:W-:Y:S01]  /*b1f0*/  SHF.R.U32.HI R5, RZ, 0x8, R5 ;  /* 0x00000008ff057819 */ /* 0x000fe20000011605 */
[----:B------:R-:W-:Y:S01]  /*b200*/  FFMA.FTZ R44, R241, R49, R44 ;  /* 0x00000031f12c7223 */ /* 0x000fe2000001002c */
[----:B------:R-:W-:Y:S01]  /*b210*/  SHF.R.U32.HI R178, RZ, 0x10, R183 ;  /* 0x00000010ffb27819 */ /* 0x000fe200000116b7 */
[----:B------:R-:W-:Y:S01]  /*b220*/  FFMA.FTZ R181, R32, UR18, -R57 ;  /* 0x0000001220b57c23 */ /* 0x000fe20008010839 */
[----:B------:R4:W5:Y:S01]  /*b230*/  LDL.LU.64 R218, [R1+0x20] ;  /* 0x0000200001da7983 */ /* 0x0009620000300a00 */
[----:B------:R-:W-:Y:S01]  /*b240*/  MUFU.EX2 R52, R52 ;  /* 0x0000003400347308 */ /* 0x000fe20000000800 */
[----:B------:R-:W-:Y:S02]  /*b250*/  HSET2.LE.AND R4, R4, R43, PT ;  /* 0x0000002b04047233 */ /* 0x000fe40003803000 */
[----:B------:R-:W-:-:S05]  /*b260*/  PRMT R182, R182, 0x5410, R5 ;  /* 0x00005410b6b67816 */ /* 0x000fca0000000005 */
[----:B------:R-:W4:Y:S01]  /*b270*/  MUFU.EX2 R179, R179 ;  /* 0x000000b300b37308 */ /* 0x000f220000000800 */
[----:B------:R-:W-:Y:S02]  /*b280*/  HSET2.LE.AND R6, R6, R43, PT ;  /* 0x0000002b06067233 */ /* 0x000fe40003803000 */
[----:B-1----:R-:W-:Y:S02]  /*b290*/  F2FP.F16.F32.PACK_AB R7, R176, R177 ;  /* 0x000000b1b007723e */ /* 0x002fe400000000ff */
[----:B--2---:R-:W-:Y:S02]  /*b2a0*/  F2FP.F16.F32.PACK_AB R5, R175, R60 ;  /* 0x0000003caf05723e */ /* 0x004fe400000000ff */
[----:B------:R-:W-:Y:S02]  /*b2b0*/  SHF.R.U32.HI R183, RZ, 0x18, R183 ;  /* 0x00000018ffb77819 */ /* 0x000fe400000116b7 */
[----:B------:R-:W-:Y:S02]  /*b2c0*/  LOP3.LUT R178, R178, 0xff, RZ, 0xc0, !PT ;  /* 0x000000ffb2b27812 */ /* 0x000fe400078ec0ff */
[----:B------:R-:W-:-:S02]  /*b2d0*/  LOP3.LUT R7, R4, R7, RZ, 0xc0, !PT ;  /* 0x0000000704077212 */ /* 0x000fc400078ec0ff */
[----:B------:R-:W-:Y:S02]  /*b2e0*/  LOP3.LUT R6, R6, R5, RZ, 0xc0, !PT ;  /* 0x0000000506067212 */ /* 0x000fe400078ec0ff */
[----:B------:R-:W-:Y:S02]  /*b2f0*/  HSET2.LE.AND R4, R182, R43, PT ;  /* 0x0000002bb6047233 */ /* 0x000fe40003803000 */
[----:B------:R-:W-:Y:S02]  /*b300*/  PRMT R178, R178, 0x5410, R183 ;  /* 0x00005410b2b27816 */ /* 0x000fe400000000b7 */
[----:B---3--:R-:W-:Y:S01]  /*b310*/  F2FP.F16.F32.PACK_AB R5, R54, R51 ;  /* 0x000000333605723e */ /* 0x008fe200000000ff */
[----:B------:R-:W-:Y:S01]  /*b320*/  IMAD.MOV.U32 R183, RZ, RZ, R217 ;  /* 0x000000ffffb77224 */ /* 0x000fe200078e00d9 */
[----:B----4-:R-:W-:Y:S02]  /*b330*/  F2FP.F16.F32.PACK_AB R58, R179, R52 ;  /* 0x00000034b33a723e */ /* 0x010fe400000000ff */
[----:B------:R-:W-:-:S02]  /*b340*/  LOP3.LUT R4, R4, R5, RZ, 0xc0, !PT ;  /* 0x0000000504047212 */ /* 0x000fc400078ec0ff */
[----:B------:R-:W-:Y:S01]  /*b350*/  HSET2.LE.AND R5, R178, R43, PT ;  /* 0x0000002bb2057233 */ /* 0x000fe20003803000 */
[----:B------:R-:W-:Y:S01]  /*b360*/  FFMA.FTZ R164, R67, UR18, -R164 ;  /* 0x0000001243a47c23 */ /* 0x000fe200080108a4 */
[----:B------:R-:W-:-:S03]  /*b370*/  LOP3.LUT R246, R183, R248, R246, 0x96, !PT ;  /* 0x000000f8b7f67212 */ /* 0x000fc600078e96f6 */
[----:B------:R-:W-:Y:S01]  /*b380*/  LOP3.LUT R5, R5, R58, RZ, 0xc0, !PT ;  /* 0x0000003a05057212 */ /* 0x000fe200078ec0ff */
[--C-:B------:R-:W-:Y:S01]  /*b390*/  FFMA.FTZ R58, R61, UR18, -R174.reuse ;  /* 0x000000123d3a7c23 */ /* 0x100fe200080108ae */
[--C-:B------:R-:W-:Y:S01]  /*b3a0*/  FFMA.FTZ R61, R167, UR18, -R174.reuse ;  /* 0x00000012a73d7c23 */ /* 0x100fe200080108ae */
[--C-:B------:R-:W-:Y:S01]  /*b3b0*/  FFMA.FTZ R167, R172, UR18, -R174.reuse ;  /* 0x00000012aca77c23 */ /* 0x100fe200080108ae */
[----:B------:R-:W-:Y:S01]  /*b3c0*/  FFMA.FTZ R172, R173, UR18, -R174 ;  /* 0x00000012adac7c23 */ /* 0x000fe200080108ae */
[----:B------:R-:W-:Y:S01]  /*b3d0*/  FFMA.FTZ R183, R63, UR18, -R166 ;  /* 0x000000123fb77c23 */ /* 0x000fe200080108a6 */
[----:B------:R-:W-:Y:S01]  /*b3e0*/  FFMA.FTZ R173, R195, R64, R59 ;  /* 0x00000040c3ad7223 */ /* 0x000fe2000001003b */
[----:B------:R-:W-:-:S04]  /*b3f0*/  IMAD.WIDE.U32 R246, R246, -0x2daee0ad, RZ ;  /* 0xd2511f53f6f67825 */ /* 0x000fc800078e00ff */
[----:B------:R-:W-:Y:S01]  /*b400*/  FFMA.FTZ R63, R197, R62, R35 ;  /* 0x0000003ec53f7223 */ /* 0x000fe20000010023 */
[----:B------:R-:W-:Y:S01]  /*b410*/  MUFU.EX2 R165, R165 ;  /* 0x000000a500a57308 */ /* 0x000fe20000000800 */
[----:B------:R-:W-:Y:S01]  /*b420*/  FADD.FTZ R42, R42, R173 ;  /* 0x000000ad2a2a7221 */ /* 0x000fe20000010000 */
[----:B------:R-:W-:Y:S01]  /*b430*/  HMMA.16816.F32 R84, R4, R20, R84 ;  /* 0x000000140454723c */ /* 0x000fe20000001854 */
[----:B------:R-:W-:-:S05]  /*b440*/  FADD.FTZ R40, R40, R63 ;  /* 0x0000003f28287221 */ /* 0x000fca0000010000 */
[----:B------:R-:W1:Y:S01]  /*b450*/  MUFU.EX2 R164, R164 ;  /* 0x000000a400a47308 */ /* 0x000e620000000800 */
[----:B------:R-:W-:Y:S01]  /*b460*/  HMMA.16816.F32 R96, R4, R22, R96 ;  /* 0x000000160460723c */ /* 0x000fe20000001860 */
[----:B------:R-:W-:Y:S01]  /*b470*/  SHF.R.U32.HI R21, RZ, 0x10, R246 ;  /* 0x00000010ff157819 */ /* 0x000fe200000116f6 */
[----:B------:R-:W-:-:S05]  /*b480*/  FADD.FTZ R39, R39, R42 ;  /* 0x0000002a27277221 */ /* 0x000fca0000010000 */
[----:B------:R-:W-:Y:S01]  /*b490*/  MUFU.EX2 R167, R167 ;  /* 0x000000a700a77308 */ /* 0x000fe20000000800 */
[----:B------:R-:W-:Y:S01]  /*b4a0*/  LOP3.LUT R23, R246, 0xffff, RZ, 0xc0, !PT ;  /* 0x0000fffff6177812 */ /* 0x000fe200078ec0ff */
[----:B------:R-:W-:-:S06]  /*b4b0*/  FADD.FTZ R37, R37, R40 ;  /* 0x0000002825257221 */ /* 0x000fcc0000010000 */
[----:B------:R-:W2:Y:S01]  /*b4c0*/  MUFU.EX2 R172, R172 ;  /* 0x000000ac00ac7308 */ /* 0x000ea20000000800 */
[----:B------:R-:W-:Y:S02]  /*b4d0*/  SHF.R.U32.HI R174, RZ, 0x18, R246 ;  /* 0x00000018ffae7819 */ /* 0x000fe400000116f6 */
[----:B------:R-:W-:Y:S01]  /*b4e0*/  LOP3.LUT R21, R21, 0xff, RZ, 0xc0, !PT ;  /* 0x000000ff15157812 */ /* 0x000fe200078ec0ff */
[C---:B------:R-:W-:Y:S01]  /*b4f0*/  HMMA.16816.F32 R160, R4.reuse, R28, R160 ;  /* 0x0000001c04a0723c */ /* 0x040fe200000018a0 */
[----:B------:R-:W-:Y:S01]  /*b500*/  LOP3.LUT R178, R246, 0xff, RZ, 0xc0, !PT ;  /* 0x000000fff6b27812 */ /* 0x000fe200078ec0ff */
[----:B------:R-:W-:Y:S01]  /*b510*/  FADD.FTZ R38, R38, R39 ;  /* 0x0000002726267221 */ /* 0x000fe20000010000 */
[----:B------:R-:W-:Y:S01]  /*b520*/  SHF.R.U32.HI R23, RZ, 0x8, R23 ;  /* 0x00000008ff177819 */ /* 0x000fe20000011617 */
[----:B------:R-:W-:Y:S02]  /*b530*/  FADD.FTZ R36, R36, R37 ;  /* 0x0000002524247221 */ /* 0x000fe40000010000 */
[----:B------:R-:W-:Y:S01]  /*b540*/  HMMA.16816.F32 R148, R4, R30, R148 ;  /* 0x0000001e0494723c */ /* 0x000fe20000001894 */
[----:B------:R-:W-:Y:S01]  /*b550*/  PRMT R174, R21, 0x5410, R174 ;  /* 0x0000541015ae7816 */ /* 0x000fe200000000ae */
[----:B------:R-:W-:Y:S01]  /*b560*/  FADD.FTZ R243, R243, R38 ;  /* 0x00000026f3f37221 */ /* 0x000fe20000010000 */
[----:B------:R-:W-:-:S03]  /*b570*/  PRMT R178, R178, 0x5410, R23 ;  /* 0x00005410b2b27816 */ /* 0x000fc60000000017 */
[----:B------:R-:W-:Y:S01]  /*b580*/  HMMA.16816.F32 R68, R4, R24, R68 ;  /* 0x000000180444723c */ /* 0x000fe20000001844 */
[----:B------:R-:W-:-:S05]  /*b590*/  LOP3.LUT R244, R247, R244, R206, 0x96, !PT ;  /* 0x000000f4f7f47212 */ /* 0x000fca00078e96ce */
[----:B------:R-:W-:Y:S01]  /*b5a0*/  HMMA.16816.F32 R80, R4, R26, R80 ;  /* 0x0000001a0450723c */ /* 0x000fe20000001850 */
[----:B------:R-:W-:-:S05]  /*b5b0*/  FADD.FTZ R209, R209, R36 ;  /* 0x00000024d1d17221 */ /* 0x000fca0000010000 */
[C---:B------:R-:W-:Y:S06]  /*b5c0*/  HMMA.16816.F32 R100, R4.reuse, R16, R100 ;  /* 0x000000100464723c */ /* 0x040fec0000001864 */
[C---:B------:R-:W-:Y:S06]  /*b5d0*/  HMMA.16816.F32 R108, R4.reuse, R18, R108 ;  /* 0x00000012046c723c */ /* 0x040fec000000186c */
[C---:B------:R-:W-:Y:S06]  /*b5e0*/  HMMA.16816.F32 R112, R4.reuse, R12, R112 ;  /* 0x0000000c0470723c */ /* 0x040fec0000001870 */
[C---:B------:R-:W-:Y:S06]  /*b5f0*/  HMMA.16816.F32 R120, R4.reuse, R14, R120 ;  /* 0x0000000e0478723c */ /* 0x040fec0000001878 */
[C---:B------:R-:W-:Y:S06]  /*b600*/  HMMA.16816.F32 R136, R4.reuse, R8, R136 ;  /* 0x000000080488723c */ /* 0x040fec0000001888 */
[----:B------:R-:W-:Y:S01]  /*b610*/  HMMA.16816.F32 R132, R4, R10, R132 ;  /* 0x0000000a0484723c */ /* 0x000fe20000001884 */
[----:B------:R-:W-:Y:S01]  /*b620*/  FFMA.FTZ R12, R53, UR18, -R166 ;  /* 0x00000012350c7c23 */ /* 0x000fe200080108a6 */
[----:B------:R-:W-:Y:S01]  /*b630*/  HSET2.LE.AND R35, R174, R43, PT ;  /* 0x0000002bae237233 */ /* 0x000fe20003803000 */
[----:B------:R-:W-:Y:S01]  /*b640*/  MUFU.EX2 R58, R58 ;  /* 0x0000003a003a7308 */ /* 0x000fe20000000800 */
[----:B------:R-:W-:Y:S01]  /*b650*/  FADD.FTZ R200, R200, R243 ;  /* 0x000000f3c8c87221 */ /* 0x000fe20000010000 */
[----:B------:R-:W-:Y:S01]  /*b660*/  LOP3.LUT R21, R244, 0xffff, RZ, 0xc0, !PT ;  /* 0x0000fffff4157812 */ /* 0x000fe200078ec0ff */
[----:B------:R-:W-:Y:S01]  /*b670*/  FFMA.FTZ R67, R56, UR18, -R57 ;  /* 0x0000001238437c23 */ /* 0x000fe20008010839 */
[----:B------:R-:W-:-:S04]  /*b680*/  IMAD.WIDE.U32 R4, R180, -0x2daee0ad, RZ ;  /* 0xd2511f53b4047825 */ /* 0x000fc800078e00ff */
[----:B------:R-:W-:Y:S01]  /*b690*/  FFMA.FTZ R53, R34, UR18, -R166 ;  /* 0x0000001222357c23 */ /* 0x000fe200080108a6 */
[----:B------:R-:W-:Y:S01]  /*b6a0*/  HSET2.LE.AND R34, R178, R43, PT ;  /* 0x0000002bb2227233 */ /* 0x000fe20003803000 */
[----:B------:R-:W-:Y:S01]  /*b6b0*/  MUFU.EX2 R66, R66 ;  /* 0x0000004200427308 */ /* 0x000fe20000000800 */
[----:B------:R-:W-:Y:S01]  /*b6c0*/  LOP3.LUT R206, R5, R250, R206, 0x96, !PT ;  /* 0x000000fa05ce7212 */ /* 0x000fe200078e96ce */
[----:B------:R-:W-:Y:S01]  /*b6d0*/  FADD.FTZ R196, R196, R209 ;  /* 0x000000d1c4c47221 */ /* 0x000fe20000010000 */
[----:B-1----:R-:W-:-:S05]  /*b6e0*/  F2FP.F16.F32.PACK_AB R8, R164, R165 ;  /* 0x000000a5a408723e */ /* 0x002fca00000000ff */
[----:B------:R-:W-:Y:S01]  /*b6f0*/  MUFU.EX2 R65, R65 ;  /* 0x0000004100417308 */ /* 0x000fe20000000800 */
[----:B--2---:R-:W-:Y:S01]  /*b700*/  F2FP.F16.F32.PACK_AB R9, R172, R167 ;  /* 0x000000a7ac09723e */ /* 0x004fe200000000ff */
[----:B------:R-:W-:Y:S01]  /*b710*/  IMAD.MOV.U32 R182, RZ, RZ, R216 ;  /* 0x000000ffffb67224 */ /* 0x000fe200078e00d8 */
[----:B------:R-:W-:Y:S01]  /*b720*/  LOP3.LUT R11, R4, 0xffff, RZ, 0xc0, !PT ;  /* 0x0000ffff040b7812 */ /* 0x000fe200078ec0ff */
[----:B------:R-:W-:Y:S01]  /*b730*/  FADD.FTZ R46, R46, R47 ;  /* 0x0000002f2e2e7221 */ /* 0x000fe20000010000 */
[----:B------:R-:W-:Y:S01]  /*b740*/  SHF.R.U32.HI R64, RZ, 0x10, R4 ;  /* 0x00000010ff407819 */ /* 0x000fe20000011604 */
[----:B------:R-:W-:Y:S02]  /*b750*/  FADD.FTZ R44, R45, R44 ;  /* 0x0000002c2d2c7221 */ /* 0x000fe40000010000 */
[----:B------:R-:W1:Y:S01]  /*b760*/  MUFU.EX2 R61, R61 ;  /* 0x0000003d003d7308 */ /* 0x000e620000000800 */
[----:B------:R-:W-:Y:S01]  /*b770*/  LOP3.LUT R62, R206, 0xffff, RZ, 0xc0, !PT ;  /* 0x0000ffffce3e7812 */ /* 0x000fe200078ec0ff */
[----:B------:R-:W-:Y:S01]  /*b780*/  FFMA.FTZ R166, R33, UR18, -R57 ;  /* 0x0000001221a67c23 */ /* 0x000fe20008010839 */
[----:B------:R-:W-:Y:S01]  /*b790*/  SHF.R.U32.HI R16, RZ, 0x10, R244 ;  /* 0x00000010ff107819 */ /* 0x000fe200000116f4 */
[----:B------:R-:W-:Y:S01]  /*b7a0*/  FADD.FTZ R211, R211, R200 ;  /* 0x000000c8d3d37221 */ /* 0x000fe20000010000 */
[----:B------:R-:W-:Y:S01]  /*b7b0*/  LOP3.LUT R35, R35, R8, RZ, 0xc0, !PT ;  /* 0x0000000823237212 */ /* 0x000fe200078ec0ff */
[----:B------:R-:W-:Y:S01]  /*b7c0*/  FADD.FTZ R207, R207, R196 ;  /* 0x000000c4cfcf7221 */ /* 0x000fe20000010000 */
[----:B------:R-:W-:Y:S01]  /*b7d0*/  LOP3.LUT R34, R34, R9, RZ, 0xc0, !PT ;  /* 0x0000000922227212 */ /* 0x000fe200078ec0ff */
[----:B------:R2:W-:Y:S01]  /*b7e0*/  MUFU.EX2 R56, R183 ;  /* 0x000000b700387308 */ /* 0x0005e20000000800 */
[----:B------:R-:W-:Y:S01]  /*b7f0*/  LOP3.LUT R8, R4, 0xff, RZ, 0xc0, !PT ;  /* 0x000000ff04087812 */ /* 0x000fe200078ec0ff */
[----:B------:R-:W3:Y:S01]  /*b800*/  LDSM.16.MT88.4 R28, [R221+0x9c00] ;  /* 0x009c0000dd1c783b */ /* 0x000ee20000004200 */
[----:B------:R-:W-:-:S02]  /*b810*/  SHF.R.U32.HI R11, RZ, 0x8, R11 ;  /* 0x00000008ff0b7819 */ /* 0x000fc4000001160b */
[----:B------:R-:W-:Y:S01]  /*b820*/  LOP3.LUT R64, R64, 0xff, RZ, 0xc0, !PT ;  /* 0x000000ff40407812 */ /* 0x000fe200078ec0ff */
[----:B------:R-:W-:Y:S01]  /*b830*/  FFMA.FTZ R182, R50, UR18, -R57 ;  /* 0x0000001232b67c23 */ /* 0x000fe20008010839 */
[----:B------:R-:W-:Y:S01]  /*b840*/  SHF.R.U32.HI R9, RZ, 0x18, R4 ;  /* 0x00000018ff097819 */ /* 0x000fe20000011604 */
[----:B------:R-:W-:Y:S01]  /*b850*/  FADD.FTZ R198, R198, R211 ;  /* 0x000000d3c6c67221 */ /* 0x000fe20000010000 */
[----:B------:R-:W-:Y:S01]  /*b860*/  LOP3.LUT R20, R244, 0xff, RZ, 0xc0, !PT ;  /* 0x000000fff4147812 */ /* 0x000fe200078ec0ff */
[----:B------:R-:W-:Y:S01]  /*b870*/  FADD.FTZ R207, R194, R207 ;  /* 0x000000cfc2cf7221 */ /* 0x000fe20000010000 */
[----:B------:R-:W-:Y:S01]  /*b880*/  SHF.R.U32.HI R21, RZ, 0x8, R21 ;  /* 0x00000008ff157819 */ /* 0x000fe20000011615 */
[----:B------:R-:W-:Y:S01]  /*b890*/  MUFU.EX2 R55, R55 ;  /* 0x0000003700377308 */ /* 0x000fe20000000800 */
[----:B------:R-:W-:Y:S01]  /*b8a0*/  SHF.R.U32.HI R17, RZ, 0x18, R244 ;  /* 0x00000018ff117819 */ /* 0x000fe200000116f4 */
[----:B------:R-:W4:Y:S01]  /*b8b0*/  LDSM.16.MT88.4 R24, [R170+0x9c00] ;  /* 0x009c0000aa18783b */ /* 0x000f220000004200 */
[----:B------:R-:W-:-:S02]  /*b8c0*/  LOP3.LUT R16, R16, 0xff, RZ, 0xc0, !PT ;  /* 0x000000ff10107812 */ /* 0x000fc400078ec0ff */
[----:B--2---:R-:W-:Y:S01]  /*b8d0*/  SHF.R.U32.HI R183, RZ, 0x8, R62 ;  /* 0x00000008ffb77819 */ /* 0x004fe2000001163e */
[----:B------:R-:W-:Y:S01]  /*b8e0*/  FADD.FTZ R3, R3, R46 ;  /* 0x0000002e03037221 */ /* 0x000fe20000010000 */
[----:B------:R-:W-:Y:S01]  /*b8f0*/  FADD.FTZ R41, R41, R44 ;  /* 0x0000002c29297221 */ /* 0x000fe20000010000 */
[----:B------:R2:W-:Y:S01]  /*b900*/  MUFU.EX2 R62, R166 ;  /* 0x000000a6003e7308 */ /* 0x0005e20000000800 */
[----:B------:R-:W-:Y:S01]  /*b910*/  PRMT R18, R20, 0x5410, R21 ;  /* 0x0000541014127816 */ /* 0x000fe20000000015 */
[----:B------:R-:W-:Y:S01]  /*b920*/  FADD.FTZ R51, R51, R198 ;  /* 0x000000c633337221 */ /* 0x000fe20000010000 */
[----:B------:R-:W-:Y:S01]  /*b930*/  PRMT R16, R16, 0x5410, R17 ;  /* 0x0000541010107816 */ /* 0x000fe20000000011 */
[----:B------:R-:W-:Y:S01]  /*b940*/  FADD.FTZ R52, R52, R207 ;  /* 0x000000cf34347221 */ /* 0x000fe20000010000 */
[----:B------:R-:W-:Y:S01]  /*b950*/  SHF.R.U32.HI R174, RZ, 0x10, R206 ;  /* 0x00000010ffae7819 */ /* 0x000fe200000116ce */
[----:B------:R3:W5:Y:S02]  /*b960*/  LDL.LU.64 R216, [R1+0x18] ;  /* 0x0000180001d87983 */ /* 0x0007640000300a00 */
[----:B------:R3:W4:Y:S01]  /*b970*/  MUFU.EX2 R50, R12 ;  /* 0x0000000c00327308 */ /* 0x0007220000000800 */
[----:B------:R-:W-:Y:S01]  /*b980*/  FADD.FTZ R51, R54, R51 ;  /* 0x0000003336337221 */ /* 0x000fe20000010000 */
[----:B-1----:R-:W-:Y:S01]  /*b990*/  F2FP.F16.F32.PACK_AB R13, R61, R58 ;  /* 0x0000003a3d0d723e */ /* 0x002fe200000000ff */
[----:B------:R-:W-:Y:S01]  /*b9a0*/  LDSM.16.MT88.4 R4, [R170+0xbc00] ;  /* 0x00bc0000aa04783b */ /* 0x000fe20000004200 */
[----:B--2---:R-:W-:-:S04]  /*b9b0*/  PRMT R166, R8, 0x5410, R11 ;  /* 0x0000541008a67816 */ /* 0x004fc8000000000b */
[----:B------:R-:W-:Y:S01]  /*b9c0*/  MUFU.EX2 R57, R182 ;  /* 0x000000b600397308 */ /* 0x000fe20000000800 */
[----:B------:R-:W-:Y:S01]  /*b9d0*/  PRMT R8, R64, 0x5410, R9 ;  /* 0x0000541040087816 */ /* 0x000fe20000000009 */
[----:B------:R-:W-:Y:S01]  /*b9e0*/  FADD.FTZ R0, R0, R3 ;  /* 0x0000000300007221 */ /* 0x000fe20000010000 */
[----:B------:R-:W-:Y:S01]  /*b9f0*/  F2FP.F16.F32.PACK_AB R33, R65, R66 ;  /* 0x000000424121723e */ /* 0x000fe200000000ff */
[----:B------:R-:W-:Y:S01]  /*ba00*/  FADD.FTZ R2, R2, R41 ;  /* 0x0000002902027221 */ /* 0x000fe20000010000 */
[----:B------:R-:W1:Y:S03]  /*ba10*/  LDSM.16.MT88.4 R20, [R221+0xac00] ;  /* 0x00ac0000dd14783b */ /* 0x000e660000004200 */
[----:B------:R-:W2:Y:S01]  /*ba20*/  MUFU.EX2 R64, R67 ;  /* 0x0000004300407308 */ /* 0x000ea20000000800 */
[--C-:B------:R-:W-:Y:S01]  /*ba30*/  HSET2.LE.AND R18, R18, R43.reuse, PT ;  /* 0x0000002b12127233 */ /* 0x100fe20003803000 */
[----:B------:R-:W-:Y:S01]  /*ba40*/  FADD.FTZ R52, R179, R52 ;  /* 0x00000034b3347221 */ /* 0x000fe20000010000 */
[----:B------:R-:W-:Y:S01]  /*ba50*/  HSET2.LE.AND R16, R16, R43, PT ;  /* 0x0000002b10107233 */ /* 0x000fe20003803000 */
[----:B------:R-:W-:Y:S01]  /*ba60*/  FADD.FTZ R60, R60, R51 ;  /* 0x000000333c3c7221 */ /* 0x000fe20000010000 */
[----:B------:R-:W-:-:S03]  /*ba70*/  FADD.FTZ R201, R201, R0 ;  /* 0x00000000c9c97221 */ /* 0x000fc60000010000 */
[----:B------:R-:W1:Y:S01]  /*ba80*/  MUFU.EX2 R53, R53 ;  /* 0x0000003500357308 */ /* 0x000e620000000800 */
[----:B------:R-:W-:Y:S01]  /*ba90*/  FADD.FTZ R177, R177, R52 ;  /* 0x00000034b1b17221 */ /* 0x000fe20000010000 */
[----:B------:R-:W-:Y:S01]  /*baa0*/  LOP3.LUT R32, R18, R13, RZ, 0xc0, !PT ;  /* 0x0000000d12207212 */ /* 0x000fe200078ec0ff */
[----:B------:R-:W-:Y:S01]  /*bab0*/  FADD.FTZ R205, R205, R2 ;  /* 0x00000002cdcd7221 */ /* 0x000fe20000010000 */
[----:B------:R-:W-:Y:S01]  /*bac0*/  LOP3.LUT R33, R16, R33, RZ, 0xc0, !PT ;  /* 0x0000002110217212 */ /* 0x000fe200078ec0ff */
[----:B---3--:R-:W-:Y:S03]  /*bad0*/  LDSM.16.MT88.4 R12, [R221+0xbc00] ;  /* 0x00bc0000dd0c783b */ /* 0x008fe60000004200 */
[----:B------:R-:W3:Y:S01]  /*bae0*/  MUFU.EX2 R59, R181 ;  /* 0x000000b5003b7308 */ /* 0x000ee20000000800 */
[----:B------:R-:W3:Y:S01]  /*baf0*/  LDSM.16.MT88.4 R16, [R170+0xac00] ;  /* 0x00ac0000aa10783b */ /* 0x000ee20000004200 */
[----:B------:R-:W-:Y:S01]  /*bb00*/  LOP3.LUT R10, R206, 0xff, RZ, 0xc0, !PT ;  /* 0x000000ffce0a7812 */ /* 0x000fe200078ec0ff */
[----:B------:R-:W-:Y:S01]  /*bb10*/  FADD.FTZ R175, R175, R60 ;  /* 0x0000003cafaf7221 */ /* 0x000fe20000010000 */
[----:B------:R-:W-:Y:S01]  /*bb20*/  SHF.R.U32.HI R206, RZ, 0x18, R206 ;  /* 0x00000018ffce7819 */ /* 0x000fe200000116ce */
[----:B------:R-:W-:Y:S01]  /*bb30*/  FADD.FTZ R188, R188, R201 ;  /* 0x000000c9bcbc7221 */ /* 0x000fe20000010000 */
[----:B------:R-:W-:Y:S01]  /*bb40*/  LOP3.LUT R193, R174, 0xff, RZ, 0xc0, !PT ;  /* 0x000000ffaec17812 */ /* 0x000fe200078ec0ff */
[----:B------:R-:W-:Y:S01]  /*bb50*/  FADD.FTZ R176, R176, R177 ;  /* 0x000000b1b0b07221 */ /* 0x000fe20000010000 */
[----:B------:R-:W-:Y:S01]  /*bb60*/  FADD.FTZ R192, R192, R205 ;  /* 0x000000cdc0c07221 */ /* 0x000fe20000010000 */
[----:B----4-:R-:W-:Y:S01]  /*bb70*/  F2FP.F16.F32.PACK_AB R45, R55, R50 ;  /* 0x00000032372d723e */ /* 0x010fe200000000ff */
[----:B------:R-:W-:Y:S01]  /*bb80*/  FADD.FTZ R50, R50, R175 ;  /* 0x000000af32327221 */ /* 0x000fe20000010000 */
[----:B--2---:R-:W-:Y:S01]  /*bb90*/  F2FP.F16.F32.PACK_AB R48, R64, R57 ;  /* 0x000000394030723e */ /* 0x004fe200000000ff */
[----:B------:R-:W-:Y:S01]  /*bba0*/  FADD.FTZ R199, R199, R188 ;  /* 0x000000bcc7c77221 */ /* 0x000fe20000010000 */
[----:B------:R-:W-:Y:S01]  /*bbb0*/  PRMT R174, R10, 0x5410, R183 ;  /* 0x000054100aae7816 */ /* 0x000fe200000000b7 */
[----:B------:R-:W-:Y:S01]  /*bbc0*/  FADD.FTZ R57, R57, R176 ;  /* 0x000000b039397221 */ /* 0x000fe20000010000 */
[----:B------:R-:W-:Y:S01]  /*bbd0*/  PRMT R206, R193, 0x5410, R206 ;  /* 0x00005410c1ce7816 */ /* 0x000fe200000000ce */
[----:B------:R-:W-:Y:S01]  /*bbe0*/  FADD.FTZ R203, R203, R192 ;  /* 0x000000c0cbcb7221 */ /* 0x000fe20000010000 */
[----:B------:R-:W-:Y:S01]  /*bbf0*/  FADD.FTZ R50, R55, R50 ;  /* 0x0000003237327221 */ /* 0x000fe20000010000 */
[--C-:B------:R-:W-:Y:S01]  /*bc00*/  HSET2.LE.AND R11, R8, R43.reuse, PT ;  /* 0x0000002b080b7233 */ /* 0x100fe20003803000 */
[----:B------:R-:W-:Y:S01]  /*bc10*/  FADD.FTZ R186, R186, R199 ;  /* 0x000000c7baba7221 */ /* 0x000fe20000010000 */
[----:B------:R-:W-:Y:S01]  /*bc20*/  FADD.FTZ R64, R64, R57 ;  /* 0x0000003940407221 */ /* 0x000fe20000010000 */
[--C-:B------:R-:W-:Y:S01]  /*bc30*/  HSET2.LE.AND R10, R166, R43.reuse, PT ;  /* 0x0000002ba60a7233 */ /* 0x100fe20003803000 */
[----:B------:R-:W-:Y:S01]  /*bc40*/  FADD.FTZ R190, R190, R203 ;  /* 0x000000cbbebe7221 */ /* 0x000fe20000010000 */
[----:B------:R-:W-:-:S02]  /*bc50*/  HSET2.LE.AND R8, R174, R43, PT ;  /* 0x0000002bae087233 */ /* 0x000fc40003803000 */
[----:B------:R-:W-:Y:S02]  /*bc60*/  HSET2.LE.AND R9, R206, R43, PT ;  /* 0x0000002bce097233 */ /* 0x000fe40003803000 */
[----:B-1----:R-:W-:Y:S01]  /*bc70*/  F2FP.F16.F32.PACK_AB R43, R56, R53 ;  /* 0x00000035382b723e */ /* 0x002fe200000000ff */
[----:B------:R-:W-:Y:S01]  /*bc80*/  FADD.FTZ R53, R53, R50 ;  /* 0x0000003235357221 */ /* 0x000fe20000010000 */
[----:B---3--:R-:W-:Y:S01]  /*bc90*/  F2FP.F16.F32.PACK_AB R166, R62, R59 ;  /* 0x0000003b3ea6723e */ /* 0x008fe200000000ff */
[----:B------:R-:W-:Y:S01]  /*bca0*/  FADD.FTZ R187, R187, R186 ;  /* 0x000000babbbb7221 */ /* 0x000fe20000010000 */
[----:B------:R-:W-:Y:S01]  /*bcb0*/  FADD.FTZ R59, R59, R64 ;  /* 0x000000403b3b7221 */ /* 0x000fe20000010000 */
[----:B------:R-:W-:Y:S01]  /*bcc0*/  FADD.FTZ R185, R185, R190 ;  /* 0x000000beb9b97221 */ /* 0x000fe20000010000 */
[----:B------:R-:W-:Y:S01]  /*bcd0*/  FADD.FTZ R246, R56, R53 ;  /* 0x0000003538f67221 */ /* 0x000fe20000010000 */
[----:B------:R-:W-:Y:S01]  /*bce0*/  FADD.FTZ R202, R202, R187 ;  /* 0x000000bbcaca7221 */ /* 0x000fe20000010000 */
[----:B------:R-:W-:Y:S01]  /*bcf0*/  FADD.FTZ R247, R62, R59 ;  /* 0x0000003b3ef77221 */ /* 0x000fe20000010000 */
[----:B------:R-:W-:-:S02]  /*bd00*/  FADD.FTZ R204, R204, R185 ;  /* 0x000000b9cccc7221 */ /* 0x000fc40000010000 */
[----:B------:R-:W-:Y:S01]  /*bd10*/  FADD.FTZ R191, R191, R202 ;  /* 0x000000cabfbf7221 */ /* 0x000fe20000010000 */
[----:B------:R1:W-:Y:S01]  /*bd20*/  STL [R1+0xc], R246 ;  /* 0x00000cf601007387 */ /* 0x0003e20000100800 */
[----:B------:R-:W-:-:S03]  /*bd30*/  FADD.FTZ R189, R189, R204 ;  /* 0x000000ccbdbd7221 */ /* 0x000fc60000010000 */
[----:B------:R1:W-:Y:S01]  /*bd40*/  STL [R1+0x8], R247 ;  /* 0x000008f701007387 */ /* 0x0003e20000100800 */
[----:B------:R-:W-:Y:S01]  /*bd50*/  FADD.FTZ R191, R210, R191 ;  /* 0x000000bfd2bf7221 */ /* 0x000fe20000010000 */
[----:B------:R-:W-:Y:S01]  /*bd60*/  FADD.FTZ R189, R208, R189 ;  /* 0x000000bdd0bd7221 */ /* 0x000fe20000010000 */
[----:B------:R-:W-:Y:S02]  /*bd70*/  PLOP3.LUT P0, PT, PT, PT, UP0, 0x40, 0x0 ;  /* 0x000000000000781c */ /* 0x000fe40003f0e808 */
[----:B------:R-:W-:Y:S01]  /*bd80*/  FADD.FTZ R66, R66, R191 ;  /* 0x000000bf42427221 */ /* 0x000fe20000010000 */
[----:B------:R-:W-:Y:S01]  /*bd90*/  FADD.FTZ R58, R58, R189 ;  /* 0x000000bd3a3a7221 */ /* 0x000fe20000010000 */
[----:B------:R-:W-:Y:S02]  /*bda0*/  LOP3.LUT R10, R10, R43, RZ, 0xc0, !PT ;  /* 0x0000002b0a0a7212 */ /* 0x000fe400078ec0ff */
[----:B------:R-:W-:Y:S01]  /*bdb0*/  LOP3.LUT R11, R11, R166, RZ, 0xc0, !PT ;  /* 0x000000a60b0b7212 */ /* 0x000fe200078ec0ff */
[----:B------:R-:W-:Y:S01]  /*bdc0*/  FADD.FTZ R66, R65, R66 ;  /* 0x0000004241427221 */ /* 0x000fe20000010000 */
[----:B------:R-:W-:-:S02]  /*bdd0*/  LOP3.LUT R8, R8, R45, RZ, 0xc0, !PT ;  /* 0x0000002d08087212 */ /* 0x000fc400078ec0ff */
[----:B------:R-:W-:Y:S01]  /*bde0*/  LOP3.LUT R9, R9, R48, RZ, 0xc0, !PT ;  /* 0x0000003009097212 */ /* 0x000fe200078ec0ff */
[----:B------:R-:W-:Y:S01]  /*bdf0*/  FADD.FTZ R58, R61, R58 ;  /* 0x0000003a3d3a7221 */ /* 0x000fe20000010000 */
[----:B------:R-:W-:Y:S01]  /*be00*/  FADD.FTZ R165, R165, R66 ;  /* 0x00000042a5a57221 */ /* 0x000fe20000010000 */
[----:B------:R-:W-:Y:S02]  /*be10*/  HMMA.16816.F32 R156, R32, R28, R156 ;  /* 0x0000001c209c723c */ /* 0x000fe4000000189c */
[----:B------:R-:W-:Y:S01]  /*be20*/  FADD.FTZ R167, R167, R58 ;  /* 0x0000003aa7a77221 */ /* 0x000fe20000010000 */
[----:B------:R-:W-:-:S03]  /*be30*/  FADD.FTZ R252, R164, R165 ;  /* 0x000000a5a4fc7221 */ /* 0x000fc60000010000 */
[----:B------:R-:W-:Y:S01]  /*be40*/  HMMA.16816.F32 R152, R32, R30, R152 ;  /* 0x0000001e2098723c */ /* 0x000fe20000001898 */
[----:B------:R-:W-:Y:S01]  /*be50*/  FADD.FTZ R241, R172, R167 ;  /* 0x000000a7acf17221 */ /* 0x000fe20000010000 */
[----:B------:R-:W-:-:S04]  /*be60*/  IMAD.MOV.U32 R3, RZ, RZ, R214 ;  /* 0x000000ffff037224 */ /* 0x000fc800078e00d6 */
[----:B------:R-:W-:Y:S01]  /*be70*/  HMMA.16816.F32 R72, R32, R24, R72 ;  /* 0x000000182048723c */ /* 0x000fe20000001848 */
[----:B------:R-:W-:Y:S02]  /*be80*/  IMAD.MOV.U32 R164, RZ, RZ, R215 ;  /* 0x000000ffffa47224 */ /* 0x000fe400078e00d7 */
[----:B------:R-:W-:-:S03]  /*be90*/  IMAD.MOV.U32 R0, RZ, RZ, R212 ;  /* 0x000000ffff007224 */ /* 0x000fc600078e00d4 */
[----:B------:R-:W-:Y:S01]  /*bea0*/  HMMA.16816.F32 R76, R32, R26, R76 ;  /* 0x0000001a204c723c */ /* 0x000fe2000000184c */
[----:B------:R-:W-:-:S05]  /*beb0*/  IMAD.MOV.U32 R2, RZ, RZ, R213 ;  /* 0x000000ffff027224 */ /* 0x000fca00078e00d5 */
        /* <DEDUP_REMOVED lines=21> */
[----:B-1----:R-:W-:-:S15]  /*c010*/  @P0 BRA `(.L_x_324) ;  /* 0x0000005000540947 */ /* 0x002fde0003800000 */
        /* <DEDUP_REMOVED lines=14> */
[----:B-----5:R-:W-:Y:S01]  /*c100*/  LEA R0, P0, R14, R216, 0x6 ;  /* 0x000000d80e007211 */ /* 0x020fe200078030ff */
        /* <DEDUP_REMOVED lines=24> */
[----:B------:R-:W-:Y:S01]  /*c290*/  @!P4 LDGSTS.E.BYPASS.LTC128B.128 [R225+0xa000], desc[UR22][R10.64+0x40] ;  /* 0x0a0000400ae1cfae */ /* 0x000fe2000b901d56 */
        /* <DEDUP_REMOVED lines=27> */
[----:B------:R-:W-:Y:S04]  /*c450*/  LDSM.16.M88.4 R184, [R223+0x6000] ;  /* 0x00600000dfb8783b */ /* 0x000fe80000000200 */
[----:B------:R-:W2:Y:S04]  /*c460*/  LDSM.16.M88.4 R4, [R224+0x1000] ;  /* 0x00100000e004783b */ /* 0x000ea80000000200 */
[----:B------:R-:W3:Y:S04]  /*c470*/  LDSM.16.M88.4 R176, [R223+0x6400] ;  /* 0x00640000dfb0783b */ /* 0x000ee80000000200 */
[----:B------:R-:W4:Y:S04]  /*c480*/  LDSM.16.M88.4 R164, [R223+0x6800] ;  /* 0x00680000dfa4783b */ /* 0x000f280000000200 */
[----:B------:R-:W4:Y:S04]  /*c490*/  LDSM.16.M88.4 R36, [R223+0x6c00] ;  /* 0x006c0000df24783b */ /* 0x000f280000000200 */
[----:B------:R-:W4:Y:S01]  /*c4a0*/  LDSM.16.M88.4 R60, [R224] ;  /* 0x00000000e03c783b */ /* 0x000f220000000200 */
[----:B-1----:R-:W-:-:S03]  /*c4b0*/  IMAD.U32 R2, RZ, RZ, UR24 ;  /* 0x00000018ff027e24 */ /* 0x002fc6000f8e00ff */
[----:B------:R-:W-:Y:S04]  /*c4c0*/  LDSM.16.M88.4 R56, [R220+0x6000] ;  /* 0x00600000dc38783b */ /* 0x000fe80000000200 */
[----:B------:R-:W1:Y:S04]  /*c4d0*/  LDSM.16.M88.4 R208, [R222+0x1000] ;  /* 0x00100000ded0783b */ /* 0x000e680000000200 */
[----:B------:R-:W1:Y:S04]  /*c4e0*/  LDSM.16.M88.4 R52, [R220+0x6400] ;  /* 0x00640000dc34783b */ /* 0x000e680000000200 */
[----:B------:R-:W1:Y:S04]  /*c4f0*/  LDSM.16.M88.4 R48, [R220+0x6800] ;  /* 0x00680000dc30783b */ /* 0x000e680000000200 */
[----:B------:R-:W1:Y:S01]  /*c500*/  LDSM.16.M88.4 R44, [R220+0x6c00] ;  /* 0x006c0000dc2c783b */ /* 0x000e620000000200 */
[C---:B--2---:R-:W-:Y:S03]  /*c510*/  HMMA.16816.F32 R32, R4.reuse, R184, RZ ;  /* 0x000000b80420723c */ /* 0x044fe600000018ff */
[----:B------:R-:W2:Y:S04]  /*c520*/  LDSM.16.M88.4 R40, [R222] ;  /* 0x00000000de28783b */ /* 0x000ea80000000200 */
[----:B------:R-:W-:Y:S01]  /*c530*/  LDSM.16.M88.4 R204, [R223+0x7000] ;  /* 0x00700000dfcc783b */ /* 0x000fe20000000200 */
[C---:B------:R-:W-:Y:S03]  /*c540*/  HMMA.16816.F32 R28, R4.reuse, R186, RZ ;  /* 0x000000ba041c723c */ /* 0x040fe600000018ff */
[----:B------:R-:W-:Y:S03]  /*c550*/  LDSM.16.M88.4 R200, [R223+0x7400] ;  /* 0x00740000dfc8783b */ /* 0x000fe60000000200 */
[C---:B---3--:R-:W-:Y:S01]  /*c560*/  HMMA.16816.F32 R24, R4.reuse, R176, RZ ;  /* 0x000000b00418723c */ /* 0x048fe200000018ff */
[----:B------:R-:W-:Y:S04]  /*c570*/  LDSM.16.M88.4 R196, [R223+0x7800] ;  /* 0x00780000dfc4783b */ /* 0x000fe80000000200 */
[----:B------:R-:W-:Y:S01]  /*c580*/  LDSM.16.M88.4 R192, [R223+0x7c00] ;  /* 0x007c0000dfc0783b */ /* 0x000fe20000000200 */
[C---:B----4-:R-:W-:Y:S01]  /*c590*/  HMMA.16816.F32 R16, R4.reuse, R164, RZ ;  /* 0x000000a40410723c */ /* 0x050fe200000018ff */
[----:B------:R-:W3:Y:S05]  /*c5a0*/  S2R R0, SR_TID.X ;  /* 0x0000000000007919 */ /* 0x000eea0000002100 */
[C---:B------:R-:W-:Y:S01]  /*c5b0*/  HMMA.16816.F32 R8, R4.reuse, R36, RZ ;  /* 0x000000240408723c */ /* 0x040fe200000018ff */
[----:B------:R-:W0:Y:S05]  /*c5c0*/  LDGDEPBAR ;  /* 0x00000000000079af */ /* 0x000e2a0000000000 */
[C---:B------:R-:W-:Y:S06]  /*c5d0*/  HMMA.16816.F32 R20, R4.reuse, R178, RZ ;  /* 0x000000b20414723c */ /* 0x040fec00000018ff */
[C---:B------:R-:W-:Y:S06]  /*c5e0*/  HMMA.16816.F32 R12, R4.reuse, R166, RZ ;  /* 0x000000a6040c723c */ /* 0x040fec00000018ff */
[----:B------:R-:W-:Y:S06]  /*c5f0*/  HMMA.16816.F32 R4, R4, R38, RZ ;  /* 0x000000260404723c */ /* 0x000fec00000018ff */
[----:B------:R-:W-:Y:S01]  /*c600*/  HMMA.16816.F32 R188, R60, R184, RZ ;  /* 0x000000b83cbc723c */ /* 0x000fe200000018ff */
[----:B---3--:R-:W-:-:S05]  /*c610*/  IMAD.SHL.U32 R0, R0, 0x2, RZ ;  /* 0x0000000200007824 */ /* 0x008fca00078e00ff */
[----:B------:R-:W-:Y:S01]  /*c620*/  HMMA.16816.F32 R180, R60, R176, RZ ;  /* 0x000000b03cb4723c */ /* 0x000fe200000018ff */
[----:B------:R-:W-:-:S05]  /*c630*/  LOP3.LUT R3, R0, 0x6, RZ, 0xc0, !PT ;  /* 0x0000000600037812 */ /* 0x000fca00078ec0ff */
[----:B------:R-:W-:Y:S01]  /*c640*/  HMMA.16816.F32 R172, R60, R164, RZ ;  /* 0x000000a43cac723c */ /* 0x000fe200000018ff */
[----:B------:R-:W-:-:S05]  /*c650*/  IMAD R2, R2, 0x40, R3 ;  /* 0x0000004002027824 */ /* 0x000fca00078e0203 */
[C---:B------:R-:W-:Y:S01]  /*c660*/  HMMA.16816.F32 R184, R60.reuse, R186, RZ ;  /* 0x000000ba3cb8723c */ /* 0x040fe200000018ff */
[C---:B------:R-:W-:Y:S01]  /*c670*/  VIADD R3, R2.reuse, 0x1 ;  /* 0x0000000102037836 */ /* 0x040fe20000000000 */
[C---:B------:R-:W-:Y:S02]  /*c680*/  ISETP.GE.AND P1, PT, R2.reuse, R229, PT ;  /* 0x000000e50200720c */ /* 0x040fe40003f26270 */
[C---:B------:R-:W-:Y:S02]  /*c690*/  ISETP.GE.AND P2, PT, R2.reuse, R227, PT ;  /* 0x000000e30200720c */ /* 0x040fe40003f46270 */
[----:B------:R-:W-:Y:S01]  /*c6a0*/  HMMA.16816.F32 R176, R60, R178, RZ ;  /* 0x000000b23cb0723c */ /* 0x000fe200000018ff */
[----:B------:R-:W-:Y:S02]  /*c6b0*/  ISETP.GE.AND P0, PT, R2, R226, PT ;  /* 0x000000e20200720c */ /* 0x000fe40003f06270 */
[----:B------:R-:W-:-:S03]  /*c6c0*/  ISETP.GE.AND P6, PT, R3, R229, PT ;  /* 0x000000e50300720c */ /* 0x000fc60003fc6270 */
[C---:B------:R-:W-:Y:S06]  /*c6d0*/  HMMA.16816.F32 R164, R60.reuse, R166, RZ ;  /* 0x000000a63ca4723c */ /* 0x040fec00000018ff */
[C---:B------:R-:W-:Y:S06]  /*c6e0*/  HMMA.16816.F32 R64, R60.reuse, R36, RZ ;  /* 0x000000243c40723c */ /* 0x040fec00000018ff */
[----:B------:R-:W-:Y:S01]  /*c6f0*/  HMMA.16816.F32 R60, R60, R38, RZ ;  /* 0x000000263c3c723c */ /* 0x000fe200000018ff */
[----:B------:R-:W3:Y:S05]  /*c700*/  LDSM.16.M88.4 R36, [R224+0x3000] ;  /* 0x00300000e024783b */ /* 0x000eea0000000200 */
        /* <DEDUP_REMOVED lines=9> */
[C---:B--2---:R-:W-:Y:S06]  /*c7a0*/  HMMA.16816.F32 R188, R40.reuse, R56, R188 ;  /* 0x0000003828bc723c */ /* 0x044fec00000018bc */
        /* <DEDUP_REMOVED lines=8> */
[----:B------:R-:W2:Y:S05]  /*c830*/  LDSM.16.M88.4 R48, [R220+0x7000] ;  /* 0x00700000dc30783b */ /* 0x000eaa0000000200 */
[----:B------:R-:W-:Y:S01]  /*c840*/  HMMA.16816.F32 R60, R40, R46, R60 ;  /* 0x0000002e283c723c */ /* 0x000fe2000000183c */
[----:B------:R-:W4:Y:S04]  /*c850*/  LDSM.16.M88.4 R44, [R220+0x7400] ;  /* 0x00740000dc2c783b */ /* 0x000f280000000200 */
[----:B------:R-:W4:Y:S01]  /*c860*/  LDSM.16.M88.4 R40, [R220+0x7800] ;  /* 0x00780000dc28783b */ /* 0x000f220000000200 */
[C---:B---3--:R-:W-:Y:S06]  /*c870*/  HMMA.16816.F32 R32, R36.reuse, R204, R32 ;  /* 0x000000cc2420723c */ /* 0x048fec0000001820 */
[C---:B------:R-:W-:Y:S06]  /*c880*/  HMMA.16816.F32 R24, R36.reuse, R200, R24 ;  /* 0x000000c82418723c */ /* 0x040fec0000001818 */
[C---:B------:R-:W-:Y:S06]  /*c890*/  HMMA.16816.F32 R16, R36.reuse, R196, R16 ;  /* 0x000000c42410723c */ /* 0x040fec0000001810 */
[C---:B------:R-:W-:Y:S06]  /*c8a0*/  HMMA.16816.F32 R8, R36.reuse, R192, R8 ;  /* 0x000000c02408723c */ /* 0x040fec0000001808 */
[C---:B------:R-:W-:Y:S06]  /*c8b0*/  HMMA.16816.F32 R28, R36.reuse, R206, R28 ;  /* 0x000000ce241c723c */ /* 0x040fec000000181c */
[C---:B------:R-:W-:Y:S06]  /*c8c0*/  HMMA.16816.F32 R20, R36.reuse, R202, R20 ;  /* 0x000000ca2414723c */ /* 0x040fec0000001814 */
[C---:B------:R-:W-:Y:S06]  /*c8d0*/  HMMA.16816.F32 R12, R36.reuse, R198, R12 ;  /* 0x000000c6240c723c */ /* 0x040fec000000180c */
[----:B------:R-:W-:Y:S01]  /*c8e0*/  HMMA.16816.F32 R4, R36, R194, R4 ;  /* 0x000000c22404723c */ /* 0x000fe20000001804 */
[----:B------:R-:W3:Y:S05]  /*c8f0*/  LDSM.16.M88.4 R36, [R220+0x7c00] ;  /* 0x007c0000dc24783b */ /* 0x000eea0000000200 */
[C---:B-1----:R-:W-:Y:S06]  /*c900*/  HMMA.16816.F32 R188, R208.reuse, R204, R188 ;  /* 0x000000ccd0bc723c */ /* 0x042fec00000018bc */
[C---:B------:R-:W-:Y:S06]  /*c910*/  HMMA.16816.F32 R180, R208.reuse, R200, R180 ;  /* 0x000000c8d0b4723c */ /* 0x040fec00000018b4 */
[C---:B------:R-:W-:Y:S01]  /*c920*/  HMMA.16816.F32 R176, R208.reuse, R202, R176 ;  /* 0x000000cad0b0723c */ /* 0x040fe200000018b0 */
[----:B------:R-:W-:Y:S05]  /*c930*/  LDSM.16.M88.4 R200, [R223+0x8800] ;  /* 0x00880000dfc8783b */ /* 0x000fea0000000200 */
[C---:B------:R-:W-:Y:S06]  /*c940*/  HMMA.16816.F32 R172, R208.reuse, R196, R172 ;  /* 0x000000c4d0ac723c */ /* 0x040fec00000018ac */
[----:B------:R-:W-:Y:S01]  /*c950*/  HMMA.16816.F32 R164, R208, R198, R164 ;  /* 0x000000c6d0a4723c */ /* 0x000fe200000018a4 */
[----:B------:R-:W-:Y:S05]  /*c960*/  LDSM.16.M88.4 R196, [R224+0x4000] ;  /* 0x00400000e0c4783b */ /* 0x000fea0000000200 */
[C---:B--2---:R-:W-:Y:S06]  /*c970*/  HMMA.16816.F32 R32, R52.reuse, R48, R32 ;  /* 0x000000303420723c */ /* 0x044fec0000001820 */
[C---:B------:R-:W-:Y:S06]  /*c980*/  HMMA.16816.F32 R28, R52.reuse, R50, R28 ;  /* 0x00000032341c723c */ /* 0x040fec000000181c */
[C---:B----4-:R-:W-:Y:S06]  /*c990*/  HMMA.16816.F32 R24, R52.reuse, R44, R24 ;  /* 0x0000002c3418723c */ /* 0x050fec0000001818 */
[C---:B------:R-:W-:Y:S06]  /*c9a0*/  HMMA.16816.F32 R20, R52.reuse, R46, R20 ;  /* 0x0000002e3414723c */ /* 0x040fec0000001814 */
[C---:B------:R-:W-:Y:S06]  /*c9b0*/  HMMA.16816.F32 R16, R52.reuse, R40, R16 ;  /* 0x000000283410723c */ /* 0x040fec0000001810 */
[C---:B------:R-:W-:Y:S06]  /*c9c0*/  HMMA.16816.F32 R12, R52.reuse, R42, R12 ;  /* 0x0000002a340c723c */ /* 0x040fec000000180c */
[C---:B---3--:R-:W-:Y:S06]  /*c9d0*/  HMMA.16816.F32 R8, R52.reuse, R36, R8 ;  /* 0x000000243408723c */ /* 0x048fec0000001808 */
[----:B------:R-:W-:Y:S01]  /*c9e0*/  HMMA.16816.F32 R4, R52, R38, R4 ;  /* 0x000000263404723c */ /* 0x000fe20000001804 */
[----:B------:R-:W1:Y:S05]  /*c9f0*/  LDSM.16.M88.4 R52, [R223+0x8000] ;  /* 0x00800000df34783b */ /* 0x000e6a0000000200 */
[C---:B------:R-:W-:Y:S06]  /*ca00*/  HMMA.16816.F32 R64, R208.reuse, R192, R64 ;  /* 0x000000c0d040723c */ /* 0x040fec0000001840 */
[C---:B------:R-:W-:Y:S01]  /*ca10*/  HMMA.16816.F32 R60, R208.reuse, R194, R60 ;  /* 0x000000c2d03c723c */ /* 0x040fe2000000183c */
[----:B------:R-:W2:Y:S05]  /*ca20*/  LDSM.16.M88.4 R192, [R224+0x5000] ;  /* 0x00500000e0c0783b */ /* 0x000eaa0000000200 */
[----:B------:R-:W-:Y:S01]  /*ca30*/  HMMA.16816.F32 R184, R208, R206, R184 ;  /* 0x000000ced0b8723c */ /* 0x000fe200000018b8 */
[----:B------:R-:W-:Y:S05]  /*ca40*/  LDSM.16.M88.4 R204, [R223+0x8400] ;  /* 0x00840000dfcc783b */ /* 0x000fea0000000200 */
[C---:B------:R-:W-:Y:S06]  /*ca50*/  HMMA.16816.F32 R188, R56.reuse, R48, R188 ;  /* 0x0000003038bc723c */ /* 0x040fec00000018bc */
[C---:B------:R-:W-:Y:S06]  /*ca60*/  HMMA.16816.F32 R180, R56.reuse, R44, R180 ;  /* 0x0000002c38b4723c */ /* 0x040fec00000018b4 */
[C---:B------:R-:W-:Y:S01]  /*ca70*/  HMMA.16816.F32 R176, R56.reuse, R46, R176 ;  /* 0x0000002e38b0723c */ /* 0x040fe200000018b0 */
[----:B------:R-:W-:Y:S05]  /*ca80*/  LDSM.16.M88.4 R44, [R222+0x4000] ;  /* 0x00400000de2c783b */ /* 0x000fea0000000200 */
[C---:B------:R-:W-:Y:S06]  /*ca90*/  HMMA.16816.F32 R172, R56.reuse, R40, R172 ;  /* 0x0000002838ac723c */ /* 0x040fec00000018ac */
[C---:B------:R-:W-:Y:S01]  /*caa0*/  HMMA.16816.F32 R164, R56.reuse, R42, R164 ;  /* 0x0000002a38a4723c */ /* 0x040fe200000018a4 */
[----:B------:R-:W3:Y:S05]  /*cab0*/  LDSM.16.M88.4 R40, [R220+0x8000] ;  /* 0x00800000dc28783b */ /* 0x000eea0000000200 */
[C---:B------:R-:W-:Y:S06]  /*cac0*/  HMMA.16816.F32 R64, R56.reuse, R36, R64 ;  /* 0x000000243840723c */ /* 0x040fec0000001840 */
[C---:B------:R-:W-:Y:S01]  /*cad0*/  HMMA.16816.F32 R60, R56.reuse, R38, R60 ;  /* 0x00000026383c723c */ /* 0x040fe2000000183c */
[----:B------:R-:W4:Y:S05]  /*cae0*/  LDSM.16.M88.4 R36, [R222+0x5000] ;  /* 0x00500000de24783b */ /* 0x000f2a0000000200 */
[----:B------:R-:W-:Y:S01]  /*caf0*/  HMMA.16816.F32 R184, R56, R50, R184 ;  /* 0x0000003238b8723c */ /* 0x000fe200000018b8 */
[----:B------:R-:W4:Y:S04]  /*cb00*/  LDSM.16.M88.4 R48, [R223+0x8c00] ;  /* 0x008c0000df30783b */ /* 0x000f280000000200 */
[----:B------:R-:W4:Y:S01]  /*cb10*/  LDSM.16.M88.4 R56, [R220+0x8400] ;  /* 0x00840000dc38783b */ /* 0x000f220000000200 */
[-C--:B-1----:R-:W-:Y:S06]  /*cb20*/  HMMA.16816.F32 R188, R196, R52.reuse, R188 ;  /* 0x00000034c4bc723c */ /* 0x082fec00000018bc */
[C---:B--2---:R-:W-:Y:S06]  /*cb30*/  HMMA.16816.F32 R32, R192.reuse, R52, R32 ;  /* 0x00000034c020723c */ /* 0x044fec0000001820 */
[-C--:B------:R-:W-:Y:S06]  /*cb40*/  HMMA.16816.F32 R28, R192, R54.reuse, R28 ;  /* 0x00000036c01c723c */ /* 0x080fec000000181c */
[----:B------:R-:W-:Y:S06]  /*cb50*/  HMMA.16816.F32 R184, R196, R54, R184 ;  /* 0x00000036c4b8723c */ /* 0x000fec00000018b8 */
[-C--:B---3--:R-:W-:Y:S06]  /*cb60*/  HMMA.16816.F32 R188, R44, R40.reuse, R188 ;  /* 0x000000282cbc723c */ /* 0x088fec00000018bc */
[----:B----4-:R-:W-:Y:S06]  /*cb70*/  HMMA.16816.F32 R32, R36, R40, R32 ;  /* 0x000000282420723c */ /* 0x010fec0000001820 */
[----:B------:R-:W-:Y:S06]  /*cb80*/  HMMA.16816.F32 R180, R196, R204, R180 ;  /* 0x000000ccc4b4723c */ /* 0x000fec00000018b4 */
[----:B------:R-:W-:Y:S06]  /*cb90*/  HMMA.16816.F32 R184, R44, R42, R184 ;  /* 0x0000002a2cb8723c */ /* 0x000fec00000018b8 */
[----:B------:R-:W-:Y:S01]  /*cba0*/  HMMA.16816.F32 R24, R192, R204, R24 ;  /* 0x000000ccc018723c */ /* 0x000fe20000001818 */
[----:B------:R-:W-:-:S05]  /*cbb0*/  FSEL R189, R189, -INF , !P6 ;  /* 0xff800000bdbd7808 */ /* 0x000fca0007000000 */
[----:B------:R-:W-:Y:S01]  /*cbc0*/  HMMA.16816.F32 R28, R36, R42, R28 ;  /* 0x0000002a241c723c */ /* 0x000fe2000000181c */
[----:B------:R-:W1:Y:S01]  /*cbd0*/  LDSM.16.M88.4 R40, [R220+0x8800] ;  /* 0x00880000dc28783b */ /* 0x000e620000000200 */
[----:B------:R-:W-:Y:S01]  /*cbe0*/  FSEL R0, R32, -INF , !P2 ;  /* 0xff80000020007808 */ /* 0x000fe20005000000 */
[----:B------:R-:W-:Y:S01]  /*cbf0*/  VIADD R32, R2, 0x8 ;  /* 0x0000000802207836 */ /* 0x000fe20000000000 */
[----:B------:R-:W-:Y:S02]  /*cc00*/  ISETP.GE.AND P2, PT, R3, R228, PT ;  /* 0x000000e40300720c */ /* 0x000fe40003f46270 */
[----:B------:R-:W-:Y:S02]  /*cc10*/  HMMA.16816.F32 R8, R192, R48, R8 ;  /* 0x00000030c008723c */ /* 0x000fe40000001808 */
[----:B------:R-:W-:-:S04]  /*cc20*/  ISETP.GE.AND P6, PT, R32, R227, PT ;  /* 0x000000e32000720c */ /* 0x000fc80003fc6270 */
[C---:B------:R-:W-:Y:S06]  /*cc30*/  HMMA.16816.F32 R64, R196.reuse, R48, R64 ;  /* 0x00000030c440723c */ /* 0x040fec0000001840 */
[----:B------:R-:W-:Y:S01]  /*cc40*/  HMMA.16816.F32 R176, R196, R206, R176 ;  /* 0x000000cec4b0723c */ /* 0x000fe200000018b0 */
[----:B------:R-:W-:Y:S02]  /*cc50*/  FSEL R48, R188, -INF , !P1 ;  /* 0xff800000bc307808 */ /* 0x000fe40004800000 */
[----:B------:R-:W-:-:S03]  /*cc60*/  ISETP.GE.AND P1, PT, R3, R227, PT ;  /* 0x000000e30300720c */ /* 0x000fc60003f26270 */
[----:B------:R-:W-:Y:S01]  /*cc70*/  HMMA.16816.F32 R20, R192, R206, R20 ;  /* 0x000000cec014723c */ /* 0x000fe20000001814 */
[----:B------:R-:W-:Y:S02]  /*cc80*/  FSEL R52, R33, -INF , !P1 ;  /* 0xff80000021347808 */ /* 0x000fe40004800000 */
[----:B------:R-:W-:-:S03]  /*cc90*/  ISETP.GE.AND P1, PT, R2, R228, PT ;  /* 0x000000e40200720c */ /* 0x000fc60003f26270 */
[----:B------:R-:W-:Y:S01]  /*cca0*/  HMMA.16816.F32 R4, R192, R50, R4 ;  /* 0x00000032c004723c */ /* 0x000fe20000001804 */
[----:B------:R-:W-:Y:S02]  /*ccb0*/  FSEL R49, R190, -INF , !P1 ;  /* 0xff800000be317808 */ /* 0x000fe40004800000 */
[----:B------:R-:W-:-:S03]  /*ccc0*/  ISETP.GE.AND P1, PT, R32, R229, PT ;  /* 0x000000e52000720c */ /* 0x000fc60003f26270 */
[----:B------:R-:W-:Y:S06]  /*ccd0*/  HMMA.16816.F32 R60, R196, R50, R60 ;  /* 0x00000032c43c723c */ /* 0x000fec000000183c */
[----:B------:R-:W-:Y:S01]  /*cce0*/  HMMA.16816.F32 R16, R192, R200, R16 ;  /* 0x000000c8c010723c */ /* 0x000fe20000001810 */
[----:B------:R-:W-:Y:S02]  /*ccf0*/  FSEL R51, R34, -INF , !P0 ;  /* 0xff80000022337808 */ /* 0x000fe40004000000 */
[----:B------:R-:W-:Y:S01]  /*cd00*/  ISETP.GE.AND P0, PT, R3, R226, PT ;  /* 0x000000e20300720c */ /* 0x000fe20003f06270 */
[----:B------:R-:W-:-:S02]  /*cd10*/  VIADD R3, R2, 0x9 ;  /* 0x0000000902037836 */ /* 0x000fc40000000000 */
[----:B------:R-:W-:Y:S01]  /*cd20*/  HMMA.16816.F32 R12, R192, R202, R12 ;  /* 0x000000cac00c723c */ /* 0x000fe2000000180c */
[----:B------:R-:W-:Y:S02]  /*cd30*/  FSEL R53, R35, -INF , !P0 ;  /* 0xff80000023357808 */ /* 0x000fe40004000000 */
[----:B------:R-:W-:-:S03]  /*cd40*/  ISETP.GE.AND P0, PT, R32, R226, PT ;  /* 0x000000e22000720c */ /* 0x000fc60003f06270 */
[----:B------:R-:W-:Y:S01]  /*cd50*/  HMMA.16816.F32 R180, R44, R56, R180 ;  /* 0x000000382cb4723c */ /* 0x000fe200000018b4 */
[----:B------:R-:W-:Y:S02]  /*cd60*/  FSEL R192, R184, -INF , !P1 ;  /* 0xff800000b8c07808 */ /* 0x000fe40004800000 */
[----:B------:R-:W-:Y:S02]  /*cd70*/  ISETP.GE.AND P1, PT, R3, R227, PT ;  /* 0x000000e30300720c */ /* 0x000fe40003f26270 */
[----:B------:R-:W-:Y:S01]  /*cd80*/  FSEL R194, R191, -INF , !P2 ;  /* 0xff800000bfc27808 */ /* 0x000fe20005000000 */
[----:B------:R-:W-:Y:S01]  /*cd90*/  HMMA.16816.F32 R172, R196, R200, R172 ;  /* 0x000000c8c4ac723c */ /* 0x000fe200000018ac */
[----:B------:R-:W-:Y:S02]  /*cda0*/  FSEL R55, R30, -INF , !P0 ;  /* 0xff8000001e377808 */ /* 0x000fe40004000000 */
[----:B------:R-:W-:Y:S02]  /*cdb0*/  FSEL R54, R29, -INF , !P1 ;  /* 0xff8000001d367808 */ /* 0x000fe40004800000 */
[----:B------:R-:W-:Y:S01]  /*cdc0*/  ISETP.GE.AND P2, PT, R32, R228, PT ;  /* 0x000000e42000720c */ /* 0x000fe20003f46270 */
[----:B------:R-:W-:Y:S01]  /*cdd0*/  HMMA.16816.F32 R24, R36, R56, R24 ;  /* 0x000000382418723c */ /* 0x000fe20000001818 */
[C---:B------:R-:W-:Y:S01]  /*cde0*/  ISETP.GE.AND P0, PT, R3.reuse, R226, PT ;  /* 0x000000e20300720c */ /* 0x040fe20003f06270 */
[----:B------:R-:W-:Y:S01]  /*cdf0*/  VIADD R32, R2, 0x18 ;  /* 0x0000001802207836 */ /* 0x000fe20000000000 */
[----:B------:R-:W-:-:S02]  /*ce00*/  ISETP.GE.AND P1, PT, R3, R228, PT ;  /* 0x000000e40300720c */ /* 0x000fc40003f26270 */
[----:B------:R-:W-:Y:S01]  /*ce10*/  FSEL R211, R31, -INF , !P0 ;  /* 0xff8000001fd37808 */ /* 0x000fe20004000000 */
[-C--:B------:R-:W-:Y:S01]  /*ce20*/  HMMA.16816.F32 R176, R44, R58.reuse, R176 ;  /* 0x0000003a2cb0723c */ /* 0x080fe200000018b0 */
[----:B------:R-:W-:Y:S01]  /*ce30*/  FSEL R56, R28, -INF , !P6 ;  /* 0xff8000001c387808 */ /* 0x000fe20007000000 */
[C---:B------:R-:W-:Y:S01]  /*ce40*/  VIADD R28, R2.reuse, 0x10 ;  /* 0x00000010021c7836 */ /* 0x040fe20000000000 */
[----:B------:R-:W-:Y:S01]  /*ce50*/  ISETP.GE.AND P6, PT, R3, R229, PT ;  /* 0x000000e50300720c */ /* 0x000fe20003fc6270 */
[----:B------:R-:W-:Y:S01]  /*ce60*/  VIADD R3, R2, 0x11 ;  /* 0x0000001102037836 */ /* 0x000fe20000000000 */
[----:B------:R-:W-:Y:S01]  /*ce70*/  FSEL R251, R186, -INF , !P2 ;  /* 0xff800000bafb7808 */ /* 0x000fe20005000000 */
[----:B------:R-:W-:Y:S01]  /*ce80*/  HMMA.16816.F32 R20, R36, R58, R20 ;  /* 0x0000003a2414723c */ /* 0x000fe20000001814 */
[----:B------:R-:W-:Y:S02]  /*ce90*/  FSEL R193, R185, -INF , !P6 ;  /* 0xff800000b9c17808 */ /* 0x000fe40007000000 */
[----:B------:R-:W-:-:S02]  /*cea0*/  FSEL R195, R187, -INF , !P1 ;  /* 0xff800000bbc37808 */ /* 0x000fc40004800000 */
[C---:B------:R-:W-:Y:S01]  /*ceb0*/  ISETP.GE.AND P0, PT, R28.reuse, R229, PT ;  /* 0x000000e51c00720c */ /* 0x040fe20003f06270 */
[----:B------:R-:W-:Y:S01]  /*cec0*/  HMMA.16816.F32 R164, R196, R202, R164 ;  /* 0x000000cac4a4723c */ /* 0x000fe200000018a4 */
[C---:B------:R-:W-:Y:S02]  /*ced0*/  ISETP.GE.AND P6, PT, R28.reuse, R228, PT ;  /* 0x000000e41c00720c */ /* 0x040fe40003fc6270 */
[C---:B------:R-:W-:Y:S02]  /*cee0*/  ISETP.GE.AND P2, PT, R28.reuse, R227, PT ;  /* 0x000000e31c00720c */ /* 0x040fe40003f46270 */
[----:B------:R-:W-:Y:S01]  /*cef0*/  ISETP.GE.AND P1, PT, R28, R226, PT ;  /* 0x000000e21c00720c */ /* 0x000fe20003f26270 */
[----:B-1----:R-:W-:Y:S01]  /*cf00*/  HMMA.16816.F32 R172, R44, R40, R172 ;  /* 0x000000282cac723c */ /* 0x002fe200000018ac */
[----:B------:R-:W1:Y:S01]  /*cf10*/  LDSM.16.M88.4 R28, [R220+0x8c00] ;  /* 0x008c0000dc1c783b */ /* 0x000e620000000200 */
[----:B------:R-:W-:Y:S01]  /*cf20*/  FSEL R204, R180, -INF , !P0 ;  /* 0xff800000b4cc7808 */ /* 0x000fe20004000000 */
[----:B------:R-:W-:-:S04]  /*cf30*/  DEPBAR.LE SB0, 0x0 ;  /* 0x000080000000791a */ /* 0x000fc80000000000 */
[----:B------:R-:W-:Y:S01]  /*cf40*/  ISETP.GE.AND P0, PT, R3, R229, PT ;  /* 0x000000e50300720c */ /* 0x000fe20003f06270 */
[C---:B------:R-:W-:Y:S01]  /*cf50*/  HMMA.16816.F32 R16, R36.reuse, R40, R16 ;  /* 0x000000282410723c */ /* 0x040fe20000001810 */
[----:B------:R-:W-:Y:S02]  /*cf60*/  FSEL R203, R182, -INF , !P6 ;  /* 0xff800000b6cb7808 */ /* 0x000fe40007000000 */
[----:B------:R-:W-:Y:S02]  /*cf70*/  FSEL R206, R181, -INF , !P0 ;  /* 0xff800000b5ce7808 */ /* 0x000fe40004000000 */
[C---:B------:R-:W-:Y:S01]  /*cf80*/  ISETP.GE.AND P6, PT, R3.reuse, R228, PT ;  /* 0x000000e40300720c */ /* 0x040fe20003fc6270 */
[----:B------:R-:W-:Y:S01]  /*cf90*/  HMMA.16816.F32 R12, R36, R42, R12 ;  /* 0x0000002a240c723c */ /* 0x000fe2000000180c */
[----:B------:R-:W-:Y:S02]  /*cfa0*/  ISETP.GE.AND P0, PT, R3, R226, PT ;  /* 0x000000e20300720c */ /* 0x000fe40003f06270 */
[----:B------:R-:W-:-:S02]  /*cfb0*/  FSEL R24, R24, -INF , !P2 ;  /* 0xff80000018187808 */ /* 0x000fc40005000000 */
[----:B------:R-:W-:Y:S01]  /*cfc0*/  ISETP.GE.AND P2, PT, R3, R227, PT ;  /* 0x000000e30300720c */ /* 0x000fe20003f46270 */
[----:B------:R-:W-:Y:S01]  /*cfd0*/  VIADD R3, R2, 0x19 ;  /* 0x0000001902037836 */ /* 0x000fe20000000000 */
[----:B------:R-:W-:Y:S01]  /*cfe0*/  FSEL R245, R26, -INF , !P1 ;  /* 0xff8000001af57808 */ /* 0x000fe20004800000 */
[----:B------:R-:W-:Y:S01]  /*cff0*/  HMMA.16816.F32 R164, R44, R42, R164 ;  /* 0x0000002a2ca4723c */ /* 0x000fe200000018a4 */
[----:B------:R-:W-:Y:S02]  /*d000*/  FSEL R205, R183, -INF , !P6 ;  /* 0xff800000b7cd7808 */ /* 0x000fe40007000000 */
[----:B------:R-:W-:Y:S02]  /*d010*/  FSEL R27, R27, -INF , !P0 ;  /* 0xff8000001b1b7808 */ /* 0x000fe40004000000 */
[C---:B------:R-:W-:Y:S02]  /*d020*/  ISETP.GE.AND P1, PT, R32.reuse, R229, PT ;  /* 0x000000e52000720c */ /* 0x040fe40003f26270 */
[----:B------:R-:W-:-:S02]  /*d030*/  ISETP.GE.AND P6, PT, R32, R227, PT ;  /* 0x000000e32000720c */ /* 0x000fc40003fc6270 */
[-C--:B------:R-:W-:Y:S02]  /*d040*/  ISETP.GE.AND P0, PT, R32, R226.reuse, PT ;  /* 0x000000e22000720c */ /* 0x080fe40003f06270 */
[----:B------:R-:W-:Y:S02]  /*d050*/  FSEL R26, R25, -INF , !P2 ;  /* 0xff800000191a7808 */ /* 0x000fe40005000000 */
[----:B------:R-:W-:Y:S02]  /*d060*/  FSEL R210, R176, -INF , !P1 ;  /* 0xff800000b0d27808 */ /* 0x000fe40004800000 */
[C---:B------:R-:W-:Y:S02]  /*d070*/  ISETP.GE.AND P1, PT, R3.reuse, R227, PT ;  /* 0x000000e30300720c */ /* 0x040fe40003f26270 */
[----:B------:R-:W-:Y:S01]  /*d080*/  FSEL R208, R20, -INF , !P6 ;  /* 0xff80000014d07808 */ /* 0x000fe20007000000 */
[----:B------:R-:W-:Y:S01]  /*d090*/  VIADD R20, R2, 0x20 ;  /* 0x0000002002147836 */ /* 0x000fe20000000000 */
[----:B------:R-:W-:Y:S01]  /*d0a0*/  FSEL R25, R22, -INF , !P0 ;  /* 0xff80000016197808 */ /* 0x000fe20004000000 */
[----:B-1----:R-:W-:Y:S01]  /*d0b0*/  HMMA.16816.F32 R64, R44, R28, R64 ;  /* 0x0000001c2c40723c */ /* 0x002fe20000001840 */
[----:B------:R-:W-:Y:S01]  /*d0c0*/  BAR.SYNC.DEFER_BLOCKING 0x0 ;  /* 0x0000000000007b1d */ /* 0x000fe20000010000 */
[----:B------:R-:W-:-:S02]  /*d0d0*/  ISETP.GE.AND P0, PT, R3, R226, PT ;  /* 0x000000e20300720c */ /* 0x000fc40003f06270 */
[----:B------:R-:W-:Y:S02]  /*d0e0*/  FSEL R248, R21, -INF , !P1 ;  /* 0xff80000015f87808 */ /* 0x000fe40004800000 */
[CC--:B------:R-:W-:Y:S01]  /*d0f0*/  ISETP.GE.AND P6, PT, R3.reuse, R229.reuse, PT ;  /* 0x000000e50300720c */ /* 0x0c0fe20003fc6270 */
[C---:B------:R-:W-:Y:S01]  /*d100*/  HMMA.16816.F32 R8, R36.reuse, R28, R8 ;  /* 0x0000001c2408723c */ /* 0x040fe20000001808 */
[-C--:B------:R-:W-:Y:S01]  /*d110*/  ISETP.GE.AND P1, PT, R3, R228.reuse, PT ;  /* 0x000000e40300720c */ /* 0x080fe20003f26270 */
[----:B------:R-:W-:Y:S01]  /*d120*/  VIADD R3, R2, 0x21 ;  /* 0x0000002102037836 */ /* 0x000fe20000000000 */
[----:B------:R-:W-:Y:S02]  /*d130*/  FSEL R250, R23, -INF , !P0 ;  /* 0xff80000017fa7808 */ /* 0x000fe40004000000 */
[----:B------:R-:W-:Y:S01]  /*d140*/  ISETP.GE.AND P2, PT, R32, R228, PT ;  /* 0x000000e42000720c */ /* 0x000fe20003f46270 */
[----:B------:R-:W-:Y:S01]  /*d150*/  HMMA.16816.F32 R4, R36, R30, R4 ;  /* 0x0000001e2404723c */ /* 0x000fe20000001804 */
[----:B------:R-:W-:-:S02]  /*d160*/  ISETP.GE.AND P0, PT, R20, R229, PT ;  /* 0x000000e51400720c */ /* 0x000fc40003f06270 */
[----:B------:R-:W-:Y:S02]  /*d170*/  FSEL R207, R178, -INF , !P2 ;  /* 0xff800000b2cf7808 */ /* 0x000fe40005000000 */
[----:B------:R-:W-:Y:S01]  /*d180*/  FSEL R209, R177, -INF , !P6 ;  /* 0xff800000b1d17808 */ /* 0x000fe20007000000 */
[----:B------:R-:W-:Y:S01]  /*d190*/  HMMA.16816.F32 R60, R44, R30, R60 ;  /* 0x0000001e2c3c723c */ /* 0x000fe2000000183c */
[----:B------:R-:W-:Y:S02]  /*d1a0*/  FSEL R32, R172, -INF , !P0 ;  /* 0xff800000ac207808 */ /* 0x000fe40004000000 */
[C---:B------:R-:W-:Y:S02]  /*d1b0*/  ISETP.GE.AND P6, PT, R20.reuse, R228, PT ;  /* 0x000000e41400720c */ /* 0x040fe40003fc6270 */
[----:B------:R-:W-:Y:S02]  /*d1c0*/  ISETP.GE.AND P2, PT, R20, R227, PT ;  /* 0x000000e31400720c */ /* 0x000fe40003f46270 */
[----:B------:R-:W-:-:S02]  /*d1d0*/  ISETP.GE.AND P0, PT, R3, R229, PT ;  /* 0x000000e50300720c */ /* 0x000fc40003f06270 */
[----:B------:R-:W-:Y:S02]  /*d1e0*/  FSEL R33, R174, -INF , !P6 ;  /* 0xff800000ae217808 */ /* 0x000fe40007000000 */
[----:B------:R-:W-:Y:S01]  /*d1f0*/  FSEL R198, R16, -INF , !P2 ;  /* 0xff80000010c67808 */ /* 0x000fe20005000000 */
[C---:B------:R-:W-:Y:S01]  /*d200*/  VIADD R16, R2.reuse, 0x28 ;  /* 0x0000002802107836 */ /* 0x040fe20000000000 */
[----:B------:R-:W-:Y:S02]  /*d210*/  FSEL R34, R173, -INF , !P0 ;  /* 0xff800000ad227808 */ /* 0x000fe40004000000 */
[C---:B------:R-:W-:Y:S02]  /*d220*/  ISETP.GE.AND P6, PT, R3.reuse, R228, PT ;  /* 0x000000e40300720c */ /* 0x040fe40003fc6270 */
[C---:B------:R-:W-:Y:S02]  /*d230*/  ISETP.GE.AND P0, PT, R3.reuse, R226, PT ;  /* 0x000000e20300720c */ /* 0x040fe40003f06270 */
[----:B------:R-:W-:Y:S01]  /*d240*/  ISETP.GE.AND P2, PT, R3, R227, PT ;  /* 0x000000e30300720c */ /* 0x000fe20003f46270 */
[----:B------:R-:W-:Y:S01]  /*d250*/  VIADD R3, R2, 0x29 ;  /* 0x0000002902037836 */ /* 0x000fe20000000000 */
[----:B------:R-:W-:-:S02]  /*d260*/  FSEL R175, R175, -INF , !P6 ;  /* 0xff800000afaf7808 */ /* 0x000fc40007000000 */
[----:B------:R-:W-:Y:S02]  /*d270*/  FSEL R191, R19, -INF , !P0 ;  /* 0xff80000013bf7808 */ /* 0x000fe40004000000 */
[C---:B------:R-:W-:Y:S02]  /*d280*/  ISETP.GE.AND P6, PT, R16.reuse, R227, PT ;  /* 0x000000e31000720c */ /* 0x040fe40003fc6270 */
[-C--:B------:R-:W-:Y:S02]  /*d290*/  ISETP.GE.AND P0, PT, R16, R226.reuse, PT ;  /* 0x000000e21000720c */ /* 0x080fe40003f06270 */
[----:B------:R-:W-:Y:S02]  /*d2a0*/  FSEL R249, R179, -INF , !P1 ;  /* 0xff800000b3f97808 */ /* 0x000fe40004800000 */
[----:B------:R-:W-:Y:S02]  /*d2b0*/  ISETP.GE.AND P1, PT, R20, R226, PT ;  /* 0x000000e21400720c */ /* 0x000fe40003f26270 */
[----:B------:R-:W-:Y:S01]  /*d2c0*/  FSEL R202, R12, -INF , !P6 ;  /* 0xff8000000cca7808 */ /* 0x000fe20007000000 */
[----:B------:R-:W-:Y:S01]  /*d2d0*/  VIADD R12, R2, 0x31 ;  /* 0x00000031020c7836 */ /* 0x000fe20000000000 */
[----:B------:R-:W-:-:S02]  /*d2e0*/  FSEL R201, R14, -INF , !P0 ;  /* 0xff8000000ec97808 */ /* 0x000fc40004000000 */
[----:B------:R-:W-:Y:S02]  /*d2f0*/  ISETP.GE.AND P0, PT, R3, R226, PT ;  /* 0x000000e20300720c */ /* 0x000fe40003f06270 */
[----:B------:R-:W-:Y:S02]  /*d300*/  FSEL R199, R18, -INF , !P1 ;  /* 0xff80000012c77808 */ /* 0x000fe40004800000 */
[-C--:B------:R-:W-:Y:S02]  /*d310*/  ISETP.GE.AND P1, PT, R16, R229.reuse, PT ;  /* 0x000000e51000720c */ /* 0x080fe40003f26270 */
[----:B------:R-:W-:Y:S02]  /*d320*/  FSEL R243, R15, -INF , !P0 ;  /* 0xff8000000ff37808 */ /* 0x000fe40004000000 */
[----:B------:R-:W-:Y:S02]  /*d330*/  ISETP.GE.AND P0, PT, R12, R229, PT ;  /* 0x000000e50c00720c */ /* 0x000fe40003f06270 */
[----:B------:R-:W-:-:S02]  /*d340*/  FSEL R59, R164, -INF , !P1 ;  /* 0xff800000a43b7808 */ /* 0x000fc40004800000 */
[----:B------:R-:W-:Y:S02]  /*d350*/  ISETP.GE.AND P1, PT, R3, R227, PT ;  /* 0x000000e30300720c */ /* 0x000fe40003f26270 */
[----:B------:R-:W-:Y:S02]  /*d360*/  FSEL R65, R65, -INF , !P0 ;  /* 0xff80000041417808 */ /* 0x000fe40004000000 */
[-C--:B------:R-:W-:Y:S02]  /*d370*/  ISETP.GE.AND P0, PT, R12, R228.reuse, PT ;  /* 0x000000e40c00720c */ /* 0x080fe40003f06270 */
[----:B------:R-:W-:Y:S01]  /*d380*/  FSEL R244, R13, -INF , !P1 ;  /* 0xff8000000df47808 */ /* 0x000fe20004800000 */
[C---:B------:R-:W-:Y:S01]  /*d390*/  VIADD R13, R2.reuse, 0x30 ;  /* 0x00000030020d7836 */ /* 0x040fe20000000000 */
[C---:B------:R-:W-:Y:S02]  /*d3a0*/  ISETP.GE.AND P6, PT, R3.reuse, R229, PT ;  /* 0x000000e50300720c */ /* 0x040fe40003fc6270 */
[----:B------:R-:W-:Y:S01]  /*d3b0*/  ISETP.GE.AND P1, PT, R3, R228, PT ;  /* 0x000000e40300720c */ /* 0x000fe20003f26270 */
[C---:B------:R-:W-:Y:S01]  /*d3c0*/  VIADD R3, R2.reuse, 0x38 ;  /* 0x0000003802037836 */ /* 0x040fe20000000000 */
[----:B------:R-:W-:Y:S01]  /*d3d0*/  FSEL R57, R67, -INF , !P0 ;  /* 0xff80000043397808 */ /* 0x000fe20004000000 */
[----:B------:R-:W-:Y:S01]  /*d3e0*/  VIADD R2, R2, 0x39 ;  /* 0x0000003902027836 */ /* 0x000fe20000000000 */
[----:B------:R-:W-:-:S02]  /*d3f0*/  ISETP.GE.AND P0, PT, R12, R227, PT ;  /* 0x000000e30c00720c */ /* 0x000fc40003f06270 */
[----:B------:R-:W-:Y:S02]  /*d400*/  FSEL R200, R17, -INF , !P2 ;  /* 0xff80000011c87808 */ /* 0x000fe40005000000 */
[----:B------:R-:W-:Y:S02]  /*d410*/  FSEL R180, R9, -INF , !P0 ;  /* 0xff80000009b47808 */ /* 0x000fe40004000000 */
[----:B------:R-:W-:Y:S02]  /*d420*/  ISETP.GE.AND P0, PT, R2, R227, PT ;  /* 0x000000e30200720c */ /* 0x000fe40003f06270 */
[----:B------:R-:W-:Y:S02]  /*d430*/  ISETP.GE.AND P2, PT, R16, R228, PT ;  /* 0x000000e41000720c */ /* 0x000fe40003f46270 */
[----:B------:R-:W-:Y:S02]  /*d440*/  FSEL R176, R5, -INF , !P0 ;  /* 0xff80000005b07808 */ /* 0x000fe40004000000 */
[----:B------:R-:W-:-:S02]  /*d450*/  FSEL R177, R166, -INF , !P2 ;  /* 0xff800000a6b17808 */ /* 0x000fc40005000000 */
[----:B------:R-:W-:Y:S02]  /*d460*/  FSEL R174, R165, -INF , !P6 ;  /* 0xff800000a5ae7808 */ /* 0x000fe40007000000 */
        /* <DEDUP_REMOVED lines=92> */
.L_x_330:
[----:B------:R-:W-:Y:S05]  /*da30*/  BSYNC B0 ;  /* 0x0000000000007941 */ /* 0x000fea0003800000 */
.L_x_329:
[----:B------:R-:W0:Y:S02]  /*da40*/  LDGDEPBAR ;  /* 0x00000000000079af */ /* 0x000e240000000000 */
.L_x_328:
[----:B------:R-:W-:Y:S01]  /*da50*/  IMAD.WIDE.U32 R196, R242, -0x326172a9, RZ ;  /* 0xcd9e8d57f2c47825 */ /* 0x000fe200078e00ff */
[----:B------:R-:W-:Y:S01]  /*da60*/  USHF.L.U32 UR4, UR24, 0x1, URZ ;  /* 0x0000000118047899 */ /* 0x000fe2000800063f */
[----:B--2---:R-:W-:Y:S01]  /*da70*/  FMNMX.FTZ R9, R215, R48, !PT ;  /* 0x00000030d7097209 */ /* 0x004fe20007810000 */
[----:B------:R2:W-:Y:S01]  /*da80*/  STL.64 [R1+0x18], R216 ;  /* 0x000018d801007387 */ /* 0x0005e20000100a00 */
[----:B------:R-:W-:Y:S01]  /*da90*/  IMAD.MOV.U32 R38, RZ, RZ, R194 ;  /* 0x000000ffff267224 */ /* 0x000fe200078e00c2 */
[----:B------:R-:W-:Y:S01]  /*daa0*/  LOP3.LUT R194, R197, R171, RZ, 0x3c, !PT ;  /* 0x000000abc5c27212 */ /* 0x000fe200078e3cff */
[----:B------:R-:W-:Y:S01]  /*dab0*/  IMAD.MOV.U32 R36, RZ, RZ, R195 ;  /* 0x000000ffff247224 */ /* 0x000fe200078e00c3 */
[----:B------:R-:W-:Y:S01]  /*dac0*/  FMNMX.FTZ R8, R214, R49, !PT ;  /* 0x00000031d6087209 */ /* 0x000fe20007810000 */
[----:B------:R-:W-:-:S03]  /*dad0*/  IMAD.WIDE.U32 R226, R168, -0x2daee0ad, RZ ;  /* 0xd2511f53a8e27825 */ /* 0x000fc600078e00ff */
[----:B------:R-:W-:Y:S01]  /*dae0*/  FMNMX.FTZ R8, R38, R8, !PT ;  /* 0x0000000826087209 */ /* 0x000fe20007810000 */
[----:B------:R-:W-:Y:S01]  /*daf0*/  IMAD.WIDE.U32 R194, R194, -0x2daee0ad, RZ ;  /* 0xd2511f53c2c27825 */ /* 0x000fe200078e00ff */
[----:B-1----:R-:W-:Y:S01]  /*db00*/  LOP3.LUT R2, R227, UR4, R239, 0x96, !PT ;  /* 0x00000004e3027c12 */ /* 0x002fe2000f8e96ef */
[----:B------:R-:W-:Y:S02]  /*db10*/  UIADD3 UR4, UR4, 0x1, URZ ;  /* 0x0000000104047890 */ /* 0x000fe4000fffe03f */
[----:B------:R-:W-:Y:S02]  /*db20*/  VIADD R7, R239, 0xbb67ae85 ;  /* 0xbb67ae85ef077836 */ /* 0x000fe40000000000 */
[----:B------:R-:W-:Y:S02]  /*db30*/  IMAD.MOV.U32 R19, RZ, RZ, R189 ;  /* 0x000000ffff137224 */ /* 0x000fe400078e00bd */
[----:B------:R-:W-:Y:S01]  /*db40*/  IMAD.MOV.U32 R40, RZ, RZ, R192 ;  /* 0x000000ffff287224 */ /* 0x000fe200078e00c0 */
[----:B------:R-:W-:Y:S01]  /*db50*/  LOP3.LUT R192, R195, R226, R7, 0x96, !PT ;  /* 0x000000e2c3c07212 */ /* 0x000fe200078e9607 */
[----:B------:R-:W-:Y:S01]  /*db60*/  IMAD.MOV.U32 R39, RZ, RZ, R193 ;  /* 0x000000ffff277224 */ /* 0x000fe200078e00c1 */
[----:B------:R-:W-:Y:S01]  /*db70*/  FMNMX.FTZ R9, R19, R9, !PT ;  /* 0x0000000913097209 */ /* 0x000fe20007810000 */
[----:B------:R-:W-:Y:S01]  /*db80*/  VIADD R184, R238, 0x9e3779b9 ;  /* 0x9e3779b9eeb87836 */ /* 0x000fe20000000000 */
[----:B------:R-:W-:Y:S01]  /*db90*/  LOP3.LUT R227, R227, UR4, R239, 0x96, !PT ;  /* 0x00000004e3e37c12 */ /* 0x000fe2000f8e96ef */
[----:B------:R-:W-:Y:S01]  /*dba0*/  IMAD.WIDE.U32 R2, R2, -0x326172a9, RZ ;  /* 0xcd9e8d5702027825 */ /* 0x000fe200078e00ff */
[----:B------:R-:W-:-:S03]  /*dbb0*/  FMNMX.FTZ R9, R40, R9, !PT ;  /* 0x0000000928097209 */ /* 0x000fc60007810000 */
[----:B------:R-:W-:Y:S01]  /*dbc0*/  IMAD.WIDE.U32 R192, R192, -0x326172a9, RZ ;  /* 0xcd9e8d57c0c07825 */ /* 0x000fe200078e00ff */
[----:B------:R-:W-:Y:S02]  /*dbd0*/  LOP3.LUT R4, R3, R196, R184, 0x96, !PT ;  /* 0x000000c403047212 */ /* 0x000fe400078e96b8 */
[----:B------:R-:W-:Y:S01]  /*dbe0*/  FMNMX.FTZ R9, R39, R9, !PT ;  /* 0x0000000927097209 */ /* 0x000fe20007810000 */
[----:B------:R-:W-:Y:S02]  /*dbf0*/  VIADD R190, R238, 0x3c6ef372 ;  /* 0x3c6ef372eebe7836 */ /* 0x000fe40000000000 */
[----:B------:R-:W-:Y:S01]  /*dc00*/  VIADD R189, R239, 0x76cf5d0a ;  /* 0x76cf5d0aefbd7836 */ /* 0x000fe20000000000 */
[----:B------:R-:W-:Y:S01]  /*dc10*/  FMNMX.FTZ R9, R204, R9, !PT ;  /* 0x00000009cc097209 */ /* 0x000fe20007810000 */
[----:B------:R-:W-:Y:S01]  /*dc20*/  IMAD.WIDE.U32 R4, R4, -0x2daee0ad, RZ ;  /* 0xd2511f5304047825 */ /* 0x000fe200078e00ff */
[----:B------:R-:W-:Y:S02]  /*dc30*/  LOP3.LUT R10, R193, R2, R190, 0x96, !PT ;  /* 0x00000002c10a7212 */ /* 0x000fe400078e96be */
[----:B------:R-:W-:Y:S01]  /*dc40*/  FMNMX.FTZ R9, R206, R9, !PT ;  /* 0x00000009ce097209 */ /* 0x000fe20007810000 */
[----:B------:R-:W-:Y:S01]  /*dc50*/  VIADD R187, R239, 0x32370b8f ;  /* 0x32370b8fefbb7836 */ /* 0x000fe20000000000 */
[----:B------:R-:W-:Y:S01]  /*dc60*/  LOP3.LUT R6, R5, R194, R189, 0x96, !PT ;  /* 0x000000c205067212 */ /* 0x000fe200078e96bd */
[----:B------:R-:W-:-:S04]  /*dc70*/  IMAD.WIDE.U32 R10, R10, -0x2daee0ad, RZ ;  /* 0xd2511f530a0a7825 */ /* 0x000fc800078e00ff */
[----:B------:R-:W-:Y:S01]  /*dc80*/  IMAD.MOV.U32 R37, RZ, RZ, R251 ;  /* 0x000000ffff257224 */ /* 0x000fe200078e00fb */
[----:B------:R-:W-:Y:S01]  /*dc90*/  LOP3.LUT R5, R11, R4, R187, 0x96, !PT ;  /* 0x000000040b057212 */ /* 0x000fe200078e96bb */
[----:B------:R-:W-:Y:S01]  /*dca0*/  IMAD.WIDE.U32 R30, R6, -0x326172a9, RZ ;  /* 0xcd9e8d57061e7825 */ /* 0x000fe200078e00ff */
[----:B------:R-:W-:Y:S02]  /*dcb0*/  FMNMX.FTZ R4, R210, R9, !PT ;  /* 0x00000009d2047209 */ /* 0x000fe40007810000 */
[----:B------:R-:W-:Y:S01]  /*dcc0*/  FMNMX.FTZ R8, R37, R8, !PT ;  /* 0x0000000825087209 */ /* 0x000fe20007810000 */
[----:B------:R-:W-:Y:S01]  /*dcd0*/  IMAD.WIDE.U32 R22, R5, -0x326172a9, RZ ;  /* 0xcd9e8d5705167825 */ /* 0x000fe200078e00ff */
[----:B------:R-:W-:Y:S02]  /*dce0*/  FMNMX.FTZ R5, R209, R4, !PT ;  /* 0x00000004d1057209 */ /* 0x000fe40007810000 */
[----:B------:R-:W-:Y:S01]  /*dcf0*/  FMNMX.FTZ R8, R36, R8, !PT ;  /* 0x0000000824087209 */ /* 0x000fe20007810000 */
[----:B------:R-:W-:Y:S01]  /*dd00*/  IMAD.MOV.U32 R45, RZ, RZ, R249 ;  /* 0x000000ffff2d7224 */ /* 0x000fe200078e00f9 */
        /* <DEDUP_REMOVED lines=9> */
[----:B------:R-:W-:Y:S01]  /*dda0*/  IMAD.MOV.U32 R197, RZ, RZ, R250 ;  /* 0x000000ffffc57224 */ /* 0x000fe200078e00fa */
[----:B------:R-:W-:Y:S01]  /*ddb0*/  FMNMX.FTZ R8, R207, R8, !PT ;  /* 0x00000008cf087209 */ /* 0x000fe20007810000 */
[----:B------:R-:W-:Y:S01]  /*ddc0*/  IMAD.WIDE.U32 R250, R169, -0x326172a9, RZ ;  /* 0xcd9e8d57a9fa7825 */ /* 0x000fe200078e00ff */
[----:B------:R-:W-:-:S02]  /*ddd0*/  FMNMX.FTZ R9, R174, R9, !PT ;  /* 0x00000009ae097209 */ /* 0x000fc40007810000 */
[----:B------:R-:W-:Y:S01]  /*dde0*/  FMNMX.FTZ R8, R45, R8, !PT ;  /* 0x000000082d087209 */ /* 0x000fe20007810000 */
[----:B------:R-:W-:Y:S01]  /*ddf0*/  IMAD.MOV.U32 R195, RZ, RZ, R248 ;  /* 0x000000ffffc37224 */ /* 0x000fe200078e00f8 */
[----:B------:R-:W-:Y:S01]  /*de00*/  FMNMX.FTZ R6, R64, R9, !PT ;  /* 0x0000000940067209 */ /* 0x000fe20007810000 */
[----:B------:R-:W-:Y:S01]  /*de10*/  IMAD.MOV.U32 R18, RZ, RZ, R246 ;  /* 0x000000ffff127224 */ /* 0x000fe200078e00f6 */
[----:B------:R-:W-:Y:S01]  /*de20*/  FMNMX.FTZ R8, R33, R8, !PT ;  /* 0x0000000821087209 */ /* 0x000fe20007810000 */
[----:B------:R-:W-:Y:S01]  /*de30*/  IMAD.MOV.U32 R44, RZ, RZ, R247 ;  /* 0x000000ffff2c7224 */ /* 0x000fe200078e00f7 */
[----:B------:R-:W-:Y:S01]  /*de40*/  FMNMX.FTZ R9, R213, R0, !PT ;  /* 0x00000000d5097209 */ /* 0x000fe20007810000 */
[----:B------:R-:W-:Y:S01]  /*de50*/  VIADD R182, R238, 0xb54cda56 ;  /* 0xb54cda56eeb67836 */ /* 0x000fe20000000000 */
[----:B------:R-:W-:Y:S01]  /*de60*/  LOP3.LUT R4, R31, R192, R188, 0x96, !PT ;  /* 0x000000c01f047212 */ /* 0x000fe200078e96bc */
[----:B--2---:R-:W-:Y:S01]  /*de70*/  IMAD.MOV.U32 R216, RZ, RZ, R44 ;  /* 0x000000ffffd87224 */ /* 0x004fe200078e002c */
[----:B------:R-:W-:Y:S01]  /*de80*/  LOP3.LUT R30, R23, R30, R186, 0x96, !PT ;  /* 0x0000001e171e7212 */ /* 0x000fe200078e96ba */
[----:B------:R-:W-:Y:S01]  /*de90*/  IMAD.MOV.U32 R217, RZ, RZ, R18 ;  /* 0x000000ffffd97224 */ /* 0x000fe200078e0012 */
[----:B------:R-:W-:Y:S01]  /*dea0*/  FMNMX.FTZ R8, R175, R8, !PT ;  /* 0x00000008af087209 */ /* 0x000fe20007810000 */
[----:B------:R-:W-:Y:S01]  /*deb0*/  IMAD.WIDE.U32 R12, R4, -0x2daee0ad, RZ ;  /* 0xd2511f53040c7825 */ /* 0x000fe200078e00ff */
[----:B------:R-:W-:-:S02]  /*dec0*/  FMNMX.FTZ R9, R52, R9, !PT ;  /* 0x0000000934097209 */ /* 0x000fc40007810000 */
[----:B------:R-:W-:Y:S01]  /*ded0*/  FMNMX.FTZ R8, R177, R8, !PT ;  /* 0x00000008b1087209 */ /* 0x000fe20007810000 */
[----:B------:R-:W-:Y:S01]  /*dee0*/  IMAD.WIDE.U32 R30, R30, -0x2daee0ad, RZ ;  /* 0xd2511f531e1e7825 */ /* 0x000fe200078e00ff */
[----:B------:R-:W-:Y:S02]  /*def0*/  FMNMX.FTZ R9, R56, R9, !PT ;  /* 0x0000000938097209 */ /* 0x000fe40007810000 */
[----:B------:R-:W-:Y:S02]  /*df00*/  LOP3.LUT R4, R13, R10, R185, 0x96, !PT ;  /* 0x0000000a0d047212 */ /* 0x000fe400078e96b9 */
[----:B------:R-:W-:Y:S02]  /*df10*/  LOP3.LUT R5, R31, R12, R183, 0x96, !PT ;  /* 0x0000000c1f057212 */ /* 0x000fe400078e96b7 */
[----:B------:R-:W-:Y:S01]  /*df20*/  FMNMX.FTZ R8, R179, R8, !PT ;  /* 0x00000008b3087209 */ /* 0x000fe20007810000 */
[----:B------:R-:W-:Y:S01]  /*df30*/  IMAD.WIDE.U32 R46, R4, -0x326172a9, RZ ;  /* 0xcd9e8d57042e7825 */ /* 0x000fe200078e00ff */
[----:B------:R-:W-:-:S02]  /*df40*/  FMNMX.FTZ R9, R54, R9, !PT ;  /* 0x0000000936097209 */ /* 0x000fc40007810000 */
[----:B------:R-:W-:Y:S01]  /*df50*/  FMNMX.FTZ R8, R35, R8, !PT ;  /* 0x0000000823087209 */ /* 0x000fe20007810000 */
[----:B------:R-:W-:Y:S01]  /*df60*/  IMAD.WIDE.U32 R12, R5, -0x326172a9, RZ ;  /* 0xcd9e8d57050c7825 */ /* 0x000fe200078e00ff */
[----:B------:R-:W-:Y:S02]  /*df70*/  FMNMX.FTZ R9, R24, R9, !PT ;  /* 0x0000000918097209 */ /* 0x000fe40007810000 */
[----:B------:R-:W-:Y:S02]  /*df80*/  FMNMX.FTZ R5, R65, R6, !PT ;  /* 0x0000000641057209 */ /* 0x000fe40007810000 */
[----:B------:R-:W-:Y:S02]  /*df90*/  LOP3.LUT R4, R3, R250, R184, 0x96, !PT ;  /* 0x000000fa03047212 */ /* 0x000fe400078e96b8 */
[----:B------:R-:W-:Y:S02]  /*dfa0*/  LOP3.LUT R248, R251, R171, RZ, 0x3c, !PT ;  /* 0x000000abfbf87212 */ /* 0x000fe400078e3cff */
[----:B------:R-:W-:Y:S01]  /*dfb0*/  FMNMX.FTZ R11, R57, R8, !PT ;  /* 0x00000008390b7209 */ /* 0x000fe20007810000 */
[----:B------:R-:W-:Y:S01]  /*dfc0*/  IMAD.WIDE.U32 R16, R4, -0x2daee0ad, RZ ;  /* 0xd2511f5304107825 */ /* 0x000fe200078e00ff */
[----:B------:R-:W-:-:S02]  /*dfd0*/  FMNMX.FTZ R9, R26, R9, !PT ;  /* 0x000000091a097209 */ /* 0x000fc40007810000 */
[----:B------:R-:W-:Y:S01]  /*dfe0*/  FMNMX.FTZ R6, R60, R5, !PT ;  /* 0x000000053c067209 */ /* 0x000fe20007810000 */
[----:B------:R-:W-:Y:S01]  /*dff0*/  IMAD.WIDE.U32 R248, R248, -0x2daee0ad, RZ ;  /* 0xd2511f53f8f87825 */ /* 0x000fe200078e00ff */
[----:B------:R-:W-:Y:S02]  /*e000*/  FMNMX.FTZ R4, R62, R11, !PT ;  /* 0x0000000b3e047209 */ /* 0x000fe40007810000 */
[----:B------:R-:W-:Y:S02]  /*e010*/  FMNMX.FTZ R9, R208, R9, !PT ;  /* 0x00000009d0097209 */ /* 0x000fe40007810000 */
[----:B------:R-:W-:Y:S02]  /*e020*/  FMNMX.FTZ R6, R61, R6, !PT ;  /* 0x000000063d067209 */ /* 0x000fe40007810000 */
[----:B------:R-:W-:Y:S02]  /*e030*/  FMNMX.FTZ R11, R63, R4, !PT ;  /* 0x000000043f0b7209 */ /* 0x000fe40007810000 */
[----:B------:R-:W-:Y:S01]  /*e040*/  LOP3.LUT R4, R17, R248, R189, 0x96, !PT ;  /* 0x000000f811047212 */ /* 0x000fe200078e96bd */
[----:B------:R-:W1:Y:S01]  /*e050*/  SHFL.BFLY PT, R3, R6, 0x2, 0x1f ;  /* 0x0c401f0006037f89 */ /* 0x000e6200000e0000 */
[----:B------:R-:W-:-:S02]  /*e060*/  FMNMX.FTZ R9, R195, R9, !PT ;  /* 0x00000009c3097209 */ /* 0x000fc40007810000 */
        /* <DEDUP_REMOVED lines=9> */
[----:B------:R-:W-:Y:S01]  /*e100*/  VIADD R249, R238, 0x1715609d ;  /* 0x1715609deef97836 */ /* 0x000fe20000000000 */
[----:B------:R-:W-:-:S02]  /*e110*/  FMNMX.FTZ R4, R55, R4, !PT ;  /* 0x0000000437047209 */ /* 0x000fc40007810000 */
[----:B------:R-:W-:Y:S02]  /*e120*/  LOP3.LUT R2, R247, R2, R190, 0x96, !PT ;  /* 0x00000002f7027212 */ /* 0x000fe400078e96be */
[----:B------:R-:W-:Y:S02]  /*e130*/  FMNMX.FTZ R9, R244, R9, !PT ;  /* 0x00000009f4097209 */ /* 0x000fe40007810000 */
[----:B------:R-:W-:Y:S01]  /*e140*/  FMNMX.FTZ R4, R211, R4, !PT ;  /* 0x00000004d3047209 */ /* 0x000fe20007810000 */
[----:B------:R-:W-:Y:S01]  /*e150*/  IMAD.WIDE.U32 R228, R2, -0x2daee0ad, RZ ;  /* 0xd2511f5302e47825 */ /* 0x000fe200078e00ff */
[----:B------:R-:W-:Y:S02]  /*e160*/  FMNMX.FTZ R9, R178, R9, !PT ;  /* 0x00000009b2097209 */ /* 0x000fe40007810000 */
[----:B------:R-:W-:Y:S02]  /*e170*/  FMNMX.FTZ R4, R245, R4, !PT ;  /* 0x00000004f5047209 */ /* 0x000fe40007810000 */
[----:B------:R-:W-:-:S02]  /*e180*/  FMNMX.FTZ R9, R180, R9, !PT ;  /* 0x00000009b4097209 */ /* 0x000fc40007810000 */
[----:B------:R-:W-:Y:S02]  /*e190*/  LOP3.LUT R2, R229, R16, R187, 0x96, !PT ;  /* 0x00000010e5027212 */ /* 0x000fe400078e96bb */
[----:B-1----:R-:W-:Y:S02]  /*e1a0*/  FMNMX.FTZ R3, R6, R3, !PT ;  /* 0x0000000306037209 */ /* 0x002fe40007810000 */
[----:B------:R-:W-:Y:S01]  /*e1b0*/  FMNMX.FTZ R4, R27, R4, !PT ;  /* 0x000000041b047209 */ /* 0x000fe20007810000 */
[----:B------:R-:W-:Y:S01]  /*e1c0*/  IMAD.WIDE.U32 R42, R2, -0x326172a9, RZ ;  /* 0xcd9e8d57022a7825 */ /* 0x000fe200078e00ff */
[----:B------:R-:W-:Y:S01]  /*e1d0*/  FMNMX.FTZ R9, R172, R9, !PT ;  /* 0x00000009ac097209 */ /* 0x000fe20007810000 */
[----:B------:R-:W1:Y:S01]  /*e1e0*/  SHFL.BFLY PT, R164, R3, 0x1, 0x1f ;  /* 0x0c201f0003a47f89 */ /* 0x000e6200000e0000 */
[----:B------:R-:W-:Y:S02]  /*e1f0*/  FMNMX.FTZ R4, R25, R4, !PT ;  /* 0x0000000419047209 */ /* 0x000fe40007810000 */
[----:B------:R-:W-:Y:S01]  /*e200*/  LOP3.LUT R2, R29, R246, R188, 0x96, !PT ;  /* 0x000000f61d027212 */ /* 0x000fe200078e96bc */
[----:B------:R-:W2:Y:S01]  /*e210*/  SHFL.BFLY PT, R6, R11, 0x2, 0x1f ;  /* 0x0c401f000b067f89 */ /* 0x000ea200000e0000 */
[----:B------:R-:W-:-:S02]  /*e220*/  FMNMX.FTZ R9, R176, R9, !PT ;  /* 0x00000009b0097209 */ /* 0x000fc40007810000 */
[----:B------:R-:W-:Y:S01]  /*e230*/  FMNMX.FTZ R4, R197, R4, !PT ;  /* 0x00000004c5047209 */ /* 0x000fe20007810000 */
[----:B------:R-:W-:Y:S01]  /*e240*/  IMAD.WIDE.U32 R20, R2, -0x2daee0ad, RZ ;  /* 0xd2511f5302147825 */ /* 0x000fe200078e00ff */
[----:B------:R-:W-:Y:S01]  /*e250*/  LOP3.LUT R28, R43, R28, R186, 0x96, !PT ;  /* 0x0000001c2b1c7212 */ /* 0x000fe200078e96ba */
[----:B------:R-:W3:Y:S01]  /*e260*/  SHFL.BFLY PT, R2, R9, 0x2, 0x1f ;  /* 0x0c401f0009027f89 */ /* 0x000ee200000e0000 */
[----:B------:R-:W-:Y:S02]  /*e270*/  FMNMX.FTZ R4, R199, R4, !PT ;  /* 0x00000004c7047209 */ /* 0x000fe40007810000 */
[----:B------:R-:W-:Y:S01]  /*e280*/  LOP3.LUT R5, R13, R46, R182, 0x96, !PT ;  /* 0x0000002e0d057212 */ /* 0x000fe200078e96b6 */
[----:B------:R-:W-:Y:S01]  /*e290*/  IMAD.WIDE.U32 R28, R28, -0x2daee0ad, RZ ;  /* 0xd2511f531c1c7825 */ /* 0x000fe200078e00ff */
[----:B------:R-:W-:Y:S02]  /*e2a0*/  FMNMX.FTZ R4, R191, R4, !PT ;  /* 0x00000004bf047209 */ /* 0x000fe40007810000 */
[----:B------:R-:W-:-:S02]  /*e2b0*/  LOP3.LUT R10, R5, 0xffff, RZ, 0xc0, !PT ;  /* 0x0000ffff050a7812 */ /* 0x000fc400078ec0ff */
[----:B------:R-:W-:Y:S02]  /*e2c0*/  FMNMX.FTZ R4, R201, R4, !PT ;  /* 0x00000004c9047209 */ /* 0x000fe40007810000 */
[----:B------:R-:W-:Y:S02]  /*e2d0*/  LOP3.LUT R20, R29, R20, R183, 0x96, !PT ;  /* 0x000000141d147212 */ /* 0x000fe400078e96b7 */
[----:B------:R-:W-:Y:S02]  /*e2e0*/  FMNMX.FTZ R4, R243, R4, !PT ;  /* 0x00000004f3047209 */ /* 0x000fe40007810000 */
[----:B-1----:R-:W-:Y:S02]  /*e2f0*/  FMNMX.FTZ R164, R3, R164, !PT ;  /* 0x000000a403a47209 */ /* 0x002fe40007810000 */
[----:B------:R-:W-:Y:S02]  /*e300*/  FMNMX.FTZ R4, R167, R4, !PT ;  /* 0x00000004a7047209 */ /* 0x000fe40007810000 */
[C---:B------:R-:W-:Y:S01]  /*e310*/  FSETP.NEU.FTZ.AND P3, PT, R164.reuse, -INF , PT ;  /* 0xff800000a400780b */ /* 0x040fe20003f7d000 */
[----:B------:R-:W-:Y:S01]  /*e320*/  FMUL.FTZ R67, R164, UR18 ;  /* 0x00000012a4437c20 */ /* 0x000fe20008410000 */
[----:B------:R-:W-:-:S02]  /*e330*/  FMNMX.FTZ R4, R173, R4, !PT ;  /* 0x00000004ad047209 */ /* 0x000fc40007810000 */
[----:B--2---:R-:W-:Y:S02]  /*e340*/  FMNMX.FTZ R6, R11, R6, !PT ;  /* 0x000000060b067209 */ /* 0x004fe40007810000 */
[----:B---3--:R-:W-:Y:S02]  /*e350*/  FMNMX.FTZ R2, R9, R2, !PT ;  /* 0x0000000209027209 */ /* 0x008fe40007810000 */
[----:B------:R-:W-:Y:S01]  /*e360*/  FMNMX.FTZ R9, R165, R4, !PT ;  /* 0x00000004a5097209 */ /* 0x000fe20007810000 */
[----:B------:R-:W1:Y:S01]  /*e370*/  SHFL.BFLY PT, R3, R6, 0x1, 0x1f ;  /* 0x0c201f0006037f89 */ /* 0x000e6200000e0000 */
[----:B------:R-:W-:Y:S02]  /*e380*/  FSEL R67, R67, RZ, P3 ;  /* 0x000000ff43437208 */ /* 0x000fe40001800000 */
[----:B------:R-:W-:Y:S01]  /*e390*/  FMNMX.FTZ R4, R66, R9, !PT ;  /* 0x0000000942047209 */ /* 0x000fe20007810000 */
[----:B------:R-:W-:Y:S01]  /*e3a0*/  SHFL.BFLY PT, R17, R2, 0x1, 0x1f ;  /* 0x0c201f0002117f89 */ /* 0x000fe200000e0000 */
[----:B------:R-:W-:Y:S01]  /*e3b0*/  LOP3.LUT R14, R12, 0xffff, RZ, 0xc0, !PT ;  /* 0x0000ffff0c0e7812 */ /* 0x000fe200078ec0ff */
[----:B------:R-:W-:Y:S01]  /*e3c0*/  FFMA.FTZ R41, R19, UR18, -R67 ;  /* 0x0000001213297c23 */ /* 0x000fe20008010843 */
[----:B------:R-:W-:Y:S01]  /*e3d0*/  LOP3.LUT R228, R21, R228, R185, 0x96, !PT ;  /* 0x000000e415e47212 */ /* 0x000fe200078e96b9 */
[----:B------:R-:W2:Y:S01]  /*e3e0*/  SHFL.BFLY PT, R19, R4, 0x2, 0x1f ;  /* 0x0c401f0004137f89 */ /* 0x000ea200000e0000 */
[----:B------:R-:W-:Y:S01]  /*e3f0*/  LOP3.LUT R13, R5, 0xff, RZ, 0xc0, !PT ;  /* 0x000000ff050d7812 */ /* 0x000fe200078ec0ff */
[----:B------:R-:W-:Y:S01]  /*e400*/  IMAD.WIDE.U32 R20, R20, -0x326172a9, RZ ;  /* 0xcd9e8d5714147825 */ /* 0x000fe200078e00ff */
[----:B------:R-:W-:-:S03]  /*e410*/  SHF.R.U32.HI R10, RZ, 0x8, R10 ;  /* 0x00000008ff0a7819 */ /* 0x000fc6000001160a */
[----:B------:R-:W-:Y:S01]  /*e420*/  FFMA.FTZ R50, R48, UR18, -R67 ;  /* 0x0000001230327c23 */ /* 0x000fe20008010843 */
[----:B------:R-:W-:Y:S01]  /*e430*/  SHF.R.U32.HI R8, RZ, 0x18, R5 ;  /* 0x00000018ff087819 */ /* 0x000fe20000011605 */
[----:B------:R-:W-:Y:S01]  /*e440*/  IMAD.WIDE.U32 R228, R228, -0x326172a9, RZ ;  /* 0xcd9e8d57e4e47825 */ /* 0x000fe200078e00ff */
[----:B------:R-:W-:-:S03]  /*e450*/  PRMT R13, R13, 0x5410, R10 ;  /* 0x000054100d0d7816 */ /* 0x000fc6000000000a */
[----:B------:R-:W-:Y:S01]  /*e460*/  FFMA.FTZ R40, R40, UR18, -R67 ;  /* 0x0000001228287c23 */ /* 0x000fe20008010843 */
[----:B------:R-:W-:Y:S01]  /*e470*/  SHF.R.U32.HI R10, RZ, 0x10, R5 ;  /* 0x00000010ff0a7819 */ /* 0x000fe20000011605 */
[----:B------:R-:W-:Y:S01]  /*e480*/  FFMA.FTZ R39, R39, UR18, -R67 ;  /* 0x0000001227277c23 */ /* 0x000fe20008010843 */
[--C-:B------:R-:W-:Y:S01]  /*e490*/  SHF.R.U32.HI R9, RZ, 0x10, R20.reuse ;  /* 0x00000010ff097819 */ /* 0x100fe20000011614 */
[----:B------:R-:W-:Y:S01]  /*e4a0*/  MUFU.EX2 R50, R50 ;  /* 0x0000003200327308 */ /* 0x000fe20000000800 */
[----:B------:R-:W-:Y:S02]  /*e4b0*/  LOP3.LUT R5, R10, 0xff, RZ, 0xc0, !PT ;  /* 0x000000ff0a057812 */ /* 0x000fe400078ec0ff */
[----:B------:R-:W-:Y:S02]  /*e4c0*/  LOP3.LUT R9, R9, 0xff, RZ, 0xc0, !PT ;  /* 0x000000ff09097812 */ /* 0x000fe400078ec0ff */
[----:B-1----:R-:W-:Y:S02]  /*e4d0*/  FMNMX.FTZ R3, R6, R3, !PT ;  /* 0x0000000306037209 */ /* 0x002fe40007810000 */
[----:B------:R-:W-:Y:S01]  /*e4e0*/  SHF.R.U32.HI R6, RZ, 0x18, R20 ;  /* 0x00000018ff067819 */ /* 0x000fe20000011614 */
[----:B------:R-:W-:Y:S01]  /*e4f0*/  MUFU.EX2 R40, R40 ;  /* 0x0000002800287308 */ /* 0x000fe20000000800 */
[----:B------:R-:W-:Y:S01]  /*e500*/  PRMT R5, R5, 0x5410, R8 ;  /* 0x0000541005057816 */ /* 0x000fe20000000008 */
[----:B------:R-:W-:Y:S01]  /*e510*/  FMUL.FTZ R58, R3, UR18 ;  /* 0x00000012033a7c20 */ /* 0x000fe20008410000 */
[----:B------:R-:W-:-:S02]  /*e520*/  PRMT R9, R9, 0x5410, R6 ;  /* 0x0000541009097816 */ /* 0x000fc40000000006 */
[----:B--2---:R-:W-:Y:S02]  /*e530*/  FMNMX.FTZ R4, R4, R19, !PT ;  /* 0x0000001304047209 */ /* 0x004fe40007810000 */
[----:B------:R-:W-:Y:S01]  /*e540*/  LOP3.LUT R8, R20, 0xffff, RZ, 0xc0, !PT ;  /* 0x0000ffff14087812 */ /* 0x000fe200078ec0ff */
[----:B------:R-:W-:Y:S01]  /*e550*/  MUFU.EX2 R39, R39 ;  /* 0x0000002700277308 */ /* 0x000fe20000000800 */
[----:B------:R-:W-:Y:S01]  /*e560*/  LOP3.LUT R6, R21, R228, R182, 0x96, !PT ;  /* 0x000000e415067212 */ /* 0x000fe200078e96b6 */
[----:B------:R-:W-:Y:S01]  /*e570*/  FFMA.FTZ R228, R204, UR18, -R67 ;  /* 0x00000012cce47c23 */ /* 0x000fe20008010843 */
[----:B------:R-:W1:Y:S01]  /*e580*/  SHFL.BFLY PT, R21, R4, 0x1, 0x1f ;  /* 0x0c201f0004157f89 */ /* 0x000e6200000e0000 */
[----:B------:R-:W-:Y:S02]  /*e590*/  FMNMX.FTZ R2, R2, R17, !PT ;  /* 0x0000001102027209 */ /* 0x000fe40007810000 */
[----:B------:R-:W-:Y:S02]  /*e5a0*/  FSETP.NEU.FTZ.AND P2, PT, R3, -INF , PT ;  /* 0xff8000000300780b */ /* 0x000fe40003f5d000 */
[C---:B------:R-:W-:Y:S01]  /*e5b0*/  FSETP.NEU.FTZ.AND P1, PT, R2.reuse, -INF , PT ;  /* 0xff8000000200780b */ /* 0x040fe20003f3d000 */
[----:B------:R-:W-:Y:S01]  /*e5c0*/  FMUL.FTZ R181, R2, UR18 ;  /* 0x0000001202b57c20 */ /* 0x000fe20008410000 */
[----:B------:R-:W-:Y:S01]  /*e5d0*/  SHF.R.U32.HI R8, RZ, 0x8, R8 ;  /* 0x00000008ff087819 */ /* 0x000fe20000011608 */
[----:B------:R-:W-:Y:S01]  /*e5e0*/  MUFU.EX2 R41, R41 ;  /* 0x0000002900297308 */ /* 0x000fe20000000800 */
[----:B------:R-:W-:-:S02]  /*e5f0*/  LOP3.LUT R11, R20, 0xff, RZ, 0xc0, !PT ;  /* 0x000000ff140b7812 */ /* 0x000fc400078ec0ff */
[----:B------:R-:W-:Y:S02]  /*e600*/  FSEL R181, R181, RZ, P1 ;  /* 0x000000ffb5b57208 */ /* 0x000fe40000800000 */
[----:B------:R-:W-:Y:S02]  /*e610*/  PRMT R11, R11, 0x5410, R8 ;  /* 0x000054100b0b7816 */ /* 0x000fe40000000008 */
[----:B------:R-:W-:Y:S01]  /*e620*/  FSEL R58, R58, RZ, P2 ;  /* 0x000000ff3a3a7208 */ /* 0x000fe20001000000 */
[--C-:B------:R-:W-:Y:S01]  /*e630*/  FFMA.FTZ R48, R0, UR18, -R181.reuse ;  /* 0x0000001200307c23 */ /* 0x100fe200080108b5 */
[----:B------:R-:W-:Y:S01]  /*e640*/  LOP3.LUT R8, R6, 0xffff, RZ, 0xc0, !PT ;  /* 0x0000ffff06087812 */ /* 0x000fe200078ec0ff */
[----:B------:R-:W-:Y:S01]  /*e650*/  FFMA.FTZ R44, R52, UR18, -R181 ;  /* 0x00000012342c7c23 */ /* 0x000fe200080108b5 */
[----:B------:R-:W-:Y:S01]  /*e660*/  LOP3.LUT R19, R6, 0xff, RZ, 0xc0, !PT ;  /* 0x000000ff06137812 */ /* 0x000fe200078ec0ff */
[--C-:B------:R-:W-:Y:S01]  /*e670*/  FFMA.FTZ R49, R49, UR18, -R58.reuse ;  /* 0x0000001231317c23 */ /* 0x100fe2000801083a */
[----:B------:R-:W-:Y:S01]  /*e680*/  FFMA.FTZ R38, R38, UR18, -R58 ;  /* 0x0000001226267c23 */ /* 0x000fe2000801083a */
[----:B------:R-:W-:Y:S01]  /*e690*/  SHF.R.U32.HI R8, RZ, 0x8, R8 ;  /* 0x00000008ff087819 */ /* 0x000fe20000011608 */
[--C-:B------:R-:W-:Y:S01]  /*e6a0*/  FFMA.FTZ R37, R37, UR18, -R58.reuse ;  /* 0x0000001225257c23 */ /* 0x100fe2000801083a */
[----:B-1----:R-:W-:Y:S01]  /*e6b0*/  FMNMX.FTZ R0, R4, R21, !PT ;  /* 0x0000001504007209 */ /* 0x002fe20007810000 */
[----:B------:R-:W-:Y:S01]  /*e6c0*/  FFMA.FTZ R36, R36, UR18, -R58 ;  /* 0x0000001224247c23 */ /* 0x000fe2000801083a */
[----:B------:R-:W-:Y:S01]  /*e6d0*/  FSEL R21, R3, RZ, P2 ;  /* 0x000000ff03157208 */ /* 0x000fe20001000000 */
[----:B------:R-:W-:Y:S01]  /*e6e0*/  MUFU.EX2 R49, R49 ;  /* 0x0000003100317308 */ /* 0x000fe20000000800 */
[C---:B------:R-:W-:Y:S01]  /*e6f0*/  FSETP.NEU.FTZ.AND P2, PT, R0.reuse, -INF , PT ;  /* 0xff8000000000780b */ /* 0x040fe20003f5d000 */
[----:B------:R-:W-:Y:S01]  /*e700*/  FMUL.FTZ R166, R0, UR18 ;  /* 0x0000001200a67c20 */ /* 0x000fe20008410000 */
[----:B------:R-:W-:Y:S01]  /*e710*/  FSEL R4, R164, RZ, P3 ;  /* 0x000000ffa4047208 */ /* 0x000fe20001800000 */
[----:B------:R-:W-:Y:S01]  /*e720*/  FADD.FTZ R10, R214, -R21 ;  /* 0x80000015d60a7221 */ /* 0x000fe20000010000 */
[----:B------:R-:W-:Y:S01]  /*e730*/  FSEL R21, R0, RZ, P2 ;  /* 0x000000ff00157208 */ /* 0x000fe20001000000 */
[----:B------:R-:W-:Y:S01]  /*e740*/  IMAD.MOV.U32 R214, RZ, RZ, R42 ;  /* 0x000000ffffd67224 */ /* 0x000fe200078e002a */
[----:B------:R-:W-:Y:S01]  /*e750*/  SHF.R.U32.HI R7, RZ, 0x10, R12 ;  /* 0x00000010ff077819 */ /* 0x000fe2000001160c */
[----:B------:R-:W-:Y:S01]  /*e760*/  FADD.FTZ R4, R215, -R4 ;  /* 0x80000004d7047221 */ /* 0x000fe20000010000 */
[----:B------:R-:W-:Y:S01]  /*e770*/  FSEL R166, R166, RZ, P2 ;  /* 0x000000ffa6a67208 */ /* 0x000fe20001000000 */
[----:B------:R-:W-:Y:S01]  /*e780*/  IMAD.MOV.U32 R215, RZ, RZ, R43 ;  /* 0x000000ffffd77224 */ /* 0x000fe200078e002b */
[----:B------:R-:W-:Y:S01]  /*e790*/  LOP3.LUT R15, R12, 0xff, RZ, 0xc0, !PT ;  /* 0x000000ff0c0f7812 */ /* 0x000fe200078ec0ff */
[----:B------:R-:W1:Y:S01]  /*e7a0*/  MUFU.EX2 R38, R38 ;  /* 0x0000002600267308 */ /* 0x000e620000000800 */
[----:B------:R-:W-:Y:S01]  /*e7b0*/  PRMT R19, R19, 0x5410, R8 ;  /* 0x0000541013137816 */ /* 0x000fe20000000008 */
[----:B------:R-:W-:Y:S01]  /*e7c0*/  FADD.FTZ R8, R212, -R21 ;  /* 0x80000015d4087221 */ /* 0x000fe20000010000 */
[----:B------:R-:W-:Y:S01]  /*e7d0*/  SHF.R.U32.HI R12, RZ, 0x18, R12 ;  /* 0x00000018ff0c7819 */ /* 0x000fe2000001160c */
[--C-:B------:R-:W-:Y:S01]  /*e7e0*/  FFMA.FTZ R43, R56, UR18, -R181.reuse ;  /* 0x00000012382b7c23 */ /* 0x100fe200080108b5 */
[----:B------:R-:W-:Y:S01]  /*e7f0*/  LOP3.LUT R7, R7, 0xff, RZ, 0xc0, !PT ;  /* 0x000000ff07077812 */ /* 0x000fe200078ec0ff */
[----:B------:R-:W-:Y:S01]  /*e800*/  FFMA.FTZ R42, R54, UR18, -R181 ;  /* 0x00000012362a7c23 */ /* 0x000fe200080108b5 */
[----:B------:R-:W-:-:S02]  /*e810*/  IMAD.MOV.U32 R212, RZ, RZ, R46 ;  /* 0x000000ffffd47224 */ /* 0x000fc400078e002e */
[--C-:B------:R-:W-:Y:S01]  /*e820*/  FFMA.FTZ R46, R55, UR18, -R166.reuse ;  /* 0x00000012372e7c23 */ /* 0x100fe200080108a6 */
[----:B------:R-:W-:Y:S01]  /*e830*/  FFMA.FTZ R45, R211, UR18, -R166 ;  /* 0x00000012d32d7c23 */ /* 0x000fe200080108a6 */
[----:B------:R-:W-:Y:S01]  /*e840*/  PRMT R7, R7, 0x5410, R12 ;  /* 0x0000541007077816 */ /* 0x000fe2000000000c */
[----:B------:R-:W-:Y:S01]  /*e850*/  MUFU.EX2 R43, R43 ;  /* 0x0000002b002b7308 */ /* 0x000fe20000000800 */
[----:B------:R-:W-:Y:S01]  /*e860*/  FSEL R12, R2, RZ, P1 ;  /* 0x000000ff020c7208 */ /* 0x000fe20000800000 */
[----:B------:R-:W-:Y:S01]  /*e870*/  FFMA.FTZ R51, R51, UR18, -R166 ;  /* 0x0000001233337c23 */ /* 0x000fe200080108a6 */
[----:B------:R-:W-:Y:S01]  /*e880*/  PRMT R52, R240, 0x7054, R240 ;  /* 0x00007054f0347816 */ /* 0x000fe200000000f0 */
[----:B------:R-:W-:Y:S01]  /*e890*/  FMUL.FTZ R56, R10, UR18 ;  /* 0x000000120a387c20 */ /* 0x000fe20008410000 */
[----:B------:R-:W-:Y:S01]  /*e8a0*/  SHF.R.U32.HI R17, RZ, 0x10, R6 ;  /* 0x00000010ff117819 */ /* 0x000fe20000011606 */
[----:B------:R-:W-:Y:S01]  /*e8b0*/  FADD.FTZ R12, R213, -R12 ;  /* 0x8000000cd50c7221 */ /* 0x000fe20000010000 */
[----:B------:R-:W-:Y:S01]  /*e8c0*/  IMAD.MOV.U32 R213, RZ, RZ, R47 ;  /* 0x000000ffffd57224 */ /* 0x000fe200078e002f */
[----:B------:R-:W2:Y:S01]  /*e8d0*/  MUFU.EX2 R42, R42 ;  /* 0x0000002a002a7308 */ /* 0x000ea20000000800 */
[----:B------:R-:W-:Y:S01]  /*e8e0*/  FFMA.FTZ R47, R53, UR18, -R166 ;  /* 0x00000012352f7c23 */ /* 0x000fe200080108a6 */
[--C-:B------:R-:W-:Y:S01]  /*e8f0*/  HSET2.LE.AND R5, R5, R52.reuse, PT ;  /* 0x0000003405057233 */ /* 0x100fe20003803000 */
[----:B------:R-:W-:Y:S01]  /*e900*/  FMUL.FTZ R53, R8, UR18 ;  /* 0x0000001208357c20 */ /* 0x000fe20008410000 */
[----:B-1----:R-:W-:Y:S01]  /*e910*/  F2FP.F16.F32.PACK_AB R10, R38, R49 ;  /* 0x00000031260a723e */ /* 0x002fe200000000ff */
[----:B------:R-:W-:Y:S01]  /*e920*/  FMUL.FTZ R55, R4, UR18 ;  /* 0x0000001204377c20 */ /* 0x000fe20008410000 */
[--C-:B------:R-:W-:Y:S01]  /*e930*/  HSET2.LE.AND R9, R9, R52.reuse, PT ;  /* 0x0000003409097233 */ /* 0x100fe20003803000 */
[----:B------:R-:W-:Y:S01]  /*e940*/  FMUL.FTZ R54, R12, UR18 ;  /* 0x000000120c367c20 */ /* 0x000fe20008410000 */
[----:B------:R-:W-:Y:S01]  /*e950*/  MUFU.EX2 R46, R46 ;  /* 0x0000002e002e7308 */ /* 0x000fe20000000800 */
[----:B------:R-:W-:Y:S01]  /*e960*/  LOP3.LUT R5, R5, R10, RZ, 0xc0, !PT ;  /* 0x0000000a05057212 */ /* 0x000fe200078ec0ff */
[----:B------:R-:W-:Y:S01]  /*e970*/  VIADD R215, R239, 0x646e171e ;  /* 0x646e171eefd77836 */ /* 0x000fe20000000000 */
[--C-:B------:R-:W-:Y:S01]  /*e980*/  HSET2.LE.AND R10, R11, R52.reuse, PT ;  /* 0x000000340b0a7233 */ /* 0x100fe20003803000 */
[----:B------:R-:W-:Y:S01]  /*e990*/  FFMA.FTZ R211, R209, UR18, -R67 ;  /* 0x00000012d1d37c23 */ /* 0x000fe20008010843 */
[----:B------:R-:W-:Y:S01]  /*e9a0*/  SHF.R.U32.HI R14, RZ, 0x8, R14 ;  /* 0x00000008ff0e7819 */ /* 0x000fe2000001160e */
[----:B------:R-:W-:Y:S01]  /*e9b0*/  FFMA.FTZ R212, R207, UR18, -R58 ;  /* 0x00000012cfd47c23 */ /* 0x000fe2000801083a */
[----:B------:R-:W-:Y:S01]  /*e9c0*/  SHF.R.U32.HI R6, RZ, 0x18, R6 ;  /* 0x00000018ff067819 */ /* 0x000fe20000011606 */
[----:B------:R-:W1:Y:S01]  /*e9d0*/  MUFU.EX2 R45, R45 ;  /* 0x0000002d002d7308 */ /* 0x000e620000000800 */
[----:B--2---:R-:W-:Y:S01]  /*e9e0*/  F2FP.F16.F32.PACK_AB R11, R42, R43 ;  /* 0x0000002b2a0b723e */ /* 0x004fe200000000ff */
[----:B------:R-:W-:Y:S01]  /*e9f0*/  FFMA.FTZ R209, R205, UR18, -R58 ;  /* 0x00000012cdd17c23 */ /* 0x000fe2000801083a */
[----:B------:R-:W-:Y:S01]  /*ea00*/  LOP3.LUT R17, R17, 0xff, RZ, 0xc0, !PT ;  /* 0x000000ff11117812 */ /* 0x000fe200078ec0ff */
[----:B------:R-:W-:Y:S01]  /*ea10*/  FFMA.FTZ R204, R25, UR18, -R166 ;  /* 0x0000001219cc7c23 */ /* 0x000fe200080108a6 */
[----:B------:R-:W-:Y:S01]  /*ea20*/  LOP3.LUT R10, R10, R11, RZ, 0xc0, !PT ;  /* 0x0000000b0a0a7212 */ /* 0x000fe200078ec0ff */
[--C-:B------:R-:W-:Y:S01]  /*ea30*/  FFMA.FTZ R205, R26, UR18, -R181.reuse ;  /* 0x000000121acd7c23 */ /* 0x100fe200080108b5 */
[--C-:B------:R-:W-:Y:S01]  /*ea40*/  HSET2.LE.AND R8, R19, R52.reuse, PT ;  /* 0x0000003413087233 */ /* 0x100fe20003803000 */
[----:B------:R-:W-:Y:S01]  /*ea50*/  MUFU.EX2 R48, R48 ;  /* 0x0000003000307308 */ /* 0x000fe20000000800 */
[----:B------:R-:W-:Y:S01]  /*ea60*/  PRMT R15, R15, 0x5410, R14 ;  /* 0x000054100f0f7816 */ /* 0x000fe2000000000e */
[--C-:B------:R-:W-:Y:S01]  /*ea70*/  FFMA.FTZ R208, R208, UR18, -R181.reuse ;  /* 0x00000012d0d07c23 */ /* 0x100fe200080108b5 */
[----:B------:R-:W-:Y:S01]  /*ea80*/  PRMT R17, R17, 0x5410, R6 ;  /* 0x0000541011117816 */ /* 0x000fe20000000006 */
[----:B------:R-:W-:Y:S01]  /*ea90*/  FFMA.FTZ R198, R198, UR18, -R181 ;  /* 0x00000012c6c67c23 */ /* 0x000fe200080108b5 */
[--C-:B------:R-:W-:Y:S01]  /*eaa0*/  HSET2.LE.AND R7, R7, R52.reuse, PT ;  /* 0x0000003407077233 */ /* 0x100fe20003803000 */
[----:B------:R-:W-:Y:S01]  /*eab0*/  FFMA.FTZ R199, R199, UR18, -R166 ;  /* 0x00000012c7c77c23 */ /* 0x000fe200080108a6 */
[----:B------:R-:W-:Y:S01]  /*eac0*/  HSET2.LE.AND R6, R15, R52, PT ;  /* 0x000000340f067233 */ /* 0x000fe20003803000 */
[----:B------:R-:W2:Y:S01]  /*ead0*/  MUFU.EX2 R44, R44 ;  /* 0x0000002c002c7308 */ /* 0x000ea20000000800 */
[----:B-1----:R-:W-:-:S02]  /*eae0*/  F2FP.F16.F32.PACK_AB R16, R45, R46 ;  /* 0x0000002e2d10723e */ /* 0x002fc400000000ff */
[----:B------:R-:W-:Y:S02]  /*eaf0*/  F2FP.F16.F32.PACK_AB R15, R39, R40 ;  /* 0x00000028270f723e */ /* 0x000fe400000000ff */
[----:B------:R-:W-:Y:S02]  /*eb00*/  LOP3.LUT R11, R9, R16, RZ, 0xc0, !PT ;  /* 0x00000010090b7212 */ /* 0x000fe400078ec0ff */
[----:B------:R-:W-:Y:S01]  /*eb10*/  HSET2.LE.AND R13, R13, R52, PT ;  /* 0x000000340d0d7233 */ /* 0x000fe20003803000 */
[----:B------:R-:W-:Y:S01]  /*eb20*/  MUFU.EX2 R51, R51 ;  /* 0x0000003300337308 */ /* 0x000fe20000000800 */
[----:B------:R-:W-:Y:S02]  /*eb30*/  F2FP.F16.F32.PACK_AB R4, R41, R50 ;  /* 0x000000322904723e */ /* 0x000fe400000000ff */
[----:B------:R-:W-:Y:S02]  /*eb40*/  LOP3.LUT R6, R6, R15, RZ, 0xc0, !PT ;  /* 0x0000000f06067212 */ /* 0x000fe400078ec0ff */
[----:B------:R-:W-:-:S02]  /*eb50*/  LOP3.LUT R4, R13, R4, RZ, 0xc0, !PT ;  /* 0x000000040d047212 */ /* 0x000fc400078ec0ff */
[----:B------:R-:W-:Y:S01]  /*eb60*/  LOP3.LUT R229, R229, R214, R249, 0x96, !PT ;  /* 0x000000d6e5e57212 */ /* 0x000fe200078e96f9 */
[----:B------:R-:W1:Y:S01]  /*eb70*/  MUFU.EX2 R47, R47 ;  /* 0x0000002f002f7308 */ /* 0x000e620000000800 */
[----:B--2---:R-:W-:Y:S01]  /*eb80*/  F2FP.F16.F32.PACK_AB R9, R44, R48 ;  /* 0x000000302c09723e */ /* 0x004fe200000000ff */
[----:B------:R-:W-:Y:S01]  /*eb90*/  FFMA.FTZ R214, R203, UR18, -R58 ;  /* 0x00000012cbd67c23 */ /* 0x000fe2000801083a */
[----:B------:R-:W-:Y:S01]  /*eba0*/  FFMA.FTZ R203, R195, UR18, -R181 ;  /* 0x00000012c3cb7c23 */ /* 0x000fe200080108b5 */
[--C-:B------:R-:W-:Y:S01]  /*ebb0*/  FFMA.FTZ R195, R197, UR18, -R166.reuse ;  /* 0x00000012c5c37c23 */ /* 0x100fe200080108a6 */
[----:B------:R-:W-:Y:S01]  /*ebc0*/  LOP3.LUT R8, R8, R9, RZ, 0xc0, !PT ;  /* 0x0000000908087212 */ /* 0x000fe200078ec0ff */
[----:B------:R-:W-:Y:S01]  /*ebd0*/  FFMA.FTZ R197, R27, UR18, -R166 ;  /* 0x000000121bc57c23 */ /* 0x000fe200080108a6 */
[----:B------:R-:W-:Y:S01]  /*ebe0*/  HSET2.LE.AND R9, R17, R52, PT ;  /* 0x0000003411097233 */ /* 0x000fe20003803000 */
[----:B------:R-:W-:Y:S08]  /*ebf0*/  MUFU.EX2 R37, R37 ;  /* 0x0000002500257308 */ /* 0x000ff00000000800 */
[----:B------:R-:W2:Y:S01]  /*ec00*/  MUFU.EX2 R36, R36 ;  /* 0x0000002400247308 */ /* 0x000ea20000000800 */
[----:B-1----:R-:W-:-:S04]  /*ec10*/  F2FP.F16.F32.PACK_AB R16, R47, R51 ;  /* 0x000000332f10723e */ /* 0x002fc800000000ff */
[----:B------:R-:W-:Y:S02]  /*ec20*/  LOP3.LUT R9, R9, R16, RZ, 0xc0, !PT ;  /* 0x0000001009097212 */ /* 0x000fe400078ec0ff */
[----:B------:R-:W1:Y:S01]  /*ec30*/  LDSM.16.MT88.4 R16, [R170+0x9000] ;  /* 0x00900000aa10783b */ /* 0x000e620000004200 */
[----:B------:R-:W3:Y:S08]  /*ec40*/  MUFU.EX2 R55, R55 ;  /* 0x0000003700377308 */ /* 0x000ef00000000800 */
[----:B------:R-:W4:Y:S01]  /*ec50*/  MUFU.EX2 R56, R56 ;  /* 0x0000003800387308 */ /* 0x000f220000000800 */
[----:B--2---:R-:W-:-:S04]  /*ec60*/  F2FP.F16.F32.PACK_AB R14, R36, R37 ;  /* 0x00000025240e723e */ /* 0x004fc800000000ff */
[----:B------:R-:W-:Y:S02]  /*ec70*/  LOP3.LUT R7, R7, R14, RZ, 0xc0, !PT ;  /* 0x0000000e07077212 */ /* 0x000fe400078ec0ff */
[----:B------:R-:W2:Y:S01]  /*ec80*/  LDSM.16.MT88.4 R12, [R221+0x9000] ;  /* 0x00900000dd0c783b */ /* 0x000ea20000004200 */
        /* <DEDUP_REMOVED lines=24> */
[----:B------:R-:W-:Y:S01]  /*ee10*/  FMUL.FTZ R153, R153, R54 ;  /* 0x0000003699997220 */ /* 0x000fe20000410000 */
        /* <DEDUP_REMOVED lines=9> */
[-C--:B------:R-:W-:Y:S01]  /*eeb0*/  HMMA.16816.F32 R68, R4, R16.reuse, R68 ;  /* 0x000000100444723c */ /* 0x080fe20000001844 */
        /* <DEDUP_REMOVED lines=11> */
[-C--:B------:R-:W-:Y:S01]  /*ef70*/  HMMA.16816.F32 R76, R8, R18.reuse, R76 ;  /* 0x00000012084c723c */ /* 0x080fe2000000184c */
[-C--:B------:R-:W-:Y:S01]  /*ef80*/  FMUL.FTZ R86, R86, R56.reuse ;  /* 0x0000003856567220 */ /* 0x080fe20000410000 */
[----:B------:R-:W-:Y:S01]  /*ef90*/  FMUL.FTZ R87, R87, R56 ;  /* 0x0000003857577220 */ /* 0x000fe20000410000 */
[-C--:B------:R-:W-:Y:S01]  /*efa0*/  FMUL.FTZ R88, R88, R54.reuse ;  /* 0x0000003658587220 */ /* 0x080fe20000410000 */
[----:B------:R-:W-:Y:S01]  /*efb0*/  FMUL.FTZ R89, R89, R54 ;  /* 0x0000003659597220 */ /* 0x000fe20000410000 */
[-C--:B------:R-:W-:Y:S01]  /*efc0*/  FMUL.FTZ R90, R90, R53.reuse ;  /* 0x000000355a5a7220 */ /* 0x080fe20000410000 */
[C---:B------:R-:W-:Y:S01]  /*efd0*/  HMMA.16816.F32 R80, R4.reuse, R18, R80 ;  /* 0x000000120450723c */ /* 0x040fe20000001850 */
[----:B------:R-:W1:Y:S01]  /*efe0*/  LDSM.16.MT88.4 R16, [R170+0xa000] ;  /* 0x00a00000aa10783b */ /* 0x000e620000004200 */
[----:B------:R-:W-:Y:S01]  /*eff0*/  FMUL.FTZ R91, R91, R53 ;  /* 0x000000355b5b7220 */ /* 0x000fe20000410000 */
[-C--:B------:R-:W-:Y:S01]  /*f000*/  FMUL.FTZ R96, R96, R55.reuse ;  /* 0x0000003760607220 */ /* 0x080fe20000410000 */
[----:B------:R-:W-:Y:S01]  /*f010*/  FMUL.FTZ R97, R97, R55 ;  /* 0x0000003761617220 */ /* 0x000fe20000410000 */
[----:B------:R-:W-:Y:S01]  /*f020*/  FMUL.FTZ R98, R98, R56 ;  /* 0x0000003862627220 */ /* 0x000fe20000410000 */
[-C--:B--2---:R-:W-:Y:S01]  /*f030*/  HMMA.16816.F32 R160, R4, R12.reuse, R160 ;  /* 0x0000000c04a0723c */ /* 0x084fe200000018a0 */
[-C--:B------:R-:W-:Y:S01]  /*f040*/  FMUL.FTZ R92, R92, R54.reuse ;  /* 0x000000365c5c7220 */ /* 0x080fe20000410000 */
[----:B------:R-:W-:Y:S01]  /*f050*/  FMUL.FTZ R93, R93, R54 ;  /* 0x000000365d5d7220 */ /* 0x000fe20000410000 */
[-C--:B------:R-:W-:Y:S01]  /*f060*/  FMUL.FTZ R94, R94, R53.reuse ;  /* 0x000000355e5e7220 */ /* 0x080fe20000410000 */
[----:B------:R-:W-:Y:S01]  /*f070*/  FMUL.FTZ R95, R95, R53 ;  /* 0x000000355f5f7220 */ /* 0x000fe20000410000 */
[-C--:B------:R-:W-:Y:S01]  /*f080*/  FMUL.FTZ R99, R99, R56.reuse ;  /* 0x0000003863637220 */ /* 0x080fe20000410000 */
[C---:B------:R-:W-:Y:S01]  /*f090*/  HMMA.16816.F32 R156, R8.reuse, R12, R156 ;  /* 0x0000000c089c723c */ /* 0x040fe2000000189c */
[-C--:B------:R-:W-:Y:S01]  /*f0a0*/  FMUL.FTZ R108, R108, R55.reuse ;  /* 0x000000376c6c7220 */ /* 0x080fe20000410000 */
[-C--:B------:R-:W-:Y:S01]  /*f0b0*/  FMUL.FTZ R109, R109, R55.reuse ;  /* 0x000000376d6d7220 */ /* 0x080fe20000410000 */
[-C--:B------:R-:W-:Y:S01]  /*f0c0*/  FMUL.FTZ R110, R110, R56.reuse ;  /* 0x000000386e6e7220 */ /* 0x080fe20000410000 */
[-C--:B------:R-:W-:Y:S01]  /*f0d0*/  FMUL.FTZ R111, R111, R56.reuse ;  /* 0x000000386f6f7220 */ /* 0x080fe20000410000 */
[-C--:B------:R-:W-:Y:S01]  /*f0e0*/  FMUL.FTZ R112, R112, R55.reuse ;  /* 0x0000003770707220 */ /* 0x080fe20000410000 */
[-C--:B------:R-:W-:Y:S01]  /*f0f0*/  HMMA.16816.F32 R152, R8, R14.reuse, R152 ;  /* 0x0000000e0898723c */ /* 0x080fe20000001898 */
[-C--:B------:R-:W-:Y:S01]  /*f100*/  FMUL.FTZ R113, R113, R55.reuse ;  /* 0x0000003771717220 */ /* 0x080fe20000410000 */
[-C--:B------:R-:W-:Y:S01]  /*f110*/  FMUL.FTZ R114, R114, R56.reuse ;  /* 0x0000003872727220 */ /* 0x080fe20000410000 */
[-C--:B------:R-:W-:Y:S01]  /*f120*/  FMUL.FTZ R115, R115, R56.reuse ;  /* 0x0000003873737220 */ /* 0x080fe20000410000 */
[-C--:B------:R-:W-:Y:S01]  /*f130*/  FMUL.FTZ R120, R120, R55.reuse ;  /* 0x0000003778787220 */ /* 0x080fe20000410000 */
[-C--:B------:R-:W-:Y:S01]  /*f140*/  FMUL.FTZ R121, R121, R55.reuse ;  /* 0x0000003779797220 */ /* 0x080fe20000410000 */
[C---:B------:R-:W-:Y:S01]  /*f150*/  HMMA.16816.F32 R148, R4.reuse, R14, R148 ;  /* 0x0000000e0494723c */ /* 0x040fe20000001894 */
[----:B------:R-:W2:Y:S01]  /*f160*/  LDSM.16.MT88.4 R12, [R221+0xa000] ;  /* 0x00a00000dd0c783b */ /* 0x000ea20000004200 */
        /* <DEDUP_REMOVED lines=10> */
[-C--:B------:R-:W-:Y:S01]  /*f210*/  FMUL.FTZ R104, R104, R54.reuse ;  /* 0x0000003668687220 */ /* 0x080fe20000410000 */
[-C--:B------:R-:W-:Y:S01]  /*f220*/  FMUL.FTZ R105, R105, R54.reuse ;  /* 0x0000003669697220 */ /* 0x080fe20000410000 */
[-C--:B------:R-:W-:Y:S01]  /*f230*/  FMUL.FTZ R106, R106, R53.reuse ;  /* 0x000000356a6a7220 */ /* 0x080fe20000410000 */
[-C--:B------:R-:W-:Y:S01]  /*f240*/  FMUL.FTZ R107, R107, R53.reuse ;  /* 0x000000356b6b7220 */ /* 0x080fe20000410000 */
[-C--:B------:R-:W-:Y:S01]  /*f250*/  FMUL.FTZ R116, R116, R54.reuse ;  /* 0x0000003674747220 */ /* 0x080fe20000410000 */
[-C--:B-1----:R-:W-:Y:S01]  /*f260*/  HMMA.16816.F32 R100, R4, R16.reuse, R100 ;  /* 0x000000100464723c */ /* 0x082fe20000001864 */
[-C--:B------:R-:W-:Y:S01]  /*f270*/  FMUL.FTZ R117, R117, R54.reuse ;  /* 0x0000003675757220 */ /* 0x080fe20000410000 */
[-C--:B------:R-:W-:Y:S01]  /*f280*/  FMUL.FTZ R140, R140, R54.reuse ;  /* 0x000000368c8c7220 */ /* 0x080fe20000410000 */
[-C--:B------:R-:W-:Y:S01]  /*f290*/  FMUL.FTZ R141, R141, R54.reuse ;  /* 0x000000368d8d7220 */ /* 0x080fe20000410000 */
[-C--:B------:R-:W-:Y:S01]  /*f2a0*/  FMUL.FTZ R118, R118, R53.reuse ;  /* 0x0000003576767220 */ /* 0x080fe20000410000 */
[-C--:B------:R-:W-:Y:S01]  /*f2b0*/  FMUL.FTZ R119, R119, R53.reuse ;  /* 0x0000003577777220 */ /* 0x080fe20000410000 */
[----:B------:R-:W-:Y:S01]  /*f2c0*/  HMMA.16816.F32 R144, R8, R16, R144 ;  /* 0x000000100890723c */ /* 0x000fe20000001890 */
[-C--:B------:R-:W-:Y:S01]  /*f2d0*/  FMUL.FTZ R124, R124, R54.reuse ;  /* 0x000000367c7c7220 */ /* 0x080fe20000410000 */
[-C--:B------:R-:W-:Y:S01]  /*f2e0*/  FMUL.FTZ R125, R125, R54.reuse ;  /* 0x000000367d7d7220 */ /* 0x080fe20000410000 */
[----:B------:R-:W-:Y:S01]  /*f2f0*/  FMUL.FTZ R128, R128, R54 ;  /* 0x0000003680807220 */ /* 0x000fe20000410000 */
[-C--:B------:R-:W-:Y:S01]  /*f300*/  FMUL.FTZ R142, R142, R53.reuse ;  /* 0x000000358e8e7220 */ /* 0x080fe20000410000 */
[----:B------:R-:W-:Y:S01]  /*f310*/  FMUL.FTZ R143, R143, R53 ;  /* 0x000000358f8f7220 */ /* 0x000fe20000410000 */
[----:B------:R-:W-:Y:S01]  /*f320*/  HMMA.16816.F32 R108, R4, R18, R108 ;  /* 0x00000012046c723c */ /* 0x000fe2000000186c */
[----:B------:R-:W-:-:S02]  /*f330*/  IMAD.MOV.U32 R16, RZ, RZ, R22 ;  /* 0x000000ffff107224 */ /* 0x000fc400078e0016 */
[----:B------:R-:W-:Y:S01]  /*f340*/  FMUL.FTZ R129, R129, R54 ;  /* 0x0000003681817220 */ /* 0x000fe20000410000 */
[----:B------:R-:W-:Y:S02]  /*f350*/  IMAD.MOV.U32 R17, RZ, RZ, R23 ;  /* 0x000000ffff117224 */ /* 0x000fe400078e0017 */
[-C--:B------:R-:W-:Y:S01]  /*f360*/  FMUL.FTZ R126, R126, R53.reuse ;  /* 0x000000357e7e7220 */ /* 0x080fe20000410000 */
[----:B------:R-:W1:Y:S01]  /*f370*/  LDSM.16.MT88.4 R20, [R170+0xb000] ;  /* 0x00b00000aa14783b */ /* 0x000e620000004200 */
[-C--:B------:R-:W-:Y:S01]  /*f380*/  FMUL.FTZ R127, R127, R53.reuse ;  /* 0x000000357f7f7220 */ /* 0x080fe20000410000 */
[-C--:B------:R-:W-:Y:S01]  /*f390*/  FMUL.FTZ R130, R130, R53.reuse ;  /* 0x0000003582827220 */ /* 0x080fe20000410000 */
[----:B------:R-:W-:Y:S01]  /*f3a0*/  FMUL.FTZ R131, R131, R53 ;  /* 0x0000003583837220 */ /* 0x000fe20000410000 */
[----:B------:R-:W-:Y:S01]  /*f3b0*/  HMMA.16816.F32 R104, R8, R18, R104 ;  /* 0x000000120868723c */ /* 0x000fe20000001868 */
[----:B------:R-:W-:Y:S02]  /*f3c0*/  IMAD.MOV.U32 R17, RZ, RZ, R226 ;  /* 0x000000ffff117224 */ /* 0x000fe400078e00e2 */
[----:B------:R-:W-:Y:S01]  /*f3d0*/  FFMA.FTZ R226, R210, UR18, -R67 ;  /* 0x00000012d2e27c23 */ /* 0x000fe20008010843 */
[----:B------:R-:W-:Y:S01]  /*f3e0*/  MUFU.EX2 R211, R211 ;  /* 0x000000d300d37308 */ /* 0x000fe20000000800 */
[----:B------:R-:W-:Y:S01]  /*f3f0*/  FFMA.FTZ R210, R24, UR18, -R181 ;  /* 0x0000001218d27c23 */ /* 0x000fe200080108b5 */
[----:B------:R-:W-:Y:S01]  /*f400*/  FFMA.FTZ R207, R17, UR18, -R58 ;  /* 0x0000001211cf7c23 */ /* 0x000fe2000801083a */
[-C--:B--2---:R-:W-:Y:S01]  /*f410*/  HMMA.16816.F32 R84, R4, R12.reuse, R84 ;  /* 0x0000000c0454723c */ /* 0x084fe20000001854 */
[----:B------:R-:W-:Y:S04]  /*f420*/  LDSM.16.MT88.4 R24, [R170+0xb400] ;  /* 0x00b40000aa18783b */ /* 0x000fe80000004200 */
[----:B------:R-:W-:Y:S01]  /*f430*/  MUFU.EX2 R226, R226 ;  /* 0x000000e200e27308 */ /* 0x000fe20000000800 */
[C---:B------:R-:W-:Y:S06]  /*f440*/  HMMA.16816.F32 R88, R8.reuse, R12, R88 ;  /* 0x0000000c0858723c */ /* 0x040fec0000001858 */
[-C--:B------:R-:W-:Y:S01]  /*f450*/  HMMA.16816.F32 R92, R8, R14.reuse, R92 ;  /* 0x0000000e085c723c */ /* 0x080fe2000000185c */
[----:B------:R-:W-:Y:S05]  /*f460*/  MUFU.EX2 R212, R212 ;  /* 0x000000d400d47308 */ /* 0x000fea0000000800 */
[C---:B------:R-:W-:Y:S01]  /*f470*/  HMMA.16816.F32 R96, R4.reuse, R14, R96 ;  /* 0x0000000e0460723c */ /* 0x040fe20000001860 */
[----:B------:R-:W2:Y:S02]  /*f480*/  LDSM.16.MT88.4 R12, [R221+0xb000] ;  /* 0x00b00000dd0c783b */ /* 0x000ea40000004200 */
[----:B------:R-:W-:Y:S08]  /*f490*/  MUFU.EX2 R207, R207 ;  /* 0x000000cf00cf7308 */ /* 0x000ff00000000800 */
[----:B------:R-:W-:Y:S01]  /*f4a0*/  MUFU.EX2 R228, R228 ;  /* 0x000000e400e47308 */ /* 0x000fe20000000800 */
[C---:B-1----:R-:W-:Y:S06]  /*f4b0*/  HMMA.16816.F32 R136, R4.reuse, R20, R136 ;  /* 0x000000140488723c */ /* 0x042fec0000001888 */
[----:B------:R-:W-:Y:S01]  /*f4c0*/  HMMA.16816.F32 R132, R4, R22, R132 ;  /* 0x000000160484723c */ /* 0x000fe20000001884 */
[----:B------:R-:W-:Y:S05]  /*f4d0*/  MUFU.EX2 R214, R214 ;  /* 0x000000d600d67308 */ /* 0x000fea0000000800 */
[C---:B------:R-:W-:Y:S03]  /*f4e0*/  HMMA.16816.F32 R124, R8.reuse, R20, R124 ;  /* 0x00000014087c723c */ /* 0x040fe6000000187c */
[----:B------:R-:W1:Y:S03]  /*f4f0*/  MUFU.EX2 R209, R209 ;  /* 0x000000d100d17308 */ /* 0x000e660000000800 */
[----:B------:R-:W-:Y:S05]  /*f500*/  HMMA.16816.F32 R128, R8, R22, R128 ;  /* 0x000000160880723c */ /* 0x000fea0000001880 */
[----:B------:R-:W-:Y:S01]  /*f510*/  MUFU.EX2 R204, R204 ;  /* 0x000000cc00cc7308 */ /* 0x000fe20000000800 */
[C---:B--2---:R-:W-:Y:S07]  /*f520*/  HMMA.16816.F32 R112, R4.reuse, R12, R112 ;  /* 0x0000000c0470723c */ /* 0x044fee0000001870 */
[----:B------:R-:W-:Y:S01]  /*f530*/  MUFU.EX2 R195, R195 ;  /* 0x000000c300c37308 */ /* 0x000fe20000000800 */
[----:B------:R-:W-:Y:S07]  /*f540*/  HMMA.16816.F32 R120, R4, R14, R120 ;  /* 0x0000000e0478723c */ /* 0x000fee0000001878 */
[----:B------:R-:W-:Y:S01]  /*f550*/  MUFU.EX2 R210, R210 ;  /* 0x000000d200d27308 */ /* 0x000fe20000000800 */
[----:B------:R-:W-:Y:S01]  /*f560*/  HMMA.16816.F32 R116, R8, R12, R116 ;  /* 0x0000000c0874723c */ /* 0x000fe20000001874 */
[----:B------:R-:W-:Y:S01]  /*f570*/  LOP3.LUT R4, R213, R16, R249, 0x96, !PT ;  /* 0x00000010d5047212 */ /* 0x000fe200078e96f9 */
[----:B------:R-:W-:Y:S01]  /*f580*/  FFMA.FTZ R213, R206, UR18, -R67 ;  /* 0x00000012ced57c23 */ /* 0x000fe20008010843 */
[----:B------:R-:W-:-:S03]  /*f590*/  FFMA.FTZ R206, R245, UR18, -R166 ;  /* 0x00000012f5ce7c23 */ /* 0x000fc600080108a6 */
[----:B------:R-:W-:Y:S01]  /*f5a0*/  IMAD.WIDE.U32 R6, R4, -0x2daee0ad, RZ ;  /* 0xd2511f5304067825 */ /* 0x000fe200078e00ff */
[----:B------:R-:W-:Y:S01]  /*f5b0*/  HMMA.16816.F32 R140, R8, R14, R140 ;  /* 0x0000000e088c723c */ /* 0x000fe2000000188c */
[----:B------:R-:W2:Y:S01]  /*f5c0*/  MUFU.EX2 R213, R213 ;  /* 0x000000d500d57308 */ /* 0x000ea20000000800 */
[----:B-1----:R-:W-:Y:S02]  /*f5d0*/  F2FP.F16.F32.PACK_AB R12, R209, R214 ;  /* 0x000000d6d10c723e */ /* 0x002fe400000000ff */
[----:B------:R-:W-:Y:S02]  /*f5e0*/  LOP3.LUT R30, R7, R30, R215, 0x96, !PT ;  /* 0x0000001e071e7212 */ /* 0x000fe400078e96d7 */
[C---:B------:R-:W-:Y:S01]  /*f5f0*/  LOP3.LUT R7, R6.reuse, 0xffff, RZ, 0xc0, !PT ;  /* 0x0000ffff06077812 */ /* 0x040fe200078ec0ff */
[----:B------:R-:W-:Y:S01]  /*f600*/  IMAD.WIDE.U32 R10, R229, -0x2daee0ad, RZ ;  /* 0xd2511f53e50a7825 */ /* 0x000fe200078e00ff */
[----:B------:R-:W-:Y:S01]  /*f610*/  LOP3.LUT R8, R6, 0xff, RZ, 0xc0, !PT ;  /* 0x000000ff06087812 */ /* 0x000fe200078ec0ff */
[----:B------:R-:W-:Y:S01]  /*f620*/  MUFU.EX2 R205, R205 ;  /* 0x000000cd00cd7308 */ /* 0x000fe20000000800 */
[----:B------:R-:W-:Y:S01]  /*f630*/  SHF.R.U32.HI R7, RZ, 0x8, R7 ;  /* 0x00000008ff077819 */ /* 0x000fe20000011607 */
[----:B------:R-:W-:Y:S01]  /*f640*/  FFMA.FTZ R229, R244, UR18, -R181 ;  /* 0x00000012f4e57c23 */ /* 0x000fe200080108b5 */
[----:B------:R-:W-:-:S02]  /*f650*/  SHF.R.U32.HI R4, RZ, 0x10, R6 ;  /* 0x00000010ff047819 */ /* 0x000fc40000011606 */
[----:B------:R-:W-:Y:S02]  /*f660*/  LOP3.LUT R9, R10, 0xffff, RZ, 0xc0, !PT ;  /* 0x0000ffff0a097812 */ /* 0x000fe400078ec0ff */
[----:B------:R-:W-:Y:S01]  /*f670*/  PRMT R7, R8, 0x5410, R7 ;  /* 0x0000541008077816 */ /* 0x000fe20000000007 */
[----:B------:R-:W-:Y:S01]  /*f680*/  MUFU.EX2 R208, R208 ;  /* 0x000000d000d07308 */ /* 0x000fe20000000800 */
[----:B------:R-:W-:Y:S02]  /*f690*/  LOP3.LUT R8, R4, 0xff, RZ, 0xc0, !PT ;  /* 0x000000ff04087812 */ /* 0x000fe400078ec0ff */
[----:B------:R-:W-:Y:S02]  /*f6a0*/  SHF.R.U32.HI R5, RZ, 0x18, R6 ;  /* 0x00000018ff057819 */ /* 0x000fe40000011606 */
[----:B------:R-:W-:Y:S02]  /*f6b0*/  LOP3.LUT R15, R10, 0xff, RZ, 0xc0, !PT ;  /* 0x000000ff0a0f7812 */ /* 0x000fe400078ec0ff */
[----:B------:R-:W-:Y:S01]  /*f6c0*/  SHF.R.U32.HI R4, RZ, 0x8, R9 ;  /* 0x00000008ff047819 */ /* 0x000fe20000011609 */
[----:B------:R-:W1:Y:S01]  /*f6d0*/  MUFU.EX2 R203, R203 ;  /* 0x000000cb00cb7308 */ /* 0x000e620000000800 */
[----:B------:R-:W-:-:S02]  /*f6e0*/  SHF.R.U32.HI R6, RZ, 0x10, R10 ;  /* 0x00000010ff067819 */ /* 0x000fc4000001160a */
[----:B------:R-:W-:Y:S02]  /*f6f0*/  PRMT R5, R8, 0x5410, R5 ;  /* 0x0000541008057816 */ /* 0x000fe40000000005 */
[----:B------:R-:W-:Y:S02]  /*f700*/  PRMT R15, R15, 0x5410, R4 ;  /* 0x000054100f0f7816 */ /* 0x000fe40000000004 */
[----:B------:R-:W-:Y:S01]  /*f710*/  SHF.R.U32.HI R13, RZ, 0x18, R10 ;  /* 0x00000018ff0d7819 */ /* 0x000fe2000001160a */
[----:B------:R-:W-:Y:S01]  /*f720*/  MUFU.EX2 R206, R206 ;  /* 0x000000ce00ce7308 */ /* 0x000fe20000000800 */
[----:B------:R-:W-:Y:S02]  /*f730*/  LOP3.LUT R8, R30, 0xffff, RZ, 0xc0, !PT ;  /* 0x0000ffff1e087812 */ /* 0x000fe400078ec0ff */
[----:B------:R-:W-:Y:S02]  /*f740*/  LOP3.LUT R4, R6, 0xff, RZ, 0xc0, !PT ;  /* 0x000000ff06047812 */ /* 0x000fe400078ec0ff */
[----:B------:R-:W-:-:S02]  /*f750*/  LOP3.LUT R28, R11, R28, R215, 0x96, !PT ;  /* 0x0000001c0b1c7212 */ /* 0x000fc400078e96d7 */
[----:B------:R-:W-:Y:S01]  /*f760*/  SHF.R.U32.HI R6, RZ, 0x8, R8 ;  /* 0x00000008ff067819 */ /* 0x000fe20000011608 */
[----:B------:R-:W3:Y:S01]  /*f770*/  MUFU.EX2 R197, R197 ;  /* 0x000000c500c57308 */ /* 0x000ee20000000800 */
[----:B------:R-:W-:Y:S02]  /*f780*/  LOP3.LUT R11, R30, 0xff, RZ, 0xc0, !PT ;  /* 0x000000ff1e0b7812 */ /* 0x000fe400078ec0ff */
[----:B------:R-:W-:Y:S02]  /*f790*/  PRMT R13, R4, 0x5410, R13 ;  /* 0x00005410040d7816 */ /* 0x000fe4000000000d */
[----:B------:R-:W-:Y:S02]  /*f7a0*/  SHF.R.U32.HI R4, RZ, 0x10, R30 ;  /* 0x00000010ff047819 */ /* 0x000fe4000001161e */
[----:B------:R-:W-:Y:S01]  /*f7b0*/  PRMT R11, R11, 0x5410, R6 ;  /* 0x000054100b0b7816 */ /* 0x000fe20000000006 */
[----:B------:R-:W-:Y:S01]  /*f7c0*/  MUFU.EX2 R198, R198 ;  /* 0x000000c600c67308 */ /* 0x000fe20000000800 */
[----:B------:R-:W-:-:S02]  /*f7d0*/  LOP3.LUT R6, R4, 0xff, RZ, 0xc0, !PT ;  /* 0x000000ff04067812 */ /* 0x000fc400078ec0ff */
[C---:B------:R-:W-:Y:S02]  /*f7e0*/  LOP3.LUT R4, R28.reuse, 0xffff, RZ, 0xc0, !PT ;  /* 0x0000ffff1c047812 */ /* 0x040fe400078ec0ff */
[----:B------:R-:W-:Y:S02]  /*f7f0*/  LOP3.LUT R21, R28, 0xff, RZ, 0xc0, !PT ;  /* 0x000000ff1c157812 */ /* 0x000fe400078ec0ff */
[----:B------:R-:W-:Y:S01]  /*f800*/  SHF.R.U32.HI R4, RZ, 0x8, R4 ;  /* 0x00000008ff047819 */ /* 0x000fe20000011604 */
[----:B------:R-:W-:Y:S01]  /*f810*/  MUFU.EX2 R229, R229 ;  /* 0x000000e500e57308 */ /* 0x000fe20000000800 */
[----:B------:R-:W-:Y:S02]  /*f820*/  SHF.R.U32.HI R9, RZ, 0x18, R30 ;  /* 0x00000018ff097819 */ /* 0x000fe4000001161e */
[----:B------:R-:W-:Y:S02]  /*f830*/  PRMT R21, R21, 0x5410, R4 ;  /* 0x0000541015157816 */ /* 0x000fe40000000004 */
[----:B------:R-:W-:-:S02]  /*f840*/  SHF.R.U32.HI R4, RZ, 0x10, R28 ;  /* 0x00000010ff047819 */ /* 0x000fc4000001161c */
[----:B------:R-:W-:Y:S01]  /*f850*/  SHF.R.U32.HI R17, RZ, 0x18, R28 ;  /* 0x00000018ff117819 */ /* 0x000fe2000001161c */
[----:B------:R-:W-:Y:S01]  /*f860*/  MUFU.EX2 R199, R199 ;  /* 0x000000c700c77308 */ /* 0x000fe20000000800 */
[----:B------:R-:W-:Y:S01]  /*f870*/  LOP3.LUT R4, R4, 0xff, RZ, 0xc0, !PT ;  /* 0x000000ff04047812 */ /* 0x000fe200078ec0ff */
[----:B------:R-:W4:Y:S01]  /*f880*/  LDSM.16.MT88.4 R28, [R170+0x9400] ;  /* 0x00940000aa1c783b */ /* 0x000f220000004200 */
[----:B------:R-:W-:Y:S02]  /*f890*/  PRMT R9, R6, 0x5410, R9 ;  /* 0x0000541006097816 */ /* 0x000fe40000000009 */
[----:B------:R-:W-:Y:S02]  /*f8a0*/  HSET2.LE.AND R6, R7, R52, PT ;  /* 0x0000003407067233 */ /* 0x000fe40003803000 */
[----:B------:R-:W-:Y:S02]  /*f8b0*/  PRMT R17, R4, 0x5410, R17 ;  /* 0x0000541004117816 */ /* 0x000fe40000000011 */
[----:B------:R-:W-:-:S02]  /*f8c0*/  F2FP.F16.F32.PACK_AB R7, R211, R226 ;  /* 0x000000e2d307723e */ /* 0x000fc400000000ff */
[--C-:B------:R-:W-:Y:S02]  /*f8d0*/  HSET2.LE.AND R5, R5, R52.reuse, PT ;  /* 0x0000003405057233 */ /* 0x100fe40003803000 */
[----:B------:R-:W-:Y:S02]  /*f8e0*/  F2FP.F16.F32.PACK_AB R4, R207, R212 ;  /* 0x000000d4cf04723e */ /* 0x000fe400000000ff */
[----:B------:R-:W-:Y:S02]  /*f8f0*/  LOP3.LUT R6, R6, R7, RZ, 0xc0, !PT ;  /* 0x0000000706067212 */ /* 0x000fe400078ec0ff */
[----:B------:R-:W-:Y:S02]  /*f900*/  LOP3.LUT R7, R5, R4, RZ, 0xc0, !PT ;  /* 0x0000000405077212 */ /* 0x000fe400078ec0ff */
[----:B------:R-:W-:Y:S02]  /*f910*/  HSET2.LE.AND R4, R11, R52, PT ;  /* 0x000000340b047233 */ /* 0x000fe40003803000 */
[----:B--2---:R-:W-:-:S02]  /*f920*/  F2FP.F16.F32.PACK_AB R5, R213, R228 ;  /* 0x000000e4d505723e */ /* 0x004fc400000000ff */
[--C-:B------:R-:W-:Y:S02]  /*f930*/  HSET2.LE.AND R13, R13, R52.reuse, PT ;  /* 0x000000340d0d7233 */ /* 0x100fe40003803000 */
[----:B------:R-:W-:Y:S02]  /*f940*/  LOP3.LUT R4, R4, R5, RZ, 0xc0, !PT ;  /* 0x0000000504047212 */ /* 0x000fe400078ec0ff */
[--C-:B------:R-:W-:Y:S02]  /*f950*/  HSET2.LE.AND R5, R9, R52.reuse, PT ;  /* 0x0000003409057233 */ /* 0x100fe40003803000 */
[----:B------:R-:W2:Y:S01]  /*f960*/  LDSM.16.MT88.4 R8, [R221+0x9400] ;  /* 0x00940000dd08783b */ /* 0x000ea20000004200 */
[----:B------:R-:W-:Y:S02]  /*f970*/  HSET2.LE.AND R15, R15, R52, PT ;  /* 0x000000340f0f7233 */ /* 0x000fe40003803000 */
[----:B------:R-:W-:Y:S02]  /*f980*/  LOP3.LUT R5, R5, R12, RZ, 0xc0, !PT ;  /* 0x0000000c05057212 */ /* 0x000fe400078ec0ff */
[----:B------:R-:W-:-:S02]  /*f990*/  F2FP.F16.F32.PACK_AB R12, R195, R204 ;  /* 0x000000ccc30c723e */ /* 0x000fc400000000ff */
[--C-:B------:R-:W-:Y:S02]  /*f9a0*/  HSET2.LE.AND R16, R21, R52.reuse, PT ;  /* 0x0000003415107233 */ /* 0x100fe40003803000 */
[----:B------:R-:W-:Y:S01]  /*f9b0*/  LOP3.LUT R19, R13, R12, RZ, 0xc0, !PT ;  /* 0x0000000c0d137212 */ /* 0x000fe200078ec0ff */
[----:B------:R-:W2:Y:S01]  /*f9c0*/  LDSM.16.MT88.4 R20, [R221+0xa400] ;  /* 0x00a40000dd14783b */ /* 0x000ea20000004200 */
[----:B------:R-:W-:Y:S01]  /*f9d0*/  HSET2.LE.AND R17, R17, R52, PT ;  /* 0x0000003411117233 */ /* 0x000fe20003803000 */
[C---:B------:R-:W-:Y:S01]  /*f9e0*/  HMMA.16816.F32 R136, R4.reuse, R24, R136 ;  /* 0x000000180488723c */ /* 0x040fe20000001888 */
[----:B-1----:R-:W-:Y:S02]  /*f9f0*/  F2FP.F16.F32.PACK_AB R18, R203, R208 ;  /* 0x000000d0cb12723e */ /* 0x002fe400000000ff */
[----:B------:R-:W-:Y:S02]  /*fa00*/  F2FP.F16.F32.PACK_AB R13, R205, R210 ;  /* 0x000000d2cd0d723e */ /* 0x000fe400000000ff */
[----:B---3--:R-:W-:Y:S01]  /*fa10*/  F2FP.F16.F32.PACK_AB R12, R197, R206 ;  /* 0x000000cec50c723e */ /* 0x008fe200000000ff */
[----:B----4-:R-:W-:Y:S01]  /*fa20*/  HMMA.16816.F32 R68, R4, R28, R68 ;  /* 0x0000001c0444723c */ /* 0x010fe20000001844 */
[----:B------:R-:W-:-:S02]  /*fa30*/  LOP3.LUT R18, R15, R18, RZ, 0xc0, !PT ;  /* 0x000000120f127212 */ /* 0x000fc400078ec0ff */
[----:B------:R-:W-:Y:S02]  /*fa40*/  LOP3.LUT R16, R16, R13, RZ, 0xc0, !PT ;  /* 0x0000000d10107212 */ /* 0x000fe400078ec0ff */
[----:B------:R-:W-:Y:S01]  /*fa50*/  LOP3.LUT R17, R17, R12, RZ, 0xc0, !PT ;  /* 0x0000000c11117212 */ /* 0x000fe200078ec0ff */
[----:B------:R-:W-:Y:S01]  /*fa60*/  HMMA.16816.F32 R80, R4, R30, R80 ;  /* 0x0000001e0450723c */ /* 0x000fe20000001850 */
[----:B------:R-:W1:Y:S05]  /*fa70*/  LDSM.16.MT88.4 R12, [R170+0xa400] ;  /* 0x00a40000aa0c783b */ /* 0x000e6a0000004200 */
[C---:B------:R-:W-:Y:S06]  /*fa80*/  HMMA.16816.F32 R72, R16.reuse, R28, R72 ;  /* 0x0000001c1048723c */ /* 0x040fec0000001848 */
[----:B------:R-:W-:Y:S01]  /*fa90*/  HMMA.16816.F32 R76, R16, R30, R76 ;  /* 0x0000001e104c723c */ /* 0x000fe2000000184c */
[----:B------:R-:W-:Y:S05]  /*faa0*/  LDSM.16.MT88.4 R28, [R221+0x9800] ;  /* 0x00980000dd1c783b */ /* 0x000fea0000004200 */
[-C--:B--2---:R-:W-:Y:S06]  /*fab0*/  HMMA.16816.F32 R160, R4, R8.reuse, R160 ;  /* 0x0000000804a0723c */ /* 0x084fec00000018a0 */
[C---:B------:R-:W-:Y:S06]  /*fac0*/  HMMA.16816.F32 R156, R16.reuse, R8, R156 ;  /* 0x00000008109c723c */ /* 0x040fec000000189c */
[-C--:B------:R-:W-:Y:S06]  /*fad0*/  HMMA.16816.F32 R152, R16, R10.reuse, R152 ;  /* 0x0000000a1098723c */ /* 0x080fec0000001898 */
[----:B------:R-:W-:Y:S01]  /*fae0*/  HMMA.16816.F32 R148, R4, R10, R148 ;  /* 0x0000000a0494723c */ /* 0x000fe20000001894 */
[----:B------:R-:W2:Y:S05]  /*faf0*/  LDSM.16.MT88.4 R8, [R221+0xb400] ;  /* 0x00b40000dd08783b */ /* 0x000eaa0000004200 */
[C---:B------:R-:W-:Y:S06]  /*fb00*/  HMMA.16816.F32 R88, R16.reuse, R20, R88 ;  /* 0x000000141058723c */ /* 0x040fec0000001858 */
[C---:B------:R-:W-:Y:S06]  /*fb10*/  HMMA.16816.F32 R92, R16.reuse, R22, R92 ;  /* 0x00000016105c723c */ /* 0x040fec000000185c */
[C---:B-1----:R-:W-:Y:S06]  /*fb20*/  HMMA.16816.F32 R144, R16.reuse, R12, R144 ;  /* 0x0000000c1090723c */ /* 0x042fec0000001890 */
[C---:B------:R-:W-:Y:S06]  /*fb30*/  HMMA.16816.F32 R104, R16.reuse, R14, R104 ;  /* 0x0000000e1068723c */ /* 0x040fec0000001868 */
[C---:B------:R-:W-:Y:S06]  /*fb40*/  HMMA.16816.F32 R124, R16.reuse, R24, R124 ;  /* 0x00000018107c723c */ /* 0x040fec000000187c */
[C---:B------:R-:W-:Y:S06]  /*fb50*/  HMMA.16816.F32 R128, R16.reuse, R26, R128 ;  /* 0x0000001a1080723c */ /* 0x040fec0000001880 */
[C---:B--2---:R-:W-:Y:S06]  /*fb60*/  HMMA.16816.F32 R116, R16.reuse, R8, R116 ;  /* 0x000000081074723c */ /* 0x044fec0000001874 */
[----:B------:R-:W-:Y:S06]  /*fb70*/  HMMA.16816.F32 R140, R16, R10, R140 ;  /* 0x0000000a108c723c */ /* 0x000fec000000188c */
[----:B------:R-:W-:Y:S01]  /*fb80*/  HMMA.16816.F32 R112, R4, R8, R112 ;  /* 0x000000080470723c */ /* 0x000fe20000001870 */
[----:B------:R-:W-:-:S02]  /*fb90*/  IMAD.MOV.U32 R19, RZ, RZ, R216 ;  /* 0x000000ffff137224 */ /* 0x000fc400078e00d8 */
[----:B------:R-:W-:Y:S02]  /*fba0*/  IMAD.MOV.U32 R18, RZ, RZ, R217 ;  /* 0x000000ffff127224 */ /* 0x000fe400078e00d9 */
[----:B------:R-:W-:Y:S01]  /*fbb0*/  IMAD.WIDE.U32 R216, R227, -0x326172a9, RZ ;  /* 0xcd9e8d57e3d87825 */ /* 0x000fe200078e00ff */
[C---:B------:R-:W-:Y:S03]  /*fbc0*/  HMMA.16816.F32 R120, R4.reuse, R10, R120 ;  /* 0x0000000a0478723c */ /* 0x040fe60000001878 */
[--C-:B------:R-:W-:Y:S01]  /*fbd0*/  FFMA.FTZ R227, R200, UR18, -R181.reuse ;  /* 0x00000012c8e37c23 */ /* 0x100fe200080108b5 */
[----:B------:R-:W-:Y:S01]  /*fbe0*/  FFMA.FTZ R200, R202, UR18, -R181 ;  /* 0x00000012cac87c23 */ /* 0x000fe200080108b5 */
[----:B------:R-:W-:Y:S01]  /*fbf0*/  FFMA.FTZ R202, R191, UR18, -R166 ;  /* 0x00000012bfca7c23 */ /* 0x000fe200080108a6 */
[----:B------:R-:W-:Y:S01]  /*fc00*/  LOP3.LUT R250, R217, R250, R184, 0x96, !PT ;  /* 0x000000fad9fa7212 */ /* 0x000fe200078e96b8 */
[----:B------:R-:W-:Y:S01]  /*fc10*/  FFMA.FTZ R191, R201, UR18, -R166 ;  /* 0x00000012c9bf7c23 */ /* 0x000fe200080108a6 */
[----:B------:R-:W-:Y:S01]  /*fc20*/  LOP3.LUT R8, R247, R216, R190, 0x96, !PT ;  /* 0x000000d8f7087212 */ /* 0x000fe200078e96be */
[----:B------:R-:W-:Y:S01]  /*fc30*/  HMMA.16816.F32 R84, R4, R20, R84 ;  /* 0x000000140454723c */ /* 0x000fe20000001854 */
[----:B------:R-:W1:Y:S01]  /*fc40*/  MUFU.EX2 R227, R227 ;  /* 0x000000e300e37308 */ /* 0x000e620000000800 */
[----:B------:R-:W-:Y:S01]  /*fc50*/  IMAD.WIDE.U32 R250, R250, -0x2daee0ad, RZ ;  /* 0xd2511f53fafa7825 */ /* 0x000fe200078e00ff */
[----:B------:R-:W-:-:S02]  /*fc60*/  LOP3.LUT R184, R217, R196, R184, 0x96, !PT ;  /* 0x000000c4d9b87212 */ /* 0x000fc400078e96b8 */
[----:B------:R-:W-:Y:S01]  /*fc70*/  LOP3.LUT R190, R193, R216, R190, 0x96, !PT ;  /* 0x000000d8c1be7212 */ /* 0x000fe200078e96be */
[----:B------:R-:W-:Y:S01]  /*fc80*/  IMAD.WIDE.U32 R8, R8, -0x2daee0ad, RZ ;  /* 0xd2511f5308087825 */ /* 0x000fe200078e00ff */
[----:B------:R-:W-:Y:S01]  /*fc90*/  LOP3.LUT R248, R251, R248, R189, 0x96, !PT ;  /* 0x000000f8fbf87212 */ /* 0x000fe200078e96bd */
[C---:B------:R-:W-:Y:S01]  /*fca0*/  HMMA.16816.F32 R96, R4.reuse, R22, R96 ;  /* 0x000000160460723c */ /* 0x040fe20000001860 */
[----:B------:R-:W-:Y:S01]  /*fcb0*/  MUFU.EX2 R200, R200 ;  /* 0x000000c800c87308 */ /* 0x000fe20000000800 */
[----:B------:R-:W-:Y:S01]  /*fcc0*/  IMAD.MOV.U32 R201, RZ, RZ, R18 ;  /* 0x000000ffffc97224 */ /* 0x000fe200078e0012 */
[----:B------:R-:W-:Y:S01]  /*fcd0*/  LOP3.LUT R250, R9, R250, R187, 0x96, !PT ;  /* 0x000000fa09fa7212 */ /* 0x000fe200078e96bb */
[----:B------:R-:W-:Y:S01]  /*fce0*/  IMAD.WIDE.U32 R10, R248, -0x326172a9, RZ ;  /* 0xcd9e8d57f80a7825 */ /* 0x000fe200078e00ff */
[----:B------:R-:W-:Y:S01]  /*fcf0*/  LDSM.16.MT88.4 R20, [R221+0xa800] ;  /* 0x00a80000dd14783b */ /* 0x000fe20000004200 */
[C---:B------:R-:W-:Y:S02]  /*fd00*/  HMMA.16816.F32 R100, R4.reuse, R12, R100 ;  /* 0x0000000c0464723c */ /* 0x040fe40000001864 */
[----:B------:R-:W-:Y:S01]  /*fd10*/  IMAD.WIDE.U32 R250, R250, -0x326172a9, RZ ;  /* 0xcd9e8d57fafa7825 */ /* 0x000fe200078e00ff */
[----:B------:R-:W-:Y:S01]  /*fd20*/  LOP3.LUT R247, R11, R246, R188, 0x96, !PT ;  /* 0x000000f60bf77212 */ /* 0x000fe200078e96bc */
[----:B------:R-:W2:Y:S02]  /*fd30*/  MUFU.EX2 R202, R202 ;  /* 0x000000ca00ca7308 */ /* 0x000ea40000000800 */
[----:B------:R-:W-:Y:S01]  /*fd40*/  FFMA.FTZ R59, R59, UR18, -R67 ;  /* 0x000000123b3b7c23 */ /* 0x000fe20008010843 */
[C---:B------:R-:W-:Y:S01]  /*fd50*/  HMMA.16816.F32 R108, R4.reuse, R14, R108 ;  /* 0x0000000e046c723c */ /* 0x040fe2000000186c */
[----:B------:R-:W-:Y:S01]  /*fd60*/  LOP3.LUT R246, R251, R10, R186, 0x96, !PT ;  /* 0x0000000afbf67212 */ /* 0x000fe200078e96ba */
[----:B------:R-:W-:Y:S01]  /*fd70*/  IMAD.WIDE.U32 R10, R247, -0x2daee0ad, RZ ;  /* 0xd2511f53f70a7825 */ /* 0x000fe200078e00ff */
[----:B------:R-:W-:Y:S03]  /*fd80*/  LDSM.16.MT88.4 R12, [R221+0xb800] ;  /* 0x00b80000dd0c783b */ /* 0x000fe60000004200 */
[----:B------:R-:W-:Y:S01]  /*fd90*/  IMAD.WIDE.U32 R246, R246, -0x2daee0ad, RZ ;  /* 0xd2511f53f6f67825 */ /* 0x000fe200078e00ff */
[----:B------:R-:W-:Y:S01]  /*fda0*/  LOP3.LUT R244, R11, R8, R185, 0x96, !PT ;  /* 0x000000080bf47212 */ /* 0x000fe200078e96b9 */
[----:B------:R-:W-:Y:S01]  /*fdb0*/  HMMA.16816.F32 R132, R4, R26, R132 ;  /* 0x0000001a0484723c */ /* 0x000fe20000001884 */
[----:B------:R-:W-:Y:S01]  /*fdc0*/  MUFU.EX2 R191, R191 ;  /* 0x000000bf00bf7308 */ /* 0x000fe20000000800 */
[----:B------:R-:W-:Y:S01]  /*fdd0*/  IMAD.MOV.U32 R248, RZ, RZ, R19 ;  /* 0x000000fffff87224 */ /* 0x000fe200078e0013 */
[----:B------:R-:W-:Y:S01]  /*fde0*/  LOP3.LUT R8, R247, R10, R183, 0x96, !PT ;  /* 0x0000000af7087212 */ /* 0x000fe200078e96b7 */
[----:B------:R-:W-:Y:S01]  /*fdf0*/  IMAD.WIDE.U32 R244, R244, -0x326172a9, RZ ;  /* 0xcd9e8d57f4f47825 */ /* 0x000fe200078e00ff */
[----:B------:R-:W3:Y:S03]  /*fe00*/  LDSM.16.MT88.4 R24, [R170+0x9800] ;  /* 0x00980000aa18783b */ /* 0x000ee60000004200 */
[----:B------:R-:W-:Y:S01]  /*fe10*/  IMAD.WIDE.U32 R8, R8, -0x326172a9, RZ ;  /* 0xcd9e8d5708087825 */ /* 0x000fe200078e00ff */
[----:B------:R-:W4:Y:S01]  /*fe20*/  LDSM.16.MT88.4 R16, [R170+0xa800] ;  /* 0x00a80000aa10783b */ /* 0x000f220000004200 */
[----:B------:R-:W-:-:S03]  /*fe30*/  LOP3.LUT R245, R245, R250, R249, 0x96, !PT ;  /* 0x000000faf5f57212 */ /* 0x000fc600078e96f9 */
[----:B------:R-:W-:Y:S01]  /*fe40*/  LOP3.LUT R4, R9, R244, R182, 0x96, !PT ;  /* 0x000000f409047212 */ /* 0x000fe200078e96b6 */
[----:B------:R-:W-:Y:S01]  /*fe50*/  FFMA.FTZ R244, R243, UR18, -R166 ;  /* 0x00000012f3f47c23 */ /* 0x000fe200080108a6 */
[----:B------:R-:W-:Y:S01]  /*fe60*/  LOP3.LUT R5, R8, 0xffff, RZ, 0xc0, !PT ;  /* 0x0000ffff08057812 */ /* 0x000fe200078ec0ff */
[----:B------:R-:W-:Y:S01]  /*fe70*/  FFMA.FTZ R174, R174, UR18, -R67 ;  /* 0x00000012aeae7c23 */ /* 0x000fe20008010843 */
[C---:B------:R-:W-:Y:S01]  /*fe80*/  LOP3.LUT R10, R4.reuse, 0xffff, RZ, 0xc0, !PT ;  /* 0x0000ffff040a7812 */ /* 0x040fe200078ec0ff */
[----:B------:R-:W-:Y:S01]  /*fe90*/  FFMA.FTZ R177, R177, UR18, -R58 ;  /* 0x00000012b1b17c23 */ /* 0x000fe2000801083a */
[----:B------:R-:W-:Y:S01]  /*fea0*/  LOP3.LUT R7, R4, 0xff, RZ, 0xc0, !PT ;  /* 0x000000ff04077812 */ /* 0x000fe200078ec0ff */
[----:B------:R-:W2:Y:S01]  /*feb0*/  MUFU.EX2 R244, R244 ;  /* 0x000000f400f47308 */ /* 0x000ea20000000800 */
[----:B------:R-:W-:Y:S01]  /*fec0*/  SHF.R.U32.HI R10, RZ, 0x8, R10 ;  /* 0x00000008ff0a7819 */ /* 0x000fe2000001160a */
[----:B------:R-:W-:Y:S01]  /*fed0*/  FFMA.FTZ R172, R172, UR18, -R181 ;  /* 0x00000012acac7c23 */ /* 0x000fe200080108b5 */
[----:B------:R-:W-:Y:S01]  /*fee0*/  SHF.R.U32.HI R9, RZ, 0x10, R8 ;  /* 0x00000010ff097819 */ /* 0x000fe20000011608 */
[----:B------:R-:W-:Y:S01]  /*fef0*/  FFMA.FTZ R167, R167, UR18, -R166 ;  /* 0x00000012a7a77c23 */ /* 0x000fe200080108a6 */
[----:B------:R-:W-:Y:S01]  /*ff00*/  PRMT R7, R7, 0x5410, R10 ;  /* 0x0000541007077816 */ /* 0x000fe2000000000a */
[----:B------:R-:W-:Y:S01]  /*ff10*/  FFMA.FTZ R60, R60, UR18, -R67 ;  /* 0x000000123c3c7c23 */ /* 0x000fe20008010843 */
[----:B------:R-:W-:Y:S01]  /*ff20*/  SHF.R.U32.HI R10, RZ, 0x10, R4 ;  /* 0x00000010ff0a7819 */ /* 0x000fe20000011604 */
[----:B------:R-:W-:Y:S01]  /*ff30*/  FFMA.FTZ R241, R241, R54, R48 ;  /* 0x00000036f1f17223 */ /* 0x000fe20000010030 */
[----:B------:R-:W-:Y:S01]  /*ff40*/  LOP3.LUT R6, R8, 0xff, RZ, 0xc0, !PT ;  /* 0x000000ff08067812 */ /* 0x000fe200078ec0ff */
[----:B------:R-:W-:Y:S01]  /*ff50*/  FFMA.FTZ R252, R252, R53, R51 ;  /* 0x00000035fcfc7223 */ /* 0x000fe20000010033 */
[----:B------:R-:W-:Y:S01]  /*ff60*/  SHF.R.U32.HI R5, RZ, 0x8, R5 ;  /* 0x00000008ff057819 */ /* 0x000fe20000011605 */
[----:B------:R2:W5:Y:S01]  /*ff70*/  LDL.LU.64 R216, [R1+0x18] ;  /* 0x0000180001d87983 */ /* 0x0005620000300a00 */
[----:B------:R-:W-:-:S02]  /*ff80*/  SHF.R.U32.HI R4, RZ, 0x18, R4 ;  /* 0x00000018ff047819 */ /* 0x000fc40000011604 */
[----:B------:R-:W-:Y:S02]  /*ff90*/  LOP3.LUT R11, R10, 0xff, RZ, 0xc0, !PT ;  /* 0x000000ff0a0b7812 */ /* 0x000fe400078ec0ff */
[----:B------:R-:W-:Y:S02]  /*ffa0*/  SHF.R.U32.HI R8, RZ, 0x18, R8 ;  /* 0x00000018ff087819 */ /* 0x000fe40000011608 */
[----:B------:R-:W-:Y:S02]  /*ffb0*/  LOP3.LUT R9, R9, 0xff, RZ, 0xc0, !PT ;  /* 0x000000ff09097812 */ /* 0x000fe400078ec0ff */
[----:B------:R-:W-:Y:S02]  /*ffc0*/  PRMT R5, R6, 0x5410, R5 ;  /* 0x0000541006057816 */ /* 0x000fe40000000005 */
[----:B------:R-:W-:Y:S02]  /*ffd0*/  HSET2.LE.AND R7, R7, R52, PT ;  /* 0x0000003407077233 */ /* 0x000fe40003803000 */
[----:B------:R-:W-:-:S02]  /*ffe0*/  PRMT R11, R11, 0x5410, R4 ;  /* 0x000054100b0b7816 */ /* 0x000fc40000000004 */
[----:B-1----:R-:W-:Y:S02]  /*fff0*/  F2FP.F16.F32.PACK_AB R10, R227, R198 ;  /* 0x000000c6e30a723e */ /* 0x002fe400000000ff */
[----:B------:R-:W-:Y:S02]  /*10000*/  PRMT R9, R9, 0x5410, R8 ;  /* 0x0000541009097816 */ /* 0x000fe40000000008 */
[--C-:B------:R-:W-:Y:S02]  /*10010*/  HSET2.LE.AND R6, R5, R52.reuse, PT ;  /* 0x0000003405067233 */ /* 0x100fe40003803000 */
[----:B------:R-:W-:Y:S02]  /*10020*/  LOP3.LUT R4, R7, R10, RZ, 0xc0, !PT ;  /* 0x0000000a07047212 */ /* 0x000fe400078ec0ff */
[----:B------:R-:W-:Y:S02]  /*10030*/  HSET2.LE.AND R5, R11, R52, PT ;  /* 0x000000340b057233 */ /* 0x000fe40003803000 */
[----:B--2---:R-:W-:-:S02]  /*10040*/  F2FP.F16.F32.PACK_AB R10, R202, R199 ;  /* 0x000000c7ca0a723e */ /* 0x004fc400000000ff */
[----:B------:R-:W-:Y:S02]  /*10050*/  F2FP.F16.F32.PACK_AB R11, R229, R200 ;  /* 0x000000c8e50b723e */ /* 0x000fe400000000ff */
[----:B------:R-:W-:Y:S02]  /*10060*/  HSET2.LE.AND R7, R9, R52, PT ;  /* 0x0000003409077233 */ /* 0x000fe40003803000 */
[----:B------:R-:W-:Y:S02]  /*10070*/  F2FP.F16.F32.PACK_AB R8, R244, R191 ;  /* 0x000000bff408723e */ /* 0x000fe400000000ff */
[----:B------:R-:W-:Y:S02]  /*10080*/  LOP3.LUT R5, R5, R10, RZ, 0xc0, !PT ;  /* 0x0000000a05057212 */ /* 0x000fe400078ec0ff */
[----:B------:R-:W-:Y:S02]  /*10090*/  LOP3.LUT R6, R6, R11, RZ, 0xc0, !PT ;  /* 0x0000000b06067212 */ /* 0x000fe400078ec0ff */
[----:B------:R-:W-:-:S02]  /*100a0*/  LOP3.LUT R7, R7, R8, RZ, 0xc0, !PT ;  /* 0x0000000807077212 */ /* 0x000fc400078ec0ff */
[----:B------:R-:W1:Y:S05]  /*100b0*/  LDSM.16.MT88.4 R8, [R170+0xb800] ;  /* 0x00b80000aa08783b */ /* 0x000e6a0000004200 */
        /* <DEDUP_REMOVED lines=8> */
[C---:B------:R-:W-:Y:S06]  /*10140*/  HMMA.16816.F32 R116, R4.reuse, R12, R116 ;  /* 0x0000000c0474723c */ /* 0x040fec0000001874 */
[C---:B------:R-:W-:Y:S06]  /*10150*/  HMMA.16816.F32 R140, R4.reuse, R14, R140 ;  /* 0x0000000e048c723c */ /* 0x040fec000000188c */
[C---:B-1----:R-:W-:Y:S06]  /*10160*/  HMMA.16816.F32 R124, R4.reuse, R8, R124 ;  /* 0x00000008047c723c */ /* 0x042fec000000187c */
[----:B------:R-:W-:Y:S07]  /*10170*/  HMMA.16816.F32 R128, R4, R10, R128 ;  /* 0x0000000a0480723c */ /* 0x000fee0000001880 */
        /* <DEDUP_REMOVED lines=16> */
[--C-:B------:R-:W-:Y:S01]  /*10280*/  FFMA.FTZ R182, R32, UR18, -R67.reuse ;  /* 0x0000001220b67c23 */ /* 0x100fe20008010843 */
[C---:B------:R-:W-:Y:S02]  /*10290*/  LOP3.LUT R32, R184.reuse, 0xffff, RZ, 0xc0, !PT ;  /* 0x0000ffffb8207812 */ /* 0x040fe400078ec0ff */
[----:B------:R-:W-:Y:S02]  /*102a0*/  LOP3.LUT R7, R184, 0xff, RZ, 0xc0, !PT ;  /* 0x000000ffb8077812 */ /* 0x000fe400078ec0ff */
[--C-:B------:R-:W-:Y:S02]  /*102b0*/  SHF.R.U32.HI R6, RZ, 0x10, R184.reuse ;  /* 0x00000010ff067819 */ /* 0x100fe400000116b8 */
[----:B------:R-:W-:Y:S01]  /*102c0*/  SHF.R.U32.HI R5, RZ, 0x18, R184 ;  /* 0x00000018ff057819 */ /* 0x000fe200000116b8 */
[----:B------:R-:W-:Y:S01]  /*102d0*/  FFMA.FTZ R184, R179, UR18, -R58 ;  /* 0x00000012b3b87c23 */ /* 0x000fe2000801083a */
[----:B------:R-:W-:Y:S01]  /*102e0*/  MUFU.EX2 R59, R59 ;  /* 0x0000003b003b7308 */ /* 0x000fe20000000800 */
[----:B------:R-:W-:Y:S01]  /*102f0*/  FFMA.FTZ R183, R34, UR18, -R67 ;  /* 0x0000001222b77c23 */ /* 0x000fe20008010843 */
[----:B------:R-:W-:-:S02]  /*10300*/  LOP3.LUT R6, R6, 0xff, RZ, 0xc0, !PT ;  /* 0x000000ff06067812 */ /* 0x000fc400078ec0ff */
[----:B------:R-:W-:-:S04]  /*10310*/  SHF.R.U32.HI R32, RZ, 0x8, R32 ;  /* 0x00000008ff207819 */ /* 0x000fc80000011620 */
[----:B------:R-:W1:Y:S01]  /*10320*/  MUFU.EX2 R174, R174 ;  /* 0x000000ae00ae7308 */ /* 0x000e620000000800 */
[----:B------:R-:W-:Y:S01]  /*10330*/  PRMT R5, R6, 0x5410, R5 ;  /* 0x0000541006057816 */ /* 0x000fe20000000005 */
[----:B------:R-:W-:-:S06]  /*10340*/  FFMA.FTZ R179, R33, UR18, -R58 ;  /* 0x0000001221b37c23 */ /* 0x000fcc000801083a */
[----:B------:R-:W-:Y:S01]  /*10350*/  MUFU.EX2 R177, R177 ;  /* 0x000000b100b17308 */ /* 0x000fe20000000800 */
[----:B------:R-:W-:Y:S01]  /*10360*/  LOP3.LUT R6, R4, 0xffff, RZ, 0xc0, !PT ;  /* 0x0000ffff04067812 */ /* 0x000fe200078ec0ff */
[----:B------:R-:W-:-:S06]  /*10370*/  FFMA.FTZ R186, R175, UR18, -R58 ;  /* 0x00000012afba7c23 */ /* 0x000fcc000801083a */
[----:B------:R-:W2:Y:S01]  /*10380*/  MUFU.EX2 R184, R184 ;  /* 0x000000b800b87308 */ /* 0x000ea20000000800 */
[----:B------:R-:W-:Y:S02]  /*10390*/  PRMT R7, R7, 0x5410, R32 ;  /* 0x0000541007077816 */ /* 0x000fe40000000020 */
[----:B------:R-:W-:-:S05]  /*103a0*/  SHF.R.U32.HI R32, RZ, 0x10, R4 ;  /* 0x00000010ff207819 */ /* 0x000fca0000011604 */
[----:B------:R-:W-:Y:S01]  /*103b0*/  MUFU.EX2 R182, R182 ;  /* 0x000000b600b67308 */ /* 0x000fe20000000800 */
[----:B------:R-:W-:Y:S02]  /*103c0*/  LOP3.LUT R185, R4, 0xff, RZ, 0xc0, !PT ;  /* 0x000000ff04b97812 */ /* 0x000fe400078ec0ff */
[----:B------:R-:W-:-:S05]  /*103d0*/  SHF.R.U32.HI R6, RZ, 0x8, R6 ;  /* 0x00000008ff067819 */ /* 0x000fca0000011606 */
[----:B------:R-:W3:Y:S01]  /*103e0*/  MUFU.EX2 R183, R183 ;  /* 0x000000b700b77308 */ /* 0x000ee20000000800 */
[----:B------:R-:W-:Y:S02]  /*103f0*/  SHF.R.U32.HI R187, RZ, 0x18, R4 ;  /* 0x00000018ffbb7819 */ /* 0x000fe40000011604 */
[----:B------:R-:W-:Y:S02]  /*10400*/  LOP3.LUT R4, R32, 0xff, RZ, 0xc0, !PT ;  /* 0x000000ff20047812 */ /* 0x000fe400078ec0ff */
[----:B------:R-:W-:-:S03]  /*10410*/  PRMT R185, R185, 0x5410, R6 ;  /* 0x00005410b9b97816 */ /* 0x000fc60000000006 */
[----:B------:R-:W-:Y:S01]  /*10420*/  MUFU.EX2 R179, R179 ;  /* 0x000000b300b37308 */ /* 0x000fe20000000800 */
[----:B------:R-:W-:Y:S02]  /*10430*/  HSET2.LE.AND R6, R7, R52, PT ;  /* 0x0000003407067233 */ /* 0x000fe40003803000 */
[----:B------:R-:W-:-:S05]  /*10440*/  PRMT R33, R4, 0x5410, R187 ;  /* 0x0000541004217816 */ /* 0x000fca00000000bb */
[----:B------:R-:W4:Y:S01]  /*10450*/  MUFU.EX2 R186, R186 ;  /* 0x000000ba00ba7308 */ /* 0x000f220000000800 */
[----:B-1----:R-:W-:Y:S02]  /*10460*/  F2FP.F16.F32.PACK_AB R7, R174, R59 ;  /* 0x0000003bae07723e */ /* 0x002fe400000000ff */
[--C-:B------:R-:W-:Y:S02]  /*10470*/  HSET2.LE.AND R5, R5, R52.reuse, PT ;  /* 0x0000003405057233 */ /* 0x100fe40003803000 */
[----:B--2---:R-:W-:Y:S02]  /*10480*/  F2FP.F16.F32.PACK_AB R4, R184, R177 ;  /* 0x000000b1b804723e */ /* 0x004fe400000000ff */
[----:B------:R-:W-:Y:S02]  /*10490*/  LOP3.LUT R6, R6, R7, RZ, 0xc0, !PT ;  /* 0x0000000706067212 */ /* 0x000fe400078ec0ff */
[----:B------:R-:W-:Y:S02]  /*104a0*/  LOP3.LUT R7, R5, R4, RZ, 0xc0, !PT ;  /* 0x0000000405077212 */ /* 0x000fe400078ec0ff */
[----:B------:R-:W-:-:S02]  /*104b0*/  HSET2.LE.AND R4, R185, R52, PT ;  /* 0x00000034b9047233 */ /* 0x000fc40003803000 */
[----:B---3--:R-:W-:-:S04]  /*104c0*/  F2FP.F16.F32.PACK_AB R5, R183, R182 ;  /* 0x000000b6b705723e */ /* 0x008fc800000000ff */
[----:B------:R-:W-:Y:S02]  /*104d0*/  LOP3.LUT R4, R4, R5, RZ, 0xc0, !PT ;  /* 0x0000000504047212 */ /* 0x000fe400078ec0ff */
[----:B------:R-:W-:Y:S02]  /*104e0*/  HSET2.LE.AND R5, R33, R52, PT ;  /* 0x0000003421057233 */ /* 0x000fe40003803000 */
[----:B----4-:R-:W-:Y:S01]  /*104f0*/  F2FP.F16.F32.PACK_AB R32, R186, R179 ;  /* 0x000000b3ba20723e */ /* 0x010fe200000000ff */
[----:B------:R-:W-:Y:S01]  /*10500*/  FFMA.FTZ R50, R201, R55, R50 ;  /* 0x00000037c9327223 */ /* 0x000fe20000010032 */
[----:B------:R-:W-:Y:S02]  /*10510*/  FFMA.FTZ R49, R248, R56, R49 ;  /* 0x00000038f8317223 */ /* 0x000fe40000010031 */
[----:B------:R-:W-:Y:S01]  /*10520*/  LOP3.LUT R5, R5, R32, RZ, 0xc0, !PT ;  /* 0x0000002005057212 */ /* 0x000fe200078ec0ff */
[----:B------:R-:W-:Y:S01]  /*10530*/  FADD.FTZ R41, R41, R50 ;  /* 0x0000003229297221 */ /* 0x000fe20000010000 */
[----:B------:R-:W-:-:S03]  /*10540*/  FADD.FTZ R38, R38, R49 ;  /* 0x0000003126267221 */ /* 0x000fc60000010000 */
[----:B------:R-:W-:Y:S01]  /*10550*/  FADD.FTZ R40, R40, R41 ;  /* 0x0000002928287221 */ /* 0x000fe20000010000 */
[----:B------:R-:W-:Y:S01]  /*10560*/  FADD.FTZ R37, R37, R38 ;  /* 0x0000002625257221 */ /* 0x000fe20000010000 */
[----:B------:R-:W-:Y:S01]  /*10570*/  HMMA.16816.F32 R148, R4, R30, R148 ;  /* 0x0000001e0494723c */ /* 0x000fe20000001894 */
[--C-:B------:R-:W-:Y:S01]  /*10580*/  FFMA.FTZ R175, R178, UR18, -R181.reuse ;  /* 0x00000012b2af7c23 */ /* 0x100fe200080108b5 */
[----:B------:R-:W-:Y:S01]  /*10590*/  FFMA.FTZ R178, R180, UR18, -R181 ;  /* 0x00000012b4b27c23 */ /* 0x000fe200080108b5 */
[----:B------:R-:W-:-:S04]  /*105a0*/  FADD.FTZ R39, R39, R40 ;  /* 0x0000002827277221 */ /* 0x000fc80000010000 */
[----:B------:R-:W-:Y:S01]  /*105b0*/  IMAD.WIDE.U32 R30, R245, -0x2daee0ad, RZ ;  /* 0xd2511f53f51e7825 */ /* 0x000fe200078e00ff */
[C---:B------:R-:W-:Y:S03]  /*105c0*/  HMMA.16816.F32 R160, R4.reuse, R28, R160 ;  /* 0x0000001c04a0723c */ /* 0x040fe600000018a0 */
[----:B------:R-:W-:Y:S01]  /*105d0*/  FFMA.FTZ R181, R176, UR18, -R181 ;  /* 0x00000012b0b57c23 */ /* 0x000fe200080108b5 */
[----:B------:R-:W-:Y:S01]  /*105e0*/  FADD.FTZ R37, R36, R37 ;  /* 0x0000002524257221 */ /* 0x000fe20000010000 */
[----:B------:R-:W-:Y:S01]  /*105f0*/  FFMA.FTZ R176, R173, UR18, -R166 ;  /* 0x00000012adb07c23 */ /* 0x000fe200080108a6 */
[----:B------:R-:W-:Y:S01]  /*10600*/  FADD.FTZ R228, R228, R39 ;  /* 0x00000027e4e47221 */ /* 0x000fe20000010000 */
[----:B------:R-:W-:Y:S01]  /*10610*/  HMMA.16816.F32 R84, R4, R20, R84 ;  /* 0x000000140454723c */ /* 0x000fe20000001854 */
[----:B------:R-:W-:Y:S01]  /*10620*/  LOP3.LUT R28, R30, 0xffff, RZ, 0xc0, !PT ;  /* 0x0000ffff1e1c7812 */ /* 0x000fe200078ec0ff */
[----:B------:R-:W-:Y:S01]  /*10630*/  FADD.FTZ R214, R214, R37 ;  /* 0x00000025d6d67221 */ /* 0x000fe20000010000 */
[----:B------:R-:W-:Y:S01]  /*10640*/  LOP3.LUT R33, R30, 0xff, RZ, 0xc0, !PT ;  /* 0x000000ff1e217812 */ /* 0x000fe200078ec0ff */
[----:B------:R-:W-:-:S03]  /*10650*/  FFMA.FTZ R190, R64, UR18, -R67 ;  /* 0x0000001240be7c23 */ /* 0x000fc60008010843 */
[--C-:B------:R-:W-:Y:S01]  /*10660*/  FFMA.FTZ R20, R165, UR18, -R166.reuse ;  /* 0x00000012a5147c23 */ /* 0x100fe200080108a6 */
[----:B------:R-:W-:Y:S01]  /*10670*/  FFMA.FTZ R166, R66, UR18, -R166 ;  /* 0x0000001242a67c23 */ /* 0x000fe200080108a6 */
[C---:B------:R-:W-:Y:S01]  /*10680*/  HMMA.16816.F32 R68, R4.reuse, R24, R68 ;  /* 0x000000180444723c */ /* 0x040fe20000001844 */
[----:B------:R-:W-:Y:S01]  /*10690*/  SHF.R.U32.HI R28, RZ, 0x8, R28 ;  /* 0x00000008ff1c7819 */ /* 0x000fe2000001161c */
[--C-:B------:R-:W-:Y:S01]  /*106a0*/  FFMA.FTZ R180, R65, UR18, -R67.reuse ;  /* 0x0000001241b47c23 */ /* 0x100fe20008010843 */
[----:B------:R-:W-:Y:S01]  /*106b0*/  FFMA.FTZ R173, R61, UR18, -R67 ;  /* 0x000000123dad7c23 */ /* 0x000fe20008010843 */
[----:B------:R-:W-:Y:S02]  /*106c0*/  FFMA.FTZ R67, R57, UR18, -R58 ;  /* 0x0000001239437c23 */ /* 0x000fe4000801083a */
[----:B------:R-:W-:Y:S01]  /*106d0*/  HMMA.16816.F32 R80, R4, R26, R80 ;  /* 0x0000001a0450723c */ /* 0x000fe20000001850 */
[----:B------:R-:W-:Y:S01]  /*106e0*/  SHF.R.U32.HI R24, RZ, 0x10, R30 ;  /* 0x00000010ff187819 */ /* 0x000fe2000001161e */
[----:B------:R-:W-:Y:S01]  /*106f0*/  MUFU.EX2 R175, R175 ;  /* 0x000000af00af7308 */ /* 0x000fe20000000800 */
[----:B------:R-:W-:Y:S01]  /*10700*/  LOP3.LUT R187, R31, R246, R215, 0x96, !PT ;  /* 0x000000f61fbb7212 */ /* 0x000fe200078e96d7 */
[----:B------:R-:W-:-:S02]  /*10710*/  FADD.FTZ R213, R213, R228 ;  /* 0x000000e4d5d57221 */ /* 0x000fc40000010000 */
[C---:B------:R-:W-:Y:S01]  /*10720*/  HMMA.16816.F32 R96, R4.reuse, R22, R96 ;  /* 0x000000160460723c */ /* 0x040fe20000001860 */
[----:B------:R-:W-:Y:S01]  /*10730*/  FADD.FTZ R209, R209, R214 ;  /* 0x000000d6d1d17221 */ /* 0x000fe20000010000 */
[----:B------:R-:W-:Y:S02]  /*10740*/  PRMT R33, R33, 0x5410, R28 ;  /* 0x0000541021217816 */ /* 0x000fe4000000001c */
[----:B------:R-:W1:Y:S02]  /*10750*/  MUFU.EX2 R178, R178 ;  /* 0x000000b200b27308 */ /* 0x000e640000000800 */
[----:B------:R-:W-:Y:S01]  /*10760*/  HMMA.16816.F32 R100, R4, R16, R100 ;  /* 0x000000100464723c */ /* 0x000fe20000001864 */
[----:B------:R-:W-:-:S05]  /*10770*/  LOP3.LUT R28, R24, 0xff, RZ, 0xc0, !PT ;  /* 0x000000ff181c7812 */ /* 0x000fca00078ec0ff */
[C---:B------:R-:W-:Y:S01]  /*10780*/  HMMA.16816.F32 R108, R4.reuse, R18, R108 ;  /* 0x00000012046c723c */ /* 0x040fe2000000186c */
[----:B------:R-:W-:Y:S05]  /*10790*/  MUFU.EX2 R172, R172 ;  /* 0x000000ac00ac7308 */ /* 0x000fea0000000800 */
[C---:B------:R-:W-:Y:S03]  /*107a0*/  HMMA.16816.F32 R112, R4.reuse, R12, R112 ;  /* 0x0000000c0470723c */ /* 0x040fe60000001870 */
[----:B------:R-:W-:Y:S03]  /*107b0*/  MUFU.EX2 R181, R181 ;  /* 0x000000b500b57308 */ /* 0x000fe60000000800 */
[C---:B------:R-:W-:Y:S06]  /*107c0*/  HMMA.16816.F32 R120, R4.reuse, R14, R120 ;  /* 0x0000000e0478723c */ /* 0x040fec0000001878 */
[C---:B------:R-:W-:Y:S01]  /*107d0*/  HMMA.16816.F32 R136, R4.reuse, R8, R136 ;  /* 0x000000080488723c */ /* 0x040fe20000001888 */
[----:B------:R-:W-:Y:S05]  /*107e0*/  MUFU.EX2 R167, R167 ;  /* 0x000000a700a77308 */ /* 0x000fea0000000800 */
[----:B------:R-:W-:Y:S01]  /*107f0*/  HMMA.16816.F32 R132, R4, R10, R132 ;  /* 0x0000000a0484723c */ /* 0x000fe20000001884 */
[----:B------:R-:W2:Y:S02]  /*10800*/  LDSM.16.MT88.4 R4, [R170+0xbc00] ;  /* 0x00bc0000aa04783b */ /* 0x000ea40000004200 */
[----:B------:R-:W3:Y:S01]  /*10810*/  MUFU.EX2 R176, R176 ;  /* 0x000000b000b07308 */ /* 0x000ee20000000800 */
[----:B------:R-:W-:Y:S01]  /*10820*/  LOP3.LUT R26, R187, 0xffff, RZ, 0xc0, !PT ;  /* 0x0000ffffbb1a7812 */ /* 0x000fe200078ec0ff */
[----:B------:R-:W-:Y:S01]  /*10830*/  FADD.FTZ R226, R226, R213 ;  /* 0x000000d5e2e27221 */ /* 0x000fe20000010000 */
[----:B------:R-:W-:-:S05]  /*10840*/  SHF.R.U32.HI R24, RZ, 0x10, R187 ;  /* 0x00000010ff187819 */ /* 0x000fca00000116bb */
[----:B------:R4:W-:Y:S01]  /*10850*/  MUFU.EX2 R64, R20 ;  /* 0x0000001400407308 */ /* 0x0009e20000000800 */
[--C-:B------:R-:W-:Y:S01]  /*10860*/  FFMA.FTZ R65, R62, UR18, -R58.reuse ;  /* 0x000000123e417c23 */ /* 0x100fe2000801083a */
[----:B------:R-:W-:Y:S01]  /*10870*/  FFMA.FTZ R66, R63, UR18, -R58 ;  /* 0x000000123f427c23 */ /* 0x000fe2000801083a */
[----:B------:R-:W-:-:S05]  /*10880*/  IMAD.WIDE.U32 R8, R249, -0x2daee0ad, RZ ;  /* 0xd2511f53f9087825 */ /* 0x000fca00078e00ff */
[----:B------:R1:W2:Y:S01]  /*10890*/  MUFU.EX2 R57, R166 ;  /* 0x000000a600397308 */ /* 0x0002a20000000800 */
[----:B------:R-:W-:Y:S01]  /*108a0*/  FADD.FTZ R212, R212, R209 ;  /* 0x000000d1d4d47221 */ /* 0x000fe20000010000 */
[----:B------:R-:W-:Y:S01]  /*108b0*/  LOP3.LUT R189, R187, 0xff, RZ, 0xc0, !PT ;  /* 0x000000ffbbbd7812 */ /* 0x000fe200078ec0ff */
[----:B------:R-:W-:Y:S01]  /*108c0*/  FFMA.FTZ R165, R35, UR18, -R58 ;  /* 0x0000001223a57c23 */ /* 0x000fe2000801083a */
[----:B------:R-:W-:Y:S01]  /*108d0*/  SHF.R.U32.HI R185, RZ, 0x18, R30 ;  /* 0x00000018ffb97819 */ /* 0x000fe2000001161e */
[----:B------:R-:W-:Y:S01]  /*108e0*/  FADD.FTZ R211, R211, R226 ;  /* 0x000000e2d3d37221 */ /* 0x000fe20000010000 */
[----:B------:R-:W-:Y:S01]  /*108f0*/  SHF.R.U32.HI R187, RZ, 0x18, R187 ;  /* 0x00000018ffbb7819 */ /* 0x000fe200000116bb */
[----:B------:R-:W-:Y:S01]  /*10900*/  FADD.FTZ R212, R207, R212 ;  /* 0x000000d4cfd47221 */ /* 0x000fe20000010000 */
[----:B------:R-:W-:Y:S02]  /*10910*/  SHF.R.U32.HI R26, RZ, 0x8, R26 ;  /* 0x00000008ff1a7819 */ /* 0x000fe4000001161a */
[----:B------:R-:W-:Y:S01]  /*10920*/  LOP3.LUT R24, R24, 0xff, RZ, 0xc0, !PT ;  /* 0x000000ff18187812 */ /* 0x000fe200078ec0ff */
[----:B------:R-:W-:Y:S01]  /*10930*/  MUFU.EX2 R58, R190 ;  /* 0x000000be003a7308 */ /* 0x000fe20000000800 */
[----:B------:R-:W-:Y:S01]  /*10940*/  LOP3.LUT R188, R9, R188, R215, 0x96, !PT ;  /* 0x000000bc09bc7212 */ /* 0x000fe200078e96d7 */
[----:B------:R-:W-:Y:S01]  /*10950*/  FADD.FTZ R44, R44, R241 ;  /* 0x000000f12c2c7221 */ /* 0x000fe20000010000 */
[----:B------:R-:W-:Y:S01]  /*10960*/  FADD.FTZ R47, R47, R252 ;  /* 0x000000fc2f2f7221 */ /* 0x000fe20000010000 */
[----:B------:R-:W-:Y:S01]  /*10970*/  PRMT R185, R28, 0x5410, R185 ;  /* 0x000054101cb97816 */ /* 0x000fe200000000b9 */
[----:B------:R-:W-:Y:S01]  /*10980*/  FADD.FTZ R182, R182, R211 ;  /* 0x000000d3b6b67221 */ /* 0x000fe20000010000 */
[----:B------:R-:W-:Y:S01]  /*10990*/  PRMT R189, R189, 0x5410, R26 ;  /* 0x00005410bdbd7816 */ /* 0x000fe2000000001a */
[----:B----4-:R-:W-:Y:S01]  /*109a0*/  LDSM.16.MT88.4 R20, [R221+0xac00] ;  /* 0x00ac0000dd14783b */ /* 0x010fe20000004200 */
[----:B------:R-:W4:Y:S01]  /*109b0*/  MUFU.EX2 R61, R180 ;  /* 0x000000b4003d7308 */ /* 0x000f220000000800 */
[----:B------:R-:W-:Y:S01]  /*109c0*/  PRMT R187, R24, 0x5410, R187 ;  /* 0x0000541018bb7816 */ /* 0x000fe200000000bb */
[----:B------:R-:W-:Y:S01]  /*109d0*/  FADD.FTZ R179, R179, R212 ;  /* 0x000000d4b3b37221 */ /* 0x000fe20000010000 */
[----:B------:R-:W-:Y:S01]  /*109e0*/  LOP3.LUT R10, R8, 0xffff, RZ, 0xc0, !PT ;  /* 0x0000ffff080a7812 */ /* 0x000fe200078ec0ff */
[----:B------:R-:W-:Y:S01]  /*109f0*/  FADD.FTZ R43, R43, R44 ;  /* 0x0000002c2b2b7221 */ /* 0x000fe20000010000 */
[----:B------:R-:W-:-:S03]  /*10a00*/  SHF.R.U32.HI R11, RZ, 0x10, R8 ;  /* 0x00000010ff0b7819 */ /* 0x000fc60000011608 */
[----:B------:R-:W-:Y:S01]  /*10a10*/  MUFU.EX2 R60, R60 ;  /* 0x0000003c003c7308 */ /* 0x000fe20000000800 */
[----:B-1----:R-:W-:Y:S01]  /*10a20*/  LOP3.LUT R166, R188, 0xffff, RZ, 0xc0, !PT ;  /* 0x0000ffffbca67812 */ /* 0x002fe200078ec0ff */
[----:B------:R-:W-:Y:S01]  /*10a30*/  FADD.FTZ R46, R46, R47 ;  /* 0x0000002f2e2e7221 */ /* 0x000fe20000010000 */
[----:B------:R-:W-:-:S05]  /*10a40*/  HSET2.LE.AND R34, R33, R52, PT ;  /* 0x0000003421227233 */ /* 0x000fca0003803000 */
[----:B------:R1:W4:Y:S01]  /*10a50*/  MUFU.EX2 R63, R173 ;  /* 0x000000ad003f7308 */ /* 0x0003220000000800 */
[----:B------:R-:W-:Y:S01]  /*10a60*/  FADD.FTZ R182, R183, R182 ;  /* 0x000000b6b7b67221 */ /* 0x000fe20000010000 */
[----:B------:R-:W-:-:S06]  /*10a70*/  HSET2.LE.AND R32, R189, R52, PT ;  /* 0x00000034bd207233 */ /* 0x000fcc0003803000 */
[----:B------:R4:W-:Y:S01]  /*10a80*/  MUFU.EX2 R62, R165 ;  /* 0x000000a5003e7308 */ /* 0x0009e20000000800 */
[----:B------:R-:W-:Y:S01]  /*10a90*/  HSET2.LE.AND R33, R187, R52, PT ;  /* 0x00000034bb217233 */ /* 0x000fe20003803000 */
[----:B------:R-:W-:-:S06]  /*10aa0*/  FADD.FTZ R186, R186, R179 ;  /* 0x000000b3baba7221 */ /* 0x000fcc0000010000 */
[----:B------:R-:W-:Y:S01]  /*10ab0*/  MUFU.EX2 R65, R65 ;  /* 0x0000004100417308 */ /* 0x000fe20000000800 */
[----:B-1----:R-:W-:-:S07]  /*10ac0*/  SHF.R.U32.HI R173, RZ, 0x10, R188 ;  /* 0x00000010ffad7819 */ /* 0x002fce00000116bc */
[----:B------:R-:W1:Y:S01]  /*10ad0*/  MUFU.EX2 R66, R66 ;  /* 0x0000004200427308 */ /* 0x000e620000000800 */
[----:B------:R-:W-:-:S07]  /*10ae0*/  F2FP.F16.F32.PACK_AB R19, R178, R175 ;  /* 0x000000afb213723e */ /* 0x000fce00000000ff */
[----:B------:R-:W1:Y:S01]  /*10af0*/  MUFU.EX2 R67, R67 ;  /* 0x0000004300437308 */ /* 0x000e620000000800 */
[----:B---3--:R-:W-:Y:S01]  /*10b00*/  F2FP.F16.F32.PACK_AB R16, R176, R167 ;  /* 0x000000a7b010723e */ /* 0x008fe200000000ff */
[----:B------:R-:W-:Y:S01]  /*10b10*/  FADD.FTZ R43, R42, R43 ;  /* 0x0000002b2a2b7221 */ /* 0x000fe20000010000 */
[----:B------:R-:W-:Y:S01]  /*10b20*/  F2FP.F16.F32.PACK_AB R17, R181, R172 ;  /* 0x000000acb511723e */ /* 0x000fe200000000ff */
[----:B------:R-:W-:Y:S01]  /*10b30*/  FADD.FTZ R45, R45, R46 ;  /* 0x0000002e2d2d7221 */ /* 0x000fe20000010000 */
[----:B------:R-:W-:Y:S01]  /*10b40*/  HSET2.LE.AND R35, R185, R52, PT ;  /* 0x00000034b9237233 */ /* 0x000fe20003803000 */
[----:B------:R-:W3:Y:S01]  /*10b50*/  LDSM.16.MT88.4 R28, [R221+0x9c00] ;  /* 0x009c0000dd1c783b */ /* 0x000ee20000004200 */
[----:B--2---:R-:W-:Y:S02]  /*10b60*/  F2FP.F16.F32.PACK_AB R12, R57, R64 ;  /* 0x00000040390c723e */ /* 0x004fe400000000ff */
[----:B------:R-:W-:Y:S01]  /*10b70*/  LOP3.LUT R9, R8, 0xff, RZ, 0xc0, !PT ;  /* 0x000000ff08097812 */ /* 0x000fe200078ec0ff */
[----:B------:R-:W2:Y:S01]  /*10b80*/  LDSM.16.MT88.4 R24, [R170+0x9c00] ;  /* 0x009c0000aa18783b */ /* 0x000ea20000004200 */
[----:B------:R-:W-:-:S02]  /*10b90*/  SHF.R.U32.HI R10, RZ, 0x8, R10 ;  /* 0x00000008ff0a7819 */ /* 0x000fc4000001160a */
[----:B----4-:R-:W-:Y:S02]  /*10ba0*/  LOP3.LUT R165, R188, 0xff, RZ, 0xc0, !PT ;  /* 0x000000ffbca57812 */ /* 0x010fe400078ec0ff */
[----:B------:R-:W-:Y:S02]  /*10bb0*/  SHF.R.U32.HI R8, RZ, 0x18, R8 ;  /* 0x00000018ff087819 */ /* 0x000fe40000011608 */
[----:B------:R-:W-:Y:S02]  /*10bc0*/  LOP3.LUT R11, R11, 0xff, RZ, 0xc0, !PT ;  /* 0x000000ff0b0b7812 */ /* 0x000fe400078ec0ff */
[----:B------:R-:W-:Y:S02]  /*10bd0*/  SHF.R.U32.HI R188, RZ, 0x18, R188 ;  /* 0x00000018ffbc7819 */ /* 0x000fe400000116bc */
[----:B------:R-:W-:Y:S02]  /*10be0*/  SHF.R.U32.HI R166, RZ, 0x8, R166 ;  /* 0x00000008ffa67819 */ /* 0x000fe400000116a6 */
[----:B------:R-:W-:Y:S01]  /*10bf0*/  LOP3.LUT R173, R173, 0xff, RZ, 0xc0, !PT ;  /* 0x000000ffadad7812 */ /* 0x000fe200078ec0ff */
[----:B------:R-:W-:Y:S01]  /*10c00*/  FADD.FTZ R59, R59, R182 ;  /* 0x000000b63b3b7221 */ /* 0x000fe20000010000 */
[----:B------:R-:W-:Y:S01]  /*10c10*/  PRMT R9, R9, 0x5410, R10 ;  /* 0x0000541009097816 */ /* 0x000fe2000000000a */
[----:B------:R-:W-:Y:S01]  /*10c20*/  FADD.FTZ R177, R177, R186 ;  /* 0x000000bab1b17221 */ /* 0x000fe20000010000 */
[----:B------:R-:W-:Y:S01]  /*10c30*/  LOP3.LUT R32, R32, R19, RZ, 0xc0, !PT ;  /* 0x0000001320207212 */ /* 0x000fe200078ec0ff */
[----:B------:R-:W-:Y:S01]  /*10c40*/  FADD.FTZ R210, R210, R43 ;  /* 0x0000002bd2d27221 */ /* 0x000fe20000010000 */
[----:B------:R-:W-:Y:S01]  /*10c50*/  LOP3.LUT R33, R33, R16, RZ, 0xc0, !PT ;  /* 0x0000001021217212 */ /* 0x000fe200078ec0ff */
[----:B------:R-:W-:Y:S01]  /*10c60*/  FADD.FTZ R206, R206, R45 ;  /* 0x0000002dcece7221 */ /* 0x000fe20000010000 */
[----:B------:R-:W-:-:S02]  /*10c70*/  LOP3.LUT R34, R34, R17, RZ, 0xc0, !PT ;  /* 0x0000001122227212 */ /* 0x000fc400078ec0ff */
[----:B------:R-:W-:Y:S01]  /*10c80*/  LOP3.LUT R35, R35, R12, RZ, 0xc0, !PT ;  /* 0x0000000c23237212 */ /* 0x000fe200078ec0ff */
[----:B------:R-:W4:Y:S01]  /*10c90*/  LDSM.16.MT88.4 R16, [R170+0xac00] ;  /* 0x00ac0000aa10783b */ /* 0x000f220000004200 */
[----:B------:R-:W-:Y:S02]  /*10ca0*/  PRMT R11, R11, 0x5410, R8 ;  /* 0x000054100b0b7816 */ /* 0x000fe40000000008 */
[----:B------:R-:W-:Y:S01]  /*10cb0*/  PRMT R165, R165, 0x5410, R166 ;  /* 0x00005410a5a57816 */ /* 0x000fe200000000a6 */
[----:B------:R-:W4:Y:S01]  /*10cc0*/  LDSM.16.MT88.4 R12, [R221+0xbc00] ;  /* 0x00bc0000dd0c783b */ /* 0x000f220000004200 */
[----:B------:R-:W-:Y:S01]  /*10cd0*/  PRMT R173, R173, 0x5410, R188 ;  /* 0x00005410adad7816 */ /* 0x000fe200000000bc */
[----:B------:R-:W-:Y:S01]  /*10ce0*/  FADD.FTZ R59, R174, R59 ;  /* 0x0000003bae3b7221 */ /* 0x000fe20000010000 */
[----:B------:R-:W-:Y:S01]  /*10cf0*/  FADD.FTZ R177, R184, R177 ;  /* 0x000000b1b8b17221 */ /* 0x000fe20000010000 */
[--C-:B------:R-:W-:Y:S01]  /*10d00*/  HSET2.LE.AND R10, R9, R52.reuse, PT ;  /* 0x00000034090a7233 */ /* 0x100fe20003803000 */
[----:B------:R-:W-:Y:S01]  /*10d10*/  FADD.FTZ R205, R205, R210 ;  /* 0x000000d2cdcd7221 */ /* 0x000fe20000010000 */
[----:B------:R-:W-:Y:S01]  /*10d20*/  FADD.FTZ R197, R197, R206 ;  /* 0x000000cec5c57221 */ /* 0x000fe20000010000 */
[----:B------:R-:W-:-:S02]  /*10d30*/  HSET2.LE.AND R11, R11, R52, PT ;  /* 0x000000340b0b7233 */ /* 0x000fc40003803000 */
[--C-:B------:R-:W-:Y:S02]  /*10d40*/  HSET2.LE.AND R8, R165, R52.reuse, PT ;  /* 0x00000034a5087233 */ /* 0x100fe40003803000 */
[----:B------:R-:W-:Y:S02]  /*10d50*/  HSET2.LE.AND R9, R173, R52, PT ;  /* 0x00000034ad097233 */ /* 0x000fe40003803000 */
[----:B------:R-:W-:Y:S01]  /*10d60*/  F2FP.F16.F32.PACK_AB R53, R61, R58 ;  /* 0x0000003a3d35723e */ /* 0x000fe200000000ff */
[----:B------:R-:W-:Y:S01]  /*10d70*/  FADD.FTZ R58, R58, R59 ;  /* 0x0000003b3a3a7221 */ /* 0x000fe20000010000 */
[----:B------:R-:W-:Y:S02]  /*10d80*/  F2FP.F16.F32.PACK_AB R51, R63, R60 ;  /* 0x0000003c3f33723e */ /* 0x000fe400000000ff */
[----:B-1----:R-:W-:Y:S02]  /*10d90*/  F2FP.F16.F32.PACK_AB R52, R66, R65 ;  /* 0x000000414234723e */ /* 0x002fe400000000ff */
[----:B------:R-:W-:Y:S01]  /*10da0*/  F2FP.F16.F32.PACK_AB R48, R67, R62 ;  /* 0x0000003e4330723e */ /* 0x000fe200000000ff */
[----:B------:R-:W-:Y:S01]  /*10db0*/  FADD.FTZ R62, R62, R177 ;  /* 0x000000b13e3e7221 */ /* 0x000fe20000010000 */
[----:B------:R-:W-:Y:S01]  /*10dc0*/  FADD.FTZ R208, R208, R205 ;  /* 0x000000cdd0d07221 */ /* 0x000fe20000010000 */
[----:B------:R-:W-:Y:S01]  /*10dd0*/  FADD.FTZ R204, R204, R197 ;  /* 0x000000c5cccc7221 */ /* 0x000fe20000010000 */
[----:B------:R-:W-:Y:S01]  /*10de0*/  LOP3.LUT R10, R10, R51, RZ, 0xc0, !PT ;  /* 0x000000330a0a7212 */ /* 0x000fe200078ec0ff */
[----:B------:R-:W-:Y:S01]  /*10df0*/  FADD.FTZ R61, R61, R58 ;  /* 0x0000003a3d3d7221 */ /* 0x000fe20000010000 */
[----:B------:R-:W-:Y:S01]  /*10e00*/  LOP3.LUT R11, R11, R52, RZ, 0xc0, !PT ;  /* 0x000000340b0b7212 */ /* 0x000fe200078ec0ff */
[----:B------:R-:W-:Y:S01]  /*10e10*/  FADD.FTZ R62, R67, R62 ;  /* 0x0000003e433e7221 */ /* 0x000fe20000010000 */
[----:B------:R-:W-:-:S02]  /*10e20*/  LOP3.LUT R8, R8, R53, RZ, 0xc0, !PT ;  /* 0x0000003508087212 */ /* 0x000fc400078ec0ff */
[----:B------:R-:W-:Y:S01]  /*10e30*/  LOP3.LUT R9, R9, R48, RZ, 0xc0, !PT ;  /* 0x0000003009097212 */ /* 0x000fe200078ec0ff */
[----:B------:R-:W-:Y:S01]  /*10e40*/  FADD.FTZ R203, R203, R208 ;  /* 0x000000d0cbcb7221 */ /* 0x000fe20000010000 */
[----:B------:R-:W-:Y:S01]  /*10e50*/  FADD.FTZ R204, R195, R204 ;  /* 0x000000ccc3cc7221 */ /* 0x000fe20000010000 */
[----:B------:R-:W-:Y:S01]  /*10e60*/  FADD.FTZ R60, R60, R61 ;  /* 0x0000003d3c3c7221 */ /* 0x000fe20000010000 */
[----:B------:R-:W-:Y:S01]  /*10e70*/  FADD.FTZ R65, R65, R62 ;  /* 0x0000003e41417221 */ /* 0x000fe20000010000 */
[----:B------:R-:W-:Y:S01]  /*10e80*/  FADD.FTZ R198, R198, R203 ;  /* 0x000000cbc6c67221 */ /* 0x000fe20000010000 */
[----:B------:R-:W-:Y:S01]  /*10e90*/  FADD.FTZ R199, R199, R204 ;  /* 0x000000ccc7c77221 */ /* 0x000fe20000010000 */
[----:B------:R-:W-:Y:S02]  /*10ea0*/  HMMA.16816.F32 R124, R32, R4, R124 ;  /* 0x00000004207c723c */ /* 0x000fe4000000187c */
[----:B------:R-:W-:Y:S01]  /*10eb0*/  FADD.FTZ R227, R227, R198 ;  /* 0x000000c6e3e37221 */ /* 0x000fe20000010000 */
[----:B------:R-:W-:-:S03]  /*10ec0*/  FADD.FTZ R202, R202, R199 ;  /* 0x000000c7caca7221 */ /* 0x000fc60000010000 */
[----:B------:R-:W-:Y:S01]  /*10ed0*/  HMMA.16816.F32 R136, R8, R4, R136 ;  /* 0x000000040888723c */ /* 0x000fe20000001888 */
[----:B------:R-:W-:-:S06]  /*10ee0*/  FADD.FTZ R200, R200, R227 ;  /* 0x000000e3c8c87221 */ /* 0x000fcc0000010000 */
[----:B------:R-:W-:Y:S01]  /*10ef0*/  FADD.FTZ R5, R63, R60 ;  /* 0x0000003c3f057221 */ /* 0x000fe20000010000 */
[----:B------:R-:W-:Y:S01]  /*10f00*/  FADD.FTZ R4, R66, R65 ;  /* 0x0000004142047221 */ /* 0x000fe20000010000 */
[----:B------:R-:W-:-:S03]  /*10f10*/  FADD.FTZ R191, R191, R202 ;  /* 0x000000cabfbf7221 */ /* 0x000fc60000010000 */
[----:B------:R1:W-:Y:S04]  /*10f20*/  STL [R1+0xc], R5 ;  /* 0x00000c0501007387 */ /* 0x0003e80000100800 */
[----:B------:R1:W-:Y:S01]  /*10f30*/  STL [R1+0x8], R4 ;  /* 0x0000080401007387 */ /* 0x0003e20000100800 */
[----:B------:R-:W-:Y:S01]  /*10f40*/  FADD.FTZ R200, R229, R200 ;  /* 0x000000c8e5c87221 */ /* 0x000fe20000010000 */
[----:B------:R-:W-:-:S03]  /*10f50*/  FADD.FTZ R244, R244, R191 ;  /* 0x000000bff4f47221 */ /* 0x000fc60000010000 */
[----:B------:R-:W-:Y:S01]  /*10f60*/  FADD.FTZ R175, R175, R200 ;  /* 0x000000c8afaf7221 */ /* 0x000fe20000010000 */
[----:B------:R-:W-:-:S03]  /*10f70*/  FADD.FTZ R167, R167, R244 ;  /* 0x000000f4a7a77221 */ /* 0x000fc60000010000 */
[----:B------:R-:W-:Y:S01]  /*10f80*/  FADD.FTZ R175, R178, R175 ;  /* 0x000000afb2af7221 */ /* 0x000fe20000010000 */
[----:B------:R-:W-:Y:S01]  /*10f90*/  FADD.FTZ R167, R176, R167 ;  /* 0x000000a7b0a77221 */ /* 0x000fe20000010000 */
[----:B---3--:R-:W-:Y:S01]  /*10fa0*/  HMMA.16816.F32 R156, R32, R28, R156 ;  /* 0x0000001c209c723c */ /* 0x008fe2000000189c */
[----:B------:R-:W-:Y:S01]  /*10fb0*/  @UP0 UIADD3 UR19, UR19, -0x4, URZ ;  /* 0xfffffffc13130890 */ /* 0x000fe2000fffe03f */
[----:B------:R-:W-:Y:S01]  /*10fc0*/  FADD.FTZ R172, R172, R175 ;  /* 0x000000afacac7221 */ /* 0x000fe20000010000 */
[----:B------:R-:W-:-:S03]  /*10fd0*/  FADD.FTZ R64, R64, R167 ;  /* 0x000000a740407221 */ /* 0x000fc60000010000 */
[----:B------:R-:W-:Y:S01]  /*10fe0*/  HMMA.16816.F32 R152, R32, R30, R152 ;  /* 0x0000001e2098723c */ /* 0x000fe20000001898 */
[----:B------:R-:W-:Y:S01]  /*10ff0*/  FADD.FTZ R241, R181, R172 ;  /* 0x000000acb5f17221 */ /* 0x000fe20000010000 */
[----:B------:R-:W-:-:S04]  /*11000*/  FADD.FTZ R252, R57, R64 ;  /* 0x0000004039fc7221 */ /* 0x000fc80000010000 */
[C---:B--2---:R-:W-:Y:S06]  /*11010*/  HMMA.16816.F32 R72, R32.reuse, R24, R72 ;  /* 0x000000182048723c */ /* 0x044fec0000001848 */
[C---:B------:R-:W-:Y:S06]  /*11020*/  HMMA.16816.F32 R76, R32.reuse, R26, R76 ;  /* 0x0000001a204c723c */ /* 0x040fec000000184c */
[C---:B------:R-:W-:Y:S06]  /*11030*/  HMMA.16816.F32 R88, R32.reuse, R20, R88 ;  /* 0x000000142058723c */ /* 0x040fec0000001858 */
[C---:B------:R-:W-:Y:S06]  /*11040*/  HMMA.16816.F32 R92, R32.reuse, R22, R92 ;  /* 0x00000016205c723c */ /* 0x040fec000000185c */
[C---:B----4-:R-:W-:Y:S06]  /*11050*/  HMMA.16816.F32 R144, R32.reuse, R16, R144 ;  /* 0x000000102090723c */ /* 0x050fec0000001890 */
        /* <DEDUP_REMOVED lines=17> */
.L_x_324:
[----:B------:R-:W-:-:S12]  /*11170*/  UIADD3 UR19, UR24, -0x1, URZ ;  /* 0xffffffff18137890 */ /* 0x000fd8000fffe03f */
.L_x_331:
[----:B------:R-:W-:-:S13]  /*11180*/  ISETP.LE.AND P0, PT, RZ, UR19, PT ;  /* 0x00000013ff007c0c */ /* 0x000fda000bf03270 */
[----:B------:R-:W-:Y:S05]  /*11190*/  @!P0 BRA `(.L_x_332) ;  /* 0x0000004800908947 */ /* 0x000fea0003800000 */
[----:B------:R-:W-:Y:S01]  /*111a0*/  ULDC UR4, c[0x0][0x2d0] ;  /* 0x0000b40000047ab9 */ /* 0x000fe20000000800 */
[----:B------:R-:W-:Y:S01]  /*111b0*/  MOV R166, R3 ;  /* 0x0000000300a67202 */ /* 0x000fe20000000f00 */
[----:B------:R-:W-:Y:S01]  /*111c0*/  IMAD.MOV.U32 R165, RZ, RZ, R2 ;  /* 0x000000ffffa57224 */ /* 0x000fe200078e0002 */
[----:B------:R-:W-:Y:S01]  /*111d0*/  ISETP.GE.AND P4, PT, R236, UR4, PT ;  /* 0x00000004ec007c0c */ /* 0x000fe2000bf86270 */
[----:B-----5:R-:W-:Y:S01]  /*111e0*/  IMAD.MOV.U32 R3, RZ, RZ, R219 ;  /* 0x000000ffff037224 */ /* 0x020fe200078e00db */
[----:B------:R-:W-:Y:S01]  /*111f0*/  MOV R2, R216 ;  /* 0x000000d800027202 */ /* 0x000fe20000000f00 */
[----:B------:R-:W-:Y:S01]  /*11200*/  IMAD.WIDE.U32 R248, R242, -0x326172a9, RZ ;  /* 0xcd9e8d57f2f87825 */ /* 0x000fe200078e00ff */
[----:B------:R-:W-:Y:S01]  /*11210*/  PRMT R240, R240, 0x7054, R240 ;  /* 0x00007054f0f07816 */ /* 0x000fe200000000f0 */
[----:B------:R-:W-:Y:S01]  /*11220*/  ULDC UR8, c[0x0][0x2d0] ;  /* 0x0000b40000087ab9 */ /* 0x000fe20000000800 */
[----:B------:R-:W-:Y:S01]  /*11230*/  MOV R167, R164 ;  /* 0x000000a400a77202 */ /* 0x000fe20000000f00 */
[----:B------:R1:W-:Y:S01]  /*11240*/  STL.64 [R1], R2 ;  /* 0x0000000201007387 */ /* 0x0003e20000100a00 */
[----:B------:R-:W-:Y:S01]  /*11250*/  IMAD.WIDE.U32 R244, R169, -0x326172a9, RZ ;  /* 0xcd9e8d57a9f47825 */ /* 0x000fe200078e00ff */
[-C--:B------:R-:W-:Y:S01]  /*11260*/  LOP3.LUT R246, R249, R171.reuse, RZ, 0x3c, !PT ;  /* 0x000000abf9f67212 */ /* 0x080fe200078e3cff */
[----:B------:R-:W-:Y:S01]  /*11270*/  ULDC UR4, c[0x0][0x2ec] ;  /* 0x0000bb0000047ab9 */ /* 0x000fe20000000800 */
[----:B------:R-:W-:Y:S01]  /*11280*/  MOV R169, R0 ;  /* 0x0000000000a97202 */ /* 0x000fe20000000f00 */
[----:B------:R-:W-:Y:S01]  /*11290*/  IMAD.WIDE.U32 R250, R168, -0x2daee0ad, RZ ;  /* 0xd2511f53a8fa7825 */ /* 0x000fe200078e00ff */
[----:B------:R-:W2:Y:S01]  /*112a0*/  @!P4 LDC.64 R228, c[0x0][0x220] ;  /* 0x00008800ffe4cb82 */ /* 0x000ea20000000a00 */
[----:B------:R-:W-:Y:S01]  /*112b0*/  LOP3.LUT R242, R245, R171, RZ, 0x3c, !PT ;  /* 0x000000abf5f27212 */ /* 0x000fe200078e3cff */
[----:B------:R-:W-:Y:S01]  /*112c0*/  ULDC.64 UR6, c[0x0][0x248] ;  /* 0x0000920000067ab9 */ /* 0x000fe20000000a00 */
[----:B------:R-:W-:-:S04]  /*112d0*/  IMAD.WIDE.U32 R246, R246, -0x2daee0ad, RZ ;  /* 0xd2511f53f6f67825 */ /* 0x000fc800078e00ff */
[----:B------:R-:W-:Y:S01]  /*112e0*/  IMAD.WIDE.U32 R242, R242, -0x2daee0ad, RZ ;  /* 0xd2511f53f2f27825 */ /* 0x000fe200078e00ff */
[----:B------:R-:W3:Y:S01]  /*112f0*/  @!P4 LDC.64 R226, c[0x0][0x220] ;  /* 0x00008800ffe2cb82 */ /* 0x000ee20000000a00 */
[----:B------:R-:W-:Y:S05]  /*11300*/  BRA `(.L_x_333) ;  /* 0x0000000400047947 */ /* 0x000fea0003800000 */
.L_x_335:
        /* <DEDUP_REMOVED lines=65> */
.L_x_333:
[----:B----4-:R-:W4:Y:S01]  /*11720*/  LDL.64 R4, [R1] ;  /* 0x0000000001047983 */ /* 0x010f220000100a00 */
[----:B------:R-:W-:Y:S01]  /*11730*/  ISETP.GE.AND P3, PT, R231, UR8, PT ;  /* 0x00000008e7007c0c */ /* 0x000fe2000bf66270 */
[----:B------:R-:W-:Y:S04]  /*11740*/  DEPBAR.LE SB0, 0x0 ;  /* 0x000080000000791a */ /* 0x000fe80000000000 */
[----:B------:R-:W-:Y:S01]  /*11750*/  BAR.SYNC.DEFER_BLOCKING 0x0 ;  /* 0x0000000000007b1d */ /* 0x000fe20000010000 */
[----:B------:R-:W-:Y:S01]  /*11760*/  ISETP.GE.AND P2, PT, R230, UR8, PT ;  /* 0x00000008e6007c0c */ /* 0x000fe2000bf46270 */
[----:B------:R-:W-:Y:S01]  /*11770*/  USHF.R.S32.HI UR10, URZ, 0x1f, UR19 ;  /* 0x0000001f3f0a7899 */ /* 0x000fe20008011413 */
[----:B------:R-:W-:Y:S01]  /*11780*/  IMAD.U32 R0, RZ, RZ, UR19 ;  /* 0x00000013ff007e24 */ /* 0x000fe2000f8e00ff */
[----:B------:R-:W-:Y:S04]  /*11790*/  UIMAD UR9, UR21, UR19, URZ ;  /* 0x00000013150972a4 */ /* 0x000fe8000f8e023f */
[----:B------:R-:W-:Y:S01]  /*117a0*/  UIMAD UR9, UR10, UR27, UR9 ;  /* 0x0000001b0a0972a4 */ /* 0x000fe2000f8e0209 */
[----:B------:R-:W-:Y:S01]  /*117b0*/  @P4 STS [R225+0x9000], RZ ;  /* 0x009000ffe1004388 */ /* 0x000fe20000000800 */
[----:B------:R-:W5:Y:S04]  /*117c0*/  @!P3 LDC.64 R216, c[0x0][0x220] ;  /* 0x00008800ffd8bb82 */ /* 0x000f680000000a00 */
[----:B------:R-:W-:Y:S05]  /*117d0*/  @P4 STS [R225+0x9004], RZ ;  /* 0x009004ffe1004388 */ /* 0x000fea0000000800 */
[----:B------:R-:W-:Y:S01]  /*117e0*/  @P4 STS.64 [R225+0x9008], RZ ;  /* 0x009008ffe1004388 */ /* 0x000fe20000000a00 */
[----:B------:R-:W3:Y:S08]  /*117f0*/  @!P2 LDC.64 R214, c[0x0][0x220] ;  /* 0x00008800ffd6ab82 */ /* 0x000ef00000000a00 */
[----:B------:R-:W3:Y:S08]  /*11800*/  @!P3 LDC.64 R212, c[0x0][0x220] ;  /* 0x00008800ffd4bb82 */ /* 0x000ef00000000a00 */
[----:B-1----:R-:W1:Y:S01]  /*11810*/  @!P2 LDC.64 R2, c[0x0][0x220] ;  /* 0x00008800ff02ab82 */ /* 0x002e620000000a00 */
[----:B----4-:R-:W-:Y:S04]  /*11820*/  IMAD.WIDE.U32 R218, R0, UR27, R4 ;  /* 0x0000001b00da7c25 */ /* 0x010fe8000f8e0004 */
[----:B------:R-:W-:Y:S01]  /*11830*/  VIADD R164, R219, UR9 ;  /* 0x00000009dba47c36 */ /* 0x000fe20008000000 */
[C---:B--2---:R-:W-:Y:S02]  /*11840*/  @!P4 LEA R42, P0, R218.reuse, R228, 0x1 ;  /* 0x000000e4da2ac211 */ /* 0x044fe400078008ff */
[C---:B-----5:R-:W-:Y:S02]  /*11850*/  @!P3 LEA R216, P1, R218.reuse, R216, 0x1 ;  /* 0x000000d8dad8b211 */ /* 0x060fe400078208ff */
[C-C-:B------:R-:W-:Y:S02]  /*11860*/  @!P4 LEA.HI.X R43, R218.reuse, R229, R164.reuse, 0x1, P0 ;  /* 0x000000e5da2bc211 */ /* 0x140fe400000f0ca4 */
[C-C-:B------:R-:W-:Y:S02]  /*11870*/  @!P3 LEA.HI.X R217, R218.reuse, R217, R164.reuse, 0x1, P1 ;  /* 0x000000d9dad9b211 */ /* 0x140fe400008f0ca4 */
[C---:B---3--:R-:W-:Y:S01]  /*11880*/  @!P2 LEA R214, P0, R218.reuse, R214, 0x1 ;  /* 0x000000d6dad6a211 */ /* 0x048fe200078008ff */
[----:B------:R-:W-:Y:S01]  /*11890*/  @!PT LDS RZ, [RZ] ;  /* 0x00000000fffff984 */ /* 0x000fe20000000800 */
[----:B------:R-:W-:Y:S01]  /*118a0*/  @!PT LDS RZ, [RZ] ;  /* 0x00000000fffff984 */ /* 0x000fe20000000800 */
[----:B------:R-:W-:Y:S01]  /*118b0*/  @!PT LDS RZ, [RZ] ;  /* 0x00000000fffff984 */ /* 0x000fe20000000800 */
[----:B------:R-:W-:Y:S01]  /*118c0*/  @!P4 LDGSTS.E.BYPASS.LTC128B.128 [R225+0x9000], desc[UR22][R42.64] ;  /* 0x090000002ae1cfae */ /* 0x000fe2000b901d56 */
[C---:B------:R-:W-:Y:S02]  /*118d0*/  IADD3 R0, P5, R218.reuse, UR20, RZ ;  /* 0x00000014da007c10 */ /* 0x040fe4000ffbe0ff */
[----:B------:R-:W-:Y:S02]  /*118e0*/  @!P2 LEA.HI.X R215, R218, R215, R164, 0x1, P0 ;  /* 0x000000d7dad7a211 */ /* 0x000fe400000f0ca4 */
[----:B------:R-:W-:Y:S01]  /*118f0*/  @P3 STS.128 [R225+0xa000], RZ ;  /* 0x00a000ffe1003388 */ /* 0x000fe20000000c00 */
[----:B------:R-:W-:Y:S02]  /*11900*/  IADD3.X R164, R164, UR12, RZ, P5, !PT ;  /* 0x0000000ca4a47c10 */ /* 0x000fe4000affe4ff */
[C---:B------:R-:W-:Y:S02]  /*11910*/  @!P4 LEA R218, P5, R0.reuse, R226, 0x1 ;  /* 0x000000e200dac211 */ /* 0x040fe400078a08ff */
[----:B------:R-:W-:Y:S01]  /*11920*/  @!PT LDS RZ, [RZ] ;  /* 0x00000000fffff984 */ /* 0x000fe20000000800 */
[----:B------:R-:W-:Y:S01]  /*11930*/  @!PT LDS RZ, [RZ] ;  /* 0x00000000fffff984 */ /* 0x000fe20000000800 */
[----:B------:R-:W-:Y:S01]  /*11940*/  @!PT LDS RZ, [RZ] ;  /* 0x00000000fffff984 */ /* 0x000fe20000000800 */
[----:B------:R-:W-:Y:S01]  /*11950*/  @!P3 LDGSTS.E.BYPASS.LTC128B.128 [R225+0xa000], desc[UR22][R216.64+0x40] ;  /* 0x0a000040d8e1bfae */ /* 0x000fe2000b901d56 */
[C---:B------:R-:W-:Y:S02]  /*11960*/  @!P3 LEA R212, P1, R0.reuse, R212, 0x1 ;  /* 0x000000d400d4b211 */ /* 0x040fe400078208ff */
[C-C-:B------:R-:W-:Y:S02]  /*11970*/  @!P4 LEA.HI.X R219, R0.reuse, R227, R164.reuse, 0x1, P5 ;  /* 0x000000e300dbc211 */ /* 0x140fe400028f0ca4 */
[----:B------:R-:W-:Y:S01]  /*11980*/  @P2 STS.128 [R225+0xb000], RZ ;  /* 0x00b000ffe1002388 */ /* 0x000fe20000000c00 */
[C-C-:B------:R-:W-:Y:S02]  /*11990*/  @!P3 LEA.HI.X R213, R0.reuse, R213, R164.reuse, 0x1, P1 ;  /* 0x000000d500d5b211 */ /* 0x140fe400008f0ca4 */
[C---:B-1----:R-:W-:Y:S02]  /*119a0*/  @!P2 LEA R2, P0, R0.reuse, R2, 0x1 ;  /* 0x000000020002a211 */ /* 0x042fe400078008ff */
[----:B------:R-:W-:Y:S01]  /*119b0*/  @!PT LDS RZ, [RZ] ;  /* 0x00000000fffff984 */ /* 0x000fe20000000800 */
[----:B------:R-:W-:Y:S01]  /*119c0*/  @!PT LDS RZ, [RZ] ;  /* 0x00000000fffff984 */ /* 0x000fe20000000800 */
[----:B------:R-:W-:Y:S01]  /*119d0*/  @!PT LDS RZ, [RZ] ;  /* 0x00000000fffff984 */ /* 0x000fe20000000800 */
[----:B------:R-:W-:Y:S01]  /*119e0*/  @!P2 LDGSTS.E.BYPASS.LTC128B.128 [R225+0xb000], desc[UR22][R214.64+0x80] ;  /* 0x0b000080d6e1afae */ /* 0x000fe2000b901d56 */
[----:B------:R-:W-:Y:S02]  /*119f0*/  ISETP.LT.AND P5, PT, RZ, UR19, PT ;  /* 0x00000013ff007c0c */ /* 0x000fe4000bfa1270 */
[----:B------:R-:W-:Y:S02]  /*11a00*/  @!P2 LEA.HI.X R3, R0, R3, R164, 0x1, P0 ;  /* 0x000000030003a211 */ /* 0x000fe400000f0ca4 */
[----:B------:R-:W-:Y:S05]  /*11a10*/  @P4 STS.128 [R225+0x9800], RZ ;  /* 0x009800ffe1004388 */ /* 0x000fea0000000c00 */
        /* <DEDUP_REMOVED lines=9> */
[----:B------:R-:W-:Y:S05]  /*11ab0*/  @P2 STS.128 [R225+0xb800], RZ ;  /* 0x00b800ffe1002388 */ /* 0x000fea0000000c00 */
[----:B------:R-:W-:Y:S01]  /*11ac0*/  @!PT LDS RZ, [RZ] ;  /* 0x00000000fffff984 */ /* 0x000fe20000000800 */
[----:B------:R-:W-:Y:S01]  /*11ad0*/  @!PT LDS RZ, [RZ] ;  /* 0x00000000fffff984 */ /* 0x000fe20000000800 */
[----:B------:R-:W-:Y:S01]  /*11ae0*/  @!PT LDS RZ, [RZ] ;  /* 0x00000000fffff984 */ /* 0x000fe20000000800 */
[----:B------:R2:W-:Y:S05]  /*11af0*/  @!P2 LDGSTS.E.BYPASS.LTC128B.128 [R225+0xb800], desc[UR22][R2.64+0x80] ;  /* 0x0b80008002e1afae */ /* 0x0005ea000b901d56 */
[----:B------:R-:W-:Y:S05]  /*11b00*/  LDSM.16.M88.4 R172, [R224] ;  /* 0x00000000e0ac783b */ /* 0x000fea0000000200 */
[----:B------:R-:W3:Y:S05]  /*11b10*/  LDSM.16.M88.4 R176, [R223+0x6000] ;  /* 0x00600000dfb0783b */ /* 0x000eea0000000200 */
[----:B------:R-:W4:Y:S05]  /*11b20*/  LDSM.16.M88.4 R180, [R224+0x1000] ;  /* 0x00100000e0b4783b */ /* 0x000f2a0000000200 */
[----:B------:R-:W5:Y:S05]  /*11b30*/  LDSM.16.M88.4 R184, [R223+0x6400] ;  /* 0x00640000dfb8783b */ /* 0x000f6a0000000200 */
[----:B------:R-:W0:Y:S05]  /*11b40*/  LDGDEPBAR ;  /* 0x00000000000079af */ /* 0x000e2a0000000000 */
[----:B------:R-:W2:Y:S05]  /*11b50*/  LDSM.16.M88.4 R188, [R223+0x6800] ;  /* 0x00680000dfbc783b */ /* 0x000eaa0000000200 */
[----:B------:R-:W2:Y:S05]  /*11b60*/  LDSM.16.M88.4 R192, [R223+0x6c00] ;  /* 0x006c0000dfc0783b */ /* 0x000eaa0000000200 */
[----:B------:R-:W-:Y:S05]  /*11b70*/  LDSM.16.M88.4 R196, [R222] ;  /* 0x00000000dec4783b */ /* 0x000fea0000000200 */
[----:B------:R-:W2:Y:S05]  /*11b80*/  LDSM.16.M88.4 R200, [R220+0x6000] ;  /* 0x00600000dcc8783b */ /* 0x000eaa0000000200 */
[----:B------:R-:W2:Y:S01]  /*11b90*/  LDSM.16.M88.4 R204, [R222+0x1000] ;  /* 0x00100000decc783b */ /* 0x000ea20000000200 */
[-C--:B---3--:R-:W-:Y:S04]  /*11ba0*/  HMMA.16816.F32 R4, R172, R176.reuse, RZ ;  /* 0x000000b0ac04723c */ /* 0x088fe800000018ff */
[----:B------:R-:W3:Y:S02]  /*11bb0*/  LDSM.16.M88.4 R208, [R220+0x6400] ;  /* 0x00640000dcd0783b */ /* 0x000ee40000000200 */
[C---:B----4-:R-:W-:Y:S03]  /*11bc0*/  HMMA.16816.F32 R8, R180.reuse, R176, RZ ;  /* 0x000000b0b408723c */ /* 0x050fe600000018ff */
[----:B-1----:R-:W-:Y:S03]  /*11bd0*/  LDSM.16.M88.4 R212, [R220+0x7000] ;  /* 0x00700000dcd4783b */ /* 0x002fe60000000200 */
[-C--:B------:R-:W-:Y:S02]  /*11be0*/  HMMA.16816.F32 R12, R180, R178.reuse, RZ ;  /* 0x000000b2b40c723c */ /* 0x080fe400000018ff */
[----:B------:R-:W-:Y:S04]  /*11bf0*/  LDSM.16.M88.4 R216, [R222+0x3000] ;  /* 0x00300000ded8783b */ /* 0x000fe80000000200 */
[C---:B------:R-:W-:Y:S01]  /*11c00*/  HMMA.16816.F32 R16, R172.reuse, R178, RZ ;  /* 0x000000b2ac10723c */ /* 0x040fe200000018ff */
[----:B------:R-:W1:Y:S05]  /*11c10*/  LDSM.16.M88.4 R176, [R220+0x6800] ;  /* 0x00680000dcb0783b */ /* 0x000e6a0000000200 */
[-C--:B-----5:R-:W-:Y:S06]  /*11c20*/  HMMA.16816.F32 R20, R172, R184.reuse, RZ ;  /* 0x000000b8ac14723c */ /* 0x0a0fec00000018ff */
[C---:B------:R-:W-:Y:S06]  /*11c30*/  HMMA.16816.F32 R24, R180.reuse, R184, RZ ;  /* 0x000000b8b418723c */ /* 0x040fec00000018ff */
[-C--:B------:R-:W-:Y:S06]  /*11c40*/  HMMA.16816.F32 R28, R180, R186.reuse, RZ ;  /* 0x000000bab41c723c */ /* 0x080fec00000018ff */
[C---:B------:R-:W-:Y:S01]  /*11c50*/  HMMA.16816.F32 R32, R172.reuse, R186, RZ ;  /* 0x000000baac20723c */ /* 0x040fe200000018ff */
[----:B------:R-:W4:Y:S05]  /*11c60*/  LDSM.16.M88.4 R184, [R220+0x6c00] ;  /* 0x006c0000dcb8783b */ /* 0x000f2a0000000200 */
[-C--:B--2---:R-:W-:Y:S06]  /*11c70*/  HMMA.16816.F32 R36, R172, R188.reuse, RZ ;  /* 0x000000bcac24723c */ /* 0x084fec00000018ff */
        /* <DEDUP_REMOVED lines=9> */
[----:B------:R-:W2:Y:S05]  /*11d10*/  LDSM.16.M88.4 R172, [R224+0x2000] ;  /* 0x00200000e0ac783b */ /* 0x000eaa0000000200 */
[-C--:B------:R-:W-:Y:S01]  /*11d20*/  HMMA.16816.F32 R4, R196, R200.reuse, R4 ;  /* 0x000000c8c404723c */ /* 0x080fe20000001804 */
[----:B------:R-:W5:Y:S05]  /*11d30*/  LDSM.16.M88.4 R192, [R223+0x7400] ;  /* 0x00740000dfc0783b */ /* 0x000f6a0000000200 */
[C---:B------:R-:W-:Y:S06]  /*11d40*/  HMMA.16816.F32 R8, R204.reuse, R200, R8 ;  /* 0x000000c8cc08723c */ /* 0x040fec0000001808 */
[-C--:B------:R-:W-:Y:S06]  /*11d50*/  HMMA.16816.F32 R12, R204, R202.reuse, R12 ;  /* 0x000000cacc0c723c */ /* 0x080fec000000180c */
[C---:B------:R-:W-:Y:S01]  /*11d60*/  HMMA.16816.F32 R16, R196.reuse, R202, R16 ;  /* 0x000000cac410723c */ /* 0x040fe20000001810 */
[----:B------:R-:W-:Y:S05]  /*11d70*/  LDSM.16.M88.4 R200, [R223+0x7c00] ;  /* 0x007c0000dfc8783b */ /* 0x000fea0000000200 */
[-C--:B---3--:R-:W-:Y:S06]  /*11d80*/  HMMA.16816.F32 R20, R196, R208.reuse, R20 ;  /* 0x000000d0c414723c */ /* 0x088fec0000001814 */
        /* <DEDUP_REMOVED lines=9> */
[-C--:B----4-:R-:W-:Y:S06]  /*11e20*/  HMMA.16816.F32 R52, R196, R184.reuse, R52 ;  /* 0x000000b8c434723c */ /* 0x090fec0000001834 */
[C---:B------:R-:W-:Y:S06]  /*11e30*/  HMMA.16816.F32 R56, R204.reuse, R184, R56 ;  /* 0x000000b8cc38723c */ /* 0x040fec0000001838 */
[-C--:B------:R-:W-:Y:S01]  /*11e40*/  HMMA.16816.F32 R60, R204, R186.reuse, R60 ;  /* 0x000000bacc3c723c */ /* 0x080fe2000000183c */
[----:B------:R-:W-:Y:S05]  /*11e50*/  LDSM.16.M88.4 R204, [R220+0x8000] ;  /* 0x00800000dccc783b */ /* 0x000fea0000000200 */
[----:B------:R-:W-:Y:S01]  /*11e60*/  HMMA.16816.F32 R64, R196, R186, R64 ;  /* 0x000000bac440723c */ /* 0x000fe20000001840 */
[----:B------:R-:W3:Y:S05]  /*11e70*/  LDSM.16.M88.4 R184, [R220+0x7400] ;  /* 0x00740000dcb8783b */ /* 0x000eea0000000200 */
[-C--:B--2---:R-:W-:Y:S01]  /*11e80*/  HMMA.16816.F32 R4, R172, R180.reuse, R4 ;  /* 0x000000b4ac04723c */ /* 0x084fe20000001804 */
[----:B------:R-:W-:Y:S05]  /*11e90*/  LDSM.16.M88.4 R196, [R223+0x8c00] ;  /* 0x008c0000dfc4783b */ /* 0x000fea0000000200 */
[C---:B------:R-:W-:Y:S06]  /*11ea0*/  HMMA.16816.F32 R8, R188.reuse, R180, R8 ;  /* 0x000000b4bc08723c */ /* 0x040fec0000001808 */
[-C--:B------:R-:W-:Y:S06]  /*11eb0*/  HMMA.16816.F32 R12, R188, R182.reuse, R12 ;  /* 0x000000b6bc0c723c */ /* 0x080fec000000180c */
[C---:B------:R-:W-:Y:S01]  /*11ec0*/  HMMA.16816.F32 R16, R172.reuse, R182, R16 ;  /* 0x000000b6ac10723c */ /* 0x040fe20000001810 */
[----:B------:R-:W2:Y:S05]  /*11ed0*/  LDSM.16.M88.4 R180, [R220+0x7800] ;  /* 0x00780000dcb4783b */ /* 0x000eaa0000000200 */
[-C--:B-----5:R-:W-:Y:S06]  /*11ee0*/  HMMA.16816.F32 R20, R172, R192.reuse, R20 ;  /* 0x000000c0ac14723c */ /* 0x0a0fec0000001814 */
[C---:B------:R-:W-:Y:S06]  /*11ef0*/  HMMA.16816.F32 R24, R188.reuse, R192, R24 ;  /* 0x000000c0bc18723c */ /* 0x040fec0000001818 */
[-C--:B------:R-:W-:Y:S06]  /*11f00*/  HMMA.16816.F32 R28, R188, R194.reuse, R28 ;  /* 0x000000c2bc1c723c */ /* 0x080fec000000181c */
[C---:B------:R-:W-:Y:S01]  /*11f10*/  HMMA.16816.F32 R32, R172.reuse, R194, R32 ;  /* 0x000000c2ac20723c */ /* 0x040fe20000001820 */
[----:B------:R-:W4:Y:S05]  /*11f20*/  LDSM.16.M88.4 R192, [R220+0x7c00] ;  /* 0x007c0000dcc0783b */ /* 0x000f2a0000000200 */
[-C--:B-1----:R-:W-:Y:S06]  /*11f30*/  HMMA.16816.F32 R36, R172, R176.reuse, R36 ;  /* 0x000000b0ac24723c */ /* 0x082fec0000001824 */
[C---:B------:R-:W-:Y:S06]  /*11f40*/  HMMA.16816.F32 R40, R188.reuse, R176, R40 ;  /* 0x000000b0bc28723c */ /* 0x040fec0000001828 */
[-C--:B------:R-:W-:Y:S06]  /*11f50*/  HMMA.16816.F32 R44, R188, R178.reuse, R44 ;  /* 0x000000b2bc2c723c */ /* 0x080fec000000182c */
[C---:B------:R-:W-:Y:S01]  /*11f60*/  HMMA.16816.F32 R48, R172.reuse, R178, R48 ;  /* 0x000000b2ac30723c */ /* 0x040fe20000001830 */
[----:B------:R-:W-:Y:S05]  /*11f70*/  LDSM.16.M88.4 R176, [R223+0x8000] ;  /* 0x00800000dfb0783b */ /* 0x000fea0000000200 */
[-C--:B------:R-:W-:Y:S06]  /*11f80*/  HMMA.16816.F32 R52, R172, R200.reuse, R52 ;  /* 0x000000c8ac34723c */ /* 0x080fec0000001834 */
[C---:B------:R-:W-:Y:S06]  /*11f90*/  HMMA.16816.F32 R56, R188.reuse, R200, R56 ;  /* 0x000000c8bc38723c */ /* 0x040fec0000001838 */
[-C--:B------:R-:W-:Y:S01]  /*11fa0*/  HMMA.16816.F32 R60, R188, R202.reuse, R60 ;  /* 0x000000cabc3c723c */ /* 0x080fe2000000183c */
[----:B------:R-:W-:Y:S05]  /*11fb0*/  LDSM.16.M88.4 R188, [R224+0x5000] ;  /* 0x00500000e0bc783b */ /* 0x000fea0000000200 */
[----:B------:R-:W-:Y:S01]  /*11fc0*/  HMMA.16816.F32 R64, R172, R202, R64 ;  /* 0x000000caac40723c */ /* 0x000fe20000001840 */
[----:B------:R-:W1:Y:S05]  /*11fd0*/  LDSM.16.M88.4 R172, [R224+0x4000] ;  /* 0x00400000e0ac783b */ /* 0x000e6a0000000200 */
[-C--:B------:R-:W-:Y:S01]  /*11fe0*/  HMMA.16816.F32 R4, R208, R212.reuse, R4 ;  /* 0x000000d4d004723c */ /* 0x080fe20000001804 */
[----:B------:R-:W-:Y:S05]  /*11ff0*/  LDSM.16.M88.4 R200, [R222+0x4000] ;  /* 0x00400000dec8783b */ /* 0x000fea0000000200 */
        /* <DEDUP_REMOVED lines=8> */
[----:B------:R-:W3:Y:S05]  /*12080*/  LDSM.16.M88.4 R184, [R223+0x8400] ;  /* 0x00840000dfb8783b */ /* 0x000eea0000000200 */
[-C--:B--2---:R-:W-:Y:S06]  /*12090*/  HMMA.16816.F32 R36, R208, R180.reuse, R36 ;  /* 0x000000b4d024723c */ /* 0x084fec0000001824 */
[C---:B------:R-:W-:Y:S06]  /*120a0*/  HMMA.16816.F32 R40, R216.reuse, R180, R40 ;  /* 0x000000b4d828723c */ /* 0x040fec0000001828 */
[-C--:B------:R-:W-:Y:S06]  /*120b0*/  HMMA.16816.F32 R44, R216, R182.reuse, R44 ;  /* 0x000000b6d82c723c */ /* 0x080fec000000182c */
[C---:B------:R-:W-:Y:S01]  /*120c0*/  HMMA.16816.F32 R48, R208.reuse, R182, R48 ;  /* 0x000000b6d030723c */ /* 0x040fe20000001830 */
[----:B------:R-:W2:Y:S05]  /*120d0*/  LDSM.16.M88.4 R180, [R223+0x8800] ;  /* 0x00880000dfb4783b */ /* 0x000eaa0000000200 */
[-C--:B----4-:R-:W-:Y:S06]  /*120e0*/  HMMA.16816.F32 R52, R208, R192.reuse, R52 ;  /* 0x000000c0d034723c */ /* 0x090fec0000001834 */
[C---:B------:R-:W-:Y:S06]  /*120f0*/  HMMA.16816.F32 R56, R216.reuse, R192, R56 ;  /* 0x000000c0d838723c */ /* 0x040fec0000001838 */
[-C--:B------:R-:W-:Y:S06]  /*12100*/  HMMA.16816.F32 R60, R216, R194.reuse, R60 ;  /* 0x000000c2d83c723c */ /* 0x080fec000000183c */
[----:B------:R-:W-:Y:S01]  /*12110*/  HMMA.16816.F32 R64, R208, R194, R64 ;  /* 0x000000c2d040723c */ /* 0x000fe20000001840 */
[----:B------:R-:W4:Y:S05]  /*12120*/  LDSM.16.M88.4 R192, [R220+0x8400] ;  /* 0x00840000dcc0783b */ /* 0x000f2a0000000200 */
[-C--:B-1----:R-:W-:Y:S06]  /*12130*/  HMMA.16816.F32 R4, R172, R176.reuse, R4 ;  /* 0x000000b0ac04723c */ /* 0x082fec0000001804 */
[C---:B------:R-:W-:Y:S06]  /*12140*/  HMMA.16816.F32 R8, R188.reuse, R176, R8 ;  /* 0x000000b0bc08723c */ /* 0x040fec0000001808 */
[-C--:B------:R-:W-:Y:S06]  /*12150*/  HMMA.16816.F32 R12, R188, R178.reuse, R12 ;  /* 0x000000b2bc0c723c */ /* 0x080fec000000180c */
[C---:B------:R-:W-:Y:S01]  /*12160*/  HMMA.16816.F32 R16, R172.reuse, R178, R16 ;  /* 0x000000b2ac10723c */ /* 0x040fe20000001810 */
[----:B------:R-:W1:Y:S05]  /*12170*/  LDSM.16.M88.4 R176, [R220+0x8800] ;  /* 0x00880000dcb0783b */ /* 0x000e6a0000000200 */
[-C--:B---3--:R-:W-:Y:S06]  /*12180*/  HMMA.16816.F32 R20, R172, R184.reuse, R20 ;  /* 0x000000b8ac14723c */ /* 0x088fec0000001814 */
        /* <DEDUP_REMOVED lines=10> */
[----:B------:R-:W-:Y:S01]  /*12230*/  HMMA.16816.F32 R64, R172, R198, R64 ;  /* 0x000000c6ac40723c */ /* 0x000fe20000001840 */
[----:B------:R-:W2:Y:S01]  /*12240*/  LDSM.16.M88.4 R172, [R220+0x8c00] ;  /* 0x008c0000dcac783b */ /* 0x000ea20000000200 */
[----:B------:R-:W-:Y:S04]  /*12250*/  DEPBAR.LE SB0, 0x0 ;  /* 0x000080000000791a */ /* 0x000fe80000000000 */
[-C--:B------:R-:W-:Y:S01]  /*12260*/  HMMA.16816.F32 R4, R200, R204.reuse, R4 ;  /* 0x000000ccc804723c */ /* 0x080fe20000001804 */
[----:B------:R-:W-:Y:S05]  /*12270*/  BAR.SYNC.DEFER_BLOCKING 0x0 ;  /* 0x0000000000007b1d */ /* 0x000fea0000010000 */
[C---:B------:R-:W-:Y:S06]  /*12280*/  HMMA.16816.F32 R8, R212.reuse, R204, R8 ;  /* 0x000000ccd408723c */ /* 0x040fec0000001808 */
[-C--:B------:R-:W-:Y:S06]  /*12290*/  HMMA.16816.F32 R12, R212, R206.reuse, R12 ;  /* 0x000000ced40c723c */ /* 0x080fec000000180c */
[C---:B------:R-:W-:Y:S06]  /*122a0*/  HMMA.16816.F32 R16, R200.reuse, R206, R16 ;  /* 0x000000cec810723c */ /* 0x040fec0000001810 */
[-C--:B----4-:R-:W-:Y:S05]  /*122b0*/  HMMA.16816.F32 R20, R200, R192.reuse, R20 ;  /* 0x000000c0c814723c */ /* 0x090fea0000001814 */
[----:B------:R-:W-:Y:S01]  /*122c0*/  FMNMX.FTZ R2, R4, R167, !PT ;  /* 0x000000a704027209 */ /* 0x000fe20007810000 */
[C---:B------:R-:W-:Y:S05]  /*122d0*/  HMMA.16816.F32 R24, R212.reuse, R192, R24 ;  /* 0x000000c0d418723c */ /* 0x040fea0000001818 */
[----:B------:R-:W-:Y:S01]  /*122e0*/  FMNMX.FTZ R0, R6, R166, !PT ;  /* 0x000000a606007209 */ /* 0x000fe20007810000 */
[-C--:B------:R-:W-:Y:S05]  /*122f0*/  HMMA.16816.F32 R28, R212, R194.reuse, R28 ;  /* 0x000000c2d41c723c */ /* 0x080fea000000181c */
[----:B------:R-:W-:Y:S01]  /*12300*/  FMNMX.FTZ R171, R5, R2, !PT ;  /* 0x0000000205ab7209 */ /* 0x000fe20007810000 */
[C---:B------:R-:W-:Y:S05]  /*12310*/  HMMA.16816.F32 R32, R200.reuse, R194, R32 ;  /* 0x000000c2c820723c */ /* 0x040fea0000001820 */
[----:B------:R-:W-:Y:S01]  /*12320*/  FMNMX.FTZ R3, R7, R0, !PT ;  /* 0x0000000007037209 */ /* 0x000fe20007810000 */
[-C--:B-1----:R-:W-:Y:S05]  /*12330*/  HMMA.16816.F32 R36, R200, R176.reuse, R36 ;  /* 0x000000b0c824723c */ /* 0x082fea0000001824 */
[----:B------:R-:W-:Y:S01]  /*12340*/  FMNMX.FTZ R0, R16, R171, !PT ;  /* 0x000000ab10007209 */ /* 0x000fe20007810000 */
[C---:B------:R-:W-:Y:S05]  /*12350*/  HMMA.16816.F32 R40, R212.reuse, R176, R40 ;  /* 0x000000b0d428723c */ /* 0x040fea0000001828 */
[----:B------:R-:W-:Y:S01]  /*12360*/  FMNMX.FTZ R2, R18, R3, !PT ;  /* 0x0000000312027209 */ /* 0x000fe20007810000 */
[-C--:B------:R-:W-:Y:S05]  /*12370*/  HMMA.16816.F32 R44, R212, R178.reuse, R44 ;  /* 0x000000b2d42c723c */ /* 0x080fea000000182c */
[----:B------:R-:W-:Y:S01]  /*12380*/  FMNMX.FTZ R171, R17, R0, !PT ;  /* 0x0000000011ab7209 */ /* 0x000fe20007810000 */
[C---:B------:R-:W-:Y:S05]  /*12390*/  HMMA.16816.F32 R48, R200.reuse, R178, R48 ;  /* 0x000000b2c830723c */ /* 0x040fea0000001830 */
[----:B------:R-:W-:Y:S01]  /*123a0*/  FMNMX.FTZ R3, R19, R2, !PT ;  /* 0x0000000213037209 */ /* 0x000fe20007810000 */
[-C--:B--2---:R-:W-:Y:S05]  /*123b0*/  HMMA.16816.F32 R52, R200, R172.reuse, R52 ;  /* 0x000000acc834723c */ /* 0x084fea0000001834 */
[----:B------:R-:W-:Y:S01]  /*123c0*/  FMNMX.FTZ R2, R20, R171, !PT ;  /* 0x000000ab14027209 */ /* 0x000fe20007810000 */
[C---:B------:R-:W-:Y:S05]  /*123d0*/  HMMA.16816.F32 R56, R212.reuse, R172, R56 ;  /* 0x000000acd438723c */ /* 0x040fea0000001838 */
[----:B------:R-:W-:Y:S01]  /*123e0*/  FMNMX.FTZ R0, R22, R3, !PT ;  /* 0x0000000316007209 */ /* 0x000fe20007810000 */
[-C--:B------:R-:W-:Y:S05]  /*123f0*/  HMMA.16816.F32 R60, R212, R174.reuse, R60 ;  /* 0x000000aed43c723c */ /* 0x080fea000000183c */
        /* <DEDUP_REMOVED lines=24> */
.L_x_334:
[----:B------:R-:W-:Y:S01]  /*12580*/  FMNMX.FTZ R0, R8, R165, !PT ;  /* 0x000000a508007209 */ /* 0x000fe20007810000 */
[----:B------:R-:W1:Y:S01]  /*12590*/  SHFL.BFLY PT, R171, R212, 0x2, 0x1f ;  /* 0x0c401f00d4ab7f89 */ /* 0x000e6200000e0000 */
[C---:B------:R-:W-:Y:S01]  /*125a0*/  IADD3 R218, R238.reuse, -0x255992d5, RZ ;  /* 0xdaa66d2beeda7810 */ /* 0x040fe20007ffe0ff */
[C---:B--2---:R-:W-:Y:S01]  /*125b0*/  VIADD R179, R238.reuse, 0x9e3779b9 ;  /* 0x9e3779b9eeb37836 */ /* 0x044fe20000000000 */
[----:B------:R-:W-:Y:S05]  /*125c0*/  FMNMX.FTZ R173, R9, R0, !PT ;  /* 0x0000000009ad7209 */ /* 0x000fea0007810000 */
[----:B------:R-:W2:Y:S01]  /*125d0*/  SHFL.BFLY PT, R3, R168, 0x2, 0x1f ;  /* 0x0c401f00a8037f89 */ /* 0x000ea200000e0000 */
[----:B------:R-:W-:Y:S01]  /*125e0*/  VIADD R217, R238, 0x3c6ef372 ;  /* 0x3c6ef372eed97836 */ /* 0x000fe20000000000 */
[----:B------:R-:W-:Y:S01]  /*125f0*/  USHF.L.U32 UR9, UR19, 0x1, URZ ;  /* 0x0000000113097899 */ /* 0x000fe2000800063f */
[----:B------:R-:W-:Y:S01]  /*12600*/  FMNMX.FTZ R0, R12, R173, !PT ;  /* 0x000000ad0c007209 */ /* 0x000fe20007810000 */
[C---:B------:R-:W-:Y:S01]  /*12610*/  VIADD R219, R239.reuse, 0x32370b8f ;  /* 0x32370b8fefdb7836 */ /* 0x040fe20000000000 */
[----:B------:R-:W-:Y:S01]  /*12620*/  UIADD3 UR19, UR19, -0x1, URZ ;  /* 0xffffffff13137890 */ /* 0x000fe2000fffe03f */
[----:B------:R-:W-:Y:S01]  /*12630*/  VIADD R214, R239, 0xa9066899 ;  /* 0xa9066899efd67836 */ /* 0x000fe20000000000 */
[----:B------:R-:W-:Y:S01]  /*12640*/  FMNMX.FTZ R173, R13, R0, !PT ;  /* 0x000000000dad7209 */ /* 0x000fe20007810000 */
[----:B------:R-:W-:Y:S01]  /*12650*/  VIADD R213, R238, 0xb54cda56 ;  /* 0xb54cda56eed57836 */ /* 0x000fe20000000000 */
[----:B------:R-:W-:Y:S01]  /*12660*/  FMNMX.FTZ R0, R10, R169, !PT ;  /* 0x000000a90a007209 */ /* 0x000fe20007810000 */
[----:B------:R-:W-:Y:S01]  /*12670*/  VIADD R216, R238, 0x78dde6e4 ;  /* 0x78dde6e4eed87836 */ /* 0x000fe20000000000 */
[----:B------:R-:W-:Y:S01]  /*12680*/  FMNMX.FTZ R2, R24, R173, !PT ;  /* 0x000000ad18027209 */ /* 0x000fe20007810000 */
[----:B------:R-:W-:Y:S01]  /*12690*/  VIADD R215, R239, 0xed9eba14 ;  /* 0xed9eba14efd77836 */ /* 0x000fe20000000000 */
[----:B------:R-:W-:Y:S01]  /*126a0*/  LOP3.LUT R176, R251, UR9, R239, 0x96, !PT ;  /* 0x00000009fbb07c12 */ /* 0x000fe2000f8e96ef */
[----:B------:R-:W-:Y:S01]  /*126b0*/  UIADD3 UR9, UR9, 0x1, URZ ;  /* 0x0000000109097890 */ /* 0x000fe2000fffe03f */
[----:B------:R-:W-:Y:S03]  /*126c0*/  FMNMX.FTZ R173, R25, R2, !PT ;  /* 0x0000000219ad7209 */ /* 0x000fe60007810000 */
[----:B------:R-:W-:Y:S01]  /*126d0*/  IMAD.WIDE.U32 R176, R176, -0x326172a9, RZ ;  /* 0xcd9e8d57b0b07825 */ /* 0x000fe200078e00ff */
[----:B-1----:R-:W-:Y:S02]  /*126e0*/  FMNMX.FTZ R164, R212, R171, !PT ;  /* 0x000000abd4a47209 */ /* 0x002fe40007810000 */
[----:B------:R-:W-:Y:S02]  /*126f0*/  FMNMX.FTZ R171, R11, R0, !PT ;  /* 0x000000000bab7209 */ /* 0x000fe40007810000 */
[----:B--2---:R-:W-:Y:S01]  /*12700*/  FMNMX.FTZ R3, R168, R3, !PT ;  /* 0x00000003a8037209 */ /* 0x004fe20007810000 */
[----:B------:R-:W1:Y:S01]  /*12710*/  SHFL.BFLY PT, R175, R164, 0x1, 0x1f ;  /* 0x0c201f00a4af7f89 */ /* 0x000e6200000e0000 */
[----:B------:R-:W-:Y:S02]  /*12720*/  FMNMX.FTZ R168, R14, R171, !PT ;  /* 0x000000ab0ea87209 */ /* 0x000fe40007810000 */
[----:B------:R-:W-:Y:S05]  /*12730*/  FMNMX.FTZ R0, R28, R173, !PT ;  /* 0x000000ad1c007209 */ /* 0x000fea0007810000 */
[----:B------:R-:W2:Y:S01]  /*12740*/  SHFL.BFLY PT, R2, R3, 0x1, 0x1f ;  /* 0x0c201f0003027f89 */ /* 0x000ea200000e0000 */
        /* <DEDUP_REMOVED lines=11> */
[----:B------:R-:W-:Y:S01]  /*12800*/  VIADD R173, R239, 0xbb67ae85 ;  /* 0xbb67ae85efad7836 */ /* 0x000fe20000000000 */
[----:B------:R-:W-:Y:S02]  /*12810*/  FMNMX.FTZ R0, R56, R171, !PT ;  /* 0x000000ab38007209 */ /* 0x000fe40007810000 */
[----:B-1----:R-:W-:Y:S02]  /*12820*/  FMNMX.FTZ R164, R164, R175, !PT ;  /* 0x000000afa4a47209 */ /* 0x002fe40007810000 */
[----:B------:R-:W-:Y:S02]  /*12830*/  FMNMX.FTZ R175, R43, R168, !PT ;  /* 0x000000a82baf7209 */ /* 0x000fe40007810000 */
[----:B------:R-:W-:Y:S01]  /*12840*/  FMNMX.FTZ R171, R57, R0, !PT ;  /* 0x0000000039ab7209 */ /* 0x000fe20007810000 */
[----:B------:R-:W-:Y:S01]  /*12850*/  FMUL.FTZ R212, R164, UR4 ;  /* 0x00000004a4d47c20 */ /* 0x000fe20008410000 */
[----:B--2---:R-:W-:Y:S02]  /*12860*/  FMNMX.FTZ R3, R3, R2, !PT ;  /* 0x0000000203037209 */ /* 0x004fe40007810000 */
[----:B------:R-:W-:Y:S01]  /*12870*/  FMNMX.FTZ R2, R46, R175, !PT ;  /* 0x000000af2e027209 */ /* 0x000fe20007810000 */
[----:B------:R-:W-:Y:S01]  /*12880*/  VIADD R175, R239, 0x76cf5d0a ;  /* 0x76cf5d0aefaf7836 */ /* 0x000fe20000000000 */
[----:B------:R-:W-:Y:S01]  /*12890*/  FMNMX.FTZ R0, R60, R171, !PT ;  /* 0x000000ab3c007209 */ /* 0x000fe20007810000 */
[----:B------:R-:W-:Y:S01]  /*128a0*/  FMUL.FTZ R211, R3, UR4 ;  /* 0x0000000403d37c20 */ /* 0x000fe20008410000 */
[----:B------:R-:W-:Y:S02]  /*128b0*/  FMNMX.FTZ R171, R47, R2, !PT ;  /* 0x000000022fab7209 */ /* 0x000fe40007810000 */
[----:B------:R-:W-:Y:S01]  /*128c0*/  FMNMX.FTZ R2, R61, R0, !PT ;  /* 0x000000003d027209 */ /* 0x000fe20007810000 */
[----:B------:R-:W-:Y:S01]  /*128d0*/  FADD.FTZ R0, -R164, R167 ;  /* 0x000000a7a4007221 */ /* 0x000fe20000010100 */
[----:B------:R-:W-:Y:S02]  /*128e0*/  FMNMX.FTZ R178, R58, R171, !PT ;  /* 0x000000ab3ab27209 */ /* 0x000fe40007810000 */
[--C-:B------:R-:W-:Y:S01]  /*128f0*/  LOP3.LUT R174, R247, R250, R173.reuse, 0x96, !PT ;  /* 0x000000faf7ae7212 */ /* 0x100fe200078e96ad */
[----:B------:R-:W-:Y:S01]  /*12900*/  FMUL.FTZ R168, R0, UR4 ;  /* 0x0000000400a87c20 */ /* 0x000fe20008410000 */
[----:B------:R-:W-:Y:S01]  /*12910*/  FMNMX.FTZ R171, R59, R178, !PT ;  /* 0x000000b23bab7209 */ /* 0x000fe20007810000 */
[----:B------:R-:W-:Y:S01]  /*12920*/  FADD.FTZ R0, -R3, R166 ;  /* 0x000000a603007221 */ /* 0x000fe20000010100 */
[----:B------:R-:W-:Y:S01]  /*12930*/  LOP3.LUT R172, R243, R250, R173, 0x96, !PT ;  /* 0x000000faf3ac7212 */ /* 0x000fe200078e96ad */
[----:B------:R-:W-:Y:S01]  /*12940*/  IMAD.WIDE.U32 R186, R174, -0x326172a9, RZ ;  /* 0xcd9e8d57aeba7825 */ /* 0x000fe200078e00ff */
[----:B------:R-:W-:Y:S01]  /*12950*/  FSETP.NEU.FTZ.AND P0, PT, R164, -INF , PT ;  /* 0xff800000a400780b */ /* 0x000fe20003f1d000 */
[----:B------:R-:W1:Y:S01]  /*12960*/  SHFL.BFLY PT, R173, R2, 0x2, 0x1f ;  /* 0x0c401f0002ad7f89 */ /* 0x000e6200000e0000 */
[--C-:B------:R-:W-:Y:S01]  /*12970*/  LOP3.LUT R166, R177, R244, R179.reuse, 0x96, !PT ;  /* 0x000000f4b1a67212 */ /* 0x100fe200078e96b3 */
[----:B------:R-:W-:Y:S01]  /*12980*/  FMUL.FTZ R167, R0, UR4 ;  /* 0x0000000400a77c20 */ /* 0x000fe20008410000 */
[----:B------:R-:W-:Y:S01]  /*12990*/  FMNMX.FTZ R0, R62, R171, !PT ;  /* 0x000000ab3e007209 */ /* 0x000fe20007810000 */
[----:B------:R-:W-:Y:S01]  /*129a0*/  IMAD.WIDE.U32 R184, R172, -0x326172a9, RZ ;  /* 0xcd9e8d57acb87825 */ /* 0x000fe200078e00ff */
[----:B------:R-:W-:Y:S01]  /*129b0*/  FSEL R212, R212, RZ, P0 ;  /* 0x000000ffd4d47208 */ /* 0x000fe20000000000 */
[----:B------:R-:W2:Y:S01]  /*129c0*/  MUFU.EX2 R168, R168 ;  /* 0x000000a800a87308 */ /* 0x000ea20000000800 */
[----:B------:R-:W-:Y:S02]  /*129d0*/  FMNMX.FTZ R171, R63, R0, !PT ;  /* 0x000000003fab7209 */ /* 0x000fe40007810000 */
[----:B------:R-:W-:Y:S01]  /*129e0*/  LOP3.LUT R172, R177, R248, R179, 0x96, !PT ;  /* 0x000000f8b1ac7212 */ /* 0x000fe200078e96b3 */
[--C-:B------:R-:W-:Y:S01]  /*129f0*/  FFMA.FTZ R193, R16, UR4, -R212.reuse ;  /* 0x0000000410c17c23 */ /* 0x100fe200080108d4 */
[-CC-:B------:R-:W-:Y:S01]  /*12a00*/  LOP3.LUT R174, R187, R176.reuse, R217.reuse, 0x96, !PT ;  /* 0x000000b0bbae7212 */ /* 0x180fe200078e96d9 */
[----:B------:R-:W3:Y:S01]  /*12a10*/  SHFL.BFLY PT, R0, R171, 0x2, 0x1f ;  /* 0x0c401f00ab007f89 */ /* 0x000ee200000e0000 */
[----:B------:R-:W-:Y:S01]  /*12a20*/  LOP3.LUT R16, R185, R176, R217, 0x96, !PT ;  /* 0x000000b0b9107212 */ /* 0x000fe200078e96d9 */
[----:B------:R-:W-:Y:S01]  /*12a30*/  IMAD.WIDE.U32 R208, R172, -0x2daee0ad, RZ ;  /* 0xd2511f53acd07825 */ /* 0x000fe200078e00ff */
[----:B------:R-:W-:Y:S01]  /*12a40*/  FSETP.NEU.FTZ.AND P0, PT, R3, -INF , PT ;  /* 0xff8000000300780b */ /* 0x000fe20003f1d000 */
[----:B------:R-:W-:Y:S02]  /*12a50*/  MUFU.EX2 R193, R193 ;  /* 0x000000c100c17308 */ /* 0x000fe40000000800 */
[--C-:B------:R-:W-:Y:S01]  /*12a60*/  FFMA.FTZ R188, R17, UR4, -R212.reuse ;  /* 0x0000000411bc7c23 */ /* 0x100fe200080108d4 */
[----:B------:R-:W-:Y:S01]  /*12a70*/  IMAD.WIDE.U32 R176, R166, -0x2daee0ad, RZ ;  /* 0xd2511f53a6b07825 */ /* 0x000fe200078e00ff */
[----:B------:R-:W-:Y:S03]  /*12a80*/  FSEL R211, R211, RZ, P0 ;  /* 0x000000ffd3d37208 */ /* 0x000fe60000000000 */
[----:B------:R-:W-:Y:S01]  /*12a90*/  FFMA.FTZ R199, R4, UR4, -R212 ;  /* 0x0000000404c77c23 */ /* 0x000fe200080108d4 */
[----:B------:R-:W-:Y:S01]  /*12aa0*/  IMAD.WIDE.U32 R16, R16, -0x2daee0ad, RZ ;  /* 0xd2511f5310107825 */ /* 0x000fe200078e00ff */
[----:B------:R-:W-:Y:S01]  /*12ab0*/  LOP3.LUT R166, R177, R242, R175, 0x96, !PT ;  /* 0x000000f2b1a67212 */ /* 0x000fe200078e96af */
[----:B------:R-:W4:Y:S01]  /*12ac0*/  MUFU.EX2 R188, R188 ;  /* 0x000000bc00bc7308 */ /* 0x000f220000000800 */
[----:B-1----:R-:W-:Y:S01]  /*12ad0*/  FMNMX.FTZ R2, R2, R173, !PT ;  /* 0x000000ad02027209 */ /* 0x002fe20007810000 */
[----:B------:R-:W-:Y:S04]  /*12ae0*/  IMAD.WIDE.U32 R172, R174, -0x2daee0ad, RZ ;  /* 0xd2511f53aeac7825 */ /* 0x000fe800078e00ff */
[----:B------:R-:W-:Y:S01]  /*12af0*/  FFMA.FTZ R192, R18, UR4, -R211 ;  /* 0x0000000412c07c23 */ /* 0x000fe200080108d3 */
[--C-:B------:R-:W-:Y:S01]  /*12b00*/  LOP3.LUT R18, R17, R176, R219.reuse, 0x96, !PT ;  /* 0x000000b011127212 */ /* 0x100fe200078e96db */
[----:B------:R-:W-:Y:S01]  /*12b10*/  IMAD.WIDE.U32 R204, R166, -0x326172a9, RZ ;  /* 0xcd9e8d57a6cc7825 */ /* 0x000fe200078e00ff */
[----:B------:R-:W-:Y:S01]  /*12b20*/  LOP3.LUT R208, R173, R208, R219, 0x96, !PT ;  /* 0x000000d0add07212 */ /* 0x000fe200078e96db */
[----:B------:R-:W-:Y:S02]  /*12b30*/  MUFU.EX2 R199, R199 ;  /* 0x000000c700c77308 */ /* 0x000fe40000000800 */
[----:B------:R-:W-:Y:S01]  /*12b40*/  FFMA.FTZ R173, R19, UR4, -R211 ;  /* 0x0000000413ad7c23 */ /* 0x000fe200080108d3 */
[----:B------:R-:W-:Y:S01]  /*12b50*/  LOP3.LUT R174, R209, R246, R175, 0x96, !PT ;  /* 0x000000f6d1ae7212 */ /* 0x000fe200078e96af */
[----:B------:R-:W1:Y:S01]  /*12b60*/  SHFL.BFLY PT, R19, R2, 0x1, 0x1f ;  /* 0x0c201f0002137f89 */ /* 0x000e6200000e0000 */
[----:B---3--:R-:W-:Y:S01]  /*12b70*/  FMNMX.FTZ R17, R171, R0, !PT ;  /* 0x00000000ab117209 */ /* 0x008fe20007810000 */
[----:B------:R-:W-:Y:S01]  /*12b80*/  IMAD.WIDE.U32 R208, R208, -0x326172a9, RZ ;  /* 0xcd9e8d57d0d07825 */ /* 0x000fe200078e00ff */
[----:B------:R-:W-:Y:S03]  /*12b90*/  LOP3.LUT R4, R205, R184, R218, 0x96, !PT ;  /* 0x000000b8cd047212 */ /* 0x000fe600078e96da */
[----:B------:R3:W-:Y:S02]  /*12ba0*/  MUFU.EX2 R171, R173 ;  /* 0x000000ad00ab7308 */ /* 0x0007e40000000800 */
[----:B------:R-:W5:Y:S01]  /*12bb0*/  SHFL.BFLY PT, R0, R17, 0x1, 0x1f ;  /* 0x0c201f0011007f89 */ /* 0x000f6200000e0000 */
[----:B------:R-:W-:Y:S04]  /*12bc0*/  IMAD.WIDE.U32 R174, R174, -0x326172a9, RZ ;  /* 0xcd9e8d57aeae7825 */ /* 0x000fe800078e00ff */
[--C-:B------:R-:W-:Y:S01]  /*12bd0*/  FFMA.FTZ R200, R6, UR4, -R211.reuse ;  /* 0x0000000406c87c23 */ /* 0x100fe200080108d3 */
[----:B------:R-:W-:Y:S01]  /*12be0*/  FFMA.FTZ R195, R5, UR4, -R212 ;  /* 0x0000000405c37c23 */ /* 0x000fe200080108d4 */
[----:B------:R-:W-:Y:S01]  /*12bf0*/  IMAD.WIDE.U32 R190, R18, -0x326172a9, RZ ;  /* 0xcd9e8d5712be7825 */ /* 0x000fe200078e00ff */
[----:B------:R-:W-:Y:S01]  /*12c00*/  LOP3.LUT R18, R175, R186, R218, 0x96, !PT ;  /* 0x000000baaf127212 */ /* 0x000fe200078e96da */
[----:B------:R-:W-:Y:S01]  /*12c10*/  MUFU.EX2 R192, R192 ;  /* 0x000000c000c07308 */ /* 0x000fe20000000800 */
[--C-:B------:R-:W-:Y:S01]  /*12c20*/  LOP3.LUT R206, R209, R174, R216.reuse, 0x96, !PT ;  /* 0x000000aed1ce7212 */ /* 0x100fe200078e96d8 */
[----:B------:R-:W-:Y:S01]  /*12c30*/  FFMA.FTZ R197, R7, UR4, -R211 ;  /* 0x0000000407c57c23 */ /* 0x000fe200080108d3 */
[----:B------:R-:W-:Y:S01]  /*12c40*/  LOP3.LUT R204, R191, R204, R216, 0x96, !PT ;  /* 0x000000ccbfcc7212 */ /* 0x000fe200078e96d8 */
[----:B------:R-:W-:Y:S04]  /*12c50*/  IMAD.WIDE.U32 R174, R18, -0x2daee0ad, RZ ;  /* 0xd2511f5312ae7825 */ /* 0x000fe800078e00ff */
[C---:B--2---:R-:W-:Y:S01]  /*12c60*/  FMUL.FTZ R68, R168.reuse, R68 ;  /* 0x00000044a8447220 */ /* 0x044fe20000410000 */
[----:B------:R-:W-:Y:S01]  /*12c70*/  FMUL.FTZ R69, R168, R69 ;  /* 0x00000045a8457220 */ /* 0x000fe20000410000 */
[----:B------:R-:W-:Y:S01]  /*12c80*/  IMAD.WIDE.U32 R206, R206, -0x2daee0ad, RZ ;  /* 0xd2511f53cece7825 */ /* 0x000fe200078e00ff */
[--C-:B------:R-:W-:Y:S01]  /*12c90*/  LOP3.LUT R5, R175, R172, R215.reuse, 0x96, !PT ;  /* 0x000000acaf057212 */ /* 0x100fe200078e96d7 */
[----:B------:R-:W2:Y:S01]  /*12ca0*/  MUFU.EX2 R195, R195 ;  /* 0x000000c300c37308 */ /* 0x000ea20000000800 */
[----:B-1----:R-:W-:Y:S01]  /*12cb0*/  FMNMX.FTZ R2, R2, R19, !PT ;  /* 0x0000001302027209 */ /* 0x002fe20007810000 */
[----:B------:R-:W-:Y:S01]  /*12cc0*/  IMAD.WIDE.U32 R18, R4, -0x2daee0ad, RZ ;  /* 0xd2511f5304127825 */ /* 0x000fe200078e00ff */
[--C-:B------:R-:W-:Y:S02]  /*12cd0*/  LOP3.LUT R6, R207, R174, R214.reuse, 0x96, !PT ;  /* 0x000000aecf067212 */ /* 0x100fe400078e96d6 */
[C---:B------:R-:W-:Y:S01]  /*12ce0*/  FSETP.NEU.FTZ.AND P0, PT, R2.reuse, -INF , PT ;  /* 0xff8000000200780b */ /* 0x040fe20003f1d000 */
[----:B------:R-:W-:Y:S01]  /*12cf0*/  FMUL.FTZ R210, R2, UR4 ;  /* 0x0000000402d27c20 */ /* 0x000fe20008410000 */
[----:B-----5:R-:W-:Y:S01]  /*12d00*/  FMNMX.FTZ R0, R17, R0, !PT ;  /* 0x0000000011007209 */ /* 0x020fe20007810000 */
[----:B------:R-:W-:Y:S01]  /*12d10*/  IMAD.WIDE.U32 R204, R204, -0x2daee0ad, RZ ;  /* 0xd2511f53cccc7825 */ /* 0x000fe200078e00ff */
[----:B------:R-:W-:Y:S01]  /*12d20*/  LOP3.LUT R7, R19, R16, R215, 0x96, !PT ;  /* 0x0000001013077212 */ /* 0x000fe200078e96d7 */
[----:B------:R-:W-:Y:S01]  /*12d30*/  MUFU.EX2 R200, R200 ;  /* 0x000000c800c87308 */ /* 0x000fe20000000800 */
[----:B------:R-:W-:Y:S01]  /*12d40*/  FSEL R210, R210, RZ, P0 ;  /* 0x000000ffd2d27208 */ /* 0x000fe20000000000 */
[----:B------:R-:W-:Y:S01]  /*12d50*/  FMUL.FTZ R203, R0, UR4 ;  /* 0x0000000400cb7c20 */ /* 0x000fe20008410000 */
[----:B------:R-:W-:Y:S01]  /*12d60*/  LOP3.LUT R4, R205, R18, R214, 0x96, !PT ;  /* 0x00000012cd047212 */ /* 0x000fe200078e96d6 */
[----:B------:R-:W-:Y:S01]  /*12d70*/  IMAD.WIDE.U32 R16, R6, -0x326172a9, RZ ;  /* 0xcd9e8d5706107825 */ /* 0x000fe200078e00ff */
[----:B------:R-:W-:Y:S03]  /*12d80*/  FSETP.NEU.FTZ.AND P0, PT, R0, -INF , PT ;  /* 0xff8000000000780b */ /* 0x000fe60003f1d000 */
[----:B------:R-:W-:Y:S01]  /*12d90*/  FFMA.FTZ R201, R8, UR4, -R210 ;  /* 0x0000000408c97c23 */ /* 0x000fe200080108d2 */
[----:B------:R-:W-:Y:S01]  /*12da0*/  IMAD.WIDE.U32 R180, R5, -0x326172a9, RZ ;  /* 0xcd9e8d5705b47825 */ /* 0x000fe200078e00ff */
[----:B------:R-:W-:Y:S01]  /*12db0*/  FSEL R203, R203, RZ, P0 ;  /* 0x000000ffcbcb7208 */ /* 0x000fe20000000000 */
[----:B------:R-:W-:Y:S01]  /*12dc0*/  MUFU.EX2 R197, R197 ;  /* 0x000000c500c57308 */ /* 0x000fe20000000800 */
[----:B------:R-:W-:Y:S01]  /*12dd0*/  LOP3.LUT R18, R16, 0xffff, RZ, 0xc0, !PT ;  /* 0x0000ffff10127812 */ /* 0x000fe200078ec0ff */
[----:B---3--:R-:W-:Y:S01]  /*12de0*/  IMAD.WIDE.U32 R172, R4, -0x326172a9, RZ ;  /* 0xcd9e8d5704ac7825 */ /* 0x008fe200078e00ff */
[--C-:B------:R-:W-:Y:S02]  /*12df0*/  SHF.R.U32.HI R4, RZ, 0x10, R16.reuse ;  /* 0x00000010ff047819 */ /* 0x100fe40000011610 */
[----:B------:R-:W-:Y:S01]  /*12e00*/  LOP3.LUT R6, R17, R180, R213, 0x96, !PT ;  /* 0x000000b411067212 */ /* 0x000fe200078e96d5 */
[----:B------:R-:W-:Y:S04]  /*12e10*/  IMAD.WIDE.U32 R178, R7, -0x326172a9, RZ ;  /* 0xcd9e8d5707b27825 */ /* 0x000fe800078e00ff */
[--C-:B------:R-:W-:Y:S01]  /*12e20*/  FFMA.FTZ R202, R10, UR4, -R203.reuse ;  /* 0x000000040aca7c23 */ /* 0x100fe200080108cb */
[----:B------:R-:W-:Y:S01]  /*12e30*/  MUFU.EX2 R201, R201 ;  /* 0x000000c900c97308 */ /* 0x000fe20000000800 */
[----:B------:R-:W-:Y:S01]  /*12e40*/  LOP3.LUT R10, R4, 0xff, RZ, 0xc0, !PT ;  /* 0x000000ff040a7812 */ /* 0x000fe200078ec0ff */
[----:B------:R-:W-:Y:S01]  /*12e50*/  FFMA.FTZ R194, R11, UR4, -R203 ;  /* 0x000000040bc27c23 */ /* 0x000fe200080108cb */
[----:B------:R-:W-:Y:S01]  /*12e60*/  LOP3.LUT R5, R16, 0xff, RZ, 0xc0, !PT ;  /* 0x000000ff10057812 */ /* 0x000fe200078ec0ff */
[----:B------:R-:W-:Y:S01]  /*12e70*/  IMAD.MOV.U32 R19, RZ, RZ, R191 ;  /* 0x000000ffff137224 */ /* 0x000fe200078e00bf */
[----:B------:R-:W-:Y:S01]  /*12e80*/  SHF.R.U32.HI R175, RZ, 0x18, R16 ;  /* 0x00000018ffaf7819 */ /* 0x000fe20000011610 */
[----:B------:R-:W-:Y:S01]  /*12e90*/  FFMA.FTZ R191, R15, UR4, -R203 ;  /* 0x000000040fbf7c23 */ /* 0x000fe200080108cb */
[----:B------:R-:W-:Y:S01]  /*12ea0*/  LOP3.LUT R4, R173, R178, R213, 0x96, !PT ;  /* 0x000000b2ad047212 */ /* 0x000fe200078e96d5 */
[----:B------:R-:W-:Y:S01]  /*12eb0*/  IMAD.MOV.U32 R17, RZ, RZ, R181 ;  /* 0x000000ffff117224 */ /* 0x000fe200078e00b5 */
[----:B------:R-:W-:Y:S01]  /*12ec0*/  LOP3.LUT R16, R172, 0xffff, RZ, 0xc0, !PT ;  /* 0x0000ffffac107812 */ /* 0x000fe200078ec0ff */
[----:B------:R-:W-:Y:S01]  /*12ed0*/  FFMA.FTZ R198, R9, UR4, -R210 ;  /* 0x0000000409c67c23 */ /* 0x000fe200080108d2 */
[----:B------:R-:W-:Y:S01]  /*12ee0*/  SHF.R.U32.HI R18, RZ, 0x8, R18 ;  /* 0x00000008ff127819 */ /* 0x000fe20000011612 */
[----:B------:R-:W-:Y:S01]  /*12ef0*/  FFMA.FTZ R196, R12, UR4, -R210 ;  /* 0x000000040cc47c23 */ /* 0x000fe200080108d2 */
[----:B------:R-:W-:Y:S01]  /*12f00*/  SHF.R.U32.HI R173, RZ, 0x10, R6 ;  /* 0x00000010ffad7819 */ /* 0x000fe20000011606 */
[----:B------:R-:W-:Y:S01]  /*12f10*/  FFMA.FTZ R189, R13, UR4, -R210 ;  /* 0x000000040dbd7c23 */ /* 0x000fe200080108d2 */
[----:B------:R-:W-:Y:S01]  /*12f20*/  SHF.R.U32.HI R8, RZ, 0x10, R172 ;  /* 0x00000010ff087819 */ /* 0x000fe200000116ac */
[----:B------:R-:W-:Y:S01]  /*12f30*/  MUFU.EX2 R198, R198 ;  /* 0x000000c600c67308 */ /* 0x000fe20000000800 */
[----:B------:R-:W-:Y:S01]  /*12f40*/  PRMT R175, R10, 0x5410, R175 ;  /* 0x000054100aaf7816 */ /* 0x000fe200000000af */
[----:B------:R-:W-:Y:S01]  /*12f50*/  IMAD.MOV.U32 R12, RZ, RZ, R186 ;  /* 0x000000ffff0c7224 */ /* 0x000fe200078e00ba */
[----:B------:R-:W-:Y:S01]  /*12f60*/  PRMT R5, R5, 0x5410, R18 ;  /* 0x0000541005057816 */ /* 0x000fe20000000012 */
[----:B------:R-:W-:Y:S01]  /*12f70*/  IMAD.MOV.U32 R13, RZ, RZ, R187 ;  /* 0x000000ffff0d7224 */ /* 0x000fe200078e00bb */
[----:B------:R-:W-:Y:S01]  /*12f80*/  LOP3.LUT R11, R6, 0xff, RZ, 0xc0, !PT ;  /* 0x000000ff060b7812 */ /* 0x000fe200078ec0ff */
[----:B------:R-:W-:Y:S01]  /*12f90*/  FMUL.FTZ R80, R168, R80 ;  /* 0x00000050a8507220 */ /* 0x000fe20000410000 */
[----:B------:R-:W-:Y:S03]  /*12fa0*/  LOP3.LUT R10, R6, 0xffff, RZ, 0xc0, !PT ;  /* 0x0000ffff060a7812 */ /* 0x000fe600078ec0ff */
[----:B------:R-:W-:Y:S01]  /*12fb0*/  MUFU.EX2 R196, R196 ;  /* 0x000000c400c47308 */ /* 0x000fe20000000800 */
[----:B------:R-:W-:Y:S01]  /*12fc0*/  SHF.R.U32.HI R6, RZ, 0x18, R6 ;  /* 0x00000018ff067819 */ /* 0x000fe20000011606 */
[C---:B------:R-:W-:Y:S01]  /*12fd0*/  FMUL.FTZ R81, R168.reuse, R81 ;  /* 0x00000051a8517220 */ /* 0x040fe20000410000 */
[----:B------:R-:W-:Y:S01]  /*12fe0*/  LOP3.LUT R173, R173, 0xff, RZ, 0xc0, !PT ;  /* 0x000000ffadad7812 */ /* 0x000fe200078ec0ff */
[C---:B------:R-:W-:Y:S01]  /*12ff0*/  FMUL.FTZ R84, R168.reuse, R84 ;  /* 0x00000054a8547220 */ /* 0x040fe20000410000 */
[----:B------:R-:W-:Y:S01]  /*13000*/  SHF.R.U32.HI R183, RZ, 0x18, R172 ;  /* 0x00000018ffb77819 */ /* 0x000fe200000116ac */
[----:B------:R-:W-:Y:S01]  /*13010*/  FMUL.FTZ R85, R168, R85 ;  /* 0x00000055a8557220 */ /* 0x000fe20000410000 */
[----:B------:R-:W-:Y:S03]  /*13020*/  LOP3.LUT R8, R8, 0xff, RZ, 0xc0, !PT ;  /* 0x000000ff08087812 */ /* 0x000fe600078ec0ff */
[----:B------:R-:W-:Y:S01]  /*13030*/  MUFU.EX2 R189, R189 ;  /* 0x000000bd00bd7308 */ /* 0x000fe20000000800 */
[----:B------:R-:W-:Y:S01]  /*13040*/  MOV R18, R190 ;  /* 0x000000be00127202 */ /* 0x000fe20000000f00 */
[----:B------:R-:W-:Y:S01]  /*13050*/  FFMA.FTZ R190, R14, UR4, -R203 ;  /* 0x000000040ebe7c23 */ /* 0x000fe200080108cb */
[--C-:B------:R-:W-:Y:S01]  /*13060*/  HSET2.LE.AND R174, R5, R240.reuse, PT ;  /* 0x000000f005ae7233 */ /* 0x100fe20003803000 */
[----:B------:R-:W-:Y:S01]  /*13070*/  IMAD.MOV.U32 R14, RZ, RZ, R178 ;  /* 0x000000ffff0e7224 */ /* 0x000fe200078e00b2 */
[----:B------:R-:W-:Y:S01]  /*13080*/  PRMT R173, R173, 0x5410, R6 ;  /* 0x00005410adad7816 */ /* 0x000fe20000000006 */
[----:B------:R-:W-:Y:S01]  /*13090*/  FMUL.FTZ R96, R168, R96 ;  /* 0x00000060a8607220 */ /* 0x000fe20000410000 */
[----:B------:R-:W-:Y:S03]  /*130a0*/  MOV R15, R179 ;  /* 0x000000b3000f7202 */ /* 0x000fe60000000f00 */
[----:B------:R-:W-:Y:S01]  /*130b0*/  MUFU.EX2 R190, R190 ;  /* 0x000000be00be7308 */ /* 0x000fe20000000800 */
[----:B----4-:R-:W-:Y:S01]  /*130c0*/  F2FP.F16.F32.PACK_AB R5, R188, R193 ;  /* 0x000000c1bc05723e */ /* 0x010fe200000000ff */
[----:B------:R-:W1:Y:S01]  /*130d0*/  LDSM.16.MT88.4 R176, [R221+0x9000] ;  /* 0x00900000ddb0783b */ /* 0x000e620000004200 */
[----:B------:R-:W-:Y:S01]  /*130e0*/  PRMT R183, R8, 0x5410, R183 ;  /* 0x0000541008b77816 */ /* 0x000fe200000000b7 */
[----:B------:R-:W-:Y:S01]  /*130f0*/  FMUL.FTZ R97, R168, R97 ;  /* 0x00000061a8617220 */ /* 0x000fe20000410000 */
[----:B------:R-:W-:Y:S01]  /*13100*/  LOP3.LUT R6, R4, 0xffff, RZ, 0xc0, !PT ;  /* 0x0000ffff04067812 */ /* 0x000fe200078ec0ff */
[----:B------:R-:W-:Y:S01]  /*13110*/  FMUL.FTZ R100, R168, R100 ;  /* 0x00000064a8647220 */ /* 0x000fe20000410000 */
[----:B------:R-:W-:Y:S03]  /*13120*/  SHF.R.U32.HI R8, RZ, 0x10, R4 ;  /* 0x00000010ff087819 */ /* 0x000fe60000011604 */
[----:B------:R-:W-:Y:S01]  /*13130*/  MUFU.EX2 R191, R191 ;  /* 0x000000bf00bf7308 */ /* 0x000fe20000000800 */
[----:B------:R-:W-:Y:S01]  /*13140*/  LOP3.LUT R174, R174, R5, RZ, 0xc0, !PT ;  /* 0x00000005aeae7212 */ /* 0x000fe200078ec0ff */
[----:B------:R-:W-:Y:S01]  /*13150*/  FADD.FTZ R5, -R2, R165 ;  /* 0x000000a502057221 */ /* 0x000fe20000010100 */
[----:B------:R-:W-:Y:S01]  /*13160*/  LOP3.LUT R9, R4, 0xff, RZ, 0xc0, !PT ;  /* 0x000000ff04097812 */ /* 0x000fe200078ec0ff */
[C---:B------:R-:W-:Y:S01]  /*13170*/  FMUL.FTZ R101, R168.reuse, R101 ;  /* 0x00000065a8657220 */ /* 0x040fe20000410000 */
[----:B------:R-:W-:Y:S01]  /*13180*/  SHF.R.U32.HI R6, RZ, 0x8, R6 ;  /* 0x00000008ff067819 */ /* 0x000fe20000011606 */
[----:B------:R-:W-:Y:S01]  /*13190*/  FMUL.FTZ R108, R168, R108 ;  /* 0x0000006ca86c7220 */ /* 0x000fe20000410000 */
[----:B------:R-:W-:Y:S03]  /*131a0*/  SHF.R.U32.HI R181, RZ, 0x18, R4 ;  /* 0x00000018ffb57819 */ /* 0x000fe60000011604 */
[----:B------:R-:W3:Y:S01]  /*131b0*/  MUFU.EX2 R167, R167 ;  /* 0x000000a700a77308 */ /* 0x000ee20000000800 */
[----:B------:R-:W-:Y:S01]  /*131c0*/  LOP3.LUT R4, R8, 0xff, RZ, 0xc0, !PT ;  /* 0x000000ff08047812 */ /* 0x000fe200078ec0ff */
[----:B------:R-:W-:Y:S01]  /*131d0*/  FMUL.FTZ R109, R168, R109 ;  /* 0x0000006da86d7220 */ /* 0x000fe20000410000 */
[----:B------:R-:W-:Y:S01]  /*131e0*/  PRMT R9, R9, 0x5410, R6 ;  /* 0x0000541009097816 */ /* 0x000fe20000000006 */
[----:B------:R-:W-:Y:S01]  /*131f0*/  FMUL.FTZ R6, R5, UR4 ;  /* 0x0000000405067c20 */ /* 0x000fe20008410000 */
[----:B------:R-:W-:Y:S01]  /*13200*/  PRMT R181, R4, 0x5410, R181 ;  /* 0x0000541004b57816 */ /* 0x000fe200000000b5 */
[----:B------:R-:W-:Y:S01]  /*13210*/  FADD.FTZ R4, -R0, R169 ;  /* 0x000000a900047221 */ /* 0x000fe20000010100 */
[----:B------:R-:W-:Y:S03]  /*13220*/  SHF.R.U32.HI R10, RZ, 0x8, R10 ;  /* 0x00000008ff0a7819 */ /* 0x000fe6000001160a */
[----:B------:R-:W4:Y:S01]  /*13230*/  MUFU.EX2 R166, R6 ;  /* 0x0000000600a67308 */ /* 0x000f220000000800 */
[----:B------:R-:W-:Y:S01]  /*13240*/  LOP3.LUT R7, R172, 0xff, RZ, 0xc0, !PT ;  /* 0x000000ffac077812 */ /* 0x000fe200078ec0ff */
[----:B------:R-:W-:Y:S01]  /*13250*/  FMUL.FTZ R4, R4, UR4 ;  /* 0x0000000404047c20 */ /* 0x000fe20008410000 */
[----:B------:R-:W-:Y:S01]  /*13260*/  PRMT R11, R11, 0x5410, R10 ;  /* 0x000054100b0b7816 */ /* 0x000fe2000000000a */
[----:B------:R-:W-:Y:S01]  /*13270*/  FFMA.FTZ R169, R32, UR4, -R212 ;  /* 0x0000000420a97c23 */ /* 0x000fe200080108d4 */
[----:B------:R-:W-:Y:S01]  /*13280*/  SHF.R.U32.HI R16, RZ, 0x8, R16 ;  /* 0x00000008ff107819 */ /* 0x000fe20000011610 */
[----:B------:R-:W-:Y:S01]  /*13290*/  FMUL.FTZ R112, R168, R112 ;  /* 0x00000070a8707220 */ /* 0x000fe20000410000 */
[----:B--2---:R-:W-:Y:S03]  /*132a0*/  F2FP.F16.F32.PACK_AB R5, R195, R199 ;  /* 0x000000c7c305723e */ /* 0x004fe600000000ff */
[----:B------:R2:W5:Y:S01]  /*132b0*/  MUFU.EX2 R165, R4 ;  /* 0x0000000400a57308 */ /* 0x0005620000000800 */
[--C-:B------:R-:W-:Y:S01]  /*132c0*/  HSET2.LE.AND R172, R11, R240.reuse, PT ;  /* 0x000000f00bac7233 */ /* 0x100fe20003803000 */
[----:B------:R-:W-:Y:S01]  /*132d0*/  IMAD.MOV.U32 R11, RZ, RZ, R185 ;  /* 0x000000ffff0b7224 */ /* 0x000fe200078e00b9 */
[----:B------:R-:W-:Y:S01]  /*132e0*/  PRMT R7, R7, 0x5410, R16 ;  /* 0x0000541007077816 */ /* 0x000fe20000000010 */
[----:B------:R-:W-:Y:S01]  /*132f0*/  IMAD.MOV.U32 R16, RZ, RZ, R180 ;  /* 0x000000ffff107224 */ /* 0x000fe200078e00b4 */
[--C-:B------:R-:W-:Y:S01]  /*13300*/  HSET2.LE.AND R175, R175, R240.reuse, PT ;  /* 0x000000f0afaf7233 */ /* 0x100fe20003803000 */
[----:B---3--:R-:W-:Y:S01]  /*13310*/  FMUL.FTZ R70, R167, R70 ;  /* 0x00000046a7467220 */ /* 0x008fe20000410000 */
[----:B------:R-:W-:Y:S03]  /*13320*/  F2FP.F16.F32.PACK_AB R10, R171, R192 ;  /* 0x000000c0ab0a723e */ /* 0x000fe600000000ff */
[----:B------:R-:W-:Y:S01]  /*13330*/  MUFU.EX2 R202, R202 ;  /* 0x000000ca00ca7308 */ /* 0x000fe20000000800 */
[----:B------:R-:W-:Y:S01]  /*13340*/  LOP3.LUT R172, R172, R5, RZ, 0xc0, !PT ;  /* 0x00000005acac7212 */ /* 0x000fe200078ec0ff */
[----:B------:R-:W-:Y:S01]  /*13350*/  FMUL.FTZ R71, R167, R71 ;  /* 0x00000047a7477220 */ /* 0x000fe20000410000 */
[--C-:B------:R-:W-:Y:S01]  /*13360*/  HSET2.LE.AND R182, R7, R240.reuse, PT ;  /* 0x000000f007b67233 */ /* 0x100fe20003803000 */
[C---:B----4-:R-:W-:Y:S01]  /*13370*/  FMUL.FTZ R72, R166.reuse, R72 ;  /* 0x00000048a6487220 */ /* 0x050fe20000410000 */
[--C-:B------:R-:W-:Y:S01]  /*13380*/  HSET2.LE.AND R183, R183, R240.reuse, PT ;  /* 0x000000f0b7b77233 */ /* 0x100fe20003803000 */
[----:B------:R-:W-:Y:S01]  /*13390*/  FMUL.FTZ R73, R166, R73 ;  /* 0x00000049a6497220 */ /* 0x000fe20000410000 */
[--C-:B------:R-:W-:Y:S03]  /*133a0*/  HSET2.LE.AND R180, R9, R240.reuse, PT ;  /* 0x000000f009b47233 */ /* 0x100fe60003803000 */
[----:B------:R-:W3:Y:S01]  /*133b0*/  MUFU.EX2 R194, R194 ;  /* 0x000000c200c27308 */ /* 0x000ee20000000800 */
[--C-:B------:R-:W-:Y:S01]  /*133c0*/  HSET2.LE.AND R173, R173, R240.reuse, PT ;  /* 0x000000f0adad7233 */ /* 0x100fe20003803000 */
[----:B--2---:R-:W-:Y:S01]  /*133d0*/  FMUL.FTZ R4, R168, R160 ;  /* 0x000000a0a8047220 */ /* 0x004fe20000410000 */
[----:B------:R-:W-:Y:S01]  /*133e0*/  F2FP.F16.F32.PACK_AB R7, R198, R201 ;  /* 0x000000c9c607723e */ /* 0x000fe200000000ff */
[C---:B------:R-:W-:Y:S01]  /*133f0*/  FMUL.FTZ R9, R166.reuse, R157 ;  /* 0x0000009da6097220 */ /* 0x040fe20000410000 */
[----:B------:R-:W-:Y:S01]  /*13400*/  F2FP.F16.F32.PACK_AB R5, R189, R196 ;  /* 0x000000c4bd05723e */ /* 0x000fe200000000ff */
[----:B-----5:R-:W-:Y:S01]  /*13410*/  FMUL.FTZ R74, R165, R74 ;  /* 0x0000004aa54a7220 */ /* 0x020fe20000410000 */
[----:B------:R-:W-:Y:S01]  /*13420*/  F2FP.F16.F32.PACK_AB R6, R191, R190 ;  /* 0x000000bebf06723e */ /* 0x000fe200000000ff */
[----:B------:R-:W-:Y:S01]  /*13430*/  FMUL.FTZ R75, R165, R75 ;  /* 0x0000004ba54b7220 */ /* 0x000fe20000410000 */
[----:B------:R-:W-:Y:S01]  /*13440*/  F2FP.F16.F32.PACK_AB R8, R197, R200 ;  /* 0x000000c8c508723e */ /* 0x000fe200000000ff */
[----:B------:R-:W-:Y:S01]  /*13450*/  FMUL.FTZ R76, R166, R76 ;  /* 0x0000004ca64c7220 */ /* 0x000fe20000410000 */
[----:B------:R-:W-:Y:S01]  /*13460*/  LOP3.LUT R175, R175, R10, RZ, 0xc0, !PT ;  /* 0x0000000aafaf7212 */ /* 0x000fe200078ec0ff */
[----:B------:R-:W-:Y:S01]  /*13470*/  IMAD.MOV.U32 R10, RZ, RZ, R184 ;  /* 0x000000ffff0a7224 */ /* 0x000fe200078e00b8 */
[----:B------:R-:W-:Y:S01]  /*13480*/  LOP3.LUT R180, R180, R7, RZ, 0xc0, !PT ;  /* 0x00000007b4b47212 */ /* 0x000fe200078ec0ff */
[----:B------:R-:W-:Y:S01]  /*13490*/  FMUL.FTZ R7, R167, R163 ;  /* 0x000000a3a7077220 */ /* 0x000fe20000410000 */
[----:B------:R-:W-:Y:S01]  /*134a0*/  LOP3.LUT R182, R182, R5, RZ, 0xc0, !PT ;  /* 0x00000005b6b67212 */ /* 0x000fe200078ec0ff */
[----:B------:R-:W-:Y:S01]  /*134b0*/  FMUL.FTZ R5, R168, R161 ;  /* 0x000000a1a8057220 */ /* 0x000fe20000410000 */
[----:B------:R-:W-:Y:S01]  /*134c0*/  LOP3.LUT R183, R183, R6, RZ, 0xc0, !PT ;  /* 0x00000006b7b77212 */ /* 0x000fe200078ec0ff */
[----:B------:R-:W-:Y:S01]  /*134d0*/  FMUL.FTZ R6, R167, R162 ;  /* 0x000000a2a7067220 */ /* 0x000fe20000410000 */
[----:B------:R-:W-:Y:S01]  /*134e0*/  LOP3.LUT R173, R173, R8, RZ, 0xc0, !PT ;  /* 0x00000008adad7212 */ /* 0x000fe200078ec0ff */
[----:B------:R-:W2:Y:S01]  /*134f0*/  LDSM.16.MT88.4 R184, [R170+0x9000] ;  /* 0x00900000aab8783b */ /* 0x000ea20000004200 */
[--C-:B------:R-:W-:Y:S01]  /*13500*/  HSET2.LE.AND R181, R181, R240.reuse, PT ;  /* 0x000000f0b5b57233 */ /* 0x100fe20003803000 */
[----:B------:R-:W-:Y:S01]  /*13510*/  IMAD.MOV.U32 R161, RZ, RZ, R11 ;  /* 0x000000ffffa17224 */ /* 0x000fe200078e000b */
[----:B---3--:R-:W-:Y:S01]  /*13520*/  F2FP.F16.F32.PACK_AB R8, R194, R202 ;  /* 0x000000cac208723e */ /* 0x008fe200000000ff */
[----:B------:R-:W-:Y:S01]  /*13530*/  FMUL.FTZ R11, R165, R159 ;  /* 0x0000009fa50b7220 */ /* 0x000fe20000410000 */
[----:B------:R-:W-:Y:S01]  /*13540*/  MOV R160, R10 ;  /* 0x0000000a00a07202 */ /* 0x000fe20000000f00 */
[-C--:B-1----:R-:W-:Y:S01]  /*13550*/  HMMA.16816.F32 R4, R172, R176.reuse, R4 ;  /* 0x000000b0ac04723c */ /* 0x082fe20000001804 */
[----:B------:R-:W-:Y:S04]  /*13560*/  MUFU.EX2 R169, R169 ;  /* 0x000000a900a97308 */ /* 0x000fe80000000800 */
[----:B------:R-:W-:Y:S01]  /*13570*/  LOP3.LUT R181, R181, R8, RZ, 0xc0, !PT ;  /* 0x00000008b5b57212 */ /* 0x000fe200078ec0ff */
[----:B------:R-:W-:Y:S01]  /*13580*/  FMUL.FTZ R8, R166, R156 ;  /* 0x0000009ca6087220 */ /* 0x000fe20000410000 */
[----:B------:R-:W-:Y:S01]  /*13590*/  FMUL.FTZ R10, R165, R158 ;  /* 0x0000009ea50a7220 */ /* 0x000fe20000410000 */
[----:B------:R-:W-:Y:S03]  /*135a0*/  FFMA.FTZ R60, R60, UR4, -R210 ;  /* 0x000000043c3c7c23 */ /* 0x000fe600080108d2 */
[--C-:B------:R-:W-:Y:S01]  /*135b0*/  FFMA.FTZ R58, R58, UR4, -R203.reuse ;  /* 0x000000043a3a7c23 */ /* 0x100fe200080108cb */
[----:B------:R-:W-:Y:S01]  /*135c0*/  FFMA.FTZ R59, R59, UR4, -R203 ;  /* 0x000000043b3b7c23 */ /* 0x000fe200080108cb */
[----:B------:R-:W-:Y:S01]  /*135d0*/  IMAD.MOV.U32 R158, RZ, RZ, R16 ;  /* 0x000000ffff9e7224 */ /* 0x000fe200078e0010 */
[C---:B------:R-:W-:Y:S04]  /*135e0*/  HMMA.16816.F32 R8, R180.reuse, R176, R8 ;  /* 0x000000b0b408723c */ /* 0x040fe80000001808 */
[----:B------:R-:W-:Y:S02]  /*135f0*/  IMAD.MOV.U32 R163, RZ, RZ, R13 ;  /* 0x000000ffffa37224 */ /* 0x000fe400078e000d */
[C---:B------:R-:W-:Y:S01]  /*13600*/  FMUL.FTZ R13, R166.reuse, R153 ;  /* 0x00000099a60d7220 */ /* 0x040fe20000410000 */
[----:B------:R-:W-:Y:S04]  /*13610*/  IMAD.MOV.U32 R162, RZ, RZ, R12 ;  /* 0x000000ffffa27224 */ /* 0x000fe800078e000c */
[----:B------:R-:W-:Y:S01]  /*13620*/  FMUL.FTZ R12, R166, R152 ;  /* 0x00000098a60c7220 */ /* 0x000fe20000410000 */
[----:B------:R-:W-:Y:S01]  /*13630*/  MOV R152, R18 ;  /* 0x0000001200987202 */ /* 0x000fe20000000f00 */
[----:B------:R-:W-:Y:S01]  /*13640*/  IMAD.MOV.U32 R176, RZ, RZ, R162 ;  /* 0x000000ffffb07224 */ /* 0x000fe200078e00a2 */
[----:B------:R-:W-:Y:S01]  /*13650*/  MOV R177, R163 ;  /* 0x000000a300b17202 */ /* 0x000fe20000000f00 */
[----:B------:R-:W-:Y:S02]  /*13660*/  IMAD.MOV.U32 R162, RZ, RZ, R14 ;  /* 0x000000ffffa27224 */ /* 0x000fe400078e000e */
[C---:B------:R-:W-:Y:S01]  /*13670*/  FMUL.FTZ R14, R165.reuse, R154 ;  /* 0x0000009aa50e7220 */ /* 0x040fe20000410000 */
[----:B------:R-:W-:Y:S02]  /*13680*/  IMAD.MOV.U32 R163, RZ, RZ, R15 ;  /* 0x000000ffffa37224 */ /* 0x000fe400078e000f */
[----:B------:R-:W-:Y:S01]  /*13690*/  FMUL.FTZ R15, R165, R155 ;  /* 0x0000009ba50f7220 */ /* 0x000fe20000410000 */
[----:B------:R-:W-:Y:S02]  /*136a0*/  IMAD.MOV.U32 R153, RZ, RZ, R19 ;  /* 0x000000ffff997224 */ /* 0x000fe400078e0013 */
[C---:B------:R-:W-:Y:S01]  /*136b0*/  FMUL.FTZ R16, R168.reuse, R148 ;  /* 0x00000094a8107220 */ /* 0x040fe20000410000 */
[----:B------:R-:W-:Y:S02]  /*136c0*/  IMAD.MOV.U32 R159, RZ, RZ, R17 ;  /* 0x000000ffff9f7224 */ /* 0x000fe400078e0011 */
[----:B------:R-:W-:Y:S01]  /*136d0*/  FMUL.FTZ R17, R168, R149 ;  /* 0x00000095a8117220 */ /* 0x000fe20000410000 */
[C---:B------:R-:W-:Y:S01]  /*136e0*/  FMUL.FTZ R18, R167.reuse, R150 ;  /* 0x00000096a7127220 */ /* 0x040fe20000410000 */
[----:B------:R-:W-:Y:S01]  /*136f0*/  FMUL.FTZ R19, R167, R151 ;  /* 0x00000097a7137220 */ /* 0x000fe20000410000 */
[-C--:B------:R-:W-:Y:S01]  /*13700*/  HMMA.16816.F32 R12, R180, R178.reuse, R12 ;  /* 0x000000b2b40c723c */ /* 0x080fe2000000180c */
[----:B------:R-:W1:Y:S02]  /*13710*/  LDSM.16.MT88.4 R148, [R221+0xa000] ;  /* 0x00a00000dd94783b */ /* 0x000e640000004200 */
[----:B------:R-:W-:Y:S01]  /*13720*/  FMUL.FTZ R77, R166, R77 ;  /* 0x0000004da64d7220 */ /* 0x000fe20000410000 */
[C---:B------:R-:W-:Y:S01]  /*13730*/  FMUL.FTZ R78, R165.reuse, R78 ;  /* 0x0000004ea54e7220 */ /* 0x040fe20000410000 */
[----:B------:R-:W-:Y:S01]  /*13740*/  FMUL.FTZ R79, R165, R79 ;  /* 0x0000004fa54f7220 */ /* 0x000fe20000410000 */
[C---:B------:R-:W-:Y:S05]  /*13750*/  HMMA.16816.F32 R16, R172.reuse, R178, R16 ;  /* 0x000000b2ac10723c */ /* 0x040fea0000001810 */
[----:B------:R-:W-:Y:S01]  /*13760*/  VIADD R156, R238, 0x1715609d ;  /* 0x1715609dee9c7836 */ /* 0x000fe20000000000 */
[-C--:B--2---:R-:W-:Y:S05]  /*13770*/  HMMA.16816.F32 R68, R172, R184.reuse, R68 ;  /* 0x000000b8ac44723c */ /* 0x084fea0000001844 */
[--C-:B------:R-:W-:Y:S01]  /*13780*/  LOP3.LUT R162, R163, R152, R156.reuse, 0x96, !PT ;  /* 0x00000098a3a27212 */ /* 0x100fe200078e969c */
[C---:B------:R-:W-:Y:S01]  /*13790*/  HMMA.16816.F32 R72, R180.reuse, R184, R72 ;  /* 0x000000b8b448723c */ /* 0x040fe20000001848 */
[----:B------:R-:W2:Y:S04]  /*137a0*/  LDSM.16.MT88.4 R152, [R170+0xa000] ;  /* 0x00a00000aa98783b */ /* 0x000ea80000004200 */
[C---:B------:R-:W-:Y:S01]  /*137b0*/  FMUL.FTZ R82, R167.reuse, R82 ;  /* 0x00000052a7527220 */ /* 0x040fe20000410000 */
[-C--:B------:R-:W-:Y:S05]  /*137c0*/  HMMA.16816.F32 R76, R180, R186.reuse, R76 ;  /* 0x000000bab44c723c */ /* 0x080fea000000184c */
[C---:B------:R-:W-:Y:S01]  /*137d0*/  FMUL.FTZ R83, R167.reuse, R83 ;  /* 0x00000053a7537220 */ /* 0x040fe20000410000 */
[C---:B------:R-:W-:Y:S01]  /*137e0*/  FMUL.FTZ R86, R167.reuse, R86 ;  /* 0x00000056a7567220 */ /* 0x040fe20000410000 */
[----:B------:R-:W-:Y:S01]  /*137f0*/  FMUL.FTZ R87, R167, R87 ;  /* 0x00000057a7577220 */ /* 0x000fe20000410000 */
[C---:B------:R-:W-:Y:S03]  /*13800*/  FMUL.FTZ R88, R166.reuse, R88 ;  /* 0x00000058a6587220 */ /* 0x040fe60000410000 */
[C---:B------:R-:W-:Y:S01]  /*13810*/  FMUL.FTZ R89, R166.reuse, R89 ;  /* 0x00000059a6597220 */ /* 0x040fe20000410000 */
[C---:B------:R-:W-:Y:S04]  /*13820*/  HMMA.16816.F32 R80, R172.reuse, R186, R80 ;  /* 0x000000baac50723c */ /* 0x040fe80000001850 */
[C---:B------:R-:W-:Y:S01]  /*13830*/  FMUL.FTZ R90, R165.reuse, R90 ;  /* 0x0000005aa55a7220 */ /* 0x040fe20000410000 */
[C---:B------:R-:W-:Y:S01]  /*13840*/  FMUL.FTZ R91, R165.reuse, R91 ;  /* 0x0000005ba55b7220 */ /* 0x040fe20000410000 */
[-C--:B-1----:R-:W-:Y:S05]  /*13850*/  HMMA.16816.F32 R84, R172, R148.reuse, R84 ;  /* 0x00000094ac54723c */ /* 0x082fea0000001854 */
[C---:B------:R-:W-:Y:S01]  /*13860*/  FMUL.FTZ R92, R166.reuse, R92 ;  /* 0x0000005ca65c7220 */ /* 0x040fe20000410000 */
[C---:B------:R-:W-:Y:S05]  /*13870*/  HMMA.16816.F32 R88, R180.reuse, R148, R88 ;  /* 0x00000094b458723c */ /* 0x040fea0000001858 */
[C---:B------:R-:W-:Y:S01]  /*13880*/  FMUL.FTZ R93, R166.reuse, R93 ;  /* 0x0000005da65d7220 */ /* 0x040fe20000410000 */
[C---:B------:R-:W-:Y:S01]  /*13890*/  FMUL.FTZ R94, R165.reuse, R94 ;  /* 0x0000005ea55e7220 */ /* 0x040fe20000410000 */
[----:B------:R-:W-:Y:S01]  /*138a0*/  FMUL.FTZ R95, R165, R95 ;  /* 0x0000005fa55f7220 */ /* 0x000fe20000410000 */
[C---:B------:R-:W-:Y:S03]  /*138b0*/  FMUL.FTZ R98, R167.reuse, R98 ;  /* 0x00000062a7627220 */ /* 0x040fe60000410000 */
[----:B------:R-:W-:Y:S01]  /*138c0*/  FMUL.FTZ R99, R167, R99 ;  /* 0x00000063a7637220 */ /* 0x000fe20000410000 */
[----:B------:R-:W-:Y:S01]  /*138d0*/  FFMA.FTZ R178, R35, UR4, -R211 ;  /* 0x0000000423b27c23 */ /* 0x000fe200080108d3 */
[C---:B------:R-:W-:Y:S01]  /*138e0*/  FMUL.FTZ R32, R166.reuse, R144 ;  /* 0x00000090a6207220 */ /* 0x040fe20000410000 */
[-C--:B------:R-:W-:Y:S03]  /*138f0*/  HMMA.16816.F32 R92, R180, R150.reuse, R92 ;  /* 0x00000096b45c723c */ /* 0x080fe6000000185c */
[----:B------:R-:W-:Y:S01]  /*13900*/  FMUL.FTZ R35, R165, R147 ;  /* 0x00000093a5237220 */ /* 0x000fe20000410000 */
[C---:B------:R-:W-:Y:S01]  /*13910*/  FMUL.FTZ R104, R166.reuse, R104 ;  /* 0x00000068a6687220 */ /* 0x040fe20000410000 */
[----:B------:R-:W-:Y:S01]  /*13920*/  FMUL.FTZ R105, R166, R105 ;  /* 0x00000069a6697220 */ /* 0x000fe20000410000 */
[C---:B------:R-:W-:Y:S01]  /*13930*/  HMMA.16816.F32 R96, R172.reuse, R150, R96 ;  /* 0x00000096ac60723c */ /* 0x040fe20000001860 */
[----:B------:R-:W1:Y:S01]  /*13940*/  LDSM.16.MT88.4 R148, [R221+0xb000] ;  /* 0x00b00000dd94783b */ /* 0x000e620000004200 */
[----:B------:R-:W-:Y:S03]  /*13950*/  MUFU.EX2 R178, R178 ;  /* 0x000000b200b27308 */ /* 0x000fe60000000800 */
[C---:B------:R-:W-:Y:S01]  /*13960*/  FMUL.FTZ R102, R167.reuse, R102 ;  /* 0x00000066a7667220 */ /* 0x040fe20000410000 */
[----:B------:R-:W-:Y:S01]  /*13970*/  FMUL.FTZ R103, R167, R103 ;  /* 0x00000067a7677220 */ /* 0x000fe20000410000 */
[----:B------:R-:W-:Y:S01]  /*13980*/  LOP3.LUT R158, R159, R208, R156, 0x96, !PT ;  /* 0x000000d09f9e7212 */ /* 0x000fe200078e969c */
[----:B------:R-:W-:Y:S03]  /*13990*/  IMAD.MOV.U32 R208, RZ, RZ, R176 ;  /* 0x000000ffffd07224 */ /* 0x000fe600078e00b0 */
[----:B------:R-:W-:Y:S02]  /*139a0*/  IMAD.MOV.U32 R209, RZ, RZ, R177 ;  /* 0x000000ffffd17224 */ /* 0x000fe400078e00b1 */
[--C-:B------:R-:W-:Y:S01]  /*139b0*/  FFMA.FTZ R176, R33, UR4, -R212.reuse ;  /* 0x0000000421b07c23 */ /* 0x100fe200080108d4 */
[-C--:B--2---:R-:W-:Y:S03]  /*139c0*/  HMMA.16816.F32 R100, R172, R152.reuse, R100 ;  /* 0x00000098ac64723c */ /* 0x084fe60000001864 */
[----:B------:R-:W-:Y:S01]  /*139d0*/  FFMA.FTZ R177, R34, UR4, -R211 ;  /* 0x0000000422b17c23 */ /* 0x000fe200080108d3 */
[----:B------:R-:W-:Y:S01]  /*139e0*/  FMUL.FTZ R33, R166, R145 ;  /* 0x00000091a6217220 */ /* 0x000fe20000410000 */
[C---:B------:R-:W-:Y:S01]  /*139f0*/  FMUL.FTZ R34, R165.reuse, R146 ;  /* 0x00000092a5227220 */ /* 0x040fe20000410000 */
[C---:B------:R-:W-:Y:S01]  /*13a00*/  FMUL.FTZ R106, R165.reuse, R106 ;  /* 0x0000006aa56a7220 */ /* 0x040fe20000410000 */
[----:B------:R-:W-:Y:S01]  /*13a10*/  FMUL.FTZ R107, R165, R107 ;  /* 0x0000006ba56b7220 */ /* 0x000fe20000410000 */
[----:B------:R-:W-:Y:S01]  /*13a20*/  VIADD R157, R239, 0x646e171e ;  /* 0x646e171eef9d7836 */ /* 0x000fe20000000000 */
[----:B------:R-:W2:Y:S02]  /*13a30*/  MUFU.EX2 R176, R176 ;  /* 0x000000b000b07308 */ /* 0x000ea40000000800 */
[----:B------:R-:W-:Y:S01]  /*13a40*/  IMAD.WIDE.U32 R162, R162, -0x2daee0ad, RZ ;  /* 0xd2511f53a2a27825 */ /* 0x000fe200078e00ff */
[C---:B------:R-:W-:Y:S04]  /*13a50*/  HMMA.16816.F32 R32, R180.reuse, R152, R32 ;  /* 0x00000098b420723c */ /* 0x040fe80000001820 */
[C---:B------:R-:W-:Y:S01]  /*13a60*/  FMUL.FTZ R110, R167.reuse, R110 ;  /* 0x0000006ea76e7220 */ /* 0x040fe20000410000 */
[C---:B------:R-:W-:Y:S01]  /*13a70*/  FMUL.FTZ R111, R167.reuse, R111 ;  /* 0x0000006fa76f7220 */ /* 0x040fe20000410000 */
[-C--:B------:R-:W-:Y:S01]  /*13a80*/  HMMA.16816.F32 R104, R180, R154.reuse, R104 ;  /* 0x0000009ab468723c */ /* 0x080fe20000001868 */
[----:B------:R-:W3:Y:S04]  /*13a90*/  MUFU.EX2 R177, R177 ;  /* 0x000000b100b17308 */ /* 0x000ee80000000800 */
[----:B------:R-:W-:Y:S01]  /*13aa0*/  FMUL.FTZ R113, R168, R113 ;  /* 0x00000071a8717220 */ /* 0x000fe20000410000 */
[C---:B------:R-:W-:Y:S05]  /*13ab0*/  HMMA.16816.F32 R108, R172.reuse, R154, R108 ;  /* 0x0000009aac6c723c */ /* 0x040fea000000186c */
[C---:B------:R-:W-:Y:S01]  /*13ac0*/  FMUL.FTZ R114, R167.reuse, R114 ;  /* 0x00000072a7727220 */ /* 0x040fe20000410000 */
[----:B------:R-:W-:Y:S01]  /*13ad0*/  FMUL.FTZ R115, R167, R115 ;  /* 0x00000073a7737220 */ /* 0x000fe20000410000 */
[----:B------:R-:W-:Y:S01]  /*13ae0*/  LOP3.LUT R146, R162, 0xffff, RZ, 0xc0, !PT ;  /* 0x0000ffffa2927812 */ /* 0x000fe200078ec0ff */
[----:B------:R-:W-:Y:S03]  /*13af0*/  FFMA.FTZ R179, R20, UR4, -R212 ;  /* 0x0000000414b37c23 */ /* 0x000fe600080108d4 */
[----:B------:R-:W-:Y:S01]  /*13b00*/  IMAD.WIDE.U32 R158, R158, -0x2daee0ad, RZ ;  /* 0xd2511f539e9e7825 */ /* 0x000fe200078e00ff */
[----:B------:R-:W-:Y:S01]  /*13b10*/  MOV R184, R160 ;  /* 0x000000a000b87202 */ /* 0x000fe20000000f00 */
[-C--:B-1----:R-:W-:Y:S01]  /*13b20*/  HMMA.16816.F32 R112, R172, R148.reuse, R112 ;  /* 0x00000094ac70723c */ /* 0x082fe20000001870 */
[----:B------:R-:W-:Y:S02]  /*13b30*/  MUFU.EX2 R179, R179 ;  /* 0x000000b300b37308 */ /* 0x000fe40000000800 */
[C---:B------:R-:W-:Y:S01]  /*13b40*/  FMUL.FTZ R116, R166.reuse, R116 ;  /* 0x00000074a6747220 */ /* 0x040fe20000410000 */
[----:B------:R-:W-:Y:S01]  /*13b50*/  FMUL.FTZ R117, R166, R117 ;  /* 0x00000075a6757220 */ /* 0x000fe20000410000 */
[C---:B------:R-:W-:Y:S01]  /*13b60*/  FMUL.FTZ R118, R165.reuse, R118 ;  /* 0x00000076a5767220 */ /* 0x040fe20000410000 */
[C---:B------:R-:W-:Y:S01]  /*13b70*/  FMUL.FTZ R119, R165.reuse, R119 ;  /* 0x00000077a5777220 */ /* 0x040fe20000410000 */
[----:B------:R-:W-:Y:S01]  /*13b80*/  IMAD.MOV.U32 R185, RZ, RZ, R161 ;  /* 0x000000ffffb97224 */ /* 0x000fe200078e00a1 */
[----:B------:R-:W-:Y:S03]  /*13b90*/  LOP3.LUT R160, R158, 0xffff, RZ, 0xc0, !PT ;  /* 0x0000ffff9ea07812 */ /* 0x000fe600078ec0ff */
[----:B------:R-:W-:Y:S01]  /*13ba0*/  LOP3.LUT R145, R162, 0xff, RZ, 0xc0, !PT ;  /* 0x000000ffa2917812 */ /* 0x000fe200078ec0ff */
[----:B------:R-:W-:Y:S01]  /*13bb0*/  FFMA.FTZ R186, R22, UR4, -R211 ;  /* 0x0000000416ba7c23 */ /* 0x000fe200080108d3 */
[C---:B------:R-:W-:Y:S04]  /*13bc0*/  HMMA.16816.F32 R116, R180.reuse, R148, R116 ;  /* 0x00000094b474723c */ /* 0x040fe80000001874 */
[----:B------:R-:W-:Y:S01]  /*13bd0*/  SHF.R.U32.HI R20, RZ, 0x8, R146 ;  /* 0x00000008ff147819 */ /* 0x000fe20000011692 */
[----:B------:R-:W-:Y:S01]  /*13be0*/  FMUL.FTZ R22, R165, R142 ;  /* 0x0000008ea5167220 */ /* 0x000fe20000410000 */
[----:B------:R-:W-:Y:S01]  /*13bf0*/  SHF.R.U32.HI R161, RZ, 0x10, R158 ;  /* 0x00000010ffa17819 */ /* 0x000fe2000001169e */
[C---:B------:R-:W-:Y:S01]  /*13c00*/  FMUL.FTZ R120, R168.reuse, R120 ;  /* 0x00000078a8787220 */ /* 0x040fe20000410000 */
[--C-:B------:R-:W-:Y:S01]  /*13c10*/  SHF.R.U32.HI R144, RZ, 0x10, R162.reuse ;  /* 0x00000010ff907819 */ /* 0x100fe200000116a2 */
[----:B------:R-:W-:Y:S02]  /*13c20*/  MUFU.EX2 R186, R186 ;  /* 0x000000ba00ba7308 */ /* 0x000fe40000000800 */
[--C-:B------:R-:W-:Y:S01]  /*13c30*/  LOP3.LUT R206, R159, R206, R157.reuse, 0x96, !PT ;  /* 0x000000ce9fce7212 */ /* 0x100fe200078e969d */
[----:B------:R-:W-:Y:S01]  /*13c40*/  FMUL.FTZ R121, R168, R121 ;  /* 0x00000079a8797220 */ /* 0x000fe20000410000 */
[----:B------:R-:W-:Y:S01]  /*13c50*/  LOP3.LUT R205, R163, R204, R157, 0x96, !PT ;  /* 0x000000cca3cd7212 */ /* 0x000fe200078e969d */
[----:B------:R-:W-:Y:S01]  /*13c60*/  IMAD.MOV.U32 R163, RZ, RZ, R185 ;  /* 0x000000ffffa37224 */ /* 0x000fe200078e00b9 */
[----:B------:R-:W-:Y:S01]  /*13c70*/  SHF.R.U32.HI R153, RZ, 0x18, R162 ;  /* 0x00000018ff997819 */ /* 0x000fe200000116a2 */
[----:B------:R-:W-:Y:S01]  /*13c80*/  IMAD.MOV.U32 R162, RZ, RZ, R184 ;  /* 0x000000ffffa27224 */ /* 0x000fe200078e00b8 */
[----:B------:R-:W-:Y:S01]  /*13c90*/  LOP3.LUT R159, R158, 0xff, RZ, 0xc0, !PT ;  /* 0x000000ff9e9f7812 */ /* 0x000fe200078ec0ff */
[----:B------:R-:W-:Y:S01]  /*13ca0*/  FFMA.FTZ R184, R21, UR4, -R212 ;  /* 0x0000000415b87c23 */ /* 0x000fe200080108d4 */
[----:B------:R-:W-:Y:S01]  /*13cb0*/  SHF.R.U32.HI R160, RZ, 0x8, R160 ;  /* 0x00000008ffa07819 */ /* 0x000fe200000116a0 */
[----:B------:R-:W-:Y:S01]  /*13cc0*/  FFMA.FTZ R185, R23, UR4, -R211 ;  /* 0x0000000417b97c23 */ /* 0x000fe200080108d3 */
[----:B------:R-:W-:Y:S01]  /*13cd0*/  LOP3.LUT R147, R161, 0xff, RZ, 0xc0, !PT ;  /* 0x000000ffa1937812 */ /* 0x000fe200078ec0ff */
[C---:B------:R-:W-:Y:S01]  /*13ce0*/  FMUL.FTZ R21, R166.reuse, R141 ;  /* 0x0000008da6157220 */ /* 0x040fe20000410000 */
[----:B------:R-:W-:Y:S01]  /*13cf0*/  PRMT R155, R145, 0x5410, R20 ;  /* 0x00005410919b7816 */ /* 0x000fe20000000014 */
[----:B------:R-:W-:Y:S01]  /*13d00*/  FMUL.FTZ R20, R166, R140 ;  /* 0x0000008ca6147220 */ /* 0x000fe20000410000 */
[----:B------:R-:W-:Y:S01]  /*13d10*/  SHF.R.U32.HI R158, RZ, 0x18, R158 ;  /* 0x00000018ff9e7819 */ /* 0x000fe2000001169e */
[----:B------:R-:W-:Y:S01]  /*13d20*/  FMUL.FTZ R23, R165, R143 ;  /* 0x0000008fa5177220 */ /* 0x000fe20000410000 */
[----:B------:R-:W-:Y:S01]  /*13d30*/  PRMT R161, R159, 0x5410, R160 ;  /* 0x000054109fa17816 */ /* 0x000fe200000000a0 */
[----:B------:R-:W-:Y:S01]  /*13d40*/  FMUL.FTZ R122, R167, R122 ;  /* 0x0000007aa77a7220 */ /* 0x000fe20000410000 */
[----:B------:R-:W-:Y:S01]  /*13d50*/  PRMT R159, R147, 0x5410, R158 ;  /* 0x00005410939f7816 */ /* 0x000fe2000000009e */
[----:B------:R-:W-:Y:S01]  /*13d60*/  FMUL.FTZ R123, R167, R123 ;  /* 0x0000007ba77b7220 */ /* 0x000fe20000410000 */
[----:B------:R-:W-:Y:S01]  /*13d70*/  LOP3.LUT R152, R144, 0xff, RZ, 0xc0, !PT ;  /* 0x000000ff90987812 */ /* 0x000fe200078ec0ff */
[----:B------:R-:W-:Y:S01]  /*13d80*/  FFMA.FTZ R142, R31, UR4, -R203 ;  /* 0x000000041f8e7c23 */ /* 0x000fe200080108cb */
[-C--:B------:R-:W-:Y:S01]  /*13d90*/  HMMA.16816.F32 R20, R180, R150.reuse, R20 ;  /* 0x00000096b414723c */ /* 0x080fe20000001814 */
[----:B------:R-:W1:Y:S01]  /*13da0*/  LDSM.16.MT88.4 R144, [R170+0xb000] ;  /* 0x00b00000aa90783b */ /* 0x000e620000004200 */
[----:B------:R-:W4:Y:S01]  /*13db0*/  MUFU.EX2 R184, R184 ;  /* 0x000000b800b87308 */ /* 0x000f220000000800 */
[--C-:B------:R-:W-:Y:S01]  /*13dc0*/  SHF.R.U32.HI R140, RZ, 0x18, R206.reuse ;  /* 0x00000018ff8c7819 */ /* 0x100fe200000116ce */
[----:B------:R-:W-:Y:S01]  /*13dd0*/  FMUL.FTZ R124, R166, R124 ;  /* 0x0000007ca67c7220 */ /* 0x000fe20000410000 */
[----:B------:R-:W-:Y:S01]  /*13de0*/  LOP3.LUT R149, R206, 0xff, RZ, 0xc0, !PT ;  /* 0x000000ffce957812 */ /* 0x000fe200078ec0ff */
[C---:B------:R-:W-:Y:S06]  /*13df0*/  HMMA.16816.F32 R120, R172.reuse, R150, R120 ;  /* 0x00000096ac78723c */ /* 0x040fec0000001878 */
[----:B------:R-:W5:Y:S01]  /*13e00*/  MUFU.EX2 R185, R185 ;  /* 0x000000b900b97308 */ /* 0x000f620000000800 */
[----:B------:R-:W-:Y:S01]  /*13e10*/  SHF.R.U32.HI R143, RZ, 0x10, R206 ;  /* 0x00000010ff8f7819 */ /* 0x000fe200000116ce */
[--C-:B------:R-:W-:Y:S03]  /*13e20*/  FFMA.FTZ R187, R28, UR4, -R210.reuse ;  /* 0x000000041cbb7c23 */ /* 0x100fe600080108d2 */
[----:B------:R-:W-:Y:S01]  /*13e30*/  LOP3.LUT R148, R206, 0xffff, RZ, 0xc0, !PT ;  /* 0x0000ffffce947812 */ /* 0x000fe200078ec0ff */
[C---:B------:R-:W-:Y:S01]  /*13e40*/  FMUL.FTZ R28, R168.reuse, R136 ;  /* 0x00000088a81c7220 */ /* 0x040fe20000410000 */
[----:B------:R-:W-:Y:S01]  /*13e50*/  MOV R206, R162 ;  /* 0x000000a200ce7202 */ /* 0x000fe20000000f00 */
[----:B------:R-:W-:Y:S01]  /*13e60*/  FFMA.FTZ R204, R29, UR4, -R210 ;  /* 0x000000041dcc7c23 */ /* 0x000fe200080108d2 */
[----:B------:R-:W-:Y:S01]  /*13e70*/  SHF.R.U32.HI R150, RZ, 0x10, R205 ;  /* 0x00000010ff967819 */ /* 0x000fe200000116cd */
[----:B------:R-:W-:Y:S01]  /*13e80*/  FMUL.FTZ R29, R168, R137 ;  /* 0x00000089a81d7220 */ /* 0x000fe20000410000 */
[----:B------:R-:W-:Y:S01]  /*13e90*/  SHF.R.U32.HI R148, RZ, 0x8, R148 ;  /* 0x00000008ff947819 */ /* 0x000fe20000011694 */
[----:B------:R-:W-:Y:S01]  /*13ea0*/  FMUL.FTZ R31, R167, R139 ;  /* 0x0000008ba71f7220 */ /* 0x000fe20000410000 */
[----:B------:R-:W-:Y:S01]  /*13eb0*/  LOP3.LUT R136, R150, 0xff, RZ, 0xc0, !PT ;  /* 0x000000ff96887812 */ /* 0x000fe200078ec0ff */
[----:B------:R-:W-:Y:S01]  /*13ec0*/  IMAD.MOV.U32 R150, RZ, RZ, R206 ;  /* 0x000000ffff967224 */ /* 0x000fe200078e00ce */
[----:B------:R-:W-:Y:S01]  /*13ed0*/  LOP3.LUT R141, R205, 0xffff, RZ, 0xc0, !PT ;  /* 0x0000ffffcd8d7812 */ /* 0x000fe200078ec0ff */
[----:B------:R2:W-:Y:S01]  /*13ee0*/  MUFU.EX2 R206, R142 ;  /* 0x0000008e00ce7308 */ /* 0x0005e20000000800 */
[----:B------:R-:W-:Y:S01]  /*13ef0*/  PRMT R149, R149, 0x5410, R148 ;  /* 0x0000541095957816 */ /* 0x000fe20000000094 */
[----:B------:R-:W-:Y:S01]  /*13f00*/  FFMA.FTZ R148, R30, UR4, -R203 ;  /* 0x000000041e947c23 */ /* 0x000fe200080108cb */
[----:B------:R-:W-:Y:S01]  /*13f10*/  PRMT R153, R152, 0x5410, R153 ;  /* 0x0000541098997816 */ /* 0x000fe20000000099 */
[----:B------:R-:W-:Y:S01]  /*13f20*/  FMUL.FTZ R30, R167, R138 ;  /* 0x0000008aa71e7220 */ /* 0x000fe20000410000 */
[----:B------:R-:W-:Y:S01]  /*13f30*/  LOP3.LUT R143, R143, 0xff, RZ, 0xc0, !PT ;  /* 0x000000ff8f8f7812 */ /* 0x000fe200078ec0ff */
[----:B------:R-:W-:Y:S01]  /*13f40*/  FMUL.FTZ R125, R166, R125 ;  /* 0x0000007da67d7220 */ /* 0x000fe20000410000 */
[----:B------:R-:W-:Y:S01]  /*13f50*/  SHF.R.U32.HI R141, RZ, 0x8, R141 ;  /* 0x00000008ff8d7819 */ /* 0x000fe2000001168d */
[----:B------:R-:W-:Y:S01]  /*13f60*/  FMUL.FTZ R126, R165, R126 ;  /* 0x0000007ea57e7220 */ /* 0x000fe20000410000 */
[----:B------:R-:W-:Y:S01]  /*13f70*/  LOP3.LUT R152, R205, 0xff, RZ, 0xc0, !PT ;  /* 0x000000ffcd987812 */ /* 0x000fe200078ec0ff */
[----:B------:R-:W-:Y:S01]  /*13f80*/  FMUL.FTZ R127, R165, R127 ;  /* 0x0000007fa57f7220 */ /* 0x000fe20000410000 */
[----:B------:R-:W-:Y:S01]  /*13f90*/  PRMT R137, R143, 0x5410, R140 ;  /* 0x000054108f897816 */ /* 0x000fe2000000008c */
[----:B------:R-:W-:Y:S01]  /*13fa0*/  IMAD.MOV.U32 R207, RZ, RZ, R163 ;  /* 0x000000ffffcf7224 */ /* 0x000fe200078e00a3 */
[----:B------:R-:W-:Y:S01]  /*13fb0*/  PRMT R152, R152, 0x5410, R141 ;  /* 0x0000541098987816 */ /* 0x000fe2000000008d */
[C---:B------:R-:W-:Y:S01]  /*13fc0*/  FMUL.FTZ R128, R166.reuse, R128 ;  /* 0x00000080a6807220 */ /* 0x040fe20000410000 */
[-C--:B-1----:R-:W-:Y:S01]  /*13fd0*/  HMMA.16816.F32 R28, R172, R144.reuse, R28 ;  /* 0x00000090ac1c723c */ /* 0x082fe2000000181c */
[----:B------:R-:W-:Y:S01]  /*13fe0*/  MUFU.EX2 R187, R187 ;  /* 0x000000bb00bb7308 */ /* 0x000fe20000000800 */
[----:B--2---:R-:W1:Y:S01]  /*13ff0*/  LDSM.16.MT88.4 R140, [R221+0x9400] ;  /* 0x00940000dd8c783b */ /* 0x004e620000004200 */
[----:B------:R-:W-:Y:S01]  /*14000*/  SHF.R.U32.HI R163, RZ, 0x18, R205 ;  /* 0x00000018ffa37819 */ /* 0x000fe200000116cd */
[----:B------:R-:W-:Y:S02]  /*14010*/  IMAD.MOV.U32 R151, RZ, RZ, R207 ;  /* 0x000000ffff977224 */ /* 0x000fe400078e00cf */
[----:B------:R-:W-:Y:S01]  /*14020*/  FMUL.FTZ R129, R166, R129 ;  /* 0x00000081a6817220 */ /* 0x000fe20000410000 */
[C---:B------:R-:W-:Y:S04]  /*14030*/  HMMA.16816.F32 R124, R180.reuse, R144, R124 ;  /* 0x00000090b47c723c */ /* 0x040fe8000000187c */
[----:B------:R2:W-:Y:S01]  /*14040*/  MUFU.EX2 R205, R148 ;  /* 0x0000009400cd7308 */ /* 0x0005e20000000800 */
[C---:B------:R-:W-:Y:S01]  /*14050*/  FMUL.FTZ R130, R165.reuse, R130 ;  /* 0x00000082a5827220 */ /* 0x040fe20000410000 */
[----:B------:R-:W-:Y:S01]  /*14060*/  FMUL.FTZ R131, R165, R131 ;  /* 0x00000083a5837220 */ /* 0x000fe20000410000 */
[--C-:B------:R-:W-:Y:S01]  /*14070*/  HSET2.LE.AND R138, R161, R240.reuse, PT ;  /* 0x000000f0a18a7233 */ /* 0x100fe20003803000 */
[----:B------:R-:W-:Y:S03]  /*14080*/  IMAD.MOV.U32 R160, RZ, RZ, R208 ;  /* 0x000000ffffa07224 */ /* 0x000fe600078e00d0 */
[----:B------:R-:W-:Y:S01]  /*14090*/  MOV R161, R209 ;  /* 0x000000d100a17202 */ /* 0x000fe20000000f00 */
[--C-:B------:R-:W-:Y:S01]  /*140a0*/  FFMA.FTZ R209, R26, UR4, -R203.reuse ;  /* 0x000000041ad17c23 */ /* 0x100fe200080108cb */
[-C--:B------:R-:W-:Y:S01]  /*140b0*/  HMMA.16816.F32 R128, R180, R146.reuse, R128 ;  /* 0x00000092b480723c */ /* 0x080fe20000001880 */
[----:B------:R-:W1:Y:S02]  /*140c0*/  MUFU.EX2 R204, R204 ;  /* 0x000000cc00cc7308 */ /* 0x000e640000000800 */
[--C-:B------:R-:W-:Y:S01]  /*140d0*/  FFMA.FTZ R207, R24, UR4, -R210.reuse ;  /* 0x0000000418cf7c23 */ /* 0x100fe200080108d2 */
[----:B------:R-:W-:Y:S01]  /*140e0*/  FFMA.FTZ R208, R25, UR4, -R210 ;  /* 0x0000000419d07c23 */ /* 0x000fe200080108d2 */
[----:B------:R-:W-:Y:S01]  /*140f0*/  FFMA.FTZ R145, R27, UR4, -R203 ;  /* 0x000000041b917c23 */ /* 0x000fe200080108cb */
[--C-:B------:R-:W-:Y:S01]  /*14100*/  HSET2.LE.AND R139, R159, R240.reuse, PT ;  /* 0x000000f09f8b7233 */ /* 0x100fe20003803000 */
[C---:B------:R-:W-:Y:S01]  /*14110*/  FMUL.FTZ R26, R167.reuse, R134 ;  /* 0x00000086a71a7220 */ /* 0x040fe20000410000 */
[----:B------:R-:W-:Y:S03]  /*14120*/  F2FP.F16.F32.PACK_AB R25, R176, R169 ;  /* 0x000000a9b019723e */ /* 0x000fe600000000ff */
[----:B------:R-:W-:Y:S01]  /*14130*/  MUFU.EX2 R207, R207 ;  /* 0x000000cf00cf7308 */ /* 0x000fe20000000800 */
[----:B---3--:R-:W-:Y:S01]  /*14140*/  F2FP.F16.F32.PACK_AB R24, R178, R177 ;  /* 0x000000b1b218723e */ /* 0x008fe200000000ff */
[----:B------:R-:W-:Y:S01]  /*14150*/  FMUL.FTZ R27, R167, R135 ;  /* 0x00000087a71b7220 */ /* 0x000fe20000410000 */
[----:B------:R-:W-:Y:S01]  /*14160*/  LOP3.LUT R138, R138, R25, RZ, 0xc0, !PT ;  /* 0x000000198a8a7212 */ /* 0x000fe200078ec0ff */
[C---:B------:R-:W-:Y:S01]  /*14170*/  FMUL.FTZ R25, R168.reuse, R133 ;  /* 0x00000085a8197220 */ /* 0x040fe20000410000 */
[----:B------:R-:W-:Y:S01]  /*14180*/  LOP3.LUT R139, R139, R24, RZ, 0xc0, !PT ;  /* 0x000000188b8b7212 */ /* 0x000fe200078ec0ff */
[----:B------:R-:W-:Y:S04]  /*14190*/  FMUL.FTZ R24, R168, R132 ;  /* 0x00000084a8187220 */ /* 0x000fe80000410000 */
[----:B------:R-:W3:Y:S01]  /*141a0*/  MUFU.EX2 R208, R208 ;  /* 0x000000d000d07308 */ /* 0x000ee20000000800 */
[----:B------:R-:W-:Y:S01]  /*141b0*/  PRMT R163, R136, 0x5410, R163 ;  /* 0x0000541088a37816 */ /* 0x000fe200000000a3 */
[----:B------:R-:W-:Y:S01]  /*141c0*/  IMAD.MOV.U32 R182, RZ, RZ, R150 ;  /* 0x000000ffffb67224 */ /* 0x000fe200078e0096 */
[--C-:B------:R-:W-:Y:S01]  /*141d0*/  HSET2.LE.AND R136, R149, R240.reuse, PT ;  /* 0x000000f095887233 */ /* 0x100fe20003803000 */
[----:B------:R-:W-:Y:S01]  /*141e0*/  IMAD.MOV.U32 R183, RZ, RZ, R151 ;  /* 0x000000ffffb77224 */ /* 0x000fe200078e0097 */
[--C-:B------:R-:W-:Y:S01]  /*141f0*/  HSET2.LE.AND R144, R155, R240.reuse, PT ;  /* 0x000000f09b907233 */ /* 0x100fe20003803000 */
[----:B------:R-:W-:Y:S01]  /*14200*/  HMMA.16816.F32 R24, R172, R146, R24 ;  /* 0x00000092ac18723c */ /* 0x000fe20000001818 */
[----:B--2---:R-:W2:Y:S03]  /*14210*/  LDSM.16.MT88.4 R148, [R170+0x9400] ;  /* 0x00940000aa94783b */ /* 0x004ea60000004200 */
[----:B------:R-:W-:Y:S01]  /*14220*/  MUFU.EX2 R209, R209 ;  /* 0x000000d100d17308 */ /* 0x000fe20000000800 */
[--C-:B------:R-:W-:Y:S01]  /*14230*/  HSET2.LE.AND R137, R137, R240.reuse, PT ;  /* 0x000000f089897233 */ /* 0x100fe20003803000 */
[----:B------:R-:W-:Y:S01]  /*14240*/  VIADD R154, R239, 0x76cf5d0a ;  /* 0x76cf5d0aef9a7836 */ /* 0x000fe20000000000 */
[----:B----4-:R-:W-:Y:S01]  /*14250*/  F2FP.F16.F32.PACK_AB R135, R184, R179 ;  /* 0x000000b3b887723e */ /* 0x010fe200000000ff */
[----:B------:R-:W-:Y:S03]  /*14260*/  IMAD.MOV.U32 R175, RZ, RZ, R161 ;  /* 0x000000ffffaf7224 */ /* 0x000fe600078e00a1 */
[----:B-----5:R-:W-:Y:S03]  /*14270*/  F2FP.F16.F32.PACK_AB R132, R185, R186 ;  /* 0x000000bab984723e */ /* 0x020fe600000000ff */
[----:B------:R3:W4:Y:S01]  /*14280*/  MUFU.EX2 R180, R145 ;  /* 0x0000009100b47308 */ /* 0x0007220000000800 */
[----:B-1----:R-:W-:Y:S01]  /*14290*/  F2FP.F16.F32.PACK_AB R133, R204, R187 ;  /* 0x000000bbcc85723e */ /* 0x002fe200000000ff */
[----:B------:R-:W-:Y:S01]  /*142a0*/  IMAD.MOV.U32 R174, RZ, RZ, R160 ;  /* 0x000000ffffae7224 */ /* 0x000fe200078e00a0 */
[----:B------:R-:W-:Y:S01]  /*142b0*/  LOP3.LUT R136, R136, R135, RZ, 0xc0, !PT ;  /* 0x0000008788887212 */ /* 0x000fe200078ec0ff */
[--C-:B------:R-:W-:Y:S01]  /*142c0*/  FFMA.FTZ R172, R48, UR4, -R212.reuse ;  /* 0x0000000430ac7c23 */ /* 0x100fe200080108d4 */
[----:B------:R-:W-:Y:S01]  /*142d0*/  LOP3.LUT R137, R137, R132, RZ, 0xc0, !PT ;  /* 0x0000008489897212 */ /* 0x000fe200078ec0ff */
[--C-:B------:R-:W-:Y:S01]  /*142e0*/  FFMA.FTZ R173, R49, UR4, -R212.reuse ;  /* 0x0000000431ad7c23 */ /* 0x100fe200080108d4 */
[----:B------:R-:W-:Y:S01]  /*142f0*/  LOP3.LUT R134, R144, R133, RZ, 0xc0, !PT ;  /* 0x0000008590867212 */ /* 0x000fe200078ec0ff */
[----:B------:R-:W-:Y:S01]  /*14300*/  FFMA.FTZ R181, R36, UR4, -R212 ;  /* 0x0000000424b57c23 */ /* 0x000fe200080108d4 */
[--C-:B------:R-:W-:Y:S01]  /*14310*/  HSET2.LE.AND R132, R152, R240.reuse, PT ;  /* 0x000000f098847233 */ /* 0x100fe20003803000 */
[----:B------:R-:W-:Y:S01]  /*14320*/  FFMA.FTZ R47, R47, UR4, -R203 ;  /* 0x000000042f2f7c23 */ /* 0x000fe200080108cb */
[--C-:B------:R-:W-:Y:S01]  /*14330*/  HSET2.LE.AND R133, R163, R240.reuse, PT ;  /* 0x000000f0a3857233 */ /* 0x100fe20003803000 */
[-C--:B------:R-:W-:Y:S01]  /*14340*/  HMMA.16816.F32 R4, R136, R140.reuse, R4 ;  /* 0x0000008c8804723c */ /* 0x080fe20000001804 */
[----:B------:R-:W-:Y:S04]  /*14350*/  MUFU.EX2 R172, R172 ;  /* 0x000000ac00ac7308 */ /* 0x000fe80000000800 */
[--C-:B------:R-:W-:Y:S01]  /*14360*/  HSET2.LE.AND R135, R153, R240.reuse, PT ;  /* 0x000000f099877233 */ /* 0x100fe20003803000 */
[----:B------:R-:W-:Y:S01]  /*14370*/  FFMA.FTZ R57, R57, UR4, -R210 ;  /* 0x0000000439397c23 */ /* 0x000fe200080108d2 */
[----:B---3--:R-:W-:Y:S01]  /*14380*/  F2FP.F16.F32.PACK_AB R145, R208, R207 ;  /* 0x000000cfd091723e */ /* 0x008fe200000000ff */
[----:B------:R-:W-:Y:S03]  /*14390*/  FFMA.FTZ R202, R165, R252, R202 ;  /* 0x000000fca5ca7223 */ /* 0x000fe600000100ca */
[----:B------:R-:W-:Y:S01]  /*143a0*/  MUFU.EX2 R181, R181 ;  /* 0x000000b500b57308 */ /* 0x000fe20000000800 */
[----:B----4-:R-:W-:Y:S01]  /*143b0*/  F2FP.F16.F32.PACK_AB R144, R180, R209 ;  /* 0x000000d1b490723e */ /* 0x010fe200000000ff */
[----:B------:R-:W-:Y:S01]  /*143c0*/  FFMA.FTZ R201, R166, R241, R201 ;  /* 0x000000f1a6c97223 */ /* 0x000fe200000100c9 */
[----:B------:R-:W-:Y:S02]  /*143d0*/  F2FP.F16.F32.PACK_AB R146, R206, R205 ;  /* 0x000000cdce92723e */ /* 0x000fe400000000ff */
[----:B------:R-:W-:Y:S01]  /*143e0*/  LOP3.LUT R132, R132, R145, RZ, 0xc0, !PT ;  /* 0x0000009184847212 */ /* 0x000fe200078ec0ff */
[----:B------:R-:W-:Y:S01]  /*143f0*/  FADD.FTZ R201, R198, R201 ;  /* 0x000000c9c6c97221 */ /* 0x000fe20000010000 */
[----:B------:R-:W-:Y:S03]  /*14400*/  LOP3.LUT R133, R133, R144, RZ, 0xc0, !PT ;  /* 0x0000009085857212 */ /* 0x000fe600078ec0ff */
[----:B------:R-:W-:Y:S01]  /*14410*/  MUFU.EX2 R57, R57 ;  /* 0x0000003900397308 */ /* 0x000fe20000000800 */
[----:B------:R-:W-:Y:S01]  /*14420*/  LOP3.LUT R135, R135, R146, RZ, 0xc0, !PT ;  /* 0x0000009287877212 */ /* 0x000fe200078ec0ff */
[----:B------:R-:W-:Y:S01]  /*14430*/  FADD.FTZ R196, R196, R201 ;  /* 0x000000c9c4c47221 */ /* 0x000fe20000010000 */
[----:B------:R-:W-:Y:S02]  /*14440*/  LOP3.LUT R146, R251, UR9, R239, 0x96, !PT ;  /* 0x00000009fb927c12 */ /* 0x000fe4000f8e96ef */
[----:B------:R-:W-:Y:S01]  /*14450*/  IADD3 R162, R238, -0x61c88647, RZ ;  /* 0x9e3779b9eea27810 */ /* 0x000fe20007ffe0ff */
[----:B------:R-:W-:Y:S02]  /*14460*/  FADD.FTZ R196, R189, R196 ;  /* 0x000000c4bdc47221 */ /* 0x000fe40000010000 */
[C---:B------:R-:W-:Y:S02]  /*14470*/  HMMA.16816.F32 R8, R132.reuse, R140, R8 ;  /* 0x0000008c8408723c */ /* 0x040fe40000001808 */
[----:B------:R-:W-:Y:S02]  /*14480*/  MUFU.EX2 R165, R60 ;  /* 0x0000003c00a57308 */ /* 0x000fe40000000800 */
[----:B------:R-:W-:Y:S04]  /*14490*/  IMAD.WIDE.U32 R158, R146, -0x326172a9, RZ ;  /* 0xcd9e8d57929e7825 */ /* 0x000fe800078e00ff */
[----:B------:R-:W-:Y:S01]  /*144a0*/  FADD.FTZ R207, R207, R196 ;  /* 0x000000c4cfcf7221 */ /* 0x000fe20000010000 */
[-C--:B------:R-:W-:Y:S01]  /*144b0*/  HMMA.16816.F32 R12, R132, R142.reuse, R12 ;  /* 0x0000008e840c723c */ /* 0x080fe2000000180c */
[----:B------:R-:W1:Y:S02]  /*144c0*/  LDSM.16.MT88.4 R144, [R221+0xa400] ;  /* 0x00a40000dd90783b */ /* 0x000e640000004200 */
[----:B------:R-:W-:Y:S01]  /*144d0*/  MUFU.EX2 R173, R173 ;  /* 0x000000ad00ad7308 */ /* 0x000fe20000000800 */
[--C-:B------:R-:W-:Y:S02]  /*144e0*/  LOP3.LUT R141, R159, R248, R162.reuse, 0x96, !PT ;  /* 0x000000f89f8d7212 */ /* 0x100fe400078e96a2 */
[C---:B------:R-:W-:Y:S05]  /*144f0*/  HMMA.16816.F32 R16, R136.reuse, R142, R16 ;  /* 0x0000008e8810723c */ /* 0x040fea0000001810 */
[----:B------:R-:W-:Y:S01]  /*14500*/  IMAD.WIDE.U32 R152, R141, -0x2daee0ad, RZ ;  /* 0xd2511f538d987825 */ /* 0x000fe200078e00ff */
[-C--:B--2---:R-:W-:Y:S05]  /*14510*/  HMMA.16816.F32 R68, R136, R148.reuse, R68 ;  /* 0x000000948844723c */ /* 0x084fea0000001844 */
[--C-:B------:R-:W-:Y:S01]  /*14520*/  LOP3.LUT R160, R175, R158, R217.reuse, 0x96, !PT ;  /* 0x0000009eafa07212 */ /* 0x100fe200078e96d9 */
[C---:B------:R-:W-:Y:S05]  /*14530*/  HMMA.16816.F32 R72, R132.reuse, R148, R72 ;  /* 0x000000948448723c */ /* 0x040fea0000001848 */
[----:B------:R-:W-:Y:S01]  /*14540*/  LOP3.LUT R140, R159, R244, R162, 0x96, !PT ;  /* 0x000000f49f8c7212 */ /* 0x000fe200078e96a2 */
[-C--:B------:R-:W-:Y:S05]  /*14550*/  HMMA.16816.F32 R76, R132, R150.reuse, R76 ;  /* 0x00000096844c723c */ /* 0x080fea000000184c */
[----:B------:R-:W-:Y:S01]  /*14560*/  IMAD.WIDE.U32 R160, R160, -0x2daee0ad, RZ ;  /* 0xd2511f53a0a07825 */ /* 0x000fe200078e00ff */
[C---:B------:R-:W-:Y:S05]  /*14570*/  HMMA.16816.F32 R80, R136.reuse, R150, R80 ;  /* 0x000000968850723c */ /* 0x040fea0000001850 */
[----:B------:R-:W-:Y:S01]  /*14580*/  LOP3.LUT R162, R153, R246, R154, 0x96, !PT ;  /* 0x000000f699a27212 */ /* 0x000fe200078e969a */
[----:B------:R-:W-:Y:S01]  /*14590*/  IMAD.WIDE.U32 R140, R140, -0x2daee0ad, RZ ;  /* 0xd2511f538c8c7825 */ /* 0x000fe200078e00ff */
[----:B------:R-:W-:Y:S01]  /*145a0*/  LOP3.LUT R158, R183, R158, R217, 0x96, !PT ;  /* 0x0000009eb79e7212 */ /* 0x000fe200078e96d9 */
[-C--:B-1----:R-:W-:Y:S03]  /*145b0*/  HMMA.16816.F32 R84, R136, R144.reuse, R84 ;  /* 0x000000908854723c */ /* 0x082fe60000001854 */
[----:B------:R-:W-:Y:S01]  /*145c0*/  LOP3.LUT R152, R161, R152, R219, 0x96, !PT ;  /* 0x00000098a1987212 */ /* 0x000fe200078e96db */
[----:B------:R-:W-:Y:S01]  /*145d0*/  IMAD.MOV.U32 R142, RZ, RZ, R174 ;  /* 0x000000ffff8e7224 */ /* 0x000fe200078e00ae */
[----:B------:R-:W-:Y:S01]  /*145e0*/  LOP3.LUT R174, R141, R242, R154, 0x96, !PT ;  /* 0x000000f28dae7212 */ /* 0x000fe200078e969a */
[C---:B------:R-:W-:Y:S05]  /*145f0*/  HMMA.16816.F32 R88, R132.reuse, R144, R88 ;  /* 0x000000908458723c */ /* 0x040fea0000001858 */
[----:B------:R-:W-:Y:S01]  /*14600*/  IMAD.WIDE.U32 R158, R158, -0x2daee0ad, RZ ;  /* 0xd2511f539e9e7825 */ /* 0x000fe200078e00ff */
[-C--:B------:R-:W-:Y:S05]  /*14610*/  HMMA.16816.F32 R92, R132, R146.reuse, R92 ;  /* 0x00000092845c723c */ /* 0x080fea000000185c */
[----:B------:R-:W-:Y:S01]  /*14620*/  IMAD.WIDE.U32 R162, R162, -0x326172a9, RZ ;  /* 0xcd9e8d57a2a27825 */ /* 0x000fe200078e00ff */
[C---:B------:R-:W-:Y:S05]  /*14630*/  HMMA.16816.F32 R96, R136.reuse, R146, R96 ;  /* 0x000000928860723c */ /* 0x040fea0000001860 */
[----:B------:R-:W-:Y:S01]  /*14640*/  IMAD.MOV.U32 R143, RZ, RZ, R175 ;  /* 0x000000ffff8f7224 */ /* 0x000fe200078e00af */
[----:B------:R-:W-:Y:S01]  /*14650*/  LOP3.LUT R154, R159, R140, R219, 0x96, !PT ;  /* 0x0000008c9f9a7212 */ /* 0x000fe200078e96db */
[--C-:B------:R-:W-:Y:S01]  /*14660*/  FFMA.FTZ R183, R38, UR4, -R211.reuse ;  /* 0x0000000426b77c23 */ /* 0x100fe200080108d3 */
[----:B------:R-:W-:Y:S03]  /*14670*/  LOP3.LUT R48, R163, R142, R218, 0x96, !PT ;  /* 0x0000008ea3307212 */ /* 0x000fe600078e96da */
[----:B------:R-:W-:Y:S01]  /*14680*/  IMAD.WIDE.U32 R152, R152, -0x326172a9, RZ ;  /* 0xcd9e8d5798987825 */ /* 0x000fe200078e00ff */
[----:B------:R-:W1:Y:S01]  /*14690*/  LDSM.16.MT88.4 R140, [R170+0xa400] ;  /* 0x00a40000aa8c783b */ /* 0x000e620000004200 */
[----:B------:R-:W-:Y:S02]  /*146a0*/  MUFU.EX2 R183, R183 ;  /* 0x000000b700b77308 */ /* 0x000fe40000000800 */
[----:B------:R-:W-:Y:S01]  /*146b0*/  FFMA.FTZ R217, R44, UR4, -R210 ;  /* 0x000000042cd97c23 */ /* 0x000fe200080108d2 */
[----:B------:R-:W-:Y:S01]  /*146c0*/  IMAD.WIDE.U32 R174, R174, -0x326172a9, RZ ;  /* 0xcd9e8d57aeae7825 */ /* 0x000fe200078e00ff */
[----:B------:R-:W-:Y:S03]  /*146d0*/  LOP3.LUT R162, R153, R162, R216, 0x96, !PT ;  /* 0x000000a299a27212 */ /* 0x000fe600078e96d8 */
[----:B------:R-:W-:Y:S01]  /*146e0*/  FFMA.FTZ R153, R64, UR4, -R212 ;  /* 0x0000000440997c23 */ /* 0x000fe200080108d4 */
[----:B------:R-:W-:Y:S01]  /*146f0*/  IMAD.WIDE.U32 R154, R154, -0x326172a9, RZ ;  /* 0xcd9e8d579a9a7825 */ /* 0x000fe200078e00ff */
[----:B------:R-:W-:Y:S01]  /*14700*/  LOP3.LUT R218, R175, R182, R218, 0x96, !PT ;  /* 0x000000b6afda7212 */ /* 0x000fe200078e96da */
[----:B------:R-:W-:Y:S02]  /*14710*/  MUFU.EX2 R217, R217 ;  /* 0x000000d900d97308 */ /* 0x000fe40000000800 */
[--C-:B------:R-:W-:Y:S01]  /*14720*/  FFMA.FTZ R175, R51, UR4, -R211.reuse ;  /* 0x0000000433af7c23 */ /* 0x100fe200080108d3 */
[----:B------:R-:W-:Y:S01]  /*14730*/  IMAD.WIDE.U32 R48, R48, -0x2daee0ad, RZ ;  /* 0xd2511f5330307825 */ /* 0x000fe200078e00ff */
[----:B------:R-:W-:Y:S03]  /*14740*/  LOP3.LUT R148, R155, R174, R216, 0x96, !PT ;  /* 0x000000ae9b947212 */ /* 0x000fe600078e96d8 */
[----:B------:R-:W-:Y:S01]  /*14750*/  FFMA.FTZ R174, R50, UR4, -R211 ;  /* 0x0000000432ae7c23 */ /* 0x000fe200080108d3 */
[----:B------:R-:W-:Y:S01]  /*14760*/  IMAD.WIDE.U32 R150, R162, -0x2daee0ad, RZ ;  /* 0xd2511f53a2967825 */ /* 0x000fe200078e00ff */
[--C-:B------:R-:W-:Y:S01]  /*14770*/  LOP3.LUT R160, R49, R160, R215.reuse, 0x96, !PT ;  /* 0x000000a031a07212 */ /* 0x100fe200078e96d7 */
        /* <DEDUP_REMOVED lines=8> */
[----:B------:R-:W-:Y:S01]  /*14800*/  FFMA.FTZ R215, R42, UR4, -R203 ;  /* 0x000000042ad77c23 */ /* 0x000fe200080108cb */
[----:B------:R-:W-:Y:S01]  /*14810*/  IMAD.WIDE.U32 R48, R48, -0x326172a9, RZ ;  /* 0xcd9e8d5730307825 */ /* 0x000fe200078e00ff */
[----:B------:R-:W-:Y:S03]  /*14820*/  LOP3.LUT R162, R149, R218, R214, 0x96, !PT ;  /* 0x000000da95a27212 */ /* 0x000fe600078e96d6 */
[----:B------:R-:W-:Y:S01]  /*14830*/  FFMA.FTZ R214, R39, UR4, -R211 ;  /* 0x0000000427d67c23 */ /* 0x000fe200080108d3 */
[----:B------:R-:W-:Y:S01]  /*14840*/  IMAD.WIDE.U32 R144, R160, -0x326172a9, RZ ;  /* 0xcd9e8d57a0907825 */ /* 0x000fe200078e00ff */
[C---:B------:R-:W-:Y:S01]  /*14850*/  LOP3.LUT R149, R48.reuse, 0xffff, RZ, 0xc0, !PT ;  /* 0x0000ffff30957812 */ /* 0x040fe200078ec0ff */
[----:B------:R-:W-:Y:S01]  /*14860*/  MUFU.EX2 R182, R182 ;  /* 0x000000b600b67308 */ /* 0x000fe20000000800 */
[----:B------:R-:W-:Y:S01]  /*14870*/  LOP3.LUT R219, R48, 0xff, RZ, 0xc0, !PT ;  /* 0x000000ff30db7812 */ /* 0x000fe200078ec0ff */
[----:B------:R-:W-:Y:S01]  /*14880*/  IMAD.WIDE.U32 R162, R162, -0x326172a9, RZ ;  /* 0xcd9e8d57a2a27825 */ /* 0x000fe200078e00ff */
[--C-:B------:R-:W-:Y:S02]  /*14890*/  SHF.R.U32.HI R36, RZ, 0x10, R48.reuse ;  /* 0x00000010ff247819 */ /* 0x100fe40000011630 */
[----:B------:R-:W-:Y:S01]  /*148a0*/  LOP3.LUT R144, R49, R144, R213, 0x96, !PT ;  /* 0x0000009031907212 */ /* 0x000fe200078e96d5 */
[----:B------:R-:W-:Y:S01]  /*148b0*/  IMAD.WIDE.U32 R158, R158, -0x326172a9, RZ ;  /* 0xcd9e8d579e9e7825 */ /* 0x000fe200078e00ff */
[-C--:B-1----:R-:W-:Y:S03]  /*148c0*/  HMMA.16816.F32 R100, R136, R140.reuse, R100 ;  /* 0x0000008c8864723c */ /* 0x082fe60000001864 */
[----:B------:R-:W-:Y:S01]  /*148d0*/  MUFU.EX2 R214, R214 ;  /* 0x000000d600d67308 */ /* 0x000fe20000000800 */
[----:B------:R-:W-:Y:S01]  /*148e0*/  SHF.R.U32.HI R161, RZ, 0x18, R48 ;  /* 0x00000018ffa17819 */ /* 0x000fe20000011630 */
[----:B------:R-:W-:Y:S01]  /*148f0*/  FFMA.FTZ R218, R43, UR4, -R203 ;  /* 0x000000042bda7c23 */ /* 0x000fe200080108cb */
[----:B------:R-:W1:Y:S01]  /*14900*/  LDSM.16.MT88.4 R48, [R221+0xb400] ;  /* 0x00b40000dd30783b */ /* 0x000e620000004200 */
[C---:B------:R-:W-:Y:S06]  /*14910*/  HMMA.16816.F32 R32, R132.reuse, R140, R32 ;  /* 0x0000008c8420723c */ /* 0x040fec0000001820 */
[----:B------:R-:W-:Y:S01]  /*14920*/  MUFU.EX2 R216, R216 ;  /* 0x000000d800d87308 */ /* 0x000fe20000000800 */
[----:B------:R-:W-:Y:S01]  /*14930*/  LOP3.LUT R146, R163, R158, R213, 0x96, !PT ;  /* 0x0000009ea3927212 */ /* 0x000fe200078e96d5 */
[-C--:B------:R-:W-:Y:S03]  /*14940*/  HMMA.16816.F32 R104, R132, R142.reuse, R104 ;  /* 0x0000008e8468723c */ /* 0x080fe60000001868 */
[----:B------:R-:W-:Y:S03]  /*14950*/  SHF.R.U32.HI R38, RZ, 0x8, R149 ;  /* 0x00000008ff267819 */ /* 0x000fe60000011695 */
[C---:B------:R-:W-:Y:S02]  /*14960*/  HMMA.16816.F32 R108, R136.reuse, R142, R108 ;  /* 0x0000008e886c723c */ /* 0x040fe4000000186c */
[----:B------:R-:W-:Y:S03]  /*14970*/  MUFU.EX2 R215, R215 ;  /* 0x000000d700d77308 */ /* 0x000fe60000000800 */
[----:B------:R-:W-:Y:S01]  /*14980*/  LOP3.LUT R158, R36, 0xff, RZ, 0xc0, !PT ;  /* 0x000000ff249e7812 */ /* 0x000fe200078ec0ff */
[--C-:B------:R-:W-:Y:S01]  /*14990*/  FFMA.FTZ R141, R54, UR4, -R211.reuse ;  /* 0x00000004368d7c23 */ /* 0x100fe200080108d3 */
[----:B------:R-:W-:Y:S01]  /*149a0*/  SHF.R.U32.HI R37, RZ, 0x10, R162 ;  /* 0x00000010ff257819 */ /* 0x000fe200000116a2 */
[----:B------:R-:W-:Y:S04]  /*149b0*/  FFMA.FTZ R142, R52, UR4, -R212 ;  /* 0x00000004348e7c23 */ /* 0x000fe800080108d4 */
[----:B------:R-:W-:Y:S01]  /*149c0*/  MUFU.EX2 R218, R218 ;  /* 0x000000da00da7308 */ /* 0x000fe20000000800 */
[----:B------:R-:W-:Y:S01]  /*149d0*/  LOP3.LUT R36, R144, 0xffff, RZ, 0xc0, !PT ;  /* 0x0000ffff90247812 */ /* 0x000fe200078ec0ff */
[----:B------:R-:W-:Y:S01]  /*149e0*/  FFMA.FTZ R143, R67, UR4, -R211 ;  /* 0x00000004438f7c23 */ /* 0x000fe200080108d3 */
[----:B------:R-:W-:Y:S01]  /*149f0*/  PRMT R219, R219, 0x5410, R38 ;  /* 0x00005410dbdb7816 */ /* 0x000fe20000000026 */
[----:B------:R-:W-:Y:S01]  /*14a00*/  FFMA.FTZ R213, R40, UR4, -R210 ;  /* 0x0000000428d57c23 */ /* 0x000fe200080108d2 */
[----:B------:R-:W-:Y:S01]  /*14a10*/  LOP3.LUT R38, R37, 0xff, RZ, 0xc0, !PT ;  /* 0x000000ff25267812 */ /* 0x000fe200078ec0ff */
[----:B------:R-:W-:Y:S01]  /*14a20*/  FADD.FTZ R208, R208, R207 ;  /* 0x000000cfd0d07221 */ /* 0x000fe20000010000 */
[----:B------:R-:W-:Y:S03]  /*14a30*/  SHF.R.U32.HI R36, RZ, 0x8, R36 ;  /* 0x00000008ff247819 */ /* 0x000fe60000011624 */
[----:B------:R-:W-:Y:S01]  /*14a40*/  MUFU.EX2 R143, R143 ;  /* 0x0000008f008f7308 */ /* 0x000fe20000000800 */
[----:B------:R-:W-:Y:S01]  /*14a50*/  SHF.R.U32.HI R147, RZ, 0x18, R162 ;  /* 0x00000018ff937819 */ /* 0x000fe200000116a2 */
[----:B------:R-:W-:Y:S01]  /*14a60*/  FADD.FTZ R187, R187, R208 ;  /* 0x000000d0bbbb7221 */ /* 0x000fe20000010000 */
[----:B------:R-:W-:Y:S02]  /*14a70*/  LOP3.LUT R155, R144, 0xff, RZ, 0xc0, !PT ;  /* 0x000000ff909b7812 */ /* 0x000fe400078ec0ff */
[----:B------:R-:W-:Y:S01]  /*14a80*/  PRMT R147, R38, 0x5410, R147 ;  /* 0x0000541026937816 */ /* 0x000fe20000000093 */
[----:B------:R-:W-:Y:S01]  /*14a90*/  FADD.FTZ R204, R204, R187 ;  /* 0x000000bbcccc7221 */ /* 0x000fe20000010000 */
[----:B------:R-:W-:Y:S03]  /*14aa0*/  PRMT R155, R155, 0x5410, R36 ;  /* 0x000054109b9b7816 */ /* 0x000fe60000000024 */
[----:B------:R-:W-:Y:S01]  /*14ab0*/  MUFU.EX2 R213, R213 ;  /* 0x000000d500d57308 */ /* 0x000fe20000000800 */
[-C--:B-1----:R-:W-:Y:S01]  /*14ac0*/  HMMA.16816.F32 R112, R136, R48.reuse, R112 ;  /* 0x000000308870723c */ /* 0x082fe20000001870 */
[----:B------:R-:W1:Y:S02]  /*14ad0*/  LDSM.16.MT88.4 R36, [R170+0xb400] ;  /* 0x00b40000aa24783b */ /* 0x000e640000004200 */
[--C-:B------:R-:W-:Y:S02]  /*14ae0*/  SHF.R.U32.HI R41, RZ, 0x10, R144.reuse ;  /* 0x00000010ff297819 */ /* 0x100fe40000011690 */
[----:B------:R-:W-:Y:S01]  /*14af0*/  LOP3.LUT R149, R162, 0xff, RZ, 0xc0, !PT ;  /* 0x000000ffa2957812 */ /* 0x000fe200078ec0ff */
[C---:B------:R-:W-:Y:S03]  /*14b00*/  HMMA.16816.F32 R116, R132.reuse, R48, R116 ;  /* 0x000000308474723c */ /* 0x040fe60000001874 */
[----:B------:R-:W-:Y:S02]  /*14b10*/  MUFU.EX2 R142, R142 ;  /* 0x0000008e008e7308 */ /* 0x000fe40000000800 */
[----:B------:R-:W-:Y:S01]  /*14b20*/  PRMT R161, R158, 0x5410, R161 ;  /* 0x000054109ea17816 */ /* 0x000fe200000000a1 */
[-C--:B------:R-:W-:Y:S05]  /*14b30*/  HMMA.16816.F32 R20, R132, R50.reuse, R20 ;  /* 0x000000328414723c */ /* 0x080fea0000001814 */
[----:B------:R-:W-:Y:S01]  /*14b40*/  SHF.R.U32.HI R158, RZ, 0x18, R144 ;  /* 0x00000018ff9e7819 */ /* 0x000fe20000011690 */
[C---:B------:R-:W-:Y:S01]  /*14b50*/  HMMA.16816.F32 R120, R136.reuse, R50, R120 ;  /* 0x000000328878723c */ /* 0x040fe20000001878 */
[----:B------:R-:W2:Y:S04]  /*14b60*/  LDSM.16.MT88.4 R48, [R221+0x9800] ;  /* 0x00980000dd30783b */ /* 0x000ea80000004200 */
[--C-:B------:R-:W-:Y:S01]  /*14b70*/  FFMA.FTZ R144, R66, UR4, -R211.reuse ;  /* 0x0000000442907c23 */ /* 0x100fe200080108d3 */
[----:B------:R-:W-:Y:S01]  /*14b80*/  FFMA.FTZ R211, R55, UR4, -R211 ;  /* 0x0000000437d37c23 */ /* 0x000fe200080108d3 */
[--C-:B------:R-:W-:Y:S02]  /*14b90*/  HSET2.LE.AND R43, R161, R240.reuse, PT ;  /* 0x000000f0a12b7233 */ /* 0x100fe40003803000 */
[----:B------:R-:W3:Y:S02]  /*14ba0*/  MUFU.EX2 R161, R58 ;  /* 0x0000003a00a17308 */ /* 0x000ee40000000800 */
[----:B------:R-:W-:Y:S02]  /*14bb0*/  LOP3.LUT R145, R145, R152, R156, 0x96, !PT ;  /* 0x0000009891917212 */ /* 0x000fe400078e969c */
[----:B------:R-:W-:Y:S02]  /*14bc0*/  LOP3.LUT R40, R146, 0xffff, RZ, 0xc0, !PT ;  /* 0x0000ffff92287812 */ /* 0x000fe400078ec0ff */
[----:B------:R-:W-:Y:S04]  /*14bd0*/  LOP3.LUT R151, R162, 0xffff, RZ, 0xc0, !PT ;  /* 0x0000ffffa2977812 */ /* 0x000fe800078ec0ff */
[----:B------:R-:W-:Y:S01]  /*14be0*/  MUFU.EX2 R162, R47 ;  /* 0x0000002f00a27308 */ /* 0x000fe20000000800 */
[----:B------:R-:W-:Y:S02]  /*14bf0*/  LOP3.LUT R163, R146, 0xff, RZ, 0xc0, !PT ;  /* 0x000000ff92a37812 */ /* 0x000fe400078ec0ff */
[----:B------:R-:W-:Y:S02]  /*14c00*/  SHF.R.U32.HI R140, RZ, 0x8, R151 ;  /* 0x00000008ff8c7819 */ /* 0x000fe40000011697 */
[--C-:B------:R-:W-:Y:S01]  /*14c10*/  HSET2.LE.AND R42, R219, R240.reuse, PT ;  /* 0x000000f0db2a7233 */ /* 0x100fe20003803000 */
[-C--:B-1----:R-:W-:Y:S04]  /*14c20*/  HMMA.16816.F32 R28, R136, R36.reuse, R28 ;  /* 0x00000024881c723c */ /* 0x082fe8000000181c */
[----:B------:R-:W-:Y:S01]  /*14c30*/  MUFU.EX2 R211, R211 ;  /* 0x000000d300d37308 */ /* 0x000fe20000000800 */
[----:B------:R-:W-:Y:S01]  /*14c40*/  PRMT R149, R149, 0x5410, R140 ;  /* 0x0000541095957816 */ /* 0x000fe2000000008c */
[----:B---3--:R-:W-:Y:S01]  /*14c50*/  IMAD.MOV.U32 R198, RZ, RZ, R161 ;  /* 0x000000ffffc67224 */ /* 0x008fe200078e00a1 */
[--C-:B------:R-:W-:Y:S01]  /*14c60*/  SHF.R.U32.HI R151, RZ, 0x10, R146.reuse ;  /* 0x00000010ff977819 */ /* 0x100fe20000011692 */
[C---:B------:R-:W-:Y:S04]  /*14c70*/  HMMA.16816.F32 R124, R132.reuse, R36, R124 ;  /* 0x00000024847c723c */ /* 0x040fe8000000187c */
[----:B------:R-:W-:Y:S02]  /*14c80*/  SHF.R.U32.HI R146, RZ, 0x18, R146 ;  /* 0x00000018ff927819 */ /* 0x000fe40000011692 */
[-C--:B------:R-:W-:Y:S01]  /*14c90*/  HMMA.16816.F32 R128, R132, R38.reuse, R128 ;  /* 0x000000268480723c */ /* 0x080fe20000001880 */
[----:B------:R1:W3:Y:S04]  /*14ca0*/  MUFU.EX2 R134, R153 ;  /* 0x0000009900867308 */ /* 0x0002e80000000800 */
[----:B------:R-:W-:Y:S01]  /*14cb0*/  LOP3.LUT R151, R151, 0xff, RZ, 0xc0, !PT ;  /* 0x000000ff97977812 */ /* 0x000fe200078ec0ff */
[----:B------:R-:W-:Y:S01]  /*14cc0*/  HMMA.16816.F32 R24, R136, R38, R24 ;  /* 0x000000268818723c */ /* 0x000fe20000001818 */
[----:B------:R-:W4:Y:S04]  /*14cd0*/  LDL.LU R136, [R1+0x8] ;  /* 0x0000080001887983 */ /* 0x000f280000300800 */
[----:B------:R-:W5:Y:S01]  /*14ce0*/  MUFU.EX2 R138, R144 ;  /* 0x00000090008a7308 */ /* 0x000f620000000800 */
[----:B------:R-:W-:Y:S01]  /*14cf0*/  SHF.R.U32.HI R40, RZ, 0x8, R40 ;  /* 0x00000008ff287819 */ /* 0x000fe20000011628 */
[----:B------:R-:W-:Y:S01]  /*14d00*/  FFMA.FTZ R140, R56, UR4, -R210 ;  /* 0x00000004388c7c23 */ /* 0x000fe200080108d2 */
[----:B------:R-:W-:Y:S03]  /*14d10*/  LOP3.LUT R41, R41, 0xff, RZ, 0xc0, !PT ;  /* 0x000000ff29297812 */ /* 0x000fe600078ec0ff */
[----:B------:R-:W-:Y:S01]  /*14d20*/  PRMT R163, R163, 0x5410, R40 ;  /* 0x00005410a3a37816 */ /* 0x000fe20000000028 */
[----:B-1----:R-:W4:Y:S01]  /*14d30*/  LDL.LU R153, [R1+0xc] ;  /* 0x00000c0001997983 */ /* 0x002f220000300800 */
[----:B------:R-:W-:Y:S01]  /*14d40*/  FFMA.FTZ R40, R45, UR4, -R210 ;  /* 0x000000042d287c23 */ /* 0x000fe200080108d2 */
[----:B------:R-:W-:Y:S01]  /*14d50*/  FFMA.FTZ R45, R46, UR4, -R203 ;  /* 0x000000042e2d7c23 */ /* 0x000fe200080108cb */
[----:B------:R-:W-:Y:S01]  /*14d60*/  PRMT R151, R151, 0x5410, R146 ;  /* 0x0000541097977816 */ /* 0x000fe20000000092 */
[--C-:B------:R-:W-:Y:S01]  /*14d70*/  FFMA.FTZ R146, R65, UR4, -R212.reuse ;  /* 0x0000000441927c23 */ /* 0x100fe200080108d4 */
[----:B------:R1:W-:Y:S01]  /*14d80*/  MUFU.EX2 R219, R40 ;  /* 0x0000002800db7308 */ /* 0x0003e20000000800 */
[----:B------:R-:W-:Y:S01]  /*14d90*/  FFMA.FTZ R212, R53, UR4, -R212 ;  /* 0x0000000435d47c23 */ /* 0x000fe200080108d4 */
[----:B------:R-:W-:Y:S01]  /*14da0*/  PRMT R158, R41, 0x5410, R158 ;  /* 0x00005410299e7816 */ /* 0x000fe2000000009e */
[----:B------:R-:W2:Y:S01]  /*14db0*/  LDSM.16.MT88.4 R52, [R170+0x9800] ;  /* 0x00980000aa34783b */ /* 0x000ea20000004200 */
[----:B------:R-:W-:Y:S01]  /*14dc0*/  F2FP.F16.F32.PACK_AB R41, R173, R172 ;  /* 0x000000acad29723e */ /* 0x000fe200000000ff */
[----:B---3--:R-:W-:Y:S01]  /*14dd0*/  IMAD.MOV.U32 R252, RZ, RZ, R134 ;  /* 0x000000fffffc7224 */ /* 0x008fe200078e0086 */
[----:B------:R-:W-:Y:S01]  /*14de0*/  F2FP.F16.F32.PACK_AB R46, R175, R174 ;  /* 0x000000aeaf2e723e */ /* 0x000fe200000000ff */
[----:B------:R-:W-:Y:S03]  /*14df0*/  FFMA.FTZ R210, R61, UR4, -R210 ;  /* 0x000000043dd27c23 */ /* 0x000fe600080108d2 */
[----:B------:R3:W3:Y:S01]  /*14e00*/  MUFU.EX2 R160, R45 ;  /* 0x0000002d00a07308 */ /* 0x0006e20000000800 */
[----:B------:R-:W-:Y:S01]  /*14e10*/  LOP3.LUT R42, R42, R41, RZ, 0xc0, !PT ;  /* 0x000000292a2a7212 */ /* 0x000fe200078ec0ff */
[----:B-----5:R-:W-:Y:S01]  /*14e20*/  IMAD.MOV.U32 R241, RZ, RZ, R138 ;  /* 0x000000fffff17224 */ /* 0x020fe200078e008a */
[--C-:B------:R-:W-:Y:S01]  /*14e30*/  HSET2.LE.AND R41, R158, R240.reuse, PT ;  /* 0x000000f09e297233 */ /* 0x100fe20003803000 */
[----:B------:R-:W5:Y:S01]  /*14e40*/  LDSM.16.MT88.4 R64, [R221+0xa800] ;  /* 0x00a80000dd40783b */ /* 0x000f620000004200 */
[----:B------:R-:W-:Y:S02]  /*14e50*/  F2FP.F16.F32.PACK_AB R36, R214, R183 ;  /* 0x000000b7d624723e */ /* 0x000fe400000000ff */
[--C-:B------:R-:W-:Y:S03]  /*14e60*/  HSET2.LE.AND R44, R163, R240.reuse, PT ;  /* 0x000000f0a32c7233 */ /* 0x100fe60003803000 */
[----:B------:R-:W-:Y:S01]  /*14e70*/  MUFU.EX2 R146, R146 ;  /* 0x0000009200927308 */ /* 0x000fe20000000800 */
[--C-:B-1----:R-:W-:Y:S02]  /*14e80*/  HSET2.LE.AND R40, R155, R240.reuse, PT ;  /* 0x000000f09b287233 */ /* 0x102fe40003803000 */
[----:B------:R-:W-:Y:S01]  /*14e90*/  F2FP.F16.F32.PACK_AB R37, R216, R213 ;  /* 0x000000d5d825723e */ /* 0x000fe200000000ff */
[----:B------:R-:W-:Y:S01]  /*14ea0*/  FADD.FTZ R213, R213, R204 ;  /* 0x000000ccd5d57221 */ /* 0x000fe20000010000 */
[----:B------:R-:W-:Y:S02]  /*14eb0*/  LOP3.LUT R43, R43, R46, RZ, 0xc0, !PT ;  /* 0x0000002e2b2b7212 */ /* 0x000fe400078ec0ff */
[----:B------:R-:W-:Y:S03]  /*14ec0*/  LOP3.LUT R41, R41, R36, RZ, 0xc0, !PT ;  /* 0x0000002429297212 */ /* 0x000fe600078ec0ff */
[----:B------:R-:W-:Y:S01]  /*14ed0*/  MUFU.EX2 R163, R212 ;  /* 0x000000d400a37308 */ /* 0x000fe20000000800 */
[----:B---3--:R-:W-:Y:S01]  /*14ee0*/  F2FP.F16.F32.PACK_AB R45, R182, R181 ;  /* 0x000000b5b62d723e */ /* 0x008fe200000000ff */
[----:B------:R-:W-:Y:S01]  /*14ef0*/  IMAD.MOV.U32 R201, RZ, RZ, R160 ;  /* 0x000000ffffc97224 */ /* 0x000fe200078e00a0 */
[--C-:B------:R-:W-:Y:S01]  /*14f00*/  HSET2.LE.AND R46, R149, R240.reuse, PT ;  /* 0x000000f0952e7233 */ /* 0x100fe20003803000 */
[----:B------:R-:W-:Y:S01]  /*14f10*/  FADD.FTZ R216, R216, R213 ;  /* 0x000000d5d8d87221 */ /* 0x000fe20000010000 */
[----:B------:R-:W-:Y:S02]  /*14f20*/  LOP3.LUT R40, R40, R45, RZ, 0xc0, !PT ;  /* 0x0000002d28287212 */ /* 0x000fe400078ec0ff */
[--C-:B------:R-:W-:Y:S03]  /*14f30*/  HSET2.LE.AND R45, R151, R240.reuse, PT ;  /* 0x000000f0972d7233 */ /* 0x100fe60003803000 */
[----:B------:R1:W3:Y:S01]  /*14f40*/  MUFU.EX2 R212, R141 ;  /* 0x0000008d00d47308 */ /* 0x0002e20000000800 */
[----:B------:R-:W-:Y:S01]  /*14f50*/  LOP3.LUT R44, R44, R37, RZ, 0xc0, !PT ;  /* 0x000000252c2c7212 */ /* 0x000fe200078ec0ff */
[----:B------:R-:W-:Y:S01]  /*14f60*/  FADD.FTZ R216, R217, R216 ;  /* 0x000000d8d9d87221 */ /* 0x000fe20000010000 */
[--C-:B------:R-:W-:Y:S01]  /*14f70*/  HSET2.LE.AND R47, R147, R240.reuse, PT ;  /* 0x000000f0932f7233 */ /* 0x100fe20003803000 */
[-C--:B--2---:R-:W-:Y:S06]  /*14f80*/  HMMA.16816.F32 R4, R40, R48.reuse, R4 ;  /* 0x000000302804723c */ /* 0x084fec0000001804 */
[----:B------:R-:W-:Y:S01]  /*14f90*/  MUFU.EX2 R147, R59 ;  /* 0x0000003b00937308 */ /* 0x000fe20000000800 */
[C---:B------:R-:W-:Y:S01]  /*14fa0*/  F2FP.F16.F32.PACK_AB R37, R219.reuse, R217 ;  /* 0x000000d9db25723e */ /* 0x040fe200000000ff */
[----:B------:R-:W-:Y:S03]  /*14fb0*/  FADD.FTZ R216, R219, R216 ;  /* 0x000000d8dbd87221 */ /* 0x000fe60000010000 */
[----:B------:R-:W-:Y:S02]  /*14fc0*/  F2FP.F16.F32.PACK_AB R36, R162, R160 ;  /* 0x000000a0a224723e */ /* 0x000fe400000000ff */
[----:B------:R-:W-:Y:S03]  /*14fd0*/  F2FP.F16.F32.PACK_AB R56, R218, R215 ;  /* 0x000000d7da38723e */ /* 0x000fe600000000ff */
[----:B------:R-:W-:Y:S01]  /*14fe0*/  MUFU.EX2 R140, R140 ;  /* 0x0000008c008c7308 */ /* 0x000fe20000000800 */
[----:B------:R-:W-:Y:S02]  /*14ff0*/  LOP3.LUT R46, R46, R37, RZ, 0xc0, !PT ;  /* 0x000000252e2e7212 */ /* 0x000fe400078ec0ff */
[----:B------:R-:W-:Y:S02]  /*15000*/  LOP3.LUT R47, R47, R36, RZ, 0xc0, !PT ;  /* 0x000000242f2f7212 */ /* 0x000fe400078ec0ff */
[----:B------:R-:W-:Y:S01]  /*15010*/  LOP3.LUT R45, R45, R56, RZ, 0xc0, !PT ;  /* 0x000000382d2d7212 */ /* 0x000fe200078ec0ff */
[----:B------:R-:W2:Y:S04]  /*15020*/  LDSM.16.MT88.4 R36, [R170+0xa800] ;  /* 0x00a80000aa24783b */ /* 0x000ea80000004200 */
[----:B------:R-:W3:Y:S02]  /*15030*/  MUFU.EX2 R210, R210 ;  /* 0x000000d200d27308 */ /* 0x000ee40000000800 */
[C---:B------:R-:W-:Y:S06]  /*15040*/  HMMA.16816.F32 R8, R44.reuse, R48, R8 ;  /* 0x000000302c08723c */ /* 0x040fec0000001808 */
[-C--:B------:R-:W-:Y:S05]  /*15050*/  HMMA.16816.F32 R12, R44, R50.reuse, R12 ;  /* 0x000000322c0c723c */ /* 0x080fea000000180c */
[----:B------:R-:W-:Y:S01]  /*15060*/  IMAD.WIDE.U32 R48, R145, -0x2daee0ad, RZ ;  /* 0xd2511f5391307825 */ /* 0x000fe200078e00ff */
[C---:B------:R-:W-:Y:S05]  /*15070*/  HMMA.16816.F32 R16, R40.reuse, R50, R16 ;  /* 0x000000322810723c */ /* 0x040fea0000001810 */
[----:B------:R-:W-:Y:S01]  /*15080*/  LOP3.LUT R132, R48, 0xffff, RZ, 0xc0, !PT ;  /* 0x0000ffff30847812 */ /* 0x000fe200078ec0ff */
[-C--:B------:R-:W-:Y:S05]  /*15090*/  HMMA.16816.F32 R68, R40, R52.reuse, R68 ;  /* 0x000000342844723c */ /* 0x080fea0000001844 */
[--C-:B------:R-:W-:Y:S01]  /*150a0*/  LOP3.LUT R150, R49, R150, R157.reuse, 0x96, !PT ;  /* 0x0000009631967212 */ /* 0x100fe200078e969d */
[C---:B------:R-:W-:Y:S05]  /*150b0*/  HMMA.16816.F32 R72, R44.reuse, R52, R72 ;  /* 0x000000342c48723c */ /* 0x040fea0000001848 */
[----:B-1----:R-:W-:Y:S01]  /*150c0*/  LOP3.LUT R141, R150, 0xff, RZ, 0xc0, !PT ;  /* 0x000000ff968d7812 */ /* 0x002fe200078ec0ff */
[-C--:B------:R-:W-:Y:S05]  /*150d0*/  HMMA.16816.F32 R76, R44, R54.reuse, R76 ;  /* 0x000000362c4c723c */ /* 0x080fea000000184c */
[----:B------:R-:W-:Y:S01]  /*150e0*/  SHF.R.U32.HI R133, RZ, 0x18, R150 ;  /* 0x00000018ff857819 */ /* 0x000fe20000011696 */
[C---:B------:R-:W-:Y:S05]  /*150f0*/  HMMA.16816.F32 R80, R40.reuse, R54, R80 ;  /* 0x000000362850723c */ /* 0x040fea0000001850 */
[----:B------:R-:W-:Y:S01]  /*15100*/  LOP3.LUT R50, R159, R154, R156, 0x96, !PT ;  /* 0x0000009a9f327212 */ /* 0x000fe200078e969c */
[-C--:B-----5:R-:W-:Y:S05]  /*15110*/  HMMA.16816.F32 R84, R40, R64.reuse, R84 ;  /* 0x000000402854723c */ /* 0x0a0fea0000001854 */
[----:B------:R-:W-:Y:S01]  /*15120*/  IMAD.WIDE.U32 R50, R50, -0x2daee0ad, RZ ;  /* 0xd2511f5332327825 */ /* 0x000fe200078e00ff */
[C---:B------:R-:W-:Y:S05]  /*15130*/  HMMA.16816.F32 R88, R44.reuse, R64, R88 ;  /* 0x000000402c58723c */ /* 0x040fea0000001858 */
[--C-:B------:R-:W-:Y:S01]  /*15140*/  SHF.R.U32.HI R135, RZ, 0x10, R48.reuse ;  /* 0x00000010ff877819 */ /* 0x100fe20000011630 */
[-C--:B------:R-:W-:Y:S05]  /*15150*/  HMMA.16816.F32 R92, R44, R66.reuse, R92 ;  /* 0x000000422c5c723c */ /* 0x080fea000000185c */
[----:B------:R-:W-:Y:S01]  /*15160*/  LOP3.LUT R61, R48, 0xff, RZ, 0xc0, !PT ;  /* 0x000000ff303d7812 */ /* 0x000fe200078ec0ff */
[C---:B------:R-:W-:Y:S05]  /*15170*/  HMMA.16816.F32 R96, R40.reuse, R66, R96 ;  /* 0x000000422860723c */ /* 0x040fea0000001860 */
[----:B------:R-:W-:Y:S01]  /*15180*/  SHF.R.U32.HI R56, RZ, 0x18, R48 ;  /* 0x00000018ff387819 */ /* 0x000fe20000011630 */
[-C--:B--2---:R-:W-:Y:S05]  /*15190*/  HMMA.16816.F32 R100, R40, R36.reuse, R100 ;  /* 0x000000242864723c */ /* 0x084fea0000001864 */
[C---:B------:R-:W-:Y:S01]  /*151a0*/  LOP3.LUT R48, R50.reuse, 0xffff, RZ, 0xc0, !PT ;  /* 0x0000ffff32307812 */ /* 0x040fe200078ec0ff */
[C---:B------:R-:W-:Y:S05]  /*151b0*/  HMMA.16816.F32 R32, R44.reuse, R36, R32 ;  /* 0x000000242c20723c */ /* 0x040fea0000001820 */
[----:B------:R-:W-:Y:S01]  /*151c0*/  LOP3.LUT R148, R51, R148, R157, 0x96, !PT ;  /* 0x0000009433947212 */ /* 0x000fe200078e969d */
[-C--:B------:R-:W-:Y:S05]  /*151d0*/  HMMA.16816.F32 R104, R44, R38.reuse, R104 ;  /* 0x000000262c68723c */ /* 0x080fea0000001868 */
[--C-:B------:R-:W-:Y:S01]  /*151e0*/  SHF.R.U32.HI R54, RZ, 0x10, R50.reuse ;  /* 0x00000010ff367819 */ /* 0x100fe20000011632 */
[C---:B------:R-:W-:Y:S05]  /*151f0*/  HMMA.16816.F32 R108, R40.reuse, R38, R108 ;  /* 0x00000026286c723c */ /* 0x040fea000000186c */
[----:B------:R-:W-:Y:S01]  /*15200*/  LOP3.LUT R52, R50, 0xff, RZ, 0xc0, !PT ;  /* 0x000000ff32347812 */ /* 0x000fe200078ec0ff */
[--C-:B------:R-:W-:Y:S01]  /*15210*/  FFMA.FTZ R66, R62, UR4, -R203.reuse ;  /* 0x000000043e427c23 */ /* 0x100fe200080108cb */
[----:B------:R-:W-:Y:S01]  /*15220*/  SHF.R.U32.HI R137, RZ, 0x18, R50 ;  /* 0x00000018ff897819 */ /* 0x000fe20000011632 */
[----:B------:R-:W-:Y:S02]  /*15230*/  FFMA.FTZ R203, R63, UR4, -R203 ;  /* 0x000000043fcb7c23 */ /* 0x000fe400080108cb */
[----:B------:R-:W-:Y:S01]  /*15240*/  MUFU.EX2 R166, R66 ;  /* 0x0000004200a67308 */ /* 0x000fe20000000800 */
[----:B------:R-:W-:Y:S02]  /*15250*/  SHF.R.U32.HI R65, RZ, 0x8, R48 ;  /* 0x00000008ff417819 */ /* 0x000fe40000011630 */
[----:B------:R-:W1:Y:S01]  /*15260*/  LDSM.16.MT88.4 R48, [R221+0xb800] ;  /* 0x00b80000dd30783b */ /* 0x000e620000004200 */
[----:B------:R-:W-:Y:S02]  /*15270*/  LOP3.LUT R54, R54, 0xff, RZ, 0xc0, !PT ;  /* 0x000000ff36367812 */ /* 0x000fe400078ec0ff */
[----:B------:R-:W-:Y:S02]  /*15280*/  PRMT R65, R52, 0x5410, R65 ;  /* 0x0000541034417816 */ /* 0x000fe40000000041 */
[C---:B------:R-:W-:Y:S02]  /*15290*/  LOP3.LUT R52, R148.reuse, 0xffff, RZ, 0xc0, !PT ;  /* 0x0000ffff94347812 */ /* 0x040fe400078ec0ff */
[----:B------:R-:W2:Y:S01]  /*152a0*/  MUFU.EX2 R203, R203 ;  /* 0x000000cb00cb7308 */ /* 0x000ea20000000800 */
[----:B------:R-:W-:Y:S02]  /*152b0*/  LOP3.LUT R139, R148, 0xff, RZ, 0xc0, !PT ;  /* 0x000000ff948b7812 */ /* 0x000fe400078ec0ff */
[----:B------:R-:W-:Y:S02]  /*152c0*/  SHF.R.U32.HI R52, RZ, 0x8, R52 ;  /* 0x00000008ff347819 */ /* 0x000fe40000011634 */
[----:B------:R-:W-:Y:S02]  /*152d0*/  PRMT R137, R54, 0x5410, R137 ;  /* 0x0000541036897816 */ /* 0x000fe40000000089 */
[----:B------:R-:W-:Y:S02]  /*152e0*/  PRMT R139, R139, 0x5410, R52 ;  /* 0x000054108b8b7816 */ /* 0x000fe40000000034 */
[----:B------:R-:W5:Y:S01]  /*152f0*/  LDSM.16.MT88.4 R52, [R170+0xb800] ;  /* 0x00b80000aa34783b */ /* 0x000f620000004200 */
[--C-:B------:R-:W-:Y:S02]  /*15300*/  SHF.R.U32.HI R67, RZ, 0x10, R148.reuse ;  /* 0x00000010ff437819 */ /* 0x100fe40000011694 */
[----:B------:R-:W-:Y:S02]  /*15310*/  SHF.R.U32.HI R148, RZ, 0x18, R148 ;  /* 0x00000018ff947819 */ /* 0x000fe40000011694 */
[----:B------:R-:W-:Y:S02]  /*15320*/  LOP3.LUT R64, R150, 0xffff, RZ, 0xc0, !PT ;  /* 0x0000ffff96407812 */ /* 0x000fe400078ec0ff */
[----:B------:R-:W-:Y:S02]  /*15330*/  LOP3.LUT R67, R67, 0xff, RZ, 0xc0, !PT ;  /* 0x000000ff43437812 */ /* 0x000fe400078ec0ff */
[----:B------:R-:W-:Y:S02]  /*15340*/  SHF.R.U32.HI R132, RZ, 0x8, R132 ;  /* 0x00000008ff847819 */ /* 0x000fe40000011684 */
[----:B------:R-:W-:Y:S02]  /*15350*/  PRMT R67, R67, 0x5410, R148 ;  /* 0x0000541043437816 */ /* 0x000fe40000000094 */
[----:B------:R-:W-:Y:S02]  /*15360*/  PRMT R61, R61, 0x5410, R132 ;  /* 0x000054103d3d7816 */ /* 0x000fe40000000084 */
[----:B------:R-:W-:Y:S02]  /*15370*/  SHF.R.U32.HI R64, RZ, 0x8, R64 ;  /* 0x00000008ff407819 */ /* 0x000fe40000011640 */
[----:B---3--:R-:W-:Y:S02]  /*15380*/  F2FP.F16.F32.PACK_AB R38, R211, R212 ;  /* 0x000000d4d326723e */ /* 0x008fe400000000ff */
[--C-:B------:R-:W-:Y:S02]  /*15390*/  HSET2.LE.AND R134, R61, R240.reuse, PT ;  /* 0x000000f03d867233 */ /* 0x100fe40003803000 */
[----:B------:R-:W-:Y:S01]  /*153a0*/  LDSM.16.MT88.4 R60, [R221+0xac00] ;  /* 0x00ac0000dd3c783b */ /* 0x000fe20000004200 */
[----:B------:R-:W-:Y:S02]  /*153b0*/  PRMT R141, R141, 0x5410, R64 ;  /* 0x000054108d8d7816 */ /* 0x000fe40000000040 */
[----:B------:R-:W-:Y:S01]  /*153c0*/  LOP3.LUT R135, R135, 0xff, RZ, 0xc0, !PT ;  /* 0x000000ff87877812 */ /* 0x000fe200078ec0ff */
[-C--:B-1----:R-:W-:Y:S03]  /*153d0*/  HMMA.16816.F32 R112, R40, R48.reuse, R112 ;  /* 0x000000302870723c */ /* 0x082fe60000001870 */
[----:B------:R-:W-:Y:S02]  /*153e0*/  PRMT R135, R135, 0x5410, R56 ;  /* 0x0000541087877816 */ /* 0x000fe40000000038 */
[----:B------:R-:W-:Y:S01]  /*153f0*/  SHF.R.U32.HI R56, RZ, 0x10, R150 ;  /* 0x00000010ff387819 */ /* 0x000fe20000011696 */
[C---:B------:R-:W-:Y:S01]  /*15400*/  HMMA.16816.F32 R116, R44.reuse, R48, R116 ;  /* 0x000000302c74723c */ /* 0x040fe20000001874 */
[----:B------:R-:W1:Y:S04]  /*15410*/  LDSM.16.MT88.4 R148, [R221+0x9c00] ;  /* 0x009c0000dd94783b */ /* 0x000e680000004200 */
[----:B------:R-:W-:Y:S01]  /*15420*/  LOP3.LUT R56, R56, 0xff, RZ, 0xc0, !PT ;  /* 0x000000ff38387812 */ /* 0x000fe200078ec0ff */
[-C--:B------:R-:W-:Y:S05]  /*15430*/  HMMA.16816.F32 R20, R44, R50.reuse, R20 ;  /* 0x000000322c14723c */ /* 0x080fea0000001814 */
[----:B------:R-:W-:Y:S01]  /*15440*/  PRMT R133, R56, 0x5410, R133 ;  /* 0x0000541038857816 */ /* 0x000fe20000000085 */
[C---:B------:R-:W-:Y:S01]  /*15450*/  HMMA.16816.F32 R120, R40.reuse, R50, R120 ;  /* 0x000000322878723c */ /* 0x040fe20000001878 */
[----:B------:R-:W-:Y:S04]  /*15460*/  LDSM.16.MT88.4 R48, [R170+0xac00] ;  /* 0x00ac0000aa30783b */ /* 0x000fe80000004200 */
[--C-:B------:R-:W-:Y:S01]  /*15470*/  HSET2.LE.AND R135, R135, R240.reuse, PT ;  /* 0x000000f087877233 */ /* 0x100fe20003803000 */
[-C--:B-----5:R-:W-:Y:S05]  /*15480*/  HMMA.16816.F32 R28, R40, R52.reuse, R28 ;  /* 0x00000034281c723c */ /* 0x0a0fea000000181c */
[--C-:B------:R-:W-:Y:S01]  /*15490*/  HSET2.LE.AND R132, R141, R240.reuse, PT ;  /* 0x000000f08d847233 */ /* 0x100fe20003803000 */
[C---:B------:R-:W-:Y:S05]  /*154a0*/  HMMA.16816.F32 R124, R44.reuse, R52, R124 ;  /* 0x000000342c7c723c */ /* 0x040fea000000187c */
[--C-:B------:R-:W-:Y:S01]  /*154b0*/  HSET2.LE.AND R133, R133, R240.reuse, PT ;  /* 0x000000f085857233 */ /* 0x100fe20003803000 */
[-C--:B------:R-:W-:Y:S05]  /*154c0*/  HMMA.16816.F32 R128, R44, R54.reuse, R128 ;  /* 0x000000362c80723c */ /* 0x080fea0000001880 */
[----:B------:R-:W-:Y:S01]  /*154d0*/  LOP3.LUT R133, R133, R38, RZ, 0xc0, !PT ;  /* 0x0000002685857212 */ /* 0x000fe200078ec0ff */
[----:B------:R-:W-:Y:S05]  /*154e0*/  HMMA.16816.F32 R24, R40, R54, R24 ;  /* 0x000000362818723c */ /* 0x000fea0000001818 */
[--C-:B------:R-:W-:Y:S02]  /*154f0*/  HSET2.LE.AND R38, R65, R240.reuse, PT ;  /* 0x000000f041267233 */ /* 0x100fe40003803000 */
[--C-:B------:R-:W-:Y:S04]  /*15500*/  HSET2.LE.AND R39, R137, R240.reuse, PT ;  /* 0x000000f089277233 */ /* 0x100fe80003803000 */
[----:B------:R-:W-:Y:S02]  /*15510*/  F2FP.F16.F32.PACK_AB R53, R210, R165 ;  /* 0x000000a5d235723e */ /* 0x000fe400000000ff */
[----:B--2---:R-:W-:Y:S02]  /*15520*/  F2FP.F16.F32.PACK_AB R52, R203, R166 ;  /* 0x000000a6cb34723e */ /* 0x004fe400000000ff */
[----:B------:R-:W-:Y:S02]  /*15530*/  LOP3.LUT R38, R38, R53, RZ, 0xc0, !PT ;  /* 0x0000003526267212 */ /* 0x000fe400078ec0ff */
[----:B------:R-:W-:Y:S01]  /*15540*/  LOP3.LUT R39, R39, R52, RZ, 0xc0, !PT ;  /* 0x0000003427277212 */ /* 0x000fe200078ec0ff */
[----:B----4-:R-:W-:Y:S01]  /*15550*/  FFMA.FTZ R200, R167, R136, R200 ;  /* 0x00000088a7c87223 */ /* 0x010fe200000100c8 */
[----:B------:R-:W-:Y:S03]  /*15560*/  MOV R167, R146 ;  /* 0x0000009200a77202 */ /* 0x000fe60000000f00 */
[----:B------:R-:W-:Y:S01]  /*15570*/  FADD.FTZ R197, R197, R200 ;  /* 0x000000c8c5c57221 */ /* 0x000fe20000010000 */
[----:B------:R-:W-:Y:S01]  /*15580*/  IMAD.MOV.U32 R200, RZ, RZ, R163 ;  /* 0x000000ffffc87224 */ /* 0x000fe200078e00a3 */
[----:B------:R-:W-:Y:S02]  /*15590*/  F2FP.F16.F32.PACK_AB R37, R167, R252 ;  /* 0x000000fca725723e */ /* 0x000fe400000000ff */
[----:B------:R-:W-:Y:S01]  /*155a0*/  FADD.FTZ R192, R192, R197 ;  /* 0x000000c5c0c07221 */ /* 0x000fe20000010000 */
[----:B------:R-:W-:Y:S01]  /*155b0*/  IMAD.MOV.U32 R197, RZ, RZ, R162 ;  /* 0x000000ffffc57224 */ /* 0x000fe200078e00a2 */
[----:B------:R-:W-:Y:S01]  /*155c0*/  LOP3.LUT R134, R134, R37, RZ, 0xc0, !PT ;  /* 0x0000002586867212 */ /* 0x000fe200078ec0ff */
[----:B------:R-:W-:Y:S01]  /*155d0*/  FFMA.FTZ R199, R168, R153, R199 ;  /* 0x00000099a8c77223 */ /* 0x000fe200000100c7 */
[----:B------:R-:W-:Y:S01]  /*155e0*/  IMAD.MOV.U32 R168, RZ, RZ, R143 ;  /* 0x000000ffffa87224 */ /* 0x000fe200078e008f */
[----:B------:R-:W-:Y:S01]  /*155f0*/  F2FP.F16.F32.PACK_AB R37, R200, R142 ;  /* 0x0000008ec825723e */ /* 0x000fe200000000ff */
[----:B------:R-:W-:Y:S01]  /*15600*/  FADD.FTZ R171, R171, R192 ;  /* 0x000000c0abab7221 */ /* 0x000fe20000010000 */
[----:B------:R-:W-:Y:S01]  /*15610*/  FADD.FTZ R64, R195, R199 ;  /* 0x000000c7c3407221 */ /* 0x000fe20000010000 */
[----:B------:R-:W-:Y:S01]  /*15620*/  IMAD.MOV.U32 R195, RZ, RZ, R57 ;  /* 0x000000ffffc37224 */ /* 0x000fe200078e0039 */
[----:B------:R-:W-:Y:S01]  /*15630*/  F2FP.F16.F32.PACK_AB R36, R168, R241 ;  /* 0x000000f1a824723e */ /* 0x000fe200000000ff */
[----:B------:R-:W2:Y:S01]  /*15640*/  LDSM.16.MT88.4 R56, [R170+0x9c00] ;  /* 0x009c0000aa38783b */ /* 0x000ea20000004200 */
[----:B------:R-:W-:Y:S01]  /*15650*/  LOP3.LUT R132, R132, R37, RZ, 0xc0, !PT ;  /* 0x0000002584847212 */ /* 0x000fe200078ec0ff */
[----:B------:R-:W-:Y:S01]  /*15660*/  FADD.FTZ R193, R193, R64 ;  /* 0x00000040c1c17221 */ /* 0x000fe20000010000 */
[----:B------:R-:W-:Y:S01]  /*15670*/  LOP3.LUT R135, R135, R36, RZ, 0xc0, !PT ;  /* 0x0000002487877212 */ /* 0x000fe200078ec0ff */
[----:B------:R-:W-:Y:S01]  /*15680*/  FADD.FTZ R186, R186, R171 ;  /* 0x000000abbaba7221 */ /* 0x000fe20000010000 */
[--C-:B------:R-:W-:Y:S01]  /*15690*/  HSET2.LE.AND R36, R139, R240.reuse, PT ;  /* 0x000000f08b247233 */ /* 0x100fe20003803000 */
[----:B------:R-:W-:Y:S01]  /*156a0*/  FADD.FTZ R139, R194, R202 ;  /* 0x000000cac28b7221 */ /* 0x000fe20000010000 */
[----:B------:R-:W-:Y:S01]  /*156b0*/  F2FP.F16.F32.PACK_AB R37, R195, R140 ;  /* 0x0000008cc325723e */ /* 0x000fe200000000ff */
[----:B------:R-:W-:Y:S01]  /*156c0*/  IMAD.MOV.U32 R202, RZ, RZ, R140 ;  /* 0x000000ffffca7224 */ /* 0x000fe200078e008c */
[----:B------:R-:W-:Y:S01]  /*156d0*/  MOV R199, R147 ;  /* 0x0000009300c77202 */ /* 0x000fe20000000f00 */
[-C--:B-1----:R-:W-:Y:S01]  /*156e0*/  HMMA.16816.F32 R160, R132, R148.reuse, R4 ;  /* 0x0000009484a0723c */ /* 0x082fe20000001804 */
[----:B------:R-:W-:Y:S04]  /*156f0*/  LDSM.16.MT88.4 R4, [R170+0xbc00] ;  /* 0x00bc0000aa04783b */ /* 0x000fe80000004200 */
[----:B------:R-:W-:Y:S01]  /*15700*/  LOP3.LUT R36, R36, R37, RZ, 0xc0, !PT ;  /* 0x0000002524247212 */ /* 0x000fe200078ec0ff */
[----:B------:R-:W-:Y:S01]  /*15710*/  FADD.FTZ R190, R190, R139 ;  /* 0x0000008bbebe7221 */ /* 0x000fe20000010000 */
[----:B------:R-:W-:Y:S01]  /*15720*/  HSET2.LE.AND R37, R67, R240, PT ;  /* 0x000000f043257233 */ /* 0x000fe20003803000 */
[----:B------:R-:W-:Y:S01]  /*15730*/  FADD.FTZ R186, R185, R186 ;  /* 0x000000bab9ba7221 */ /* 0x000fe20000010000 */
[----:B------:R-:W1:Y:S02]  /*15740*/  LDSM.16.MT88.4 R64, [R221+0xbc00] ;  /* 0x00bc0000dd40783b */ /* 0x000e640000004200 */
[----:B------:R-:W-:Y:S01]  /*15750*/  F2FP.F16.F32.PACK_AB R136, R199, R198 ;  /* 0x000000c6c788723e */ /* 0x000fe200000000ff */
[----:B------:R-:W-:Y:S01]  /*15760*/  FADD.FTZ R177, R177, R186 ;  /* 0x000000bab1b17221 */ /* 0x000fe20000010000 */
[----:B------:R-:W-:Y:S01]  /*15770*/  MOV R194, R142 ;  /* 0x0000008e00c27202 */ /* 0x000fe20000000f00 */
[----:B------:R-:W-:Y:S01]  /*15780*/  FADD.FTZ R188, R188, R193 ;  /* 0x000000c1bcbc7221 */ /* 0x000fe20000010000 */
[----:B------:R-:W-:Y:S01]  /*15790*/  LOP3.LUT R37, R37, R136, RZ, 0xc0, !PT ;  /* 0x0000008825257212 */ /* 0x000fe200078ec0ff */
[----:B------:R-:W-:Y:S01]  /*157a0*/  FADD.FTZ R178, R178, R177 ;  /* 0x000000b1b2b27221 */ /* 0x000fe20000010000 */
[----:B------:R-:W-:Y:S01]  /*157b0*/  FADD.FTZ R190, R191, R190 ;  /* 0x000000bebfbe7221 */ /* 0x000fe20000010000 */
[----:B------:R-:W-:Y:S01]  /*157c0*/  FADD.FTZ R179, R179, R188 ;  /* 0x000000bcb3b37221 */ /* 0x000fe20000010000 */
[----:B------:R-:W-:Y:S01]  /*157d0*/  FADD.FTZ R216, R202, R216 ;  /* 0x000000d8cad87221 */ /* 0x000fe20000010000 */
[----:B------:R-:W-:Y:S01]  /*157e0*/  FADD.FTZ R183, R183, R178 ;  /* 0x000000b2b7b77221 */ /* 0x000fe20000010000 */
        /* <DEDUP_REMOVED lines=46> */
[----:B------:R-:W-:Y:S01]  /*15ad0*/  FADD.FTZ R4, R168, R212 ;  /* 0x000000d4a8047221 */ /* 0x000fe20000010000 */
[----:B------:R-:W-:Y:S03]  /*15ae0*/  HMMA.16816.F32 R132, R132, R6, R24 ;  /* 0x000000068484723c */ /* 0x000fe60000001818 */
[----:B------:R4:W-:Y:S01]  /*15af0*/  STL [R1+0xc], R5 ;  /* 0x00000c0501007387 */ /* 0x0009e20000100800 */
[----:B------:R-:W-:Y:S01]  /*15b00*/  FADD.FTZ R215, R197, R215 ;  /* 0x000000d7c5d77221 */ /* 0x000fe20000010000 */
[----:B------:R-:W-:Y:S01]  /*15b10*/  FADD.FTZ R216, R195, R216 ;  /* 0x000000d8c3d87221 */ /* 0x000fe20000010000 */
[----:B------:R-:W-:Y:S01]  /*15b20*/  IMAD.MOV.U32 R169, RZ, RZ, R0 ;  /* 0x000000ffffa97224 */ /* 0x000fe200078e0000 */
[----:B------:R4:W-:Y:S01]  /*15b30*/  STL [R1+0x8], R4 ;  /* 0x0000080401007387 */ /* 0x0009e20000100800 */
[----:B------:R-:W-:Y:S03]  /*15b40*/  FADD.FTZ R215, R198, R215 ;  /* 0x000000d7c6d77221 */ /* 0x000fe60000010000 */
[----:B------:R-:W-:Y:S01]  /*15b50*/  FADD.FTZ R165, R165, R216 ;  /* 0x000000d8a5a57221 */ /* 0x000fe20000010000 */
[----:B------:R-:W-:Y:S01]  /*15b60*/  FADD.FTZ R215, R199, R215 ;  /* 0x000000d7c7d77221 */ /* 0x000fe20000010000 */
[----:B------:R-:W-:Y:S02]  /*15b70*/  IMAD.MOV.U32 R167, RZ, RZ, R164 ;  /* 0x000000ffffa77224 */ /* 0x000fe400078e00a4 */
[----:B------:R-:W-:Y:S01]  /*15b80*/  FADD.FTZ R241, R210, R165 ;  /* 0x000000a5d2f17221 */ /* 0x000fe20000010000 */
[----:B------:R-:W-:Y:S01]  /*15b90*/  FADD.FTZ R166, R166, R215 ;  /* 0x000000d7a6a67221 */ /* 0x000fe20000010000 */
[----:B------:R-:W-:Y:S03]  /*15ba0*/  IMAD.MOV.U32 R165, RZ, RZ, R2 ;  /* 0x000000ffffa57224 */ /* 0x000fe600078e0002 */
[----:B------:R-:W-:Y:S01]  /*15bb0*/  FADD.FTZ R252, R203, R166 ;  /* 0x000000a6cbfc7221 */ /* 0x000fe20000010000 */
[----:B------:R-:W-:Y:S01]  /*15bc0*/  MOV R166, R3 ;  /* 0x0000000300a67202 */ /* 0x000fe20000000f00 */
[----:B------:R-:W-:Y:S06]  /*15bd0*/  @P5 BRA `(.L_x_333) ;  /* 0xffffffb800d05947 */ /* 0x000fec000383ffff */
.L_x_332:
[----:B----4-:R-:W2:Y:S01]  /*15be0*/  LDL.LU R5, [R1+0xc] ;  /* 0x00000c0001057983 */ /* 0x010ea20000300800 */
[----:B------:R-:W-:-:S03]  /*15bf0*/  ULDC UR4, c[0x0][0x38c] ;  /* 0x0000e30000047ab9 */ /* 0x000fc60000000800 */
[----:B------:R-:W3:Y:S01]  /*15c00*/  LDL.LU R4, [R1+0x8] ;  /* 0x0000080001047983 */ /* 0x000ee20000300800 */
[----:B------:R-:W-:Y:S01]  /*15c10*/  UMOV UR5, 0x400 ;  /* 0x0000040000057882 */ /* 0x000fe20000000000 */
[----:B------:R-:W-:Y:S02]  /*15c20*/  UISETP.NE.AND UP0, UPT, UR15, -0x1, UPT ;  /* 0xffffffff0f00788c */ /* 0x000fe4000bf05270 */
[----:B------:R-:W1:Y:S04]  /*15c30*/  SHFL.BFLY PT, R6, R241, 0x2, 0x1f ;  /* 0x0c401f00f1067f89 */ /* 0x000e6800000e0000 */
[----:B------:R-:W4:Y:S01]  /*15c40*/  SHFL.BFLY PT, R7, R252, 0x2, 0x1f ;  /* 0x0c401f00fc077f89 */ /* 0x000f2200000e0000 */
[----:B-1----:R-:W-:Y:S01]  /*15c50*/  FADD.FTZ R6, R6, R241 ;  /* 0x000000f106067221 */ /* 0x002fe20000010000 */
[----:B----4-:R-:W-:-:S04]  /*15c60*/  FADD.FTZ R10, R7, R252 ;  /* 0x000000fc070a7221 */ /* 0x010fc80000010000 */
[----:B------:R-:W1:Y:S01]  /*15c70*/  SHFL.BFLY PT, R11, R6, 0x1, 0x1f ;  /* 0x0c201f00060b7f89 */ /* 0x000e6200000e0000 */
[----:B------:R-:W-:Y:S01]  /*15c80*/  MOV R7, 0x3f800000 ;  /* 0x3f80000000077802 */ /* 0x000fe20000000f00 */
[----:B-1----:R-:W-:Y:S01]  /*15c90*/  FADD.FTZ R11, R6, R11 ;  /* 0x0000000b060b7221 */ /* 0x002fe20000010000 */
[----:B------:R-:W-:-:S04]  /*15ca0*/  MOV R6, 0x3f800000 ;  /* 0x3f80000000067802 */ /* 0x000fc80000000f00 */
[----:B------:R-:W-:-:S13]  /*15cb0*/  FSETP.NE.FTZ.AND P5, PT, R11, RZ, PT ;  /* 0x000000ff0b00720b */ /* 0x000fda0003fb5000 */
[----:B------:R-:W1:Y:S02]  /*15cc0*/  @P5 MUFU.RCP R6, R11 ;  /* 0x0000000b00065308 */ /* 0x000e640000001000 */
[----:B-1----:R-:W-:-:S04]  /*15cd0*/  FMUL.FTZ R6, R6, UR4 ;  /* 0x0000000406067c20 */ /* 0x002fc80008410000 */
        /* <DEDUP_REMOVED lines=31> */
[----:B------:R-:W-:Y:S02]  /*15ed0*/  F2FP.F16.F32.PACK_AB R104, R105, R104 ;  /* 0x000000686968723e */ /* 0x000fe400000000ff */
[----:B------:R-:W-:Y:S02]  /*15ee0*/  F2FP.F16.F32.PACK_AB R116, R117, R116 ;  /* 0x000000747574723e */ /* 0x000fe400000000ff */
[----:B------:R-:W-:Y:S02]  /*15ef0*/  F2FP.F16.F32.PACK_AB R140, R141, R140 ;  /* 0x0000008c8d8c723e */ /* 0x000fe400000000ff */
[----:B------:R-:W-:Y:S02]  /*15f00*/  F2FP.F16.F32.PACK_AB R124, R125, R124 ;  /* 0x0000007c7d7c723e */ /* 0x000fe400000000ff */
[----:B------:R-:W-:Y:S01]  /*15f10*/  F2FP.F16.F32.PACK_AB R128, R129, R128 ;  /* 0x000000808180723e */ /* 0x000fe200000000ff */
[----:B--2---:R-:W1:Y:S04]  /*15f20*/  SHFL.BFLY PT, R9, R5, 0x2, 0x1f ;  /* 0x0c401f0005097f89 */ /* 0x004e6800000e0000 */
[----:B---3--:R-:W2:Y:S01]  /*15f30*/  SHFL.BFLY PT, R8, R4, 0x2, 0x1f ;  /* 0x0c401f0004087f89 */ /* 0x008ea200000e0000 */
[----:B-1----:R-:W-:Y:S01]  /*15f40*/  FADD.FTZ R9, R9, R5 ;  /* 0x0000000509097221 */ /* 0x002fe20000010000 */
[----:B--2---:R-:W-:-:S04]  /*15f50*/  FADD.FTZ R8, R8, R4 ;  /* 0x0000000408087221 */ /* 0x004fc80000010000 */
[----:B------:R-:W1:Y:S04]  /*15f60*/  SHFL.BFLY PT, R4, R9, 0x1, 0x1f ;  /* 0x0c201f0009047f89 */ /* 0x000e6800000e0000 */
[----:B------:R-:W2:Y:S01]  /*15f70*/  SHFL.BFLY PT, R5, R8, 0x1, 0x1f ;  /* 0x0c201f0008057f89 */ /* 0x000ea200000e0000 */
[----:B-1----:R-:W-:-:S03]  /*15f80*/  FADD.FTZ R4, R9, R4 ;  /* 0x0000000409047221 */ /* 0x002fc60000010000 */
[----:B------:R-:W1:Y:S01]  /*15f90*/  SHFL.BFLY PT, R9, R10, 0x1, 0x1f ;  /* 0x0c201f000a097f89 */ /* 0x000e6200000e0000 */
[----:B--2---:R-:W-:Y:S01]  /*15fa0*/  FADD.FTZ R5, R8, R5 ;  /* 0x0000000508057221 */ /* 0x004fe20000010000 */
[----:B------:R-:W-:Y:S02]  /*15fb0*/  MOV R8, 0x3f800000 ;  /* 0x3f80000000087802 */ /* 0x000fe40000000f00 */
[----:B------:R-:W-:Y:S02]  /*15fc0*/  FSETP.NE.FTZ.AND P0, PT, R4, RZ, PT ;  /* 0x000000ff0400720b */ /* 0x000fe40003f15000 */
[----:B------:R-:W-:-:S11]  /*15fd0*/  FSETP.NE.FTZ.AND P2, PT, R5, RZ, PT ;  /* 0x000000ff0500720b */ /* 0x000fd60003f55000 */
[----:B------:R-:W2:Y:S01]  /*15fe0*/  @P0 MUFU.RCP R7, R4 ;  /* 0x0000000400070308 */ /* 0x000ea20000001000 */
[----:B-1----:R-:W-:Y:S01]  /*15ff0*/  FADD.FTZ R9, R10, R9 ;  /* 0x000000090a097221 */ /* 0x002fe20000010000 */
[----:B------:R-:W-:-:S06]  /*16000*/  MOV R10, 0x3f800000 ;  /* 0x3f800000000a7802 */ /* 0x000fcc0000000f00 */
[----:B------:R-:W1:Y:S01]  /*16010*/  @P2 MUFU.RCP R8, R5 ;  /* 0x0000000500082308 */ /* 0x000e620000001000 */
[----:B------:R-:W-:Y:S01]  /*16020*/  FSETP.NE.FTZ.AND P4, PT, R9, RZ, PT ;  /* 0x000000ff0900720b */ /* 0x000fe20003f95000 */
[----:B--2---:R-:W-:-:S04]  /*16030*/  FMUL.FTZ R7, R7, UR4 ;  /* 0x0000000407077c20 */ /* 0x004fc80008410000 */
[C---:B------:R-:W-:Y:S01]  /*16040*/  FMUL.FTZ R160, R7.reuse, R160 ;  /* 0x000000a007a07220 */ /* 0x040fe20000410000 */
[C---:B------:R-:W-:Y:S01]  /*16050*/  FMUL.FTZ R161, R7.reuse, R161 ;  /* 0x000000a107a17220 */ /* 0x040fe20000410000 */
[----:B------:R-:W-:-:S06]  /*16060*/  FMUL.FTZ R148, R7, R148 ;  /* 0x0000009407947220 */ /* 0x000fcc0000410000 */
[----:B------:R-:W2:Y:S01]  /*16070*/  @P4 MUFU.RCP R10, R9 ;  /* 0x00000009000a4308 */ /* 0x000ea20000001000 */
[----:B-1----:R-:W-:Y:S01]  /*16080*/  FMUL.FTZ R8, R8, UR4 ;  /* 0x0000000408087c20 */ /* 0x002fe20008410000 */
        /* <DEDUP_REMOVED lines=27> */
[----:B--2---:R-:W-:Y:S01]  /*16240*/  FMUL.FTZ R10, R10, UR4 ;  /* 0x000000040a0a7c20 */ /* 0x004fe20008410000 */
[----:B------:R-:W1:Y:S01]  /*16250*/  S2R R8, SR_TID.X ;  /* 0x0000000000087919 */ /* 0x000e620000002100 */
[----:B------:R-:W2:Y:S01]  /*16260*/  S2UR UR4, SR_CgaCtaId ;  /* 0x00000000000479c3 */ /* 0x000ea20000008800 */
        /* <DEDUP_REMOVED lines=25> */
[----:B--2---:R-:W-:Y:S01]  /*16400*/  ULEA UR4, UR4, UR5, 0x18 ;  /* 0x0000000504047291 */ /* 0x004fe2000f8ec03f */
[----:B------:R-:W-:Y:S01]  /*16410*/  FMUL.FTZ R81, R7, R81 ;  /* 0x0000005107517220 */ /* 0x000fe20000410000 */
[----:B------:R-:W-:Y:S01]  /*16420*/  F2FP.F16.F32.PACK_AB R160, R161, R160 ;  /* 0x000000a0a1a0723e */ /* 0x000fe200000000ff */
[----:B------:R-:W-:Y:S01]  /*16430*/  FMUL.FTZ R84, R7, R84 ;  /* 0x0000005407547220 */ /* 0x000fe20000410000 */
[----:B------:R-:W-:Y:S01]  /*16440*/  F2FP.F16.F32.PACK_AB R162, R163, R162 ;  /* 0x000000a2a3a2723e */ /* 0x000fe200000000ff */
[C---:B------:R-:W-:Y:S01]  /*16450*/  FMUL.FTZ R85, R7.reuse, R85 ;  /* 0x0000005507557220 */ /* 0x040fe20000410000 */
[----:B-1----:R-:W-:Y:S01]  /*16460*/  SHF.R.S32.HI R13, RZ, 0x1f, R8 ;  /* 0x0000001fff0d7819 */ /* 0x002fe20000011408 */
[----:B------:R-:W-:Y:S01]  /*16470*/  FMUL.FTZ R96, R7, R96 ;  /* 0x0000006007607220 */ /* 0x000fe20000410000 */
[----:B------:R-:W-:Y:S01]  /*16480*/  F2FP.F16.F32.PACK_AB R148, R149, R148 ;  /* 0x000000949594723e */ /* 0x000fe200000000ff */
[----:B------:R-:W-:Y:S01]  /*16490*/  FMUL.FTZ R97, R7, R97 ;  /* 0x0000006107617220 */ /* 0x000fe20000410000 */
[----:B------:R-:W-:Y:S01]  /*164a0*/  LEA.HI R6, R13, R8, RZ, 0x2 ;  /* 0x000000080d067211 */ /* 0x000fe200078f10ff */
[----:B------:R-:W-:Y:S01]  /*164b0*/  FMUL.FTZ R100, R7, R100 ;  /* 0x0000006407647220 */ /* 0x000fe20000410000 */
[----:B------:R-:W-:Y:S01]  /*164c0*/  LEA.HI R13, R13, R8, RZ, 0x5 ;  /* 0x000000080d0d7211 */ /* 0x000fe200078f28ff */
[C---:B------:R-:W-:Y:S01]  /*164d0*/  FMUL.FTZ R101, R7.reuse, R101 ;  /* 0x0000006507657220 */ /* 0x040fe20000410000 */
[----:B------:R-:W-:Y:S01]  /*164e0*/  SHF.R.S32.HI R10, RZ, 0x2, R6 ;  /* 0x00000002ff0a7819 */ /* 0x000fe20000011406 */
[C---:B------:R-:W-:Y:S01]  /*164f0*/  FMUL.FTZ R108, R7.reuse, R108 ;  /* 0x0000006c076c7220 */ /* 0x040fe20000410000 */
[----:B------:R-:W-:Y:S01]  /*16500*/  LOP3.LUT R17, R6, 0xfffffffc, RZ, 0xc0, !PT ;  /* 0xfffffffc06117812 */ /* 0x000fe200078ec0ff */
[C---:B------:R-:W-:Y:S01]  /*16510*/  FMUL.FTZ R109, R7.reuse, R109 ;  /* 0x0000006d076d7220 */ /* 0x040fe20000410000 */
[----:B------:R-:W-:Y:S01]  /*16520*/  SHF.R.S32.HI R15, RZ, 0x1f, R10 ;  /* 0x0000001fff0f7819 */ /* 0x000fe2000001140a */
[C---:B------:R-:W-:Y:S01]  /*16530*/  FMUL.FTZ R112, R7.reuse, R112 ;  /* 0x0000007007707220 */ /* 0x040fe20000410000 */
[----:B------:R-:W-:Y:S01]  /*16540*/  SHF.R.S32.HI R6, RZ, 0x5, R13 ;  /* 0x00000005ff067819 */ /* 0x000fe2000001140d */
[----:B------:R-:W-:Y:S01]  /*16550*/  FMUL.FTZ R113, R7, R113 ;  /* 0x0000007107717220 */ /* 0x000fe20000410000 */
[----:B------:R-:W-:Y:S01]  /*16560*/  LEA.HI R15, R15, R10, RZ, 0x3 ;  /* 0x0000000a0f0f7211 */ /* 0x000fe200078f18ff */
[----:B------:R-:W-:Y:S01]  /*16570*/  FMUL.FTZ R120, R7, R120 ;  /* 0x0000007807787220 */ /* 0x000fe20000410000 */
[----:B------:R-:W-:Y:S01]  /*16580*/  IADD3 R17, -R17, R8, RZ ;  /* 0x0000000811117210 */ /* 0x000fe20007ffe1ff */
[----:B------:R-:W-:Y:S01]  /*16590*/  FMUL.FTZ R121, R7, R121 ;  /* 0x0000007907797220 */ /* 0x000fe20000410000 */
[----:B------:R-:W-:Y:S01]  /*165a0*/  LOP3.LUT R15, R15, 0xfffffff8, RZ, 0xc0, !PT ;  /* 0xfffffff80f0f7812 */ /* 0x000fe200078ec0ff */
[C---:B------:R-:W-:Y:S01]  /*165b0*/  FMUL.FTZ R136, R7.reuse, R136 ;  /* 0x0000008807887220 */ /* 0x040fe20000410000 */
[----:B------:R-:W-:Y:S01]  /*165c0*/  LEA R17, R6, R17, 0x8 ;  /* 0x0000001106117211 */ /* 0x000fe200078e40ff */
[C---:B------:R-:W-:Y:S01]  /*165d0*/  FMUL.FTZ R137, R7.reuse, R137 ;  /* 0x0000008907897220 */ /* 0x040fe20000410000 */
[----:B------:R-:W-:Y:S01]  /*165e0*/  IADD3 R15, R10, -R15, RZ ;  /* 0x8000000f0a0f7210 */ /* 0x000fe20007ffe0ff */
[----:B------:R-:W-:Y:S01]  /*165f0*/  FMUL.FTZ R132, R7, R132 ;  /* 0x0000008407847220 */ /* 0x000fe20000410000 */
[----:B------:R-:W-:Y:S01]  /*16600*/  F2FP.F16.F32.PACK_AB R150, R151, R150 ;  /* 0x000000969796723e */ /* 0x000fe200000000ff */
[----:B------:R-:W-:Y:S01]  /*16610*/  FMUL.FTZ R7, R7, R133 ;  /* 0x0000008507077220 */ /* 0x000fe20000410000 */
[----:B------:R-:W-:-:S02]  /*16620*/  LEA.HI R12, R15, R15, RZ, 0x1 ;  /* 0x0000000f0f0c7211 */ /* 0x000fc400078f08ff */
[----:B------:R-:W-:Y:S02]  /*16630*/  F2FP.F16.F32.PACK_AB R158, R159, R158 ;  /* 0x0000009e9f9e723e */ /* 0x000fe400000000ff */
[----:B------:R-:W-:Y:S02]  /*16640*/  LOP3.LUT R14, R12, 0x3fffffe, RZ, 0xc0, !PT ;  /* 0x03fffffe0c0e7812 */ /* 0x000fe400078ec0ff */
[----:B------:R-:W-:Y:S02]  /*16650*/  SHF.R.S32.HI R12, RZ, 0x1, R12 ;  /* 0x00000001ff0c7819 */ /* 0x000fe4000001140c */
[----:B------:R-:W-:Y:S02]  /*16660*/  IADD3 R14, R15, -R14, RZ ;  /* 0x8000000e0f0e7210 */ /* 0x000fe40007ffe0ff */
[C---:B------:R-:W-:Y:S02]  /*16670*/  SHF.L.U32 R15, R12.reuse, 0x6, RZ ;  /* 0x000000060c0f7819 */ /* 0x040fe400000006ff */
[----:B------:R-:W-:-:S02]  /*16680*/  LOP3.LUT R16, R12, 0x1, RZ, 0xc0, !PT ;  /* 0x000000010c107812 */ /* 0x000fc400078ec0ff */
[----:B------:R-:W-:Y:S02]  /*16690*/  LOP3.LUT R15, R15, 0xc0, RZ, 0xc0, !PT ;  /* 0x000000c00f0f7812 */ /* 0x000fe400078ec0ff */
[----:B------:R-:W-:Y:S02]  /*166a0*/  LEA R14, R14, R17, 0x4 ;  /* 0x000000110e0e7211 */ /* 0x000fe400078e20ff */
[----:B------:R-:W-:Y:S02]  /*166b0*/  LEA.HI R15, R15, R15, RZ, 0x1d ;  /* 0x0000000f0f0f7211 */ /* 0x000fe400078fe8ff */
[----:B------:R-:W-:Y:S02]  /*166c0*/  ISETP.NE.U32.AND P3, PT, R16, 0x1, PT ;  /* 0x000000011000780c */ /* 0x000fe40003f65070 */
[----:B------:R-:W-:Y:S02]  /*166d0*/  LEA R14, R14, R15, 0x1 ;  /* 0x0000000f0e0e7211 */ /* 0x000fe400078e08ff */
[----:B------:R-:W-:-:S02]  /*166e0*/  LOP3.LUT P1, RZ, R12, 0x2, RZ, 0xc0, !PT ;  /* 0x000000020cff7812 */ /* 0x000fc4000782c0ff */
[----:B------:R-:W-:Y:S01]  /*166f0*/  LEA R15, R14, UR4, 0x1 ;  /* 0x000000040e0f7c11 */ /* 0x000fe2000f8e08ff */
[----:B------:R-:W-:Y:S01]  /*16700*/  @UP0 ULDC.64 UR4, c[0x0][0x298] ;  /* 0x0000a60000040ab9 */ /* 0x000fe20000000a00 */
[----:B------:R-:W-:Y:S01]  /*16710*/  MOV R12, 0x20 ;  /* 0x00000020000c7802 */ /* 0x000fe20000000f00 */
[----:B------:R-:W-:Y:S01]  /*16720*/  @UP0 UIMAD.WIDE.U32 UR10, UR15, UR4, URZ ;  /* 0x000000040f0a02a5 */ /* 0x000fe2000f8e003f */
[C---:B------:R-:W-:Y:S01]  /*16730*/  IADD3 R17, R15.reuse, -0x10, RZ ;  /* 0xfffffff00f117810 */ /* 0x040fe20007ffe0ff */
[----:B------:R1:W-:Y:S01]  /*16740*/  STS [R15], R160 ;  /* 0x000000a00f007388 */ /* 0x0003e20000000800 */
[----:B------:R-:W-:Y:S01]  /*16750*/  SEL R12, R12, 0xffffffe0, !P1 ;  /* 0xffffffe00c0c7807 */ /* 0x000fe20004800000 */
[----:B------:R-:W-:Y:S01]  /*16760*/  @UP0 UIMAD UR6, UR15, UR5, UR11 ;  /* 0x000000050f0602a4 */ /* 0x000fe2000f8e020b */
[----:B------:R-:W-:Y:S01]  /*16770*/  @P3 IADD3 R17, R15, 0x10, RZ ;  /* 0x000000100f113810 */ /* 0x000fe20007ffe0ff */
[----:B------:R1:W-:Y:S01]  /*16780*/  STS [R15+0x200], R162 ;  /* 0x000200a20f007388 */ /* 0x0003e20000000800 */
[----:B------:R-:W-:-:S02]  /*16790*/  F2FP.F16.F32.PACK_AB R154, R155, R154 ;  /* 0x0000009a9b9a723e */ /* 0x000fc400000000ff */
[----:B------:R-:W-:Y:S01]  /*167a0*/  F2FP.F16.F32.PACK_AB R68, R69, R68 ;  /* 0x000000444544723e */ /* 0x000fe200000000ff */
[----:B------:R1:W-:Y:S01]  /*167b0*/  STS [R17], R148 ;  /* 0x0000009411007388 */ /* 0x0003e20000000800 */
[----:B------:R-:W-:Y:S02]  /*167c0*/  F2FP.F16.F32.PACK_AB R70, R71, R70 ;  /* 0x000000464746723e */ /* 0x000fe400000000ff */
[----:B------:R-:W-:Y:S01]  /*167d0*/  IADD3 R19, R15, R12, RZ ;  /* 0x0000000c0f137210 */ /* 0x000fe20007ffe0ff */
[----:B------:R1:W-:Y:S01]  /*167e0*/  STS [R17+0x200], R150 ;  /* 0x0002009611007388 */ /* 0x0003e20000000800 */
[----:B------:R-:W-:Y:S02]  /*167f0*/  F2FP.F16.F32.PACK_AB R80, R81, R80 ;  /* 0x000000505150723e */ /* 0x000fe400000000ff */
[----:B------:R-:W-:Y:S01]  /*16800*/  F2FP.F16.F32.PACK_AB R82, R83, R82 ;  /* 0x000000525352723e */ /* 0x000fe200000000ff */
[----:B------:R1:W-:Y:S01]  /*16810*/  STS [R15+0x1000], R156 ;  /* 0x0010009c0f007388 */ /* 0x0003e20000000800 */
[----:B------:R-:W-:-:S02]  /*16820*/  IADD3 R21, R12, R17, RZ ;  /* 0x000000110c157210 */ /* 0x000fc40007ffe0ff */
[----:B------:R-:W-:Y:S01]  /*16830*/  F2FP.F16.F32.PACK_AB R74, R75, R74 ;  /* 0x0000004a4b4a723e */ /* 0x000fe200000000ff */
[----:B------:R1:W-:Y:S01]  /*16840*/  STS [R15+0x1200], R158 ;  /* 0x0012009e0f007388 */ /* 0x0003e20000000800 */
[----:B------:R-:W-:Y:S02]  /*16850*/  F2FP.F16.F32.PACK_AB R78, R79, R78 ;  /* 0x0000004e4f4e723e */ /* 0x000fe400000000ff */
[----:B------:R-:W-:Y:S01]  /*16860*/  F2FP.F16.F32.PACK_AB R84, R85, R84 ;  /* 0x000000545554723e */ /* 0x000fe200000000ff */
[----:B------:R1:W-:Y:S01]  /*16870*/  STS [R17+0x1000], R152 ;  /* 0x0010009811007388 */ /* 0x0003e20000000800 */
[----:B------:R-:W-:Y:S02]  /*16880*/  F2FP.F16.F32.PACK_AB R86, R87, R86 ;  /* 0x000000565756723e */ /* 0x000fe400000000ff */
[----:B------:R-:W-:Y:S01]  /*16890*/  F2FP.F16.F32.PACK_AB R96, R97, R96 ;  /* 0x000000606160723e */ /* 0x000fe200000000ff */
[----:B------:R1:W-:Y:S01]  /*168a0*/  STS [R17+0x1200], R154 ;  /* 0x0012009a11007388 */ /* 0x0003e20000000800 */
[----:B------:R-:W-:-:S02]  /*168b0*/  F2FP.F16.F32.PACK_AB R98, R99, R98 ;  /* 0x000000626362723e */ /* 0x000fc400000000ff */
[----:B------:R-:W-:Y:S01]  /*168c0*/  F2FP.F16.F32.PACK_AB R90, R91, R90 ;  /* 0x0000005a5b5a723e */ /* 0x000fe200000000ff */
[----:B------:R1:W-:Y:S01]  /*168d0*/  STS [R19], R68 ;  /* 0x0000004413007388 */ /* 0x0003e20000000800 */
[----:B------:R-:W-:Y:S02]  /*168e0*/  F2FP.F16.F32.PACK_AB R94, R95, R94 ;  /* 0x0000005e5f5e723e */ /* 0x000fe400000000ff */
[----:B------:R-:W-:Y:S01]  /*168f0*/  F2FP.F16.F32.PACK_AB R100, R101, R100 ;  /* 0x000000646564723e */ /* 0x000fe200000000ff */
[----:B------:R1:W-:Y:S01]  /*16900*/  STS [R19+0x200], R70 ;  /* 0x0002004613007388 */ /* 0x0003e20000000800 */
[----:B------:R-:W-:Y:S02]  /*16910*/  F2FP.F16.F32.PACK_AB R102, R103, R102 ;  /* 0x000000666766723e */ /* 0x000fe400000000ff */
[----:B------:R-:W-:Y:S01]  /*16920*/  F2FP.F16.F32.PACK_AB R108, R109, R108 ;  /* 0x0000006c6d6c723e */ /* 0x000fe200000000ff */
[----:B------:R1:W-:Y:S01]  /*16930*/  STS [R21], R80 ;  /* 0x0000005015007388 */ /* 0x0003e20000000800 */
[----:B------:R-:W-:-:S02]  /*16940*/  F2FP.F16.F32.PACK_AB R110, R111, R110 ;  /* 0x0000006e6f6e723e */ /* 0x000fc400000000ff */
[----:B------:R-:W-:Y:S01]  /*16950*/  F2FP.F16.F32.PACK_AB R146, R147, R146 ;  /* 0x000000929392723e */ /* 0x000fe200000000ff */
[----:B------:R1:W-:Y:S01]  /*16960*/  STS [R21+0x200], R82 ;  /* 0x0002005215007388 */ /* 0x0003e20000000800 */
[----:B------:R-:W-:Y:S02]  /*16970*/  F2FP.F16.F32.PACK_AB R106, R107, R106 ;  /* 0x0000006a6b6a723e */ /* 0x000fe400000000ff */
[----:B------:R-:W-:Y:S01]  /*16980*/  F2FP.F16.F32.PACK_AB R112, R113, R112 ;  /* 0x000000707170723e */ /* 0x000fe200000000ff */
[----:B------:R1:W-:Y:S01]  /*16990*/  STS [R19+0x1000], R72 ;  /* 0x0010004813007388 */ /* 0x0003e20000000800 */
[----:B------:R-:W-:Y:S02]  /*169a0*/  PLOP3.LUT P1, PT, PT, PT, UP0, 0x80, 0x0 ;  /* 0x000000000000781c */ /* 0x000fe40003f2f008 */
[----:B------:R-:W-:Y:S01]  /*169b0*/  F2FP.F16.F32.PACK_AB R114, R115, R114 ;  /* 0x000000727372723e */ /* 0x000fe200000000ff */
[----:B------:R1:W-:Y:S01]  /*169c0*/  STS [R19+0x1200], R74 ;  /* 0x0012004a13007388 */ /* 0x0003e20000000800 */
[----:B------:R-:W-:-:S02]  /*169d0*/  F2FP.F16.F32.PACK_AB R118, R119, R118 ;  /* 0x000000767776723e */ /* 0x000fc400000000ff */
        /* <DEDUP_REMOVED lines=10> */
[----:B------:R1:W-:Y:S01]  /*16a80*/  STS [R15+0x2200], R86 ;  /* 0x002200560f007388 */ /* 0x0003e20000000800 */
[----:B------:R-:W-:Y:S02]  /*16a90*/  F2FP.F16.F32.PACK_AB R134, R135, R134 ;  /* 0x000000868786723e */ /* 0x000fe400000000ff */
[----:B------:R-:W-:Y:S01]  /*16aa0*/  F2FP.F16.F32.PACK_AB R130, R131, R130 ;  /* 0x000000828382723e */ /* 0x000fe200000000ff */
[----:B------:R1:W-:Y:S04]  /*16ab0*/  STS [R17+0x2000], R96 ;  /* 0x0020006011007388 */ /* 0x0003e80000000800 */
        /* <DEDUP_REMOVED lines=12> */
[----:B------:R1:W-:Y:S01]  /*16b80*/  STS [R21+0x3200], R106 ;  /* 0x0032006a15007388 */ /* 0x0003e20000000800 */
[----:B------:R-:W2:Y:S03]  /*16b90*/  S2R R12, SR_TID.X ;  /* 0x00000000000c7919 */ /* 0x000ea60000002100 */
[----:B------:R1:W-:Y:S01]  /*16ba0*/  STS [R15+0x4000], R112 ;  /* 0x004000700f007388 */ /* 0x0003e20000000800 */
[----:B------:R-:W-:Y:S05]  /*16bb0*/  @P1 BRA `(.L_x_336) ;  /* 0x00000000001c1947 */ /* 0x000fea0003800000 */
[----:B------:R-:W3:Y:S01]  /*16bc0*/  S2UR UR7, SR_CTAID.Y ;  /* 0x00000000000779c3 */ /* 0x000ee20000002600 */
[----:B------:R-:W-:Y:S01]  /*16bd0*/  ULDC.64 UR4, c[0x0][0x290] ;  /* 0x0000a40000047ab9 */ /* 0x000fe20000000a00 */
[----:B---3--:R-:W-:Y:S02]  /*16be0*/  USHF.R.S32.HI UR6, URZ, 0x1f, UR7 ;  /* 0x0000001f3f067899 */ /* 0x008fe40008011407 */
[----:B------:R-:W-:Y:S02]  /*16bf0*/  UIMAD.WIDE.U32 UR10, UR7, UR4, URZ ;  /* 0x00000004070a72a5 */ /* 0x000fe4000f8e003f */
[----:B------:R-:W-:-:S04]  /*16c00*/  UIMAD UR6, UR6, UR4, URZ ;  /* 0x00000004060672a4 */ /* 0x000fc8000f8e023f */
[----:B------:R-:W-:-:S04]  /*16c10*/  UIMAD UR6, UR7, UR5, UR6 ;  /* 0x00000005070672a4 */ /* 0x000fc8000f8e0206 */
[----:B------:R-:W-:-:S12]  /*16c20*/  UIADD3 UR6, UR11, UR6, URZ ;  /* 0x000000060b067290 */ /* 0x000fd8000fffe03f */
.L_x_336:
[----:B------:R-:W-:Y:S01]  /*16c30*/  ULDC.U8 UR5, c[0x0][0x3d9] ;  /* 0x0000f64000057ab9 */ /* 0x000fe20000000000 */
[----:B------:R-:W-:Y:S01]  /*16c40*/  ULDC.U8 UR8, c[0x0][0x3d8] ;  /* 0x0000f60000087ab9 */ /* 0x000fe20000000000 */
[----:B------:R-:W-:Y:S01]  /*16c50*/  ISETP.NE.AND P1, PT, RZ, UR5, PT ;  /* 0x00000005ff007c0c */ /* 0x000fe2000bf25270 */
[----:B------:R-:W3:Y:S01]  /*16c60*/  S2R R7, SR_CTAID.Y ;  /* 0x0000000000077919 */ /* 0x000ee20000002600 */
[----:B------:R-:W4:Y:S01]  /*16c70*/  @P0 LDC R25, c[0x0][0x2e8] ;  /* 0x0000ba00ff190b82 */ /* 0x000f220000000800 */
[----:B------:R-:W-:Y:S01]  /*16c80*/  ISETP.NE.AND P6, PT, RZ, UR8, PT ;  /* 0x00000008ff007c0c */ /* 0x000fe2000bfc5270 */
[----:B------:R-:W1:Y:S01]  /*16c90*/  @P0 MUFU.LG2 R4, R4 ;  /* 0x0000000400040308 */ /* 0x000e620000000c00 */
[----:B------:R-:W1:Y:S02]  /*16ca0*/  S2R R20, SR_CTAID.Z ;  /* 0x0000000000147919 */ /* 0x000e640000002700 */
[----:B------:R-:W-:Y:S01]  /*16cb0*/  ISETP.EQ.AND P6, PT, RZ, UR5, P6 ;  /* 0x00000005ff007c0c */ /* 0x000fe2000b7c2270 */
[----:B------:R-:W-:Y:S02]  /*16cc0*/  STS [R15+0x4200], R114 ;  /* 0x004200720f007388 */ /* 0x000fe40000000800 */
[----:B------:R-:W1:Y:S02]  /*16cd0*/  @P2 LDC R26, c[0x0][0x2e8] ;  /* 0x0000ba00ff1a2b82 */ /* 0x000e640000000800 */
[----:B------:R-:W1:Y:S01]  /*16ce0*/  @P2 MUFU.LG2 R5, R5 ;  /* 0x0000000500052308 */ /* 0x000e620000000c00 */
[----:B------:R-:W-:Y:S01]  /*16cf0*/  STS [R17+0x4000], R120 ;  /* 0x0040007811007388 */ /* 0x000fe20000000800 */
[----:B------:R-:W-:-:S03]  /*16d00*/  @P1 IMAD.MOV.U32 R28, RZ, RZ, 0x1 ;  /* 0x00000001ff1c1424 */ /* 0x000fc600078e00ff */
[----:B------:R-:W-:Y:S01]  /*16d10*/  STS [R17+0x4200], R122 ;  /* 0x0042007a11007388 */ /* 0x000fe20000000800 */
[----:B------:R-:W2:Y:S02]  /*16d20*/  @P1 LDC.64 R22, c[0x0][0x2c0] ;  /* 0x0000b000ff161b82 */ /* 0x000ea40000000a00 */
[----:B------:R-:W-:Y:S01]  /*16d30*/  @!P6 PLOP3.LUT P3, PT, PT, PT, PT, 0x8, 0x0 ;  /* 0x000000000000e81c */ /* 0x000fe20003f6e170 */
[----:B------:R-:W-:Y:S01]  /*16d40*/  STS [R15+0x5000], R116 ;  /* 0x005000740f007388 */ /* 0x000fe20000000800 */
[----:B------:R-:W-:-:S03]  /*16d50*/  @!P6 CS2R R32, SRZ ;  /* 0x000000000020e805 */ /* 0x000fc6000001ff00 */
[----:B------:R1:W-:Y:S01]  /*16d60*/  STS [R15+0x5200], R118 ;  /* 0x005200760f007388 */ /* 0x0003e20000000800 */
[----:B------:R-:W1:Y:S03]  /*16d70*/  @P1 LDC R24, c[0x0][0x2c0] ;  /* 0x0000b000ff181b82 */ /* 0x000e660000000800 */
[----:B------:R-:W-:Y:S04]  /*16d80*/  STS [R17+0x5000], R140 ;  /* 0x0050008c11007388 */ /* 0x000fe80000000800 */
[----:B------:R-:W-:Y:S01]  /*16d90*/  STS [R17+0x5200], R142 ;  /* 0x0052008e11007388 */ /* 0x000fe20000000800 */
[----:B------:R-:W1:Y:S03]  /*16da0*/  S2UR UR4, SR_CTAID.X ;  /* 0x00000000000479c3 */ /* 0x000e660000002500 */
[----:B------:R-:W-:Y:S04]  /*16db0*/  STS [R19+0x4000], R136 ;  /* 0x0040008813007388 */ /* 0x000fe80000000800 */
[----:B------:R-:W-:Y:S01]  /*16dc0*/  STS [R19+0x4200], R138 ;  /* 0x0042008a13007388 */ /* 0x000fe20000000800 */
[----:B--2---:R-:W-:-:S03]  /*16dd0*/  @P1 IMAD R27, R23, R22, RZ ;  /* 0x00000016171b1224 */ /* 0x004fc600078e02ff */
[----:B------:R-:W-:Y:S04]  /*16de0*/  STS [R21+0x4000], R132 ;  /* 0x0040008415007388 */ /* 0x000fe80000000800 */
[----:B------:R-:W-:Y:S01]  /*16df0*/  STS [R21+0x4200], R134 ;  /* 0x0042008615007388 */ /* 0x000fe20000000800 */
[----:B-1----:R-:W-:-:S03]  /*16e00*/  SHF.R.S32.HI R15, RZ, 0x1f, R12 ;  /* 0x0000001fff0f7819 */ /* 0x002fc6000001140c */
[----:B------:R-:W-:Y:S01]  /*16e10*/  STS [R19+0x5000], R124 ;  /* 0x0050007c13007388 */ /* 0x000fe20000000800 */
[----:B------:R-:W-:-:S03]  /*16e20*/  LEA.HI R12, R15, R12, RZ, 0x2 ;  /* 0x0000000c0f0c7211 */ /* 0x000fc600078f10ff */
[----:B------:R-:W-:Y:S01]  /*16e30*/  STS [R19+0x5200], R126 ;  /* 0x0052007e13007388 */ /* 0x000fe20000000800 */
[----:B------:R-:W-:-:S03]  /*16e40*/  SHF.R.S32.HI R22, RZ, 0x2, R12 ;  /* 0x00000002ff167819 */ /* 0x000fc6000001140c */
[----:B------:R-:W-:Y:S04]  /*16e50*/  STS [R21+0x5000], R128 ;  /* 0x0050008015007388 */ /* 0x000fe80000000800 */
[----:B------:R1:W-:Y:S02]  /*16e60*/  STS [R21+0x5200], R130 ;  /* 0x0052008215007388 */ /* 0x0003e40000000800 */
[----:B-1----:R-:W-:Y:S01]  /*16e70*/  LOP3.LUT R21, R13, 0xffffffe0, RZ, 0xc0, !PT ;  /* 0xffffffe00d157812 */ /* 0x002fe200078ec0ff */
[----:B---34-:R-:W-:Y:S06]  /*16e80*/  @!P6 BRA `(.L_x_337) ;  /* 0x000000000020e947 */ /* 0x018fec0003800000 */
[----:B------:R-:W1:Y:S01]  /*16e90*/  S2UR UR5, SR_CTAID.Y ;  /* 0x00000000000579c3 */ /* 0x000e620000002600 */
[----:B------:R-:W-:Y:S01]  /*16ea0*/  ULDC UR7, c[0x0][0x2c4] ;  /* 0x0000b10000077ab9 */ /* 0x000fe20000000800 */
[----:B------:R-:W-:Y:S01]  /*16eb0*/  PLOP3.LUT P3, PT, PT, PT, PT, 0x80, 0x0 ;  /* 0x000000000000781c */ /* 0x000fe20003f6f070 */
[----:B-1----:R-:W-:-:S04]  /*16ec0*/  UIMAD UR5, UR5, UR7, URZ ;  /* 0x00000007050572a4 */ /* 0x002fc8000f8e023f */
[----:B------:R-:W-:-:S04]  /*16ed0*/  USEL UR15, UR5, UR15, !UP0 ;  /* 0x0000000f050f7287 */ /* 0x000fc8000c000000 */
[----:B------:R-:W-:Y:S02]  /*16ee0*/  USHF.R.S32.HI UR5, URZ, 0x1f, UR15 ;  /* 0x0000001f3f057899 */ /* 0x000fe4000801140f */
[----:B------:R-:W-:-:S04]  /*16ef0*/  IMAD.U32 R32, RZ, RZ, UR15 ;  /* 0x0000000fff207e24 */ /* 0x000fc8000f8e00ff */
[----:B------:R-:W-:Y:S02]  /*16f00*/  MOV R33, UR5 ;  /* 0x0000000500217c02 */ /* 0x000fe40008000f00 */
.L_x_337:
[----:B------:R-:W-:Y:S05]  /*16f10*/  @P1 BRA `(.L_x_338) ;  /* 0x0000000000181947 */ /* 0x000fea0003800000 */
[----:B------:R-:W1:Y:S01]  /*16f20*/  LDC R27, c[0x0][0x2c4] ;  /* 0x0000b100ff1b7b82 */ /* 0x000e620000000800 */
[----:B------:R-:W-:Y:S02]  /*16f30*/  ISETP.NE.AND P1, PT, RZ, UR8, PT ;  /* 0x00000008ff007c0c */ /* 0x000fe4000bf25270 */
[----:B------:R-:W-:-:S05]  /*16f40*/  MOV R24, 0x1 ;  /* 0x0000000100187802 */ /* 0x000fca0000000f00 */
[----:B------:R-:W2:Y:S08]  /*16f50*/  LDC R28, c[0x0][0x270] ;  /* 0x00009c00ff1c7b82 */ /* 0x000eb00000000800 */
[----:B-1----:R-:W2:Y:S02]  /*16f60*/  @P1 LDC R27, c[0x0][0x2e4] ;  /* 0x0000b900ff1b1b82 */ /* 0x002ea40000000800 */
[----:B--2---:R-:W-:-:S07]  /*16f70*/  IMAD R28, R27, R28, RZ ;  /* 0x0000001c1b1c7224 */ /* 0x004fce00078e02ff */
.L_x_338:
[----:B------:R-:W-:Y:S01]  /*16f80*/  BAR.SYNC.DEFER_BLOCKING 0x0 ;  /* 0x0000000000007b1d */ /* 0x000fe20000010000 */
[----:B------:R-:W-:Y:S01]  /*16f90*/  IMAD R7, R7, R28, RZ ;  /* 0x0000001c07077224 */ /* 0x000fe200078e02ff */
[----:B------:R-:W-:Y:S01]  /*16fa0*/  IADD3 R8, -R21, R8, RZ ;  /* 0x0000000815087210 */ /* 0x000fe20007ffe1ff */
[----:B------:R-:W-:Y:S01]  /*16fb0*/  @P2 FMUL.FTZ R28, R5, 0.69314718246459960938 ;  /* 0x3f317218051c2820 */ /* 0x000fe20000410000 */
[----:B------:R-:W-:Y:S01]  /*16fc0*/  IMAD R5, R24, UR4, RZ ;  /* 0x0000000418057c24 */ /* 0x000fe2000f8e02ff */
[----:B------:R-:W-:-:S03]  /*16fd0*/  IADD3 R21, R22, 0x20, RZ ;  /* 0x0000002016157810 */ /* 0x000fc60007ffe0ff */
[----:B------:R-:W1:Y:S01]  /*16fe0*/  @P5 LDC R31, c[0x0][0x2e8] ;  /* 0x0000ba00ff1f5b82 */ /* 0x000e620000000800 */
[----:B------:R-:W2:Y:S01]  /*16ff0*/  @P4 MUFU.LG2 R9, R9 ;  /* 0x0000000900094308 */ /* 0x000ea20000000c00 */
[----:B------:R-:W-:Y:S01]  /*17000*/  LOP3.LUT P6, RZ, R8, 0x3, RZ, 0xc0, !PT ;  /* 0x0000000308ff7812 */ /* 0x000fe200078cc0ff */
[----:B------:R-:W-:Y:S01]  /*17010*/  @P0 FMUL.FTZ R35, R4, 0.69314718246459960938 ;  /* 0x3f31721804230820 */ /* 0x000fe20000410000 */
[----:B------:R-:W-:Y:S01]  /*17020*/  SEL R7, R7, RZ, !P3 ;  /* 0x000000ff07077207 */ /* 0x000fe20005800000 */
[----:B------:R-:W-:Y:S01]  /*17030*/  BSSY B0, `(.L_x_339) ;  /* 0x0000049000007945 */ /* 0x000fe20003800000 */
[----:B------:R-:W-:Y:S02]  /*17040*/  SHF.L.U32 R5, R5, 0x7, RZ ;  /* 0x0000000705057819 */ /* 0x000fe400000006ff */
[----:B------:R-:W3:Y:S01]  /*17050*/  @P4 LDC R29, c[0x0][0x2e8] ;  /* 0x0000ba00ff1d4b82 */ /* 0x000ee20000000800 */
[----:B------:R-:W4:Y:S01]  /*17060*/  @P5 MUFU.LG2 R11, R11 ;  /* 0x0000000b000b5308 */ /* 0x000f220000000c00 */
[----:B------:R-:W-:Y:S01]  /*17070*/  IMAD R7, R20, R27, R7 ;  /* 0x0000001b14077224 */ /* 0x000fe200078e0207 */
[----:B------:R-:W-:Y:S01]  /*17080*/  ISETP.GE.AND P1, PT, R21, UR14, PT ;  /* 0x0000000e15007c0c */ /* 0x000fe2000bf26270 */
[----:B------:R-:W-:-:S02]  /*17090*/  IMAD.MOV.U32 R21, RZ, RZ, 0x7f800000 ;  /* 0x7f800000ff157424 */ /* 0x000fc400078e00ff */
[----:B------:R-:W-:Y:S01]  /*170a0*/  @P2 FFMA.FTZ R21, R3, R26, R28 ;  /* 0x0000001a03152223 */ /* 0x000fe2000001001c */
[----:B------:R-:W-:Y:S02]  /*170b0*/  IADD3 R4, R22, 0x40, RZ ;  /* 0x0000004016047810 */ /* 0x000fe40007ffe0ff */
[----:B------:R-:W-:Y:S01]  /*170c0*/  SHF.R.S32.HI R3, RZ, 0x1f, R5 ;  /* 0x0000001fff037819 */ /* 0x000fe20000011405 */
[----:B-----5:R1:W3:Y:S01]  /*170d0*/  LDS.128 R16, [R225+0x1800] ;  /* 0x00180000e1107984 */ /* 0x0202e20000000c00 */
[----:B--2---:R-:W-:Y:S01]  /*170e0*/  @P4 FMUL.FTZ R27, R9, 0.69314718246459960938 ;  /* 0x3f317218091b4820 */ /* 0x004fe20000410000 */
[--C-:B------:R-:W-:Y:S02]  /*170f0*/  IADD3 R9, P3, P2, R5, R32, R7.reuse ;  /* 0x0000002005097210 */ /* 0x100fe40007a7e007 */
[----:B------:R2:W2:Y:S01]  /*17100*/  LDS.128 R12, [R225+0x3800] ;  /* 0x00380000e10c7984 */ /* 0x0004a20000000c00 */
[----:B------:R-:W-:Y:S02]  /*17110*/  SHF.R.S32.HI R32, RZ, 0x1f, R7 ;  /* 0x0000001fff207819 */ /* 0x000fe40000011407 */
[----:B------:R-:W-:Y:S01]  /*17120*/  MOV R8, 0x7f800000 ;  /* 0x7f80000000087802 */ /* 0x000fe20000000f00 */
[----:B----4-:R-:W-:Y:S01]  /*17130*/  @P5 FMUL.FTZ R11, R11, 0.69314718246459960938 ;  /* 0x3f3172180b0b5820 */ /* 0x010fe20000410000 */
[----:B------:R-:W-:Y:S01]  /*17140*/  @P0 FFMA.FTZ R8, R164, R25, R35 ;  /* 0x00000019a4080223 */ /* 0x000fe20000010023 */
[----:B------:R-:W-:Y:S01]  /*17150*/  IMAD.MOV.U32 R25, RZ, RZ, 0x7f800000 ;  /* 0x7f800000ff197424 */ /* 0x000fe200078e00ff */
[----:B------:R-:W-:Y:S01]  /*17160*/  MOV R26, 0x7f800000 ;  /* 0x7f800000001a7802 */ /* 0x000fe20000000f00 */
[----:B-1----:R-:W-:Y:S01]  /*17170*/  @P5 FFMA.FTZ R25, R2, R31, R11 ;  /* 0x0000001f02195223 */ /* 0x002fe2000001000b */
[----:B------:R-:W-:Y:S01]  /*17180*/  ISETP.GE.AND P0, PT, R4, UR14, PT ;  /* 0x0000000e04007c0c */ /* 0x000fe2000bf06270 */
[----:B---3--:R-:W-:Y:S01]  /*17190*/  @P4 FFMA.FTZ R26, R0, R29, R27 ;  /* 0x0000001d001a4223 */ /* 0x008fe2000001001b */
[----:B------:R-:W-:Y:S01]  /*171a0*/  IADD3.X R32, R3, R33, R32, P3, P2 ;  /* 0x0000002103207210 */ /* 0x000fe20001fe4420 */
[----:B------:R-:W-:Y:S10]  /*171b0*/  @P6 BRA `(.L_x_340) ;  /* 0x0000000000c06947 */ /* 0x000ff40003800000 */
[----:B------:R-:W1:Y:S01]  /*171c0*/  S2R R3, SR_TID.X ;  /* 0x0000000000037919 */ /* 0x000e620000002100 */
[----:B------:R-:W-:-:S04]  /*171d0*/  SHF.R.S32.HI R5, RZ, 0x1f, R6 ;  /* 0x0000001fff057819 */ /* 0x000fc80000011406 */
[----:B------:R-:W-:-:S04]  /*171e0*/  LEA.HI R5, R5, R6, RZ, 0x2 ;  /* 0x0000000605057211 */ /* 0x000fc800078f10ff */
[----:B------:R-:W-:-:S05]  /*171f0*/  LOP3.LUT R5, R5, 0xffffffc, RZ, 0xc0, !PT ;  /* 0x0ffffffc05057812 */ /* 0x000fca00078ec0ff */
[----:B------:R-:W-:Y:S01]  /*17200*/  IMAD.IADD R5, R6, 0x1, -R5 ;  /* 0x0000000106057824 */ /* 0x000fe200078e0a05 */
[----:B-1----:R-:W-:-:S04]  /*17210*/  SHF.R.S32.HI R0, RZ, 0x1f, R3 ;  /* 0x0000001fff007819 */ /* 0x002fc80000011403 */
        /* <DEDUP_REMOVED lines=17> */
[C---:B------:R-:W-:Y:S01]  /*17330*/  @!P6 IADD3 R29, P2, R28.reuse, R9, RZ ;  /* 0x000000091c1de210 */ /* 0x040fe20007f5e0ff */
[-C--:B------:R-:W-:Y:S01]  /*17340*/  @!P4 IMAD R27, R27, R24.reuse, RZ ;  /* 0x000000181b1bc224 */ /* 0x080fe200078e02ff */
[----:B------:R-:W3:Y:S01]  /*17350*/  @!P5 LDC.64 R6, c[0x0][0x2b0] ;  /* 0x0000ac00ff06db82 */ /* 0x000ee20000000a00 */
[----:B------:R-:W-:Y:S01]  /*17360*/  @!P3 IMAD R11, R11, R24, RZ ;  /* 0x000000180b0bb224 */ /* 0x000fe200078e02ff */
[----:B------:R-:W-:-:S06]  /*17370*/  @!P6 LEA.HI.X.SX32 R28, R28, R32, 0x1, P2 ;  /* 0x000000201c1ce211 */ /* 0x000fcc00010f0eff */
[----:B------:R-:W4:Y:S01]  /*17380*/  @!P4 LDC.64 R4, c[0x0][0x2b0] ;  /* 0x0000ac00ff04cb82 */ /* 0x000f220000000a00 */
[----:B-1----:R-:W-:-:S04]  /*17390*/  @!P6 LEA R30, P2, R29, R2, 0x2 ;  /* 0x000000021d1ee211 */ /* 0x002fc800078410ff */
[----:B------:R-:W-:Y:S02]  /*173a0*/  @!P6 LEA.HI.X R31, R29, R3, R28, 0x2, P2 ;  /* 0x000000031d1fe211 */ /* 0x000fe400010f141c */
[C---:B------:R-:W-:Y:S01]  /*173b0*/  @!P5 IADD3 R28, P2, R0.reuse, R9, RZ ;  /* 0x00000009001cd210 */ /* 0x040fe20007f5e0ff */
[----:B------:R-:W1:Y:S02]  /*173c0*/  @!P3 LDC.64 R2, c[0x0][0x2b0] ;  /* 0x0000ac00ff02bb82 */ /* 0x000e640000000a00 */
[----:B------:R1:W-:Y:S01]  /*173d0*/  @!P6 STG.E desc[UR22][R30.64], R8 ;  /* 0x000000081e00e986 */ /* 0x0003e2000c101916 */
[----:B------:R-:W-:Y:S02]  /*173e0*/  @!P5 LEA.HI.X.SX32 R0, R0, R32, 0x1, P2 ;  /* 0x000000200000d211 */ /* 0x000fe400010f0eff */
[----:B---3--:R-:W-:-:S04]  /*173f0*/  @!P5 LEA R6, P2, R28, R6, 0x2 ;  /* 0x000000061c06d211 */ /* 0x008fc800078410ff */
[----:B------:R-:W-:Y:S02]  /*17400*/  @!P5 LEA.HI.X R7, R28, R7, R0, 0x2, P2 ;  /* 0x000000071c07d211 */ /* 0x000fe400010f1400 */
[----:B------:R-:W-:-:S03]  /*17410*/  @!P4 IADD3 R0, P2, R27, R9, RZ ;  /* 0x000000091b00c210 */ /* 0x000fc60007f5e0ff */
[----:B------:R3:W-:Y:S01]  /*17420*/  @!P5 STG.E desc[UR22][R6.64], R21 ;  /* 0x000000150600d986 */ /* 0x0007e2000c101916 */
[----:B------:R-:W-:Y:S02]  /*17430*/  @!P4 LEA.HI.X.SX32 R27, R27, R32, 0x1, P2 ;  /* 0x000000201b1bc211 */ /* 0x000fe400010f0eff */
[----:B----4-:R-:W-:-:S04]  /*17440*/  @!P4 LEA R4, P2, R0, R4, 0x2 ;  /* 0x000000040004c211 */ /* 0x010fc800078410ff */
[----:B------:R-:W-:Y:S02]  /*17450*/  @!P4 LEA.HI.X R5, R0, R5, R27, 0x2, P2 ;  /* 0x000000050005c211 */ /* 0x000fe400010f141b */
[----:B------:R-:W-:-:S03]  /*17460*/  @!P3 IADD3 R9, P2, R11, R9, RZ ;  /* 0x000000090b09b210 */ /* 0x000fc60007f5e0ff */
[----:B------:R3:W-:Y:S01]  /*17470*/  @!P4 STG.E desc[UR22][R4.64], R25 ;  /* 0x000000190400c986 */ /* 0x0007e2000c101916 */
[----:B------:R-:W-:Y:S02]  /*17480*/  @!P3 LEA.HI.X.SX32 R32, R11, R32, 0x1, P2 ;  /* 0x000000200b20b211 */ /* 0x000fe400010f0eff */
[----:B-1----:R-:W-:-:S04]  /*17490*/  @!P3 LEA R2, P2, R9, R2, 0x2 ;  /* 0x000000020902b211 */ /* 0x002fc800078410ff */
[----:B------:R-:W-:-:S05]  /*174a0*/  @!P3 LEA.HI.X R3, R9, R3, R32, 0x2, P2 ;  /* 0x000000030903b211 */ /* 0x000fca00010f1420 */
[----:B------:R3:W-:Y:S04]  /*174b0*/  @!P3 STG.E desc[UR22][R2.64], R26 ;  /* 0x0000001a0200b986 */ /* 0x0007e8000c101916 */
.L_x_340:
[----:B------:R-:W-:Y:S05]  /*174c0*/  BSYNC B0 ;  /* 0x0000000000007941 */ /* 0x000fea0003800000 */
.L_x_339:
[----:B---3--:R-:W-:Y:S01]  /*174d0*/  SHF.R.S32.HI R3, RZ, 0x1f, R20 ;  /* 0x0000001fff037819 */ /* 0x008fe20000011414 */
[----:B------:R-:W-:Y:S01]  /*174e0*/  UIMAD UR17, UR4, -0x80, UR17 ;  /* 0xffffff80041178a4 */ /* 0x000fe2000f8e0211 */
[----:B------:R-:W-:Y:S01]  /*174f0*/  SHF.R.S32.HI R2, RZ, 0x1f, R236 ;  /* 0x0000001fff027819 */ /* 0x000fe200000114ec */
[----:B------:R-:W-:Y:S01]  /*17500*/  IMAD.U32 R27, RZ, RZ, UR16 ;  /* 0x00000010ff1b7e24 */ /* 0x000fe2000f8e00ff */
[----:B------:R-:W-:Y:S01]  /*17510*/  IADD3 R4, P3, R236, UR10, RZ ;  /* 0x0000000aec047c10 */ /* 0x000fe2000ff7e0ff */
[----:B------:R-:W-:Y:S01]  /*17520*/  ULDC.64 UR4, c[0x0][0x2a0] ;  /* 0x0000a80000047ab9 */ /* 0x000fe20000000a00 */
[----:B------:R-:W-:Y:S01]  /*17530*/  SHF.R.S32.HI R23, RZ, 0x1f, R22 ;  /* 0x0000001fff177819 */ /* 0x000fe20000011416 */
[----:B------:R-:W-:Y:S01]  /*17540*/  IMAD R3, R3, UR4, RZ ;  /* 0x0000000403037c24 */ /* 0x000fe2000f8e02ff */
[----:B------:R-:W-:Y:S01]  /*17550*/  IADD3.X R5, R2, UR6, RZ, P3, !PT ;  /* 0x0000000602057c10 */ /* 0x000fe20009ffe4ff */
[----:B------:R-:W-:Y:S01]  /*17560*/  VIADD R0, R22, 0x60 ;  /* 0x0000006016007836 */ /* 0x000fe20000000000 */
[----:B------:R-:W-:Y:S01]  /*17570*/  ISETP.GE.AND P3, PT, R10, UR17, PT ;  /* 0x000000110a007c0c */ /* 0x000fe2000bf66270 */
[C---:B------:R-:W-:Y:S01]  /*17580*/  IMAD R29, R20.reuse, UR5, R3 ;  /* 0x00000005141d7c24 */ /* 0x040fe2000f8e0203 */
[----:B------:R1:W3:Y:S01]  /*17590*/  LDS.128 R8, [R225+0x2000] ;  /* 0x00200000e1087984 */ /* 0x0002e20000000c00 */
[----:B------:R-:W-:Y:S01]  /*175a0*/  IMAD.WIDE.U32 R2, R20, UR4, R4 ;  /* 0x0000000414027c25 */ /* 0x000fe2000f8e0004 */
[----:B------:R-:W-:Y:S01]  /*175b0*/  BSSY B0, `(.L_x_341) ;  /* 0x0000017000007945 */ /* 0x000fe20003800000 */
[----:B------:R-:W-:Y:S01]  /*175c0*/  ISETP.GE.AND P2, PT, R0, UR14, PT ;  /* 0x0000000e00007c0c */ /* 0x000fe2000bf46270 */
[----:B------:R1:W4:Y:S01]  /*175d0*/  LDS.128 R4, [R225+0x4000] ;  /* 0x00400000e1047984 */ /* 0x0003220000000c00 */
[----:B------:R-:W-:-:S03]  /*175e0*/  IMAD.WIDE R26, R27, 0x80, R22 ;  /* 0x000000801b1a7825 */ /* 0x000fc600078e0216 */
[----:B------:R1:W1:Y:S01]  /*175f0*/  LDS.128 R20, [R225] ;  /* 0x00000000e1147984 */ /* 0x0002620000000c00 */
[----:B------:R-:W-:Y:S02]  /*17600*/  IMAD.IADD R29, R3, 0x1, R29 ;  /* 0x00000001031d7824 */ /* 0x000fe400078e021d */
        /* <DEDUP_REMOVED lines=14> */
[----:B-1----:R1:W-:Y:S04]  /*176f0*/  @!P6 STG.E.128 desc[UR22][R24.64], R20 ;  /* 0x000000141800e986 */ /* 0x0023e8000c101d16 */
[----:B---3--:R1:W-:Y:S04]  /*17700*/  @!P5 STG.E.128 desc[UR22][R24.64+0x40], R8 ;  /* 0x000040081800d986 */ /* 0x0083e8000c101d16 */
[----:B----4-:R1:W-:Y:S02]  /*17710*/  @!P4 STG.E.128 desc[UR22][R24.64+0x80], R4 ;  /* 0x000080041800c986 */ /* 0x0103e4000c101d16 */
.L_x_342:
[----:B------:R-:W-:Y:S05]  /*17720*/  BSYNC B0 ;  /* 0x0000000000007941 */ /* 0x000fea0003800000 */
.L_x_341:
[----:B-1----:R1:W1:Y:S01]  /*17730*/  LDS.128 R20, [R225+0x800] ;  /* 0x00080000e1147984 */ /* 0x0022620000000c00 */
[----:B------:R-:W-:Y:S03]  /*17740*/  BSSY B0, `(.L_x_343) ;  /* 0x0000017000007945 */ /* 0x000fe60003800000 */
[----:B---3--:R3:W1:Y:S04]  /*17750*/  LDS.128 R8, [R225+0x2800] ;  /* 0x00280000e1087984 */ /* 0x0086680000000c00 */
        /* <DEDUP_REMOVED lines=21> */
.L_x_344:
[----:B------:R-:W-:Y:S05]  /*178b0*/  BSYNC B0 ;  /* 0x0000000000007941 */ /* 0x000fea0003800000 */
.L_x_343:
[----:B-1----:R1:W1:Y:S01]  /*178c0*/  LDS.128 R20, [R225+0x1000] ;  /* 0x00100000e1147984 */ /* 0x0022620000000c00 */
[----:B------:R-:W-:Y:S03]  /*178d0*/  BSSY B0, `(.L_x_345) ;  /* 0x0000017000007945 */ /* 0x000fe60003800000 */
[----:B------:R1:W1:Y:S04]  /*178e0*/  LDS.128 R8, [R225+0x3000] ;  /* 0x00300000e1087984 */ /* 0x0002680000000c00 */
[----:B----4-:R4:W1:Y:S01]  /*178f0*/  LDS.128 R4, [R225+0x5000] ;  /* 0x00500000e1047984 */ /* 0x0108620000000c00 */
        /* <DEDUP_REMOVED lines=19> */
[----:B------:R1:W-:Y:S02]  /*17a30*/  @!P0 STG.E.128 desc[UR22][R24.64+0x80], R4 ;  /* 0x0000800418008986 */ /* 0x0003e4000c101d16 */
.L_x_346:
[----:B------:R-:W-:Y:S05]  /*17a40*/  BSYNC B0 ;  /* 0x0000000000007941 */ /* 0x000fea0003800000 */
.L_x_345:
[----:B-1----:R1:W1:Y:S01]  /*17a50*/  LDS.128 R4, [R225+0x5800] ;  /* 0x00580000e1047984 */ /* 0x0022620000000c00 */
        /* <DEDUP_REMOVED lines=18> */
[----:B--2---:R2:W-:Y:S01]  /*17b80*/  @!P1 STG.E.128 desc[UR22][R2.64+0x40], R12 ;  /* 0x0000400c02009986 */ /* 0x0045e2000c101d16 */
[----:B------:R-:W-:Y:S05]  /*17b90*/  @P0 EXIT ;  /* 0x000000000000094d */ /* 0x000fea0003800000 */
[----:B-1----:R-:W-:Y:S01]  /*17ba0*/  STG.E.128 desc[UR22][R2.64+0x80], R4 ;  /* 0x0000800402007986 */ /* 0x002fe2000c101d16 */
[----:B------:R-:W-:Y:S05]  /*17bb0*/  EXIT ;  /* 0x000000000000794d */ /* 0x000fea0003800000 */
.L_x_302:
[----:B------:R-:W-:Y:S01]  /*17bc0*/  UISETP.NE.AND UP3, UPT, UR15, -0x1, UPT ;  /* 0xffffffff0f00788c */ /* 0x000fe2000bf65270 */
[----:B------:R-:W-:Y:S01]  /*17bd0*/  LEA.HI R3, R3, R120, RZ, 0x2 ;  /* 0x0000007803037211 */ /* 0x000fe200078f10ff */
[----:B------:R-:W-:Y:S01]  /*17be0*/  ULDC.U8 UR12, c[0x0][0x3d9] ;  /* 0x0000f640000c7ab9 */ /* 0x000fe20000000000 */
[----:B------:R-:W-:Y:S01]  /*17bf0*/  UIADD3 UR17, -UR21, UR17, URZ ;  /* 0x0000001115117290 */ /* 0x000fe2000fffe13f */
[----:B------:R-:W-:Y:S01]  /*17c00*/  IMAD.U32 R15, RZ, RZ, UR16 ;  /* 0x00000010ff0f7e24 */ /* 0x000fe2000f8e00ff */
[----:B------:R-:W-:Y:S01]  /*17c10*/  UISETP.NE.AND UP2, UPT, UR12, URZ, UPT ;  /* 0x0000003f0c00728c */ /* 0x000fe2000bf45270 */
[----:B------:R-:W-:Y:S01]  /*17c20*/  LOP3.LUT R5, R3, 0xfffffffc, RZ, 0xc0, !PT ;  /* 0xfffffffc03057812 */ /* 0x000fe200078ec0ff */
[----:B------:R-:W-:Y:S01]  /*17c30*/  BSSY B0, `(.L_x_347) ;  /* 0x000004f000007945 */ /* 0x000fe20003800000 */
[----:B------:R-:W-:-:S03]  /*17c40*/  SHF.R.S32.HI R16, RZ, 0x2, R3 ;  /* 0x00000002ff107819 */ /* 0x000fc60000011403 */
[----:B------:R-:W-:Y:S01]  /*17c50*/  @!UP3 USHF.R.S32.HI UR4, URZ, 0x1f, UR11 ;  /* 0x0000001f3f04b899 */ /* 0x000fe2000801140b */
[----:B------:R-:W-:Y:S01]  /*17c60*/  IMAD.IADD R6, R120, 0x1, -R5 ;  /* 0x0000000178067824 */ /* 0x000fe200078e0a05 */
[----:B------:R-:W-:Y:S01]  /*17c70*/  @UP3 ULDC.64 UR8, c[0x0][0x298] ;  /* 0x0000a60000083ab9 */ /* 0x000fe20000000a00 */
[----:B------:R-:W-:Y:S01]  /*17c80*/  @!UP3 ULDC.64 UR6, c[0x0][0x290] ;  /* 0x0000a4000006bab9 */ /* 0x000fe20000000a00 */
[----:B------:R-:W-:Y:S01]  /*17c90*/  @UP3 UIMAD.WIDE.U32 UR18, UR15, UR8, URZ ;  /* 0x000000080f1232a5 */ /* 0x000fe2000f8e003f */
[--C-:B------:R-:W-:Y:S01]  /*17ca0*/  SHF.R.S32.HI R17, RZ, 0x1f, R16.reuse ;  /* 0x0000001fff117819 */ /* 0x100fe20000011410 */
[----:B------:R-:W-:Y:S01]  /*17cb0*/  @!UP3 UIMAD UR8, UR4, UR6, URZ ;  /* 0x000000060408b2a4 */ /* 0x000fe2000f8e023f */
[C---:B------:R-:W-:Y:S01]  /*17cc0*/  ISETP.NE.AND P3, PT, R6.reuse, RZ, PT ;  /* 0x000000ff0600720c */ /* 0x040fe20003f65270 */
[----:B------:R-:W-:Y:S01]  /*17cd0*/  @!UP3 UIMAD.WIDE.U32 UR26, UR11, UR6, URZ ;  /* 0x000000060b1ab2a5 */ /* 0x000fe2000f8e003f */
[----:B------:R-:W-:Y:S01]  /*17ce0*/  IMAD.SHL.U32 R6, R6, 0x8, RZ ;  /* 0x0000000806067824 */ /* 0x000fe200078e00ff */
[----:B------:R-:W-:Y:S01]  /*17cf0*/  @!UP3 UIMAD UR8, UR11, UR7, UR8 ;  /* 0x000000070b08b2a4 */ /* 0x000fe2000f8e0208 */
[----:B------:R-:W-:Y:S01]  /*17d00*/  IMAD.WIDE R14, R15, 0x80, R16 ;  /* 0x000000800f0e7825 */ /* 0x000fe200078e0210 */
[----:B------:R-:W-:Y:S01]  /*17d10*/  @UP2 ULDC.64 UR4, c[0x0][0x2c0] ;  /* 0x0000b00000042ab9 */ /* 0x000fe20000000a00 */
[----:B------:R-:W-:Y:S01]  /*17d20*/  ULDC.U8 UR7, c[0x0][0x3d8] ;  /* 0x0000f60000077ab9 */ /* 0x000fe20000000000 */
[----:B------:R-:W-:Y:S01]  /*17d30*/  USHF.R.S32.HI UR6, URZ, 0x1f, UR25 ;  /* 0x0000001f3f067899 */ /* 0x000fe20008011419 */
[----:B------:R-:W-:Y:S01]  /*17d40*/  VIADD R0, R16, 0x60 ;  /* 0x0000006010007836 */ /* 0x000fe20000000000 */
[----:B------:R-:W-:Y:S01]  /*17d50*/  UISETP.NE.AND UP0, UPT, UR7, URZ, !UP2 ;  /* 0x0000003f0700728c */ /* 0x000fe2000d705270 */
[C---:B------:R-:W-:Y:S01]  /*17d60*/  VIADD R5, R6.reuse, 0x20 ;  /* 0x0000002006057836 */ /* 0x040fe20000000000 */
[----:B------:R-:W-:Y:S01]  /*17d70*/  UISETP.NE.AND UP1, UPT, UR7, URZ, UPT ;  /* 0x0000003f0700728c */ /* 0x000fe2000bf25270 */
[----:B------:R-:W-:Y:S01]  /*17d80*/  IADD3 R4, R6, 0x40, RZ ;  /* 0x0000004006047810 */ /* 0x000fe20007ffe0ff */
[----:B------:R-:W-:-:S02]  /*17d90*/  @UP2 UIMAD UR13, UR5, UR4, URZ ;  /* 0x00000004050d22a4 */ /* 0x000fc4000f8e023f */
[----:B------:R-:W-:Y:S01]  /*17da0*/  UISETP.EQ.AND UP1, UPT, UR12, URZ, UP1 ;  /* 0x0000003f0c00728c */ /* 0x000fe20008f22270 */
[----:B------:R-:W-:Y:S01]  /*17db0*/  @!UP2 ULDC UR7, c[0x0][0x2c4] ;  /* 0x0000b1000007aab9 */ /* 0x000fe20000000800 */
[----:B------:R-:W-:Y:S01]  /*17dc0*/  ULDC.64 UR4, c[0x0][0x2a0] ;  /* 0x0000a80000047ab9 */ /* 0x000fe20000000a00 */
[----:B------:R-:W-:Y:S01]  /*17dd0*/  @UP3 UIMAD UR9, UR15, UR9, UR19 ;  /* 0x000000090f0932a4 */ /* 0x000fe2000f8e0213 */
[----:B------:R-:W-:Y:S01]  /*17de0*/  IMAD.U32 R10, RZ, RZ, UR4 ;  /* 0x00000004ff0a7e24 */ /* 0x000fe2000f8e00ff */
[----:B------:R-:W-:Y:S01]  /*17df0*/  @UP0 ULDC UR7, c[0x0][0x2e4] ;  /* 0x0000b90000070ab9 */ /* 0x000fe20000000800 */
[----:B------:R-:W-:Y:S02]  /*17e00*/  UISETP.NE.OR UP0, UPT, UR15, -0x1, !UP1 ;  /* 0xffffffff0f00788c */ /* 0x000fe4000cf05670 */
[----:B------:R-:W-:Y:S02]  /*17e10*/  UIMAD UR6, UR6, UR4, URZ ;  /* 0x00000004060672a4 */ /* 0x000fe4000f8e023f */
[----:B------:R-:W-:Y:S01]  /*17e20*/  @!UP3 UIADD3 UR9, UR27, UR8, URZ ;  /* 0x000000081b09b290 */ /* 0x000fe2000fffe03f */
[----:B------:R-:W-:Y:S01]  /*17e30*/  @UP2 UMOV UR4, 0x1 ;  /* 0x0000000100042882 */ /* 0x000fe20000000000 */
[----:B------:R-:W-:Y:S01]  /*17e40*/  @!UP2 UIMAD UR4, UR7, UR10, URZ ;  /* 0x0000000a0704a2a4 */ /* 0x000fe2000f8e023f */
[----:B------:R-:W-:Y:S01]  /*17e50*/  @!UP3 UMOV UR18, UR26 ;  /* 0x0000001a0012bc82 */ /* 0x000fe20008000000 */
[----:B------:R-:W-:Y:S01]  /*17e60*/  @UP1 ULDC UR8, c[0x0][0x2c4] ;  /* 0x0000b10000081ab9 */ /* 0x000fe20000000800 */
[----:B------:R-:W-:Y:S01]  /*17e70*/  IADD3 R2, P0, R6, UR18, RZ ;  /* 0x0000001206027c10 */ /* 0x000fe2000ff1e0ff */
[----:B------:R-:W-:-:S02]  /*17e80*/  UIMAD UR4, UR11, UR4, URZ ;  /* 0x000000040b0472a4 */ /* 0x000fc4000f8e023f */
[----:B------:R-:W-:Y:S01]  /*17e90*/  UIMAD UR5, UR25, UR5, UR6 ;  /* 0x00000005190572a4 */ /* 0x000fe2000f8e0206 */
[----:B------:R-:W-:Y:S01]  /*17ea0*/  LEA.HI.X.SX32 R3, R6, UR9, 0x1, P0 ;  /* 0x0000000906037c11 */ /* 0x000fe200080f0eff */
[----:B------:R-:W-:Y:S01]  /*17eb0*/  @!UP0 UIMAD UR15, UR11, UR8, URZ ;  /* 0x000000080b0f82a4 */ /* 0x000fe2000f8e023f */
[----:B------:R-:W-:Y:S01]  /*17ec0*/  ISETP.GE.AND P0, PT, R16, UR17, PT ;  /* 0x0000001110007c0c */ /* 0x000fe2000bf06270 */
[----:B------:R-:W-:Y:S01]  /*17ed0*/  @UP2 ULDC UR6, c[0x0][0x2c0] ;  /* 0x0000b00000062ab9 */ /* 0x000fe20000000800 */
[----:B------:R-:W-:Y:S01]  /*17ee0*/  USEL UR4, UR4, URZ, !UP1 ;  /* 0x0000003f04047287 */ /* 0x000fe2000c800000 */
[----:B------:R-:W-:Y:S01]  /*17ef0*/  IMAD.WIDE.U32 R10, R10, UR25, R2 ;  /* 0x000000190a0a7c25 */ /* 0x000fe2000f8e0002 */
[----:B------:R-:W-:Y:S01]  /*17f00*/  @!UP2 UMOV UR6, 0x1 ;  /* 0x000000010006a882 */ /* 0x000fe20000000000 */
[----:B------:R-:W-:Y:S01]  /*17f10*/  @!UP2 UMOV UR13, UR7 ;  /* 0x00000007000dac82 */ /* 0x000fe20008000000 */
[----:B------:R-:W-:Y:S01]  /*17f20*/  UIMAD UR7, UR21, UR6, URZ ;  /* 0x00000006150772a4 */ /* 0x000fe2000f8e023f */
[C---:B------:R-:W-:Y:S01]  /*17f30*/  VIADD R3, R16.reuse, 0x20 ;  /* 0x0000002010037836 */ /* 0x040fe20000000000 */
[----:B------:R-:W-:Y:S01]  /*17f40*/  UIMAD UR13, UR25, UR13, UR4 ;  /* 0x0000000d190d72a4 */ /* 0x000fe2000f8e0204 */
[----:B------:R-:W-:Y:S01]  /*17f50*/  IADD3 R2, R16, 0x40, RZ ;  /* 0x0000004010027810 */ /* 0x000fe20007ffe0ff */
[----:B------:R-:W-:Y:S01]  /*17f60*/  @!UP1 UMOV UR28, URZ ;  /* 0x0000003f001c9c82 */ /* 0x000fe20008000000 */
[----:B------:R-:W-:Y:S01]  /*17f70*/  @!UP1 UMOV UR29, URZ ;  /* 0x0000003f001d9c82 */ /* 0x000fe20008000000 */
[----:B------:R-:W-:Y:S01]  /*17f80*/  @UP1 UMOV UR28, UR15 ;  /* 0x0000000f001c1c82 */ /* 0x000fe20008000000 */
[----:B------:R-:W-:Y:S01]  /*17f90*/  @UP1 USHF.R.S32.HI UR29, URZ, 0x1f, UR15 ;  /* 0x0000001f3f1d1899 */ /* 0x000fe2000801140f */
[----:B------:R-:W-:Y:S01]  /*17fa0*/  VIADD R13, R11, UR5 ;  /* 0x000000050b0d7c36 */ /* 0x000fe20008000000 */
[----:B------:R-:W-:Y:S01]  /*17fb0*/  USHF.R.S32.HI UR4, URZ, 0x1f, UR7 ;  /* 0x0000001f3f047899 */ /* 0x000fe20008011407 */
        /* <DEDUP_REMOVED lines=22> */
.L_x_348:
[----:B------:R-:W-:Y:S05]  /*18120*/  BSYNC B0 ;  /* 0x0000000000007941 */ /* 0x000fea0003800000 */
.L_x_347:
        /* <DEDUP_REMOVED lines=22> */
.L_x_350:
[----:B------:R-:W-:Y:S05]  /*18290*/  BSYNC B0 ;  /* 0x0000000000007941 */ /* 0x000fea0003800000 */
.L_x_349:
        /* <DEDUP_REMOVED lines=22> */
.L_x_352:
[----:B------:R-:W-:Y:S05]  /*18400*/  BSYNC B0 ;  /* 0x0000000000007941 */ /* 0x000fea0003800000 */
.L_x_351:
        /* <DEDUP_REMOVED lines=23> */
.L_x_354:
[----:B------:R-:W-:Y:S05]  /*18580*/  BSYNC B0 ;  /* 0x0000000000007941 */ /* 0x000fea0003800000 */
.L_x_353:
        /* <DEDUP_REMOVED lines=10> */
.L_x_356:
[----:B------:R-:W-:Y:S05]  /*18630*/  BSYNC B0 ;  /* 0x0000000000007941 */ /* 0x000fea0003800000 */
.L_x_355:
        /* <DEDUP_REMOVED lines=10> */
.L_x_358:
[----:B------:R-:W-:Y:S05]  /*186e0*/  BSYNC B0 ;  /* 0x0000000000007941 */ /* 0x000fea0003800000 */
.L_x_357:
        /* <DEDUP_REMOVED lines=10> */
.L_x_360:
[----:B------:R-:W-:Y:S05]  /*18790*/  BSYNC B0 ;  /* 0x0000000000007941 */ /* 0x000fea0003800000 */
.L_x_359:
        /* <DEDUP_REMOVED lines=10> */
.L_x_361:
        /* <DEDUP_REMOVED lines=12> */
.L_x_1149:


//--------------------- .text._ZN5flash16flash_fwd_kernelI23Flash_fwd_kernel_traitsILi96ELi128ELi64ELi4ELb0ELb0EN7cutlass6half_tE19Flash_kernel_traitsILi96ELi128ELi64ELi4ES3_EELb1ELb1ELb0ELb0ELb1ELb1ELb0ELb0EEEvNS_16Flash_fwd_paramsE --------------------------
	.section	.text._ZN5flash16flash_fwd_kernelI23Flash_fwd_kernel_traitsILi96ELi128ELi64ELi4ELb0ELb0EN7cutlass6half_tE19Flash_kernel_traitsILi96ELi128ELi64ELi4ES3_EELb1ELb1ELb0ELb0ELb1ELb1ELb0ELb0EEEvNS_16Flash_fwd_paramsE,"ax",@progbits
	.align	128
        .global         _ZN5flash16flash_fwd_kernelI23Flash_fwd_kernel_traitsILi96ELi128ELi64ELi4ELb0ELb0EN7cutlass6half_tE19Flash_kernel_traitsILi96ELi128ELi64ELi4ES3_EELb1ELb1ELb0ELb0ELb1ELb1ELb0ELb0EEEvNS_16Flash_fwd_paramsE
        .type           _ZN5flash16flash_fwd_kernelI23Flash_fwd_kernel_traitsILi96ELi128ELi64ELi4ELb0ELb0EN7cutlass6half_tE19Flash_kernel_traitsILi96ELi128ELi64ELi4ES3_EELb1ELb1ELb0ELb0ELb1ELb1ELb0ELb0EEEvNS_16Flash_fwd_paramsE,@function
        .size           _ZN5flash16flash_fwd_kernelI23Flash_fwd_kernel_traitsILi96ELi128ELi64ELi4ELb0ELb0EN7cutlass6half_tE19Flash_kernel_traitsILi96ELi128ELi64ELi4ES3_EELb1ELb1ELb0ELb0ELb1ELb1ELb0ELb0EEEvNS_16Flash_fwd_paramsE,(.L_x_1150 - _ZN5flash16flash_fwd_kernelI23Flash_fwd_kernel_traitsILi96ELi128ELi64ELi4ELb0ELb0EN7cutlass6half_tE19Flash_kernel_traitsILi96ELi128ELi64ELi4ES3_EELb1ELb1ELb0ELb0ELb1ELb1ELb0ELb0EEEvNS_16Flash_fwd_paramsE)
        .other          _ZN5flash16flash_fwd_kernelI23Flash_fwd_kernel_traitsILi96ELi128ELi64ELi4ELb0ELb0EN7cutlass6half_tE19Flash_kernel_traitsILi96ELi128ELi64ELi4ES3_EELb1ELb1ELb0ELb0ELb1ELb1ELb0ELb0EEEvNS_16Flash_fwd_paramsE,@"STO_CUDA_ENTRY STV_DEFAULT"
_ZN5flash16flash_fwd_kernelI23Flash_fwd_kernel_traitsILi96ELi128ELi64ELi4ELb0ELb0EN7cutlass6half_tE19Flash_kernel_traitsILi96ELi128ELi64ELi4ES3_EELb1ELb1ELb0ELb0ELb1ELb1ELb0ELb0EEEvNS_16Flash_fwd_paramsE:
.text._ZN5flash16flash_fwd_kernelI23Flash_fwd_kernel_traitsILi96ELi128ELi64ELi4ELb0ELb0EN7cutlass6half_tE19Flash_kernel_traitsILi96ELi128ELi64ELi4ES3_EELb1ELb1ELb0ELb0ELb1ELb1ELb0ELb0EEEvNS_16Flash_fwd_paramsE:
[----:B------:R-:W-:Y:S08]  /*0000*/  LDC R1, c[0x0][0x28] ;  /* 0x00000a00ff017b82 */ /* 0x000ff00000000800 */
[----:B------:R-:W1:Y:S01]  /*0010*/  LDC R169, c[0x0][0x3a8] ;  /* 0x0000ea00ffa97b82 */ /* 0x000e620000000800 */
[----:B------:R-:W-:Y:S01]  /*0020*/  ULDC.U8 UR4, c[0x0][0x3b4] ;  /* 0x0000ed0000047ab9 */ /* 0x000fe20000000000 */
[----:B------:R-:W-:Y:S01]  /*0030*/  ULDC.64 UR32, c[0x0][0x3a0] ;  /* 0x0000e80000207ab9 */ /* 0x000fe20000000a00 */
[----:B------:R-:W-:Y:S01]  /*0040*/  ISETP.NE.AND P3, PT, RZ, UR4, PT ;  /* 0x00000004ff007c0c */ /* 0x000fe2000bf65270 */
[----:B------:R-:W-:Y:S01]  /*0050*/  IMAD.U32 R8, RZ, RZ, UR32 ;  /* 0x00000020ff087e24 */ /* 0x000fe2000f8e00ff */
[----:B------:R-:W-:Y:S01]  /*0060*/  ULDC.64 UR30, c[0x0][0x208] ;  /* 0x00008200001e7ab9 */ /* 0x000fe20000000a00 */
[----:B------:R-:W-:-:S02]  /*0070*/  IMAD.U32 R9, RZ, RZ, UR33 ;  /* 0x00000021ff097e24 */ /* 0x000fc4000f8e00ff */
[----:B------:R-:W2:Y:S01]  /*0080*/  LDC R117, c[0x0][0x3ac] ;  /* 0x0000eb00ff757b82 */ /* 0x000ea20000000800 */
[----:B------:R-:W3:Y:S01]  /*0090*/  S2R R222, SR_CTAID.X ;  /* 0x0000000000de7919 */ /* 0x000ee20000002500 */
[----:B------:R-:W3:Y:S06]  /*00a0*/  S2R R12, SR_CTAID.Y ;  /* 0x00000000000c7919 */ /* 0x000eec0000002600 */
[----:B------:R-:W4:Y:S01]  /*00b0*/  LDC.64 R4, c[0x0][0x300] ;  /* 0x0000c000ff047b82 */ /* 0x000f220000000a00 */
[----:B------:R-:W5:Y:S01]  /*00c0*/  @P3 LDG.E.64 R8, desc[UR30][R8.64] ;  /* 0x0000001e08083981 */ /* 0x000f62000c1e1b00 */
[----:B------:R-:W3:Y:S01]  /*00d0*/  S2R R11, SR_CTAID.Z ;  /* 0x00000000000b7919 */ /* 0x000ee20000002700 */
[----:B------:R-:W3:Y:S01]  /*00e0*/  S2R R122, SR_TID.X ;  /* 0x00000000007a7919 */ /* 0x000ee20000002100 */
[----:B-1----:R-:W-:Y:S01]  /*00f0*/  @P3 IMAD.MOV.U32 R2, RZ, RZ, R169 ;  /* 0x000000ffff023224 */ /* 0x002fe200078e00a9 */
[----:B------:R-:W-:Y:S01]  /*0100*/  ULDC UR19, c[0x0][0x2c4] ;  /* 0x0000b10000137ab9 */ /* 0x000fe20000000800 */
[----:B--2---:R-:W-:-:S05]  /*0110*/  @P3 IMAD.MOV.U32 R3, RZ, RZ, R117 ;  /* 0x000000ffff033224 */ /* 0x004fca00078e0075 */
[----:B------:R1:W2:Y:S01]  /*0120*/  @P3 LDG.E.64 R6, desc[UR30][R2.64] ;  /* 0x0000001e02063981 */ /* 0x0002a2000c1e1b00 */
[----:B------:R-:W-:Y:S01]  /*0130*/  IMAD.MOV.U32 R13, RZ, RZ, RZ ;  /* 0x000000ffff0d7224 */ /* 0x000fe200078e00ff */
[----:B----4-:R-:W-:-:S04]  /*0140*/  ISETP.NE.U32.AND P2, PT, R4, RZ, PT ;  /* 0x000000ff0400720c */ /* 0x010fc80003f45070 */
[----:B------:R-:W-:Y:S02]  /*0150*/  ISETP.NE.AND.EX P2, PT, R5, RZ, PT, P2 ;  /* 0x000000ff0500720c */ /* 0x000fe40003f45320 */
[----:B---3--:R-:W-:-:S04]  /*0160*/  LOP3.LUT R0, R11, R222, R12, 0xfe, !PT ;  /* 0x000000de0b007212 */ /* 0x008fc800078efe0c */
[----:B------:R-:W-:-:S07]  /*0170*/  LOP3.LUT P4, RZ, R0, R122, RZ, 0xfc, !PT ;  /* 0x0000007a00ff7212 */ /* 0x000fce000788fcff */
[----:B------:R-:W3:Y:S08]  /*0180*/  @P2 LDC.64 R4, c[0x0][0x300] ;  /* 0x0000c000ff042b82 */ /* 0x000ef00000000a00 */
[----:B-1----:R-:W1:Y:S08]  /*0190*/  LDC.64 R2, c[0x0][0x308] ;  /* 0x0000c200ff027b82 */ /* 0x002e700000000a00 */
[----:B------:R-:W2:Y:S08]  /*01a0*/  @P3 LDC R0, c[0x0][0x3b0] ;  /* 0x0000ec00ff003b82 */ /* 0x000eb00000000800 */
[----:B------:R-:W4:Y:S01]  /*01b0*/  @!P4 LDC.64 R14, c[0x0][0x3b8] ;  /* 0x0000ee00ff0ecb82 */ /* 0x000f220000000a00 */
[----:B---3--:R-:W-:Y:S01]  /*01c0*/  @P2 IMAD.WIDE R4, R12, 0x4, R4 ;  /* 0x000000040c042825 */ /* 0x008fe200078e0204 */
[----:B-1----:R-:W-:-:S04]  /*01d0*/  ISETP.NE.U32.AND P1, PT, R2, RZ, PT ;  /* 0x000000ff0200720c */ /* 0x002fc80003f25070 */
[----:B------:R-:W-:-:S13]  /*01e0*/  ISETP.NE.AND.EX P1, PT, R3, RZ, PT, P1 ;  /* 0x000000ff0300720c */ /* 0x000fda0003f25310 */
[----:B------:R-:W1:Y:S02]  /*01f0*/  @P1 LDC.64 R2, c[0x0][0x308] ;  /* 0x0000c200ff021b82 */ /* 0x000e640000000a00 */
[----:B-1----:R-:W-:Y:S01]  /*0200*/  @P1 IMAD.WIDE R2, R12, 0x4, R2 ;  /* 0x000000040c021825 */ /* 0x002fe200078e0202 */
[----:B-----5:R-:W-:Y:S02]  /*0210*/  @P3 R2UR UR32, R8 ;  /* 0x00000000082032ca */ /* 0x020fe400000e0000 */
[----:B------:R-:W-:-:S11]  /*0220*/  @P3 R2UR UR33, R9 ;  /* 0x00000000092132ca */ /* 0x000fd600000e0000 */
[----:B------:R-:W-:Y:S02]  /*0230*/  IMAD.U32 R8, RZ, RZ, UR32 ;  /* 0x00000020ff087e24 */ /* 0x000fe4000f8e00ff */
[----:B------:R-:W-:Y:S01]  /*0240*/  IMAD.U32 R9, RZ, RZ, UR33 ;  /* 0x00000021ff097e24 */ /* 0x000fe2000f8e00ff */
[----:B--2---:R-:W-:-:S04]  /*0250*/  @P3 IADD3 R169, P0, R6, R0, RZ ;  /* 0x0000000006a93210 */ /* 0x004fc80007f1e0ff */
[----:B----4-:R1:W-:Y:S01]  /*0260*/  @!P4 STG.E.64 desc[UR30][R14.64], R8 ;  /* 0x000000080e00c986 */ /* 0x0103e2000c101b1e */
[----:B------:R-:W-:Y:S02]  /*0270*/  @P3 IMAD.X R117, RZ, RZ, R7, P0 ;  /* 0x000000ffff753224 */ /* 0x000fe400000e0607 */
[----:B------:R-:W-:Y:S02]  /*0280*/  @!P4 IMAD.MOV.U32 R6, RZ, RZ, R169 ;  /* 0x000000ffff06c224 */ /* 0x000fe400078e00a9 */
[----:B------:R-:W-:-:S05]  /*0290*/  @!P4 IMAD.MOV.U32 R7, RZ, RZ, R117 ;  /* 0x000000ffff07c224 */ /* 0x000fca00078e0075 */
[----:B------:R1:W-:Y:S04]  /*02a0*/  @!P4 STG.E.64 desc[UR30][R14.64+0x8], R6 ;  /* 0x000008060e00c986 */ /* 0x0003e8000c101b1e */
[----:B------:R2:W3:Y:S04]  /*02b0*/  @P2 LDG.E R13, desc[UR30][R4.64] ;  /* 0x0000001e040d2981 */ /* 0x0004e8000c1e1900 */
[----:B------:R-:W3:Y:S01]  /*02c0*/  @P1 LDG.E R121, desc[UR30][R2.64] ;  /* 0x0000001e02791981 */ /* 0x000ee2000c1e1900 */
[----:B------:R-:W-:-:S05]  /*02d0*/  IMAD.SHL.U32 R124, R222, 0x80, RZ ;  /* 0x00000080de7c7824 */ /* 0x000fca00078e00ff */
[----:B------:R-:W-:Y:S01]  /*02e0*/  ISETP.GE.AND P0, PT, R124, UR19, PT ;  /* 0x000000137c007c0c */ /* 0x000fe2000bf06270 */
[----:B--2---:R-:W2:Y:S08]  /*02f0*/  @!P1 LDC.64 R4, c[0x0][0x318] ;  /* 0x0000c600ff049b82 */ /* 0x004eb00000000a00 */
[----:B------:R-:W4:Y:S01]  /*0300*/  @!P1 LDC.64 R2, c[0x0][0x2c8] ;  /* 0x0000b200ff029b82 */ /* 0x000f220000000a00 */
[----:B--2---:R-:W-:-:S04]  /*0310*/  @!P1 ISETP.NE.U32.AND P2, PT, R4, RZ, PT ;  /* 0x000000ff0400920c */ /* 0x004fc80003f45070 */
[----:B------:R-:W-:-:S04]  /*0320*/  @!P1 ISETP.NE.AND.EX P2, PT, R5, RZ, PT, P2 ;  /* 0x000000ff0500920c */ /* 0x000fc80003f45320 */
[----:B----4-:R-:W-:Y:S01]  /*0330*/  @!P1 SEL R3, R3, RZ, P2 ;  /* 0x000000ff03039207 */ /* 0x010fe20001000000 */
[----:B---3--:R-:W-:-:S03]  /*0340*/  @P1 IMAD.IADD R121, R121, 0x1, -R13 ;  /* 0x0000000179791824 */ /* 0x008fc600078e0a0d */
[----:B------:R-:W-:Y:S01]  /*0350*/  @!P1 IADD3 R121, R3, R2, -R13 ;  /* 0x0000000203799210 */ /* 0x000fe20007ffe80d */
[----:B-1----:R-:W-:Y:S06]  /*0360*/  @P0 EXIT ;  /* 0x000000000000094d */ /* 0x002fec0003800000 */
[----:B------:R-:W-:Y:S01]  /*0370*/  VIADD R0, R124, 0xbf ;  /* 0x000000bf7c007836 */ /* 0x000fe20000000000 */
[----:B------:R-:W-:Y:S01]  /*0380*/  ULDC UR18, c[0x0][0x398] ;  /* 0x0000e60000127ab9 */ /* 0x000fe20000000800 */
[C---:B------:R-:W-:Y:S01]  /*0390*/  VIADD R4, R121.reuse, 0x3f ;  /* 0x0000003f79047836 */ /* 0x040fe20000000000 */
[----:B------:R-:W-:Y:S01]  /*03a0*/  SHF.R.S32.HI R14, RZ, 0x1f, R122 ;  /* 0x0000001fff0e7819 */ /* 0x000fe2000001147a */
[----:B------:R-:W-:Y:S01]  /*03b0*/  ULDC UR8, c[0x0][0x270] ;  /* 0x00009c0000087ab9 */ /* 0x000fe20000000800 */
[----:B------:R-:W-:Y:S02]  /*03c0*/  IADD3 R0, R121, -UR19, R0 ;  /* 0x8000001379007c10 */ /* 0x000fe4000fffe000 */
[----:B------:R-:W-:Y:S02]  /*03d0*/  SHF.R.S32.HI R2, RZ, 0x1f, R4 ;  /* 0x0000001fff027819 */ /* 0x000fe40000011404 */
[----:B------:R-:W-:Y:S01]  /*03e0*/  LEA.HI R120, R14, R122, RZ, 0x5 ;  /* 0x0000007a0e787211 */ /* 0x000fe200078f28ff */
[----:B------:R-:W-:Y:S01]  /*03f0*/  VIADD R0, R0, UR18 ;  /* 0x0000001200007c36 */ /* 0x000fe20008000000 */
[----:B------:R-:W-:-:S02]  /*0400*/  LEA.HI R2, R2, R4, RZ, 0x6 ;  /* 0x0000000402027211 */ /* 0x000fc400078f30ff */
[----:B------:R-:W-:Y:S02]  /*0410*/  LOP3.LUT R125, R120, 0xffffffe0, RZ, 0xc0, !PT ;  /* 0xffffffe0787d7812 */ /* 0x000fe400078ec0ff */
[----:B------:R-:W-:Y:S02]  /*0420*/  SHF.R.S32.HI R3, RZ, 0x1f, R0 ;  /* 0x0000001fff037819 */ /* 0x000fe40000011400 */
[----:B------:R-:W-:Y:S01]  /*0430*/  SHF.R.S32.HI R2, RZ, 0x6, R2 ;  /* 0x00000006ff027819 */ /* 0x000fe20000011402 */
[----:B------:R-:W-:Y:S01]  /*0440*/  IMAD.IADD R125, R122, 0x1, -R125 ;  /* 0x000000017a7d7824 */ /* 0x000fe200078e0a7d */
[----:B------:R-:W-:Y:S01]  /*0450*/  LEA.HI R3, R3, R0, RZ, 0x6 ;  /* 0x0000000003037211 */ /* 0x000fe200078f30ff */
[----:B------:R-:W-:-:S03]  /*0460*/  IMAD R0, R12, UR8, R11 ;  /* 0x000000080c007c24 */ /* 0x000fc6000f8e020b */
[----:B------:R-:W-:Y:S01]  /*0470*/  SHF.R.S32.HI R3, RZ, 0x6, R3 ;  /* 0x00000006ff037819 */ /* 0x000fe20000011403 */
[----:B------:R-:W-:-:S03]  /*0480*/  IMAD.SHL.U32 R0, R0, 0x20, RZ ;  /* 0x0000002000007824 */ /* 0x000fc600078e00ff */
[----:B------:R-:W-:Y:S02]  /*0490*/  VIMNMX R3, R2, R3, PT ;  /* 0x0000000302037248 */ /* 0x000fe40003fe0100 */
[--C-:B------:R-:W-:Y:S02]  /*04a0*/  IADD3 R169, P1, P0, R0, R169, R125.reuse ;  /* 0x000000a900a97210 */ /* 0x100fe4000783e07d */
[----:B------:R-:W-:Y:S02]  /*04b0*/  ISETP.GE.AND P2, PT, R3, 0x1, PT ;  /* 0x000000010300780c */ /* 0x000fe40003f46270 */
[----:B------:R-:W-:Y:S02]  /*04c0*/  SHF.R.S32.HI R0, RZ, 0x1f, R0 ;  /* 0x0000001fff007819 */ /* 0x000fe40000011400 */
[----:B------:R-:W-:-:S04]  /*04d0*/  SHF.R.S32.HI R2, RZ, 0x1f, R125 ;  /* 0x0000001fff027819 */ /* 0x000fc8000001147d */
[----:B------:R-:W-:-:S05]  /*04e0*/  IADD3.X R117, R0, R117, R2, P1, P0 ;  /* 0x0000007500757210 */ /* 0x000fca0000fe0402 */
[----:B------:R-:W-:Y:S05]  /*04f0*/  @!P2 BRA `(.L_x_362) ;  /* 0x000000f80038a947 */ /* 0x000fea0003800000 */
[----:B------:R-:W1:Y:S01]  /*0500*/  LDC R7, c[0x0][0x278] ;  /* 0x00009e00ff077b82 */ /* 0x000e620000000800 */
[CC--:B------:R-:W-:Y:S01]  /*0510*/  LEA.HI R5, R14.reuse, R122.reuse, RZ, 0x4 ;  /* 0x0000007a0e057211 */ /* 0x0c0fe200078f20ff */
[----:B------:R-:W-:Y:S01]  /*0520*/  ULDC.64 UR12, c[0x0][0x248] ;  /* 0x00009200000c7ab9 */ /* 0x000fe20000000a00 */
[CC--:B------:R-:W-:Y:S01]  /*0530*/  LEA.HI R223, R14.reuse, R122.reuse, RZ, 0x2 ;  /* 0x0000007a0edf7211 */ /* 0x0c0fe200078f10ff */
[----:B------:R-:W-:Y:S01]  /*0540*/  ULDC.64 UR10, c[0x0][0x250] ;  /* 0x00009400000a7ab9 */ /* 0x000fe20000000a00 */
[----:B------:R-:W-:Y:S01]  /*0550*/  SHF.R.S32.HI R2, RZ, 0x4, R5 ;  /* 0x00000004ff027819 */ /* 0x000fe20000011405 */
[----:B------:R-:W-:Y:S01]  /*0560*/  ULDC.64 UR4, c[0x0][0x228] ;  /* 0x00008a0000047ab9 */ /* 0x000fe20000000a00 */
[----:B------:R-:W-:Y:S01]  /*0570*/  LEA.HI R14, R14, R122, RZ, 0x3 ;  /* 0x0000007a0e0e7211 */ /* 0x000fe200078f18ff */
[----:B------:R-:W2:Y:S01]  /*0580*/  S2UR UR14, SR_CgaCtaId ;  /* 0x00000000000e79c3 */ /* 0x000ea20000008800 */
[----:B------:R-:W-:Y:S01]  /*0590*/  LOP3.LUT R24, R223, 0xfffffffc, RZ, 0xc0, !PT ;  /* 0xfffffffcdf187812 */ /* 0x000fe200078ec0ff */
[----:B------:R-:W-:Y:S01]  /*05a0*/  ULDC.64 UR6, c[0x0][0x258] ;  /* 0x0000960000067ab9 */ /* 0x000fe20000000a00 */
[----:B------:R-:W-:Y:S01]  /*05b0*/  SHF.R.S32.HI R16, RZ, 0x2, R223 ;  /* 0x00000002ff107819 */ /* 0x000fe200000114df */
[----:B------:R-:W-:Y:S01]  /*05c0*/  IMAD.SHL.U32 R0, R14, 0x8, RZ ;  /* 0x000000080e007824 */ /* 0x000fe200078e00ff */
[----:B------:R-:W-:Y:S01]  /*05d0*/  LEA.HI R6, R5, R2, RZ, 0x1 ;  /* 0x0000000205067211 */ /* 0x000fe200078f08ff */
[----:B------:R-:W-:Y:S01]  /*05e0*/  IMAD.IADD R24, R122, 0x1, -R24 ;  /* 0x000000017a187824 */ /* 0x000fe200078e0a18 */
[----:B------:R-:W-:Y:S01]  /*05f0*/  LEA.HI R223, R223, R16, RZ, 0x1 ;  /* 0x00000010dfdf7211 */ /* 0x000fe200078f08ff */
[----:B------:R-:W-:Y:S01]  /*0600*/  ULDC.64 UR8, c[0x0][0x240] ;  /* 0x0000900000087ab9 */ /* 0x000fe20000000a00 */
[----:B------:R-:W-:Y:S01]  /*0610*/  LOP3.LUT R6, R6, 0xfffffffe, RZ, 0xc0, !PT ;  /* 0xfffffffe06067812 */ /* 0x000fe200078ec0ff */
[----:B------:R-:W-:Y:S01]  /*0620*/  IMAD.SHL.U32 R24, R24, 0x8, RZ ;  /* 0x0000000818187824 */ /* 0x000fe200078e00ff */
[----:B------:R-:W-:Y:S01]  /*0630*/  LOP3.LUT R5, R5, 0xfffffff0, RZ, 0xc0, !PT ;  /* 0xfffffff005057812 */ /* 0x000fe200078ec0ff */
[----:B------:R-:W-:Y:S01]  /*0640*/  VIADD R123, R3, 0xffffffff ;  /* 0xffffffff037b7836 */ /* 0x000fe20000000000 */
[----:B------:R-:W-:Y:S01]  /*0650*/  LOP3.LUT R0, R0, 0xc0, RZ, 0xc0, !PT ;  /* 0x000000c000007812 */ /* 0x000fe200078ec0ff */
[----:B------:R-:W-:Y:S01]  /*0660*/  IMAD.IADD R6, R2, 0x1, -R6 ;  /* 0x0000000102067824 */ /* 0x000fe200078e0a06 */
[----:B------:R-:W-:Y:S01]  /*0670*/  LOP3.LUT R223, R223, 0x7fffffe, RZ, 0xc0, !PT ;  /* 0x07fffffedfdf7812 */ /* 0x000fe200078ec0ff */
[----:B------:R-:W-:Y:S01]  /*0680*/  IMAD.IADD R5, R122, 0x1, -R5 ;  /* 0x000000017a057824 */ /* 0x000fe200078e0a05 */
[----:B-1----:R-:W-:Y:S01]  /*0690*/  IABS R9, R7 ;  /* 0x0000000700097213 */ /* 0x002fe20000000000 */
[----:B------:R-:W-:Y:S01]  /*06a0*/  USHF.L.U32 UR15, UR12, 0x6, URZ ;  /* 0x000000060c0f7899 */ /* 0x000fe2000800063f */
[----:B------:R-:W-:Y:S01]  /*06b0*/  SHF.R.U32.HI R2, RZ, 0x3, R0 ;  /* 0x00000003ff027819 */ /* 0x000fe20000011600 */
[----:B------:R-:W-:Y:S01]  /*06c0*/  IMAD.IADD R223, R16, 0x1, -R223 ;  /* 0x0000000110df7824 */ /* 0x000fe200078e0adf */
[----:B------:R-:W1:Y:S01]  /*06d0*/  I2F.RP R20, R9 ;  /* 0x0000000900147306 */ /* 0x000e620000209400 */
[----:B------:R-:W-:Y:S01]  /*06e0*/  LOP3.LUT R8, R14, 0xfffffff8, RZ, 0xc0, !PT ;  /* 0xfffffff80e087812 */ /* 0x000fe200078ec0ff */
[----:B------:R-:W-:Y:S01]  /*06f0*/  USHF.L.U32 UR17, UR10, 0x6, URZ ;  /* 0x000000060a117899 */ /* 0x000fe2000800063f */
[----:B------:R-:W-:Y:S01]  /*0700*/  LOP3.LUT R0, R0, 0x18, R24, 0xf8, !PT ;  /* 0x0000001800007812 */ /* 0x000fe200078ef818 */
[----:B------:R-:W-:Y:S01]  /*0710*/  USHF.L.U64.HI UR16, UR10, 0x6, UR11 ;  /* 0x000000060a107899 */ /* 0x000fe2000801020b */
[----:B------:R-:W-:Y:S01]  /*0720*/  SHF.R.S32.HI R120, RZ, 0x5, R120 ;  /* 0x00000005ff787819 */ /* 0x000fe20000011478 */
[----:B------:R-:W-:Y:S01]  /*0730*/  IMAD.IADD R8, R122, 0x1, -R8 ;  /* 0x000000017a087824 */ /* 0x000fe200078e0a08 */
[----:B------:R-:W-:Y:S01]  /*0740*/  LEA.HI R22, R5, R5, RZ, 0x1 ;  /* 0x0000000505167211 */ /* 0x000fe200078f08ff */
[----:B------:R-:W-:Y:S01]  /*0750*/  IMAD.MOV.U32 R230, RZ, RZ, R123 ;  /* 0x000000ffffe67224 */ /* 0x000fe200078e007b */
[----:B------:R-:W-:Y:S01]  /*0760*/  LOP3.LUT R2, R0, R2, RZ, 0x3c, !PT ;  /* 0x0000000200027212 */ /* 0x000fe200078e3cff */
[----:B------:R-:W-:Y:S01]  /*0770*/  IMAD R223, R120, 0x8, R223 ;  /* 0x0000000878df7824 */ /* 0x000fe200078e02df */
[----:B------:R-:W-:Y:S01]  /*0780*/  LOP3.LUT R119, R22, 0x7fffffe, RZ, 0xc0, !PT ;  /* 0x07fffffe16777812 */ /* 0x000fe200078ec0ff */
[----:B------:R-:W-:Y:S01]  /*0790*/  IMAD R124, R120, 0x10, R124 ;  /* 0x00000010787c7824 */ /* 0x000fe200078e027c */
[----:B------:R-:W-:Y:S01]  /*07a0*/  SHF.R.S32.HI R4, RZ, 0x1f, R5 ;  /* 0x0000001fff047819 */ /* 0x000fe20000011405 */
[----:B------:R-:W-:Y:S01]  /*07b0*/  IMAD.U32 R223, R223, 0x20, R2 ;  /* 0x00000020dfdf7824 */ /* 0x000fe200078e0002 */
[----:B-1----:R-:W1:Y:S01]  /*07c0*/  MUFU.RCP R20, R20 ;  /* 0x0000001400147308 */ /* 0x002e620000001000 */
[----:B------:R-:W-:Y:S01]  /*07d0*/  LEA.HI R18, R8, R8, RZ, 0x1 ;  /* 0x0000000808127211 */ /* 0x000fe200078f08ff */
[----:B------:R-:W-:Y:S01]  /*07e0*/  IMAD.IADD R119, R5, 0x1, -R119 ;  /* 0x0000000105777824 */ /* 0x000fe200078e0a77 */
[----:B------:R-:W-:Y:S01]  /*07f0*/  SHF.R.S32.HI R17, RZ, 0x1f, R16 ;  /* 0x0000001fff117819 */ /* 0x000fe20000011410 */
[----:B------:R-:W-:Y:S01]  /*0800*/  IMAD R232, R222, 0x8, R120 ;  /* 0x00000008dee87824 */ /* 0x000fe200078e0278 */
[----:B------:R-:W-:-:S02]  /*0810*/  IADD3 R2, P0, R16, R13, RZ ;  /* 0x0000000d10027210 */ /* 0x000fc40007f1e0ff */
[----:B------:R-:W-:Y:S02]  /*0820*/  LEA.HI R4, R4, R5, RZ, 0x3 ;  /* 0x0000000504047211 */ /* 0x000fe400078f18ff */
[----:B------:R-:W-:Y:S02]  /*0830*/  LOP3.LUT R5, R18, 0x3fffffe, RZ, 0xc0, !PT ;  /* 0x03fffffe12057812 */ /* 0x000fe400078ec0ff */
[----:B------:R-:W-:Y:S01]  /*0840*/  LEA.HI.X.SX32 R13, R13, R17, 0x1, P0 ;  /* 0x000000110d0d7211 */ /* 0x000fe200000f0eff */
[----:B------:R-:W-:Y:S01]  /*0850*/  IMAD.WIDE R16, R222, 0x80, R16 ;  /* 0x00000080de107825 */ /* 0x000fe200078e0210 */
[----:B------:R-:W-:Y:S02]  /*0860*/  SHF.R.S32.HI R25, RZ, 0x1f, R24 ;  /* 0x0000001fff197819 */ /* 0x000fe40000011418 */
[----:B------:R-:W-:Y:S01]  /*0870*/  SHF.R.S32.HI R10, RZ, 0x1f, R12 ;  /* 0x0000001fff0a7819 */ /* 0x000fe2000001140c */
[----:B------:R-:W-:Y:S01]  /*0880*/  IMAD.IADD R5, R8, 0x1, -R5 ;  /* 0x0000000108057824 */ /* 0x000fe200078e0a05 */
[--C-:B------:R-:W-:Y:S01]  /*0890*/  SHF.R.S32.HI R23, RZ, 0x1, R22.reuse ;  /* 0x00000001ff177819 */ /* 0x100fe20000011416 */
[----:B-1----:R-:W-:Y:S01]  /*08a0*/  VIADD R20, R20, 0xffffffe ;  /* 0x0ffffffe14147836 */ /* 0x002fe20000000000 */
[----:B------:R-:W-:Y:S01]  /*08b0*/  SHF.R.S32.HI R22, RZ, 0x1f, R22 ;  /* 0x0000001fff167819 */ /* 0x000fe20000011416 */
[----:B------:R-:W-:-:S02]  /*08c0*/  IMAD R8, R13, UR12, RZ ;  /* 0x0000000c0d087c24 */ /* 0x000fc4000f8e02ff */
[----:B------:R-:W1:Y:S01]  /*08d0*/  F2I.FTZ.U32.TRUNC.NTZ R21, R20 ;  /* 0x0000001400157305 */ /* 0x000e62000021f000 */
[----:B------:R-:W-:Y:S01]  /*08e0*/  IMAD R13, R13, UR10, RZ ;  /* 0x0000000a0d0d7c24 */ /* 0x000fe2000f8e02ff */
[----:B------:R-:W-:Y:S01]  /*08f0*/  LEA.HI R22, R22, R23, RZ, 0x2 ;  /* 0x0000001716167211 */ /* 0x000fe200078f10ff */
[----:B------:R-:W-:-:S03]  /*0900*/  IMAD.WIDE.U32 R26, R2, UR12, R24 ;  /* 0x0000000c021a7c25 */ /* 0x000fc6000f8e0018 */
[----:B------:R-:W-:Y:S01]  /*0910*/  LOP3.LUT R22, R22, 0xfffffffc, RZ, 0xc0, !PT ;  /* 0xfffffffc16167812 */ /* 0x000fe200078ec0ff */
[C---:B------:R-:W-:Y:S02]  /*0920*/  IMAD R13, R2.reuse, UR11, R13 ;  /* 0x0000000b020d7c24 */ /* 0x040fe4000f8e020d */
[----:B------:R-:W-:Y:S02]  /*0930*/  IMAD R8, R2, UR13, R8 ;  /* 0x0000000d02087c24 */ /* 0x000fe4000f8e0208 */
[----:B------:R-:W-:Y:S02]  /*0940*/  IMAD R15, R10, UR4, RZ ;  /* 0x000000040a0f7c24 */ /* 0x000fe4000f8e02ff */
[----:B------:R-:W-:Y:S01]  /*0950*/  IMAD.IADD R27, R27, 0x1, R8 ;  /* 0x000000011b1b7824 */ /* 0x000fe200078e0208 */
[----:B------:R-:W-:Y:S01]  /*0960*/  SHF.R.S32.HI R8, RZ, 0x1, R18 ;  /* 0x00000001ff087819 */ /* 0x000fe20000011412 */
[----:B-1----:R-:W-:Y:S02]  /*0970*/  IMAD.MOV R0, RZ, RZ, -R21 ;  /* 0x000000ffff007224 */ /* 0x002fe400078e0a15 */
[----:B------:R-:W-:-:S02]  /*0980*/  IMAD.MOV.U32 R20, RZ, RZ, RZ ;  /* 0x000000ffff147224 */ /* 0x000fc400078e00ff */
[----:B------:R-:W-:Y:S02]  /*0990*/  IMAD R0, R0, R9, RZ ;  /* 0x0000000900007224 */ /* 0x000fe400078e02ff */
[----:B------:R-:W-:Y:S02]  /*09a0*/  IMAD R15, R12, UR5, R15 ;  /* 0x000000050c0f7c24 */ /* 0x000fe4000f8e020f */
[----:B------:R-:W-:Y:S01]  /*09b0*/  IMAD.HI.U32 R19, R21, R0, R20 ;  /* 0x0000000015137227 */ /* 0x000fe200078e0014 */
[----:B------:R-:W-:-:S03]  /*09c0*/  IABS R0, R11 ;  /* 0x0000000b00007213 */ /* 0x000fc60000000000 */
[----:B------:R-:W-:Y:S01]  /*09d0*/  IMAD.WIDE.U32 R20, R12, UR4, R24 ;  /* 0x000000040c147c25 */ /* 0x000fe2000f8e0018 */
[----:B------:R-:W-:-:S03]  /*09e0*/  ULDC.64 UR4, c[0x0][0x230] ;  /* 0x00008c0000047ab9 */ /* 0x000fc60000000a00 */
[----:B------:R-:W-:-:S04]  /*09f0*/  IMAD.WIDE.U32 R24, R2, UR10, R24 ;  /* 0x0000000a02187c25 */ /* 0x000fc8000f8e0018 */
[----:B------:R-:W-:-:S04]  /*0a00*/  IMAD.HI.U32 R19, R19, R0, RZ ;  /* 0x0000000013137227 */ /* 0x000fc800078e00ff */
[----:B------:R-:W-:Y:S02]  /*0a10*/  IMAD.IADD R25, R25, 0x1, R13 ;  /* 0x0000000119197824 */ /* 0x000fe400078e020d */
[----:B------:R-:W-:Y:S02]  /*0a20*/  IMAD.MOV R13, RZ, RZ, -R19 ;  /* 0x000000ffff0d7224 */ /* 0x000fe400078e0a13 */
[----:B------:R-:W-:Y:S02]  /*0a30*/  IMAD.IADD R21, R21, 0x1, R15 ;  /* 0x0000000115157824 */ /* 0x000fe400078e020f */
[C---:B------:R-:W-:Y:S02]  /*0a40*/  IMAD R13, R9.reuse, R13, R0 ;  /* 0x0000000d090d7224 */ /* 0x040fe400078e0200 */
[----:B------:R-:W-:Y:S02]  /*0a50*/  IMAD.SHL.U32 R15, R8, 0x40, RZ ;  /* 0x00000040080f7824 */ /* 0x000fe400078e00ff */
[----:B------:R-:W-:Y:S01]  /*0a60*/  IMAD.WIDE.U32 R26, R12, UR4, R26 ;  /* 0x000000040c1a7c25 */ /* 0x000fe2000f8e001a */
[----:B------:R-:W-:-:S02]  /*0a70*/  ISETP.GT.U32.AND P2, PT, R9, R13, PT ;  /* 0x0000000d0900720c */ /* 0x000fc40003f44070 */
[----:B------:R-:W-:Y:S01]  /*0a80*/  LOP3.LUT R0, R15, 0xc0, RZ, 0xc0, !PT ;  /* 0x000000c00f007812 */ /* 0x000fe200078ec0ff */
[----:B------:R-:W-:Y:S01]  /*0a90*/  IMAD.WIDE.U32 R20, R11, UR6, R20 ;  /* 0x000000060b147c25 */ /* 0x000fe2000f8e0014 */
[----:B------:R-:W-:Y:S02]  /*0aa0*/  SHF.R.S32.HI R15, RZ, 0x1f, R11 ;  /* 0x0000001fff0f7819 */ /* 0x000fe4000001140b */
[----:B------:R-:W-:Y:S01]  /*0ab0*/  LOP3.LUT R18, R0, 0x8, R14, 0xf8, !PT ;  /* 0x0000000800127812 */ /* 0x000fe200078ef80e */
[----:B------:R-:W-:Y:S01]  /*0ac0*/  IMAD R14, R10, UR4, RZ ;  /* 0x000000040a0e7c24 */ /* 0x000fe2000f8e02ff */
[----:B------:R-:W-:Y:S01]  /*0ad0*/  SHF.R.U32.HI R0, RZ, 0x3, R0 ;  /* 0x00000003ff007819 */ /* 0x000fe20000011600 */
[----:B------:R-:W-:Y:S02]  /*0ae0*/  IMAD R15, R15, UR6, RZ ;  /* 0x000000060f0f7c24 */ /* 0x000fe4000f8e02ff */
[----:B------:R-:W-:Y:S01]  /*0af0*/  IMAD R14, R12, UR5, R14 ;  /* 0x000000050c0e7c24 */ /* 0x000fe2000f8e020e */
[----:B------:R-:W-:Y:S01]  /*0b00*/  ULDC.64 UR4, c[0x0][0x238] ;  /* 0x00008e0000047ab9 */ /* 0x000fe20000000a00 */
[----:B------:R-:W-:Y:S01]  /*0b10*/  @!P2 IMAD.IADD R13, R13, 0x1, -R9 ;  /* 0x000000010d0da824 */ /* 0x000fe200078e0a09 */
[----:B------:R-:W-:Y:S01]  /*0b20*/  LOP3.LUT R0, R18, R0, RZ, 0x3c, !PT ;  /* 0x0000000012007212 */ /* 0x000fe200078e3cff */
[C---:B------:R-:W-:Y:S01]  /*0b30*/  IMAD R15, R11.reuse, UR7, R15 ;  /* 0x000000070b0f7c24 */ /* 0x040fe2000f8e020f */
[----:B------:R-:W-:Y:S01]  /*0b40*/  LOP3.LUT R11, R11, R7, RZ, 0x3c, !PT ;  /* 0x000000070b0b7212 */ /* 0x000fe200078e3cff */
[----:B------:R-:W-:Y:S01]  /*0b50*/  IMAD R10, R10, UR4, RZ ;  /* 0x000000040a0a7c24 */ /* 0x000fe2000f8e02ff */
[----:B------:R-:W-:Y:S01]  /*0b60*/  ISETP.GE.U32.AND P0, PT, R13, R9, PT ;  /* 0x000000090d00720c */ /* 0x000fe20003f06070 */
[----:B------:R-:W-:Y:S01]  /*0b70*/  @!P2 VIADD R19, R19, 0x1 ;  /* 0x000000011313a836 */ /* 0x000fe20000000000 */
[----:B------:R-:W-:Y:S01]  /*0b80*/  ISETP.GE.AND P1, PT, R11, RZ, PT ;  /* 0x000000ff0b00720c */ /* 0x000fe20003f26270 */
[C---:B------:R-:W-:Y:S01]  /*0b90*/  IMAD R10, R12.reuse, UR5, R10 ;  /* 0x000000050c0a7c24 */ /* 0x040fe2000f8e020a */
[----:B------:R-:W-:Y:S01]  /*0ba0*/  ISETP.NE.AND P2, PT, R7, RZ, PT ;  /* 0x000000ff0700720c */ /* 0x000fe20003f45270 */
[----:B------:R-:W-:Y:S01]  /*0bb0*/  IMAD.WIDE.U32 R24, R12, UR4, R24 ;  /* 0x000000040c187c25 */ /* 0x000fe2000f8e0018 */
[----:B------:R-:W-:Y:S01]  /*0bc0*/  UMOV UR5, 0x400 ;  /* 0x0000040000057882 */ /* 0x000fe20000000000 */
[----:B------:R-:W-:Y:S01]  /*0bd0*/  ULDC.64 UR6, c[0x0][0x210] ;  /* 0x0000840000067ab9 */ /* 0x000fe20000000a00 */
[----:B------:R-:W-:Y:S01]  /*0be0*/  USHF.L.U32 UR4, UR8, 0x6, URZ ;  /* 0x0000000608047899 */ /* 0x000fe2000800063f */
[----:B------:R-:W-:Y:S01]  /*0bf0*/  IMAD R12, R17, UR8, RZ ;  /* 0x00000008110c7c24 */ /* 0x000fe2000f8e02ff */
[----:B--2---:R-:W-:Y:S01]  /*0c00*/  ULEA UR5, UR14, UR5, 0x18 ;  /* 0x000000050e057291 */ /* 0x004fe2000f8ec03f */
[----:B------:R-:W-:Y:S01]  /*0c10*/  IMAD.IADD R21, R21, 0x1, R15 ;  /* 0x0000000115157824 */ /* 0x000fe200078e020f */
[----:B------:R-:W-:Y:S01]  /*0c20*/  USHF.L.U64.HI UR14, UR12, 0x6, UR13 ;  /* 0x000000060c0e7899 */ /* 0x000fe2000801020d */
[----:B------:R-:W-:-:S02]  /*0c30*/  IMAD R12, R16, UR9, R12 ;  /* 0x00000009100c7c24 */ /* 0x000fc4000f8e020c */
[----:B------:R-:W-:Y:S01]  /*0c40*/  IMAD.WIDE.U32 R16, R16, UR8, R20 ;  /* 0x0000000810107c25 */ /* 0x000fe2000f8e0014 */
[----:B------:R-:W-:Y:S01]  /*0c50*/  USHF.L.U64.HI UR8, UR8, 0x6, UR9 ;  /* 0x0000000608087899 */ /* 0x000fe20008010209 */
[----:B------:R-:W-:Y:S02]  /*0c60*/  LEA R223, R223, UR5, 0x1 ;  /* 0x00000005dfdf7c11 */ /* 0x000fe4000f8e08ff */
[----:B------:R-:W-:Y:S01]  /*0c70*/  @P0 VIADD R19, R19, 0x1 ;  /* 0x0000000113130836 */ /* 0x000fe20000000000 */
[C---:B------:R-:W-:Y:S01]  /*0c80*/  LEA R20, P0, R16.reuse, UR6, 0x1 ;  /* 0x0000000610147c11 */ /* 0x040fe2000f8008ff */
[----:B------:R-:W-:Y:S02]  /*0c90*/  IMAD.IADD R12, R17, 0x1, R12 ;  /* 0x00000001110c7824 */ /* 0x000fe400078e020c */
[----:B------:R-:W-:Y:S01]  /*0ca0*/  @!P1 IMAD.MOV R19, RZ, RZ, -R19 ;  /* 0x000000ffff139224 */ /* 0x000fe200078e0a13 */
[----:B------:R-:W-:Y:S01]  /*0cb0*/  @!P2 LOP3.LUT R19, RZ, R7, RZ, 0x33, !PT ;  /* 0x00000007ff13a212 */ /* 0x000fe200078e33ff */
[----:B------:R-:W-:Y:S01]  /*0cc0*/  IMAD.IADD R15, R27, 0x1, R14 ;  /* 0x000000011b0f7824 */ /* 0x000fe200078e020e */
[----:B------:R-:W-:Y:S01]  /*0cd0*/  LEA.HI.X R21, R16, UR7, R12, 0x1, P0 ;  /* 0x0000000710157c11 */ /* 0x000fe200080f0c0c */
[----:B------:R-:W-:Y:S01]  /*0ce0*/  ULDC.64 UR6, c[0x0][0x260] ;  /* 0x0000980000067ab9 */ /* 0x000fe20000000a00 */
[----:B------:R-:W-:Y:S01]  /*0cf0*/  IADD3 R12, P0, R20, UR4, RZ ;  /* 0x00000004140c7c10 */ /* 0x000fe2000ff1e0ff */
[----:B------:R-:W-:Y:S01]  /*0d00*/  IMAD.MOV.U32 R14, RZ, RZ, R26 ;  /* 0x000000ffff0e7224 */ /* 0x000fe200078e001a */
[----:B------:R-:W-:Y:S01]  /*0d10*/  SHF.R.S32.HI R226, RZ, 0x1f, R19 ;  /* 0x0000001fffe27819 */ /* 0x000fe20000011413 */
[----:B------:R-:W-:Y:S01]  /*0d20*/  @!PT LDS RZ, [RZ] ;  /* 0x00000000fffff984 */ /* 0x000fe20000000800 */
[----:B------:R-:W-:Y:S01]  /*0d30*/  @!PT LDS RZ, [RZ] ;  /* 0x00000000fffff984 */ /* 0x000fe20000000800 */
[----:B------:R-:W-:Y:S01]  /*0d40*/  @!PT LDS RZ, [RZ] ;  /* 0x00000000fffff984 */ /* 0x000fe20000000800 */
[----:B------:R-:W-:Y:S01]  /*0d50*/  LDGSTS.E.BYPASS.LTC128B.128 [R223], desc[UR30][R20.64] ;  /* 0x0000000014df7fae */ /* 0x000fe2000b901d5e */
[----:B------:R-:W-:Y:S01]  /*0d60*/  IADD3.X R13, R21, UR8, RZ, P0, !PT ;  /* 0x00000008150d7c10 */ /* 0x000fe200087fe4ff */
[----:B------:R-:W-:Y:S01]  /*0d70*/  IMAD.WIDE.U32 R224, R19, UR6, R14 ;  /* 0x0000000613e07c25 */ /* 0x000fe2000f8e000e */
[----:B------:R-:W-:Y:S01]  /*0d80*/  SHF.R.S32.HI R7, RZ, 0x1f, R123 ;  /* 0x0000001fff077819 */ /* 0x000fe2000001147b */
[----:B------:R-:W-:Y:S02]  /*0d90*/  LDGSTS.E.BYPASS.LTC128B.128 [R223+0x2000], desc[UR30][R20.64+0x40] ;  /* 0x0200004014df7fae */ /* 0x000fe4000b901d5e */
[----:B------:R-:W-:-:S02]  /*0da0*/  IMAD R228, R226, UR6, RZ ;  /* 0x00000006e2e47c24 */ /* 0x000fc4000f8e02ff */
[----:B------:R-:W-:Y:S01]  /*0db0*/  LDGSTS.E.BYPASS.LTC128B.128 [R223+0x4000], desc[UR30][R20.64+0x80] ;  /* 0x0400008014df7fae */ /* 0x000fe2000b901d5e */
[----:B------:R-:W-:Y:S02]  /*0dc0*/  IMAD R9, R123, UR14, RZ ;  /* 0x0000000e7b097c24 */ /* 0x000fe4000f8e02ff */
[----:B------:R-:W-:Y:S01]  /*0dd0*/  IMAD R228, R19, UR7, R228 ;  /* 0x0000000713e47c24 */ /* 0x000fe2000f8e02e4 */
[----:B------:R-:W-:Y:S01]  /*0de0*/  LDGSTS.E.BYPASS.LTC128B.128 [R223+0x800], desc[UR30][R12.64] ;  /* 0x008000000cdf7fae */ /* 0x000fe2000b901d5e */
[----:B------:R-:W-:Y:S01]  /*0df0*/  IMAD R9, R7, UR15, R9 ;  /* 0x0000000f07097c24 */ /* 0x000fe2000f8e0209 */
[----:B------:R-:W-:Y:S01]  /*0e00*/  ULDC.64 UR6, c[0x0][0x268] ;  /* 0x00009a0000067ab9 */ /* 0x000fe20000000a00 */
[----:B------:R-:W-:Y:S01]  /*0e10*/  IMAD.IADD R229, R225, 0x1, R228 ;  /* 0x00000001e1e57824 */ /* 0x000fe200078e02e4 */
[----:B------:R-:W-:Y:S01]  /*0e20*/  LDGSTS.E.BYPASS.LTC128B.128 [R223+0x2800], desc[UR30][R12.64+0x40] ;  /* 0x028000400cdf7fae */ /* 0x000fe2000b901d5e */
[----:B------:R-:W-:Y:S02]  /*0e30*/  IMAD.MOV.U32 R228, RZ, RZ, R224 ;  /* 0x000000ffffe47224 */ /* 0x000fe400078e00e0 */
[----:B------:R-:W-:Y:S01]  /*0e40*/  IMAD.IADD R11, R25, 0x1, R10 ;  /* 0x00000001190b7824 */ /* 0x000fe200078e020a */
[----:B------:R1:W-:Y:S01]  /*0e50*/  LDGSTS.E.BYPASS.LTC128B.128 [R223+0x4800], desc[UR30][R12.64+0x80] ;  /* 0x048000800cdf7fae */ /* 0x0003e2000b901d5e */
[----:B------:R-:W-:-:S04]  /*0e60*/  IMAD.WIDE.U32 R14, R123, UR15, R228 ;  /* 0x0000000f7b0e7c25 */ /* 0x000fc8000f8e00e4 */
[----:B------:R-:W-:Y:S02]  /*0e70*/  IMAD.IADD R9, R15, 0x1, R9 ;  /* 0x000000010f097824 */ /* 0x000fe400078e0209 */
[----:B------:R-:W-:Y:S02]  /*0e80*/  IMAD.MOV.U32 R10, RZ, RZ, R24 ;  /* 0x000000ffff0a7224 */ /* 0x000fe400078e0018 */
[----:B------:R-:W-:Y:S02]  /*0e90*/  IMAD.IADD R2, R23, 0x1, -R22 ;  /* 0x0000000117027824 */ /* 0x000fe400078e0a16 */
[----:B------:R-:W-:-:S03]  /*0ea0*/  IMAD.WIDE.U32 R246, R19, UR6, R10 ;  /* 0x0000000613f67c25 */ /* 0x000fc6000f8e000a */
[----:B------:R-:W-:Y:S01]  /*0eb0*/  LOP3.LUT P1, RZ, R2, 0x2, RZ, 0xc0, !PT ;  /* 0x0000000202ff7812 */ /* 0x000fe2000782c0ff */
[----:B------:R-:W-:Y:S02]  /*0ec0*/  IMAD R226, R226, UR6, RZ ;  /* 0x00000006e2e27c24 */ /* 0x000fe4000f8e02ff */
[----:B------:R-:W-:Y:S02]  /*0ed0*/  IMAD R7, R7, UR10, RZ ;  /* 0x0000000a07077c24 */ /* 0x000fe4000f8e02ff */
[----:B------:R-:W-:Y:S02]  /*0ee0*/  IMAD.SHL.U32 R118, R4, 0x20, RZ ;  /* 0x0000002004767824 */ /* 0x000fe400078e00ff */
[----:B------:R-:W-:Y:S01]  /*0ef0*/  IMAD R226, R19, UR7, R226 ;  /* 0x0000000713e27c24 */ /* 0x000fe2000f8e02e2 */
[----:B------:R-:W-:Y:S01]  /*0f00*/  ULDC.64 UR6, c[0x0][0x220] ;  /* 0x0000880000067ab9 */ /* 0x000fe20000000a00 */
[----:B------:R-:W-:Y:S01]  /*0f10*/  IMAD R7, R123, UR11, R7 ;  /* 0x0000000b7b077c24 */ /* 0x000fe2000f8e0207 */
[----:B------:R-:W-:Y:S01]  /*0f20*/  LOP3.LUT R118, R118, 0xffffff00, RZ, 0xc0, !PT ;  /* 0xffffff0076767812 */ /* 0x000fe200078ec0ff */
[----:B------:R-:W-:Y:S01]  /*0f30*/  IMAD R5, R6, 0x8, R5 ;  /* 0x0000000806057824 */ /* 0x000fe200078e0205 */
[----:B-1----:R-:W-:Y:S01]  /*0f40*/  IADD3 R12, P0, R12, UR4, RZ ;  /* 0x000000040c0c7c10 */ /* 0x002fe2000ff1e0ff */
[----:B------:R-:W-:-:S02]  /*0f50*/  IMAD.IADD R227, R247, 0x1, R226 ;  /* 0x00000001f7e37824 */ /* 0x000fc400078e02e2 */
[----:B------:R-:W-:Y:S01]  /*0f60*/  IMAD.U32 R0, R5, 0x20, R0 ;  /* 0x0000002005007824 */ /* 0x000fe200078e0000 */
[----:B------:R-:W-:Y:S02]  /*0f70*/  IADD3.X R13, R13, UR8, RZ, P0, !PT ;  /* 0x000000080d0d7c10 */ /* 0x000fe400087fe4ff */
[----:B------:R-:W-:Y:S01]  /*0f80*/  IADD3 R16, P0, R12, UR4, RZ ;  /* 0x000000040c107c10 */ /* 0x000fe2000ff1e0ff */
[----:B------:R-:W-:Y:S01]  /*0f90*/  UIADD3 UR4, UR5, 0x6000, URZ ;  /* 0x0000600005047890 */ /* 0x000fe2000fffe03f */
[C---:B------:R-:W-:Y:S01]  /*0fa0*/  LEA R126, R0.reuse, UR5, 0x1 ;  /* 0x00000005007e7c11 */ /* 0x040fe2000f8e08ff */
[----:B------:R-:W-:Y:S01]  /*0fb0*/  LDGSTS.E.BYPASS.LTC128B.128 [R223+0x1000], desc[UR30][R12.64] ;  /* 0x010000000cdf7fae */ /* 0x000fe2000b901d5e */
[----:B------:R-:W-:Y:S01]  /*0fc0*/  IADD3.X R17, R13, UR8, RZ, P0, !PT ;  /* 0x000000080d117c10 */ /* 0x000fe200087fe4ff */
[----:B------:R-:W-:Y:S02]  /*0fd0*/  ULDC.64 UR8, c[0x0][0x218] ;  /* 0x0000860000087ab9 */ /* 0x000fe40000000a00 */
[----:B------:R-:W-:Y:S01]  /*0fe0*/  LDGSTS.E.BYPASS.LTC128B.128 [R223+0x3000], desc[UR30][R12.64+0x40] ;  /* 0x030000400cdf7fae */ /* 0x000fe2000b901d5e */
[----:B------:R-:W-:-:S03]  /*0ff0*/  LEA R220, R0, UR4, 0x1 ;  /* 0x0000000400dc7c11 */ /* 0x000fc6000f8e08ff */
[----:B------:R1:W-:Y:S04]  /*1000*/  LDGSTS.E.BYPASS.LTC128B.128 [R223+0x5000], desc[UR30][R12.64+0x80] ;  /* 0x050000800cdf7fae */ /* 0x0003e8000b901d5e */
[----:B------:R-:W-:Y:S04]  /*1010*/  LDGSTS.E.BYPASS.LTC128B.128 [R223+0x1800], desc[UR30][R16.64] ;  /* 0x0180000010df7fae */ /* 0x000fe8000b901d5e */
[----:B------:R-:W-:Y:S04]  /*1020*/  LDGSTS.E.BYPASS.LTC128B.128 [R223+0x3800], desc[UR30][R16.64+0x40] ;  /* 0x0380004010df7fae */ /* 0x000fe8000b901d5e */
[----:B------:R-:W-:Y:S01]  /*1030*/  LDGSTS.E.BYPASS.LTC128B.128 [R223+0x5800], desc[UR30][R16.64+0x80] ;  /* 0x0580008010df7fae */ /* 0x000fe2000b901d5e */
[----:B-1----:R-:W-:-:S04]  /*1040*/  LEA R12, P0, R14, UR8, 0x1 ;  /* 0x000000080e0c7c11 */ /* 0x002fc8000f8008ff */
[----:B------:R-:W-:Y:S01]  /*1050*/  LEA.HI.X R13, R14, UR9, R9, 0x1, P0 ;  /* 0x000000090e0d7c11 */ /* 0x000fe200080f0c09 */
[----:B------:R-:W-:Y:S01]  /*1060*/  IMAD.SHL.U32 R9, R6, 0x8, RZ ;  /* 0x0000000806097824 */ /* 0x000fe200078e00ff */
[----:B------:R-:W-:-:S03]  /*1070*/  IADD3 R10, P0, R12, UR15, RZ ;  /* 0x0000000f0c0a7c10 */ /* 0x000fc6000ff1e0ff */
[----:B------:R-:W-:Y:S01]  /*1080*/  LDGSTS.E.BYPASS.LTC128B.128 [R223+0x6000], desc[UR30][R12.64] ;  /* 0x060000000cdf7fae */ /* 0x000fe2000b901d5e */
[----:B------:R-:W-:-:S03]  /*1090*/  IADD3.X R11, R13, UR14, RZ, P0, !PT ;  /* 0x0000000e0d0b7c10 */ /* 0x000fc600087fe4ff */
[----:B------:R-:W-:Y:S04]  /*10a0*/  LDGSTS.E.BYPASS.LTC128B.128 [R223+0x7000], desc[UR30][R12.64+0x40] ;  /* 0x070000400cdf7fae */ /* 0x000fe8000b901d5e */
[----:B------:R1:W-:Y:S04]  /*10b0*/  LDGSTS.E.BYPASS.LTC128B.128 [R223+0x8000], desc[UR30][R12.64+0x80] ;  /* 0x080000800cdf7fae */ /* 0x0003e8000b901d5e */
[----:B------:R-:W-:Y:S04]  /*10c0*/  LDGSTS.E.BYPASS.LTC128B.128 [R223+0x6800], desc[UR30][R10.64] ;  /* 0x068000000adf7fae */ /* 0x000fe8000b901d5e */
[----:B------:R-:W-:Y:S04]  /*10d0*/  LDGSTS.E.BYPASS.LTC128B.128 [R223+0x7800], desc[UR30][R10.64+0x40] ;  /* 0x078000400adf7fae */ /* 0x000fe8000b901d5e */
[----:B------:R2:W-:Y:S04]  /*10e0*/  LDGSTS.E.BYPASS.LTC128B.128 [R223+0x8800], desc[UR30][R10.64+0x80] ;  /* 0x088000800adf7fae */ /* 0x0005e8000b901d5e */
[----:B------:R-:W0:Y:S01]  /*10f0*/  LDGDEPBAR ;  /* 0x00000000000079af */ /* 0x000e220000000000 */
[----:B-1----:R-:W-:-:S04]  /*1100*/  IMAD.WIDE.U32 R12, R123, UR10, RZ ;  /* 0x0000000a7b0c7c25 */ /* 0x002fc8000f8e00ff */
[----:B------:R-:W-:Y:S01]  /*1110*/  IMAD.IADD R7, R13, 0x1, R7 ;  /* 0x000000010d077824 */ /* 0x000fe200078e0207 */
[----:B------:R-:W-:-:S04]  /*1120*/  LEA R6, P0, R12, R246, 0x6 ;  /* 0x000000f60c067211 */ /* 0x000fc800078030ff */
[----:B------:R-:W-:Y:S01]  /*1130*/  LEA.HI.X R7, R12, R227, R7, 0x6, P0 ;  /* 0x000000e30c077211 */ /* 0x000fe200000f3407 */
[----:B--2---:R-:W-:Y:S01]  /*1140*/  IMAD.SHL.U32 R10, R2, 0x40, RZ ;  /* 0x00000040020a7824 */ /* 0x004fe200078e00ff */
[----:B------:R-:W-:-:S04]  /*1150*/  DEPBAR.LE SB0, 0x0 ;  /* 0x000080000000791a */ /* 0x000fc80000000000 */
[----:B------:R-:W-:Y:S01]  /*1160*/  LOP3.LUT R4, R10, 0xc0, RZ, 0xc0, !PT ;  /* 0x000000c00a047812 */ /* 0x000fe200078ec0ff */
[----:B------:R-:W-:Y:S01]  /*1170*/  BAR.SYNC.DEFER_BLOCKING 0x0 ;  /* 0x0000000000007b1d */ /* 0x000fe20000010000 */
[----:B------:R-:W-:Y:S02]  /*1180*/  LEA R10, P0, R6, UR6, 0x1 ;  /* 0x00000006060a7c11 */ /* 0x000fe4000f8008ff */
[----:B------:R-:W-:Y:S02]  /*1190*/  LOP3.LUT R9, R4, 0x8, R9, 0xf8, !PT ;  /* 0x0000000804097812 */ /* 0x000fe400078ef809 */
[----:B------:R-:W-:Y:S01]  /*11a0*/  SHF.R.U32.HI R116, RZ, 0x3, R4 ;  /* 0x00000003ff747819 */ /* 0x000fe20000011604 */
[----:B------:R-:W-:Y:S01]  /*11b0*/  IMAD R4, R120, 0x200, R118 ;  /* 0x0000020078047824 */ /* 0x000fe200078e0276 */
[----:B------:R-:W-:Y:S02]  /*11c0*/  LEA.HI.X R11, R6, UR7, R7, 0x1, P0 ;  /* 0x00000007060b7c11 */ /* 0x000fe400080f0c07 */
[----:B------:R-:W-:Y:S01]  /*11d0*/  LOP3.LUT R116, R9, R116, RZ, 0x3c, !PT ;  /* 0x0000007409747212 */ /* 0x000fe200078e3cff */
[----:B------:R-:W-:Y:S01]  /*11e0*/  IMAD R4, R119, 0x20, R4 ;  /* 0x0000002077047824 */ /* 0x000fe200078e0204 */
[----:B------:R-:W-:-:S03]  /*11f0*/  IADD3 R6, P0, R10, UR17, RZ ;  /* 0x000000110a067c10 */ /* 0x000fc6000ff1e0ff */
[----:B------:R-:W-:Y:S01]  /*1200*/  IMAD.IADD R221, R116, 0x1, R4 ;  /* 0x0000000174dd7824 */ /* 0x000fe200078e0204 */
[----:B------:R-:W-:Y:S02]  /*1210*/  IADD3.X R7, R11, UR16, RZ, P0, !PT ;  /* 0x000000100b077c10 */ /* 0x000fe400087fe4ff */
[----:B------:R-:W-:Y:S01]  /*1220*/  LOP3.LUT P0, RZ, R8, 0x2, RZ, 0xc0, !PT ;  /* 0x0000000208ff7812 */ /* 0x000fe2000780c0ff */
[----:B------:R-:W-:Y:S01]  /*1230*/  IMAD.MOV.U32 R8, RZ, RZ, 0x20 ;  /* 0x00000020ff087424 */ /* 0x000fe200078e00ff */
[----:B------:R-:W-:-:S04]  /*1240*/  LEA R221, R221, UR5, 0x1 ;  /* 0x00000005dddd7c11 */ /* 0x000fc8000f8e08ff */
[C---:B------:R-:W-:Y:S01]  /*1250*/  SEL R2, R8.reuse, 0xffffffe0, !P0 ;  /* 0xffffffe008027807 */ /* 0x040fe20004000000 */
[----:B------:R-:W-:Y:S01]  /*1260*/  @!PT LDS RZ, [RZ] ;  /* 0x00000000fffff984 */ /* 0x000fe20000000800 */
[----:B------:R-:W-:Y:S01]  /*1270*/  @!PT LDS RZ, [RZ] ;  /* 0x00000000fffff984 */ /* 0x000fe20000000800 */
[----:B------:R-:W-:Y:S01]  /*1280*/  @!PT LDS RZ, [RZ] ;  /* 0x00000000fffff984 */ /* 0x000fe20000000800 */
[----:B------:R-:W-:Y:S01]  /*1290*/  LDGSTS.E.BYPASS.LTC128B.128 [R223+0x9000], desc[UR30][R10.64] ;  /* 0x090000000adf7fae */ /* 0x000fe2000b901d5e */
[----:B------:R-:W-:-:S03]  /*12a0*/  SEL R0, R8, 0xffffffe0, !P1 ;  /* 0xffffffe008007807 */ /* 0x000fc60004800000 */
[----:B------:R-:W-:Y:S01]  /*12b0*/  LDGSTS.E.BYPASS.LTC128B.128 [R223+0xa000], desc[UR30][R10.64+0x40] ;  /* 0x0a0000400adf7fae */ /* 0x000fe2000b901d5e */
[----:B------:R-:W-:Y:S01]  /*12c0*/  IMAD.IADD R218, R220, 0x1, R2 ;  /* 0x00000001dcda7824 */ /* 0x000fe200078e0202 */
[----:B------:R-:W-:Y:S01]  /*12d0*/  SHF.R.S32.HI R2, RZ, 0x1f, R125 ;  /* 0x0000001fff027819 */ /* 0x000fe2000001147d */
[----:B------:R-:W-:Y:S01]  /*12e0*/  IMAD.IADD R219, R221, 0x1, R0 ;  /* 0x00000001dddb7824 */ /* 0x000fe200078e0200 */
[----:B------:R-:W-:Y:S02]  /*12f0*/  LDGSTS.E.BYPASS.LTC128B.128 [R223+0xb000], desc[UR30][R10.64+0x80] ;  /* 0x0b0000800adf7fae */ /* 0x000fe4000b901d5e */
[----:B------:R-:W-:Y:S01]  /*1300*/  LEA.HI R125, R2, R125, RZ, 0x2 ;  /* 0x0000007d027d7211 */ /* 0x000fe200078f10ff */
[----:B------:R-:W-:Y:S01]  /*1310*/  IMAD R2, R119, 0x20, R118 ;  /* 0x0000002077027824 */ /* 0x000fe200078e0276 */
[----:B------:R-:W-:Y:S02]  /*1320*/  LDGSTS.E.BYPASS.LTC128B.128 [R223+0x9800], desc[UR30][R6.64] ;  /* 0x0980000006df7fae */ /* 0x000fe4000b901d5e */
[----:B------:R-:W-:-:S02]  /*1330*/  SHF.R.S32.HI R125, RZ, 0x2, R125 ;  /* 0x00000002ff7d7819 */ /* 0x000fc4000001147d */
[----:B------:R-:W-:Y:S02]  /*1340*/  LDGSTS.E.BYPASS.LTC128B.128 [R223+0xa800], desc[UR30][R6.64+0x40] ;  /* 0x0a80004006df7fae */ /* 0x000fe4000b901d5e */
[----:B------:R-:W-:Y:S02]  /*1350*/  IADD3 R124, R124, 0x1, R125 ;  /* 0x000000017c7c7810 */ /* 0x000fe40007ffe07d */
[----:B------:R1:W-:Y:S02]  /*1360*/  LDGSTS.E.BYPASS.LTC128B.128 [R223+0xb800], desc[UR30][R6.64+0x80] ;  /* 0x0b80008006df7fae */ /* 0x0003e4000b901d5e */
[----:B------:R-:W-:Y:S02]  /*1370*/  IADD3 R231, R121, -UR19, R124 ;  /* 0x8000001379e77c10 */ /* 0x000fe4000fffe07c */
[----:B------:R-:W-:Y:S03]  /*1380*/  LDSM.16.M88.4 R56, [R221] ;  /* 0x00000000dd38783b */ /* 0x000fe60000000200 */
[----:B------:R-:W-:Y:S01]  /*1390*/  VIADD R231, R231, UR18 ;  /* 0x00000012e7e77c36 */ /* 0x000fe20008000000 */
[----:B------:R-:W2:Y:S04]  /*13a0*/  LDSM.16.M88.4 R84, [R126+0x6000] ;  /* 0x006000007e54783b */ /* 0x000ea80000000200 */
[----:B------:R-:W3:Y:S01]  /*13b0*/  LDSM.16.M88.4 R60, [R221+0x1000] ;  /* 0x00100000dd3c783b */ /* 0x000ee20000000200 */
[----:B------:R-:W-:-:S02]  /*13c0*/  VIMNMX R239, R231, R121, PT ;  /* 0x00000079e7ef7248 */ /* 0x000fc40003fe0100 */
[C-C-:B------:R-:W-:Y:S01]  /*13d0*/  VIADDMNMX R238, R231.reuse, 0x8, R121.reuse, PT ;  /* 0x00000008e7ee7846 */ /* 0x140fe20003800179 */
[----:B------:R-:W4:Y:S01]  /*13e0*/  LDSM.16.M88.4 R76, [R126+0x6400] ;  /* 0x006400007e4c783b */ /* 0x000f220000000200 */
[C-C-:B------:R-:W-:Y:S02]  /*13f0*/  VIADDMNMX R233, R231.reuse, 0x40, R121.reuse, PT ;  /* 0x00000040e7e97846 */ /* 0x140fe40003800179 */
[----:B------:R-:W-:Y:S01]  /*1400*/  VIADDMNMX R231, R231, 0x48, R121, PT ;  /* 0x00000048e7e77846 */ /* 0x000fe20003800179 */
[----:B------:R-:W5:Y:S04]  /*1410*/  LDSM.16.M88.4 R68, [R126+0x6800] ;  /* 0x006800007e44783b */ /* 0x000f680000000200 */
[----:B------:R-:W-:Y:S04]  /*1420*/  LDSM.16.M88.4 R108, [R218] ;  /* 0x00000000da6c783b */ /* 0x000fe80000000200 */
[----:B-1----:R-:W1:Y:S04]  /*1430*/  LDSM.16.M88.4 R4, [R126+0x6c00] ;  /* 0x006c00007e04783b */ /* 0x002e680000000200 */
[----:B------:R-:W1:Y:S04]  /*1440*/  LDSM.16.M88.4 R112, [R219+0x1000] ;  /* 0x00100000db70783b */ /* 0x000e680000000200 */
[----:B------:R-:W1:Y:S04]  /*1450*/  LDSM.16.M88.4 R92, [R219] ;  /* 0x00000000db5c783b */ /* 0x000e680000000200 */
[----:B------:R-:W1:Y:S04]  /*1460*/  LDSM.16.M88.4 R104, [R218+0x400] ;  /* 0x00040000da68783b */ /* 0x000e680000000200 */
[----:B------:R-:W1:Y:S04]  /*1470*/  LDSM.16.M88.4 R100, [R218+0x800] ;  /* 0x00080000da64783b */ /* 0x000e680000000200 */
[----:B------:R-:W1:Y:S01]  /*1480*/  LDSM.16.M88.4 R96, [R218+0xc00] ;  /* 0x000c0000da60783b */ /* 0x000e620000000200 */
[-C--:B--2---:R-:W-:Y:S03]  /*1490*/  HMMA.16816.F32 R88, R56, R84.reuse, RZ ;  /* 0x000000543858723c */ /* 0x084fe600000018ff */
[----:B------:R-:W-:Y:S03]  /*14a0*/  LDSM.16.M88.4 R52, [R221+0x3000] ;  /* 0x00300000dd34783b */ /* 0x000fe60000000200 */
[C---:B---3--:R-:W-:Y:S01]  /*14b0*/  HMMA.16816.F32 R36, R60.reuse, R84, RZ ;  /* 0x000000543c24723c */ /* 0x048fe200000018ff */
[----:B------:R-:W2:Y:S04]  /*14c0*/  LDSM.16.M88.4 R48, [R126+0x7000] ;  /* 0x007000007e30783b */ /* 0x000ea80000000200 */
        /* <DEDUP_REMOVED lines=9> */
[----:B------:R-:W-:Y:S06]  /*1560*/  HMMA.16816.F32 R16, R60, R70, RZ ;  /* 0x000000463c10723c */ /* 0x000fec00000018ff */
        /* <DEDUP_REMOVED lines=9> */
[C---:B------:R-:W-:Y:S06]  /*1600*/  HMMA.16816.F32 R36, R112.reuse, R108, R36 ;  /* 0x0000006c7024723c */ /* 0x040fec0000001824 */
[----:B------:R-:W-:Y:S06]  /*1610*/  HMMA.16816.F32 R32, R112, R110, R32 ;  /* 0x0000006e7020723c */ /* 0x000fec0000001820 */
[C---:B------:R-:W-:Y:S06]  /*1620*/  HMMA.16816.F32 R88, R92.reuse, R108, R88 ;  /* 0x0000006c5c58723c */ /* 0x040fec0000001858 */
        /* <DEDUP_REMOVED lines=13> */
[----:B------:R-:W3:Y:S05]  /*1700*/  LDSM.16.M88.4 R104, [R218+0x1000] ;  /* 0x00100000da68783b */ /* 0x000eea0000000200 */
[C---:B------:R-:W-:Y:S01]  /*1710*/  HMMA.16816.F32 R68, R92.reuse, R102, R68 ;  /* 0x000000665c44723c */ /* 0x040fe20000001844 */
[----:B------:R-:W-:Y:S05]  /*1720*/  LDSM.16.M88.4 R100, [R218+0x1400] ;  /* 0x00140000da64783b */ /* 0x000fea0000000200 */
[----:B------:R-:W-:Y:S01]  /*1730*/  HMMA.16816.F32 R56, R92, R98, R56 ;  /* 0x000000625c38723c */ /* 0x000fe20000001838 */
[----:B------:R-:W4:Y:S04]  /*1740*/  LDSM.16.M88.4 R96, [R218+0x1800] ;  /* 0x00180000da60783b */ /* 0x000f280000000200 */
[----:B------:R-:W5:Y:S01]  /*1750*/  LDSM.16.M88.4 R92, [R218+0x1c00] ;  /* 0x001c0000da5c783b */ /* 0x000f620000000200 */
[C---:B--2---:R-:W-:Y:S06]  /*1760*/  HMMA.16816.F32 R36, R52.reuse, R48, R36 ;  /* 0x000000303424723c */ /* 0x044fec0000001824 */
[----:B------:R-:W-:Y:S06]  /*1770*/  HMMA.16816.F32 R32, R52, R50, R32 ;  /* 0x000000323420723c */ /* 0x000fec0000001820 */
[C---:B-1----:R-:W-:Y:S06]  /*1780*/  HMMA.16816.F32 R88, R4.reuse, R48, R88 ;  /* 0x000000300458723c */ /* 0x042fec0000001858 */
        /* <DEDUP_REMOVED lines=19> */
[C---:B---3--:R-:W-:Y:S06]  /*18c0*/  HMMA.16816.F32 R36, R108.reuse, R104, R36 ;  /* 0x000000686c24723c */ /* 0x048fec0000001824 */
[----:B------:R-:W-:Y:S06]  /*18d0*/  HMMA.16816.F32 R32, R108, R106, R32 ;  /* 0x0000006a6c20723c */ /* 0x000fec0000001820 */
[C---:B------:R-:W-:Y:S06]  /*18e0*/  HMMA.16816.F32 R88, R112.reuse, R104, R88 ;  /* 0x000000687058723c */ /* 0x040fec0000001858 */
[----:B------:R-:W-:Y:S06]  /*18f0*/  HMMA.16816.F32 R84, R112, R106, R84 ;  /* 0x0000006a7054723c */ /* 0x000fec0000001854 */
[C---:B----4-:R-:W-:Y:S06]  /*1900*/  HMMA.16816.F32 R20, R108.reuse, R96, R20 ;  /* 0x000000606c14723c */ /* 0x050fec0000001814 */
[C---:B------:R-:W-:Y:S06]  /*1910*/  HMMA.16816.F32 R16, R108.reuse, R98, R16 ;  /* 0x000000626c10723c */ /* 0x040fec0000001810 */
[C---:B-----5:R-:W-:Y:S06]  /*1920*/  HMMA.16816.F32 R12, R108.reuse, R92, R12 ;  /* 0x0000005c6c0c723c */ /* 0x060fec000000180c */
[----:B------:R-:W-:Y:S06]  /*1930*/  HMMA.16816.F32 R60, R108, R94, R60 ;  /* 0x0000005e6c3c723c */ /* 0x000fec000000183c */
[C---:B------:R-:W-:Y:S06]  /*1940*/  HMMA.16816.F32 R72, R112.reuse, R96, R72 ;  /* 0x000000607048723c */ /* 0x040fec0000001848 */
[C---:B------:R-:W-:Y:S01]  /*1950*/  HMMA.16816.F32 R68, R112.reuse, R98, R68 ;  /* 0x000000627044723c */ /* 0x040fe20000001844 */
[----:B------:R-:W-:Y:S05]  /*1960*/  LDSM.16.M88.4 R96, [R218+0x2000] ;  /* 0x00200000da60783b */ /* 0x000fea0000000200 */
[C---:B------:R-:W-:Y:S06]  /*1970*/  HMMA.16816.F32 R64, R112.reuse, R92, R64 ;  /* 0x0000005c7040723c */ /* 0x040fec0000001840 */
[----:B------:R-:W-:Y:S01]  /*1980*/  HMMA.16816.F32 R56, R112, R94, R56 ;  /* 0x0000005e7038723c */ /* 0x000fe20000001838 */
[----:B------:R-:W3:Y:S05]  /*1990*/  LDSM.16.M88.4 R92, [R219+0x4000] ;  /* 0x00400000db5c783b */ /* 0x000eea0000000200 */
[C---:B------:R-:W-:Y:S06]  /*19a0*/  HMMA.16816.F32 R28, R108.reuse, R100, R28 ;  /* 0x000000646c1c723c */ /* 0x040fec000000181c */
[----:B------:R-:W-:Y:S06]  /*19b0*/  HMMA.16816.F32 R24, R108, R102, R24 ;  /* 0x000000666c18723c */ /* 0x000fec0000001818 */
[C---:B------:R-:W-:Y:S06]  /*19c0*/  HMMA.16816.F32 R80, R112.reuse, R100, R80 ;  /* 0x000000647050723c */ /* 0x040fec0000001850 */
[----:B------:R-:W-:Y:S01]  /*19d0*/  HMMA.16816.F32 R76, R112, R102, R76 ;  /* 0x00000066704c723c */ /* 0x000fe2000000184c */
[----:B------:R-:W4:Y:S05]  /*19e0*/  LDSM.16.M88.4 R100, [R219+0x5000] ;  /* 0x00500000db64783b */ /* 0x000f2a0000000200 */
[C---:B-1----:R-:W-:Y:S06]  /*19f0*/  HMMA.16816.F32 R36, R52.reuse, R48, R36 ;  /* 0x000000303424723c */ /* 0x042fec0000001824 */
[----:B------:R-:W-:Y:S06]  /*1a00*/  HMMA.16816.F32 R32, R52, R50, R32 ;  /* 0x000000323420723c */ /* 0x000fec0000001820 */
[C---:B--2---:R-:W-:Y:S06]  /*1a10*/  HMMA.16816.F32 R88, R4.reuse, R48, R88 ;  /* 0x000000300458723c */ /* 0x044fec0000001858 */
[C---:B------:R-:W-:Y:S01]  /*1a20*/  HMMA.16816.F32 R84, R4.reuse, R50, R84 ;  /* 0x000000320454723c */ /* 0x040fe20000001854 */
[----:B------:R-:W1:Y:S05]  /*1a30*/  LDSM.16.M88.4 R48, [R218+0x2400] ;  /* 0x00240000da30783b */ /* 0x000e6a0000000200 */
[----:B------:R-:W-:Y:S06]  /*1a40*/  HMMA.16816.F32 R80, R4, R44, R80 ;  /* 0x0000002c0450723c */ /* 0x000fec0000001850 */
[-C--:B------:R-:W-:Y:S06]  /*1a50*/  HMMA.16816.F32 R24, R52, R46.reuse, R24 ;  /* 0x0000002e3418723c */ /* 0x080fec0000001818 */
[----:B------:R-:W-:Y:S06]  /*1a60*/  HMMA.16816.F32 R76, R4, R46, R76 ;  /* 0x0000002e044c723c */ /* 0x000fec000000184c */
[----:B---3--:R-:W-:Y:S01]  /*1a70*/  HMMA.16816.F32 R84, R92, R98, R84 ;  /* 0x000000625c54723c */ /* 0x008fe20000001854 */
[----:B------:R-:W-:-:S05]  /*1a80*/  IMAD.SHL.U32 R47, R122, 0x2, RZ ;  /* 0x000000027a2f7824 */ /* 0x000fca00078e00ff */
[----:B------:R-:W-:Y:S01]  /*1a90*/  HMMA.16816.F32 R28, R52, R44, R28 ;  /* 0x0000002c341c723c */ /* 0x000fe2000000181c */
[----:B------:R-:W-:-:S05]  /*1aa0*/  LOP3.LUT R47, R47, 0x6, RZ, 0xc0, !PT ;  /* 0x000000062f2f7812 */ /* 0x000fca00078ec0ff */
[----:B------:R-:W-:Y:S01]  /*1ab0*/  HMMA.16816.F32 R20, R52, R40, R20 ;  /* 0x000000283414723c */ /* 0x000fe20000001814 */
[----:B------:R-:W-:-:S05]  /*1ac0*/  IMAD R47, R230, 0x40, R47 ;  /* 0x00000040e62f7824 */ /* 0x000fca00078e022f */
[----:B------:R-:W-:Y:S06]  /*1ad0*/  HMMA.16816.F32 R16, R52, R42, R16 ;  /* 0x0000002a3410723c */ /* 0x000fec0000001810 */
[C---:B------:R-:W-:Y:S06]  /*1ae0*/  HMMA.16816.F32 R72, R4.reuse, R40, R72 ;  /* 0x000000280448723c */ /* 0x040fec0000001848 */
[----:B------:R-:W-:Y:S01]  /*1af0*/  HMMA.16816.F32 R68, R4, R42, R68 ;  /* 0x0000002a0444723c */ /* 0x000fe20000001844 */
[----:B------:R-:W2:Y:S05]  /*1b00*/  LDSM.16.M88.4 R40, [R218+0x2800] ;  /* 0x00280000da28783b */ /* 0x000eaa0000000200 */
[----:B----4-:R-:W-:Y:S06]  /*1b10*/  HMMA.16816.F32 R32, R100, R98, R32 ;  /* 0x000000626420723c */ /* 0x010fec0000001820 */
[-C--:B------:R-:W-:Y:S06]  /*1b20*/  HMMA.16816.F32 R12, R52, R8.reuse, R12 ;  /* 0x00000008340c723c */ /* 0x080fec000000180c */
[----:B------:R-:W-:Y:S06]  /*1b30*/  HMMA.16816.F32 R64, R4, R8, R64 ;  /* 0x000000080440723c */ /* 0x000fec0000001840 */
[----:B-1----:R-:W-:Y:S01]  /*1b40*/  HMMA.16816.F32 R80, R92, R48, R80 ;  /* 0x000000305c50723c */ /* 0x002fe20000001850 */
[----:B------:R-:W-:-:S02]  /*1b50*/  VIADD R9, R47, 0x8 ;  /* 0x000000082f097836 */ /* 0x000fc40000000000 */
[----:B------:R-:W-:-:S03]  /*1b60*/  VIADD R8, R47, 0x1 ;  /* 0x000000012f087836 */ /* 0x000fc60000000000 */
[-C--:B------:R-:W-:Y:S01]  /*1b70*/  ISETP.GE.AND P3, PT, R9, R239.reuse, PT ;  /* 0x000000ef0900720c */ /* 0x080fe20003f66270 */
[----:B------:R-:W-:Y:S01]  /*1b80*/  HMMA.16816.F32 R28, R100, R48, R28 ;  /* 0x00000030641c723c */ /* 0x000fe2000000181c */
[C---:B------:R-:W-:Y:S02]  /*1b90*/  ISETP.GE.AND P1, PT, R8.reuse, R239, PT ;  /* 0x000000ef0800720c */ /* 0x040fe40003f26270 */
[CC--:B------:R-:W-:Y:S02]  /*1ba0*/  ISETP.GE.AND P0, PT, R8.reuse, R238.reuse, PT ;  /* 0x000000ee0800720c */ /* 0x0c0fe40003f06270 */
[C---:B------:R-:W-:Y:S01]  /*1bb0*/  ISETP.GE.AND P4, PT, R8.reuse, R233, PT ;  /* 0x000000e90800720c */ /* 0x040fe20003f86270 */
[----:B------:R-:W-:Y:S01]  /*1bc0*/  HMMA.16816.F32 R60, R52, R10, R60 ;  /* 0x0000000a343c723c */ /* 0x000fe2000000183c */
[----:B------:R-:W-:Y:S01]  /*1bd0*/  ISETP.GE.AND P2, PT, R8, R231, PT ;  /* 0x000000e70800720c */ /* 0x000fe20003f46270 */
[----:B------:R-:W-:Y:S01]  /*1be0*/  VIADD R8, R47, 0x9 ;  /* 0x000000092f087836 */ /* 0x000fe20000000000 */
[----:B------:R-:W-:-:S02]  /*1bf0*/  ISETP.GE.AND P5, PT, R9, R238, PT ;  /* 0x000000ee0900720c */ /* 0x000fc40003fa6270 */
[----:B------:R-:W-:Y:S01]  /*1c00*/  FSEL R84, R84, -INF , !P3 ;  /* 0xff80000054547808 */ /* 0x000fe20005800000 */
[-C--:B------:R-:W-:Y:S01]  /*1c10*/  HMMA.16816.F32 R76, R92, R50.reuse, R76 ;  /* 0x000000325c4c723c */ /* 0x080fe2000000184c */
[C---:B------:R-:W-:Y:S02]  /*1c20*/  ISETP.GE.AND P6, PT, R9.reuse, R233, PT ;  /* 0x000000e90900720c */ /* 0x040fe40003fc6270 */
[----:B------:R-:W-:Y:S02]  /*1c30*/  ISETP.GE.AND P3, PT, R9, R231, PT ;  /* 0x000000e70900720c */ /* 0x000fe40003f66270 */
[----:B------:R-:W-:Y:S01]  /*1c40*/  FSEL R54, R86, -INF , !P5 ;  /* 0xff80000056367808 */ /* 0x000fe20006800000 */
[----:B------:R-:W-:Y:S01]  /*1c50*/  HMMA.16816.F32 R24, R100, R50, R24 ;  /* 0x000000326418723c */ /* 0x000fe20000001818 */
[----:B------:R-:W-:Y:S02]  /*1c60*/  ISETP.GE.AND P5, PT, R8, R233, PT ;  /* 0x000000e90800720c */ /* 0x000fe40003fa6270 */
[----:B------:R-:W-:Y:S01]  /*1c70*/  FSEL R45, R32, -INF , !P6 ;  /* 0xff800000202d7808 */ /* 0x000fe20007000000 */
[----:B------:R-:W-:Y:S01]  /*1c80*/  VIADD R32, R47, 0x10 ;  /* 0x000000102f207836 */ /* 0x000fe20000000000 */
[----:B------:R-:W-:Y:S01]  /*1c90*/  FSEL R9, R34, -INF , !P3 ;  /* 0xff80000022097808 */ /* 0x000fe20005800000 */
[----:B--2---:R-:W-:Y:S01]  /*1ca0*/  HMMA.16816.F32 R72, R92, R40, R72 ;  /* 0x000000285c48723c */ /* 0x004fe20000001848 */
[----:B------:R-:W-:-:S02]  /*1cb0*/  ISETP.GE.AND P3, PT, R8, R231, PT ;  /* 0x000000e70800720c */ /* 0x000fc40003f66270 */
[----:B------:R-:W-:Y:S02]  /*1cc0*/  FSEL R44, R33, -INF , !P5 ;  /* 0xff800000212c7808 */ /* 0x000fe40006800000 */
[CC--:B------:R-:W-:Y:S01]  /*1cd0*/  ISETP.GE.AND P5, PT, R8.reuse, R238.reuse, PT ;  /* 0x000000ee0800720c */ /* 0x0c0fe20003fa6270 */
[-C--:B------:R-:W-:Y:S01]  /*1ce0*/  HMMA.16816.F32 R68, R92, R42.reuse, R68 ;  /* 0x0000002a5c44723c */ /* 0x080fe20000001844 */
[----:B------:R-:W-:Y:S01]  /*1cf0*/  ISETP.GE.AND P6, PT, R8, R239, PT ;  /* 0x000000ef0800720c */ /* 0x000fe20003fc6270 */
[----:B------:R-:W-:Y:S01]  /*1d00*/  VIADD R8, R47, 0x11 ;  /* 0x000000112f087836 */ /* 0x000fe20000000000 */
[----:B------:R-:W-:Y:S02]  /*1d10*/  FSEL R46, R35, -INF , !P3 ;  /* 0xff800000232e7808 */ /* 0x000fe40005800000 */
[----:B------:R-:W-:Y:S01]  /*1d20*/  ISETP.GE.AND P3, PT, R32, R238, PT ;  /* 0x000000ee2000720c */ /* 0x000fe20003f66270 */
[----:B------:R-:W-:Y:S01]  /*1d30*/  HMMA.16816.F32 R16, R100, R42, R16 ;  /* 0x0000002a6410723c */ /* 0x000fe20000001810 */
[----:B------:R-:W-:-:S02]  /*1d40*/  FSEL R87, R87, -INF , !P5 ;  /* 0xff80000057577808 */ /* 0x000fc40006800000 */
[-C--:B------:R-:W-:Y:S02]  /*1d50*/  ISETP.GE.AND P5, PT, R32, R239.reuse, PT ;  /* 0x000000ef2000720c */ /* 0x080fe40003fa6270 */
[----:B------:R-:W-:Y:S01]  /*1d60*/  FSEL R173, R82, -INF , !P3 ;  /* 0xff80000052ad7808 */ /* 0x000fe20005800000 */
[-C--:B------:R-:W-:Y:S01]  /*1d70*/  HMMA.16816.F32 R88, R92, R96.reuse, R88 ;  /* 0x000000605c58723c */ /* 0x080fe20000001858 */
[----:B------:R-:W-:Y:S02]  /*1d80*/  ISETP.GE.AND P3, PT, R8, R239, PT ;  /* 0x000000ef0800720c */ /* 0x000fe40003f66270 */
[----:B------:R-:W-:Y:S02]  /*1d90*/  FSEL R85, R85, -INF , !P6 ;  /* 0xff80000055557808 */ /* 0x000fe40007000000 */
[----:B------:R-:W-:Y:S01]  /*1da0*/  FSEL R174, R80, -INF , !P5 ;  /* 0xff80000050ae7808 */ /* 0x000fe20006800000 */
[----:B------:R-:W-:Y:S01]  /*1db0*/  HMMA.16816.F32 R36, R100, R96, R36 ;  /* 0x000000606424723c */ /* 0x000fe20000001824 */
[----:B------:R-:W-:-:S02]  /*1dc0*/  ISETP.GE.AND P6, PT, R32, R233, PT ;  /* 0x000000e92000720c */ /* 0x000fc40003fc6270 */
[-C--:B------:R-:W-:Y:S02]  /*1dd0*/  ISETP.GE.AND P5, PT, R32, R231.reuse, PT ;  /* 0x000000e72000720c */ /* 0x080fe40003fa6270 */
[----:B------:R-:W-:Y:S01]  /*1de0*/  FSEL R176, R81, -INF , !P3 ;  /* 0xff80000051b07808 */ /* 0x000fe20005800000 */
[----:B------:R-:W-:Y:S01]  /*1df0*/  HMMA.16816.F32 R32, R100, R40, R20 ;  /* 0x000000286420723c */ /* 0x000fe20000001814 */
[----:B------:R-:W-:Y:S02]  /*1e00*/  ISETP.GE.AND P3, PT, R8, R231, PT ;  /* 0x000000e70800720c */ /* 0x000fe40003f66270 */
[----:B------:R-:W-:Y:S02]  /*1e10*/  FSEL R28, R28, -INF , !P6 ;  /* 0xff8000001c1c7808 */ /* 0x000fe40007000000 */
[----:B------:R-:W-:Y:S01]  /*1e20*/  FSEL R30, R30, -INF , !P5 ;  /* 0xff8000001e1e7808 */ /* 0x000fe20006800000 */
[----:B------:R-:W-:Y:S01]  /*1e30*/  HMMA.16816.F32 R56, R4, R10, R56 ;  /* 0x0000000a0438723c */ /* 0x000fe20000001838 */
[----:B------:R-:W-:Y:S01]  /*1e40*/  VIADD R20, R47, 0x18 ;  /* 0x000000182f147836 */ /* 0x000fe20000000000 */
[----:B------:R-:W-:Y:S01]  /*1e50*/  FSEL R31, R31, -INF , !P3 ;  /* 0xff8000001f1f7808 */ /* 0x000fe20005800000 */
[----:B------:R-:W-:Y:S01]  /*1e60*/  VIADD R40, R47, 0x20 ;  /* 0x000000202f287836 */ /* 0x000fe20000000000 */
[----:B------:R-:W-:-:S02]  /*1e70*/  ISETP.GE.AND P6, PT, R8, R238, PT ;  /* 0x000000ee0800720c */ /* 0x000fc40003fc6270 */
[----:B------:R-:W-:Y:S01]  /*1e80*/  ISETP.GE.AND P5, PT, R8, R233, PT ;  /* 0x000000e90800720c */ /* 0x000fe20003fa6270 */
[C---:B------:R-:W-:Y:S01]  /*1e90*/  VIADD R8, R47.reuse, 0x19 ;  /* 0x000000192f087836 */ /* 0x040fe20000000000 */
[----:B------:R-:W-:Y:S01]  /*1ea0*/  ISETP.GE.AND P3, PT, R20, R239, PT ;  /* 0x000000ef1400720c */ /* 0x000fe20003f66270 */
[----:B------:R-:W-:Y:S01]  /*1eb0*/  VIADD R4, R47, 0x38 ;  /* 0x000000382f047836 */ /* 0x000fe20000000000 */
[----:B------:R-:W-:Y:S02]  /*1ec0*/  FSEL R190, R83, -INF , !P6 ;  /* 0xff80000053be7808 */ /* 0x000fe40007000000 */
[----:B------:R-:W-:Y:S02]  /*1ed0*/  FSEL R29, R29, -INF , !P5 ;  /* 0xff8000001d1d7808 */ /* 0x000fe40006800000 */
[----:B------:R-:W-:Y:S02]  /*1ee0*/  FSEL R215, R76, -INF , !P3 ;  /* 0xff8000004cd77808 */ /* 0x000fe40005800000 */
[----:B------:R-:W-:-:S02]  /*1ef0*/  ISETP.GE.AND P5, PT, R20, R238, PT ;  /* 0x000000ee1400720c */ /* 0x000fc40003fa6270 */
[C---:B------:R-:W-:Y:S02]  /*1f00*/  ISETP.GE.AND P6, PT, R20.reuse, R233, PT ;  /* 0x000000e91400720c */ /* 0x040fe40003fc6270 */
[----:B------:R-:W-:Y:S02]  /*1f10*/  ISETP.GE.AND P3, PT, R20, R231, PT ;  /* 0x000000e71400720c */ /* 0x000fe40003f66270 */
[----:B------:R-:W1:Y:S01]  /*1f20*/  LDSM.16.M88.4 R20, [R218+0x2c00] ;  /* 0x002c0000da14783b */ /* 0x000e620000000200 */
[----:B------:R-:W-:Y:S01]  /*1f30*/  FSEL R214, R78, -INF , !P5 ;  /* 0xff8000004ed67808 */ /* 0x000fe20006800000 */
[----:B------:R-:W-:-:S04]  /*1f40*/  DEPBAR.LE SB0, 0x0 ;  /* 0x000080000000791a */ /* 0x000fc80000000000 */
[----:B------:R-:W-:Y:S02]  /*1f50*/  ISETP.GE.AND P5, PT, R8, R233, PT ;  /* 0x000000e90800720c */ /* 0x000fe40003fa6270 */
[----:B------:R-:W-:Y:S02]  /*1f60*/  FSEL R26, R26, -INF , !P3 ;  /* 0xff8000001a1a7808 */ /* 0x000fe40005800000 */
[----:B------:R-:W-:Y:S02]  /*1f70*/  FSEL R25, R25, -INF , !P5 ;  /* 0xff80000019197808 */ /* 0x000fe40006800000 */
[C---:B------:R-:W-:Y:S02]  /*1f80*/  ISETP.GE.AND P5, PT, R8.reuse, R238, PT ;  /* 0x000000ee0800720c */ /* 0x040fe40003fa6270 */
[----:B------:R-:W-:Y:S02]  /*1f90*/  ISETP.GE.AND P3, PT, R8, R231, PT ;  /* 0x000000e70800720c */ /* 0x000fe40003f66270 */
[----:B------:R-:W-:-:S02]  /*1fa0*/  FSEL R24, R24, -INF , !P6 ;  /* 0xff80000018187808 */ /* 0x000fc40007000000 */
[----:B------:R-:W-:Y:S02]  /*1fb0*/  FSEL R234, R79, -INF , !P5 ;  /* 0xff8000004fea7808 */ /* 0x000fe40006800000 */
[-C--:B------:R-:W-:Y:S01]  /*1fc0*/  ISETP.GE.AND P6, PT, R8, R239.reuse, PT ;  /* 0x000000ef0800720c */ /* 0x080fe20003fc6270 */
[----:B------:R-:W-:Y:S01]  /*1fd0*/  VIADD R8, R47, 0x21 ;  /* 0x000000212f087836 */ /* 0x000fe20000000000 */
[C---:B------:R-:W-:Y:S02]  /*1fe0*/  ISETP.GE.AND P5, PT, R40.reuse, R239, PT ;  /* 0x000000ef2800720c */ /* 0x040fe40003fa6270 */
[----:B------:R-:W-:Y:S02]  /*1ff0*/  FSEL R27, R27, -INF , !P3 ;  /* 0xff8000001b1b7808 */ /* 0x000fe40005800000 */
[----:B------:R-:W-:Y:S02]  /*2000*/  ISETP.GE.AND P3, PT, R40, R238, PT ;  /* 0x000000ee2800720c */ /* 0x000fe40003f66270 */
[----:B------:R-:W-:-:S02]  /*2010*/  FSEL R235, R77, -INF , !P6 ;  /* 0xff8000004deb7808 */ /* 0x000fc40007000000 */
[----:B------:R-:W-:Y:S02]  /*2020*/  FSEL R188, R72, -INF , !P5 ;  /* 0xff80000048bc7808 */ /* 0x000fe40006800000 */
[C---:B------:R-:W-:Y:S02]  /*2030*/  ISETP.GE.AND P6, PT, R40.reuse, R233, PT ;  /* 0x000000e92800720c */ /* 0x040fe40003fc6270 */
[----:B------:R-:W-:Y:S02]  /*2040*/  ISETP.GE.AND P5, PT, R40, R231, PT ;  /* 0x000000e72800720c */ /* 0x000fe40003fa6270 */
[----:B------:R-:W-:Y:S02]  /*2050*/  FSEL R187, R74, -INF , !P3 ;  /* 0xff8000004abb7808 */ /* 0x000fe40005800000 */
[----:B------:R-:W-:Y:S02]  /*2060*/  ISETP.GE.AND P3, PT, R8, R239, PT ;  /* 0x000000ef0800720c */ /* 0x000fe40003f66270 */
[----:B------:R-:W-:Y:S01]  /*2070*/  FSEL R182, R32, -INF , !P6 ;  /* 0xff80000020b67808 */ /* 0x000fe20007000000 */
[----:B------:R-:W-:Y:S01]  /*2080*/  VIADD R32, R47, 0x28 ;  /* 0x000000282f207836 */ /* 0x000fe20000000000 */
[----:B------:R-:W-:Y:S01]  /*2090*/  FSEL R201, R34, -INF , !P5 ;  /* 0xff80000022c97808 */ /* 0x000fe20006800000 */
[----:B-1----:R-:W-:Y:S01]  /*20a0*/  HMMA.16816.F32 R12, R100, R20, R12 ;  /* 0x00000014640c723c */ /* 0x002fe2000000180c */
[----:B------:R-:W-:-:S02]  /*20b0*/  ISETP.GE.AND P5, PT, R8, R233, PT ;  /* 0x000000e90800720c */ /* 0x000fc40003fa6270 */
[----:B------:R-:W-:Y:S02]  /*20c0*/  FSEL R189, R73, -INF , !P3 ;  /* 0xff80000049bd7808 */ /* 0x000fe40005800000 */
[C---:B------:R-:W-:Y:S01]  /*20d0*/  ISETP.GE.AND P3, PT, R8.reuse, R231, PT ;  /* 0x000000e70800720c */ /* 0x040fe20003f66270 */
[----:B------:R-:W-:Y:S01]  /*20e0*/  HMMA.16816.F32 R60, R100, R22, R60 ;  /* 0x00000016643c723c */ /* 0x000fe2000000183c */
[----:B------:R-:W-:Y:S01]  /*20f0*/  BAR.SYNC.DEFER_BLOCKING 0x0 ;  /* 0x0000000000007b1d */ /* 0x000fe20000010000 */
[-C--:B------:R-:W-:Y:S01]  /*2100*/  ISETP.GE.AND P6, PT, R8, R238.reuse, PT ;  /* 0x000000ee0800720c */ /* 0x080fe20003fc6270 */
[----:B------:R-:W-:Y:S01]  /*2110*/  VIADD R8, R47, 0x29 ;  /* 0x000000292f087836 */ /* 0x000fe20000000000 */
[----:B------:R-:W-:Y:S02]  /*2120*/  FSEL R195, R33, -INF , !P5 ;  /* 0xff80000021c37808 */ /* 0x000fe40006800000 */
[----:B------:R-:W-:Y:S01]  /*2130*/  ISETP.GE.AND P5, PT, R32, R238, PT ;  /* 0x000000ee2000720c */ /* 0x000fe20003fa6270 */
[----:B------:R-:W-:Y:S01]  /*2140*/  HMMA.16816.F32 R64, R92, R20, R64 ;  /* 0x000000145c40723c */ /* 0x000fe20000001840 */
[----:B------:R-:W-:-:S02]  /*2150*/  FSEL R204, R35, -INF , !P3 ;  /* 0xff80000023cc7808 */ /* 0x000fc40005800000 */
[----:B------:R-:W-:Y:S02]  /*2160*/  ISETP.GE.AND P3, PT, R32, R239, PT ;  /* 0x000000ef2000720c */ /* 0x000fe40003f66270 */
[----:B------:R-:W-:Y:S01]  /*2170*/  FSEL R192, R70, -INF , !P5 ;  /* 0xff80000046c07808 */ /* 0x000fe20006800000 */
[----:B------:R-:W-:Y:S01]  /*2180*/  HMMA.16816.F32 R56, R92, R22, R56 ;  /* 0x000000165c38723c */ /* 0x000fe20000001838 */
[-C--:B------:R-:W-:Y:S02]  /*2190*/  ISETP.GE.AND P5, PT, R8, R233.reuse, PT ;  /* 0x000000e90800720c */ /* 0x080fe40003fa6270 */
[----:B------:R-:W-:Y:S02]  /*21a0*/  FSEL R193, R75, -INF , !P6 ;  /* 0xff8000004bc17808 */ /* 0x000fe40007000000 */
[----:B------:R-:W-:Y:S02]  /*21b0*/  FSEL R194, R68, -INF , !P3 ;  /* 0xff80000044c27808 */ /* 0x000fe40005800000 */
[----:B------:R-:W-:-:S02]  /*21c0*/  ISETP.GE.AND P6, PT, R32, R233, PT ;  /* 0x000000e92000720c */ /* 0x000fc40003fc6270 */
[----:B------:R-:W-:Y:S02]  /*21d0*/  ISETP.GE.AND P3, PT, R32, R231, PT ;  /* 0x000000e72000720c */ /* 0x000fe40003f66270 */
[----:B------:R-:W-:Y:S01]  /*21e0*/  FSEL R191, R17, -INF , !P5 ;  /* 0xff80000011bf7808 */ /* 0x000fe20006800000 */
[----:B------:R-:W-:Y:S01]  /*21f0*/  VIADD R17, R47, 0x30 ;  /* 0x000000302f117836 */ /* 0x000fe20000000000 */
[----:B------:R-:W-:Y:S02]  /*2200*/  FSEL R207, R16, -INF , !P6 ;  /* 0xff80000010cf7808 */ /* 0x000fe40007000000 */
[----:B------:R-:W-:Y:S02]  /*2210*/  FSEL R206, R18, -INF , !P3 ;  /* 0xff80000012ce7808 */ /* 0x000fe40005800000 */
[C---:B------:R-:W-:Y:S02]  /*2220*/  ISETP.GE.AND P6, PT, R8.reuse, R239, PT ;  /* 0x000000ef0800720c */ /* 0x040fe40003fc6270 */
[----:B------:R-:W-:-:S02]  /*2230*/  ISETP.GE.AND P3, PT, R8, R231, PT ;  /* 0x000000e70800720c */ /* 0x000fc40003f66270 */
[----:B------:R-:W-:Y:S02]  /*2240*/  ISETP.GE.AND P5, PT, R8, R238, PT ;  /* 0x000000ee0800720c */ /* 0x000fe40003fa6270 */
[----:B------:R-:W-:Y:S02]  /*2250*/  FSEL R8, R89, -INF , !P1 ;  /* 0xff80000059087808 */ /* 0x000fe40004800000 */
[----:B------:R-:W-:Y:S02]  /*2260*/  ISETP.GE.AND P1, PT, R47, R239, PT ;  /* 0x000000ef2f00720c */ /* 0x000fe40003f26270 */
[----:B------:R-:W-:Y:S02]  /*2270*/  FSEL R68, R91, -INF , !P0 ;  /* 0xff8000005b447808 */ /* 0x000fe40004000000 */
[----:B------:R-:W-:Y:S02]  /*2280*/  ISETP.GE.AND P0, PT, R17, R233, PT ;  /* 0x000000e91100720c */ /* 0x000fe40003f06270 */
[----:B------:R-:W-:-:S02]  /*2290*/  FSEL R205, R19, -INF , !P3 ;  /* 0xff80000013cd7808 */ /* 0x000fc40005800000 */
[----:B------:R-:W-:Y:S02]  /*22a0*/  FSEL R203, R69, -INF , !P6 ;  /* 0xff80000045cb7808 */ /* 0x000fe40007000000 */
[----:B------:R-:W-:Y:S02]  /*22b0*/  FSEL R16, R88, -INF , !P1 ;  /* 0xff80000058107808 */ /* 0x000fe40004800000 */
[C---:B------:R-:W-:Y:S02]  /*22c0*/  ISETP.GE.AND P6, PT, R17.reuse, R239, PT ;  /* 0x000000ef1100720c */ /* 0x040fe40003fc6270 */
[C---:B------:R-:W-:Y:S02]  /*22d0*/  ISETP.GE.AND P3, PT, R17.reuse, R238, PT ;  /* 0x000000ee1100720c */ /* 0x040fe40003f66270 */
[----:B------:R-:W-:Y:S01]  /*22e0*/  ISETP.GE.AND P1, PT, R17, R231, PT ;  /* 0x000000e71100720c */ /* 0x000fe20003f26270 */
[----:B------:R-:W-:Y:S01]  /*22f0*/  VIADD R17, R47, 0x31 ;  /* 0x000000312f117836 */ /* 0x000fe20000000000 */
[----:B------:R-:W-:-:S02]  /*2300*/  FSEL R200, R12, -INF , !P0 ;  /* 0xff8000000cc87808 */ /* 0x000fc40004000000 */
[----:B------:R-:W-:Y:S02]  /*2310*/  ISETP.GE.AND P0, PT, R47, R233, PT ;  /* 0x000000e92f00720c */ /* 0x000fe40003f06270 */
[----:B------:R-:W-:Y:S02]  /*2320*/  FSEL R202, R71, -INF , !P5 ;  /* 0xff80000047ca7808 */ /* 0x000fe40006800000 */
[----:B------:R-:W-:Y:S02]  /*2330*/  FSEL R36, R36, -INF , !P0 ;  /* 0xff80000024247808 */ /* 0x000fe40004000000 */
[----:B------:R-:W-:Y:S02]  /*2340*/  ISETP.GE.AND P0, PT, R17, R231, PT ;  /* 0x000000e71100720c */ /* 0x000fe40003f06270 */
[----:B------:R-:W-:Y:S02]  /*2350*/  FSEL R186, R14, -INF , !P1 ;  /* 0xff8000000eba7808 */ /* 0x000fe40004800000 */
[----:B------:R-:W-:-:S02]  /*2360*/  ISETP.GE.AND P5, PT, R47, R238, PT ;  /* 0x000000ee2f00720c */ /* 0x000fc40003fa6270 */
[CC--:B------:R-:W-:Y:S01]  /*2370*/  ISETP.GE.AND P1, PT, R47.reuse, R231.reuse, PT ;  /* 0x000000e72f00720c */ /* 0x0c0fe20003f26270 */
[----:B------:R-:W-:Y:S01]  /*2380*/  VIADD R47, R47, 0x39 ;  /* 0x000000392f2f7836 */ /* 0x000fe20000000000 */
[----:B------:R-:W-:Y:S02]  /*2390*/  FSEL R185, R15, -INF , !P0 ;  /* 0xff8000000fb97808 */ /* 0x000fe40004000000 */
[-C--:B------:R-:W-:Y:S02]  /*23a0*/  ISETP.GE.AND P0, PT, R4, R231.reuse, PT ;  /* 0x000000e70400720c */ /* 0x080fe40003f06270 */
[----:B------:R-:W-:Y:S02]  /*23b0*/  FSEL R37, R37, -INF , !P4 ;  /* 0xff80000025257808 */ /* 0x000fe40006000000 */
[----:B------:R-:W-:Y:S02]  /*23c0*/  FSEL R184, R62, -INF , !P0 ;  /* 0xff8000003eb87808 */ /* 0x000fe40004000000 */
[----:B------:R-:W-:-:S02]  /*23d0*/  ISETP.GE.AND P0, PT, R47, R231, PT ;  /* 0x000000e72f00720c */ /* 0x000fc40003f06270 */
[----:B------:R-:W-:Y:S02]  /*23e0*/  FMNMX.FTZ R5, R36, R37, !PT ;  /* 0x0000002524057209 */ /* 0x000fe40007810000 */
[----:B------:R-:W-:Y:S02]  /*23f0*/  FSEL R181, R63, -INF , !P0 ;  /* 0xff8000003fb57808 */ /* 0x000fe40004000000 */
[----:B------:R-:W-:Y:S02]  /*2400*/  ISETP.NE.AND P0, PT, R3, 0x1, PT ;  /* 0x000000010300780c */ /* 0x000fe40003f05270 */
[----:B------:R-:W-:Y:S02]  /*2410*/  FMNMX.FTZ R5, R45, R5, !PT ;  /* 0x000000052d057209 */ /* 0x000fe40007810000 */
[----:B------:R-:W-:Y:S02]  /*2420*/  FSEL R38, R38, -INF , !P1 ;  /* 0xff80000026267808 */ /* 0x000fe40004800000 */
[----:B------:R-:W-:-:S02]  /*2430*/  ISETP.GE.AND P1, PT, R4, R233, PT ;  /* 0x000000e90400720c */ /* 0x000fc40003f26270 */
[----:B------:R-:W-:Y:S02]  /*2440*/  FMNMX.FTZ R5, R44, R5, !PT ;  /* 0x000000052c057209 */ /* 0x000fe40007810000 */
[----:B------:R-:W-:Y:S02]  /*2450*/  FSEL R197, R60, -INF , !P1 ;  /* 0xff8000003cc57808 */ /* 0x000fe40004800000 */
[-C--:B------:R-:W-:Y:S02]  /*2460*/  ISETP.GE.AND P4, PT, R17, R233.reuse, PT ;  /* 0x000000e91100720c */ /* 0x080fe40003f86270 */
[----:B------:R-:W-:Y:S02]  /*2470*/  ISETP.GE.AND P1, PT, R47, R233, PT ;  /* 0x000000e92f00720c */ /* 0x000fe40003f26270 */
[----:B------:R-:W-:Y:S02]  /*2480*/  FMNMX.FTZ R5, R28, R5, !PT ;  /* 0x000000051c057209 */ /* 0x000fe40007810000 */
[----:B------:R-:W-:-:S02]  /*2490*/  FSEL R55, R90, -INF , !P5 ;  /* 0xff8000005a377808 */ /* 0x000fc40006800000 */
[----:B------:R-:W-:Y:S02]  /*24a0*/  FSEL R39, R39, -INF , !P2 ;  /* 0xff80000027277808 */ /* 0x000fe40005000000 */
[----:B------:R-:W-:Y:S02]  /*24b0*/  FSEL R199, R13, -INF , !P4 ;  /* 0xff8000000dc77808 */ /* 0x000fe40006000000 */
[----:B------:R-:W-:Y:S02]  /*24c0*/  FSEL R196, R61, -INF , !P1 ;  /* 0xff8000003dc47808 */ /* 0x000fe40004800000 */
[CC--:B------:R-:W-:Y:S02]  /*24d0*/  ISETP.GE.AND P5, PT, R17.reuse, R239.reuse, PT ;  /* 0x000000ef1100720c */ /* 0x0c0fe40003fa6270 */
[----:B------:R-:W-:Y:S02]  /*24e0*/  ISETP.GE.AND P2, PT, R17, R238, PT ;  /* 0x000000ee1100720c */ /* 0x000fe40003f46270 */
[----:B------:R-:W-:-:S02]  /*24f0*/  ISETP.GE.AND P4, PT, R4, R239, PT ;  /* 0x000000ef0400720c */ /* 0x000fc40003f86270 */
[----:B------:R-:W-:Y:S02]  /*2500*/  ISETP.GE.AND P1, PT, R4, R238, PT ;  /* 0x000000ee0400720c */ /* 0x000fe40003f26270 */
[----:B------:R-:W-:Y:S01]  /*2510*/  FMNMX.FTZ R7, R29, R5, !PT ;  /* 0x000000051d077209 */ /* 0x000fe20007810000 */
[----:B------:R-:W-:Y:S10]  /*2520*/  @!P0 BRA `(.L_x_363) ;  /* 0x0000000000608947 */ /* 0x000ff40003800000 */
[----:B------:R-:W-:Y:S01]  /*2530*/  VIADD R10, R3, 0xfffffffe ;  /* 0xfffffffe030a7836 */ /* 0x000fe20000000000 */
[----:B------:R-:W-:Y:S02]  /*2540*/  USHF.L.U32 UR18, UR12, 0x5, URZ ;  /* 0x000000050c127899 */ /* 0x000fe4000800063f */
[----:B------:R-:W-:Y:S01]  /*2550*/  USHF.L.U64.HI UR4, UR12, 0x5, UR13 ;  /* 0x000000050c047899 */ /* 0x000fe2000801020d */
[C---:B------:R-:W-:Y:S01]  /*2560*/  IMAD R4, R10.reuse, UR14, RZ ;  /* 0x0000000e0a047c24 */ /* 0x040fe2000f8e02ff */
[----:B------:R-:W-:Y:S01]  /*2570*/  SHF.R.S32.HI R5, RZ, 0x1f, R10 ;  /* 0x0000001fff057819 */ /* 0x000fe2000001140a */
[----:B------:R-:W-:-:S04]  /*2580*/  IMAD.WIDE.U32 R10, R10, UR15, R228 ;  /* 0x0000000f0a0a7c25 */ /* 0x000fc8000f8e00e4 */
[----:B------:R-:W-:Y:S01]  /*2590*/  IMAD R4, R5, UR15, R4 ;  /* 0x0000000f05047c24 */ /* 0x000fe2000f8e0204 */
[----:B------:R-:W-:Y:S02]  /*25a0*/  LEA R12, P0, R10, UR8, 0x1 ;  /* 0x000000080a0c7c11 */ /* 0x000fe4000f8008ff */
[----:B------:R-:W-:Y:S01]  /*25b0*/  MOV R5, UR18 ;  /* 0x0000001200057c02 */ /* 0x000fe20008000f00 */
[----:B------:R-:W-:Y:S02]  /*25c0*/  IMAD.IADD R6, R11, 0x1, R4 ;  /* 0x000000010b067824 */ /* 0x000fe400078e0204 */
[----:B------:R-:W-:-:S03]  /*25d0*/  IMAD.U32 R4, RZ, RZ, UR4 ;  /* 0x00000004ff047e24 */ /* 0x000fc6000f8e00ff */
        /* <DEDUP_REMOVED lines=13> */
.L_x_363:
[----:B------:R-:W-:Y:S01]  /*26b0*/  FMNMX.FTZ R7, R24, R7, !PT ;  /* 0x0000000718077209 */ /* 0x000fe20007810000 */
[----:B------:R-:W-:Y:S01]  /*26c0*/  VIADD R171, R232, 0x4 ;  /* 0x00000004e8ab7836 */ /* 0x000fe20000000000 */
[----:B-1----:R-:W-:Y:S01]  /*26d0*/  FMNMX.FTZ R11, R38, R39, !PT ;  /* 0x00000027260b7209 */ /* 0x002fe20007810000 */
[----:B------:R-:W-:Y:S01]  /*26e0*/  IMAD.WIDE.U32 R248, R169, -0x2daee0ad, RZ ;  /* 0xd2511f53a9f87825 */ /* 0x000fe200078e00ff */
[----:B------:R-:W-:Y:S01]  /*26f0*/  FMNMX.FTZ R5, R25, R7, !PT ;  /* 0x0000000719057209 */ /* 0x000fe20007810000 */
[----:B------:R-:W-:Y:S01]  /*2700*/  UIADD3 UR26, UR33, -0x4498517b, URZ ;  /* 0xbb67ae85211a7890 */ /* 0x000fe2000fffe03f */
[----:B------:R-:W-:Y:S01]  /*2710*/  FMNMX.FTZ R11, R9, R11, !PT ;  /* 0x0000000b090b7209 */ /* 0x000fe20007810000 */
[----:B------:R-:W-:Y:S01]  /*2720*/  IMAD.WIDE.U32 R244, R171, -0x326172a9, RZ ;  /* 0xcd9e8d57abf47825 */ /* 0x000fe200078e00ff */
[----:B------:R-:W-:Y:S01]  /*2730*/  FMNMX.FTZ R5, R182, R5, !PT ;  /* 0x00000005b6057209 */ /* 0x000fe20007810000 */
[----:B------:R-:W-:Y:S01]  /*2740*/  UIADD3 UR27, UR32, -0x61c88647, URZ ;  /* 0x9e3779b9201b7890 */ /* 0x000fe2000fffe03f */
[----:B------:R-:W-:Y:S01]  /*2750*/  FMNMX.FTZ R11, R46, R11, !PT ;  /* 0x0000000b2e0b7209 */ /* 0x000fe20007810000 */
[----:B------:R-:W-:Y:S01]  /*2760*/  IMAD.SHL.U32 R242, R230, 0x2, RZ ;  /* 0x00000002e6f27824 */ /* 0x000fe200078e00ff */
[----:B------:R-:W-:Y:S01]  /*2770*/  FMNMX.FTZ R5, R195, R5, !PT ;  /* 0x00000005c3057209 */ /* 0x000fe20007810000 */
[----:B------:R-:W-:Y:S01]  /*2780*/  UIADD3 UR25, UR32, 0x3c6ef372, URZ ;  /* 0x3c6ef37220197890 */ /* 0x000fe2000fffe03f */
[----:B------:R-:W-:Y:S01]  /*2790*/  FMNMX.FTZ R11, R30, R11, !PT ;  /* 0x0000000b1e0b7209 */ /* 0x000fe20007810000 */
[----:B------:R-:W-:Y:S01]  /*27a0*/  UIADD3 UR24, UR33, 0x76cf5d0a, URZ ;  /* 0x76cf5d0a21187890 */ /* 0x000fe2000fffe03f */
[----:B------:R-:W-:Y:S01]  /*27b0*/  FMNMX.FTZ R5, R207, R5, !PT ;  /* 0x00000005cf057209 */ /* 0x000fe20007810000 */
[----:B------:R-:W-:Y:S01]  /*27c0*/  UIADD3 UR22, UR33, 0x32370b8f, URZ ;  /* 0x32370b8f21167890 */ /* 0x000fe2000fffe03f */
[----:B------:R-:W-:Y:S01]  /*27d0*/  LOP3.LUT R170, R117, UR32, RZ, 0x3c, !PT ;  /* 0x0000002075aa7c12 */ /* 0x000fe2000f8e3cff */
[----:B------:R-:W-:Y:S01]  /*27e0*/  IMAD.WIDE.U32 R212, R232, -0x326172a9, RZ ;  /* 0xcd9e8d57e8d47825 */ /* 0x000fe200078e00ff */
[----:B------:R-:W-:Y:S01]  /*27f0*/  FMNMX.FTZ R5, R191, R5, !PT ;  /* 0x00000005bf057209 */ /* 0x000fe20007810000 */
[----:B------:R-:W-:Y:S01]  /*2800*/  UIADD3 UR23, UR32, -0x255992d5, URZ ;  /* 0xdaa66d2b20177890 */ /* 0x000fe2000fffe03f */
[----:B------:R-:W-:Y:S01]  /*2810*/  FMNMX.FTZ R11, R31, R11, !PT ;  /* 0x0000000b1f0b7209 */ /* 0x000fe20007810000 */
[----:B------:R-:W-:Y:S01]  /*2820*/  UIADD3 UR21, UR32, 0x78dde6e4, URZ ;  /* 0x78dde6e420157890 */ /* 0x000fe2000fffe03f */
[----:B------:R-:W-:Y:S01]  /*2830*/  FMNMX.FTZ R5, R200, R5, !PT ;  /* 0x00000005c8057209 */ /* 0x000fe20007810000 */
[----:B------:R-:W-:Y:S01]  /*2840*/  UIADD3 UR20, UR33, -0x126145ec, URZ ;  /* 0xed9eba1421147890 */ /* 0x000fe2000fffe03f */
[----:B------:R-:W-:Y:S01]  /*2850*/  LOP3.LUT R240, R245, R170, RZ, 0x3c, !PT ;  /* 0x000000aaf5f07212 */ /* 0x000fe200078e3cff */
[----:B------:R-:W-:Y:S01]  /*2860*/  UIADD3 UR18, UR33, -0x56f99767, URZ ;  /* 0xa906689921127890 */ /* 0x000fe2000fffe03f */
[----:B------:R-:W-:Y:S01]  /*2870*/  FMNMX.FTZ R11, R26, R11, !PT ;  /* 0x0000000b1a0b7209 */ /* 0x000fe20007810000 */
[----:B------:R-:W-:Y:S01]  /*2880*/  UIADD3 UR19, UR32, 0x1715609d, URZ ;  /* 0x1715609d20137890 */ /* 0x000fe2000fffe03f */
[----:B------:R-:W-:Y:S01]  /*2890*/  FMNMX.FTZ R5, R199, R5, !PT ;  /* 0x00000005c7057209 */ /* 0x000fe20007810000 */
[----:B------:R-:W-:Y:S01]  /*28a0*/  IMAD.WIDE.U32 R240, R240, -0x2daee0ad, RZ ;  /* 0xd2511f53f0f07825 */ /* 0x000fe200078e00ff */
[----:B------:R-:W-:Y:S01]  /*28b0*/  LOP3.LUT R70, R249, UR33, R242, 0x96, !PT ;  /* 0x00000021f9467c12 */ /* 0x000fe2000f8e96f2 */
[----:B------:R-:W-:Y:S01]  /*28c0*/  ULDC UR4, c[0x0][0x2ec] ;  /* 0x0000bb0000047ab9 */ /* 0x000fe20000000800 */
[----:B------:R-:W-:Y:S01]  /*28d0*/  FMNMX.FTZ R11, R27, R11, !PT ;  /* 0x0000000b1b0b7209 */ /* 0x000fe20007810000 */
[----:B------:R-:W1:Y:S01]  /*28e0*/  LDC.U8 R164, c[0x0][0x388] ;  /* 0x0000e200ffa47b82 */ /* 0x000e620000000000 */
[----:B------:R-:W-:Y:S01]  /*28f0*/  FMNMX.FTZ R5, R197, R5, !PT ;  /* 0x00000005c5057209 */ /* 0x000fe20007810000 */
[----:B------:R-:W-:Y:S01]  /*2900*/  IMAD.WIDE.U32 R70, R70, -0x326172a9, RZ ;  /* 0xcd9e8d5746467825 */ /* 0x000fe200078e00ff */
[----:B------:R-:W-:Y:S01]  /*2910*/  LOP3.LUT R236, R241, UR26, R248, 0x96, !PT ;  /* 0x0000001af1ec7c12 */ /* 0x000fe2000f8e96f8 */
[----:B------:R-:W-:Y:S01]  /*2920*/  UIADD3 UR28, UR32, -0x4ab325aa, URZ ;  /* 0xb54cda56201c7890 */ /* 0x000fe2000fffe03f */
[----:B------:R-:W-:Y:S01]  /*2930*/  FMNMX.FTZ R11, R201, R11, !PT ;  /* 0x0000000bc90b7209 */ /* 0x000fe20007810000 */
[----:B------:R-:W-:Y:S01]  /*2940*/  IMAD.IADD R2, R116, 0x1, R2 ;  /* 0x0000000174027824 */ /* 0x000fe200078e0202 */
[----:B------:R-:W-:Y:S01]  /*2950*/  FMNMX.FTZ R5, R196, R5, !PT ;  /* 0x00000005c4057209 */ /* 0x000fe20007810000 */
[----:B------:R-:W-:Y:S01]  /*2960*/  IMAD.WIDE.U32 R236, R236, -0x326172a9, RZ ;  /* 0xcd9e8d57ecec7825 */ /* 0x000fe200078e00ff */
[----:B------:R-:W-:-:S02]  /*2970*/  FMNMX.FTZ R11, R204, R11, !PT ;  /* 0x0000000bcc0b7209 */ /* 0x000fc40007810000 */
[----:B------:R-:W-:Y:S01]  /*2980*/  LOP3.LUT R4, R71, UR27, R244, 0x96, !PT ;  /* 0x0000001b47047c12 */ /* 0x000fe2000f8e96f4 */
[----:B------:R-:W2:Y:S01]  /*2990*/  SHFL.BFLY PT, R10, R5, 0x2, 0x1f ;  /* 0x0c401f00050a7f89 */ /* 0x000ea200000e0000 */
[----:B------:R-:W-:Y:S02]  /*29a0*/  FMNMX.FTZ R11, R206, R11, !PT ;  /* 0x0000000bce0b7209 */ /* 0x000fe40007810000 */
[----:B------:R-:W-:Y:S01]  /*29b0*/  LOP3.LUT R18, R237, UR25, R70, 0x96, !PT ;  /* 0x00000019ed127c12 */ /* 0x000fe2000f8e9646 */
[----:B------:R-:W-:Y:S01]  /*29c0*/  IMAD.WIDE.U32 R14, R4, -0x2daee0ad, RZ ;  /* 0xd2511f53040e7825 */ /* 0x000fe200078e00ff */
[----:B------:R-:W-:Y:S02]  /*29d0*/  FMNMX.FTZ R11, R205, R11, !PT ;  /* 0x0000000bcd0b7209 */ /* 0x000fe40007810000 */
[----:B------:R-:W-:Y:S01]  /*29e0*/  LOP3.LUT R210, R213, R170, RZ, 0x3c, !PT ;  /* 0x000000aad5d27212 */ /* 0x000fe200078e3cff */
[----:B------:R-:W-:Y:S01]  /*29f0*/  IMAD.WIDE.U32 R18, R18, -0x2daee0ad, RZ ;  /* 0xd2511f5312127825 */ /* 0x000fe200078e00ff */
[----:B------:R-:W-:-:S02]  /*2a00*/  LOP3.LUT R4, R15, UR24, R240, 0x96, !PT ;  /* 0x000000180f047c12 */ /* 0x000fc4000f8e96f0 */
[----:B------:R-:W-:Y:S01]  /*2a10*/  FMNMX.FTZ R11, R186, R11, !PT ;  /* 0x0000000bba0b7209 */ /* 0x000fe20007810000 */
[----:B------:R-:W-:Y:S01]  /*2a20*/  IMAD.WIDE.U32 R210, R210, -0x2daee0ad, RZ ;  /* 0xd2511f53d2d27825 */ /* 0x000fe200078e00ff */
[----:B------:R-:W-:Y:S02]  /*2a30*/  LOP3.LUT R14, R19, UR22, R14, 0x96, !PT ;  /* 0x00000016130e7c12 */ /* 0x000fe4000f8e960e */
[----:B------:R-:W-:Y:S01]  /*2a40*/  FMNMX.FTZ R11, R185, R11, !PT ;  /* 0x0000000bb90b7209 */ /* 0x000fe20007810000 */
[----:B------:R-:W-:Y:S01]  /*2a50*/  IMAD.WIDE.U32 R12, R4, -0x326172a9, RZ ;  /* 0xcd9e8d57040c7825 */ /* 0x000fe200078e00ff */
[----:B------:R-:W-:Y:S02]  /*2a60*/  LOP3.LUT R6, R71, UR27, R212, 0x96, !PT ;  /* 0x0000001b47067c12 */ /* 0x000fe4000f8e96d4 */
[----:B------:R-:W-:Y:S01]  /*2a70*/  FMNMX.FTZ R11, R184, R11, !PT ;  /* 0x0000000bb80b7209 */ /* 0x000fe20007810000 */
[----:B------:R-:W-:Y:S01]  /*2a80*/  IMAD.WIDE.U32 R14, R14, -0x326172a9, RZ ;  /* 0xcd9e8d570e0e7825 */ /* 0x000fe200078e00ff */
[----:B------:R-:W-:-:S02]  /*2a90*/  LOP3.LUT R4, R13, UR23, R236, 0x96, !PT ;  /* 0x000000170d047c12 */ /* 0x000fc4000f8e96ec */
[----:B------:R-:W-:Y:S01]  /*2aa0*/  FMNMX.FTZ R11, R181, R11, !PT ;  /* 0x0000000bb50b7209 */ /* 0x000fe20007810000 */
[----:B------:R-:W-:Y:S01]  /*2ab0*/  IMAD.WIDE.U32 R132, R6, -0x2daee0ad, RZ ;  /* 0xd2511f5306847825 */ /* 0x000fe200078e00ff */
[----:B------:R-:W-:Y:S02]  /*2ac0*/  LOP3.LUT R12, R15, UR21, R12, 0x96, !PT ;  /* 0x000000150f0c7c12 */ /* 0x000fe4000f8e960c */
[----:B--2---:R-:W-:Y:S01]  /*2ad0*/  FMNMX.FTZ R10, R5, R10, !PT ;  /* 0x0000000a050a7209 */ /* 0x004fe20007810000 */
[----:B------:R-:W-:Y:S01]  /*2ae0*/  IMAD.WIDE.U32 R4, R4, -0x2daee0ad, RZ ;  /* 0xd2511f5304047825 */ /* 0x000fe200078e00ff */
[----:B------:R-:W2:Y:S01]  /*2af0*/  SHFL.BFLY PT, R165, R11, 0x2, 0x1f ;  /* 0x0c401f000ba57f89 */ /* 0x000ea200000e0000 */
[----:B------:R-:W-:Y:S02]  /*2b00*/  LOP3.LUT R6, R133, UR24, R210, 0x96, !PT ;  /* 0x0000001885067c12 */ /* 0x000fe4000f8e96d2 */
[----:B------:R-:W-:Y:S01]  /*2b10*/  IMAD.WIDE.U32 R12, R12, -0x2daee0ad, RZ ;  /* 0xd2511f530c0c7825 */ /* 0x000fe200078e00ff */
[----:B------:R-:W-:Y:S01]  /*2b20*/  LOP3.LUT R5, R5, UR20, R18, 0x96, !PT ;  /* 0x0000001405057c12 */ /* 0x000fe2000f8e9612 */
[----:B------:R-:W3:Y:S01]  /*2b30*/  SHFL.BFLY PT, R166, R10, 0x1, 0x1f ;  /* 0x0c201f000aa67f89 */ /* 0x000ee200000e0000 */
[----:B------:R-:W-:Y:S01]  /*2b40*/  FSEL R180, R64, -INF , !P6 ;  /* 0xff80000040b47808 */ /* 0x000fe20007000000 */
[----:B------:R-:W-:Y:S01]  /*2b50*/  IMAD.WIDE.U32 R20, R6, -0x326172a9, RZ ;  /* 0xcd9e8d5706147825 */ /* 0x000fe200078e00ff */
[----:B------:R-:W-:-:S02]  /*2b60*/  LOP3.LUT R4, R13, UR18, R4, 0x96, !PT ;  /* 0x000000120d047c12 */ /* 0x000fc4000f8e9604 */
[----:B------:R-:W-:Y:S01]  /*2b70*/  FMNMX.FTZ R13, R55, R68, !PT ;  /* 0x00000044370d7209 */ /* 0x000fe20007810000 */
[----:B------:R-:W-:Y:S01]  /*2b80*/  IMAD.WIDE.U32 R6, R5, -0x326172a9, RZ ;  /* 0xcd9e8d5705067825 */ /* 0x000fe200078e00ff */
[----:B------:R-:W-:Y:S02]  /*2b90*/  FSEL R179, R65, -INF , !P5 ;  /* 0xff80000041b37808 */ /* 0x000fe40006800000 */
[----:B------:R-:W-:Y:S01]  /*2ba0*/  FMNMX.FTZ R13, R54, R13, !PT ;  /* 0x0000000d360d7209 */ /* 0x000fe20007810000 */
[----:B------:R-:W-:Y:S01]  /*2bb0*/  IMAD.WIDE.U32 R18, R4, -0x326172a9, RZ ;  /* 0xcd9e8d5704127825 */ /* 0x000fe200078e00ff */
[----:B------:R-:W-:Y:S02]  /*2bc0*/  LOP3.LUT R4, R7, UR19, R14, 0x96, !PT ;  /* 0x0000001307047c12 */ /* 0x000fe4000f8e960e */
[----:B------:R-:W-:Y:S02]  /*2bd0*/  FMNMX.FTZ R14, R16, R8, !PT ;  /* 0x00000008100e7209 */ /* 0x000fe40007810000 */
[----:B------:R-:W-:-:S02]  /*2be0*/  ISETP.GE.AND P6, PT, R47, R239, PT ;  /* 0x000000ef2f00720c */ /* 0x000fc40003fc6270 */
[----:B------:R-:W-:Y:S02]  /*2bf0*/  FMNMX.FTZ R14, R84, R14, !PT ;  /* 0x0000000e540e7209 */ /* 0x000fe40007810000 */
[----:B--2---:R-:W-:Y:S02]  /*2c00*/  FMNMX.FTZ R165, R11, R165, !PT ;  /* 0x000000a50ba57209 */ /* 0x004fe40007810000 */
[----:B------:R-:W-:Y:S02]  /*2c10*/  FMNMX.FTZ R14, R85, R14, !PT ;  /* 0x0000000e550e7209 */ /* 0x000fe40007810000 */
[----:B------:R-:W-:Y:S02]  /*2c20*/  FMNMX.FTZ R11, R87, R13, !PT ;  /* 0x0000000d570b7209 */ /* 0x000fe40007810000 */
[----:B------:R-:W-:Y:S01]  /*2c30*/  FMNMX.FTZ R13, R174, R14, !PT ;  /* 0x0000000eae0d7209 */ /* 0x000fe20007810000 */
[----:B------:R-:W-:Y:S01]  /*2c40*/  IMAD.WIDE.U32 R14, R4, -0x2daee0ad, RZ ;  /* 0xd2511f53040e7825 */ /* 0x000fe200078e00ff */
[----:B------:R-:W-:-:S02]  /*2c50*/  FMNMX.FTZ R11, R173, R11, !PT ;  /* 0x0000000bad0b7209 */ /* 0x000fc40007810000 */
[----:B------:R-:W-:Y:S02]  /*2c60*/  FMNMX.FTZ R13, R176, R13, !PT ;  /* 0x0000000db00d7209 */ /* 0x000fe40007810000 */
[----:B---3--:R-:W-:Y:S02]  /*2c70*/  FMNMX.FTZ R166, R10, R166, !PT ;  /* 0x000000a60aa67209 */ /* 0x008fe40007810000 */
[----:B------:R-:W-:Y:S01]  /*2c80*/  FMNMX.FTZ R13, R215, R13, !PT ;  /* 0x0000000dd70d7209 */ /* 0x000fe20007810000 */
[----:B------:R-:W2:Y:S01]  /*2c90*/  SHFL.BFLY PT, R10, R165, 0x1, 0x1f ;  /* 0x0c201f00a50a7f89 */ /* 0x000ea200000e0000 */
[----:B------:R-:W-:Y:S01]  /*2ca0*/  FMNMX.FTZ R11, R190, R11, !PT ;  /* 0x0000000bbe0b7209 */ /* 0x000fe20007810000 */
[----:B------:R-:W-:Y:S01]  /*2cb0*/  FMUL.FTZ R198, R166, UR4 ;  /* 0x00000004a6c67c20 */ /* 0x000fe20008410000 */
        /* <DEDUP_REMOVED lines=11> */
[----:B------:R-:W-:Y:S02]  /*2d70*/  FSEL R178, R56, -INF , !P4 ;  /* 0xff80000038b27808 */ /* 0x000fe40006000000 */
[----:B------:R-:W-:Y:S02]  /*2d80*/  FMNMX.FTZ R168, R179, R13, !PT ;  /* 0x0000000db3a87209 */ /* 0x000fe40007810000 */
[----:B------:R-:W-:-:S02]  /*2d90*/  FSEL R63, R66, -INF , !P3 ;  /* 0xff800000423f7808 */ /* 0x000fc40005800000 */
[----:B------:R-:W-:Y:S02]  /*2da0*/  FMNMX.FTZ R167, R202, R11, !PT ;  /* 0x0000000bcaa77209 */ /* 0x000fe40007810000 */
[----:B--2---:R-:W-:Y:S02]  /*2db0*/  FMNMX.FTZ R165, R165, R10, !PT ;  /* 0x0000000aa5a57209 */ /* 0x004fe40007810000 */
[----:B------:R-:W-:Y:S02]  /*2dc0*/  ISETP.GE.AND P0, PT, R47, R238, PT ;  /* 0x000000ee2f00720c */ /* 0x000fe40003f06270 */
[----:B------:R-:W-:Y:S01]  /*2dd0*/  FSEL R172, R57, -INF , !P6 ;  /* 0xff80000039ac7808 */ /* 0x000fe20007000000 */
[----:B------:R-:W-:Y:S01]  /*2de0*/  FMUL.FTZ R183, R165, UR4 ;  /* 0x00000004a5b77c20 */ /* 0x000fe20008410000 */
[----:B------:R-:W-:Y:S02]  /*2df0*/  FMNMX.FTZ R168, R178, R168, !PT ;  /* 0x000000a8b2a87209 */ /* 0x000fe40007810000 */
[----:B------:R-:W-:-:S02]  /*2e00*/  FSEL R60, R67, -INF , !P2 ;  /* 0xff800000433c7808 */ /* 0x000fc40005000000 */
[----:B------:R-:W-:Y:S02]  /*2e10*/  FMNMX.FTZ R167, R63, R167, !PT ;  /* 0x000000a73fa77209 */ /* 0x000fe40007810000 */
[----:B------:R-:W-:Y:S02]  /*2e20*/  LOP3.LUT R5, R18, 0xffff, RZ, 0xc0, !PT ;  /* 0x0000ffff12057812 */ /* 0x000fe400078ec0ff */
[----:B------:R-:W-:Y:S02]  /*2e30*/  FSETP.NEU.FTZ.AND P3, PT, R166, -INF , PT ;  /* 0xff800000a600780b */ /* 0x000fe40003f7d000 */
[----:B------:R-:W-:Y:S02]  /*2e40*/  FSEL R59, R59, -INF , !P0 ;  /* 0xff8000003b3b7808 */ /* 0x000fe40004000000 */
[----:B------:R-:W-:Y:S02]  /*2e50*/  FMNMX.FTZ R168, R172, R168, !PT ;  /* 0x000000a8aca87209 */ /* 0x000fe40007810000 */
[----:B------:R-:W-:-:S02]  /*2e60*/  FSETP.NEU.FTZ.AND P0, PT, R165, -INF , PT ;  /* 0xff800000a500780b */ /* 0x000fc40003f1d000 */
[----:B------:R-:W-:Y:S01]  /*2e70*/  FSEL R62, R58, -INF , !P1 ;  /* 0xff8000003a3e7808 */ /* 0x000fe20004800000 */
[----:B-1----:R-:W-:Y:S01]  /*2e80*/  IMAD R58, R164, 0x10000, R164 ;  /* 0x00010000a43a7824 */ /* 0x002fe200078e02a4 */
[----:B------:R-:W-:Y:S02]  /*2e90*/  FMNMX.FTZ R167, R60, R167, !PT ;  /* 0x000000a73ca77209 */ /* 0x000fe40007810000 */
[----:B------:R-:W-:Y:S02]  /*2ea0*/  FSEL R198, R198, RZ, P3 ;  /* 0x000000ffc6c67208 */ /* 0x000fe40001800000 */
[----:B------:R-:W-:Y:S02]  /*2eb0*/  SHF.R.U32.HI R10, RZ, 0x8, R5 ;  /* 0x00000008ff0a7819 */ /* 0x000fe40000011605 */
[----:B------:R-:W-:Y:S01]  /*2ec0*/  FSEL R183, R183, RZ, P0 ;  /* 0x000000ffb7b77208 */ /* 0x000fe20000000000 */
[----:B------:R-:W1:Y:S01]  /*2ed0*/  SHFL.BFLY PT, R5, R168, 0x2, 0x1f ;  /* 0x0c401f00a8057f89 */ /* 0x000e6200000e0000 */
[----:B------:R-:W-:Y:S01]  /*2ee0*/  FMNMX.FTZ R167, R62, R167, !PT ;  /* 0x000000a73ea77209 */ /* 0x000fe20007810000 */
[----:B------:R-:W-:Y:S01]  /*2ef0*/  FFMA.FTZ R42, R44, UR4, -R198 ;  /* 0x000000042c2a7c23 */ /* 0x000fe200080108c6 */
[----:B------:R-:W-:Y:S01]  /*2f00*/  LEA R217, R2, UR5, 0x1 ;  /* 0x0000000502d97c11 */ /* 0x000fe2000f8e08ff */
[--C-:B------:R-:W-:Y:S01]  /*2f10*/  FFMA.FTZ R44, R9, UR4, -R183.reuse ;  /* 0x00000004092c7c23 */ /* 0x100fe200080108b7 */
[----:B------:R-:W-:Y:S01]  /*2f20*/  FMNMX.FTZ R167, R59, R167, !PT ;  /* 0x000000a73ba77209 */ /* 0x000fe20007810000 */
[--C-:B------:R-:W-:Y:S01]  /*2f30*/  FFMA.FTZ R43, R46, UR4, -R183.reuse ;  /* 0x000000042e2b7c23 */ /* 0x100fe200080108b7 */
[--C-:B------:R-:W-:Y:S01]  /*2f40*/  FFMA.FTZ R49, R38, UR4, -R183.reuse ;  /* 0x0000000426317c23 */ /* 0x100fe200080108b7 */
[----:B------:R-:W-:Y:S01]  /*2f50*/  FFMA.FTZ R50, R39, UR4, -R183 ;  /* 0x0000000427327c23 */ /* 0x000fe200080108b7 */
[----:B------:R-:W-:Y:S01]  /*2f60*/  SHF.R.U32.HI R7, RZ, 0x10, R18 ;  /* 0x00000010ff077819 */ /* 0x000fe20000011612 */
[----:B------:R-:W2:Y:S01]  /*2f70*/  SHFL.BFLY PT, R2, R167, 0x2, 0x1f ;  /* 0x0c401f00a7027f89 */ /* 0x000ea200000e0000 */
[----:B------:R-:W-:Y:S01]  /*2f80*/  MUFU.EX2 R44, R44 ;  /* 0x0000002c002c7308 */ /* 0x000fe20000000800 */
[----:B------:R-:W-:Y:S01]  /*2f90*/  LOP3.LUT R6, R19, UR28, R6, 0x96, !PT ;  /* 0x0000001c13067c12 */ /* 0x000fe2000f8e9606 */
[----:B------:R-:W-:Y:S01]  /*2fa0*/  IMAD.IADD R216, R0, 0x1, R217 ;  /* 0x0000000100d87824 */ /* 0x000fe200078e02d9 */
[----:B------:R-:W-:Y:S01]  /*2fb0*/  SHF.R.U32.HI R127, RZ, 0x18, R18 ;  /* 0x00000018ff7f7819 */ /* 0x000fe20000011612 */
[--C-:B------:R-:W-:Y:S01]  /*2fc0*/  FFMA.FTZ R48, R36, UR4, -R198.reuse ;  /* 0x0000000424307c23 */ /* 0x100fe200080108c6 */
[----:B------:R-:W-:Y:S01]  /*2fd0*/  LOP3.LUT R7, R7, 0xff, RZ, 0xc0, !PT ;  /* 0x000000ff07077812 */ /* 0x000fe200078ec0ff */
[----:B------:R-:W-:Y:S01]  /*2fe0*/  FFMA.FTZ R47, R37, UR4, -R198 ;  /* 0x00000004252f7c23 */ /* 0x000fe200080108c6 */
[----:B------:R-:W-:Y:S01]  /*2ff0*/  SHF.R.U32.HI R9, RZ, 0x10, R6 ;  /* 0x00000010ff097819 */ /* 0x000fe20000011606 */
[----:B------:R-:W3:Y:S01]  /*3000*/  MUFU.EX2 R43, R43 ;  /* 0x0000002b002b7308 */ /* 0x000ee20000000800 */
[----:B------:R-:W-:Y:S01]  /*3010*/  PRMT R127, R7, 0x5410, R127 ;  /* 0x00005410077f7816 */ /* 0x000fe2000000007f */
[--C-:B------:R-:W-:Y:S01]  /*3020*/  FFMA.FTZ R45, R45, UR4, -R198.reuse ;  /* 0x000000042d2d7c23 */ /* 0x100fe200080108c6 */
[----:B------:R-:W-:Y:S01]  /*3030*/  LOP3.LUT R7, R6, 0xffff, RZ, 0xc0, !PT ;  /* 0x0000ffff06077812 */ /* 0x000fe200078ec0ff */
[--C-:B------:R-:W-:Y:S01]  /*3040*/  FFMA.FTZ R41, R28, UR4, -R198.reuse ;  /* 0x000000041c297c23 */ /* 0x100fe200080108c6 */
[----:B------:R-:W-:Y:S01]  /*3050*/  LOP3.LUT R124, R6, 0xff, RZ, 0xc0, !PT ;  /* 0x000000ff067c7812 */ /* 0x000fe200078ec0ff */
[----:B------:R-:W-:Y:S01]  /*3060*/  FFMA.FTZ R40, R29, UR4, -R198 ;  /* 0x000000041d287c23 */ /* 0x000fe200080108c6 */
[----:B------:R-:W-:Y:S01]  /*3070*/  SHF.R.U32.HI R125, RZ, 0x18, R6 ;  /* 0x00000018ff7d7819 */ /* 0x000fe20000011606 */
[----:B------:R-:W-:Y:S01]  /*3080*/  MUFU.EX2 R49, R49 ;  /* 0x0000003100317308 */ /* 0x000fe20000000800 */
[----:B------:R-:W-:Y:S01]  /*3090*/  LOP3.LUT R126, R18, 0xff, RZ, 0xc0, !PT ;  /* 0x000000ff127e7812 */ /* 0x000fe200078ec0ff */
[----:B------:R-:W-:Y:S01]  /*30a0*/  FFMA.FTZ R38, R24, UR4, -R198 ;  /* 0x0000000418267c23 */ /* 0x000fe200080108c6 */
[----:B------:R-:W-:Y:S01]  /*30b0*/  LOP3.LUT R6, R9, 0xff, RZ, 0xc0, !PT ;  /* 0x000000ff09067812 */ /* 0x000fe200078ec0ff */
[----:B------:R-:W-:Y:S01]  /*30c0*/  UIADD3 UR5, UR33, 0x646e171e, URZ ;  /* 0x646e171e21057890 */ /* 0x000fe2000fffe03f */
[----:B-1----:R-:W-:Y:S01]  /*30d0*/  FMNMX.FTZ R168, R168, R5, !PT ;  /* 0x00000005a8a87209 */ /* 0x002fe20007810000 */
[--C-:B------:R-:W-:Y:S01]  /*30e0*/  FFMA.FTZ R36, R26, UR4, -R183.reuse ;  /* 0x000000041a247c23 */ /* 0x100fe200080108b7 */
[--C-:B------:R-:W-:Y:S01]  /*30f0*/  HSET2.LE.AND R127, R127, R58.reuse, PT ;  /* 0x0000003a7f7f7233 */ /* 0x100fe20003803000 */
[----:B------:R-:W1:Y:S01]  /*3100*/  MUFU.EX2 R50, R50 ;  /* 0x0000003200327308 */ /* 0x000e620000000800 */
[----:B------:R-:W-:Y:S01]  /*3110*/  PRMT R126, R126, 0x5410, R10 ;  /* 0x000054107e7e7816 */ /* 0x000fe2000000000a */
[----:B------:R-:W-:Y:S01]  /*3120*/  FFMA.FTZ R39, R30, UR4, -R183 ;  /* 0x000000041e277c23 */ /* 0x000fe200080108b7 */
[----:B------:R-:W-:Y:S01]  /*3130*/  PRMT R125, R6, 0x5410, R125 ;  /* 0x00005410067d7816 */ /* 0x000fe2000000007d */
[----:B------:R-:W4:Y:S01]  /*3140*/  SHFL.BFLY PT, R10, R168, 0x1, 0x1f ;  /* 0x0c201f00a80a7f89 */ /* 0x000f2200000e0000 */
[----:B---3--:R-:W-:Y:S01]  /*3150*/  F2FP.F16.F32.PACK_AB R0, R43, R44 ;  /* 0x0000002c2b00723e */ /* 0x008fe200000000ff */
[--C-:B------:R-:W-:Y:S01]  /*3160*/  FFMA.FTZ R27, R27, UR4, -R183.reuse ;  /* 0x000000041b1b7c23 */ /* 0x100fe200080108b7 */
[----:B------:R-:W-:Y:S01]  /*3170*/  LOP3.LUT R208, R211, UR26, R248, 0x96, !PT ;  /* 0x0000001ad3d07c12 */ /* 0x000fe2000f8e96f8 */
[----:B------:R-:W-:Y:S01]  /*3180*/  MUFU.EX2 R48, R48 ;  /* 0x0000003000307308 */ /* 0x000fe20000000800 */
[----:B------:R-:W-:Y:S01]  /*3190*/  LOP3.LUT R127, R127, R0, RZ, 0xc0, !PT ;  /* 0x000000007f7f7212 */ /* 0x000fe200078ec0ff */
[----:B------:R-:W-:Y:S01]  /*31a0*/  FFMA.FTZ R37, R31, UR4, -R183 ;  /* 0x000000041f257c23 */ /* 0x000fe200080108b7 */
[--C-:B------:R-:W-:Y:S01]  /*31b0*/  HSET2.LE.AND R125, R125, R58.reuse, PT ;  /* 0x0000003a7d7d7233 */ /* 0x100fe20003803000 */
[----:B------:R-:W-:Y:S01]  /*31c0*/  IMAD.WIDE.U32 R208, R208, -0x326172a9, RZ ;  /* 0xcd9e8d57d0d07825 */ /* 0x000fe200078e00ff */
[----:B--2---:R-:W-:Y:S01]  /*31d0*/  FMNMX.FTZ R167, R167, R2, !PT ;  /* 0x00000002a7a77209 */ /* 0x004fe20007810000 */
[----:B------:R-:W-:Y:S01]  /*31e0*/  LDSM.16.MT88.4 R148, [R217+0x9000] ;  /* 0x00900000d994783b */ /* 0x000fe20000004200 */
[----:B------:R-:W-:Y:S01]  /*31f0*/  SHF.R.U32.HI R7, RZ, 0x8, R7 ;  /* 0x00000008ff077819 */ /* 0x000fe20000011607 */
[----:B------:R-:W2:Y:S01]  /*3200*/  MUFU.EX2 R47, R47 ;  /* 0x0000002f002f7308 */ /* 0x000ea20000000800 */
[----:B-1----:R-:W-:Y:S01]  /*3210*/  F2FP.F16.F32.PACK_AB R0, R50, R49 ;  /* 0x000000313200723e */ /* 0x002fe200000000ff */
[----:B------:R-:W-:Y:S01]  /*3220*/  LDSM.16.MT88.4 R80, [R216+0x9000] ;  /* 0x00900000d850783b */ /* 0x000fe20000004200 */
[----:B------:R-:W-:Y:S01]  /*3230*/  LOP3.LUT R70, R209, UR25, R70, 0x96, !PT ;  /* 0x00000019d1467c12 */ /* 0x000fe2000f8e9646 */
[----:B------:R-:W-:Y:S01]  /*3240*/  FFMA.FTZ R182, R182, UR4, -R198 ;  /* 0x00000004b6b67c23 */ /* 0x000fe200080108c6 */
[----:B------:R-:W-:Y:S01]  /*3250*/  LOP3.LUT R125, R125, R0, RZ, 0xc0, !PT ;  /* 0x000000007d7d7212 */ /* 0x000fe200078ec0ff */
[----:B------:R-:W-:Y:S01]  /*3260*/  LDSM.16.MT88.4 R96, [R217+0xa000] ;  /* 0x00a00000d960783b */ /* 0x000fe20000004200 */
[----:B------:R-:W-:Y:S01]  /*3270*/  PRMT R124, R124, 0x5410, R7 ;  /* 0x000054107c7c7816 */ /* 0x000fe20000000007 */
[----:B------:R-:W-:Y:S01]  /*3280*/  MUFU.EX2 R45, R45 ;  /* 0x0000002d002d7308 */ /* 0x000fe20000000800 */
[----:B------:R-:W-:Y:S01]  /*3290*/  IMAD.WIDE.U32 R70, R70, -0x2daee0ad, RZ ;  /* 0xd2511f5346467825 */ /* 0x000fe200078e00ff */
[----:B------:R-:W1:Y:S01]  /*32a0*/  SHFL.BFLY PT, R0, R167, 0x1, 0x1f ;  /* 0x0c201f00a7007f89 */ /* 0x000e6200000e0000 */
[----:B------:R-:W-:-:S02]  /*32b0*/  HSET2.LE.AND R126, R126, R58, PT ;  /* 0x0000003a7e7e7233 */ /* 0x000fc40003803000 */
[----:B------:R-:W-:Y:S01]  /*32c0*/  FFMA.FTZ R201, R201, UR4, -R183 ;  /* 0x00000004c9c97c23 */ /* 0x000fe200080108b7 */
[----:B------:R-:W-:Y:S01]  /*32d0*/  HSET2.LE.AND R124, R124, R58, PT ;  /* 0x0000003a7c7c7233 */ /* 0x000fe20003803000 */
[----:B------:R-:W3:Y:S01]  /*32e0*/  LDSM.16.MT88.4 R108, [R216+0xa000] ;  /* 0x00a00000d86c783b */ /* 0x000ee20000004200 */
[----:B------:R-:W-:Y:S01]  /*32f0*/  LOP3.LUT R132, R71, UR22, R132, 0x96, !PT ;  /* 0x0000001647847c12 */ /* 0x000fe2000f8e9684 */
[----:B------:R-:W5:Y:S01]  /*3300*/  MUFU.EX2 R42, R42 ;  /* 0x0000002a002a7308 */ /* 0x000f620000000800 */
[----:B--2---:R-:W-:Y:S01]  /*3310*/  F2FP.F16.F32.PACK_AB R2, R47, R48 ;  /* 0x000000302f02723e */ /* 0x004fe200000000ff */
[----:B------:R-:W2:Y:S01]  /*3320*/  LDSM.16.MT88.4 R116, [R217+0xb000] ;  /* 0x00b00000d974783b */ /* 0x000ea20000004200 */
[----:B----4-:R-:W-:Y:S01]  /*3330*/  FMNMX.FTZ R168, R168, R10, !PT ;  /* 0x0000000aa8a87209 */ /* 0x010fe20007810000 */
[----:B------:R-:W-:Y:S01]  /*3340*/  IMAD.WIDE.U32 R132, R132, -0x326172a9, RZ ;  /* 0xcd9e8d5784847825 */ /* 0x000fe200078e00ff */
[----:B------:R-:W-:-:S03]  /*3350*/  LOP3.LUT R124, R124, R2, RZ, 0xc0, !PT ;  /* 0x000000027c7c7212 */ /* 0x000fc600078ec0ff */
[----:B------:R-:W-:Y:S01]  /*3360*/  FFMA.FTZ R2, R25, UR4, -R198 ;  /* 0x0000000419027c23 */ /* 0x000fe200080108c6 */
[----:B------:R-:W-:Y:S01]  /*3370*/  LOP3.LUT R51, R21, UR23, R208, 0x96, !PT ;  /* 0x0000001715337c12 */ /* 0x000fe2000f8e96d0 */
[C---:B------:R-:W-:Y:S01]  /*3380*/  FMUL.FTZ R175, R168.reuse, UR4 ;  /* 0x00000004a8af7c20 */ /* 0x040fe20008410000 */
[----:B------:R-:W-:Y:S01]  /*3390*/  LOP3.LUT R64, R133, UR21, R20, 0x96, !PT ;  /* 0x0000001585407c12 */ /* 0x000fe2000f8e9614 */
[----:B------:R-:W-:Y:S01]  /*33a0*/  MUFU.EX2 R41, R41 ;  /* 0x0000002900297308 */ /* 0x000fe20000000800 */
[--C-:B------:R-:W-:Y:S01]  /*33b0*/  SHF.R.U32.HI R11, RZ, 0x10, R14.reuse ;  /* 0x00000010ff0b7819 */ /* 0x100fe2000001160e */
[----:B------:R-:W-:Y:S01]  /*33c0*/  IMAD.WIDE.U32 R66, R51, -0x2daee0ad, RZ ;  /* 0xd2511f5333427825 */ /* 0x000fe200078e00ff */
[----:B------:R-:W-:Y:S01]  /*33d0*/  FSETP.NEU.FTZ.AND P0, PT, R168, -INF , PT ;  /* 0xff800000a800780b */ /* 0x000fe20003f1d000 */
[----:B------:R-:W-:Y:S01]  /*33e0*/  LDSM.16.MT88.4 R28, [R217+0x9400] ;  /* 0x00940000d91c783b */ /* 0x000fe20000004200 */
[----:B------:R-:W-:Y:S01]  /*33f0*/  SHF.R.U32.HI R35, RZ, 0x18, R14 ;  /* 0x00000018ff237819 */ /* 0x000fe2000001160e */
[----:B------:R-:W-:Y:S01]  /*3400*/  IMAD.WIDE.U32 R64, R64, -0x2daee0ad, RZ ;  /* 0xd2511f5340407825 */ /* 0x000fe200078e00ff */
[----:B-----5:R-:W-:Y:S01]  /*3410*/  F2FP.F16.F32.PACK_AB R5, R42, R45 ;  /* 0x0000002d2a05723e */ /* 0x020fe200000000ff */
[----:B------:R-:W-:Y:S01]  /*3420*/  MUFU.EX2 R40, R40 ;  /* 0x0000002800287308 */ /* 0x000fe20000000800 */
[----:B------:R-:W-:Y:S01]  /*3430*/  LOP3.LUT R11, R11, 0xff, RZ, 0xc0, !PT ;  /* 0x000000ff0b0b7812 */ /* 0x000fe200078ec0ff */
[----:B------:R-:W-:Y:S01]  /*3440*/  LDSM.16.MT88.4 R20, [R217+0xa400] ;  /* 0x00a40000d914783b */ /* 0x000fe20000004200 */
[----:B------:R-:W-:Y:S01]  /*3450*/  LOP3.LUT R126, R126, R5, RZ, 0xc0, !PT ;  /* 0x000000057e7e7212 */ /* 0x000fe200078ec0ff */
[----:B------:R-:W-:Y:S01]  /*3460*/  FFMA.FTZ R204, R204, UR4, -R183 ;  /* 0x00000004cccc7c23 */ /* 0x000fe200080108b7 */
[----:B-1----:R-:W-:Y:S01]  /*3470*/  FMNMX.FTZ R167, R167, R0, !PT ;  /* 0x00000000a7a77209 */ /* 0x002fe20007810000 */
[----:B------:R-:W1:Y:S01]  /*3480*/  LDSM.16.MT88.4 R4, [R216+0xb000] ;  /* 0x00b00000d804783b */ /* 0x000e620000004200 */
[----:B------:R-:W-:Y:S01]  /*3490*/  FSEL R175, R175, RZ, P0 ;  /* 0x000000ffafaf7208 */ /* 0x000fe20000000000 */
[----:B------:R-:W-:Y:S01]  /*34a0*/  MUFU.EX2 R38, R38 ;  /* 0x0000002600267308 */ /* 0x000fe20000000800 */
[----:B------:R-:W-:Y:S01]  /*34b0*/  LOP3.LUT R9, R15, UR5, R12, 0x96, !PT ;  /* 0x000000050f097c12 */ /* 0x000fe2000f8e960c */
[----:B------:R-:W-:Y:S01]  /*34c0*/  FMUL.FTZ R61, R167, UR4 ;  /* 0x00000004a73d7c20 */ /* 0x000fe20008410000 */
[----:B------:R-:W-:Y:S01]  /*34d0*/  PRMT R35, R11, 0x5410, R35 ;  /* 0x000054100b237816 */ /* 0x000fe20000000023 */
[--C-:B------:R-:W-:Y:S01]  /*34e0*/  FFMA.FTZ R46, R84, UR4, -R175.reuse ;  /* 0x00000004542e7c23 */ /* 0x100fe200080108af */
[----:B------:R-:W-:Y:S01]  /*34f0*/  LOP3.LUT R13, R14, 0xffff, RZ, 0xc0, !PT ;  /* 0x0000ffff0e0d7812 */ /* 0x000fe200078ec0ff */
[----:B------:R-:W-:Y:S01]  /*3500*/  FFMA.FTZ R51, R85, UR4, -R175 ;  /* 0x0000000455337c23 */ /* 0x000fe200080108af */
[----:B------:R-:W-:Y:S01]  /*3510*/  LOP3.LUT R11, R9, 0xffff, RZ, 0xc0, !PT ;  /* 0x0000ffff090b7812 */ /* 0x000fe200078ec0ff */
[----:B------:R-:W4:Y:S01]  /*3520*/  MUFU.EX2 R2, R2 ;  /* 0x0000000200027308 */ /* 0x000f220000000800 */
[----:B------:R-:W-:Y:S01]  /*3530*/  SHF.R.U32.HI R33, RZ, 0x10, R9 ;  /* 0x00000010ff217819 */ /* 0x000fe20000011609 */
[--C-:B------:R-:W-:Y:S01]  /*3540*/  FFMA.FTZ R53, R16, UR4, -R175.reuse ;  /* 0x0000000410357c23 */ /* 0x100fe200080108af */
[----:B------:R-:W-:Y:S01]  /*3550*/  LOP3.LUT R84, R65, UR18, R66, 0x96, !PT ;  /* 0x0000001241547c12 */ /* 0x000fe2000f8e9642 */
[----:B------:R-:W-:Y:S01]  /*3560*/  FFMA.FTZ R52, R8, UR4, -R175 ;  /* 0x0000000408347c23 */ /* 0x000fe200080108af */
[----:B------:R-:W-:Y:S01]  /*3570*/  LOP3.LUT R34, R14, 0xff, RZ, 0xc0, !PT ;  /* 0x000000ff0e227812 */ /* 0x000fe200078ec0ff */
[----:B------:R-:W-:Y:S01]  /*3580*/  LDSM.16.MT88.4 R16, [R216+0xa400] ;  /* 0x00a40000d810783b */ /* 0x000fe20000004200 */
[----:B------:R-:W-:Y:S01]  /*3590*/  SHF.R.U32.HI R13, RZ, 0x8, R13 ;  /* 0x00000008ff0d7819 */ /* 0x000fe2000001160d */
[----:B------:R-:W-:Y:S01]  /*35a0*/  MUFU.EX2 R36, R36 ;  /* 0x0000002400247308 */ /* 0x000fe20000000800 */
[----:B------:R-:W-:Y:S01]  /*35b0*/  LOP3.LUT R32, R9, 0xff, RZ, 0xc0, !PT ;  /* 0x000000ff09207812 */ /* 0x000fe200078ec0ff */
[----:B------:R-:W-:Y:S01]  /*35c0*/  IMAD.WIDE.U32 R84, R84, -0x326172a9, RZ ;  /* 0xcd9e8d5754547825 */ /* 0x000fe200078e00ff */
[----:B------:R-:W-:Y:S01]  /*35d0*/  SHF.R.U32.HI R11, RZ, 0x8, R11 ;  /* 0x00000008ff0b7819 */ /* 0x000fe2000001160b */
[C---:B------:R-:W-:Y:S01]  /*35e0*/  HMMA.16816.F32 R156, R124.reuse, R148, RZ ;  /* 0x000000947c9c723c */ /* 0x040fe200000018ff */
[----:B------:R-:W-:Y:S01]  /*35f0*/  SHF.R.U32.HI R9, RZ, 0x18, R9 ;  /* 0x00000018ff097819 */ /* 0x000fe20000011609 */
[----:B------:R-:W-:Y:S01]  /*3600*/  FFMA.FTZ R177, R174, UR4, -R175 ;  /* 0x00000004aeb17c23 */ /* 0x000fe200080108af */
[----:B------:R-:W-:Y:S01]  /*3610*/  LOP3.LUT R33, R33, 0xff, RZ, 0xc0, !PT ;  /* 0x000000ff21217812 */ /* 0x000fe200078ec0ff */
[----:B------:R5:W2:Y:S01]  /*3620*/  MUFU.EX2 R0, R27 ;  /* 0x0000001b00007308 */ /* 0x000aa20000000800 */
[----:B------:R-:W-:Y:S01]  /*3630*/  PRMT R34, R34, 0x5410, R13 ;  /* 0x0000541022227816 */ /* 0x000fe2000000000d */
[C---:B------:R-:W-:Y:S01]  /*3640*/  HMMA.16816.F32 R72, R124.reuse, R80, RZ ;  /* 0x000000507c48723c */ /* 0x040fe200000018ff */
[----:B------:R-:W-:Y:S01]  /*3650*/  PRMT R32, R32, 0x5410, R11 ;  /* 0x0000541020207816 */ /* 0x000fe2000000000b */
[----:B------:R-:W-:Y:S01]  /*3660*/  LDSM.16.MT88.4 R12, [R217+0xb400] ;  /* 0x00b40000d90c783b */ /* 0x000fe20000004200 */
[----:B------:R-:W-:Y:S01]  /*3670*/  LOP3.LUT R66, R67, UR20, R70, 0x96, !PT ;  /* 0x0000001443427c12 */ /* 0x000fe2000f8e9646 */
[----:B------:R-:W-:Y:S01]  /*3680*/  FFMA.FTZ R174, R176, UR4, -R175 ;  /* 0x00000004b0ae7c23 */ /* 0x000fe200080108af */
[----:B------:R-:W-:Y:S01]  /*3690*/  PRMT R33, R33, 0x5410, R9 ;  /* 0x0000541021217816 */ /* 0x000fe20000000009 */
[----:B------:R-:W-:Y:S01]  /*36a0*/  MUFU.EX2 R39, R39 ;  /* 0x0000002700277308 */ /* 0x000fe20000000800 */
[----:B------:R-:W-:Y:S01]  /*36b0*/  FSETP.NEU.FTZ.AND P0, PT, R167, -INF , PT ;  /* 0xff800000a700780b */ /* 0x000fe20003f1d000 */
[----:B------:R-:W-:Y:S01]  /*36c0*/  IMAD.WIDE.U32 R66, R66, -0x326172a9, RZ ;  /* 0xcd9e8d5742427825 */ /* 0x000fe200078e00ff */
[----:B------:R-:W-:Y:S01]  /*36d0*/  LOP3.LUT R71, R84, 0xffff, RZ, 0xc0, !PT ;  /* 0x0000ffff54477812 */ /* 0x000fe200078ec0ff */
[C---:B------:R-:W-:Y:S01]  /*36e0*/  HMMA.16816.F32 R88, R124.reuse, R96, RZ ;  /* 0x000000607c58723c */ /* 0x040fe200000018ff */
[--C-:B------:R-:W-:Y:S01]  /*36f0*/  HSET2.LE.AND R34, R34, R58.reuse, PT ;  /* 0x0000003a22227233 */ /* 0x100fe20003803000 */
[----:B------:R-:W-:Y:S01]  /*3700*/  FFMA.FTZ R191, R191, UR4, -R198 ;  /* 0x00000004bfbf7c23 */ /* 0x000fe200080108c6 */
[--C-:B------:R-:W-:Y:S01]  /*3710*/  HSET2.LE.AND R35, R35, R58.reuse, PT ;  /* 0x0000003a23237233 */ /* 0x100fe20003803000 */
[----:B------:R-:W1:Y:S01]  /*3720*/  MUFU.EX2 R37, R37 ;  /* 0x0000002500257308 */ /* 0x000e620000000800 */
[--C-:B------:R-:W-:Y:S01]  /*3730*/  HSET2.LE.AND R32, R32, R58.reuse, PT ;  /* 0x0000003a20207233 */ /* 0x100fe20003803000 */
[----:B-----5:R-:W5:Y:S01]  /*3740*/  LDSM.16.MT88.4 R24, [R216+0x9400] ;  /* 0x00940000d818783b */ /* 0x020f620000004200 */
[----:B----4-:R-:W-:Y:S01]  /*3750*/  F2FP.F16.F32.PACK_AB R11, R2, R38 ;  /* 0x00000026020b723e */ /* 0x010fe200000000ff */
[C---:B---3--:R-:W-:Y:S01]  /*3760*/  HMMA.16816.F32 R104, R124.reuse, R108, RZ ;  /* 0x0000006c7c68723c */ /* 0x048fe200000018ff */
[----:B--2---:R-:W-:Y:S01]  /*3770*/  F2FP.F16.F32.PACK_AB R10, R0, R36 ;  /* 0x00000024000a723e */ /* 0x004fe200000000ff */
[--C-:B------:R-:W-:Y:S01]  /*3780*/  FFMA.FTZ R206, R206, UR4, -R183.reuse ;  /* 0x00000004cece7c23 */ /* 0x100fe200080108b7 */
[----:B------:R-:W-:Y:S01]  /*3790*/  F2FP.F16.F32.PACK_AB R9, R40, R41 ;  /* 0x000000292809723e */ /* 0x000fe200000000ff */
[----:B------:R-:W-:Y:S01]  /*37a0*/  MUFU.EX2 R53, R53 ;  /* 0x0000003500357308 */ /* 0x000fe20000000800 */
[--C-:B------:R-:W-:Y:S01]  /*37b0*/  HSET2.LE.AND R33, R33, R58.reuse, PT ;  /* 0x0000003a21217233 */ /* 0x100fe20003803000 */
[C---:B------:R-:W-:Y:S01]  /*37c0*/  HMMA.16816.F32 R112, R124.reuse, R116, RZ ;  /* 0x000000747c70723c */ /* 0x040fe200000018ff */
[----:B------:R-:W-:Y:S01]  /*37d0*/  FSEL R61, R61, RZ, P0 ;  /* 0x000000ff3d3d7208 */ /* 0x000fe20000000000 */
[----:B------:R-:W-:Y:S01]  /*37e0*/  FFMA.FTZ R205, R205, UR4, -R183 ;  /* 0x00000004cdcd7c23 */ /* 0x000fe200080108b7 */
[----:B------:R-:W-:Y:S01]  /*37f0*/  LOP3.LUT R57, R84, 0xff, RZ, 0xc0, !PT ;  /* 0x000000ff54397812 */ /* 0x000fe200078ec0ff */
[----:B------:R-:W-:Y:S01]  /*3800*/  FFMA.FTZ R194, R194, UR4, -R175 ;  /* 0x00000004c2c27c23 */ /* 0x000fe200080108af */
[----:B------:R-:W-:Y:S01]  /*3810*/  SHF.R.U32.HI R71, RZ, 0x8, R71 ;  /* 0x00000008ff477819 */ /* 0x000fe20000011647 */
[--C-:B------:R-:W-:Y:S01]  /*3820*/  FFMA.FTZ R55, R55, UR4, -R61.reuse ;  /* 0x0000000437377c23 */ /* 0x100fe2000801083d */
[----:B-1----:R-:W-:Y:S01]  /*3830*/  F2FP.F16.F32.PACK_AB R56, R37, R39 ;  /* 0x000000272538723e */ /* 0x002fe200000000ff */
[--C-:B------:R-:W-:Y:S01]  /*3840*/  FFMA.FTZ R54, R54, UR4, -R61.reuse ;  /* 0x0000000436367c23 */ /* 0x100fe2000801083d */
[----:B------:R-:W-:Y:S01]  /*3850*/  LOP3.LUT R34, R34, R11, RZ, 0xc0, !PT ;  /* 0x0000000b22227212 */ /* 0x000fe200078ec0ff */
[----:B------:R-:W-:Y:S01]  /*3860*/  MUFU.EX2 R52, R52 ;  /* 0x0000003400347308 */ /* 0x000fe20000000800 */
[----:B------:R-:W-:Y:S01]  /*3870*/  LOP3.LUT R35, R35, R10, RZ, 0xc0, !PT ;  /* 0x0000000a23237212 */ /* 0x000fe200078ec0ff */
[C---:B------:R-:W-:Y:S01]  /*3880*/  HMMA.16816.F32 R120, R124.reuse, R4, RZ ;  /* 0x000000047c78723c */ /* 0x040fe200000018ff */
[----:B------:R-:W-:Y:S01]  /*3890*/  LOP3.LUT R32, R32, R9, RZ, 0xc0, !PT ;  /* 0x0000000920207212 */ /* 0x000fe200078ec0ff */
[--C-:B------:R-:W-:Y:S01]  /*38a0*/  FFMA.FTZ R176, R173, UR4, -R61.reuse ;  /* 0x00000004adb07c23 */ /* 0x100fe2000801083d */
[----:B------:R-:W-:Y:S01]  /*38b0*/  LOP3.LUT R69, R85, UR28, R66, 0x96, !PT ;  /* 0x0000001c55457c12 */ /* 0x000fe2000f8e9642 */
[----:B------:R-:W1:Y:S01]  /*38c0*/  LDSM.16.MT88.4 R8, [R216+0xb400] ;  /* 0x00b40000d808783b */ /* 0x000e620000004200 */
[----:B------:R-:W-:Y:S01]  /*38d0*/  LOP3.LUT R33, R33, R56, RZ, 0xc0, !PT ;  /* 0x0000003821217212 */ /* 0x000fe200078ec0ff */
[----:B------:R-:W-:Y:S01]  /*38e0*/  FFMA.FTZ R56, R87, UR4, -R61 ;  /* 0x0000000457387c23 */ /* 0x000fe2000801083d */
[----:B------:R-:W-:Y:S01]  /*38f0*/  PRMT R66, R57, 0x5410, R71 ;  /* 0x0000541039427816 */ /* 0x000fe20000000047 */
[--C-:B------:R-:W-:Y:S01]  /*3900*/  FFMA.FTZ R57, R68, UR4, -R61.reuse ;  /* 0x0000000444397c23 */ /* 0x100fe2000801083d */
[--C-:B------:R-:W-:Y:S01]  /*3910*/  SHF.R.U32.HI R70, RZ, 0x10, R84.reuse ;  /* 0x00000010ff467819 */ /* 0x100fe20000011654 */
[----:B------:R-:W-:Y:S01]  /*3920*/  MUFU.EX2 R46, R46 ;  /* 0x0000002e002e7308 */ /* 0x000fe20000000800 */
[----:B------:R-:W-:Y:S01]  /*3930*/  SHF.R.U32.HI R65, RZ, 0x18, R84 ;  /* 0x00000018ff417819 */ /* 0x000fe20000011654 */
[C---:B------:R-:W-:Y:S01]  /*3940*/  HMMA.16816.F32 R152, R124.reuse, R150, RZ ;  /* 0x000000967c98723c */ /* 0x040fe200000018ff */
[----:B------:R-:W-:Y:S01]  /*3950*/  LOP3.LUT R70, R70, 0xff, RZ, 0xc0, !PT ;  /* 0x000000ff46467812 */ /* 0x000fe200078ec0ff */
[----:B------:R-:W-:Y:S01]  /*3960*/  FFMA.FTZ R173, R190, UR4, -R61 ;  /* 0x00000004bead7c23 */ /* 0x000fe2000801083d */
[----:B------:R-:W-:Y:S01]  /*3970*/  SHF.R.U32.HI R84, RZ, 0x10, R69 ;  /* 0x00000010ff547819 */ /* 0x000fe20000011645 */
[--C-:B------:R-:W-:Y:S01]  /*3980*/  FFMA.FTZ R190, R195, UR4, -R198.reuse ;  /* 0x00000004c3be7c23 */ /* 0x100fe200080108c6 */
[----:B------:R-:W-:Y:S01]  /*3990*/  PRMT R65, R70, 0x5410, R65 ;  /* 0x0000541046417816 */ /* 0x000fe20000000041 */
[----:B------:R-:W2:Y:S01]  /*39a0*/  MUFU.EX2 R51, R51 ;  /* 0x0000003300337308 */ /* 0x000ea20000000800 */
[C---:B------:R-:W-:Y:S01]  /*39b0*/  LOP3.LUT R70, R69.reuse, 0xffff, RZ, 0xc0, !PT ;  /* 0x0000ffff45467812 */ /* 0x040fe200078ec0ff */
[C---:B------:R-:W-:Y:S01]  /*39c0*/  HMMA.16816.F32 R76, R124.reuse, R82, RZ ;  /* 0x000000527c4c723c */ /* 0x040fe200000018ff */
[----:B------:R-:W-:Y:S01]  /*39d0*/  LOP3.LUT R68, R69, 0xff, RZ, 0xc0, !PT ;  /* 0x000000ff45447812 */ /* 0x000fe200078ec0ff */
[----:B------:R-:W-:Y:S01]  /*39e0*/  FFMA.FTZ R195, R207, UR4, -R198 ;  /* 0x00000004cfc37c23 */ /* 0x000fe200080108c6 */
[----:B------:R-:W-:Y:S01]  /*39f0*/  SHF.R.U32.HI R71, RZ, 0x18, R69 ;  /* 0x00000018ff477819 */ /* 0x000fe20000011645 */
[--C-:B------:R-:W-:Y:S01]  /*3a00*/  FFMA.FTZ R192, R192, UR4, -R61.reuse ;  /* 0x00000004c0c07c23 */ /* 0x100fe2000801083d */
[----:B------:R-:W-:Y:S01]  /*3a10*/  SHF.R.U32.HI R70, RZ, 0x8, R70 ;  /* 0x00000008ff467819 */ /* 0x000fe20000011646 */
[----:B------:R-:W-:Y:S01]  /*3a20*/  MUFU.EX2 R55, R55 ;  /* 0x0000003700377308 */ /* 0x000fe20000000800 */
[----:B------:R-:W-:Y:S01]  /*3a30*/  LOP3.LUT R69, R84, 0xff, RZ, 0xc0, !PT ;  /* 0x000000ff54457812 */ /* 0x000fe200078ec0ff */
[C---:B------:R-:W-:Y:S01]  /*3a40*/  HMMA.16816.F32 R92, R124.reuse, R98, RZ ;  /* 0x000000627c5c723c */ /* 0x040fe200000018ff */
[----:B------:R-:W-:Y:S01]  /*3a50*/  PRMT R68, R68, 0x5410, R70 ;  /* 0x0000541044447816 */ /* 0x000fe20000000046 */
[----:B------:R-:W-:Y:S01]  /*3a60*/  FFMA.FTZ R187, R187, UR4, -R61 ;  /* 0x00000004bbbb7c23 */ /* 0x000fe2000801083d */
[----:B------:R-:W-:Y:S01]  /*3a70*/  PRMT R69, R69, 0x5410, R71 ;  /* 0x0000541045457816 */ /* 0x000fe20000000047 */
[----:B------:R-:W-:Y:S01]  /*3a80*/  FFMA.FTZ R193, R193, UR4, -R61 ;  /* 0x00000004c1c17c23 */ /* 0x000fe2000801083d */
[--C-:B------:R-:W-:Y:S01]  /*3a90*/  HSET2.LE.AND R66, R66, R58.reuse, PT ;  /* 0x0000003a42427233 */ /* 0x100fe20003803000 */
[----:B------:R-:W-:Y:S01]  /*3aa0*/  MUFU.EX2 R54, R54 ;  /* 0x0000003600367308 */ /* 0x000fe20000000800 */
[C---:B------:R-:W-:Y:S01]  /*3ab0*/  HMMA.16816.F32 R144, R124.reuse, R110, RZ ;  /* 0x0000006e7c90723c */ /* 0x040fe200000018ff */
[--C-:B------:R-:W-:Y:S01]  /*3ac0*/  HSET2.LE.AND R65, R65, R58.reuse, PT ;  /* 0x0000003a41417233 */ /* 0x100fe20003803000 */
[--C-:B------:R-:W-:Y:S01]  /*3ad0*/  FFMA.FTZ R200, R200, UR4, -R198.reuse ;  /* 0x00000004c8c87c23 */ /* 0x100fe200080108c6 */
[--C-:B------:R-:W-:Y:S01]  /*3ae0*/  HSET2.LE.AND R68, R68, R58.reuse, PT ;  /* 0x0000003a44447233 */ /* 0x100fe20003803000 */
[--C-:B------:R-:W-:Y:S01]  /*3af0*/  FFMA.FTZ R199, R199, UR4, -R198.reuse ;  /* 0x00000004c7c77c23 */ /* 0x100fe200080108c6 */
[----:B------:R-:W-:Y:S01]  /*3b00*/  HSET2.LE.AND R69, R69, R58, PT ;  /* 0x0000003a45457233 */ /* 0x000fe20003803000 */
[C---:B------:R-:W-:Y:S01]  /*3b10*/  HMMA.16816.F32 R136, R124.reuse, R118, RZ ;  /* 0x000000767c88723c */ /* 0x040fe200000018ff */
[----:B------:R-:W3:Y:S01]  /*3b20*/  MUFU.EX2 R56, R56 ;  /* 0x0000003800387308 */ /* 0x000ee20000000800 */
[----:B--2---:R-:W-:Y:S01]  /*3b30*/  F2FP.F16.F32.PACK_AB R130, R51, R46 ;  /* 0x0000002e3382723e */ /* 0x004fe200000000ff */
[--C-:B------:R-:W-:Y:S01]  /*3b40*/  FFMA.FTZ R184, R184, UR4, -R183.reuse ;  /* 0x00000004b8b87c23 */ /* 0x100fe200080108b7 */
[----:B------:R-:W-:Y:S01]  /*3b50*/  F2FP.F16.F32.PACK_AB R128, R52, R53 ;  /* 0x000000353480723e */ /* 0x000fe200000000ff */
[----:B------:R-:W-:Y:S01]  /*3b60*/  FFMA.FTZ R197, R197, UR4, -R198 ;  /* 0x00000004c5c57c23 */ /* 0x000fe200080108c6 */
[----:B------:R-:W-:Y:S01]  /*3b70*/  HMMA.16816.F32 R124, R124, R6, RZ ;  /* 0x000000067c7c723c */ /* 0x000fe200000018ff */
[----:B------:R-:W-:Y:S01]  /*3b80*/  LOP3.LUT R130, R66, R130, RZ, 0xc0, !PT ;  /* 0x0000008242827212 */ /* 0x000fe200078ec0ff */
[--C-:B------:R-:W-:Y:S01]  /*3b90*/  FFMA.FTZ R186, R186, UR4, -R183.reuse ;  /* 0x00000004baba7c23 */ /* 0x100fe200080108b7 */
[----:B------:R-:W2:Y:S01]  /*3ba0*/  MUFU.EX2 R57, R57 ;  /* 0x0000003900397308 */ /* 0x000ea20000000800 */
[----:B------:R-:W-:Y:S01]  /*3bb0*/  LOP3.LUT R128, R68, R128, RZ, 0xc0, !PT ;  /* 0x0000008044807212 */ /* 0x000fe200078ec0ff */
[----:B------:R-:W-:Y:S01]  /*3bc0*/  FFMA.FTZ R185, R185, UR4, -R183 ;  /* 0x00000004b9b97c23 */ /* 0x000fe200080108b7 */
[----:B------:R-:W-:Y:S01]  /*3bd0*/  LOP3.LUT R66, R67, UR19, R132, 0x96, !PT ;  /* 0x0000001343427c12 */ /* 0x000fe2000f8e9684 */
[----:B------:R-:W-:Y:S01]  /*3be0*/  FFMA.FTZ R67, R215, UR4, -R175 ;  /* 0x00000004d7437c23 */ /* 0x000fe200080108af */
[C---:B------:R-:W-:Y:S01]  /*3bf0*/  HMMA.16816.F32 R156, R32.reuse, R28, R156 ;  /* 0x0000001c209c723c */ /* 0x040fe2000000189c */
[----:B------:R-:W-:Y:S01]  /*3c00*/  FADD.FTZ R52, R53, R52 ;  /* 0x0000003435347221 */ /* 0x000fe20000010000 */
[----:B------:R-:W-:Y:S01]  /*3c10*/  FADD.FTZ R47, R48, R47 ;  /* 0x0000002f302f7221 */ /* 0x000fe20000010000 */
[----:B------:R-:W4:Y:S01]  /*3c20*/  MUFU.EX2 R177, R177 ;  /* 0x000000b100b17308 */ /* 0x000f220000000800 */
[----:B---3--:R-:W-:Y:S01]  /*3c30*/  F2FP.F16.F32.PACK_AB R131, R56, R54 ;  /* 0x000000363883723e */ /* 0x008fe200000000ff */
[----:B------:R-:W-:Y:S01]  /*3c40*/  FADD.FTZ R49, R49, R50 ;  /* 0x0000003231317221 */ /* 0x000fe20000010000 */
[C---:B-----5:R-:W-:Y:S01]  /*3c50*/  HMMA.16816.F32 R72, R32.reuse, R24, R72 ;  /* 0x000000182048723c */ /* 0x060fe20000001848 */
[----:B------:R-:W-:Y:S01]  /*3c60*/  FADD.FTZ R52, R46, R52 ;  /* 0x000000342e347221 */ /* 0x000fe20000010000 */
[----:B------:R-:W-:Y:S01]  /*3c70*/  LOP3.LUT R131, R65, R131, RZ, 0xc0, !PT ;  /* 0x0000008341837212 */ /* 0x000fe200078ec0ff */
[----:B------:R-:W-:Y:S01]  /*3c80*/  FFMA.FTZ R65, R235, UR4, -R175 ;  /* 0x00000004eb417c23 */ /* 0x000fe200080108af */
[----:B------:R-:W-:Y:S01]  /*3c90*/  FADD.FTZ R47, R45, R47 ;  /* 0x0000002f2d2f7221 */ /* 0x000fe20000010000 */
[----:B------:R-:W-:Y:S01]  /*3ca0*/  MUFU.EX2 R67, R67 ;  /* 0x0000004300437308 */ /* 0x000fe20000000800 */
[----:B--2---:R-:W-:Y:S01]  /*3cb0*/  F2FP.F16.F32.PACK_AB R129, R57, R55 ;  /* 0x000000373981723e */ /* 0x004fe200000000ff */
[C---:B------:R-:W-:Y:S01]  /*3cc0*/  HMMA.16816.F32 R88, R32.reuse, R20, R88 ;  /* 0x000000142058723c */ /* 0x040fe20000001858 */
[----:B------:R-:W-:Y:S01]  /*3cd0*/  FADD.FTZ R55, R55, R57 ;  /* 0x0000003937377221 */ /* 0x000fe20000010000 */
[----:B------:R-:W-:Y:S01]  /*3ce0*/  FADD.FTZ R49, R44, R49 ;  /* 0x000000312c317221 */ /* 0x000fe20000010000 */
[----:B------:R-:W-:Y:S01]  /*3cf0*/  LOP3.LUT R129, R69, R129, RZ, 0xc0, !PT ;  /* 0x0000008145817212 */ /* 0x000fe200078ec0ff */
[----:B------:R-:W-:Y:S01]  /*3d00*/  FADD.FTZ R52, R51, R52 ;  /* 0x0000003433347221 */ /* 0x000fe20000010000 */
[----:B------:R-:W-:Y:S01]  /*3d10*/  FADD.FTZ R55, R54, R55 ;  /* 0x0000003736377221 */ /* 0x000fe20000010000 */
[----:B------:R-:W-:Y:S01]  /*3d20*/  HMMA.16816.F32 R104, R32, R16, R104 ;  /* 0x000000102068723c */ /* 0x000fe20000001868 */
[----:B------:R-:W-:Y:S01]  /*3d30*/  MUFU.EX2 R65, R65 ;  /* 0x0000004100417308 */ /* 0x000fe20000000800 */
[----:B------:R-:W-:Y:S01]  /*3d40*/  FADD.FTZ R47, R42, R47 ;  /* 0x0000002f2a2f7221 */ /* 0x000fe20000010000 */
[----:B------:R-:W-:Y:S01]  /*3d50*/  FADD.FTZ R55, R56, R55 ;  /* 0x0000003738377221 */ /* 0x000fe20000010000 */
[----:B------:R-:W-:Y:S01]  /*3d60*/  FADD.FTZ R49, R43, R49 ;  /* 0x000000312b317221 */ /* 0x000fe20000010000 */
[----:B----4-:R-:W-:Y:S01]  /*3d70*/  FADD.FTZ R52, R177, R52 ;  /* 0x00000034b1347221 */ /* 0x010fe20000010000 */
[C---:B------:R-:W-:Y:S01]  /*3d80*/  HMMA.16816.F32 R132, R128.reuse, R4, RZ ;  /* 0x000000048084723c */ /* 0x040fe200000018ff */
[----:B------:R-:W-:Y:S01]  /*3d90*/  FADD.FTZ R47, R41, R47 ;  /* 0x0000002f292f7221 */ /* 0x000fe20000010000 */
[----:B------:R-:W-:Y:S01]  /*3da0*/  FADD.FTZ R49, R39, R49 ;  /* 0x0000003127317221 */ /* 0x000fe20000010000 */
[----:B------:R-:W2:Y:S01]  /*3db0*/  MUFU.EX2 R174, R174 ;  /* 0x000000ae00ae7308 */ /* 0x000ea20000000800 */
[----:B------:R-:W-:Y:S01]  /*3dc0*/  FFMA.FTZ R178, R178, UR4, -R175 ;  /* 0x00000004b2b27c23 */ /* 0x000fe200080108af */
[----:B------:R-:W-:Y:S01]  /*3dd0*/  FADD.FTZ R47, R40, R47 ;  /* 0x0000002f282f7221 */ /* 0x000fe20000010000 */
[----:B------:R-:W-:Y:S01]  /*3de0*/  HMMA.16816.F32 R160, R128, R148, RZ ;  /* 0x0000009480a0723c */ /* 0x000fe200000018ff */
[----:B------:R-:W-:-:S04]  /*3df0*/  IMAD.WIDE.U32 R4, R66, -0x2daee0ad, RZ ;  /* 0xd2511f5342047825 */ /* 0x000fc800078e00ff */
[----:B------:R-:W-:Y:S01]  /*3e00*/  FFMA.FTZ R66, R214, UR4, -R61 ;  /* 0x00000004d6427c23 */ /* 0x000fe2000801083d */
[----:B------:R-:W-:Y:S01]  /*3e10*/  FADD.FTZ R49, R37, R49 ;  /* 0x0000003125317221 */ /* 0x000fe20000010000 */
[--C-:B------:R-:W-:Y:S01]  /*3e20*/  FFMA.FTZ R180, R180, UR4, -R175.reuse ;  /* 0x00000004b4b47c23 */ /* 0x100fe200080108af */
[----:B------:R-:W3:Y:S01]  /*3e30*/  MUFU.EX2 R176, R176 ;  /* 0x000000b000b07308 */ /* 0x000ee20000000800 */
[C---:B------:R-:W-:Y:S01]  /*3e40*/  HMMA.16816.F32 R68, R128.reuse, R80, RZ ;  /* 0x000000508044723c */ /* 0x040fe200000018ff */
[----:B------:R-:W-:Y:S01]  /*3e50*/  FFMA.FTZ R179, R179, UR4, -R175 ;  /* 0x00000004b3b37c23 */ /* 0x000fe200080108af */
[--C-:B------:R-:W-:Y:S01]  /*3e60*/  FFMA.FTZ R63, R63, UR4, -R61.reuse ;  /* 0x000000043f3f7c23 */ /* 0x100fe2000801083d */
[----:B------:R-:W-:Y:S01]  /*3e70*/  FFMA.FTZ R62, R62, UR4, -R61 ;  /* 0x000000043e3e7c23 */ /* 0x000fe2000801083d */
[----:B------:R-:W-:Y:S01]  /*3e80*/  FADD.FTZ R47, R38, R47 ;  /* 0x0000002f262f7221 */ /* 0x000fe20000010000 */
[----:B------:R-:W-:Y:S01]  /*3e90*/  FADD.FTZ R49, R36, R49 ;  /* 0x0000003124317221 */ /* 0x000fe20000010000 */
[C---:B------:R-:W-:Y:S01]  /*3ea0*/  HMMA.16816.F32 R84, R128.reuse, R96, RZ ;  /* 0x000000608054723c */ /* 0x040fe200000018ff */
[----:B------:R-:W-:Y:S01]  /*3eb0*/  MUFU.EX2 R66, R66 ;  /* 0x0000004200427308 */ /* 0x000fe20000000800 */
[----:B--2---:R-:W-:Y:S01]  /*3ec0*/  FADD.FTZ R52, R174, R52 ;  /* 0x00000034ae347221 */ /* 0x004fe20000010000 */
[----:B------:R-:W-:Y:S01]  /*3ed0*/  FADD.FTZ R47, R2, R47 ;  /* 0x0000002f022f7221 */ /* 0x000fe20000010000 */
[----:B------:R-:W-:Y:S01]  /*3ee0*/  FADD.FTZ R49, R0, R49 ;  /* 0x0000003100317221 */ /* 0x000fe20000010000 */
[----:B------:R-:W-:Y:S01]  /*3ef0*/  ISETP.GE.AND P0, PT, R3, 0x2, PT ;  /* 0x000000020300780c */ /* 0x000fe20003f06270 */
[----:B------:R-:W-:Y:S01]  /*3f00*/  HMMA.16816.F32 R100, R128, R108, RZ ;  /* 0x0000006c8064723c */ /* 0x000fe200000018ff */
[----:B------:R-:W-:-:S02]  /*3f10*/  FADD.FTZ R52, R67, R52 ;  /* 0x0000003443347221 */ /* 0x000fc40000010000 */
[----:B------:R-:W2:Y:S01]  /*3f20*/  MUFU.EX2 R173, R173 ;  /* 0x000000ad00ad7308 */ /* 0x000ea20000000800 */
[----:B---3--:R-:W-:Y:S01]  /*3f30*/  FADD.FTZ R55, R176, R55 ;  /* 0x00000037b0377221 */ /* 0x008fe20000010000 */
[----:B------:R-:W-:Y:S01]  /*3f40*/  FADD.FTZ R52, R65, R52 ;  /* 0x0000003441347221 */ /* 0x000fe20000010000 */
[C---:B------:R-:W-:Y:S05]  /*3f50*/  HMMA.16816.F32 R140, R128.reuse, R116, RZ ;  /* 0x00000074808c723c */ /* 0x040fea00000018ff */
[----:B------:R-:W3:Y:S01]  /*3f60*/  MUFU.EX2 R182, R182 ;  /* 0x000000b600b67308 */ /* 0x000ee20000000800 */
[C---:B------:R-:W-:Y:S06]  /*3f70*/  HMMA.16816.F32 R148, R128.reuse, R150, RZ ;  /* 0x000000968094723c */ /* 0x040fec00000018ff */
[----:B------:R-:W-:Y:S01]  /*3f80*/  HMMA.16816.F32 R80, R128, R82, RZ ;  /* 0x000000528050723c */ /* 0x000fe200000018ff */
[----:B------:R-:W4:Y:S01]  /*3f90*/  MUFU.EX2 R190, R190 ;  /* 0x000000be00be7308 */ /* 0x000f220000000800 */
[----:B--2---:R-:W-:-:S04]  /*3fa0*/  FADD.FTZ R55, R173, R55 ;  /* 0x00000037ad377221 */ /* 0x004fc80000010000 */
[C---:B------:R-:W-:Y:S01]  /*3fb0*/  HMMA.16816.F32 R96, R128.reuse, R98, RZ ;  /* 0x000000628060723c */ /* 0x040fe200000018ff */
[----:B------:R-:W-:Y:S02]  /*3fc0*/  FADD.FTZ R55, R66, R55 ;  /* 0x0000003742377221 */ /* 0x000fe40000010000 */
[----:B------:R-:W2:Y:S01]  /*3fd0*/  MUFU.EX2 R201, R201 ;  /* 0x000000c900c97308 */ /* 0x000ea20000000800 */
[----:B---3--:R-:W-:Y:S02]  /*3fe0*/  FADD.FTZ R47, R182, R47 ;  /* 0x0000002fb62f7221 */ /* 0x008fe40000010000 */
[C---:B------:R-:W-:Y:S05]  /*3ff0*/  HMMA.16816.F32 R108, R128.reuse, R110, RZ ;  /* 0x0000006e806c723c */ /* 0x040fea00000018ff */
[----:B------:R-:W3:Y:S01]  /*4000*/  MUFU.EX2 R204, R204 ;  /* 0x000000cc00cc7308 */ /* 0x000ee20000000800 */
[----:B------:R-:W-:Y:S01]  /*4010*/  HMMA.16816.F32 R116, R128, R118, RZ ;  /* 0x000000768074723c */ /* 0x000fe200000018ff */
[----:B----4-:R-:W-:-:S05]  /*4020*/  FADD.FTZ R47, R190, R47 ;  /* 0x0000002fbe2f7221 */ /* 0x010fca0000010000 */
[----:B------:R-:W-:Y:S01]  /*4030*/  HMMA.16816.F32 R112, R32, R12, R112 ;  /* 0x0000000c2070723c */ /* 0x000fe20000001870 */
[----:B------:R-:W4:Y:S01]  /*4040*/  MUFU.EX2 R195, R195 ;  /* 0x000000c300c37308 */ /* 0x000f220000000800 */
[----:B--2---:R-:W-:-:S04]  /*4050*/  FADD.FTZ R49, R201, R49 ;  /* 0x00000031c9317221 */ /* 0x004fc80000010000 */
[C---:B-1----:R-:W-:Y:S03]  /*4060*/  HMMA.16816.F32 R120, R32.reuse, R8, R120 ;  /* 0x000000082078723c */ /* 0x042fe60000001878 */
[----:B------:R-:W1:Y:S01]  /*4070*/  MUFU.EX2 R191, R191 ;  /* 0x000000bf00bf7308 */ /* 0x000e620000000800 */
[----:B---3--:R-:W-:Y:S02]  /*4080*/  FADD.FTZ R49, R204, R49 ;  /* 0x00000031cc317221 */ /* 0x008fe40000010000 */
[C---:B------:R-:W-:Y:S05]  /*4090*/  HMMA.16816.F32 R152, R32.reuse, R30, R152 ;  /* 0x0000001e2098723c */ /* 0x040fea0000001898 */
[----:B------:R-:W2:Y:S01]  /*40a0*/  MUFU.EX2 R206, R206 ;  /* 0x000000ce00ce7308 */ /* 0x000ea20000000800 */
[----:B------:R-:W-:Y:S01]  /*40b0*/  HMMA.16816.F32 R76, R32, R26, R76 ;  /* 0x0000001a204c723c */ /* 0x000fe2000000184c */
[----:B----4-:R-:W-:-:S05]  /*40c0*/  FADD.FTZ R47, R195, R47 ;  /* 0x0000002fc32f7221 */ /* 0x010fca0000010000 */
[----:B------:R-:W-:Y:S01]  /*40d0*/  HMMA.16816.F32 R92, R32, R22, R92 ;  /* 0x00000016205c723c */ /* 0x000fe2000000185c */
[----:B------:R-:W3:Y:S01]  /*40e0*/  MUFU.EX2 R205, R205 ;  /* 0x000000cd00cd7308 */ /* 0x000ee20000000800 */
[----:B-1----:R-:W-:-:S04]  /*40f0*/  FADD.FTZ R47, R191, R47 ;  /* 0x0000002fbf2f7221 */ /* 0x002fc80000010000 */
[C---:B------:R-:W-:Y:S03]  /*4100*/  HMMA.16816.F32 R144, R32.reuse, R18, R144 ;  /* 0x000000122090723c */ /* 0x040fe60000001890 */
[----:B------:R-:W-:Y:S01]  /*4110*/  MUFU.EX2 R194, R194 ;  /* 0x000000c200c27308 */ /* 0x000fe20000000800 */
[----:B--2---:R-:W-:Y:S02]  /*4120*/  FADD.FTZ R49, R206, R49 ;  /* 0x00000031ce317221 */ /* 0x004fe40000010000 */
[C---:B------:R-:W-:Y:S05]  /*4130*/  HMMA.16816.F32 R136, R32.reuse, R14, R136 ;  /* 0x0000000e2088723c */ /* 0x040fea0000001888 */
[----:B------:R-:W-:Y:S01]  /*4140*/  MUFU.EX2 R192, R192 ;  /* 0x000000c000c07308 */ /* 0x000fe20000000800 */
[----:B------:R-:W-:Y:S01]  /*4150*/  HMMA.16816.F32 R124, R32, R10, R124 ;  /* 0x0000000a207c723c */ /* 0x000fe2000000187c */
[----:B---3--:R-:W-:-:S05]  /*4160*/  FADD.FTZ R49, R205, R49 ;  /* 0x00000031cd317221 */ /* 0x008fca0000010000 */
[----:B------:R-:W-:Y:S01]  /*4170*/  HMMA.16816.F32 R128, R128, R6, RZ ;  /* 0x000000068080723c */ /* 0x000fe200000018ff */
[----:B------:R-:W-:Y:S01]  /*4180*/  LOP3.LUT R32, R4, 0xffff, RZ, 0xc0, !PT ;  /* 0x0000ffff04207812 */ /* 0x000fe200078ec0ff */
[----:B------:R-:W-:Y:S03]  /*4190*/  MUFU.EX2 R187, R187 ;  /* 0x000000bb00bb7308 */ /* 0x000fe60000000800 */
[----:B------:R-:W-:Y:S02]  /*41a0*/  SHF.R.U32.HI R32, RZ, 0x8, R32 ;  /* 0x00000008ff207819 */ /* 0x000fe40000011620 */
[----:B------:R-:W-:Y:S01]  /*41b0*/  LOP3.LUT R7, R5, UR5, R64, 0x96, !PT ;  /* 0x0000000505077c12 */ /* 0x000fe2000f8e9640 */
[----:B------:R-:W-:Y:S01]  /*41c0*/  FFMA.FTZ R64, R234, UR4, -R61 ;  /* 0x00000004ea407c23 */ /* 0x000fe2000801083d */
[--C-:B------:R-:W-:Y:S01]  /*41d0*/  SHF.R.U32.HI R5, RZ, 0x10, R4.reuse ;  /* 0x00000010ff057819 */ /* 0x100fe20000011604 */
[----:B------:R-:W-:Y:S01]  /*41e0*/  VIADD R234, R242, 0x1 ;  /* 0x00000001f2ea7836 */ /* 0x000fe20000000000 */
[----:B------:R-:W-:Y:S01]  /*41f0*/  LOP3.LUT R6, R4, 0xff, RZ, 0xc0, !PT ;  /* 0x000000ff04067812 */ /* 0x000fe200078ec0ff */
[----:B------:R-:W-:Y:S01]  /*4200*/  MUFU.EX2 R193, R193 ;  /* 0x000000c100c17308 */ /* 0x000fe20000000800 */
[----:B------:R-:W-:-:S02]  /*4210*/  SHF.R.U32.HI R4, RZ, 0x18, R4 ;  /* 0x00000018ff047819 */ /* 0x000fc40000011604 */
[----:B------:R-:W-:Y:S02]  /*4220*/  LOP3.LUT R5, R5, 0xff, RZ, 0xc0, !PT ;  /* 0x000000ff05057812 */ /* 0x000fe400078ec0ff */
[----:B------:R-:W-:Y:S02]  /*4230*/  SHF.R.U32.HI R33, RZ, 0x10, R7 ;  /* 0x00000010ff217819 */ /* 0x000fe40000011607 */
[----:B------:R-:W-:Y:S01]  /*4240*/  PRMT R4, R5, 0x5410, R4 ;  /* 0x0000541005047816 */ /* 0x000fe20000000004 */
[----:B------:R-:W1:Y:S01]  /*4250*/  MUFU.EX2 R64, R64 ;  /* 0x0000004000407308 */ /* 0x000e620000000800 */
[C---:B------:R-:W-:Y:S02]  /*4260*/  LOP3.LUT R5, R7.reuse, 0xffff, RZ, 0xc0, !PT ;  /* 0x0000ffff07057812 */ /* 0x040fe400078ec0ff */
[----:B------:R-:W-:Y:S02]  /*4270*/  PRMT R6, R6, 0x5410, R32 ;  /* 0x0000541006067816 */ /* 0x000fe40000000020 */
[----:B------:R-:W-:-:S02]  /*4280*/  LOP3.LUT R32, R7, 0xff, RZ, 0xc0, !PT ;  /* 0x000000ff07207812 */ /* 0x000fc400078ec0ff */
[----:B------:R-:W-:Y:S01]  /*4290*/  SHF.R.U32.HI R34, RZ, 0x8, R5 ;  /* 0x00000008ff227819 */ /* 0x000fe20000011605 */
[----:B------:R-:W2:Y:S01]  /*42a0*/  MUFU.EX2 R200, R200 ;  /* 0x000000c800c87308 */ /* 0x000ea20000000800 */
[----:B------:R-:W-:Y:S02]  /*42b0*/  SHF.R.U32.HI R7, RZ, 0x18, R7 ;  /* 0x00000018ff077819 */ /* 0x000fe40000011607 */
[----:B------:R-:W-:Y:S02]  /*42c0*/  LOP3.LUT R5, R33, 0xff, RZ, 0xc0, !PT ;  /* 0x000000ff21057812 */ /* 0x000fe400078ec0ff */
[--C-:B------:R-:W-:Y:S02]  /*42d0*/  HSET2.LE.AND R6, R6, R58.reuse, PT ;  /* 0x0000003a06067233 */ /* 0x100fe40003803000 */
[----:B------:R-:W-:Y:S01]  /*42e0*/  PRMT R5, R5, 0x5410, R7 ;  /* 0x0000541005057816 */ /* 0x000fe20000000007 */
[----:B------:R-:W3:Y:S01]  /*42f0*/  MUFU.EX2 R199, R199 ;  /* 0x000000c700c77308 */ /* 0x000ee20000000800 */
[----:B------:R-:W-:Y:S01]  /*4300*/  F2FP.F16.F32.PACK_AB R7, R65, R67 ;  /* 0x000000434107723e */ /* 0x000fe200000000ff */
[----:B-1----:R-:W-:Y:S01]  /*4310*/  FADD.FTZ R55, R64, R55 ;  /* 0x0000003740377221 */ /* 0x002fe20000010000 */
[----:B------:R-:W-:-:S02]  /*4320*/  HSET2.LE.AND R4, R4, R58, PT ;  /* 0x0000003a04047233 */ /* 0x000fc40003803000 */
[----:B------:R-:W-:Y:S01]  /*4330*/  LOP3.LUT R6, R6, R7, RZ, 0xc0, !PT ;  /* 0x0000000706067212 */ /* 0x000fe200078ec0ff */
[----:B------:R-:W-:Y:S01]  /*4340*/  FADD.FTZ R55, R187, R55 ;  /* 0x00000037bb377221 */ /* 0x000fe20000010000 */
[----:B------:R-:W-:Y:S01]  /*4350*/  PRMT R32, R32, 0x5410, R34 ;  /* 0x0000541020207816 */ /* 0x000fe20000000022 */
[----:B------:R-:W-:Y:S01]  /*4360*/  MUFU.EX2 R184, R184 ;  /* 0x000000b800b87308 */ /* 0x000fe20000000800 */
[----:B------:R-:W-:Y:S01]  /*4370*/  F2FP.F16.F32.PACK_AB R7, R64, R66 ;  /* 0x000000424007723e */ /* 0x000fe200000000ff */
[----:B------:R-:W-:Y:S01]  /*4380*/  FADD.FTZ R55, R193, R55 ;  /* 0x00000037c1377221 */ /* 0x000fe20000010000 */
[--C-:B------:R-:W-:Y:S01]  /*4390*/  HSET2.LE.AND R5, R5, R58.reuse, PT ;  /* 0x0000003a05057233 */ /* 0x100fe20003803000 */
[----:B--2---:R-:W-:Y:S01]  /*43a0*/  FADD.FTZ R47, R200, R47 ;  /* 0x0000002fc82f7221 */ /* 0x004fe20000010000 */
[----:B------:R-:W-:Y:S01]  /*43b0*/  LOP3.LUT R7, R4, R7, RZ, 0xc0, !PT ;  /* 0x0000000704077212 */ /* 0x000fe200078ec0ff */
[----:B------:R-:W-:Y:S01]  /*43c0*/  FADD.FTZ R55, R192, R55 ;  /* 0x00000037c0377221 */ /* 0x000fe20000010000 */
[----:B------:R-:W-:Y:S01]  /*43d0*/  HSET2.LE.AND R4, R32, R58, PT ;  /* 0x0000003a20047233 */ /* 0x000fe20003803000 */
[----:B------:R-:W1:Y:S01]  /*43e0*/  MUFU.EX2 R197, R197 ;  /* 0x000000c500c57308 */ /* 0x000e620000000800 */
[----:B------:R-:W-:Y:S01]  /*43f0*/  F2FP.F16.F32.PACK_AB R32, R174, R177 ;  /* 0x000000b1ae20723e */ /* 0x000fe200000000ff */
[----:B---3--:R-:W-:Y:S01]  /*4400*/  FADD.FTZ R47, R199, R47 ;  /* 0x0000002fc72f7221 */ /* 0x008fe20000010000 */
[----:B------:R-:W-:-:S02]  /*4410*/  LOP3.LUT R234, R249, UR33, R234, 0x96, !PT ;  /* 0x00000021f9ea7c12 */ /* 0x000fc4000f8e96ea */
[----:B------:R-:W-:Y:S02]  /*4420*/  LOP3.LUT R4, R4, R32, RZ, 0xc0, !PT ;  /* 0x0000002004047212 */ /* 0x000fe400078ec0ff */
[----:B------:R-:W-:Y:S01]  /*4430*/  F2FP.F16.F32.PACK_AB R32, R173, R176 ;  /* 0x000000b0ad20723e */ /* 0x000fe200000000ff */
[----:B------:R-:W-:Y:S01]  /*4440*/  IMAD.WIDE.U32 R234, R234, -0x326172a9, RZ ;  /* 0xcd9e8d57eaea7825 */ /* 0x000fe200078e00ff */
[----:B------:R-:W2:Y:S02]  /*4450*/  MUFU.EX2 R186, R186 ;  /* 0x000000ba00ba7308 */ /* 0x000ea40000000800 */
[----:B------:R-:W-:Y:S02]  /*4460*/  LOP3.LUT R5, R5, R32, RZ, 0xc0, !PT ;  /* 0x0000002005057212 */ /* 0x000fe400078ec0ff */
[C---:B------:R-:W-:Y:S02]  /*4470*/  LOP3.LUT R244, R235.reuse, UR27, R244, 0x96, !PT ;  /* 0x0000001bebf47c12 */ /* 0x040fe4000f8e96f4 */
[----:B------:R-:W-:-:S02]  /*4480*/  LOP3.LUT R212, R235, UR27, R212, 0x96, !PT ;  /* 0x0000001bebd47c12 */ /* 0x000fc4000f8e96d4 */
[----:B------:R-:W3:Y:S01]  /*4490*/  MUFU.EX2 R185, R185 ;  /* 0x000000b900b97308 */ /* 0x000ee20000000800 */
[----:B------:R-:W-:Y:S01]  /*44a0*/  HMMA.16816.F32 R68, R4, R24, R68 ;  /* 0x000000180444723c */ /* 0x000fe20000001844 */
[----:B------:R-:W-:-:S04]  /*44b0*/  IMAD.WIDE.U32 R244, R244, -0x2daee0ad, RZ ;  /* 0xd2511f53f4f47825 */ /* 0x000fc800078e00ff */
[----:B-1----:R-:W-:Y:S01]  /*44c0*/  FADD.FTZ R47, R197, R47 ;  /* 0x0000002fc52f7221 */ /* 0x002fe20000010000 */
[----:B------:R-:W-:Y:S01]  /*44d0*/  IMAD.WIDE.U32 R212, R212, -0x2daee0ad, RZ ;  /* 0xd2511f53d4d47825 */ /* 0x000fe200078e00ff */
[C---:B------:R-:W-:Y:S01]  /*44e0*/  HMMA.16816.F32 R84, R4.reuse, R20, R84 ;  /* 0x000000140454723c */ /* 0x040fe20000001854 */
[----:B------:R-:W-:Y:S01]  /*44f0*/  LOP3.LUT R24, R237, UR25, R234, 0x96, !PT ;  /* 0x00000019ed187c12 */ /* 0x000fe2000f8e96ea */
[----:B------:R-:W-:Y:S01]  /*4500*/  MUFU.EX2 R178, R178 ;  /* 0x000000b200b27308 */ /* 0x000fe20000000800 */
[----:B------:R-:W-:Y:S01]  /*4510*/  LOP3.LUT R240, R245, UR24, R240, 0x96, !PT ;  /* 0x00000018f5f07c12 */ /* 0x000fe2000f8e96f0 */
[----:B--2---:R-:W-:Y:S01]  /*4520*/  FADD.FTZ R49, R186, R49 ;  /* 0x00000031ba317221 */ /* 0x004fe20000010000 */
[----:B------:R-:W-:Y:S01]  /*4530*/  LOP3.LUT R234, R209, UR25, R234, 0x96, !PT ;  /* 0x00000019d1ea7c12 */ /* 0x000fe2000f8e96ea */
[----:B------:R-:W-:Y:S01]  /*4540*/  HMMA.16816.F32 R132, R4, R8, R132 ;  /* 0x000000080484723c */ /* 0x000fe20000001884 */
[----:B------:R-:W-:Y:S01]  /*4550*/  IMAD.WIDE.U32 R20, R24, -0x2daee0ad, RZ ;  /* 0xd2511f5318147825 */ /* 0x000fe200078e00ff */
[----:B------:R-:W-:-:S02]  /*4560*/  LOP3.LUT R210, R213, UR24, R210, 0x96, !PT ;  /* 0x00000018d5d27c12 */ /* 0x000fc4000f8e96d2 */
[----:B------:R-:W-:Y:S01]  /*4570*/  MUFU.EX2 R180, R180 ;  /* 0x000000b400b47308 */ /* 0x000fe20000000800 */
[----:B------:R-:W-:Y:S01]  /*4580*/  IMAD.WIDE.U32 R240, R240, -0x326172a9, RZ ;  /* 0xcd9e8d57f0f07825 */ /* 0x000fe200078e00ff */
[----:B------:R-:W-:Y:S01]  /*4590*/  LOP3.LUT R32, R21, UR22, R244, 0x96, !PT ;  /* 0x0000001615207c12 */ /* 0x000fe2000f8e96f4 */
[C---:B------:R-:W-:Y:S02]  /*45a0*/  HMMA.16816.F32 R100, R4.reuse, R16, R100 ;  /* 0x000000100464723c */ /* 0x040fe40000001864 */
[----:B---3--:R-:W-:Y:S01]  /*45b0*/  FADD.FTZ R49, R185, R49 ;  /* 0x00000031b9317221 */ /* 0x008fe20000010000 */
[----:B------:R-:W-:Y:S01]  /*45c0*/  IMAD.WIDE.U32 R234, R234, -0x2daee0ad, RZ ;  /* 0xd2511f53eaea7825 */ /* 0x000fe200078e00ff */
[----:B------:R-:W-:Y:S01]  /*45d0*/  LOP3.LUT R236, R241, UR23, R236, 0x96, !PT ;  /* 0x00000017f1ec7c12 */ /* 0x000fe2000f8e96ec */
[----:B------:R-:W-:Y:S02]  /*45e0*/  MUFU.EX2 R179, R179 ;  /* 0x000000b300b37308 */ /* 0x000fe40000000800 */
[----:B------:R-:W-:Y:S01]  /*45f0*/  IMAD.WIDE.U32 R32, R32, -0x326172a9, RZ ;  /* 0xcd9e8d5720207825 */ /* 0x000fe200078e00ff */
[----:B------:R-:W-:Y:S01]  /*4600*/  HMMA.16816.F32 R140, R4, R12, R140 ;  /* 0x0000000c048c723c */ /* 0x000fe2000000188c */
[----:B------:R-:W-:-:S02]  /*4610*/  LOP3.LUT R212, R235, UR22, R212, 0x96, !PT ;  /* 0x00000016ebd47c12 */ /* 0x000fc4000f8e96d4 */
[----:B------:R-:W-:Y:S01]  /*4620*/  FFMA.FTZ R235, R196, UR4, -R198 ;  /* 0x00000004c4eb7c23 */ /* 0x000fe200080108c6 */
[----:B------:R-:W-:Y:S01]  /*4630*/  IMAD.WIDE.U32 R236, R236, -0x2daee0ad, RZ ;  /* 0xd2511f53ecec7825 */ /* 0x000fe200078e00ff */
[----:B------:R-:W-:-:S03]  /*4640*/  LOP3.LUT R34, R33, UR21, R240, 0x96, !PT ;  /* 0x0000001521227c12 */ /* 0x000fc6000f8e96f0 */
[----:B------:R-:W-:Y:S01]  /*4650*/  FADD.FTZ R49, R184, R49 ;  /* 0x00000031b8317221 */ /* 0x000fe20000010000 */
[C---:B------:R-:W-:Y:S01]  /*4660*/  HMMA.16816.F32 R160, R4.reuse, R28, R160 ;  /* 0x0000001c04a0723c */ /* 0x040fe200000018a0 */
[----:B------:R-:W-:Y:S01]  /*4670*/  IMAD.WIDE.U32 R210, R210, -0x326172a9, RZ ;  /* 0xcd9e8d57d2d27825 */ /* 0x000fe200078e00ff */
[----:B------:R-:W-:Y:S01]  /*4680*/  LOP3.LUT R214, R237, UR20, R20, 0x96, !PT ;  /* 0x00000014edd67c12 */ /* 0x000fe2000f8e9614 */
[----:B------:R-:W-:Y:S02]  /*4690*/  MUFU.EX2 R235, R235 ;  /* 0x000000eb00eb7308 */ /* 0x000fe40000000800 */
[----:B------:R-:W-:Y:S01]  /*46a0*/  IMAD.WIDE.U32 R34, R34, -0x2daee0ad, RZ ;  /* 0xd2511f5322227825 */ /* 0x000fe200078e00ff */
[C---:B------:R-:W-:Y:S01]  /*46b0*/  HMMA.16816.F32 R148, R4.reuse, R30, R148 ;  /* 0x0000001e0494723c */ /* 0x040fe20000001894 */
[----:B------:R-:W1:Y:S01]  /*46c0*/  LDSM.16.MT88.4 R28, [R217+0x9800] ;  /* 0x00980000d91c783b */ /* 0x000e620000004200 */
[----:B------:R-:W-:Y:S01]  /*46d0*/  LOP3.LUT R208, R211, UR23, R208, 0x96, !PT ;  /* 0x00000017d3d07c12 */ /* 0x000fe2000f8e96d0 */
[----:B------:R-:W-:Y:S01]  /*46e0*/  IMAD.WIDE.U32 R214, R214, -0x326172a9, RZ ;  /* 0xcd9e8d57d6d67825 */ /* 0x000fe200078e00ff */
[----:B------:R-:W-:Y:S01]  /*46f0*/  LOP3.LUT R8, R35, UR18, R236, 0x96, !PT ;  /* 0x0000001223087c12 */ /* 0x000fe2000f8e96ec */
[----:B------:R-:W-:Y:S01]  /*4700*/  MUFU.EX2 R63, R63 ;  /* 0x0000003f003f7308 */ /* 0x000fe20000000800 */
[----:B------:R-:W-:Y:S01]  /*4710*/  HMMA.16816.F32 R80, R4, R26, R80 ;  /* 0x0000001a0450723c */ /* 0x000fe20000001850 */
[----:B------:R-:W2:Y:S01]  /*4720*/  LDSM.16.MT88.4 R24, [R216+0x9800] ;  /* 0x00980000d818783b */ /* 0x000ea20000004200 */
[----:B------:R-:W-:Y:S01]  /*4730*/  IMAD.WIDE.U32 R212, R212, -0x326172a9, RZ ;  /* 0xcd9e8d57d4d47825 */ /* 0x000fe200078e00ff */
[----:B------:R-:W-:-:S03]  /*4740*/  LOP3.LUT R32, R215, UR19, R32, 0x96, !PT ;  /* 0x00000013d7207c12 */ /* 0x000fc6000f8e9620 */
[----:B------:R-:W-:Y:S01]  /*4750*/  IMAD.WIDE.U32 R16, R8, -0x326172a9, RZ ;  /* 0xcd9e8d5708107825 */ /* 0x000fe200078e00ff */
[----:B------:R-:W-:Y:S01]  /*4760*/  HMMA.16816.F32 R96, R4, R22, R96 ;  /* 0x000000160460723c */ /* 0x000fe20000001860 */
[----:B------:R-:W3:Y:S01]  /*4770*/  LDSM.16.MT88.4 R20, [R217+0xa800] ;  /* 0x00a80000d914783b */ /* 0x000ee20000004200 */
[----:B------:R-:W-:Y:S01]  /*4780*/  LOP3.LUT R210, R213, UR21, R210, 0x96, !PT ;  /* 0x00000015d5d27c12 */ /* 0x000fe2000f8e96d2 */
[----:B------:R-:W-:Y:S01]  /*4790*/  IMAD.WIDE.U32 R240, R208, -0x2daee0ad, RZ ;  /* 0xd2511f53d0f07825 */ /* 0x000fe200078e00ff */
[----:B------:R-:W-:-:S03]  /*47a0*/  LOP3.LUT R8, R16, 0xffff, RZ, 0xc0, !PT ;  /* 0x0000ffff10087812 */ /* 0x000fc600078ec0ff */
[----:B------:R-:W-:Y:S01]  /*47b0*/  FFMA.FTZ R208, R188, UR4, -R175 ;  /* 0x00000004bcd07c23 */ /* 0x000fe200080108af */
[----:B------:R-:W-:Y:S01]  /*47c0*/  LOP3.LUT R33, R16, 0xff, RZ, 0xc0, !PT ;  /* 0x000000ff10217812 */ /* 0x000fe200078ec0ff */
[----:B------:R-:W-:Y:S01]  /*47d0*/  HMMA.16816.F32 R108, R4, R18, R108 ;  /* 0x00000012046c723c */ /* 0x000fe2000000186c */
[----:B------:R-:W-:Y:S01]  /*47e0*/  SHF.R.U32.HI R12, RZ, 0x8, R8 ;  /* 0x00000008ff0c7819 */ /* 0x000fe20000011608 */
[----:B------:R-:W-:Y:S01]  /*47f0*/  IMAD.WIDE.U32 R210, R210, -0x2daee0ad, RZ ;  /* 0xd2511f53d2d27825 */ /* 0x000fe200078e00ff */
[----:B------:R-:W-:-:S03]  /*4800*/  LOP3.LUT R8, R17, UR28, R214, 0x96, !PT ;  /* 0x0000001c11087c12 */ /* 0x000fc6000f8e96d6 */
[----:B------:R-:W-:Y:S01]  /*4810*/  FFMA.FTZ R188, R203, UR4, -R175 ;  /* 0x00000004cbbc7c23 */ /* 0x000fe200080108af */
[--C-:B------:R-:W-:Y:S01]  /*4820*/  SHF.R.U32.HI R9, RZ, 0x10, R16.reuse ;  /* 0x00000010ff097819 */ /* 0x100fe20000011610 */
[C---:B------:R-:W-:Y:S01]  /*4830*/  HMMA.16816.F32 R116, R4.reuse, R14, R116 ;  /* 0x0000000e0474723c */ /* 0x040fe20000001874 */
[----:B------:R-:W-:Y:S01]  /*4840*/  SHF.R.U32.HI R35, RZ, 0x18, R16 ;  /* 0x00000018ff237819 */ /* 0x000fe20000011610 */
[----:B------:R-:W4:Y:S01]  /*4850*/  MUFU.EX2 R208, R208 ;  /* 0x000000d000d07308 */ /* 0x000f220000000800 */
[C---:B------:R-:W-:Y:S02]  /*4860*/  LOP3.LUT R16, R8.reuse, 0xffff, RZ, 0xc0, !PT ;  /* 0x0000ffff08107812 */ /* 0x040fe400078ec0ff */
[----:B------:R-:W-:Y:S01]  /*4870*/  PRMT R33, R33, 0x5410, R12 ;  /* 0x0000541021217816 */ /* 0x000fe2000000000c */
[----:B------:R-:W-:Y:S01]  /*4880*/  HMMA.16816.F32 R128, R4, R10, R128 ;  /* 0x0000000a0480723c */ /* 0x000fe20000001880 */
[----:B------:R-:W-:Y:S02]  /*4890*/  LOP3.LUT R13, R9, 0xff, RZ, 0xc0, !PT ;  /* 0x000000ff090d7812 */ /* 0x000fe400078ec0ff */
[----:B------:R-:W-:Y:S01]  /*48a0*/  LOP3.LUT R12, R8, 0xff, RZ, 0xc0, !PT ;  /* 0x000000ff080c7812 */ /* 0x000fe200078ec0ff */
[----:B------:R-:W-:Y:S01]  /*48b0*/  MUFU.EX2 R188, R188 ;  /* 0x000000bc00bc7308 */ /* 0x000fe20000000800 */
[----:B------:R-:W-:-:S02]  /*48c0*/  SHF.R.U32.HI R17, RZ, 0x10, R8 ;  /* 0x00000010ff117819 */ /* 0x000fc40000011608 */
[----:B------:R-:W-:Y:S02]  /*48d0*/  SHF.R.U32.HI R9, RZ, 0x8, R16 ;  /* 0x00000008ff097819 */ /* 0x000fe40000011610 */
[----:B------:R-:W-:Y:S02]  /*48e0*/  SHF.R.U32.HI R207, RZ, 0x18, R8 ;  /* 0x00000018ffcf7819 */ /* 0x000fe40000011608 */
[----:B------:R-:W-:Y:S01]  /*48f0*/  LOP3.LUT R8, R17, 0xff, RZ, 0xc0, !PT ;  /* 0x000000ff11087812 */ /* 0x000fe200078ec0ff */
[----:B------:R-:W-:Y:S01]  /*4900*/  MUFU.EX2 R62, R62 ;  /* 0x0000003e003e7308 */ /* 0x000fe20000000800 */
[----:B------:R-:W-:Y:S01]  /*4910*/  PRMT R9, R12, 0x5410, R9 ;  /* 0x000054100c097816 */ /* 0x000fe20000000009 */
[----:B------:R-:W5:Y:S01]  /*4920*/  LDSM.16.MT88.4 R16, [R216+0xa800] ;  /* 0x00a80000d810783b */ /* 0x000f620000004200 */
[----:B------:R-:W-:Y:S01]  /*4930*/  PRMT R35, R13, 0x5410, R35 ;  /* 0x000054100d237816 */ /* 0x000fe20000000023 */
[----:B----4-:R-:W-:Y:S01]  /*4940*/  FADD.FTZ R52, R208, R52 ;  /* 0x00000034d0347221 */ /* 0x010fe20000010000 */
[----:B------:R-:W-:Y:S01]  /*4950*/  PRMT R207, R8, 0x5410, R207 ;  /* 0x0000541008cf7816 */ /* 0x000fe200000000cf */
[----:B------:R-:W4:Y:S01]  /*4960*/  LDSM.16.MT88.4 R12, [R217+0xb800] ;  /* 0x00b80000d90c783b */ /* 0x000f220000004200 */
[----:B------:R-:W-:-:S02]  /*4970*/  HSET2.LE.AND R4, R9, R58, PT ;  /* 0x0000003a09047233 */ /* 0x000fc40003803000 */
[----:B------:R-:W-:Y:S01]  /*4980*/  F2FP.F16.F32.PACK_AB R5, R190, R182 ;  /* 0x000000b6be05723e */ /* 0x000fe200000000ff */
[----:B------:R-:W4:Y:S01]  /*4990*/  LDSM.16.MT88.4 R8, [R216+0xb800] ;  /* 0x00b80000d808783b */ /* 0x000f220000004200 */
[----:B------:R-:W-:Y:S02]  /*49a0*/  F2FP.F16.F32.PACK_AB R6, R204, R201 ;  /* 0x000000c9cc06723e */ /* 0x000fe400000000ff */
[----:B------:R-:W-:Y:S02]  /*49b0*/  LOP3.LUT R4, R4, R5, RZ, 0xc0, !PT ;  /* 0x0000000504047212 */ /* 0x000fe400078ec0ff */
[----:B------:R-:W-:Y:S01]  /*49c0*/  HSET2.LE.AND R5, R207, R58, PT ;  /* 0x0000003acf057233 */ /* 0x000fe20003803000 */
[----:B------:R-:W-:Y:S01]  /*49d0*/  FFMA.FTZ R207, R189, UR4, -R175 ;  /* 0x00000004bdcf7c23 */ /* 0x000fe200080108af */
[----:B------:R-:W-:Y:S01]  /*49e0*/  F2FP.F16.F32.PACK_AB R7, R191, R195 ;  /* 0x000000c3bf07723e */ /* 0x000fe200000000ff */
[----:B------:R-:W-:Y:S01]  /*49f0*/  FFMA.FTZ R189, R202, UR4, -R61 ;  /* 0x00000004cabd7c23 */ /* 0x000fe2000801083d */
[----:B------:R-:W-:-:S02]  /*4a00*/  LOP3.LUT R236, R211, UR18, R240, 0x96, !PT ;  /* 0x00000012d3ec7c12 */ /* 0x000fc4000f8e96f0 */
[----:B------:R-:W-:Y:S01]  /*4a10*/  LOP3.LUT R5, R5, R6, RZ, 0xc0, !PT ;  /* 0x0000000605057212 */ /* 0x000fe200078ec0ff */
[----:B------:R-:W1:Y:S01]  /*4a20*/  MUFU.EX2 R207, R207 ;  /* 0x000000cf00cf7308 */ /* 0x000e620000000800 */
[--C-:B------:R-:W-:Y:S01]  /*4a30*/  HSET2.LE.AND R6, R33, R58.reuse, PT ;  /* 0x0000003a21067233 */ /* 0x100fe20003803000 */
[----:B------:R-:W-:Y:S01]  /*4a40*/  IMAD.WIDE.U32 R236, R236, -0x326172a9, RZ ;  /* 0xcd9e8d57ecec7825 */ /* 0x000fe200078e00ff */
[----:B------:R-:W-:Y:S02]  /*4a50*/  F2FP.F16.F32.PACK_AB R33, R205, R206 ;  /* 0x000000cecd21723e */ /* 0x000fe400000000ff */
[----:B------:R-:W-:Y:S01]  /*4a60*/  LOP3.LUT R240, R241, UR20, R234, 0x96, !PT ;  /* 0x00000014f1f07c12 */ /* 0x000fe2000f8e96ea */
[----:B------:R-:W-:Y:S01]  /*4a70*/  FFMA.FTZ R234, R181, UR4, -R183 ;  /* 0x00000004b5ea7c23 */ /* 0x000fe200080108b7 */
[----:B------:R-:W-:Y:S01]  /*4a80*/  LOP3.LUT R6, R6, R7, RZ, 0xc0, !PT ;  /* 0x0000000706067212 */ /* 0x000fe200078ec0ff */
[----:B------:R-:W2:Y:S01]  /*4a90*/  MUFU.EX2 R189, R189 ;  /* 0x000000bd00bd7308 */ /* 0x000ea20000000800 */
[----:B------:R-:W-:Y:S01]  /*4aa0*/  HSET2.LE.AND R7, R35, R58, PT ;  /* 0x0000003a23077233 */ /* 0x000fe20003803000 */
[----:B------:R-:W-:-:S04]  /*4ab0*/  IMAD.WIDE.U32 R240, R240, -0x326172a9, RZ ;  /* 0xcd9e8d57f0f07825 */ /* 0x000fc800078e00ff */
[----:B------:R-:W-:Y:S02]  /*4ac0*/  LOP3.LUT R7, R7, R33, RZ, 0xc0, !PT ;  /* 0x0000002107077212 */ /* 0x000fe400078ec0ff */
[----:B------:R-:W-:Y:S01]  /*4ad0*/  MUFU.EX2 R234, R234 ;  /* 0x000000ea00ea7308 */ /* 0x000fe20000000800 */
[----:B------:R-:W-:Y:S01]  /*4ae0*/  LOP3.LUT R202, R241, UR19, R212, 0x96, !PT ;  /* 0x00000013f1ca7c12 */ /* 0x000fe2000f8e96d4 */
[----:B-1----:R-:W-:-:S03]  /*4af0*/  FADD.FTZ R52, R207, R52 ;  /* 0x00000034cf347221 */ /* 0x002fc60000010000 */
[----:B------:R-:W-:Y:S01]  /*4b00*/  HMMA.16816.F32 R156, R4, R28, R156 ;  /* 0x0000001c049c723c */ /* 0x000fe2000000189c */
[----:B------:R-:W-:-:S04]  /*4b10*/  IMAD.WIDE.U32 R202, R202, -0x2daee0ad, RZ ;  /* 0xd2511f53caca7825 */ /* 0x000fc800078e00ff */
[----:B------:R-:W-:Y:S01]  /*4b20*/  FADD.FTZ R52, R194, R52 ;  /* 0x00000034c2347221 */ /* 0x000fe20000010000 */
[----:B--2---:R-:W-:Y:S01]  /*4b30*/  FADD.FTZ R55, R189, R55 ;  /* 0x00000037bd377221 */ /* 0x004fe20000010000 */
[----:B------:R-:W-:Y:S01]  /*4b40*/  HMMA.16816.F32 R72, R4, R24, R72 ;  /* 0x000000180448723c */ /* 0x000fe20000001848 */
[----:B------:R-:W-:Y:S01]  /*4b50*/  LOP3.LUT R210, R203, UR5, R210, 0x96, !PT ;  /* 0x00000005cbd27c12 */ /* 0x000fe2000f8e96d2 */
[----:B------:R-:W-:Y:S01]  /*4b60*/  FADD.FTZ R52, R188, R52 ;  /* 0x00000034bc347221 */ /* 0x000fe20000010000 */
[----:B------:R-:W-:-:S03]  /*4b70*/  FADD.FTZ R55, R63, R55 ;  /* 0x000000373f377221 */ /* 0x000fc60000010000 */
[----:B---3--:R-:W-:Y:S01]  /*4b80*/  HMMA.16816.F32 R88, R4, R20, R88 ;  /* 0x000000140458723c */ /* 0x008fe20000001858 */
[----:B------:R-:W-:-:S04]  /*4b90*/  FADD.FTZ R52, R180, R52 ;  /* 0x00000034b4347221 */ /* 0x000fc80000010000 */
[----:B------:R-:W-:Y:S01]  /*4ba0*/  FADD.FTZ R52, R179, R52 ;  /* 0x00000034b3347221 */ /* 0x000fe20000010000 */
[----:B-----5:R-:W-:Y:S03]  /*4bb0*/  HMMA.16816.F32 R104, R4, R16, R104 ;  /* 0x000000100468723c */ /* 0x020fe60000001868 */
[----:B------:R-:W-:-:S03]  /*4bc0*/  FADD.FTZ R52, R178, R52 ;  /* 0x00000034b2347221 */ /* 0x000fc60000010000 */
[C---:B----4-:R-:W-:Y:S06]  /*4bd0*/  HMMA.16816.F32 R112, R4.reuse, R12, R112 ;  /* 0x0000000c0470723c */ /* 0x050fec0000001870 */
[C---:B------:R-:W-:Y:S06]  /*4be0*/  HMMA.16816.F32 R120, R4.reuse, R8, R120 ;  /* 0x000000080478723c */ /* 0x040fec0000001878 */
[C---:B------:R-:W-:Y:S06]  /*4bf0*/  HMMA.16816.F32 R152, R4.reuse, R30, R152 ;  /* 0x0000001e0498723c */ /* 0x040fec0000001898 */
[C---:B------:R-:W-:Y:S06]  /*4c00*/  HMMA.16816.F32 R76, R4.reuse, R26, R76 ;  /* 0x0000001a044c723c */ /* 0x040fec000000184c */
[C---:B------:R-:W-:Y:S06]  /*4c10*/  HMMA.16816.F32 R92, R4.reuse, R22, R92 ;  /* 0x00000016045c723c */ /* 0x040fec000000185c */
[C---:B------:R-:W-:Y:S06]  /*4c20*/  HMMA.16816.F32 R144, R4.reuse, R18, R144 ;  /* 0x000000120490723c */ /* 0x040fec0000001890 */
[C---:B------:R-:W-:Y:S06]  /*4c30*/  HMMA.16816.F32 R136, R4.reuse, R14, R136 ;  /* 0x0000000e0488723c */ /* 0x040fec0000001888 */
[----:B------:R-:W-:Y:S07]  /*4c40*/  HMMA.16816.F32 R124, R4, R10, R124 ;  /* 0x0000000a047c723c */ /* 0x000fee000000187c */
[----:B------:R-:W-:-:S02]  /*4c50*/  LOP3.LUT R4, R236, 0xffff, RZ, 0xc0, !PT ;  /* 0x0000ffffec047812 */ /* 0x000fc400078ec0ff */
[----:B------:R-:W-:Y:S02]  /*4c60*/  LOP3.LUT R6, R236, 0xff, RZ, 0xc0, !PT ;  /* 0x000000ffec067812 */ /* 0x000fe400078ec0ff */
[----:B------:R-:W-:Y:S02]  /*4c70*/  SHF.R.U32.HI R4, RZ, 0x8, R4 ;  /* 0x00000008ff047819 */ /* 0x000fe40000011604 */
[----:B------:R-:W-:Y:S02]  /*4c80*/  SHF.R.U32.HI R5, RZ, 0x18, R236 ;  /* 0x00000018ff057819 */ /* 0x000fe400000116ec */
[----:B------:R-:W-:Y:S02]  /*4c90*/  PRMT R6, R6, 0x5410, R4 ;  /* 0x0000541006067816 */ /* 0x000fe40000000004 */
[----:B------:R-:W-:Y:S01]  /*4ca0*/  SHF.R.U32.HI R4, RZ, 0x10, R236 ;  /* 0x00000010ff047819 */ /* 0x000fe200000116ec */
[----:B------:R-:W-:Y:S01]  /*4cb0*/  FFMA.FTZ R236, R59, UR4, -R61 ;  /* 0x000000043bec7c23 */ /* 0x000fe2000801083d */
[----:B------:R-:W-:Y:S01]  /*4cc0*/  LOP3.LUT R7, R237, UR28, R240, 0x96, !PT ;  /* 0x0000001ced077c12 */ /* 0x000fe2000f8e96f0 */
[----:B------:R-:W-:Y:S01]  /*4cd0*/  FFMA.FTZ R237, R172, UR4, -R175 ;  /* 0x00000004aced7c23 */ /* 0x000fe200080108af */
[----:B------:R-:W-:Y:S01]  /*4ce0*/  LOP3.LUT R4, R4, 0xff, RZ, 0xc0, !PT ;  /* 0x000000ff04047812 */ /* 0x000fe200078ec0ff */
[----:B------:R-:W-:Y:S01]  /*4cf0*/  FFMA.FTZ R59, R60, UR4, -R61 ;  /* 0x000000043c3b7c23 */ /* 0x000fe2000801083d */
[----:B------:R-:W-:Y:S01]  /*4d00*/  LOP3.LUT R35, R7, 0xffff, RZ, 0xc0, !PT ;  /* 0x0000ffff07237812 */ /* 0x000fe200078ec0ff */
[----:B------:R-:W-:Y:S01]  /*4d10*/  MUFU.EX2 R236, R236 ;  /* 0x000000ec00ec7308 */ /* 0x000fe20000000800 */
[----:B------:R-:W-:-:S02]  /*4d20*/  PRMT R4, R4, 0x5410, R5 ;  /* 0x0000541004047816 */ /* 0x000fc40000000005 */
[--C-:B------:R-:W-:Y:S02]  /*4d30*/  SHF.R.U32.HI R5, RZ, 0x10, R7.reuse ;  /* 0x00000010ff057819 */ /* 0x100fe40000011607 */
[----:B------:R-:W-:Y:S02]  /*4d40*/  LOP3.LUT R33, R7, 0xff, RZ, 0xc0, !PT ;  /* 0x000000ff07217812 */ /* 0x000fe400078ec0ff */
[----:B------:R-:W-:Y:S01]  /*4d50*/  SHF.R.U32.HI R7, RZ, 0x18, R7 ;  /* 0x00000018ff077819 */ /* 0x000fe20000011607 */
[----:B------:R-:W-:Y:S01]  /*4d60*/  MUFU.EX2 R237, R237 ;  /* 0x000000ed00ed7308 */ /* 0x000fe20000000800 */
[----:B------:R-:W-:Y:S02]  /*4d70*/  LOP3.LUT R5, R5, 0xff, RZ, 0xc0, !PT ;  /* 0x000000ff05057812 */ /* 0x000fe400078ec0ff */
[----:B------:R-:W-:Y:S02]  /*4d80*/  HSET2.LE.AND R6, R6, R58, PT ;  /* 0x0000003a06067233 */ /* 0x000fe40003803000 */
[----:B------:R-:W-:-:S02]  /*4d90*/  PRMT R5, R5, 0x5410, R7 ;  /* 0x0000541005057816 */ /* 0x000fc40000000007 */
[----:B------:R-:W-:Y:S01]  /*4da0*/  F2FP.F16.F32.PACK_AB R7, R188, R194 ;  /* 0x000000c2bc07723e */ /* 0x000fe200000000ff */
[----:B------:R-:W1:Y:S01]  /*4db0*/  MUFU.EX2 R59, R59 ;  /* 0x0000003b003b7308 */ /* 0x000e620000000800 */
[----:B------:R-:W-:Y:S02]  /*4dc0*/  SHF.R.U32.HI R35, RZ, 0x8, R35 ;  /* 0x00000008ff237819 */ /* 0x000fe40000011623 */
[----:B------:R-:W-:Y:S02]  /*4dd0*/  LOP3.LUT R6, R6, R7, RZ, 0xc0, !PT ;  /* 0x0000000706067212 */ /* 0x000fe400078ec0ff */
[----:B------:R-:W-:Y:S02]  /*4de0*/  HSET2.LE.AND R4, R4, R58, PT ;  /* 0x0000003a04047233 */ /* 0x000fe40003803000 */
[----:B------:R-:W-:Y:S02]  /*4df0*/  PRMT R33, R33, 0x5410, R35 ;  /* 0x0000541021217816 */ /* 0x000fe40000000023 */
[----:B------:R-:W-:-:S02]  /*4e00*/  F2FP.F16.F32.PACK_AB R7, R189, R192 ;  /* 0x000000c0bd07723e */ /* 0x000fc400000000ff */
[--C-:B------:R-:W-:Y:S02]  /*4e10*/  HSET2.LE.AND R5, R5, R58.reuse, PT ;  /* 0x0000003a05057233 */ /* 0x100fe40003803000 */
[----:B------:R-:W-:Y:S02]  /*4e20*/  LOP3.LUT R7, R4, R7, RZ, 0xc0, !PT ;  /* 0x0000000704077212 */ /* 0x000fe400078ec0ff */
[----:B------:R-:W-:Y:S02]  /*4e30*/  HSET2.LE.AND R4, R33, R58, PT ;  /* 0x0000003a21047233 */ /* 0x000fe40003803000 */
[----:B------:R-:W-:Y:S01]  /*4e40*/  F2FP.F16.F32.PACK_AB R33, R207, R208 ;  /* 0x000000d0cf21723e */ /* 0x000fe200000000ff */
[----:B-1----:R-:W-:Y:S01]  /*4e50*/  FADD.FTZ R55, R59, R55 ;  /* 0x000000373b377221 */ /* 0x002fe20000010000 */
[----:B------:R-:W-:Y:S02]  /*4e60*/  LOP3.LUT R61, R210, 0xffff, RZ, 0xc0, !PT ;  /* 0x0000ffffd23d7812 */ /* 0x000fe400078ec0ff */
[----:B------:R-:W-:Y:S01]  /*4e70*/  LOP3.LUT R4, R4, R33, RZ, 0xc0, !PT ;  /* 0x0000002104047212 */ /* 0x000fe200078ec0ff */
[----:B------:R-:W-:Y:S01]  /*4e80*/  FADD.FTZ R55, R62, R55 ;  /* 0x000000373e377221 */ /* 0x000fe20000010000 */
[----:B------:R-:W-:-:S02]  /*4e90*/  F2FP.F16.F32.PACK_AB R33, R193, R187 ;  /* 0x000000bbc121723e */ /* 0x000fc400000000ff */
[--C-:B------:R-:W-:Y:S02]  /*4ea0*/  SHF.R.U32.HI R172, RZ, 0x10, R210.reuse ;  /* 0x00000010ffac7819 */ /* 0x100fe400000116d2 */
[----:B------:R-:W-:Y:S01]  /*4eb0*/  LOP3.LUT R5, R5, R33, RZ, 0xc0, !PT ;  /* 0x0000002105057212 */ /* 0x000fe200078ec0ff */
[----:B------:R-:W-:Y:S01]  /*4ec0*/  IMAD.WIDE.U32 R32, R32, -0x2daee0ad, RZ ;  /* 0xd2511f5320207825 */ /* 0x000fe200078e00ff */
[----:B------:R-:W-:Y:S02]  /*4ed0*/  LOP3.LUT R60, R210, 0xff, RZ, 0xc0, !PT ;  /* 0x000000ffd23c7812 */ /* 0x000fe400078ec0ff */
[----:B------:R-:W-:Y:S02]  /*4ee0*/  SHF.R.U32.HI R210, RZ, 0x18, R210 ;  /* 0x00000018ffd27819 */ /* 0x000fe400000116d2 */
[----:B------:R-:W-:Y:S01]  /*4ef0*/  LOP3.LUT R34, R33, UR5, R34, 0x96, !PT ;  /* 0x0000000521227c12 */ /* 0x000fe2000f8e9622 */
[----:B------:R-:W-:Y:S01]  /*4f00*/  HMMA.16816.F32 R84, R4, R20, R84 ;  /* 0x000000140454723c */ /* 0x000fe20000001854 */
[----:B------:R-:W-:-:S02]  /*4f10*/  SHF.R.U32.HI R61, RZ, 0x8, R61 ;  /* 0x00000008ff3d7819 */ /* 0x000fc4000001163d */
[----:B------:R-:W-:Y:S02]  /*4f20*/  LOP3.LUT R172, R172, 0xff, RZ, 0xc0, !PT ;  /* 0x000000ffacac7812 */ /* 0x000fe400078ec0ff */
[----:B------:R-:W-:Y:S01]  /*4f30*/  PRMT R60, R60, 0x5410, R61 ;  /* 0x000054103c3c7816 */ /* 0x000fe2000000003d */
[C---:B------:R-:W-:Y:S01]  /*4f40*/  HMMA.16816.F32 R108, R4.reuse, R18, R108 ;  /* 0x00000012046c723c */ /* 0x040fe2000000186c */
[----:B------:R-:W-:Y:S02]  /*4f50*/  LOP3.LUT R20, R34, 0xffff, RZ, 0xc0, !PT ;  /* 0x0000ffff22147812 */ /* 0x000fe400078ec0ff */
[----:B------:R-:W-:Y:S02]  /*4f60*/  LOP3.LUT R21, R32, 0xffff, RZ, 0xc0, !PT ;  /* 0x0000ffff20157812 */ /* 0x000fe400078ec0ff */
[----:B------:R-:W-:Y:S01]  /*4f70*/  SHF.R.U32.HI R20, RZ, 0x8, R20 ;  /* 0x00000008ff147819 */ /* 0x000fe20000011614 */
[----:B------:R-:W-:Y:S01]  /*4f80*/  HMMA.16816.F32 R140, R4, R12, R140 ;  /* 0x0000000c048c723c */ /* 0x000fe2000000188c */
[----:B------:R-:W-:-:S02]  /*4f90*/  LOP3.LUT R19, R34, 0xff, RZ, 0xc0, !PT ;  /* 0x000000ff22137812 */ /* 0x000fc400078ec0ff */
[----:B------:R-:W-:Y:S02]  /*4fa0*/  SHF.R.U32.HI R18, RZ, 0x10, R32 ;  /* 0x00000010ff127819 */ /* 0x000fe40000011620 */
[----:B------:R-:W-:Y:S01]  /*4fb0*/  SHF.R.U32.HI R21, RZ, 0x8, R21 ;  /* 0x00000008ff157819 */ /* 0x000fe20000011615 */
[C---:B------:R-:W-:Y:S01]  /*4fc0*/  HMMA.16816.F32 R100, R4.reuse, R16, R100 ;  /* 0x000000100464723c */ /* 0x040fe20000001864 */
[----:B------:R-:W-:Y:S02]  /*4fd0*/  SHF.R.U32.HI R13, RZ, 0x10, R34 ;  /* 0x00000010ff0d7819 */ /* 0x000fe40000011622 */
[----:B------:R-:W-:Y:S02]  /*4fe0*/  PRMT R12, R19, 0x5410, R20 ;  /* 0x00005410130c7816 */ /* 0x000fe40000000014 */
[----:B------:R-:W-:Y:S01]  /*4ff0*/  SHF.R.U32.HI R34, RZ, 0x18, R34 ;  /* 0x00000018ff227819 */ /* 0x000fe20000011622 */
[----:B------:R-:W-:Y:S01]  /*5000*/  HMMA.16816.F32 R116, R4, R14, R116 ;  /* 0x0000000e0474723c */ /* 0x000fe20000001874 */
[----:B------:R-:W-:-:S02]  /*5010*/  LOP3.LUT R16, R32, 0xff, RZ, 0xc0, !PT ;  /* 0x000000ff20107812 */ /* 0x000fc400078ec0ff */
[----:B------:R-:W-:Y:S02]  /*5020*/  SHF.R.U32.HI R17, RZ, 0x18, R32 ;  /* 0x00000018ff117819 */ /* 0x000fe40000011620 */
[----:B------:R-:W-:Y:S01]  /*5030*/  LOP3.LUT R18, R18, 0xff, RZ, 0xc0, !PT ;  /* 0x000000ff12127812 */ /* 0x000fe200078ec0ff */
[C---:B------:R-:W-:Y:S01]  /*5040*/  HMMA.16816.F32 R132, R4.reuse, R8, R132 ;  /* 0x000000080484723c */ /* 0x040fe20000001884 */
[----:B------:R-:W-:Y:S02]  /*5050*/  LOP3.LUT R13, R13, 0xff, RZ, 0xc0, !PT ;  /* 0x000000ff0d0d7812 */ /* 0x000fe400078ec0ff */
[----:B------:R-:W-:Y:S02]  /*5060*/  HSET2.LE.AND R32, R12, R58, PT ;  /* 0x0000003a0c207233 */ /* 0x000fe40003803000 */
[----:B------:R-:W-:Y:S01]  /*5070*/  PRMT R16, R16, 0x5410, R21 ;  /* 0x0000541010107816 */ /* 0x000fe20000000015 */
[----:B------:R-:W-:Y:S01]  /*5080*/  HMMA.16816.F32 R160, R4, R28, R160 ;  /* 0x0000001c04a0723c */ /* 0x000fe200000018a0 */
[----:B------:R-:W-:-:S02]  /*5090*/  PRMT R17, R18, 0x5410, R17 ;  /* 0x0000541012117816 */ /* 0x000fc40000000011 */
[----:B------:R-:W-:Y:S02]  /*50a0*/  PRMT R12, R13, 0x5410, R34 ;  /* 0x000054100d0c7816 */ /* 0x000fe40000000022 */
[----:B------:R-:W-:Y:S01]  /*50b0*/  F2FP.F16.F32.PACK_AB R14, R199, R200 ;  /* 0x000000c8c70e723e */ /* 0x000fe200000000ff */
[C---:B------:R-:W-:Y:S01]  /*50c0*/  HMMA.16816.F32 R148, R4.reuse, R30, R148 ;  /* 0x0000001e0494723c */ /* 0x040fe20000001894 */
[--C-:B------:R-:W-:Y:S01]  /*50d0*/  HSET2.LE.AND R16, R16, R58.reuse, PT ;  /* 0x0000003a10107233 */ /* 0x100fe20003803000 */
[----:B------:R-:W1:Y:S01]  /*50e0*/  LDSM.16.MT88.4 R28, [R217+0x9c00] ;  /* 0x009c0000d91c783b */ /* 0x000e620000004200 */
[--C-:B------:R-:W-:Y:S02]  /*50f0*/  HSET2.LE.AND R35, R17, R58.reuse, PT ;  /* 0x0000003a11237233 */ /* 0x100fe40003803000 */
[----:B------:R-:W-:Y:S01]  /*5100*/  HSET2.LE.AND R12, R12, R58, PT ;  /* 0x0000003a0c0c7233 */ /* 0x000fe20003803000 */
[----:B------:R-:W-:Y:S01]  /*5110*/  HMMA.16816.F32 R68, R4, R24, R68 ;  /* 0x000000180444723c */ /* 0x000fe20000001844 */
[C---:B------:R-:W-:Y:S01]  /*5120*/  F2FP.F16.F32.PACK_AB R8, R234.reuse, R184 ;  /* 0x000000b8ea08723e */ /* 0x040fe200000000ff */
[----:B------:R-:W-:Y:S01]  /*5130*/  FADD.FTZ R234, R234, R49 ;  /* 0x00000031eaea7221 */ /* 0x000fe20000010000 */
[----:B------:R-:W-:-:S02]  /*5140*/  F2FP.F16.F32.PACK_AB R33, R185, R186 ;  /* 0x000000bab921723e */ /* 0x000fc400000000ff */
[C---:B------:R-:W-:Y:S01]  /*5150*/  F2FP.F16.F32.PACK_AB R34, R235.reuse, R197 ;  /* 0x000000c5eb22723e */ /* 0x040fe200000000ff */
[C---:B------:R-:W-:Y:S01]  /*5160*/  HMMA.16816.F32 R80, R4.reuse, R26, R80 ;  /* 0x0000001a0450723c */ /* 0x040fe20000001850 */
[----:B------:R-:W-:Y:S01]  /*5170*/  LOP3.LUT R32, R32, R14, RZ, 0xc0, !PT ;  /* 0x0000000e20207212 */ /* 0x000fe200078ec0ff */
[----:B------:R-:W2:Y:S01]  /*5180*/  LDSM.16.MT88.4 R24, [R216+0x9c00] ;  /* 0x009c0000d818783b */ /* 0x000ea20000004200 */
[----:B------:R-:W-:Y:S01]  /*5190*/  LOP3.LUT R33, R12, R33, RZ, 0xc0, !PT ;  /* 0x000000210c217212 */ /* 0x000fe200078ec0ff */
[----:B------:R-:W-:Y:S01]  /*51a0*/  FADD.FTZ R235, R235, R47 ;  /* 0x0000002febeb7221 */ /* 0x000fe20000010000 */
[----:B------:R-:W-:Y:S01]  /*51b0*/  LOP3.LUT R34, R16, R34, RZ, 0xc0, !PT ;  /* 0x0000002210227212 */ /* 0x000fe200078ec0ff */
[----:B------:R-:W-:Y:S01]  /*51c0*/  HMMA.16816.F32 R96, R4, R22, R96 ;  /* 0x000000160460723c */ /* 0x000fe20000001860 */
[----:B------:R-:W-:Y:S01]  /*51d0*/  LOP3.LUT R35, R35, R8, RZ, 0xc0, !PT ;  /* 0x0000000823237212 */ /* 0x000fe200078ec0ff */
[----:B------:R-:W3:Y:S01]  /*51e0*/  LDSM.16.MT88.4 R20, [R217+0xac00] ;  /* 0x00ac0000d914783b */ /* 0x000ee20000004200 */
[----:B------:R-:W-:-:S02]  /*51f0*/  PRMT R172, R172, 0x5410, R210 ;  /* 0x00005410acac7816 */ /* 0x000fc400000000d2 */
[----:B------:R-:W-:Y:S01]  /*5200*/  F2FP.F16.F32.PACK_AB R61, R179, R180 ;  /* 0x000000b4b33d723e */ /* 0x000fe200000000ff */
[----:B------:R-:W-:Y:S01]  /*5210*/  HMMA.16816.F32 R128, R4, R10, R128 ;  /* 0x0000000a0480723c */ /* 0x000fe20000001880 */
[----:B------:R-:W4:Y:S04]  /*5220*/  LDSM.16.MT88.4 R16, [R216+0xac00] ;  /* 0x00ac0000d810783b */ /* 0x000f280000004200 */
[----:B------:R-:W5:Y:S02]  /*5230*/  LDSM.16.MT88.4 R12, [R217+0xbc00] ;  /* 0x00bc0000d90c783b */ /* 0x000f640000004200 */
[----:B------:R-:W-:Y:S02]  /*5240*/  LOP3.LUT R7, R202, 0xffff, RZ, 0xc0, !PT ;  /* 0x0000ffffca077812 */ /* 0x000fe400078ec0ff */
[----:B------:R-:W5:Y:S01]  /*5250*/  LDSM.16.MT88.4 R8, [R216+0xbc00] ;  /* 0x00bc0000d808783b */ /* 0x000f620000004200 */
[----:B------:R-:W-:-:S02]  /*5260*/  SHF.R.U32.HI R6, RZ, 0x10, R202 ;  /* 0x00000010ff067819 */ /* 0x000fc400000116ca */
[----:B------:R-:W-:Y:S02]  /*5270*/  LOP3.LUT R4, R202, 0xff, RZ, 0xc0, !PT ;  /* 0x000000ffca047812 */ /* 0x000fe400078ec0ff */
[----:B------:R-:W-:Y:S02]  /*5280*/  SHF.R.U32.HI R5, RZ, 0x18, R202 ;  /* 0x00000018ff057819 */ /* 0x000fe400000116ca */
[----:B------:R-:W-:Y:S02]  /*5290*/  SHF.R.U32.HI R7, RZ, 0x8, R7 ;  /* 0x00000008ff077819 */ /* 0x000fe40000011607 */
[----:B------:R-:W-:Y:S01]  /*52a0*/  LOP3.LUT R6, R6, 0xff, RZ, 0xc0, !PT ;  /* 0x000000ff06067812 */ /* 0x000fe200078ec0ff */
[----:B-1----:R-:W-:Y:S01]  /*52b0*/  HMMA.16816.F32 R156, R32, R28, R156 ;  /* 0x0000001c209c723c */ /* 0x002fe2000000189c */
[----:B------:R-:W-:Y:S02]  /*52c0*/  PRMT R4, R4, 0x5410, R7 ;  /* 0x0000541004047816 */ /* 0x000fe40000000007 */
[----:B------:R-:W-:-:S03]  /*52d0*/  PRMT R5, R6, 0x5410, R5 ;  /* 0x0000541006057816 */ /* 0x000fc60000000005 */
[--C-:B------:R-:W-:Y:S01]  /*52e0*/  HSET2.LE.AND R6, R4, R58.reuse, PT ;  /* 0x0000003a04067233 */ /* 0x100fe20003803000 */
[C---:B------:R-:W-:Y:S01]  /*52f0*/  HMMA.16816.F32 R152, R32.reuse, R30, R152 ;  /* 0x0000001e2098723c */ /* 0x040fe20000001898 */
[--C-:B------:R-:W-:Y:S02]  /*5300*/  HSET2.LE.AND R7, R5, R58.reuse, PT ;  /* 0x0000003a05077233 */ /* 0x100fe40003803000 */
[--C-:B------:R-:W-:Y:S02]  /*5310*/  HSET2.LE.AND R4, R60, R58.reuse, PT ;  /* 0x0000003a3c047233 */ /* 0x100fe40003803000 */
[----:B------:R-:W-:Y:S01]  /*5320*/  HSET2.LE.AND R5, R172, R58, PT ;  /* 0x0000003aac057233 */ /* 0x000fe20003803000 */
[C---:B--2---:R-:W-:Y:S01]  /*5330*/  HMMA.16816.F32 R72, R32.reuse, R24, R72 ;  /* 0x000000182048723c */ /* 0x044fe20000001848 */
[C---:B------:R-:W-:Y:S01]  /*5340*/  F2FP.F16.F32.PACK_AB R58, R237.reuse, R178 ;  /* 0x000000b2ed3a723e */ /* 0x040fe200000000ff */
[----:B------:R-:W-:Y:S01]  /*5350*/  FADD.FTZ R237, R237, R52 ;  /* 0x00000034eded7221 */ /* 0x000fe20000010000 */
[C---:B------:R-:W-:Y:S01]  /*5360*/  F2FP.F16.F32.PACK_AB R60, R236.reuse, R62 ;  /* 0x0000003eec3c723e */ /* 0x040fe200000000ff */
[----:B------:R-:W-:Y:S01]  /*5370*/  FADD.FTZ R236, R236, R55 ;  /* 0x00000037ecec7221 */ /* 0x000fe20000010000 */
[----:B------:R-:W-:Y:S01]  /*5380*/  LOP3.LUT R6, R6, R58, RZ, 0xc0, !PT ;  /* 0x0000003a06067212 */ /* 0x000fe200078ec0ff */
[----:B------:R-:W-:Y:S01]  /*5390*/  HMMA.16816.F32 R76, R32, R26, R76 ;  /* 0x0000001a204c723c */ /* 0x000fe2000000184c */
[----:B------:R-:W-:-:S02]  /*53a0*/  F2FP.F16.F32.PACK_AB R58, R59, R63 ;  /* 0x0000003f3b3a723e */ /* 0x000fc400000000ff */
[----:B------:R-:W-:Y:S02]  /*53b0*/  LOP3.LUT R7, R7, R60, RZ, 0xc0, !PT ;  /* 0x0000003c07077212 */ /* 0x000fe400078ec0ff */
[----:B------:R-:W-:Y:S01]  /*53c0*/  LOP3.LUT R4, R4, R61, RZ, 0xc0, !PT ;  /* 0x0000003d04047212 */ /* 0x000fe200078ec0ff */
[----:B---3--:R-:W-:Y:S01]  /*53d0*/  HMMA.16816.F32 R88, R32, R20, R88 ;  /* 0x000000142058723c */ /* 0x008fe20000001858 */
[----:B------:R-:W-:-:S05]  /*53e0*/  LOP3.LUT R5, R5, R58, RZ, 0xc0, !PT ;  /* 0x0000003a05057212 */ /* 0x000fca00078ec0ff */
        /* <DEDUP_REMOVED lines=24> */
[----:B------:R-:W-:-:S04]  /*5570*/  IMAD.WIDE.U32 R4, R230, UR10, RZ ;  /* 0x0000000ae6047c25 */ /* 0x000fc8000f8e00ff */
[----:B------:R-:W-:Y:S01]  /*5580*/  IMAD R0, R0, UR10, RZ ;  /* 0x0000000a00007c24 */ /* 0x000fe2000f8e02ff */
[----:B------:R-:W-:Y:S01]  /*5590*/  BAR.SYNC.DEFER_BLOCKING 0x0 ;  /* 0x0000000000007b1d */ /* 0x000fe20000010000 */
[----:B------:R-:W-:Y:S02]  /*55a0*/  LEA R2, P0, R4, R246, 0x6 ;  /* 0x000000f604027211 */ /* 0x000fe400078030ff */
[----:B------:R-:W-:Y:S02]  /*55b0*/  IMAD R0, R230, UR11, R0 ;  /* 0x0000000be6007c24 */ /* 0x000fe4000f8e0200 */
[----:B------:R-:W-:Y:S02]  /*55c0*/  LEA R6, P1, R2, UR6, 0x1 ;  /* 0x0000000602067c11 */ /* 0x000fe4000f8208ff */
[----:B------:R-:W-:-:S05]  /*55d0*/  IMAD.IADD R0, R5, 0x1, R0 ;  /* 0x0000000105007824 */ /* 0x000fca00078e0200 */
[----:B------:R-:W-:Y:S02]  /*55e0*/  LEA.HI.X R0, R4, R227, R0, 0x6, P0 ;  /* 0x000000e304007211 */ /* 0x000fe400000f3400 */
[----:B------:R-:W-:Y:S02]  /*55f0*/  IADD3 R4, P0, R6, UR17, RZ ;  /* 0x0000001106047c10 */ /* 0x000fe4000ff1e0ff */
[----:B------:R-:W-:Y:S01]  /*5600*/  LEA.HI.X R7, R2, UR7, R0, 0x1, P1 ;  /* 0x0000000702077c11 */ /* 0x000fe200088f0c00 */
[----:B------:R-:W-:Y:S01]  /*5610*/  VIADD R2, R3, 0xfffffffe ;  /* 0xfffffffe03027836 */ /* 0x000fe20000000000 */
[----:B------:R-:W1:Y:S02]  /*5620*/  S2R R0, SR_TID.X ;  /* 0x0000000000007919 */ /* 0x000e640000002100 */
        /* <DEDUP_REMOVED lines=10> */
[----:B------:R-:W-:Y:S01]  /*56d0*/  LDSM.16.M88.4 R200, [R221] ;  /* 0x00000000ddc8783b */ /* 0x000fe20000000200 */
[----:B-1----:R-:W-:-:S03]  /*56e0*/  IMAD.SHL.U32 R0, R0, 0x2, RZ ;  /* 0x0000000200007824 */ /* 0x002fc600078e00ff */
[----:B------:R-:W2:Y:S02]  /*56f0*/  LDSM.16.M88.4 R60, [R220] ;  /* 0x00000000dc3c783b */ /* 0x000ea40000000200 */
[----:B------:R-:W-:Y:S02]  /*5700*/  LOP3.LUT R0, R0, 0x6, RZ, 0xc0, !PT ;  /* 0x0000000600007812 */ /* 0x000fe400078ec0ff */
[----:B------:R-:W1:Y:S04]  /*5710*/  LDSM.16.M88.4 R20, [R221+0x1000] ;  /* 0x00100000dd14783b */ /* 0x000e680000000200 */
[----:B------:R-:W3:Y:S01]  /*5720*/  LDSM.16.M88.4 R44, [R220+0x400] ;  /* 0x00040000dc2c783b */ /* 0x000ee20000000200 */
[----:B------:R-:W-:-:S03]  /*5730*/  IMAD R0, R2, 0x40, R0 ;  /* 0x0000004002007824 */ /* 0x000fc600078e0200 */
[----:B------:R-:W4:Y:S01]  /*5740*/  LDSM.16.M88.4 R28, [R220+0x800] ;  /* 0x00080000dc1c783b */ /* 0x000f220000000200 */
[C---:B------:R-:W-:Y:S01]  /*5750*/  VIADD R2, R0.reuse, 0x1 ;  /* 0x0000000100027836 */ /* 0x040fe20000000000 */
[CC--:B------:R-:W-:Y:S02]  /*5760*/  ISETP.GE.AND P2, PT, R0.reuse, R239.reuse, PT ;  /* 0x000000ef0000720c */ /* 0x0c0fe40003f46270 */
[----:B------:R-:W5:Y:S01]  /*5770*/  LDSM.16.M88.4 R184, [R220+0xc00] ;  /* 0x000c0000dcb8783b */ /* 0x000f620000000200 */
[-C--:B------:R-:W-:Y:S02]  /*5780*/  ISETP.GE.AND P4, PT, R0, R238.reuse, PT ;  /* 0x000000ee0000720c */ /* 0x080fe40003f86270 */
[C---:B------:R-:W-:Y:S01]  /*5790*/  ISETP.GE.AND P6, PT, R2.reuse, R239, PT ;  /* 0x000000ef0200720c */ /* 0x040fe20003fc6270 */
[----:B------:R-:W-:Y:S01]  /*57a0*/  LDSM.16.M88.4 R180, [R218] ;  /* 0x00000000dab4783b */ /* 0x000fe20000000200 */
[C---:B------:R-:W-:Y:S02]  /*57b0*/  ISETP.GE.AND P5, PT, R2.reuse, R238, PT ;  /* 0x000000ee0200720c */ /* 0x040fe40003fa6270 */
[-C--:B------:R-:W-:Y:S01]  /*57c0*/  ISETP.GE.AND P3, PT, R2, R233.reuse, PT ;  /* 0x000000e90200720c */ /* 0x080fe20003f66270 */
[----:B------:R-:W5:Y:S01]  /*57d0*/  LDSM.16.M88.4 R208, [R219+0x1000] ;  /* 0x00100000dbd0783b */ /* 0x000f620000000200 */
[----:B------:R-:W-:-:S02]  /*57e0*/  ISETP.GE.AND P0, PT, R0, R233, PT ;  /* 0x000000e90000720c */ /* 0x000fc40003f06270 */
[----:B------:R-:W-:Y:S01]  /*57f0*/  ISETP.GE.AND P1, PT, R2, R231, PT ;  /* 0x000000e70200720c */ /* 0x000fe20003f26270 */
[----:B------:R-:W5:Y:S04]  /*5800*/  LDSM.16.M88.4 R176, [R218+0x400] ;  /* 0x00040000dab0783b */ /* 0x000f680000000200 */
[----:B------:R-:W5:Y:S04]  /*5810*/  LDSM.16.M88.4 R16, [R218+0x800] ;  /* 0x00080000da10783b */ /* 0x000f680000000200 */
[----:B------:R-:W5:Y:S04]  /*5820*/  LDSM.16.M88.4 R12, [R218+0xc00] ;  /* 0x000c0000da0c783b */ /* 0x000f680000000200 */
[----:B------:R-:W5:Y:S01]  /*5830*/  LDSM.16.M88.4 R8, [R219] ;  /* 0x00000000db08783b */ /* 0x000f620000000200 */
[-C--:B--2---:R-:W-:Y:S03]  /*5840*/  HMMA.16816.F32 R4, R200, R60.reuse, RZ ;  /* 0x0000003cc804723c */ /* 0x084fe600000018ff */
[----:B------:R-:W-:Y:S03]  /*5850*/  LDSM.16.M88.4 R212, [R221+0x3000] ;  /* 0x00300000ddd4783b */ /* 0x000fe60000000200 */
[C---:B-1----:R-:W-:Y:S01]  /*5860*/  HMMA.16816.F32 R172, R20.reuse, R60, RZ ;  /* 0x0000003c14ac723c */ /* 0x042fe200000018ff */
[----:B------:R-:W1:Y:S04]  /*5870*/  LDSM.16.M88.4 R196, [R220+0x1000] ;  /* 0x00100000dcc4783b */ /* 0x000e680000000200 */
[----:B------:R-:W2:Y:S01]  /*5880*/  LDSM.16.M88.4 R192, [R220+0x1400] ;  /* 0x00140000dcc0783b */ /* 0x000ea20000000200 */
[C---:B------:R-:W-:Y:S03]  /*5890*/  HMMA.16816.F32 R64, R20.reuse, R62, RZ ;  /* 0x0000003e1440723c */ /* 0x040fe600000018ff */
[----:B------:R-:W2:Y:S03]  /*58a0*/  LDSM.16.M88.4 R188, [R220+0x1800] ;  /* 0x00180000dcbc783b */ /* 0x000ea60000000200 */
[C---:B---3--:R-:W-:Y:S01]  /*58b0*/  HMMA.16816.F32 R52, R20.reuse, R44, RZ ;  /* 0x0000002c1434723c */ /* 0x048fe200000018ff */
[----:B------:R-:W0:Y:S05]  /*58c0*/  LDGDEPBAR ;  /* 0x00000000000079af */ /* 0x000e2a0000000000 */
[C---:B----4-:R-:W-:Y:S06]  /*58d0*/  HMMA.16816.F32 R36, R20.reuse, R28, RZ ;  /* 0x0000001c1424723c */ /* 0x050fec00000018ff */
[C---:B-----5:R-:W-:Y:S06]  /*58e0*/  HMMA.16816.F32 R24, R20.reuse, R184, RZ ;  /* 0x000000b81418723c */ /* 0x060fec00000018ff */
[C---:B------:R-:W-:Y:S06]  /*58f0*/  HMMA.16816.F32 R48, R20.reuse, R46, RZ ;  /* 0x0000002e1430723c */ /* 0x040fec00000018ff */
[----:B------:R-:W-:Y:S06]  /*5900*/  HMMA.16816.F32 R32, R20, R30, RZ ;  /* 0x0000001e1420723c */ /* 0x000fec00000018ff */
[----:B------:R-:W-:Y:S06]  /*5910*/  HMMA.16816.F32 R60, R200, R62, RZ ;  /* 0x0000003ec83c723c */ /* 0x000fec00000018ff */
[----:B------:R-:W-:Y:S06]  /*5920*/  HMMA.16816.F32 R20, R20, R186, RZ ;  /* 0x000000ba1414723c */ /* 0x000fec00000018ff */
[C---:B------:R-:W-:Y:S06]  /*5930*/  HMMA.16816.F32 R56, R200.reuse, R44, RZ ;  /* 0x0000002cc838723c */ /* 0x040fec00000018ff */
[C---:B------:R-:W-:Y:S06]  /*5940*/  HMMA.16816.F32 R40, R200.reuse, R28, RZ ;  /* 0x0000001cc828723c */ /* 0x040fec00000018ff */
[C---:B------:R-:W-:Y:S06]  /*5950*/  HMMA.16816.F32 R44, R200.reuse, R46, RZ ;  /* 0x0000002ec82c723c */ /* 0x040fec00000018ff */
[C---:B------:R-:W-:Y:S06]  /*5960*/  HMMA.16816.F32 R28, R200.reuse, R30, RZ ;  /* 0x0000001ec81c723c */ /* 0x040fec00000018ff */
[C---:B------:R-:W-:Y:S06]  /*5970*/  HMMA.16816.F32 R204, R200.reuse, R184, RZ ;  /* 0x000000b8c8cc723c */ /* 0x040fec00000018ff */
[----:B------:R-:W-:Y:S01]  /*5980*/  HMMA.16816.F32 R200, R200, R186, RZ ;  /* 0x000000bac8c8723c */ /* 0x000fe200000018ff */
[----:B------:R-:W3:Y:S05]  /*5990*/  LDSM.16.M88.4 R184, [R220+0x1c00] ;  /* 0x001c0000dcb8783b */ /* 0x000eea0000000200 */
        /* <DEDUP_REMOVED lines=12> */
[C---:B------:R-:W-:Y:S06]  /*5a60*/  HMMA.16816.F32 R56, R8.reuse, R176, R56 ;  /* 0x000000b00838723c */ /* 0x040fec0000001838 */
[C---:B------:R-:W-:Y:S06]  /*5a70*/  HMMA.16816.F32 R40, R8.reuse, R16, R40 ;  /* 0x000000100828723c */ /* 0x040fec0000001828 */
[C---:B------:R-:W-:Y:S01]  /*5a80*/  HMMA.16816.F32 R44, R8.reuse, R178, R44 ;  /* 0x000000b2082c723c */ /* 0x040fe2000000182c */
[----:B------:R-:W-:Y:S05]  /*5a90*/  LDSM.16.M88.4 R176, [R219+0x3000] ;  /* 0x00300000dbb0783b */ /* 0x000fea0000000200 */
[----:B------:R-:W-:Y:S01]  /*5aa0*/  HMMA.16816.F32 R28, R8, R18, R28 ;  /* 0x00000012081c723c */ /* 0x000fe2000000181c */
[----:B------:R-:W-:Y:S05]  /*5ab0*/  LDSM.16.M88.4 R16, [R218+0x1000] ;  /* 0x00100000da10783b */ /* 0x000fea0000000200 */
[C---:B-1----:R-:W-:Y:S06]  /*5ac0*/  HMMA.16816.F32 R172, R212.reuse, R196, R172 ;  /* 0x000000c4d4ac723c */ /* 0x042fec00000018ac */
[C---:B--2---:R-:W-:Y:S06]  /*5ad0*/  HMMA.16816.F32 R52, R212.reuse, R192, R52 ;  /* 0x000000c0d434723c */ /* 0x044fec0000001834 */
[C---:B------:R-:W-:Y:S06]  /*5ae0*/  HMMA.16816.F32 R36, R212.reuse, R188, R36 ;  /* 0x000000bcd424723c */ /* 0x040fec0000001824 */
[C---:B---3--:R-:W-:Y:S06]  /*5af0*/  HMMA.16816.F32 R24, R212.reuse, R184, R24 ;  /* 0x000000b8d418723c */ /* 0x048fec0000001818 */
[C---:B------:R-:W-:Y:S06]  /*5b00*/  HMMA.16816.F32 R64, R212.reuse, R198, R64 ;  /* 0x000000c6d440723c */ /* 0x040fec0000001840 */
[C---:B------:R-:W-:Y:S06]  /*5b10*/  HMMA.16816.F32 R48, R212.reuse, R194, R48 ;  /* 0x000000c2d430723c */ /* 0x040fec0000001830 */
[C---:B------:R-:W-:Y:S06]  /*5b20*/  HMMA.16816.F32 R32, R212.reuse, R190, R32 ;  /* 0x000000bed420723c */ /* 0x040fec0000001820 */
[----:B------:R-:W-:Y:S01]  /*5b30*/  HMMA.16816.F32 R20, R212, R186, R20 ;  /* 0x000000bad414723c */ /* 0x000fe20000001814 */
[----:B------:R-:W1:Y:S05]  /*5b40*/  LDSM.16.M88.4 R212, [R219+0x2000] ;  /* 0x00200000dbd4783b */ /* 0x000e6a0000000200 */
[C---:B------:R-:W-:Y:S06]  /*5b50*/  HMMA.16816.F32 R204, R8.reuse, R12, R204 ;  /* 0x0000000c08cc723c */ /* 0x040fec00000018cc */
[----:B------:R-:W-:Y:S01]  /*5b60*/  HMMA.16816.F32 R200, R8, R14, R200 ;  /* 0x0000000e08c8723c */ /* 0x000fe200000018c8 */
[----:B------:R-:W2:Y:S04]  /*5b70*/  LDSM.16.M88.4 R8, [R218+0x1400] ;  /* 0x00140000da08783b */ /* 0x000ea80000000200 */
[----:B------:R-:W-:Y:S01]  /*5b80*/  LDSM.16.M88.4 R12, [R218+0x1800] ;  /* 0x00180000da0c783b */ /* 0x000fe20000000200 */
[C---:B----4-:R-:W-:Y:S06]  /*5b90*/  HMMA.16816.F32 R4, R180.reuse, R196, R4 ;  /* 0x000000c4b404723c */ /* 0x050fec0000001804 */
[C---:B------:R-:W-:Y:S01]  /*5ba0*/  HMMA.16816.F32 R60, R180.reuse, R198, R60 ;  /* 0x000000c6b43c723c */ /* 0x040fe2000000183c */
[----:B------:R-:W-:Y:S05]  /*5bb0*/  LDSM.16.M88.4 R196, [R221+0x4000] ;  /* 0x00400000ddc4783b */ /* 0x000fea0000000200 */
[C---:B------:R-:W-:Y:S06]  /*5bc0*/  HMMA.16816.F32 R56, R180.reuse, R192, R56 ;  /* 0x000000c0b438723c */ /* 0x040fec0000001838 */
[C---:B------:R-:W-:Y:S01]  /*5bd0*/  HMMA.16816.F32 R44, R180.reuse, R194, R44 ;  /* 0x000000c2b42c723c */ /* 0x040fe2000000182c */
[----:B------:R-:W-:Y:S05]  /*5be0*/  LDSM.16.M88.4 R192, [R221+0x5000] ;  /* 0x00500000ddc0783b */ /* 0x000fea0000000200 */
[C---:B------:R-:W-:Y:S06]  /*5bf0*/  HMMA.16816.F32 R40, R180.reuse, R188, R40 ;  /* 0x000000bcb428723c */ /* 0x040fec0000001828 */
[----:B------:R-:W-:Y:S01]  /*5c00*/  HMMA.16816.F32 R28, R180, R190, R28 ;  /* 0x000000beb41c723c */ /* 0x000fe2000000181c */
[----:B------:R-:W3:Y:S05]  /*5c10*/  LDSM.16.M88.4 R188, [R220+0x2000] ;  /* 0x00200000dcbc783b */ /* 0x000eea0000000200 */
[-C--:B-1----:R-:W-:Y:S06]  /*5c20*/  HMMA.16816.F32 R4, R212, R16.reuse, R4 ;  /* 0x00000010d404723c */ /* 0x082fec0000001804 */
[C---:B------:R-:W-:Y:S06]  /*5c30*/  HMMA.16816.F32 R172, R176.reuse, R16, R172 ;  /* 0x00000010b0ac723c */ /* 0x040fec00000018ac */
[C---:B------:R-:W-:Y:S06]  /*5c40*/  HMMA.16816.F32 R64, R176.reuse, R18, R64 ;  /* 0x00000012b040723c */ /* 0x040fec0000001840 */
[C---:B--2---:R-:W-:Y:S06]  /*5c50*/  HMMA.16816.F32 R52, R176.reuse, R8, R52 ;  /* 0x00000008b034723c */ /* 0x044fec0000001834 */
[----:B------:R-:W-:Y:S06]  /*5c60*/  HMMA.16816.F32 R48, R176, R10, R48 ;  /* 0x0000000ab030723c */ /* 0x000fec0000001830 */
[C---:B------:R-:W-:Y:S01]  /*5c70*/  HMMA.16816.F32 R60, R212.reuse, R18, R60 ;  /* 0x00000012d43c723c */ /* 0x040fe2000000183c */
[----:B------:R-:W-:Y:S05]  /*5c80*/  LDSM.16.M88.4 R16, [R219+0x4000] ;  /* 0x00400000db10783b */ /* 0x000fea0000000200 */
[C---:B------:R-:W-:Y:S06]  /*5c90*/  HMMA.16816.F32 R56, R212.reuse, R8, R56 ;  /* 0x00000008d438723c */ /* 0x040fec0000001838 */
[----:B------:R-:W-:Y:S01]  /*5ca0*/  HMMA.16816.F32 R44, R212, R10, R44 ;  /* 0x0000000ad42c723c */ /* 0x000fe2000000182c */
[----:B------:R-:W1:Y:S05]  /*5cb0*/  LDSM.16.M88.4 R8, [R218+0x2000] ;  /* 0x00200000da08783b */ /* 0x000e6a0000000200 */
[----:B---3--:R-:W-:Y:S06]  /*5cc0*/  HMMA.16816.F32 R4, R196, R188, R4 ;  /* 0x000000bcc404723c */ /* 0x008fec0000001804 */
[C---:B------:R-:W-:Y:S06]  /*5cd0*/  HMMA.16816.F32 R204, R180.reuse, R184, R204 ;  /* 0x000000b8b4cc723c */ /* 0x040fec00000018cc */
[----:B------:R-:W-:Y:S01]  /*5ce0*/  HMMA.16816.F32 R200, R180, R186, R200 ;  /* 0x000000bab4c8723c */ /* 0x000fe200000018c8 */
[----:B------:R-:W2:Y:S04]  /*5cf0*/  LDSM.16.M88.4 R184, [R220+0x2400] ;  /* 0x00240000dcb8783b */ /* 0x000ea80000000200 */
[----:B------:R-:W-:Y:S01]  /*5d00*/  LDSM.16.M88.4 R180, [R220+0x2800] ;  /* 0x00280000dcb4783b */ /* 0x000fe20000000200 */
[C---:B------:R-:W-:Y:S06]  /*5d10*/  HMMA.16816.F32 R36, R176.reuse, R12, R36 ;  /* 0x0000000cb024723c */ /* 0x040fec0000001824 */
[----:B------:R-:W-:Y:S06]  /*5d20*/  HMMA.16816.F32 R32, R176, R14, R32 ;  /* 0x0000000eb020723c */ /* 0x000fec0000001820 */
[C---:B------:R-:W-:Y:S06]  /*5d30*/  HMMA.16816.F32 R40, R212.reuse, R12, R40 ;  /* 0x0000000cd428723c */ /* 0x040fec0000001828 */
[----:B------:R-:W-:Y:S01]  /*5d40*/  HMMA.16816.F32 R28, R212, R14, R28 ;  /* 0x0000000ed41c723c */ /* 0x000fe2000000181c */
[----:B------:R-:W3:Y:S05]  /*5d50*/  LDSM.16.M88.4 R12, [R219+0x5000] ;  /* 0x00500000db0c783b */ /* 0x000eea0000000200 */
[----:B-1----:R-:W-:Y:S06]  /*5d60*/  HMMA.16816.F32 R4, R16, R8, R4 ;  /* 0x000000081004723c */ /* 0x002fec0000001804 */
[C---:B------:R-:W-:Y:S06]  /*5d70*/  HMMA.16816.F32 R172, R192.reuse, R188, R172 ;  /* 0x000000bcc0ac723c */ /* 0x040fec00000018ac */
[-C--:B------:R-:W-:Y:S06]  /*5d80*/  HMMA.16816.F32 R64, R192, R190.reuse, R64 ;  /* 0x000000bec040723c */ /* 0x080fec0000001840 */
[----:B------:R-:W-:Y:S01]  /*5d90*/  HMMA.16816.F32 R60, R196, R190, R60 ;  /* 0x000000bec43c723c */ /* 0x000fe2000000183c */
[----:B------:R-:W1:Y:S05]  /*5da0*/  LDSM.16.M88.4 R188, [R218+0x2400] ;  /* 0x00240000dabc783b */ /* 0x000e6a0000000200 */
[----:B------:R-:W-:Y:S01]  /*5db0*/  HMMA.16816.F32 R24, R176, R208, R24 ;  /* 0x000000d0b018723c */ /* 0x000fe20000001818 */
[----:B------:R-:W-:-:S02]  /*5dc0*/  FSEL R242, R6, -INF , !P4 ;  /* 0xff80000006f27808 */ /* 0x000fc40006000000 */
[----:B------:R-:W-:Y:S02]  /*5dd0*/  FSEL R240, R5, -INF , !P6 ;  /* 0xff80000005f07808 */ /* 0x000fe40007000000 */
[----:B------:R-:W-:Y:S01]  /*5de0*/  FSEL R243, R7, -INF , !P5 ;  /* 0xff80000007f37808 */ /* 0x000fe20006800000 */
[----:B------:R-:W-:Y:S01]  /*5df0*/  HMMA.16816.F32 R20, R176, R210, R20 ;  /* 0x000000d2b014723c */ /* 0x000fe20000001814 */
[----:B------:R-:W4:Y:S05]  /*5e00*/  LDSM.16.M88.4 R176, [R220+0x2c00] ;  /* 0x002c0000dcb0783b */ /* 0x000f2a0000000200 */
[-C--:B--2---:R-:W-:Y:S06]  /*5e10*/  HMMA.16816.F32 R56, R196, R184.reuse, R56 ;  /* 0x000000b8c438723c */ /* 0x084fec0000001838 */
[----:B------:R-:W-:Y:S06]  /*5e20*/  HMMA.16816.F32 R52, R192, R184, R52 ;  /* 0x000000b8c034723c */ /* 0x000fec0000001834 */
[----:B---3--:R-:W-:Y:S01]  /*5e30*/  HMMA.16816.F32 R172, R12, R8, R172 ;  /* 0x000000080cac723c */ /* 0x008fe200000018ac */
[----:B------:R-:W-:-:S02]  /*5e40*/  FSEL R184, R4, -INF , !P2 ;  /* 0xff80000004b87808 */ /* 0x000fc40005000000 */
[----:B------:R-:W2:Y:S01]  /*5e50*/  LDSM.16.M88.4 R4, [R218+0x2800] ;  /* 0x00280000da04783b */ /* 0x000ea20000000200 */
[C---:B------:R-:W-:Y:S02]  /*5e60*/  ISETP.GE.AND P2, PT, R0.reuse, R231, PT ;  /* 0x000000e70000720c */ /* 0x040fe40003f46270 */
[----:B------:R-:W-:Y:S01]  /*5e70*/  HMMA.16816.F32 R60, R16, R10, R60 ;  /* 0x0000000a103c723c */ /* 0x000fe2000000183c */
[C---:B------:R-:W-:Y:S02]  /*5e80*/  VIADD R8, R0.reuse, 0x8 ;  /* 0x0000000800087836 */ /* 0x040fe40000000000 */
[----:B------:R-:W-:-:S03]  /*5e90*/  VIADD R9, R0, 0x9 ;  /* 0x0000000900097836 */ /* 0x000fc60000000000 */
[----:B------:R-:W-:Y:S01]  /*5ea0*/  HMMA.16816.F32 R44, R196, R186, R44 ;  /* 0x000000bac42c723c */ /* 0x000fe2000000182c */
[-C--:B------:R-:W-:Y:S02]  /*5eb0*/  ISETP.GE.AND P4, PT, R8, R239.reuse, PT ;  /* 0x000000ef0800720c */ /* 0x080fe40003f86270 */
[C---:B------:R-:W-:Y:S02]  /*5ec0*/  ISETP.GE.AND P6, PT, R9.reuse, R239, PT ;  /* 0x000000ef0900720c */ /* 0x040fe40003fc6270 */
[----:B------:R-:W-:Y:S01]  /*5ed0*/  ISETP.GE.AND P5, PT, R9, R238, PT ;  /* 0x000000ee0900720c */ /* 0x000fe20003fa6270 */
[----:B------:R-:W-:Y:S06]  /*5ee0*/  HMMA.16816.F32 R64, R12, R10, R64 ;  /* 0x0000000a0c40723c */ /* 0x000fec0000001840 */
[----:B------:R-:W-:Y:S01]  /*5ef0*/  HMMA.16816.F32 R48, R192, R186, R48 ;  /* 0x000000bac030723c */ /* 0x000fe20000001830 */
[----:B------:R-:W-:-:S02]  /*5f00*/  FSEL R2, R172, -INF , !P0 ;  /* 0xff800000ac027808 */ /* 0x000fc40004000000 */
[----:B------:R-:W-:Y:S02]  /*5f10*/  FSEL R245, R174, -INF , !P2 ;  /* 0xff800000aef57808 */ /* 0x000fe40005000000 */
[C---:B------:R-:W-:Y:S01]  /*5f20*/  ISETP.GE.AND P0, PT, R8.reuse, R238, PT ;  /* 0x000000ee0800720c */ /* 0x040fe20003f06270 */
[----:B------:R-:W-:Y:S01]  /*5f30*/  HMMA.16816.F32 R40, R196, R180, R40 ;  /* 0x000000b4c428723c */ /* 0x000fe20000001828 */
[-C--:B------:R-:W-:Y:S02]  /*5f40*/  ISETP.GE.AND P2, PT, R8, R233.reuse, PT ;  /* 0x000000e90800720c */ /* 0x080fe40003f46270 */
[----:B------:R-:W-:Y:S02]  /*5f50*/  FSEL R248, R175, -INF , !P1 ;  /* 0xff800000aff87808 */ /* 0x000fe40004800000 */
[----:B------:R-:W-:Y:S01]  /*5f60*/  FSEL R60, R60, -INF , !P4 ;  /* 0xff8000003c3c7808 */ /* 0x000fe20006000000 */
[----:B-1----:R-:W-:Y:S01]  /*5f70*/  HMMA.16816.F32 R56, R16, R188, R56 ;  /* 0x000000bc1038723c */ /* 0x002fe20000001838 */
[----:B------:R-:W-:-:S02]  /*5f80*/  ISETP.GE.AND P1, PT, R9, R233, PT ;  /* 0x000000e90900720c */ /* 0x000fc40003f26270 */
[----:B------:R-:W-:Y:S01]  /*5f90*/  ISETP.GE.AND P4, PT, R9, R231, PT ;  /* 0x000000e70900720c */ /* 0x000fe20003f86270 */
[----:B------:R-:W-:Y:S01]  /*5fa0*/  VIADD R9, R0, 0x11 ;  /* 0x0000001100097836 */ /* 0x000fe20000000000 */
[----:B------:R-:W-:Y:S01]  /*5fb0*/  FSEL R241, R61, -INF , !P6 ;  /* 0xff8000003df17808 */ /* 0x000fe20007000000 */
[----:B------:R-:W-:Y:S01]  /*5fc0*/  HMMA.16816.F32 R52, R12, R188, R52 ;  /* 0x000000bc0c34723c */ /* 0x000fe20000001834 */
[----:B------:R-:W-:Y:S02]  /*5fd0*/  FSEL R251, R64, -INF , !P2 ;  /* 0xff80000040fb7808 */ /* 0x000fe40005000000 */
[----:B------:R-:W-:Y:S02]  /*5fe0*/  FSEL R250, R65, -INF , !P1 ;  /* 0xff80000041fa7808 */ /* 0x000fe40004800000 */
[----:B------:R-:W-:Y:S01]  /*5ff0*/  FSEL R61, R63, -INF , !P5 ;  /* 0xff8000003f3d7808 */ /* 0x000fe20006800000 */
[----:B------:R-:W-:Y:S01]  /*6000*/  HMMA.16816.F32 R36, R192, R180, R36 ;  /* 0x000000b4c024723c */ /* 0x000fe20000001824 */
[----:B------:R-:W-:-:S02]  /*6010*/  FSEL R189, R62, -INF , !P0 ;  /* 0xff8000003ebd7808 */ /* 0x000fc40004000000 */
[----:B------:R-:W-:Y:S02]  /*6020*/  ISETP.GE.AND P5, PT, R9, R239, PT ;  /* 0x000000ef0900720c */ /* 0x000fe40003fa6270 */
[----:B------:R-:W-:Y:S01]  /*6030*/  FSEL R244, R67, -INF , !P4 ;  /* 0xff80000043f47808 */ /* 0x000fe20006000000 */
[----:B------:R-:W-:Y:S01]  /*6040*/  HMMA.16816.F32 R32, R192, R182, R32 ;  /* 0x000000b6c020723c */ /* 0x000fe20000001820 */
[C---:B------:R-:W-:Y:S02]  /*6050*/  ISETP.GE.AND P6, PT, R9.reuse, R238, PT ;  /* 0x000000ee0900720c */ /* 0x040fe40003fc6270 */
[----:B------:R-:W-:-:S03]  /*6060*/  ISETP.GE.AND P4, PT, R9, R233, PT ;  /* 0x000000e90900720c */ /* 0x000fc60003f86270 */
[C---:B----4-:R-:W-:Y:S06]  /*6070*/  HMMA.16816.F32 R24, R192.reuse, R176, R24 ;  /* 0x000000b0c018723c */ /* 0x050fec0000001818 */
[----:B------:R-:W-:Y:S01]  /*6080*/  HMMA.16816.F32 R20, R192, R178, R20 ;  /* 0x000000b2c014723c */ /* 0x000fe20000001814 */
[----:B------:R-:W-:-:S05]  /*6090*/  FSEL R53, R53, -INF , !P4 ;  /* 0xff80000035357808 */ /* 0x000fca0006000000 */
[----:B------:R-:W-:Y:S01]  /*60a0*/  HMMA.16816.F32 R44, R16, R190, R44 ;  /* 0x000000be102c723c */ /* 0x000fe2000000182c */
[----:B------:R-:W-:Y:S02]  /*60b0*/  FSEL R195, R173, -INF , !P3 ;  /* 0xff800000adc37808 */ /* 0x000fe40005800000 */
[----:B------:R-:W-:Y:S01]  /*60c0*/  ISETP.GE.AND P3, PT, R8, R231, PT ;  /* 0x000000e70800720c */ /* 0x000fe20003f66270 */
[----:B------:R-:W-:Y:S02]  /*60d0*/  VIADD R8, R0, 0x10 ;  /* 0x0000001000087836 */ /* 0x000fe40000000000 */
[C---:B------:R-:W-:Y:S01]  /*60e0*/  HMMA.16816.F32 R204, R212.reuse, R208, R204 ;  /* 0x000000d0d4cc723c */ /* 0x040fe200000018cc */
[----:B------:R-:W-:Y:S02]  /*60f0*/  FSEL R249, R66, -INF , !P3 ;  /* 0xff80000042f97808 */ /* 0x000fe40005800000 */
[C---:B------:R-:W-:Y:S02]  /*6100*/  ISETP.GE.AND P0, PT, R8.reuse, R239, PT ;  /* 0x000000ef0800720c */ /* 0x040fe40003f06270 */
[C---:B------:R-:W-:Y:S01]  /*6110*/  ISETP.GE.AND P2, PT, R8.reuse, R238, PT ;  /* 0x000000ee0800720c */ /* 0x040fe20003f46270 */
[----:B------:R-:W-:Y:S01]  /*6120*/  HMMA.16816.F32 R200, R212, R210, R200 ;  /* 0x000000d2d4c8723c */ /* 0x000fe200000018c8 */
[----:B------:R-:W-:-:S02]  /*6130*/  ISETP.GE.AND P3, PT, R8, R233, PT ;  /* 0x000000e90800720c */ /* 0x000fc40003f66270 */
[----:B------:R-:W-:Y:S01]  /*6140*/  ISETP.GE.AND P1, PT, R8, R231, PT ;  /* 0x000000e70800720c */ /* 0x000fe20003f26270 */
[----:B------:R-:W-:Y:S01]  /*6150*/  VIADD R8, R0, 0x18 ;  /* 0x0000001800087836 */ /* 0x000fe20000000000 */
[----:B------:R-:W-:Y:S01]  /*6160*/  FSEL R208, R56, -INF , !P0 ;  /* 0xff80000038d07808 */ /* 0x000fe20004000000 */
[----:B------:R-:W-:Y:S01]  /*6170*/  HMMA.16816.F32 R48, R12, R190, R48 ;  /* 0x000000be0c30723c */ /* 0x000fe20000001830 */
[----:B------:R-:W-:Y:S01]  /*6180*/  IMAD.MOV.U32 R56, RZ, RZ, R243 ;  /* 0x000000ffff387224 */ /* 0x000fe200078e00f3 */
[----:B------:R-:W-:Y:S01]  /*6190*/  FSEL R62, R52, -INF , !P3 ;  /* 0xff800000343e7808 */ /* 0x000fe20005800000 */
[----:B------:R-:W-:Y:S01]  /*61a0*/  VIADD R52, R0, 0x20 ;  /* 0x0000002000347836 */ /* 0x000fe20000000000 */
[----:B------:R-:W-:Y:S01]  /*61b0*/  FSEL R243, R54, -INF , !P1 ;  /* 0xff80000036f37808 */ /* 0x000fe20004800000 */
[----:B------:R-:W-:Y:S01]  /*61c0*/  VIADD R54, R0, 0x19 ;  /* 0x0000001900367836 */ /* 0x000fe20000000000 */
[----:B--2---:R-:W-:Y:S01]  /*61d0*/  HMMA.16816.F32 R40, R16, R4, R40 ;  /* 0x000000041028723c */ /* 0x004fe20000001828 */
[----:B------:R-:W-:-:S02]  /*61e0*/  FSEL R191, R58, -INF , !P2 ;  /* 0xff8000003abf7808 */ /* 0x000fc40005000000 */
[----:B------:R-:W-:Y:S01]  /*61f0*/  FSEL R209, R57, -INF , !P5 ;  /* 0xff80000039d17808 */ /* 0x000fe20006800000 */
[----:B------:R-:W-:Y:S01]  /*6200*/  IMAD.MOV.U32 R57, RZ, RZ, R242 ;  /* 0x000000ffff397224 */ /* 0x000fe200078e00f2 */
[----:B------:R-:W-:Y:S01]  /*6210*/  ISETP.GE.AND P0, PT, R9, R231, PT ;  /* 0x000000e70900720c */ /* 0x000fe20003f06270 */
[----:B------:R-:W-:Y:S01]  /*6220*/  HMMA.16816.F32 R28, R196, R182, R28 ;  /* 0x000000b6c41c723c */ /* 0x000fe2000000181c */
[C---:B------:R-:W-:Y:S02]  /*6230*/  ISETP.GE.AND P2, PT, R8.reuse, R239, PT ;  /* 0x000000ef0800720c */ /* 0x040fe40003f46270 */
[C---:B------:R-:W-:Y:S02]  /*6240*/  ISETP.GE.AND P3, PT, R8.reuse, R238, PT ;  /* 0x000000ee0800720c */ /* 0x040fe40003f66270 */
[C---:B------:R-:W-:Y:S01]  /*6250*/  ISETP.GE.AND P1, PT, R8.reuse, R233, PT ;  /* 0x000000e90800720c */ /* 0x040fe20003f26270 */
[----:B------:R-:W-:Y:S01]  /*6260*/  HMMA.16816.F32 R36, R12, R4, R36 ;  /* 0x000000040c24723c */ /* 0x000fe20000001824 */
[----:B------:R-:W-:-:S02]  /*6270*/  ISETP.GE.AND P5, PT, R8, R231, PT ;  /* 0x000000e70800720c */ /* 0x000fc40003fa6270 */
[----:B------:R-:W1:Y:S01]  /*6280*/  LDSM.16.M88.4 R8, [R218+0x2c00] ;  /* 0x002c0000da08783b */ /* 0x000e620000000200 */
[----:B------:R-:W-:Y:S01]  /*6290*/  FSEL R210, R59, -INF , !P6 ;  /* 0xff8000003bd27808 */ /* 0x000fe20007000000 */
[----:B------:R-:W-:-:S04]  /*62a0*/  DEPBAR.LE SB0, 0x0 ;  /* 0x000080000000791a */ /* 0x000fc80000000000 */
[----:B------:R-:W-:Y:S01]  /*62b0*/  FSEL R211, R44, -INF , !P2 ;  /* 0xff8000002cd37808 */ /* 0x000fe20005000000 */
[----:B------:R-:W-:Y:S01]  /*62c0*/  VIADD R5, R0, 0x21 ;  /* 0x0000002100057836 */ /* 0x000fe20000000000 */
[----:B------:R-:W-:Y:S01]  /*62d0*/  FSEL R212, R46, -INF , !P3 ;  /* 0xff8000002ed47808 */ /* 0x000fe20005800000 */
[C---:B------:R-:W-:Y:S01]  /*62e0*/  HMMA.16816.F32 R204, R196.reuse, R176, R204 ;  /* 0x000000b0c4cc723c */ /* 0x040fe200000018cc */
[C---:B------:R-:W-:Y:S01]  /*62f0*/  ISETP.GE.AND P6, PT, R54.reuse, R239, PT ;  /* 0x000000ef3600720c */ /* 0x040fe20003fc6270 */
[----:B------:R-:W-:Y:S01]  /*6300*/  IMAD.MOV.U32 R44, RZ, RZ, R240 ;  /* 0x000000ffff2c7224 */ /* 0x000fe200078e00f0 */
[----:B------:R-:W-:Y:S01]  /*6310*/  ISETP.GE.AND P4, PT, R54, R238, PT ;  /* 0x000000ee3600720c */ /* 0x000fe20003f86270 */
[----:B------:R-:W-:Y:S01]  /*6320*/  VIADD R4, R0, 0x28 ;  /* 0x0000002800047836 */ /* 0x000fe20000000000 */
[----:B------:R-:W-:Y:S01]  /*6330*/  ISETP.GE.AND P2, PT, R54, R231, PT ;  /* 0x000000e73600720c */ /* 0x000fe20003f46270 */
[----:B------:R-:W-:Y:S01]  /*6340*/  HMMA.16816.F32 R200, R196, R178, R200 ;  /* 0x000000b2c4c8723c */ /* 0x000fe200000018c8 */
[----:B------:R-:W-:-:S02]  /*6350*/  ISETP.GE.AND P3, PT, R52, R239, PT ;  /* 0x000000ef3400720c */ /* 0x000fc40003f66270 */
[----:B------:R-:W-:Y:S02]  /*6360*/  FSEL R51, R51, -INF , !P2 ;  /* 0xff80000033337808 */ /* 0x000fe40005000000 */
[----:B------:R-:W-:Y:S01]  /*6370*/  FSEL R215, R45, -INF , !P6 ;  /* 0xff8000002dd77808 */ /* 0x000fe20007000000 */
[-C--:B------:R-:W-:Y:S01]  /*6380*/  HMMA.16816.F32 R28, R16, R6.reuse, R28 ;  /* 0x00000006101c723c */ /* 0x080fe2000000181c */
[----:B------:R-:W-:Y:S02]  /*6390*/  FSEL R240, R47, -INF , !P4 ;  /* 0xff8000002ff07808 */ /* 0x000fe40006000000 */
[----:B------:R-:W-:Y:S02]  /*63a0*/  FSEL R173, R40, -INF , !P3 ;  /* 0xff80000028ad7808 */ /* 0x000fe40005800000 */
[C---:B------:R-:W-:Y:S01]  /*63b0*/  ISETP.GE.AND P2, PT, R5.reuse, R239, PT ;  /* 0x000000ef0500720c */ /* 0x040fe20003f46270 */
[----:B------:R-:W-:Y:S01]  /*63c0*/  HMMA.16816.F32 R32, R12, R6, R32 ;  /* 0x000000060c20723c */ /* 0x000fe20000001820 */
[----:B------:R-:W-:-:S02]  /*63d0*/  ISETP.GE.AND P6, PT, R5, R238, PT ;  /* 0x000000ee0500720c */ /* 0x000fc40003fc6270 */
[C---:B------:R-:W-:Y:S02]  /*63e0*/  ISETP.GE.AND P4, PT, R5.reuse, R233, PT ;  /* 0x000000e90500720c */ /* 0x040fe40003f86270 */
[----:B------:R-:W-:Y:S02]  /*63f0*/  ISETP.GE.AND P3, PT, R5, R231, PT ;  /* 0x000000e70500720c */ /* 0x000fe40003f66270 */
[----:B------:R-:W-:Y:S01]  /*6400*/  FMNMX.FTZ R5, R168, R184, !PT ;  /* 0x000000b8a8057209 */ /* 0x000fe20007810000 */
[----:B------:R-:W-:Y:S01]  /*6410*/  VIADD R6, R0, 0x30 ;  /* 0x0000003000067836 */ /* 0x000fe20000000000 */
[----:B------:R-:W-:Y:S01]  /*6420*/  FSEL R242, R55, -INF , !P0 ;  /* 0xff80000037f27808 */ /* 0x000fe20004000000 */
[----:B------:R-:W-:Y:S01]  /*6430*/  IMAD.MOV.U32 R55, RZ, RZ, R241 ;  /* 0x000000ffff377224 */ /* 0x000fe200078e00f1 */
[----:B------:R-:W-:Y:S02]  /*6440*/  FMNMX.FTZ R5, R44, R5, !PT ;  /* 0x000000052c057209 */ /* 0x000fe40007810000 */
[----:B------:R-:W-:Y:S01]  /*6450*/  ISETP.GE.AND P0, PT, R54, R233, PT ;  /* 0x000000e93600720c */ /* 0x000fe20003f06270 */
[----:B-1----:R-:W-:Y:S01]  /*6460*/  HMMA.16816.F32 R204, R16, R8, R204 ;  /* 0x0000000810cc723c */ /* 0x002fe200000018cc */
[----:B------:R-:W-:-:S02]  /*6470*/  FMNMX.FTZ R5, R60, R5, !PT ;  /* 0x000000053c057209 */ /* 0x000fc40007810000 */
[----:B------:R-:W-:Y:S02]  /*6480*/  FSEL R48, R48, -INF , !P1 ;  /* 0xff80000030307808 */ /* 0x000fe40004800000 */
[----:B------:R-:W-:Y:S01]  /*6490*/  FMNMX.FTZ R5, R55, R5, !PT ;  /* 0x0000000537057209 */ /* 0x000fe20007810000 */
[----:B------:R-:W-:Y:S01]  /*64a0*/  HMMA.16816.F32 R200, R16, R10, R200 ;  /* 0x0000000a10c8723c */ /* 0x000fe200000018c8 */
[----:B------:R-:W-:Y:S02]  /*64b0*/  FSEL R252, R50, -INF , !P5 ;  /* 0xff80000032fc7808 */ /* 0x000fe40006800000 */
[----:B------:R-:W-:Y:S02]  /*64c0*/  FMNMX.FTZ R5, R208, R5, !PT ;  /* 0x00000005d0057209 */ /* 0x000fe40007810000 */
[----:B------:R-:W-:Y:S01]  /*64d0*/  FSEL R49, R49, -INF , !P0 ;  /* 0xff80000031317808 */ /* 0x000fe20004000000 */
[----:B------:R-:W-:Y:S01]  /*64e0*/  HMMA.16816.F32 R24, R12, R8, R24 ;  /* 0x000000080c18723c */ /* 0x000fe20000001818 */
[----:B------:R-:W-:Y:S01]  /*64f0*/  FMNMX.FTZ R7, R209, R5, !PT ;  /* 0x00000005d1077209 */ /* 0x000fe20007810000 */
[----:B------:R-:W-:Y:S01]  /*6500*/  VIADD R5, R0, 0x31 ;  /* 0x0000003100057836 */ /* 0x000fe20000000000 */
[----:B------:R-:W-:-:S02]  /*6510*/  ISETP.GE.AND P1, PT, R52, R238, PT ;  /* 0x000000ee3400720c */ /* 0x000fc40003f26270 */
[C---:B------:R-:W-:Y:S01]  /*6520*/  ISETP.GE.AND P5, PT, R52.reuse, R233, PT ;  /* 0x000000e93400720c */ /* 0x040fe20003fa6270 */
[----:B------:R-:W-:Y:S01]  /*6530*/  HMMA.16816.F32 R20, R12, R10, R20 ;  /* 0x0000000a0c14723c */ /* 0x000fe20000001814 */
[----:B------:R-:W-:Y:S02]  /*6540*/  ISETP.GE.AND P0, PT, R52, R231, PT ;  /* 0x000000e73400720c */ /* 0x000fe40003f06270 */
[----:B------:R-:W-:Y:S02]  /*6550*/  FMNMX.FTZ R7, R211, R7, !PT ;  /* 0x00000007d3077209 */ /* 0x000fe40007810000 */
[----:B------:R-:W-:Y:S02]  /*6560*/  FSEL R174, R42, -INF , !P1 ;  /* 0xff8000002aae7808 */ /* 0x000fe40004800000 */
        /* <DEDUP_REMOVED lines=10> */
[----:B------:R-:W-:Y:S02]  /*6610*/  FSEL R214, R37, -INF , !P4 ;  /* 0xff80000025d67808 */ /* 0x000fe40006000000 */
[----:B------:R-:W-:Y:S02]  /*6620*/  FSEL R199, R39, -INF , !P3 ;  /* 0xff80000027c77808 */ /* 0x000fe40005800000 */
[----:B------:R-:W-:Y:S02]  /*6630*/  FSEL R177, R28, -INF , !P1 ;  /* 0xff8000001cb17808 */ /* 0x000fe40004800000 */
[----:B------:R-:W-:Y:S01]  /*6640*/  FMNMX.FTZ R7, R173, R7, !PT ;  /* 0x00000007ad077209 */ /* 0x000fe20007810000 */
[----:B------:R-:W-:Y:S01]  /*6650*/  BAR.SYNC.DEFER_BLOCKING 0x0 ;  /* 0x0000000000007b1d */ /* 0x000fe20000010000 */
[----:B------:R-:W-:-:S02]  /*6660*/  ISETP.GE.AND P6, PT, R4, R239, PT ;  /* 0x000000ef0400720c */ /* 0x000fc40003fc6270 */
[C---:B------:R-:W-:Y:S02]  /*6670*/  ISETP.GE.AND P4, PT, R4.reuse, R238, PT ;  /* 0x000000ee0400720c */ /* 0x040fe40003f86270 */
[C---:B------:R-:W-:Y:S02]  /*6680*/  ISETP.GE.AND P3, PT, R4.reuse, R233, PT ;  /* 0x000000e90400720c */ /* 0x040fe40003f66270 */
[----:B------:R-:W-:Y:S01]  /*6690*/  ISETP.GE.AND P1, PT, R4, R231, PT ;  /* 0x000000e70400720c */ /* 0x000fe20003f26270 */
[C---:B------:R-:W-:Y:S01]  /*66a0*/  VIADD R4, R0.reuse, 0x38 ;  /* 0x0000003800047836 */ /* 0x040fe20000000000 */
[----:B------:R-:W-:Y:S01]  /*66b0*/  FMNMX.FTZ R8, R175, R7, !PT ;  /* 0x00000007af087209 */ /* 0x000fe20007810000 */
[----:B------:R-:W-:Y:S01]  /*66c0*/  VIADD R0, R0, 0x39 ;  /* 0x0000003900007836 */ /* 0x000fe20000000000 */
[----:B------:R-:W-:Y:S02]  /*66d0*/  FSEL R181, R29, -INF , !P6 ;  /* 0xff8000001db57808 */ /* 0x000fe40007000000 */
[----:B------:R-:W-:-:S02]  /*66e0*/  FSEL R241, R32, -INF , !P0 ;  /* 0xff80000020f17808 */ /* 0x000fc40004000000 */
[-C--:B------:R-:W-:Y:S02]  /*66f0*/  ISETP.GE.AND P6, PT, R6, R239.reuse, PT ;  /* 0x000000ef0600720c */ /* 0x080fe40003fc6270 */
[-C--:B------:R-:W-:Y:S02]  /*6700*/  ISETP.GE.AND P0, PT, R0, R239.reuse, PT ;  /* 0x000000ef0000720c */ /* 0x080fe40003f06270 */
[----:B------:R-:W-:Y:S02]  /*6710*/  FMNMX.FTZ R8, R177, R8, !PT ;  /* 0x00000008b1087209 */ /* 0x000fe40007810000 */
[----:B------:R-:W-:Y:S02]  /*6720*/  FSEL R180, R30, -INF , !P5 ;  /* 0xff8000001eb47808 */ /* 0x000fe40006800000 */
[----:B------:R-:W-:Y:S02]  /*6730*/  ISETP.GE.AND P5, PT, R5, R239, PT ;  /* 0x000000ef0500720c */ /* 0x000fe40003fa6270 */
[----:B------:R-:W-:-:S02]  /*6740*/  FSEL R172, R204, -INF , !P6 ;  /* 0xff800000ccac7808 */ /* 0x000fc40007000000 */
[----:B------:R-:W-:Y:S02]  /*6750*/  FMNMX.FTZ R7, R167, R57, !PT ;  /* 0x00000039a7077209 */ /* 0x000fe40007810000 */
[----:B------:R-:W-:Y:S02]  /*6760*/  FMNMX.FTZ R8, R181, R8, !PT ;  /* 0x00000008b5087209 */ /* 0x000fe40007810000 */
[----:B------:R-:W-:Y:S02]  /*6770*/  FSEL R64, R201, -INF , !P0 ;  /* 0xff800000c9407808 */ /* 0x000fe40004000000 */
[----:B------:R-:W-:Y:S02]  /*6780*/  ISETP.NE.AND P0, PT, R3, 0x2, PT ;  /* 0x000000020300780c */ /* 0x000fe40003f05270 */
[----:B------:R-:W-:Y:S02]  /*6790*/  FSEL R182, R31, -INF , !P4 ;  /* 0xff8000001fb67808 */ /* 0x000fe40006000000 */
[----:B------:R-:W-:-:S02]  /*67a0*/  ISETP.GE.AND P4, PT, R4, R239, PT ;  /* 0x000000ef0400720c */ /* 0x000fc40003f86270 */
[----:B------:R-:W-:Y:S02]  /*67b0*/  FSEL R67, R205, -INF , !P5 ;  /* 0xff800000cd437808 */ /* 0x000fe40006800000 */
[----:B------:R-:W-:Y:S02]  /*67c0*/  FMNMX.FTZ R7, R56, R7, !PT ;  /* 0x0000000738077209 */ /* 0x000fe40007810000 */
[----:B------:R-:W-:Y:S02]  /*67d0*/  FMNMX.FTZ R8, R172, R8, !PT ;  /* 0x00000008ac087209 */ /* 0x000fe40007810000 */
[----:B------:R-:W-:Y:S02]  /*67e0*/  FSEL R65, R200, -INF , !P4 ;  /* 0xff800000c8417808 */ /* 0x000fe40006000000 */
[----:B------:R-:W-:Y:S02]  /*67f0*/  FMNMX.FTZ R7, R189, R7, !PT ;  /* 0x00000007bd077209 */ /* 0x000fe40007810000 */
[----:B------:R-:W-:-:S02]  /*6800*/  FMNMX.FTZ R8, R67, R8, !PT ;  /* 0x0000000843087209 */ /* 0x000fc40007810000 */
[----:B------:R-:W-:Y:S02]  /*6810*/  FSEL R239, R33, -INF , !P3 ;  /* 0xff80000021ef7808 */ /* 0x000fe40005800000 */
[----:B------:R-:W-:Y:S02]  /*6820*/  ISETP.GE.AND P3, PT, R6, R238, PT ;  /* 0x000000ee0600720c */ /* 0x000fe40003f66270 */
[----:B------:R-:W-:Y:S02]  /*6830*/  FMNMX.FTZ R7, R61, R7, !PT ;  /* 0x000000073d077209 */ /* 0x000fe40007810000 */
[----:B------:R-:W-:Y:S02]  /*6840*/  FMNMX.FTZ R8, R65, R8, !PT ;  /* 0x0000000841087209 */ /* 0x000fe40007810000 */
[----:B------:R-:W-:Y:S02]  /*6850*/  FSEL R63, R206, -INF , !P3 ;  /* 0xff800000ce3f7808 */ /* 0x000fe40005800000 */
[----:B------:R-:W-:-:S02]  /*6860*/  ISETP.GE.AND P6, PT, R5, R238, PT ;  /* 0x000000ee0500720c */ /* 0x000fc40003fc6270 */
[-C--:B------:R-:W-:Y:S02]  /*6870*/  ISETP.GE.AND P5, PT, R4, R238.reuse, PT ;  /* 0x000000ee0400720c */ /* 0x080fe40003fa6270 */
[----:B------:R-:W-:Y:S02]  /*6880*/  ISETP.GE.AND P4, PT, R0, R238, PT ;  /* 0x000000ee0000720c */ /* 0x000fe40003f86270 */
[----:B------:R-:W-:Y:S02]  /*6890*/  ISETP.GE.AND P3, PT, R6, R233, PT ;  /* 0x000000e90600720c */ /* 0x000fe40003f66270 */
[----:B------:R-:W-:Y:S02]  /*68a0*/  FMNMX.FTZ R10, R191, R7, !PT ;  /* 0x00000007bf0a7209 */ /* 0x000fe40007810000 */
[----:B------:R-:W-:Y:S01]  /*68b0*/  FMNMX.FTZ R8, R64, R8, !PT ;  /* 0x0000000840087209 */ /* 0x000fe20007810000 */
[----:B------:R-:W-:Y:S08]  /*68c0*/  @!P0 BRA `(.L_x_365) ;  /* 0x0000000000588947 */ /* 0x000ff00003800000 */
[----:B------:R-:W-:-:S04]  /*68d0*/  VIADD R9, R3, 0xfffffffd ;  /* 0xfffffffd03097836 */ /* 0x000fc80000000000 */
[----:B------:R-:W-:Y:S01]  /*68e0*/  IMAD.WIDE.U32 R12, R9, UR12, RZ ;  /* 0x0000000c090c7c25 */ /* 0x000fe2000f8e00ff */
[----:B------:R-:W-:-:S05]  /*68f0*/  SHF.R.S32.HI R7, RZ, 0x1f, R9 ;  /* 0x0000001fff077819 */ /* 0x000fca0000011409 */
[----:B------:R-:W-:-:S04]  /*6900*/  IMAD R7, R7, UR12, RZ ;  /* 0x0000000c07077c24 */ /* 0x000fc8000f8e02ff */
[----:B------:R-:W-:Y:S01]  /*6910*/  IMAD R7, R9, UR13, R7 ;  /* 0x0000000d09077c24 */ /* 0x000fe2000f8e0207 */
[----:B------:R-:W-:-:S03]  /*6920*/  LEA R9, P0, R12, R224, 0x6 ;  /* 0x000000e00c097211 */ /* 0x000fc600078030ff */
[----:B------:R-:W-:-:S05]  /*6930*/  IMAD.IADD R7, R13, 0x1, R7 ;  /* 0x000000010d077824 */ /* 0x000fca00078e0207 */
        /* <DEDUP_REMOVED lines=15> */
.L_x_365:
[----:B------:R-:W-:Y:S01]  /*6a30*/  FMNMX.FTZ R10, R210, R10, !PT ;  /* 0x0000000ad20a7209 */ /* 0x000fe20007810000 */
[----:B------:R-:W2:Y:S01]  /*6a40*/  SHFL.BFLY PT, R7, R8, 0x2, 0x1f ;  /* 0x0c401f0008077f89 */ /* 0x000ea200000e0000 */
[----:B------:R-:W-:Y:S01]  /*6a50*/  ISETP.GE.AND P0, PT, R6, R231, PT ;  /* 0x000000e70600720c */ /* 0x000fe20003f06270 */
[----:B------:R-:W-:Y:S01]  /*6a60*/  IMAD.MOV.U32 R28, RZ, RZ, R62 ;  /* 0x000000ffff1c7224 */ /* 0x000fe200078e003e */
[----:B------:R-:W-:Y:S01]  /*6a70*/  FMNMX.FTZ R6, R212, R10, !PT ;  /* 0x0000000ad4067209 */ /* 0x000fe20007810000 */
[----:B------:R-:W-:Y:S01]  /*6a80*/  IMAD.MOV.U32 R39, RZ, RZ, R195 ;  /* 0x000000ffff277224 */ /* 0x000fe200078e00c3 */
[----:B------:R-:W-:Y:S01]  /*6a90*/  FSEL R59, R207, -INF , !P6 ;  /* 0xff800000cf3b7808 */ /* 0x000fe20007000000 */
[----:B------:R-:W-:Y:S01]  /*6aa0*/  IMAD.MOV.U32 R38, RZ, RZ, R251 ;  /* 0x000000ffff267224 */ /* 0x000fe200078e00fb */
[----:B------:R-:W-:Y:S01]  /*6ab0*/  FMNMX.FTZ R6, R240, R6, !PT ;  /* 0x00000006f0067209 */ /* 0x000fe20007810000 */
[----:B------:R-:W-:Y:S01]  /*6ac0*/  IMAD.MOV.U32 R33, RZ, RZ, R250 ;  /* 0x000000ffff217224 */ /* 0x000fe200078e00fa */
[----:B------:R-:W-:Y:S01]  /*6ad0*/  FSEL R62, R202, -INF , !P5 ;  /* 0xff800000ca3e7808 */ /* 0x000fe20006800000 */
[----:B------:R-:W-:Y:S01]  /*6ae0*/  IMAD.MOV.U32 R32, RZ, RZ, R245 ;  /* 0x000000ffff207224 */ /* 0x000fe200078e00f5 */
[----:B------:R-:W-:Y:S01]  /*6af0*/  FMNMX.FTZ R6, R174, R6, !PT ;  /* 0x00000006ae067209 */ /* 0x000fe20007810000 */
[----:B------:R-:W-:Y:S01]  /*6b00*/  IMAD.MOV.U32 R238, RZ, RZ, R48 ;  /* 0x000000ffffee7224 */ /* 0x000fe200078e0030 */
[C---:B------:R-:W-:Y:S01]  /*6b10*/  ISETP.GE.AND P6, PT, R5.reuse, R233, PT ;  /* 0x000000e90500720c */ /* 0x040fe20003fc6270 */
[----:B------:R-:W-:Y:S01]  /*6b20*/  IMAD.MOV.U32 R31, RZ, RZ, R248 ;  /* 0x000000ffff1f7224 */ /* 0x000fe200078e00f8 */
[----:B------:R-:W-:Y:S01]  /*6b30*/  FMNMX.FTZ R6, R176, R6, !PT ;  /* 0x00000006b0067209 */ /* 0x000fe20007810000 */
[----:B------:R-:W-:Y:S01]  /*6b40*/  IMAD.WIDE.U32 R196, R232, -0x326172a9, RZ ;  /* 0xcd9e8d57e8c47825 */ /* 0x000fe200078e00ff */
[----:B------:R-:W-:-:S02]  /*6b50*/  ISETP.GE.AND P5, PT, R5, R231, PT ;  /* 0x000000e70500720c */ /* 0x000fc40003fa6270 */
[----:B------:R-:W-:Y:S01]  /*6b60*/  FMNMX.FTZ R5, R166, R2, !PT ;  /* 0x00000002a6057209 */ /* 0x000fe20007810000 */
[----:B------:R-:W-:Y:S01]  /*6b70*/  IMAD.MOV.U32 R204, RZ, RZ, R49 ;  /* 0x000000ffffcc7224 */ /* 0x000fe200078e0031 */
[----:B------:R-:W-:Y:S01]  /*6b80*/  FMNMX.FTZ R6, R180, R6, !PT ;  /* 0x00000006b4067209 */ /* 0x000fe20007810000 */
[----:B------:R-:W-:Y:S01]  /*6b90*/  IMAD.MOV.U32 R30, RZ, RZ, R249 ;  /* 0x000000ffff1e7224 */ /* 0x000fe200078e00f9 */
[----:B------:R-:W-:Y:S01]  /*6ba0*/  FMNMX.FTZ R5, R39, R5, !PT ;  /* 0x0000000527057209 */ /* 0x000fe20007810000 */
[----:B------:R-:W-:Y:S01]  /*6bb0*/  IMAD.MOV.U32 R29, RZ, RZ, R244 ;  /* 0x000000ffff1d7224 */ /* 0x000fe200078e00f4 */
[----:B------:R-:W-:Y:S01]  /*6bc0*/  FMNMX.FTZ R9, R182, R6, !PT ;  /* 0x00000006b6097209 */ /* 0x000fe20007810000 */
[----:B-1----:R-:W-:Y:S01]  /*6bd0*/  IMAD.WIDE.U32 R14, R169, -0x2daee0ad, RZ ;  /* 0xd2511f53a90e7825 */ /* 0x002fe200078e00ff */
[----:B------:R-:W-:Y:S02]  /*6be0*/  FSEL R58, R203, -INF , !P4 ;  /* 0xff800000cb3a7808 */ /* 0x000fe40006000000 */
[----:B------:R-:W-:Y:S01]  /*6bf0*/  FMNMX.FTZ R5, R38, R5, !PT ;  /* 0x0000000526057209 */ /* 0x000fe20007810000 */
[----:B------:R-:W-:Y:S01]  /*6c00*/  IMAD.WIDE.U32 R250, R171, -0x326172a9, RZ ;  /* 0xcd9e8d57abfa7825 */ /* 0x000fe200078e00ff */
[----:B------:R-:W-:-:S02]  /*6c10*/  ISETP.GE.AND P4, PT, R4, R233, PT ;  /* 0x000000e90400720c */ /* 0x000fc40003f86270 */
[----:B------:R-:W-:Y:S01]  /*6c20*/  FMNMX.FTZ R9, R63, R9, !PT ;  /* 0x000000093f097209 */ /* 0x000fe20007810000 */
[----:B------:R-:W-:Y:S01]  /*6c30*/  IMAD.MOV.U32 R205, RZ, RZ, R51 ;  /* 0x000000ffffcd7224 */ /* 0x000fe200078e0033 */
[----:B------:R-:W-:Y:S02]  /*6c40*/  FMNMX.FTZ R11, R33, R5, !PT ;  /* 0x00000005210b7209 */ /* 0x000fe40007810000 */
[----:B------:R-:W-:Y:S02]  /*6c50*/  FSEL R188, R25, -INF , !P6 ;  /* 0xff80000019bc7808 */ /* 0x000fe40007000000 */
[----:B------:R-:W-:Y:S02]  /*6c60*/  FSEL R187, R20, -INF , !P4 ;  /* 0xff80000014bb7808 */ /* 0x000fe40006000000 */
[----:B------:R-:W-:Y:S02]  /*6c70*/  FMNMX.FTZ R9, R59, R9, !PT ;  /* 0x000000093b097209 */ /* 0x000fe40007810000 */
[----:B------:R-:W-:-:S02]  /*6c80*/  ISETP.GE.AND P6, PT, R4, R231, PT ;  /* 0x000000e70400720c */ /* 0x000fc40003fc6270 */
[----:B------:R-:W-:Y:S01]  /*6c90*/  ISETP.GE.AND P4, PT, R0, R231, PT ;  /* 0x000000e70000720c */ /* 0x000fe20003f86270 */
[----:B------:R-:W-:Y:S01]  /*6ca0*/  IMAD.MOV.U32 R231, RZ, RZ, R53 ;  /* 0x000000ffffe77224 */ /* 0x000fe200078e0035 */
[----:B------:R-:W-:Y:S02]  /*6cb0*/  FMNMX.FTZ R11, R28, R11, !PT ;  /* 0x0000000b1c0b7209 */ /* 0x000fe40007810000 */
[----:B------:R-:W-:Y:S02]  /*6cc0*/  FMNMX.FTZ R9, R62, R9, !PT ;  /* 0x000000093e097209 */ /* 0x000fe40007810000 */
[----:B--2---:R-:W-:Y:S02]  /*6cd0*/  FMNMX.FTZ R4, R8, R7, !PT ;  /* 0x0000000708047209 */ /* 0x004fe40007810000 */
[----:B------:R-:W-:Y:S02]  /*6ce0*/  FMNMX.FTZ R11, R231, R11, !PT ;  /* 0x0000000be70b7209 */ /* 0x000fe40007810000 */
[----:B------:R-:W-:-:S02]  /*6cf0*/  FMNMX.FTZ R9, R58, R9, !PT ;  /* 0x000000093a097209 */ /* 0x000fc40007810000 */
[----:B------:R-:W-:Y:S02]  /*6d00*/  FMNMX.FTZ R7, R165, R32, !PT ;  /* 0x00000020a5077209 */ /* 0x000fe40007810000 */
[----:B------:R-:W-:Y:S01]  /*6d10*/  FMNMX.FTZ R11, R238, R11, !PT ;  /* 0x0000000bee0b7209 */ /* 0x000fe20007810000 */
[----:B------:R-:W1:Y:S01]  /*6d20*/  SHFL.BFLY PT, R10, R9, 0x2, 0x1f ;  /* 0x0c401f00090a7f89 */ /* 0x000e6200000e0000 */
[----:B------:R-:W-:Y:S02]  /*6d30*/  FMNMX.FTZ R7, R31, R7, !PT ;  /* 0x000000071f077209 */ /* 0x000fe40007810000 */
[----:B------:R-:W-:Y:S01]  /*6d40*/  LOP3.LUT R194, R197, R170, RZ, 0x3c, !PT ;  /* 0x000000aac5c27212 */ /* 0x000fe200078e3cff */
[----:B------:R-:W-:Y:S01]  /*6d50*/  IMAD.MOV.U32 R197, RZ, RZ, R28 ;  /* 0x000000ffffc57224 */ /* 0x000fe200078e001c */
[----:B------:R-:W-:Y:S02]  /*6d60*/  FMNMX.FTZ R11, R204, R11, !PT ;  /* 0x0000000bcc0b7209 */ /* 0x000fe40007810000 */
[----:B------:R-:W-:Y:S01]  /*6d70*/  FSEL R190, R24, -INF , !P3 ;  /* 0xff80000018be7808 */ /* 0x000fe20005800000 */
[----:B------:R-:W-:Y:S01]  /*6d80*/  IMAD.WIDE.U32 R194, R194, -0x2daee0ad, RZ ;  /* 0xd2511f53c2c27825 */ /* 0x000fe200078e00ff */
[----:B------:R-:W-:-:S02]  /*6d90*/  FMNMX.FTZ R7, R30, R7, !PT ;  /* 0x000000071e077209 */ /* 0x000fc40007810000 */
[----:B------:R-:W-:Y:S01]  /*6da0*/  ISETP.GE.AND P3, PT, R0, R233, PT ;  /* 0x000000e90000720c */ /* 0x000fe20003f66270 */
[----:B------:R-:W-:Y:S01]  /*6db0*/  IMAD.SHL.U32 R233, R230, 0x2, RZ ;  /* 0x00000002e6e97824 */ /* 0x000fe200078e00ff */
[----:B------:R-:W2:Y:S01]  /*6dc0*/  SHFL.BFLY PT, R0, R4, 0x1, 0x1f ;  /* 0x0c201f0004007f89 */ /* 0x000ea200000e0000 */
[----:B------:R-:W-:Y:S02]  /*6dd0*/  FMNMX.FTZ R11, R213, R11, !PT ;  /* 0x0000000bd50b7209 */ /* 0x000fe40007810000 */
[----:B------:R-:W-:Y:S02]  /*6de0*/  FMNMX.FTZ R7, R29, R7, !PT ;  /* 0x000000071d077209 */ /* 0x000fe40007810000 */
[----:B------:R-:W-:Y:S02]  /*6df0*/  LOP3.LUT R12, R15, UR33, R233, 0x96, !PT ;  /* 0x000000210f0c7c12 */ /* 0x000fe4000f8e96e9 */
[----:B------:R-:W-:Y:S02]  /*6e00*/  FMNMX.FTZ R11, R214, R11, !PT ;  /* 0x0000000bd60b7209 */ /* 0x000fe40007810000 */
[----:B------:R-:W-:Y:S01]  /*6e10*/  LOP3.LUT R192, R195, UR26, R14, 0x96, !PT ;  /* 0x0000001ac3c07c12 */ /* 0x000fe2000f8e960e */
[----:B------:R-:W-:Y:S01]  /*6e20*/  IMAD.WIDE.U32 R12, R12, -0x326172a9, RZ ;  /* 0xcd9e8d570c0c7825 */ /* 0x000fe200078e00ff */
[----:B------:R-:W-:-:S02]  /*6e30*/  FMNMX.FTZ R7, R243, R7, !PT ;  /* 0x00000007f3077209 */ /* 0x000fc40007810000 */
[----:B------:R-:W-:Y:S01]  /*6e40*/  LOP3.LUT R248, R251, R170, RZ, 0x3c, !PT ;  /* 0x000000aafbf87212 */ /* 0x000fe200078e3cff */
[----:B------:R-:W-:Y:S01]  /*6e50*/  IMAD.WIDE.U32 R192, R192, -0x326172a9, RZ ;  /* 0xcd9e8d57c0c07825 */ /* 0x000fe200078e00ff */
[----:B------:R-:W-:Y:S02]  /*6e60*/  FMNMX.FTZ R11, R241, R11, !PT ;  /* 0x0000000bf10b7209 */ /* 0x000fe40007810000 */
[----:B------:R-:W-:Y:S01]  /*6e70*/  FMNMX.FTZ R7, R242, R7, !PT ;  /* 0x00000007f2077209 */ /* 0x000fe20007810000 */
[----:B------:R-:W-:Y:S01]  /*6e80*/  IMAD.WIDE.U32 R248, R248, -0x2daee0ad, RZ ;  /* 0xd2511f53f8f87825 */ /* 0x000fe200078e00ff */
[----:B------:R-:W-:Y:S02]  /*6e90*/  FMNMX.FTZ R11, R239, R11, !PT ;  /* 0x0000000bef0b7209 */ /* 0x000fe40007810000 */
[----:B------:R-:W-:Y:S02]  /*6ea0*/  FMNMX.FTZ R7, R252, R7, !PT ;  /* 0x00000007fc077209 */ /* 0x000fe40007810000 */
[----:B------:R-:W-:-:S02]  /*6eb0*/  LOP3.LUT R5, R13, UR27, R196, 0x96, !PT ;  /* 0x0000001b0d057c12 */ /* 0x000fc4000f8e96c4 */
[----:B------:R-:W-:Y:S02]  /*6ec0*/  LOP3.LUT R8, R193, UR25, R12, 0x96, !PT ;  /* 0x00000019c1087c12 */ /* 0x000fe4000f8e960c */
[----:B------:R-:W-:Y:S02]  /*6ed0*/  FMNMX.FTZ R11, R190, R11, !PT ;  /* 0x0000000bbe0b7209 */ /* 0x000fe40007810000 */
[----:B------:R-:W-:Y:S02]  /*6ee0*/  FMNMX.FTZ R7, R205, R7, !PT ;  /* 0x00000007cd077209 */ /* 0x000fe40007810000 */
[----:B------:R-:W-:Y:S01]  /*6ef0*/  LOP3.LUT R244, R249, UR26, R14, 0x96, !PT ;  /* 0x0000001af9f47c12 */ /* 0x000fe2000f8e960e */
[----:B------:R-:W-:Y:S01]  /*6f00*/  IMAD.WIDE.U32 R14, R5, -0x2daee0ad, RZ ;  /* 0xd2511f53050e7825 */ /* 0x000fe200078e00ff */
[----:B-1----:R-:W-:Y:S02]  /*6f10*/  FMNMX.FTZ R10, R9, R10, !PT ;  /* 0x0000000a090a7209 */ /* 0x002fe40007810000 */
[----:B------:R-:W-:Y:S01]  /*6f20*/  FMNMX.FTZ R11, R188, R11, !PT ;  /* 0x0000000bbc0b7209 */ /* 0x000fe20007810000 */
[----:B------:R-:W-:Y:S01]  /*6f30*/  IMAD.WIDE.U32 R8, R8, -0x2daee0ad, RZ ;  /* 0xd2511f5308087825 */ /* 0x000fe200078e00ff */
[----:B------:R-:W-:Y:S01]  /*6f40*/  FMNMX.FTZ R7, R198, R7, !PT ;  /* 0x00000007c6077209 */ /* 0x000fe20007810000 */
[----:B------:R-:W-:Y:S01]  /*6f50*/  SHFL.BFLY PT, R37, R10, 0x1, 0x1f ;  /* 0x0c201f000a257f89 */ /* 0x000fe200000e0000 */
[----:B--2---:R-:W-:Y:S01]  /*6f60*/  FMNMX.FTZ R0, R4, R0, !PT ;  /* 0x0000000004007209 */ /* 0x004fe20007810000 */
[----:B------:R-:W-:Y:S01]  /*6f70*/  IMAD.WIDE.U32 R244, R244, -0x326172a9, RZ ;  /* 0xcd9e8d57f4f47825 */ /* 0x000fe200078e00ff */
[----:B------:R-:W-:-:S02]  /*6f80*/  FSEL R186, R21, -INF , !P3 ;  /* 0xff80000015ba7808 */ /* 0x000fc40005800000 */
[----:B------:R-:W-:Y:S01]  /*6f90*/  FMNMX.FTZ R11, R187, R11, !PT ;  /* 0x0000000bbb0b7209 */ /* 0x000fe20007810000 */
[----:B------:R-:W-:Y:S01]  /*6fa0*/  FMUL.FTZ R66, R0, UR4 ;  /* 0x0000000400427c20 */ /* 0x000fe20008410000 */
[----:B------:R-:W-:Y:S02]  /*6fb0*/  LOP3.LUT R4, R9, UR22, R14, 0x96, !PT ;  /* 0x0000001609047c12 */ /* 0x000fe4000f8e960e */
[----:B------:R-:W-:Y:S02]  /*6fc0*/  FSEL R207, R34, -INF , !P2 ;  /* 0xff80000022cf7808 */ /* 0x000fe40005000000 */
[----:B------:R-:W-:Y:S01]  /*6fd0*/  FMNMX.FTZ R9, R199, R7, !PT ;  /* 0x00000007c7097209 */ /* 0x000fe20007810000 */
[----:B------:R-:W-:Y:S01]  /*6fe0*/  IMAD.WIDE.U32 R202, R4, -0x326172a9, RZ ;  /* 0xcd9e8d5704ca7825 */ /* 0x000fe200078e00ff */
[----:B------:R-:W-:Y:S02]  /*6ff0*/  FMNMX.FTZ R11, R186, R11, !PT ;  /* 0x0000000bba0b7209 */ /* 0x000fe40007810000 */
[----:B------:R-:W-:-:S02]  /*7000*/  FSEL R206, R35, -INF , !P1 ;  /* 0xff80000023ce7808 */ /* 0x000fc40004800000 */
[----:B------:R-:W-:Y:S01]  /*7010*/  FMNMX.FTZ R9, R207, R9, !PT ;  /* 0x00000009cf097209 */ /* 0x000fe20007810000 */
[----:B------:R-:W1:Y:S01]  /*7020*/  SHFL.BFLY PT, R36, R11, 0x2, 0x1f ;  /* 0x0c401f000b247f89 */ /* 0x000e6200000e0000 */
[----:B------:R-:W-:Y:S02]  /*7030*/  FSETP.NEU.FTZ.AND P2, PT, R0, -INF , PT ;  /* 0xff8000000000780b */ /* 0x000fe40003f5d000 */
[----:B------:R-:W-:Y:S02]  /*7040*/  LOP3.LUT R6, R13, UR27, R250, 0x96, !PT ;  /* 0x0000001b0d067c12 */ /* 0x000fe4000f8e96fa */
[----:B------:R-:W-:Y:S02]  /*7050*/  FSEL R185, R26, -INF , !P0 ;  /* 0xff8000001ab97808 */ /* 0x000fe40004000000 */
[----:B------:R-:W-:Y:S02]  /*7060*/  FMNMX.FTZ R9, R206, R9, !PT ;  /* 0x00000009ce097209 */ /* 0x000fe40007810000 */
[----:B------:R-:W-:-:S02]  /*7070*/  FSEL R66, R66, RZ, P2 ;  /* 0x000000ff42427208 */ /* 0x000fc40001000000 */
[----:B------:R-:W-:Y:S01]  /*7080*/  LOP3.LUT R5, R15, UR24, R194, 0x96, !PT ;  /* 0x000000180f057c12 */ /* 0x000fe2000f8e96c2 */
[----:B------:R-:W-:Y:S01]  /*7090*/  IMAD.WIDE.U32 R14, R6, -0x2daee0ad, RZ ;  /* 0xd2511f53060e7825 */ /* 0x000fe200078e00ff */
[----:B------:R-:W-:-:S03]  /*70a0*/  FSEL R183, R27, -INF , !P5 ;  /* 0xff8000001bb77808 */ /* 0x000fc60006800000 */
[----:B------:R-:W-:Y:S01]  /*70b0*/  FFMA.FTZ R53, R184, UR4, -R66 ;  /* 0x00000004b8357c23 */ /* 0x000fe20008010842 */
[----:B------:R-:W-:Y:S01]  /*70c0*/  FMNMX.FTZ R9, R185, R9, !PT ;  /* 0x00000009b9097209 */ /* 0x000fe20007810000 */
[----:B------:R-:W-:Y:S01]  /*70d0*/  IMAD.WIDE.U32 R16, R5, -0x326172a9, RZ ;  /* 0xcd9e8d5705107825 */ /* 0x000fe200078e00ff */
[----:B------:R-:W-:-:S03]  /*70e0*/  FSEL R184, R22, -INF , !P6 ;  /* 0xff80000016b87808 */ /* 0x000fc60007000000 */
[--C-:B------:R-:W-:Y:S01]  /*70f0*/  FFMA.FTZ R51, R60, UR4, -R66.reuse ;  /* 0x000000043c337c23 */ /* 0x100fe20008010842 */
[----:B------:R-:W-:Y:S01]  /*7100*/  FMNMX.FTZ R9, R183, R9, !PT ;  /* 0x00000009b7097209 */ /* 0x000fe20007810000 */
[----:B------:R-:W-:Y:S01]  /*7110*/  FFMA.FTZ R50, R55, UR4, -R66 ;  /* 0x0000000437327c23 */ /* 0x000fe20008010842 */
[----:B------:R-:W-:Y:S01]  /*7120*/  LOP3.LUT R6, R15, UR24, R248, 0x96, !PT ;  /* 0x000000180f067c12 */ /* 0x000fe2000f8e96f8 */
[----:B------:R-:W-:Y:S01]  /*7130*/  FFMA.FTZ R52, R44, UR4, -R66 ;  /* 0x000000042c347c23 */ /* 0x000fe20008010842 */
[----:B------:R-:W-:Y:S01]  /*7140*/  FSEL R178, R23, -INF , !P4 ;  /* 0xff80000017b27808 */ /* 0x000fe20006000000 */
[----:B------:R-:W-:Y:S01]  /*7150*/  MUFU.EX2 R51, R51 ;  /* 0x0000003300337308 */ /* 0x000fe20000000800 */
[----:B------:R-:W-:Y:S01]  /*7160*/  FMNMX.FTZ R9, R184, R9, !PT ;  /* 0x00000009b8097209 */ /* 0x000fe20007810000 */
[----:B------:R-:W-:Y:S01]  /*7170*/  IMAD.WIDE.U32 R200, R6, -0x326172a9, RZ ;  /* 0xcd9e8d5706c87825 */ /* 0x000fe200078e00ff */
[----:B------:R-:W-:-:S03]  /*7180*/  LOP3.LUT R12, R245, UR25, R12, 0x96, !PT ;  /* 0x00000019f50c7c12 */ /* 0x000fc6000f8e960c */
[--C-:B------:R-:W-:Y:S01]  /*7190*/  FFMA.FTZ R211, R211, UR4, -R66.reuse ;  /* 0x00000004d3d37c23 */ /* 0x100fe20008010842 */
[----:B------:R-:W-:Y:S01]  /*71a0*/  FMNMX.FTZ R6, R178, R9, !PT ;  /* 0x00000009b2067209 */ /* 0x000fe20007810000 */
[----:B------:R-:W-:Y:S01]  /*71b0*/  FFMA.FTZ R215, R215, UR4, -R66 ;  /* 0x00000004d7d77c23 */ /* 0x000fe20008010842 */
[----:B-1----:R-:W-:Y:S01]  /*71c0*/  FMNMX.FTZ R36, R11, R36, !PT ;  /* 0x000000240b247209 */ /* 0x002fe20007810000 */
[----:B------:R-:W-:Y:S01]  /*71d0*/  IMAD.WIDE.U32 R12, R12, -0x2daee0ad, RZ ;  /* 0xd2511f530c0c7825 */ /* 0x000fe200078e00ff */
[----:B------:R-:W-:Y:S01]  /*71e0*/  LOP3.LUT R9, R201, UR23, R244, 0x96, !PT ;  /* 0x00000017c9097c12 */ /* 0x000fe2000f8e96f4 */
[----:B------:R-:W1:Y:S01]  /*71f0*/  SHFL.BFLY PT, R5, R6, 0x2, 0x1f ;  /* 0x0c401f0006057f89 */ /* 0x000e6200000e0000 */
[----:B------:R-:W-:Y:S01]  /*7200*/  FMNMX.FTZ R37, R10, R37, !PT ;  /* 0x000000250a257209 */ /* 0x000fe20007810000 */
[----:B------:R-:W2:Y:S01]  /*7210*/  MUFU.EX2 R50, R50 ;  /* 0x0000003200327308 */ /* 0x000ea20000000800 */
[----:B------:R-:W-:Y:S01]  /*7220*/  LOP3.LUT R7, R13, UR22, R14, 0x96, !PT ;  /* 0x000000160d077c12 */ /* 0x000fe2000f8e960e */
[----:B------:R-:W3:Y:S01]  /*7230*/  SHFL.BFLY PT, R4, R36, 0x1, 0x1f ;  /* 0x0c201f0024047f89 */ /* 0x000ee200000e0000 */
[----:B------:R-:W-:Y:S01]  /*7240*/  IMAD.WIDE.U32 R14, R9, -0x2daee0ad, RZ ;  /* 0xd2511f53090e7825 */ /* 0x000fe200078e00ff */
[----:B------:R-:W-:-:S03]  /*7250*/  LOP3.LUT R9, R17, UR23, R192, 0x96, !PT ;  /* 0x0000001711097c12 */ /* 0x000fc6000f8e96c0 */
[C---:B------:R-:W-:Y:S01]  /*7260*/  FMUL.FTZ R60, R37.reuse, UR4 ;  /* 0x00000004253c7c20 */ /* 0x040fe20008410000 */
[----:B------:R-:W-:Y:S01]  /*7270*/  FSETP.NEU.FTZ.AND P3, PT, R37, -INF , PT ;  /* 0xff8000002500780b */ /* 0x000fe20003f7d000 */
[----:B------:R-:W-:Y:S01]  /*7280*/  IMAD.WIDE.U32 R10, R7, -0x326172a9, RZ ;  /* 0xcd9e8d57070a7825 */ /* 0x000fe200078e00ff */
[----:B------:R-:W-:Y:S01]  /*7290*/  LOP3.LUT R7, R203, UR21, R16, 0x96, !PT ;  /* 0x00000015cb077c12 */ /* 0x000fe2000f8e9610 */
[----:B------:R-:W-:Y:S01]  /*72a0*/  MUFU.EX2 R53, R53 ;  /* 0x0000003500357308 */ /* 0x000fe20000000800 */
[----:B------:R-:W-:Y:S01]  /*72b0*/  LOP3.LUT R12, R15, UR20, R12, 0x96, !PT ;  /* 0x000000140f0c7c12 */ /* 0x000fe2000f8e960c */
[----:B------:R-:W-:Y:S01]  /*72c0*/  IMAD.WIDE.U32 R16, R9, -0x2daee0ad, RZ ;  /* 0xd2511f5309107825 */ /* 0x000fe200078e00ff */
[----:B------:R-:W-:-:S03]  /*72d0*/  LOP3.LUT R200, R11, UR21, R200, 0x96, !PT ;  /* 0x000000150bc87c12 */ /* 0x000fc6000f8e96c8 */
[----:B------:R-:W-:Y:S01]  /*72e0*/  FFMA.FTZ R208, R208, UR4, -R66 ;  /* 0x00000004d0d07c23 */ /* 0x000fe20008010842 */
[----:B------:R-:W-:Y:S01]  /*72f0*/  FSEL R60, R60, RZ, P3 ;  /* 0x000000ff3c3c7208 */ /* 0x000fe20001800000 */
[----:B------:R-:W-:Y:S01]  /*7300*/  IMAD.WIDE.U32 R18, R7, -0x2daee0ad, RZ ;  /* 0xd2511f5307127825 */ /* 0x000fe200078e00ff */
[----:B------:R-:W-:Y:S01]  /*7310*/  LOP3.LUT R9, R17, UR20, R8, 0x96, !PT ;  /* 0x0000001411097c12 */ /* 0x000fe2000f8e9608 */
[----:B------:R-:W-:Y:S02]  /*7320*/  MUFU.EX2 R52, R52 ;  /* 0x0000003400347308 */ /* 0x000fe40000000800 */
[----:B------:R-:W-:Y:S01]  /*7330*/  FFMA.FTZ R209, R209, UR4, -R66 ;  /* 0x00000004d1d17c23 */ /* 0x000fe20008010842 */
[----:B------:R-:W-:Y:S01]  /*7340*/  IMAD.WIDE.U32 R12, R12, -0x326172a9, RZ ;  /* 0xcd9e8d570c0c7825 */ /* 0x000fe200078e00ff */
[----:B------:R-:W-:-:S03]  /*7350*/  LOP3.LUT R7, R19, UR18, R16, 0x96, !PT ;  /* 0x0000001213077c12 */ /* 0x000fc6000f8e9610 */
[----:B------:R-:W-:Y:S01]  /*7360*/  FFMA.FTZ R47, R189, UR4, -R60 ;  /* 0x00000004bd2f7c23 */ /* 0x000fe2000801083c */
[----:B-1----:R-:W-:Y:S01]  /*7370*/  FMNMX.FTZ R6, R6, R5, !PT ;  /* 0x0000000506067209 */ /* 0x002fe20007810000 */
[----:B------:R-:W-:Y:S01]  /*7380*/  IMAD.WIDE.U32 R200, R200, -0x2daee0ad, RZ ;  /* 0xd2511f53c8c87825 */ /* 0x000fe200078e00ff */
[----:B------:R-:W-:-:S03]  /*7390*/  LOP3.LUT R195, R13, UR19, R10, 0x96, !PT ;  /* 0x000000130dc37c12 */ /* 0x000fc6000f8e960a */
[----:B------:R-:W-:Y:S01]  /*73a0*/  FFMA.FTZ R46, R61, UR4, -R60 ;  /* 0x000000043d2e7c23 */ /* 0x000fe2000801083c */
[----:B---3--:R-:W-:Y:S01]  /*73b0*/  FMNMX.FTZ R36, R36, R4, !PT ;  /* 0x0000000424247209 */ /* 0x008fe20007810000 */
[----:B------:R-:W-:Y:S01]  /*73c0*/  IMAD.WIDE.U32 R10, R7, -0x326172a9, RZ ;  /* 0xcd9e8d57070a7825 */ /* 0x000fe200078e00ff */
[----:B------:R-:W-:Y:S01]  /*73d0*/  LOP3.LUT R8, R201, UR18, R14, 0x96, !PT ;  /* 0x00000012c9087c12 */ /* 0x000fe2000f8e960e */
[----:B------:R-:W1:Y:S01]  /*73e0*/  SHFL.BFLY PT, R7, R6, 0x1, 0x1f ;  /* 0x0c201f0006077f89 */ /* 0x000e6200000e0000 */
[----:B------:R-:W-:Y:S01]  /*73f0*/  FSETP.NEU.FTZ.AND P1, PT, R36, -INF , PT ;  /* 0xff8000002400780b */ /* 0x000fe20003f3d000 */
[----:B------:R-:W-:-:S04]  /*7400*/  IMAD.WIDE.U32 R20, R9, -0x326172a9, RZ ;  /* 0xcd9e8d5709147825 */ /* 0x000fc800078e00ff */
[----:B------:R-:W-:Y:S01]  /*7410*/  FMUL.FTZ R189, R36, UR4 ;  /* 0x0000000424bd7c20 */ /* 0x000fe20008410000 */
[----:B------:R-:W-:Y:S01]  /*7420*/  LOP3.LUT R13, R10, 0xffff, RZ, 0xc0, !PT ;  /* 0x0000ffff0a0d7812 */ /* 0x000fe200078ec0ff */
[----:B------:R-:W-:Y:S01]  /*7430*/  FFMA.FTZ R49, R57, UR4, -R60 ;  /* 0x0000000439317c23 */ /* 0x000fe2000801083c */
[----:B------:R-:W-:Y:S01]  /*7440*/  IMAD.WIDE.U32 R8, R8, -0x326172a9, RZ ;  /* 0xcd9e8d5708087825 */ /* 0x000fe200078e00ff */
[----:B------:R-:W-:-:S03]  /*7450*/  LOP3.LUT R14, R11, UR28, R20, 0x96, !PT ;  /* 0x0000001c0b0e7c12 */ /* 0x000fc6000f8e9614 */
[----:B------:R-:W-:Y:S01]  /*7460*/  FFMA.FTZ R48, R56, UR4, -R60 ;  /* 0x0000000438307c23 */ /* 0x000fe2000801083c */
[----:B------:R-:W-:Y:S01]  /*7470*/  FSEL R189, R189, RZ, P1 ;  /* 0x000000ffbdbd7208 */ /* 0x000fe20000800000 */
[----:B------:R-:W-:Y:S01]  /*7480*/  MUFU.EX2 R47, R47 ;  /* 0x0000002f002f7308 */ /* 0x000fe20000000800 */
[----:B------:R-:W-:Y:S01]  /*7490*/  LOP3.LUT R12, R9, UR28, R12, 0x96, !PT ;  /* 0x0000001c090c7c12 */ /* 0x000fe2000f8e960c */
[----:B------:R-:W-:Y:S01]  /*74a0*/  FFMA.FTZ R212, R212, UR4, -R60 ;  /* 0x00000004d4d47c23 */ /* 0x000fe2000801083c */
[----:B------:R-:W-:Y:S01]  /*74b0*/  LOP3.LUT R9, R8, 0xffff, RZ, 0xc0, !PT ;  /* 0x0000ffff08097812 */ /* 0x000fe200078ec0ff */
[--C-:B------:R-:W-:Y:S01]  /*74c0*/  FFMA.FTZ R45, R2, UR4, -R189.reuse ;  /* 0x00000004022d7c23 */ /* 0x100fe200080108bd */
[----:B------:R-:W-:Y:S01]  /*74d0*/  LOP3.LUT R5, R10, 0xff, RZ, 0xc0, !PT ;  /* 0x000000ff0a057812 */ /* 0x000fe200078ec0ff */
[--C-:B------:R-:W-:Y:S01]  /*74e0*/  FFMA.FTZ R42, R33, UR4, -R189.reuse ;  /* 0x00000004212a7c23 */ /* 0x100fe200080108bd */
[--C-:B------:R-:W-:Y:S01]  /*74f0*/  SHF.R.U32.HI R11, RZ, 0x10, R10.reuse ;  /* 0x00000010ff0b7819 */ /* 0x100fe2000001160a */
[----:B------:R-:W3:Y:S01]  /*7500*/  MUFU.EX2 R46, R46 ;  /* 0x0000002e002e7308 */ /* 0x000ee20000000800 */
[----:B------:R-:W-:Y:S01]  /*7510*/  SHF.R.U32.HI R4, RZ, 0x18, R10 ;  /* 0x00000018ff047819 */ /* 0x000fe2000001160a */
[--C-:B------:R-:W-:Y:S01]  /*7520*/  FFMA.FTZ R44, R39, UR4, -R189.reuse ;  /* 0x00000004272c7c23 */ /* 0x100fe200080108bd */
[----:B------:R-:W-:Y:S01]  /*7530*/  LOP3.LUT R10, R8, 0xff, RZ, 0xc0, !PT ;  /* 0x000000ff080a7812 */ /* 0x000fe200078ec0ff */
[----:B------:R-:W-:Y:S01]  /*7540*/  FFMA.FTZ R43, R38, UR4, -R189 ;  /* 0x00000004262b7c23 */ /* 0x000fe200080108bd */
[----:B------:R-:W-:Y:S01]  /*7550*/  SHF.R.U32.HI R9, RZ, 0x8, R9 ;  /* 0x00000008ff097819 */ /* 0x000fe20000011609 */
[----:B------:R-:W-:Y:S01]  /*7560*/  FFMA.FTZ R201, R238, UR4, -R189 ;  /* 0x00000004eec97c23 */ /* 0x000fe200080108bd */
[----:B------:R-:W-:Y:S01]  /*7570*/  SHF.R.U32.HI R2, RZ, 0x10, R8 ;  /* 0x00000010ff027819 */ /* 0x000fe20000011608 */
[----:B------:R-:W-:Y:S01]  /*7580*/  MUFU.EX2 R49, R49 ;  /* 0x0000003100317308 */ /* 0x000fe20000000800 */
[----:B------:R-:W-:Y:S01]  /*7590*/  PRMT R10, R10, 0x5410, R9 ;  /* 0x000054100a0a7816 */ /* 0x000fe20000000009 */
[----:B------:R-:W-:Y:S01]  /*75a0*/  FFMA.FTZ R197, R197, UR4, -R189 ;  /* 0x00000004c5c57c23 */ /* 0x000fe200080108bd */
[----:B------:R-:W-:Y:S01]  /*75b0*/  LOP3.LUT R9, R2, 0xff, RZ, 0xc0, !PT ;  /* 0x000000ff02097812 */ /* 0x000fe200078ec0ff */
[--C-:B------:R-:W-:Y:S01]  /*75c0*/  FFMA.FTZ R191, R191, UR4, -R60.reuse ;  /* 0x00000004bfbf7c23 */ /* 0x100fe2000801083c */
[----:B-1----:R-:W-:Y:S01]  /*75d0*/  FMNMX.FTZ R2, R6, R7, !PT ;  /* 0x0000000706027209 */ /* 0x002fe20007810000 */
[----:B------:R-:W-:Y:S01]  /*75e0*/  FFMA.FTZ R210, R210, UR4, -R60 ;  /* 0x00000004d2d27c23 */ /* 0x000fe2000801083c */
[----:B------:R-:W-:Y:S01]  /*75f0*/  LOP3.LUT R11, R11, 0xff, RZ, 0xc0, !PT ;  /* 0x000000ff0b0b7812 */ /* 0x000fe200078ec0ff */
[----:B------:R-:W1:Y:S01]  /*7600*/  MUFU.EX2 R48, R48 ;  /* 0x0000003000307308 */ /* 0x000e620000000800 */
[----:B------:R-:W-:Y:S01]  /*7610*/  SHF.R.U32.HI R13, RZ, 0x8, R13 ;  /* 0x00000008ff0d7819 */ /* 0x000fe2000001160d */
[----:B------:R-:W-:Y:S01]  /*7620*/  FMUL.FTZ R179, R2, UR4 ;  /* 0x0000000402b37c20 */ /* 0x000fe20008410000 */
[----:B------:R-:W-:Y:S01]  /*7630*/  SHF.R.U32.HI R8, RZ, 0x18, R8 ;  /* 0x00000018ff087819 */ /* 0x000fe20000011608 */
[--C-:B------:R-:W-:Y:S01]  /*7640*/  FFMA.FTZ R213, R213, UR4, -R189.reuse ;  /* 0x00000004d5d57c23 */ /* 0x100fe200080108bd */
[----:B------:R-:W-:Y:S01]  /*7650*/  PRMT R4, R11, 0x5410, R4 ;  /* 0x000054100b047816 */ /* 0x000fe20000000004 */
[----:B------:R-:W-:Y:S01]  /*7660*/  FFMA.FTZ R214, R214, UR4, -R189 ;  /* 0x00000004d6d67c23 */ /* 0x000fe200080108bd */
[----:B------:R-:W-:Y:S01]  /*7670*/  FSETP.NEU.FTZ.AND P0, PT, R2, -INF , PT ;  /* 0xff8000000200780b */ /* 0x000fe20003f1d000 */
[----:B------:R-:W-:Y:S01]  /*7680*/  MUFU.EX2 R45, R45 ;  /* 0x0000002d002d7308 */ /* 0x000fe20000000800 */
[----:B------:R-:W-:Y:S01]  /*7690*/  PRMT R5, R5, 0x5410, R13 ;  /* 0x0000541005057816 */ /* 0x000fe2000000000d */
[----:B------:R-:W-:Y:S01]  /*76a0*/  FFMA.FTZ R238, R239, UR4, -R189 ;  /* 0x00000004efee7c23 */ /* 0x000fe200080108bd */
[----:B------:R-:W-:Y:S01]  /*76b0*/  LOP3.LUT R11, R14, 0xffff, RZ, 0xc0, !PT ;  /* 0x0000ffff0e0b7812 */ /* 0x000fe200078ec0ff */
[--C-:B------:R-:W-:Y:S01]  /*76c0*/  FFMA.FTZ R177, R177, UR4, -R66.reuse ;  /* 0x00000004b1b17c23 */ /* 0x100fe20008010842 */
[----:B------:R-:W-:Y:S01]  /*76d0*/  LOP3.LUT R13, R12, 0xffff, RZ, 0xc0, !PT ;  /* 0x0000ffff0c0d7812 */ /* 0x000fe200078ec0ff */
[----:B------:R-:W-:Y:S01]  /*76e0*/  FFMA.FTZ R181, R181, UR4, -R66 ;  /* 0x00000004b5b57c23 */ /* 0x000fe20008010842 */
[----:B------:R-:W-:Y:S01]  /*76f0*/  PRMT R8, R9, 0x5410, R8 ;  /* 0x0000541009087816 */ /* 0x000fe20000000008 */
[----:B------:R-:W-:Y:S01]  /*7700*/  MUFU.EX2 R44, R44 ;  /* 0x0000002c002c7308 */ /* 0x000fe20000000800 */
[----:B------:R-:W-:Y:S01]  /*7710*/  SHF.R.U32.HI R15, RZ, 0x10, R14 ;  /* 0x00000010ff0f7819 */ /* 0x000fe2000001160e */
[--C-:B------:R-:W-:Y:S01]  /*7720*/  FFMA.FTZ R180, R180, UR4, -R60.reuse ;  /* 0x00000004b4b47c23 */ /* 0x100fe2000801083c */
[----:B------:R-:W-:Y:S01]  /*7730*/  FSEL R179, R179, RZ, P0 ;  /* 0x000000ffb3b37208 */ /* 0x000fe20000000000 */
[----:B------:R-:W-:Y:S01]  /*7740*/  FFMA.FTZ R182, R182, UR4, -R60 ;  /* 0x00000004b6b67c23 */ /* 0x000fe2000801083c */
[----:B------:R-:W-:Y:S01]  /*7750*/  SHF.R.U32.HI R9, RZ, 0x10, R12 ;  /* 0x00000010ff097819 */ /* 0x000fe2000001160c */
[----:B------:R-:W-:Y:S01]  /*7760*/  FFMA.FTZ R173, R173, UR4, -R66 ;  /* 0x00000004adad7c23 */ /* 0x000fe20008010842 */
[----:B------:R-:W-:Y:S01]  /*7770*/  SHF.R.U32.HI R7, RZ, 0x8, R11 ;  /* 0x00000008ff077819 */ /* 0x000fe2000001160b */
[--C-:B------:R-:W-:Y:S01]  /*7780*/  FFMA.FTZ R41, R32, UR4, -R179.reuse ;  /* 0x0000000420297c23 */ /* 0x100fe200080108b3 */
[----:B------:R-:W-:Y:S01]  /*7790*/  LOP3.LUT R6, R14, 0xff, RZ, 0xc0, !PT ;  /* 0x000000ff0e067812 */ /* 0x000fe200078ec0ff */
[----:B------:R-:W4:Y:S01]  /*77a0*/  LDSM.16.MT88.4 R32, [R217+0x9000] ;  /* 0x00900000d920783b */ /* 0x000f220000004200 */
[----:B------:R-:W-:Y:S01]  /*77b0*/  LOP3.LUT R11, R12, 0xff, RZ, 0xc0, !PT ;  /* 0x000000ff0c0b7812 */ /* 0x000fe200078ec0ff */
[----:B------:R-:W-:Y:S01]  /*77c0*/  FFMA.FTZ R40, R31, UR4, -R179 ;  /* 0x000000041f287c23 */ /* 0x000fe200080108b3 */
[----:B------:R-:W-:Y:S01]  /*77d0*/  SHF.R.U32.HI R13, RZ, 0x8, R13 ;  /* 0x00000008ff0d7819 */ /* 0x000fe2000001160d */
[--C-:B------:R-:W-:Y:S01]  /*77e0*/  FFMA.FTZ R39, R30, UR4, -R179.reuse ;  /* 0x000000041e277c23 */ /* 0x100fe200080108b3 */
[----:B------:R-:W-:Y:S01]  /*77f0*/  SHF.R.U32.HI R14, RZ, 0x18, R14 ;  /* 0x00000018ff0e7819 */ /* 0x000fe2000001160e */
[--C-:B------:R-:W-:Y:S01]  /*7800*/  FFMA.FTZ R38, R29, UR4, -R179.reuse ;  /* 0x000000041d267c23 */ /* 0x100fe200080108b3 */
[----:B------:R-:W-:Y:S01]  /*7810*/  SHF.R.U32.HI R12, RZ, 0x18, R12 ;  /* 0x00000018ff0c7819 */ /* 0x000fe2000001160c */
[----:B------:R-:W-:Y:S01]  /*7820*/  MUFU.EX2 R43, R43 ;  /* 0x0000002b002b7308 */ /* 0x000fe20000000800 */
[----:B------:R-:W-:Y:S01]  /*7830*/  LOP3.LUT R15, R15, 0xff, RZ, 0xc0, !PT ;  /* 0x000000ff0f0f7812 */ /* 0x000fe200078ec0ff */
[----:B------:R-:W-:Y:S01]  /*7840*/  LDSM.16.MT88.4 R28, [R217+0xa000] ;  /* 0x00a00000d91c783b */ /* 0x000fe20000004200 */
[----:B------:R-:W-:Y:S01]  /*7850*/  LOP3.LUT R9, R9, 0xff, RZ, 0xc0, !PT ;  /* 0x000000ff09097812 */ /* 0x000fe200078ec0ff */
[----:B------:R-:W-:Y:S01]  /*7860*/  FFMA.FTZ R198, R198, UR4, -R179 ;  /* 0x00000004c6c67c23 */ /* 0x000fe200080108b3 */
[----:B------:R-:W-:Y:S01]  /*7870*/  PRMT R6, R6, 0x5410, R7 ;  /* 0x0000541006067816 */ /* 0x000fe20000000007 */
[----:B------:R-:W-:Y:S01]  /*7880*/  FFMA.FTZ R199, R199, UR4, -R179 ;  /* 0x00000004c7c77c23 */ /* 0x000fe200080108b3 */
[----:B------:R-:W-:Y:S01]  /*7890*/  PRMT R11, R11, 0x5410, R13 ;  /* 0x000054100b0b7816 */ /* 0x000fe2000000000d */
[----:B------:R-:W5:Y:S01]  /*78a0*/  MUFU.EX2 R42, R42 ;  /* 0x0000002a002a7308 */ /* 0x000f620000000800 */
[----:B------:R-:W-:Y:S01]  /*78b0*/  FSEL R7, R0, RZ, P2 ;  /* 0x000000ff00077208 */ /* 0x000fe20001000000 */
[--C-:B------:R-:W-:Y:S01]  /*78c0*/  FFMA.FTZ R207, R207, UR4, -R179.reuse ;  /* 0x00000004cfcf7c23 */ /* 0x100fe200080108b3 */
[----:B------:R-:W-:Y:S01]  /*78d0*/  FSEL R13, R36, RZ, P1 ;  /* 0x000000ff240d7208 */ /* 0x000fe20000800000 */
[----:B------:R-:W-:Y:S01]  /*78e0*/  FFMA.FTZ R206, R206, UR4, -R179 ;  /* 0x00000004cece7c23 */ /* 0x000fe200080108b3 */
[----:B------:R-:W-:Y:S01]  /*78f0*/  PRMT R61, R164, 0x7054, R164 ;  /* 0x00007054a43d7816 */ /* 0x000fe200000000a4 */
[----:B------:R-:W-:Y:S01]  /*7900*/  FADD.FTZ R7, R168, -R7 ;  /* 0x80000007a8077221 */ /* 0x000fe20000010000 */
[----:B------:R-:W-:Y:S01]  /*7910*/  PRMT R14, R15, 0x5410, R14 ;  /* 0x000054100f0e7816 */ /* 0x000fe2000000000e */
[----:B------:R-:W-:Y:S01]  /*7920*/  FADD.FTZ R13, R166, -R13 ;  /* 0x8000000da60d7221 */ /* 0x000fe20000010000 */
[----:B------:R-:W-:Y:S01]  /*7930*/  PRMT R9, R9, 0x5410, R12 ;  /* 0x0000541009097816 */ /* 0x000fe2000000000c */
[----:B------:R-:W-:Y:S01]  /*7940*/  IMAD.MOV.U32 R166, RZ, RZ, R18 ;  /* 0x000000ffffa67224 */ /* 0x000fe200078e0012 */
[----:B------:R-:W-:Y:S01]  /*7950*/  FSEL R15, R37, RZ, P3 ;  /* 0x000000ff250f7208 */ /* 0x000fe20001800000 */
[----:B------:R-:W-:Y:S01]  /*7960*/  FMUL.FTZ R57, R7, UR4 ;  /* 0x0000000407397c20 */ /* 0x000fe20008410000 */
[----:B------:R-:W-:Y:S01]  /*7970*/  FSEL R12, R2, RZ, P0 ;  /* 0x000000ff020c7208 */ /* 0x000fe20000000000 */
[----:B------:R-:W-:Y:S01]  /*7980*/  MUFU.EX2 R41, R41 ;  /* 0x0000002900297308 */ /* 0x000fe20000000800 */
[--C-:B------:R-:W-:Y:S01]  /*7990*/  HSET2.LE.AND R5, R5, R61.reuse, PT ;  /* 0x0000003d05057233 */ /* 0x100fe20003803000 */
[----:B------:R-:W-:Y:S01]  /*79a0*/  FADD.FTZ R15, R167, -R15 ;  /* 0x8000000fa70f7221 */ /* 0x000fe20000010000 */
[--C-:B------:R-:W-:Y:S01]  /*79b0*/  HSET2.LE.AND R16, R6, R61.reuse, PT ;  /* 0x0000003d06107233 */ /* 0x100fe20003803000 */
[----:B------:R-:W-:Y:S01]  /*79c0*/  FADD.FTZ R12, R165, -R12 ;  /* 0x8000000ca50c7221 */ /* 0x000fe20000010000 */
[--C-:B------:R-:W-:Y:S01]  /*79d0*/  HSET2.LE.AND R4, R4, R61.reuse, PT ;  /* 0x0000003d04047233 */ /* 0x100fe20003803000 */
[----:B------:R-:W-:Y:S01]  /*79e0*/  FMUL.FTZ R15, R15, UR4 ;  /* 0x000000040f0f7c20 */ /* 0x000fe20008410000 */
[----:B--2---:R-:W-:Y:S01]  /*79f0*/  F2FP.F16.F32.PACK_AB R6, R50, R51 ;  /* 0x000000333206723e */ /* 0x004fe200000000ff */
[----:B------:R-:W2:Y:S01]  /*7a00*/  MUFU.EX2 R40, R40 ;  /* 0x0000002800287308 */ /* 0x000ea20000000800 */
[----:B---3--:R-:W-:Y:S01]  /*7a10*/  F2FP.F16.F32.PACK_AB R18, R46, R47 ;  /* 0x0000002f2e12723e */ /* 0x008fe200000000ff */
[----:B------:R-:W-:Y:S01]  /*7a20*/  FMUL.FTZ R13, R13, UR4 ;  /* 0x000000040d0d7c20 */ /* 0x000fe20008410000 */
[----:B------:R-:W-:Y:S01]  /*7a30*/  F2FP.F16.F32.PACK_AB R17, R52, R53 ;  /* 0x000000353411723e */ /* 0x000fe200000000ff */
[----:B------:R-:W-:Y:S01]  /*7a40*/  FMUL.FTZ R12, R12, UR4 ;  /* 0x000000040c0c7c20 */ /* 0x000fe20008410000 */
[----:B------:R-:W-:Y:S01]  /*7a50*/  LOP3.LUT R6, R5, R6, RZ, 0xc0, !PT ;  /* 0x0000000605067212 */ /* 0x000fe200078ec0ff */
[----:B------:R-:W-:Y:S01]  /*7a60*/  IMAD.MOV.U32 R167, RZ, RZ, R19 ;  /* 0x000000ffffa77224 */ /* 0x000fe200078e0013 */
[----:B------:R-:W-:Y:S01]  /*7a70*/  LOP3.LUT R7, R4, R18, RZ, 0xc0, !PT ;  /* 0x0000001204077212 */ /* 0x000fe200078ec0ff */
[----:B------:R-:W-:Y:S01]  /*7a80*/  MUFU.EX2 R39, R39 ;  /* 0x0000002700277308 */ /* 0x000fe20000000800 */
[--C-:B------:R-:W-:Y:S01]  /*7a90*/  HSET2.LE.AND R5, R14, R61.reuse, PT ;  /* 0x0000003d0e057233 */ /* 0x100fe20003803000 */
[----:B------:R-:W-:Y:S01]  /*7aa0*/  FFMA.FTZ R175, R175, UR4, -R66 ;  /* 0x00000004afaf7c23 */ /* 0x000fe20008010842 */
[----:B------:R-:W-:Y:S01]  /*7ab0*/  LOP3.LUT R4, R16, R17, RZ, 0xc0, !PT ;  /* 0x0000001110047212 */ /* 0x000fe200078ec0ff */
[--C-:B------:R-:W-:Y:S01]  /*7ac0*/  FFMA.FTZ R174, R174, UR4, -R60.reuse ;  /* 0x00000004aeae7c23 */ /* 0x100fe2000801083c */
[----:B-1----:R-:W-:Y:S01]  /*7ad0*/  F2FP.F16.F32.PACK_AB R14, R48, R49 ;  /* 0x00000031300e723e */ /* 0x002fe200000000ff */
[----:B------:R-:W1:Y:S01]  /*7ae0*/  LDSM.16.MT88.4 R16, [R216+0x9000] ;  /* 0x00900000d810783b */ /* 0x000e620000004200 */
[--C-:B------:R-:W-:Y:S01]  /*7af0*/  HSET2.LE.AND R10, R10, R61.reuse, PT ;  /* 0x0000003d0a0a7233 */ /* 0x100fe20003803000 */
[----:B------:R-:W3:Y:S01]  /*7b00*/  MUFU.EX2 R38, R38 ;  /* 0x0000002600267308 */ /* 0x000ee20000000800 */
[----:B------:R-:W-:Y:S01]  /*7b10*/  LOP3.LUT R5, R5, R14, RZ, 0xc0, !PT ;  /* 0x0000000e05057212 */ /* 0x000fe200078ec0ff */
[----:B------:R-:W-:Y:S01]  /*7b20*/  FFMA.FTZ R176, R176, UR4, -R60 ;  /* 0x00000004b0b07c23 */ /* 0x000fe2000801083c */
[--C-:B------:R-:W-:Y:S01]  /*7b30*/  HSET2.LE.AND R8, R8, R61.reuse, PT ;  /* 0x0000003d08087233 */ /* 0x100fe20003803000 */
[--C-:B------:R-:W-:Y:S01]  /*7b40*/  FFMA.FTZ R190, R190, UR4, -R189.reuse ;  /* 0x00000004bebe7c23 */ /* 0x100fe200080108bd */
[--C-:B------:R-:W-:Y:S01]  /*7b50*/  HSET2.LE.AND R11, R11, R61.reuse, PT ;  /* 0x0000003d0b0b7233 */ /* 0x100fe20003803000 */
[----:B------:R-:W-:Y:S01]  /*7b60*/  FFMA.FTZ R188, R188, UR4, -R189 ;  /* 0x00000004bcbc7c23 */ /* 0x000fe200080108bd */
[----:B------:R-:W-:Y:S01]  /*7b70*/  HSET2.LE.AND R9, R9, R61, PT ;  /* 0x0000003d09097233 */ /* 0x000fe20003803000 */
[----:B------:R-:W4:Y:S01]  /*7b80*/  MUFU.EX2 R57, R57 ;  /* 0x0000003900397308 */ /* 0x000f220000000800 */
[----:B-----5:R-:W-:Y:S01]  /*7b90*/  F2FP.F16.F32.PACK_AB R26, R42, R43 ;  /* 0x0000002b2a1a723e */ /* 0x020fe200000000ff */
[--C-:B------:R-:W-:Y:S01]  /*7ba0*/  FFMA.FTZ R184, R184, UR4, -R179.reuse ;  /* 0x00000004b8b87c23 */ /* 0x100fe200080108b3 */
[----:B------:R-:W-:Y:S01]  /*7bb0*/  F2FP.F16.F32.PACK_AB R24, R44, R45 ;  /* 0x0000002d2c18723e */ /* 0x000fe200000000ff */
[----:B------:R-:W-:Y:S01]  /*7bc0*/  FFMA.FTZ R178, R178, UR4, -R179 ;  /* 0x00000004b2b27c23 */ /* 0x000fe200080108b3 */
[----:B--2---:R-:W-:Y:S01]  /*7bd0*/  F2FP.F16.F32.PACK_AB R25, R40, R41 ;  /* 0x000000292819723e */ /* 0x004fe200000000ff */
[--C-:B------:R-:W-:Y:S01]  /*7be0*/  FFMA.FTZ R187, R187, UR4, -R189.reuse ;  /* 0x00000004bbbb7c23 */ /* 0x100fe200080108bd */
[----:B------:R-:W-:Y:S01]  /*7bf0*/  LOP3.LUT R26, R10, R26, RZ, 0xc0, !PT ;  /* 0x0000001a0a1a7212 */ /* 0x000fe200078ec0ff */
[----:B------:R-:W2:Y:S01]  /*7c00*/  MUFU.EX2 R56, R15 ;  /* 0x0000000f00387308 */ /* 0x000ea20000000800 */
[----:B---3--:R-:W-:Y:S01]  /*7c10*/  F2FP.F16.F32.PACK_AB R27, R38, R39 ;  /* 0x00000027261b723e */ /* 0x008fe200000000ff */
[----:B------:R-:W-:Y:S01]  /*7c20*/  FFMA.FTZ R186, R186, UR4, -R189 ;  /* 0x00000004baba7c23 */ /* 0x000fe200080108bd */
[----:B------:R-:W-:Y:S01]  /*7c30*/  LOP3.LUT R24, R11, R24, RZ, 0xc0, !PT ;  /* 0x000000180b187212 */ /* 0x000fe200078ec0ff */
[--C-:B------:R-:W-:Y:S01]  /*7c40*/  FFMA.FTZ R185, R185, UR4, -R179.reuse ;  /* 0x00000004b9b97c23 */ /* 0x100fe200080108b3 */
[----:B------:R-:W-:Y:S01]  /*7c50*/  LOP3.LUT R27, R8, R27, RZ, 0xc0, !PT ;  /* 0x0000001b081b7212 */ /* 0x000fe200078ec0ff */
[----:B------:R-:W-:Y:S01]  /*7c60*/  FFMA.FTZ R183, R183, UR4, -R179 ;  /* 0x00000004b7b77c23 */ /* 0x000fe200080108b3 */
[----:B------:R-:W-:Y:S01]  /*7c70*/  LOP3.LUT R25, R9, R25, RZ, 0xc0, !PT ;  /* 0x0000001909197212 */ /* 0x000fe200078ec0ff */
[----:B------:R-:W3:Y:S01]  /*7c80*/  MUFU.EX2 R55, R13 ;  /* 0x0000000d00377308 */ /* 0x000ee20000000800 */
[-C--:B----4-:R-:W-:Y:S01]  /*7c90*/  FMUL.FTZ R160, R160, R57.reuse ;  /* 0x00000039a0a07220 */ /* 0x090fe20000410000 */
[-C--:B------:R-:W-:Y:S01]  /*7ca0*/  FMUL.FTZ R161, R161, R57.reuse ;  /* 0x00000039a1a17220 */ /* 0x080fe20000410000 */
[----:B------:R-:W-:Y:S01]  /*7cb0*/  LDSM.16.MT88.4 R8, [R216+0xb000] ;  /* 0x00b00000d808783b */ /* 0x000fe20000004200 */
[-C--:B------:R-:W-:Y:S01]  /*7cc0*/  FMUL.FTZ R80, R80, R57.reuse ;  /* 0x0000003950507220 */ /* 0x080fe20000410000 */
[-C--:B------:R-:W-:Y:S01]  /*7cd0*/  FMUL.FTZ R81, R81, R57.reuse ;  /* 0x0000003951517220 */ /* 0x080fe20000410000 */
[-C--:B------:R-:W-:Y:S01]  /*7ce0*/  FMUL.FTZ R140, R140, R57.reuse ;  /* 0x000000398c8c7220 */ /* 0x080fe20000410000 */
[-C--:B------:R-:W-:Y:S01]  /*7cf0*/  FMUL.FTZ R141, R141, R57.reuse ;  /* 0x000000398d8d7220 */ /* 0x080fe20000410000 */
[----:B------:R4:W5:Y:S01]  /*7d00*/  MUFU.EX2 R54, R12 ;  /* 0x0000000c00367308 */ /* 0x0009620000000800 */
[-C--:B--2---:R-:W-:Y:S01]  /*7d10*/  FMUL.FTZ R162, R162, R56.reuse ;  /* 0x00000038a2a27220 */ /* 0x084fe20000410000 */
[-C--:B------:R-:W-:Y:S01]  /*7d20*/  FMUL.FTZ R163, R163, R56.reuse ;  /* 0x00000038a3a37220 */ /* 0x080fe20000410000 */
[-C--:B------:R-:W-:Y:S01]  /*7d30*/  FMUL.FTZ R82, R82, R56.reuse ;  /* 0x0000003852527220 */ /* 0x080fe20000410000 */
[-C--:B------:R-:W-:Y:S01]  /*7d40*/  FMUL.FTZ R83, R83, R56.reuse ;  /* 0x0000003853537220 */ /* 0x080fe20000410000 */
[-C--:B------:R-:W-:Y:S01]  /*7d50*/  FMUL.FTZ R142, R142, R56.reuse ;  /* 0x000000388e8e7220 */ /* 0x080fe20000410000 */
[----:B------:R-:W-:Y:S01]  /*7d60*/  FMUL.FTZ R143, R143, R56 ;  /* 0x000000388f8f7220 */ /* 0x000fe20000410000 */
[-C--:B------:R-:W-:Y:S01]  /*7d70*/  FMUL.FTZ R116, R116, R57.reuse ;  /* 0x0000003974747220 */ /* 0x080fe20000410000 */
[----:B------:R-:W-:Y:S01]  /*7d80*/  FMUL.FTZ R117, R117, R57 ;  /* 0x0000003975757220 */ /* 0x000fe20000410000 */
[-C--:B---3--:R-:W-:Y:S01]  /*7d90*/  FMUL.FTZ R156, R156, R55.reuse ;  /* 0x000000379c9c7220 */ /* 0x088fe20000410000 */
[-C--:B------:R-:W-:Y:S01]  /*7da0*/  FMUL.FTZ R157, R157, R55.reuse ;  /* 0x000000379d9d7220 */ /* 0x080fe20000410000 */
[C---:B------:R-:W-:Y:S01]  /*7db0*/  HMMA.16816.F32 R160, R4.reuse, R32, R160 ;  /* 0x0000002004a0723c */ /* 0x040fe200000018a0 */
[-C--:B------:R-:W-:Y:S01]  /*7dc0*/  FMUL.FTZ R76, R76, R55.reuse ;  /* 0x000000374c4c7220 */ /* 0x080fe20000410000 */
[-C--:B------:R-:W-:Y:S01]  /*7dd0*/  FMUL.FTZ R77, R77, R55.reuse ;  /* 0x000000374d4d7220 */ /* 0x080fe20000410000 */
[-C--:B------:R-:W-:Y:S01]  /*7de0*/  FMUL.FTZ R112, R112, R55.reuse ;  /* 0x0000003770707220 */ /* 0x080fe20000410000 */
[-C--:B------:R-:W-:Y:S01]  /*7df0*/  FMUL.FTZ R113, R113, R55.reuse ;  /* 0x0000003771717220 */ /* 0x080fe20000410000 */
[-C--:B------:R-:W-:Y:S01]  /*7e00*/  FMUL.FTZ R136, R136, R55.reuse ;  /* 0x0000003788887220 */ /* 0x080fe20000410000 */
[----:B----4-:R-:W2:Y:S01]  /*7e10*/  LDSM.16.MT88.4 R12, [R217+0xb000] ;  /* 0x00b00000d90c783b */ /* 0x010ea20000004200 */
[-C--:B-----5:R-:W-:Y:S01]  /*7e20*/  FMUL.FTZ R158, R158, R54.reuse ;  /* 0x000000369e9e7220 */ /* 0x0a0fe20000410000 */
[-C--:B------:R-:W-:Y:S01]  /*7e30*/  FMUL.FTZ R159, R159, R54.reuse ;  /* 0x000000369f9f7220 */ /* 0x080fe20000410000 */
[-C--:B------:R-:W-:Y:S01]  /*7e40*/  FMUL.FTZ R78, R78, R54.reuse ;  /* 0x000000364e4e7220 */ /* 0x080fe20000410000 */
[-C--:B------:R-:W-:Y:S01]  /*7e50*/  FMUL.FTZ R79, R79, R54.reuse ;  /* 0x000000364f4f7220 */ /* 0x080fe20000410000 */
[-C--:B------:R-:W-:Y:S01]  /*7e60*/  FMUL.FTZ R114, R114, R54.reuse ;  /* 0x0000003672727220 */ /* 0x080fe20000410000 */
[-C--:B------:R-:W-:Y:S01]  /*7e70*/  FMUL.FTZ R115, R115, R54.reuse ;  /* 0x0000003673737220 */ /* 0x080fe20000410000 */
[----:B-1----:R-:W-:Y:S01]  /*7e80*/  HMMA.16816.F32 R80, R4, R18, R80 ;  /* 0x000000120450723c */ /* 0x002fe20000001850 */
[-C--:B------:R-:W-:Y:S01]  /*7e90*/  FMUL.FTZ R137, R137, R55.reuse ;  /* 0x0000003789897220 */ /* 0x080fe20000410000 */
        /* <DEDUP_REMOVED lines=9> */
[----:B------:R-:W-:Y:S01]  /*7f30*/  FMUL.FTZ R68, R68, R57 ;  /* 0x0000003944447220 */ /* 0x000fe20000410000 */
[----:B------:R-:W-:Y:S01]  /*7f40*/  HMMA.16816.F32 R76, R24, R18, R76 ;  /* 0x00000012184c723c */ /* 0x000fe2000000184c */
[----:B------:R-:W-:-:S02]  /*7f50*/  IMAD.MOV.U32 R32, RZ, RZ, R20 ;  /* 0x000000ffff207224 */ /* 0x000fc400078e0014 */
[----:B------:R-:W-:Y:S01]  /*7f60*/  FMUL.FTZ R69, R69, R57 ;  /* 0x0000003945457220 */ /* 0x000fe20000410000 */
[----:B------:R-:W-:Y:S02]  /*7f70*/  IMAD.MOV.U32 R33, RZ, RZ, R21 ;  /* 0x000000ffff217224 */ /* 0x000fe400078e0015 */
[-C--:B------:R-:W-:Y:S01]  /*7f80*/  FMUL.FTZ R70, R70, R56.reuse ;  /* 0x0000003846467220 */ /* 0x080fe20000410000 */
[----:B------:R-:W1:Y:S01]  /*7f90*/  LDSM.16.MT88.4 R20, [R216+0xa000] ;  /* 0x00a00000d814783b */ /* 0x000e620000004200 */
[----:B------:R-:W-:Y:S01]  /*7fa0*/  FMUL.FTZ R71, R71, R56 ;  /* 0x0000003847477220 */ /* 0x000fe20000410000 */
[----:B------:R-:W-:Y:S01]  /*7fb0*/  IMAD.WIDE.U32 R18, R195, -0x2daee0ad, RZ ;  /* 0xd2511f53c3127825 */ /* 0x000fe200078e00ff */
[----:B------:R-:W-:Y:S03]  /*7fc0*/  MUFU.EX2 R201, R201 ;  /* 0x000000c900c97308 */ /* 0x000fe60000000800 */
        /* <DEDUP_REMOVED lines=14> */
[-C--:B--2---:R-:W-:Y:S01]  /*80b0*/  HMMA.16816.F32 R112, R24, R12.reuse, R112 ;  /* 0x0000000c1870723c */ /* 0x084fe20000001870 */
        /* <DEDUP_REMOVED lines=8> */
[-C--:B------:R-:W-:Y:S01]  /*8140*/  FMUL.FTZ R91, R91, R54.reuse ;  /* 0x000000365b5b7220 */ /* 0x080fe20000410000 */
[-C--:B------:R-:W-:Y:S01]  /*8150*/  FMUL.FTZ R94, R94, R54.reuse ;  /* 0x000000365e5e7220 */ /* 0x080fe20000410000 */
[-C--:B------:R-:W-:Y:S01]  /*8160*/  FMUL.FTZ R95, R95, R54.reuse ;  /* 0x000000365f5f7220 */ /* 0x080fe20000410000 */
[-C--:B------:R-:W-:Y:S01]  /*8170*/  HMMA.16816.F32 R136, R24, R14.reuse, R136 ;  /* 0x0000000e1888723c */ /* 0x080fe20000001888 */
[----:B------:R-:W-:Y:S01]  /*8180*/  LOP3.LUT R13, R19, UR5, R200, 0x96, !PT ;  /* 0x00000005130d7c12 */ /* 0x000fe2000f8e96c8 */
[----:B------:R-:W-:Y:S01]  /*8190*/  FFMA.FTZ R200, R204, UR4, -R189 ;  /* 0x00000004ccc87c23 */ /* 0x000fe200080108bd */
[-C--:B------:R-:W-:Y:S01]  /*81a0*/  FMUL.FTZ R145, R145, R55.reuse ;  /* 0x0000003791917220 */ /* 0x080fe20000410000 */
[-C--:B------:R-:W-:Y:S01]  /*81b0*/  FMUL.FTZ R106, R106, R54.reuse ;  /* 0x000000366a6a7220 */ /* 0x080fe20000410000 */
[-C--:B------:R-:W-:Y:S01]  /*81c0*/  FMUL.FTZ R107, R107, R54.reuse ;  /* 0x000000366b6b7220 */ /* 0x080fe20000410000 */
[C---:B------:R-:W-:Y:S01]  /*81d0*/  HMMA.16816.F32 R116, R4.reuse, R14, R116 ;  /* 0x0000000e0474723c */ /* 0x040fe20000001874 */
[-C--:B------:R-:W-:Y:S01]  /*81e0*/  FMUL.FTZ R146, R146, R54.reuse ;  /* 0x0000003692927220 */ /* 0x080fe20000410000 */
[----:B------:R-:W-:Y:S01]  /*81f0*/  MUFU.EX2 R200, R200 ;  /* 0x000000c800c87308 */ /* 0x000fe20000000800 */
[-C--:B------:R-:W-:Y:S01]  /*8200*/  FMUL.FTZ R147, R147, R54.reuse ;  /* 0x0000003693937220 */ /* 0x080fe20000410000 */
[-C--:B------:R-:W-:Y:S01]  /*8210*/  FMUL.FTZ R124, R124, R55.reuse ;  /* 0x000000377c7c7220 */ /* 0x080fe20000410000 */
[----:B------:R-:W-:Y:S01]  /*8220*/  FMUL.FTZ R125, R125, R55 ;  /* 0x000000377d7d7220 */ /* 0x000fe20000410000 */
[----:B------:R-:W-:Y:S01]  /*8230*/  HMMA.16816.F32 R68, R4, R16, R68 ;  /* 0x000000100444723c */ /* 0x000fe20000001844 */
[----:B------:R-:W-:Y:S01]  /*8240*/  LOP3.LUT R15, R18, 0xffff, RZ, 0xc0, !PT ;  /* 0x0000ffff120f7812 */ /* 0x000fe200078ec0ff */
[-C--:B------:R-:W-:Y:S01]  /*8250*/  FMUL.FTZ R126, R126, R54.reuse ;  /* 0x000000367e7e7220 */ /* 0x080fe20000410000 */
[----:B------:R-:W-:Y:S01]  /*8260*/  LOP3.LUT R14, R18, 0xff, RZ, 0xc0, !PT ;  /* 0x000000ff120e7812 */ /* 0x000fe200078ec0ff */
[----:B------:R-:W-:Y:S01]  /*8270*/  FMUL.FTZ R127, R127, R54 ;  /* 0x000000367f7f7220 */ /* 0x000fe20000410000 */
[----:B------:R-:W-:Y:S01]  /*8280*/  SHF.R.U32.HI R15, RZ, 0x8, R15 ;  /* 0x00000008ff0f7819 */ /* 0x000fe2000001160f */
[-C--:B------:R-:W-:Y:S01]  /*8290*/  FMUL.FTZ R84, R84, R57.reuse ;  /* 0x0000003954547220 */ /* 0x080fe20000410000 */
[--C-:B------:R-:W-:Y:S01]  /*82a0*/  SHF.R.U32.HI R16, RZ, 0x10, R18.reuse ;  /* 0x00000010ff107819 */ /* 0x100fe20000011612 */
[-C--:B------:R-:W-:Y:S01]  /*82b0*/  FMUL.FTZ R85, R85, R57.reuse ;  /* 0x0000003955557220 */ /* 0x080fe20000410000 */
[-C--:B------:R-:W-:Y:S01]  /*82c0*/  FMUL.FTZ R86, R86, R56.reuse ;  /* 0x0000003856567220 */ /* 0x080fe20000410000 */
[-C--:B------:R-:W-:Y:S01]  /*82d0*/  FMUL.FTZ R87, R87, R56.reuse ;  /* 0x0000003857577220 */ /* 0x080fe20000410000 */
[-C--:B------:R-:W-:Y:S01]  /*82e0*/  FMUL.FTZ R96, R96, R57.reuse ;  /* 0x0000003960607220 */ /* 0x080fe20000410000 */
[-C--:B------:R-:W-:Y:S01]  /*82f0*/  FMUL.FTZ R97, R97, R57.reuse ;  /* 0x0000003961617220 */ /* 0x080fe20000410000 */
[-C--:B------:R-:W-:Y:S01]  /*8300*/  FMUL.FTZ R98, R98, R56.reuse ;  /* 0x0000003862627220 */ /* 0x080fe20000410000 */
[-C--:B------:R-:W-:Y:S01]  /*8310*/  FMUL.FTZ R99, R99, R56.reuse ;  /* 0x0000003863637220 */ /* 0x080fe20000410000 */
[-C--:B------:R-:W-:Y:S01]  /*8320*/  HMMA.16816.F32 R120, R24, R8.reuse, R120 ;  /* 0x000000081878723c */ /* 0x080fe20000001878 */
[----:B------:R-:W-:Y:S01]  /*8330*/  PRMT R14, R14, 0x5410, R15 ;  /* 0x000054100e0e7816 */ /* 0x000fe2000000000f */
[-C--:B------:R-:W-:Y:S01]  /*8340*/  FMUL.FTZ R148, R148, R57.reuse ;  /* 0x0000003994947220 */ /* 0x080fe20000410000 */
[----:B------:R-:W-:Y:S01]  /*8350*/  SHF.R.U32.HI R12, RZ, 0x18, R18 ;  /* 0x00000018ff0c7819 */ /* 0x000fe20000011612 */
[-C--:B------:R-:W-:Y:S01]  /*8360*/  FMUL.FTZ R149, R149, R57.reuse ;  /* 0x0000003995957220 */ /* 0x080fe20000410000 */
[----:B------:R-:W-:Y:S01]  /*8370*/  LOP3.LUT R16, R16, 0xff, RZ, 0xc0, !PT ;  /* 0x000000ff10107812 */ /* 0x000fe200078ec0ff */
[----:B------:R-:W-:Y:S01]  /*8380*/  HMMA.16816.F32 R132, R4, R8, R132 ;  /* 0x000000080484723c */ /* 0x000fe20000001884 */
[-C--:B------:R-:W-:Y:S01]  /*8390*/  FMUL.FTZ R150, R150, R56.reuse ;  /* 0x0000003896967220 */ /* 0x080fe20000410000 */
[-C--:B------:R-:W-:Y:S01]  /*83a0*/  FMUL.FTZ R151, R151, R56.reuse ;  /* 0x0000003897977220 */ /* 0x080fe20000410000 */
[-C--:B------:R-:W-:Y:S01]  /*83b0*/  FMUL.FTZ R100, R100, R57.reuse ;  /* 0x0000003964647220 */ /* 0x080fe20000410000 */
[-C--:B------:R-:W-:Y:S01]  /*83c0*/  FMUL.FTZ R101, R101, R57.reuse ;  /* 0x0000003965657220 */ /* 0x080fe20000410000 */
[-C--:B------:R-:W-:Y:S01]  /*83d0*/  FMUL.FTZ R102, R102, R56.reuse ;  /* 0x0000003866667220 */ /* 0x080fe20000410000 */
[-C--:B------:R-:W-:Y:S01]  /*83e0*/  FMUL.FTZ R103, R103, R56.reuse ;  /* 0x0000003867677220 */ /* 0x080fe20000410000 */
[----:B------:R-:W-:Y:S01]  /*83f0*/  LOP3.LUT R9, R13, 0xffff, RZ, 0xc0, !PT ;  /* 0x0000ffff0d097812 */ /* 0x000fe200078ec0ff */
[-C--:B------:R-:W-:Y:S01]  /*8400*/  FMUL.FTZ R108, R108, R57.reuse ;  /* 0x000000396c6c7220 */ /* 0x080fe20000410000 */
[----:B------:R-:W-:Y:S01]  /*8410*/  SHF.R.U32.HI R8, RZ, 0x10, R13 ;  /* 0x00000010ff087819 */ /* 0x000fe2000001160d */
        /* <DEDUP_REMOVED lines=8> */
[----:B------:R-:W-:Y:S01]  /*84a0*/  PRMT R12, R16, 0x5410, R12 ;  /* 0x00005410100c7816 */ /* 0x000fe2000000000c */
[----:B------:R-:W-:Y:S01]  /*84b0*/  FFMA.FTZ R195, R231, UR4, -R189 ;  /* 0x00000004e7c37c23 */ /* 0x000fe200080108bd */
[----:B------:R-:W-:Y:S01]  /*84c0*/  SHF.R.U32.HI R9, RZ, 0x8, R9 ;  /* 0x00000008ff097819 */ /* 0x000fe20000011609 */
[----:B------:R-:W-:Y:S01]  /*84d0*/  LDSM.16.MT88.4 R16, [R217+0xa400] ;  /* 0x00a40000d910783b */ /* 0x000fe20000004200 */
[----:B------:R-:W-:Y:S01]  /*84e0*/  LOP3.LUT R8, R8, 0xff, RZ, 0xc0, !PT ;  /* 0x000000ff08087812 */ /* 0x000fe200078ec0ff */
[C---:B------:R-:W-:Y:S01]  /*84f0*/  HMMA.16816.F32 R88, R24.reuse, R28, R88 ;  /* 0x0000001c1858723c */ /* 0x040fe20000001858 */
[----:B------:R-:W-:Y:S01]  /*8500*/  HSET2.LE.AND R14, R14, R61, PT ;  /* 0x0000003d0e0e7233 */ /* 0x000fe20003803000 */
[----:B------:R-:W-:Y:S01]  /*8510*/  FFMA.FTZ R204, R243, UR4, -R179 ;  /* 0x00000004f3cc7c23 */ /* 0x000fe200080108b3 */
[----:B------:R-:W2:Y:S01]  /*8520*/  MUFU.EX2 R197, R197 ;  /* 0x000000c500c57308 */ /* 0x000ea20000000800 */
[----:B------:R-:W-:Y:S01]  /*8530*/  FFMA.FTZ R231, R240, UR4, -R60 ;  /* 0x00000004f0e77c23 */ /* 0x000fe2000801083c */
[----:B------:R-:W-:Y:S01]  /*8540*/  FFMA.FTZ R53, R237, R57, R53 ;  /* 0x00000039ed357223 */ /* 0x000fe20000010035 */
[C---:B------:R-:W-:Y:S01]  /*8550*/  HMMA.16816.F32 R92, R24.reuse, R30, R92 ;  /* 0x0000001e185c723c */ /* 0x040fe2000000185c */
[----:B------:R-:W-:Y:S01]  /*8560*/  FFMA.FTZ R49, R236, R56, R49 ;  /* 0x00000038ec317223 */ /* 0x000fe20000010031 */
[----:B------:R-:W-:Y:S01]  /*8570*/  FFMA.FTZ R45, R235, R55, R45 ;  /* 0x00000037eb2d7223 */ /* 0x000fe2000001002d */
[----:B------:R-:W-:Y:S01]  /*8580*/  FFMA.FTZ R41, R234, R54, R41 ;  /* 0x00000036ea297223 */ /* 0x000fe20000010029 */
[----:B------:R-:W-:Y:S01]  /*8590*/  FADD.FTZ R53, R52, R53 ;  /* 0x0000003534357221 */ /* 0x000fe20000010000 */
[----:B------:R-:W3:Y:S01]  /*85a0*/  MUFU.EX2 R195, R195 ;  /* 0x000000c300c37308 */ /* 0x000ee20000000800 */
[C---:B-1----:R-:W-:Y:S01]  /*85b0*/  HMMA.16816.F32 R104, R24.reuse, R20, R104 ;  /* 0x000000141868723c */ /* 0x042fe20000001868 */
[----:B------:R-:W-:Y:S01]  /*85c0*/  FADD.FTZ R49, R48, R49 ;  /* 0x0000003130317221 */ /* 0x000fe20000010000 */
[----:B------:R-:W-:Y:S01]  /*85d0*/  FADD.FTZ R45, R44, R45 ;  /* 0x0000002d2c2d7221 */ /* 0x000fe20000010000 */
[----:B------:R-:W-:Y:S01]  /*85e0*/  FADD.FTZ R41, R40, R41 ;  /* 0x0000002928297221 */ /* 0x000fe20000010000 */
[----:B------:R-:W-:Y:S01]  /*85f0*/  FADD.FTZ R53, R51, R53 ;  /* 0x0000003533357221 */ /* 0x000fe20000010000 */
[----:B------:R-:W-:Y:S01]  /*8600*/  FADD.FTZ R49, R47, R49 ;  /* 0x000000312f317221 */ /* 0x000fe20000010000 */
[C---:B------:R-:W-:Y:S01]  /*8610*/  HMMA.16816.F32 R144, R24.reuse, R22, R144 ;  /* 0x000000161890723c */ /* 0x040fe20000001890 */
[----:B------:R-:W1:Y:S01]  /*8620*/  MUFU.EX2 R204, R204 ;  /* 0x000000cc00cc7308 */ /* 0x000e620000000800 */
[----:B------:R-:W-:Y:S01]  /*8630*/  FADD.FTZ R45, R43, R45 ;  /* 0x0000002d2b2d7221 */ /* 0x000fe20000010000 */
[----:B------:R-:W-:Y:S01]  /*8640*/  FADD.FTZ R41, R39, R41 ;  /* 0x0000002927297221 */ /* 0x000fe20000010000 */
[----:B------:R-:W-:Y:S01]  /*8650*/  FADD.FTZ R53, R50, R53 ;  /* 0x0000003532357221 */ /* 0x000fe20000010000 */
[----:B------:R-:W-:Y:S01]  /*8660*/  FADD.FTZ R49, R46, R49 ;  /* 0x000000312e317221 */ /* 0x000fe20000010000 */
[----:B------:R-:W-:Y:S01]  /*8670*/  HMMA.16816.F32 R124, R24, R10, R124 ;  /* 0x0000000a187c723c */ /* 0x000fe2000000187c */
[----:B------:R-:W-:Y:S01]  /*8680*/  FADD.FTZ R45, R42, R45 ;  /* 0x0000002d2a2d7221 */ /* 0x000fe20000010000 */
[----:B------:R-:W-:Y:S01]  /*8690*/  FADD.FTZ R41, R38, R41 ;  /* 0x0000002926297221 */ /* 0x000fe20000010000 */
[----:B------:R-:W-:Y:S01]  /*86a0*/  MUFU.EX2 R211, R211 ;  /* 0x000000d300d37308 */ /* 0x000fe20000000800 */
[----:B------:R-:W-:Y:S01]  /*86b0*/  FFMA.FTZ R65, R65, UR4, -R66 ;  /* 0x0000000441417c23 */ /* 0x000fe20008010842 */
[----:B--2---:R-:W-:Y:S01]  /*86c0*/  FADD.FTZ R45, R197, R45 ;  /* 0x0000002dc52d7221 */ /* 0x004fe20000010000 */
[----:B------:R-:W-:Y:S01]  /*86d0*/  HMMA.16816.F32 R84, R4, R28, R84 ;  /* 0x0000001c0454723c */ /* 0x000fe20000001854 */
[----:B------:R-:W-:-:S02]  /*86e0*/  IMAD.MOV.U32 R26, RZ, RZ, R32 ;  /* 0x000000ffff1a7224 */ /* 0x000fc400078e0020 */
[----:B------:R-:W-:Y:S01]  /*86f0*/  FFMA.FTZ R64, R64, UR4, -R66 ;  /* 0x0000000440407c23 */ /* 0x000fe20008010842 */
[----:B------:R-:W-:Y:S02]  /*8700*/  IMAD.MOV.U32 R27, RZ, RZ, R33 ;  /* 0x000000ffff1b7224 */ /* 0x000fe400078e0021 */
[----:B---3--:R-:W-:Y:S01]  /*8710*/  FADD.FTZ R45, R195, R45 ;  /* 0x0000002dc32d7221 */ /* 0x008fe20000010000 */
[----:B------:R-:W-:Y:S01]  /*8720*/  IMAD.MOV.U32 R32, RZ, RZ, R202 ;  /* 0x000000ffff207224 */ /* 0x000fe200078e00ca */
[C---:B------:R-:W-:Y:S01]  /*8730*/  HMMA.16816.F32 R96, R4.reuse, R30, R96 ;  /* 0x0000001e0460723c */ /* 0x040fe20000001860 */
[----:B------:R-:W-:Y:S01]  /*8740*/  IMAD.MOV.U32 R33, RZ, RZ, R203 ;  /* 0x000000ffff217224 */ /* 0x000fe200078e00cb */
[----:B------:R-:W-:Y:S01]  /*8750*/  LOP3.LUT R28, R13, 0xff, RZ, 0xc0, !PT ;  /* 0x000000ff0d1c7812 */ /* 0x000fe200078ec0ff */
[----:B------:R-:W-:Y:S01]  /*8760*/  FFMA.FTZ R203, R252, UR4, -R179 ;  /* 0x00000004fccb7c23 */ /* 0x000fe200080108b3 */
[----:B------:R-:W-:Y:S01]  /*8770*/  SHF.R.U32.HI R29, RZ, 0x18, R13 ;  /* 0x00000018ff1d7819 */ /* 0x000fe2000001160d */
[--C-:B------:R-:W-:Y:S01]  /*8780*/  FFMA.FTZ R202, R205, UR4, -R179.reuse ;  /* 0x00000004cdca7c23 */ /* 0x100fe200080108b3 */
[C---:B------:R-:W-:Y:S01]  /*8790*/  HMMA.16816.F32 R148, R4.reuse, R34, R148 ;  /* 0x000000220494723c */ /* 0x040fe20000001894 */
[----:B------:R-:W-:Y:S01]  /*87a0*/  F2FP.F16.F32.PACK_AB R30, R200, R201 ;  /* 0x000000c9c81e723e */ /* 0x000fe200000000ff */
[----:B------:R-:W-:Y:S01]  /*87b0*/  FFMA.FTZ R205, R242, UR4, -R179 ;  /* 0x00000004f2cd7c23 */ /* 0x000fe200080108b3 */
[----:B------:R-:W-:Y:S01]  /*87c0*/  PRMT R28, R28, 0x5410, R9 ;  /* 0x000054101c1c7816 */ /* 0x000fe20000000009 */
[----:B------:R-:W-:Y:S01]  /*87d0*/  MUFU.EX2 R203, R203 ;  /* 0x000000cb00cb7308 */ /* 0x000fe20000000800 */
[----:B------:R-:W-:Y:S01]  /*87e0*/  PRMT R29, R8, 0x5410, R29 ;  /* 0x00005410081d7816 */ /* 0x000fe2000000001d */
[C---:B------:R-:W-:Y:S01]  /*87f0*/  HMMA.16816.F32 R100, R4.reuse, R20, R100 ;  /* 0x000000140464723c */ /* 0x040fe20000001864 */
[----:B------:R-:W-:Y:S01]  /*8800*/  IMAD.MOV.U32 R34, RZ, RZ, R26 ;  /* 0x000000ffff227224 */ /* 0x000fe200078e001a */
[----:B------:R-:W-:Y:S01]  /*8810*/  LOP3.LUT R30, R14, R30, RZ, 0xc0, !PT ;  /* 0x0000001e0e1e7212 */ /* 0x000fe200078ec0ff */
[----:B------:R-:W-:Y:S01]  /*8820*/  IMAD.MOV.U32 R35, RZ, RZ, R27 ;  /* 0x000000ffff237224 */ /* 0x000fe200078e001b */
[--C-:B------:R-:W-:Y:S01]  /*8830*/  HSET2.LE.AND R31, R12, R61.reuse, PT ;  /* 0x0000003d0c1f7233 */ /* 0x100fe20003803000 */
[----:B------:R-:W2:Y:S01]  /*8840*/  LDSM.16.MT88.4 R24, [R217+0x9400] ;  /* 0x00940000d918783b */ /* 0x000ea20000004200 */
[C---:B------:R-:W-:Y:S01]  /*8850*/  HMMA.16816.F32 R108, R4.reuse, R22, R108 ;  /* 0x00000016046c723c */ /* 0x040fe2000000186c */
[----:B------:R-:W3:Y:S01]  /*8860*/  MUFU.EX2 R202, R202 ;  /* 0x000000ca00ca7308 */ /* 0x000ee20000000800 */
[----:B------:R-:W-:Y:S01]  /*8870*/  IMAD.MOV.U32 R242, RZ, RZ, R32 ;  /* 0x000000fffff27224 */ /* 0x000fe200078e0020 */
[----:B------:R-:W4:Y:S01]  /*8880*/  LDSM.16.MT88.4 R20, [R216+0x9400] ;  /* 0x00940000d814783b */ /* 0x000f220000004200 */
[--C-:B------:R-:W-:Y:S01]  /*8890*/  HSET2.LE.AND R28, R28, R61.reuse, PT ;  /* 0x0000003d1c1c7233 */ /* 0x100fe20003803000 */
[----:B------:R-:W-:Y:S01]  /*88a0*/  IMAD.MOV.U32 R243, RZ, RZ, R33 ;  /* 0x000000fffff37224 */ /* 0x000fe200078e0021 */
[----:B------:R-:W-:Y:S01]  /*88b0*/  HMMA.16816.F32 R128, R4, R10, R128 ;  /* 0x0000000a0480723c */ /* 0x000fe20000001880 */
[----:B------:R-:W5:Y:S01]  /*88c0*/  LDSM.16.MT88.4 R12, [R216+0xa400] ;  /* 0x00a40000d80c783b */ /* 0x000f620000004200 */
[----:B------:R-:W-:Y:S01]  /*88d0*/  HSET2.LE.AND R29, R29, R61, PT ;  /* 0x0000003d1d1d7233 */ /* 0x000fe20003803000 */
[----:B------:R-:W3:Y:S01]  /*88e0*/  MUFU.EX2 R205, R205 ;  /* 0x000000cd00cd7308 */ /* 0x000ee20000000800 */
[----:B-1----:R-:W-:Y:S01]  /*88f0*/  FADD.FTZ R41, R204, R41 ;  /* 0x00000029cc297221 */ /* 0x002fe20000010000 */
[----:B------:R-:W1:Y:S01]  /*8900*/  LDSM.16.MT88.4 R8, [R217+0xb400] ;  /* 0x00b40000d908783b */ /* 0x000e620000004200 */
[--C-:B------:R-:W-:Y:S01]  /*8910*/  FFMA.FTZ R172, R172, UR4, -R66.reuse ;  /* 0x00000004acac7c23 */ /* 0x100fe20008010842 */
[----:B------:R-:W-:Y:S01]  /*8920*/  FFMA.FTZ R67, R67, UR4, -R66 ;  /* 0x0000000443437c23 */ /* 0x000fe20008010842 */
[--C-:B------:R-:W-:Y:S01]  /*8930*/  FFMA.FTZ R63, R63, UR4, -R60.reuse ;  /* 0x000000043f3f7c23 */ /* 0x100fe2000801083c */
[----:B------:R-:W1:Y:S01]  /*8940*/  LDSM.16.MT88.4 R4, [R216+0xb400] ;  /* 0x00b40000d804783b */ /* 0x000e620000004200 */
[--C-:B------:R-:W-:Y:S01]  /*8950*/  FFMA.FTZ R62, R62, UR4, -R60.reuse ;  /* 0x000000043e3e7c23 */ /* 0x100fe2000801083c */
[----:B------:R-:W-:Y:S01]  /*8960*/  MUFU.EX2 R215, R215 ;  /* 0x000000d700d77308 */ /* 0x000fe20000000800 */
[----:B---3--:R-:W-:Y:S01]  /*8970*/  F2FP.F16.F32.PACK_AB R32, R202, R203 ;  /* 0x000000cbca20723e */ /* 0x008fe200000000ff */
[--C-:B------:R-:W-:Y:S01]  /*8980*/  FFMA.FTZ R58, R58, UR4, -R60.reuse ;  /* 0x000000043a3a7c23 */ /* 0x100fe2000801083c */
[----:B------:R-:W-:Y:S01]  /*8990*/  FFMA.FTZ R59, R59, UR4, -R60 ;  /* 0x000000043b3b7c23 */ /* 0x000fe2000801083c */
[----:B------:R-:W-:Y:S01]  /*89a0*/  FADD.FTZ R45, R201, R45 ;  /* 0x0000002dc92d7221 */ /* 0x000fe20000010000 */
[----:B------:R-:W-:Y:S01]  /*89b0*/  LOP3.LUT R31, R31, R32, RZ, 0xc0, !PT ;  /* 0x000000201f1f7212 */ /* 0x000fe200078ec0ff */
[----:B------:R-:W-:Y:S01]  /*89c0*/  IMAD.MOV.U32 R168, RZ, RZ, R0 ;  /* 0x000000ffffa87224 */ /* 0x000fe200078e0000 */
[----:B------:R-:W-:Y:S01]  /*89d0*/  F2FP.F16.F32.PACK_AB R32, R195, R197 ;  /* 0x000000c5c320723e */ /* 0x000fe200000000ff */
[----:B------:R-:W-:Y:S01]  /*89e0*/  MUFU.EX2 R212, R212 ;  /* 0x000000d400d47308 */ /* 0x000fe20000000800 */
[----:B------:R-:W-:Y:S01]  /*89f0*/  FADD.FTZ R41, R205, R41 ;  /* 0x00000029cd297221 */ /* 0x000fe20000010000 */
[----:B------:R-:W-:Y:S01]  /*8a00*/  FADD.FTZ R45, R200, R45 ;  /* 0x0000002dc82d7221 */ /* 0x000fe20000010000 */
[----:B------:R-:W-:-:S02]  /*8a10*/  LOP3.LUT R28, R28, R32, RZ, 0xc0, !PT ;  /* 0x000000201c1c7212 */ /* 0x000fc400078ec0ff */
[----:B------:R-:W-:Y:S01]  /*8a20*/  F2FP.F16.F32.PACK_AB R32, R205, R204 ;  /* 0x000000cccd20723e */ /* 0x000fe200000000ff */
[----:B------:R-:W-:Y:S01]  /*8a30*/  FADD.FTZ R41, R203, R41 ;  /* 0x00000029cb297221 */ /* 0x000fe20000010000 */
[----:B------:R-:W-:Y:S01]  /*8a40*/  ISETP.GE.AND P0, PT, R3, 0x3, PT ;  /* 0x000000030300780c */ /* 0x000fe20003f06270 */
[----:B------:R-:W-:Y:S01]  /*8a50*/  MUFU.EX2 R231, R231 ;  /* 0x000000e700e77308 */ /* 0x000fe20000000800 */
[----:B------:R-:W-:Y:S01]  /*8a60*/  LOP3.LUT R29, R29, R32, RZ, 0xc0, !PT ;  /* 0x000000201d1d7212 */ /* 0x000fe200078ec0ff */
[----:B------:R-:W-:-:S06]  /*8a70*/  FADD.FTZ R41, R202, R41 ;  /* 0x00000029ca297221 */ /* 0x000fcc0000010000 */
[C---:B--2---:R-:W-:Y:S01]  /*8a80*/  HMMA.16816.F32 R156, R28.reuse, R24, R156 ;  /* 0x000000181c9c723c */ /* 0x044fe2000000189c */
[----:B------:R-:W2:Y:S03]  /*8a90*/  MUFU.EX2 R208, R208 ;  /* 0x000000d000d07308 */ /* 0x000ea60000000800 */
[----:B------:R-:W-:Y:S02]  /*8aa0*/  @P0 IMAD.MOV.U32 R168, RZ, RZ, R0 ;  /* 0x000000ffffa80224 */ /* 0x000fe400078e0000 */
[C---:B------:R-:W-:Y:S03]  /*8ab0*/  HMMA.16816.F32 R152, R28.reuse, R26, R152 ;  /* 0x0000001a1c98723c */ /* 0x040fe60000001898 */
[----:B------:R-:W3:Y:S03]  /*8ac0*/  MUFU.EX2 R209, R209 ;  /* 0x000000d100d17308 */ /* 0x000ee60000000800 */
[C---:B----4-:R-:W-:Y:S05]  /*8ad0*/  HMMA.16816.F32 R72, R28.reuse, R20, R72 ;  /* 0x000000141c48723c */ /* 0x050fea0000001848 */
[----:B------:R-:W4:Y:S01]  /*8ae0*/  MUFU.EX2 R191, R191 ;  /* 0x000000bf00bf7308 */ /* 0x000f220000000800 */
[----:B------:R-:W-:Y:S01]  /*8af0*/  HMMA.16816.F32 R76, R28, R22, R76 ;  /* 0x000000161c4c723c */ /* 0x000fe2000000184c */
[----:B--2---:R-:W-:-:S05]  /*8b00*/  FADD.FTZ R53, R208, R53 ;  /* 0x00000035d0357221 */ /* 0x004fca0000010000 */
[----:B------:R-:W-:Y:S01]  /*8b10*/  HMMA.16816.F32 R88, R28, R16, R88 ;  /* 0x000000101c58723c */ /* 0x000fe20000001858 */
[----:B------:R-:W2:Y:S01]  /*8b20*/  MUFU.EX2 R210, R210 ;  /* 0x000000d200d27308 */ /* 0x000ea20000000800 */
[----:B---3--:R-:W-:-:S04]  /*8b30*/  FADD.FTZ R53, R209, R53 ;  /* 0x00000035d1357221 */ /* 0x008fc80000010000 */
[C---:B------:R-:W-:Y:S01]  /*8b40*/  HMMA.16816.F32 R92, R28.reuse, R18, R92 ;  /* 0x000000121c5c723c */ /* 0x040fe2000000185c */
[----:B------:R-:W-:Y:S02]  /*8b50*/  FADD.FTZ R53, R211, R53 ;  /* 0x00000035d3357221 */ /* 0x000fe40000010000 */
[----:B------:R-:W3:Y:S01]  /*8b60*/  MUFU.EX2 R213, R213 ;  /* 0x000000d500d57308 */ /* 0x000ee20000000800 */
[----:B----4-:R-:W-:Y:S01]  /*8b70*/  FADD.FTZ R49, R191, R49 ;  /* 0x00000031bf317221 */ /* 0x010fe20000010000 */
[----:B------:R-:W-:Y:S01]  /*8b80*/  FADD.FTZ R53, R215, R53 ;  /* 0x00000035d7357221 */ /* 0x000fe20000010000 */
[C---:B-----5:R-:W-:Y:S05]  /*8b90*/  HMMA.16816.F32 R104, R28.reuse, R12, R104 ;  /* 0x0000000c1c68723c */ /* 0x060fea0000001868 */
[----:B------:R-:W4:Y:S01]  /*8ba0*/  MUFU.EX2 R214, R214 ;  /* 0x000000d600d67308 */ /* 0x000f220000000800 */
[----:B------:R-:W-:Y:S01]  /*8bb0*/  HMMA.16816.F32 R144, R28, R14, R144 ;  /* 0x0000000e1c90723c */ /* 0x000fe20000001890 */
[----:B--2---:R-:W-:-:S04]  /*8bc0*/  FADD.FTZ R49, R210, R49 ;  /* 0x00000031d2317221 */ /* 0x004fc80000010000 */
[----:B------:R-:W-:Y:S01]  /*8bd0*/  FADD.FTZ R49, R212, R49 ;  /* 0x00000031d4317221 */ /* 0x000fe20000010000 */
[----:B-1----:R-:W-:Y:S01]  /*8be0*/  HMMA.16816.F32 R112, R28, R8, R112 ;  /* 0x000000081c70723c */ /* 0x002fe20000001870 */
[----:B------:R-:W1:Y:S01]  /*8bf0*/  MUFU.EX2 R198, R198 ;  /* 0x000000c600c67308 */ /* 0x000e620000000800 */
[----:B---3--:R-:W-:Y:S01]  /*8c00*/  FADD.FTZ R45, R213, R45 ;  /* 0x0000002dd52d7221 */ /* 0x008fe20000010000 */
[----:B------:R-:W-:-:S03]  /*8c10*/  FADD.FTZ R49, R231, R49 ;  /* 0x00000031e7317221 */ /* 0x000fc60000010000 */
[C---:B------:R-:W-:Y:S03]  /*8c20*/  HMMA.16816.F32 R136, R28.reuse, R10, R136 ;  /* 0x0000000a1c88723c */ /* 0x040fe60000001888 */
[----:B------:R-:W2:Y:S01]  /*8c30*/  MUFU.EX2 R199, R199 ;  /* 0x000000c700c77308 */ /* 0x000ea20000000800 */
[----:B----4-:R-:W-:Y:S02]  /*8c40*/  FADD.FTZ R45, R214, R45 ;  /* 0x0000002dd62d7221 */ /* 0x010fe40000010000 */
[C---:B------:R-:W-:Y:S05]  /*8c50*/  HMMA.16816.F32 R120, R28.reuse, R4, R120 ;  /* 0x000000041c78723c */ /* 0x040fea0000001878 */
[----:B------:R-:W-:Y:S01]  /*8c60*/  MUFU.EX2 R238, R238 ;  /* 0x000000ee00ee7308 */ /* 0x000fe20000000800 */
[----:B------:R-:W-:Y:S01]  /*8c70*/  HMMA.16816.F32 R124, R28, R6, R124 ;  /* 0x000000061c7c723c */ /* 0x000fe2000000187c */
[----:B-1----:R-:W-:-:S06]  /*8c80*/  FADD.FTZ R41, R198, R41 ;  /* 0x00000029c6297221 */ /* 0x002fcc0000010000 */
[----:B------:R-:W-:Y:S01]  /*8c90*/  LOP3.LUT R28, R35, UR19, R242, 0x96, !PT ;  /* 0x00000013231c7c12 */ /* 0x000fe2000f8e96f2 */
[----:B------:R-:W1:Y:S01]  /*8ca0*/  MUFU.EX2 R207, R207 ;  /* 0x000000cf00cf7308 */ /* 0x000e620000000800 */
[----:B--2---:R-:W-:-:S03]  /*8cb0*/  FADD.FTZ R41, R199, R41 ;  /* 0x00000029c7297221 */ /* 0x004fc60000010000 */
[----:B------:R-:W-:-:S04]  /*8cc0*/  IMAD.WIDE.U32 R28, R28, -0x2daee0ad, RZ ;  /* 0xd2511f531c1c7825 */ /* 0x000fc800078e00ff */
[----:B------:R-:W2:Y:S01]  /*8cd0*/  MUFU.EX2 R206, R206 ;  /* 0x000000ce00ce7308 */ /* 0x000ea20000000800 */
[----:B------:R-:W-:Y:S01]  /*8ce0*/  LOP3.LUT R31, R29, UR5, R166, 0x96, !PT ;  /* 0x000000051d1f7c12 */ /* 0x000fe2000f8e96a6 */
[----:B------:R-:W-:Y:S01]  /*8cf0*/  IMAD.WIDE.U32 R166, R169, -0x2daee0ad, RZ ;  /* 0xd2511f53a9a67825 */ /* 0x000fe200078e00ff */
[C---:B------:R-:W-:Y:S02]  /*8d00*/  LOP3.LUT R32, R28.reuse, 0xffff, RZ, 0xc0, !PT ;  /* 0x0000ffff1c207812 */ /* 0x040fe400078ec0ff */
[--C-:B------:R-:W-:Y:S02]  /*8d10*/  SHF.R.U32.HI R29, RZ, 0x10, R28.reuse ;  /* 0x00000010ff1d7819 */ /* 0x100fe4000001161c */
[----:B------:R-:W-:Y:S01]  /*8d20*/  LOP3.LUT R30, R28, 0xff, RZ, 0xc0, !PT ;  /* 0x000000ff1c1e7812 */ /* 0x000fe200078ec0ff */
[----:B------:R-:W-:Y:S01]  /*8d30*/  MUFU.EX2 R177, R177 ;  /* 0x000000b100b17308 */ /* 0x000fe20000000800 */
[----:B------:R-:W-:Y:S01]  /*8d40*/  SHF.R.U32.HI R28, RZ, 0x18, R28 ;  /* 0x00000018ff1c7819 */ /* 0x000fe2000001161c */
[----:B-1----:R-:W-:Y:S01]  /*8d50*/  FADD.FTZ R41, R207, R41 ;  /* 0x00000029cf297221 */ /* 0x002fe20000010000 */
[----:B------:R-:W-:-:S02]  /*8d60*/  LOP3.LUT R29, R29, 0xff, RZ, 0xc0, !PT ;  /* 0x000000ff1d1d7812 */ /* 0x000fc400078ec0ff */
[----:B------:R-:W-:Y:S02]  /*8d70*/  SHF.R.U32.HI R32, RZ, 0x8, R32 ;  /* 0x00000008ff207819 */ /* 0x000fe40000011620 */
[----:B------:R-:W-:Y:S01]  /*8d80*/  PRMT R28, R29, 0x5410, R28 ;  /* 0x000054101d1c7816 */ /* 0x000fe2000000001c */
[----:B------:R-:W-:Y:S01]  /*8d90*/  MUFU.EX2 R181, R181 ;  /* 0x000000b500b57308 */ /* 0x000fe20000000800 */
[----:B------:R-:W-:Y:S01]  /*8da0*/  SHF.R.U32.HI R29, RZ, 0x10, R31 ;  /* 0x00000010ff1d7819 */ /* 0x000fe2000001161f */
[----:B--2---:R-:W-:Y:S01]  /*8db0*/  FADD.FTZ R41, R206, R41 ;  /* 0x00000029ce297221 */ /* 0x004fe20000010000 */
[----:B------:R-:W-:Y:S02]  /*8dc0*/  PRMT R30, R30, 0x5410, R32 ;  /* 0x000054101e1e7816 */ /* 0x000fe40000000020 */
[C---:B------:R-:W-:Y:S02]  /*8dd0*/  LOP3.LUT R33, R31.reuse, 0xffff, RZ, 0xc0, !PT ;  /* 0x0000ffff1f217812 */ /* 0x040fe400078ec0ff */
[----:B------:R-:W-:Y:S01]  /*8de0*/  LOP3.LUT R32, R31, 0xff, RZ, 0xc0, !PT ;  /* 0x000000ff1f207812 */ /* 0x000fe200078ec0ff */
[----:B------:R-:W-:Y:S01]  /*8df0*/  MUFU.EX2 R180, R180 ;  /* 0x000000b400b47308 */ /* 0x000fe20000000800 */
[----:B------:R-:W-:-:S02]  /*8e00*/  SHF.R.U32.HI R31, RZ, 0x18, R31 ;  /* 0x00000018ff1f7819 */ /* 0x000fc4000001161f */
[----:B------:R-:W-:Y:S02]  /*8e10*/  LOP3.LUT R29, R29, 0xff, RZ, 0xc0, !PT ;  /* 0x000000ff1d1d7812 */ /* 0x000fe400078ec0ff */
[----:B------:R-:W-:Y:S02]  /*8e20*/  HSET2.LE.AND R30, R30, R61, PT ;  /* 0x0000003d1e1e7233 */ /* 0x000fe40003803000 */
[----:B------:R-:W-:Y:S01]  /*8e30*/  PRMT R29, R29, 0x5410, R31 ;  /* 0x000054101d1d7816 */ /* 0x000fe2000000001f */
[----:B------:R-:W-:Y:S01]  /*8e40*/  MUFU.EX2 R182, R182 ;  /* 0x000000b600b67308 */ /* 0x000fe20000000800 */
[----:B------:R-:W-:Y:S02]  /*8e50*/  F2FP.F16.F32.PACK_AB R31, R215, R211 ;  /* 0x000000d3d71f723e */ /* 0x000fe400000000ff */
[----:B------:R-:W-:Y:S02]  /*8e60*/  SHF.R.U32.HI R33, RZ, 0x8, R33 ;  /* 0x00000008ff217819 */ /* 0x000fe40000011621 */
[----:B------:R-:W-:-:S02]  /*8e70*/  LOP3.LUT R30, R30, R31, RZ, 0xc0, !PT ;  /* 0x0000001f1e1e7212 */ /* 0x000fc400078ec0ff */
[--C-:B------:R-:W-:Y:S01]  /*8e80*/  HSET2.LE.AND R28, R28, R61.reuse, PT ;  /* 0x0000003d1c1c7233 */ /* 0x100fe20003803000 */
[----:B------:R-:W1:Y:S01]  /*8e90*/  MUFU.EX2 R173, R173 ;  /* 0x000000ad00ad7308 */ /* 0x000e620000000800 */
[----:B------:R-:W-:Y:S02]  /*8ea0*/  PRMT R32, R32, 0x5410, R33 ;  /* 0x0000541020207816 */ /* 0x000fe40000000021 */
[----:B------:R-:W-:Y:S01]  /*8eb0*/  F2FP.F16.F32.PACK_AB R31, R231, R212 ;  /* 0x000000d4e71f723e */ /* 0x000fe200000000ff */
[----:B------:R-:W-:Y:S01]  /*8ec0*/  @P0 VIADD R231, R3, 0xfffffffd ;  /* 0xfffffffd03e70836 */ /* 0x000fe20000000000 */
[--C-:B------:R-:W-:Y:S02]  /*8ed0*/  HSET2.LE.AND R29, R29, R61.reuse, PT ;  /* 0x0000003d1d1d7233 */ /* 0x100fe40003803000 */
[----:B------:R-:W-:Y:S01]  /*8ee0*/  LOP3.LUT R31, R28, R31, RZ, 0xc0, !PT ;  /* 0x0000001f1c1f7212 */ /* 0x000fe200078ec0ff */
[----:B------:R-:W2:Y:S01]  /*8ef0*/  MUFU.EX2 R175, R175 ;  /* 0x000000af00af7308 */ /* 0x000ea20000000800 */
[----:B------:R-:W-:-:S02]  /*8f00*/  HSET2.LE.AND R28, R32, R61, PT ;  /* 0x0000003d201c7233 */ /* 0x000fc40003803000 */
[----:B------:R-:W-:-:S04]  /*8f10*/  F2FP.F16.F32.PACK_AB R32, R209, R208 ;  /* 0x000000d0d120723e */ /* 0x000fc800000000ff */
[----:B------:R-:W-:Y:S01]  /*8f20*/  LOP3.LUT R28, R28, R32, RZ, 0xc0, !PT ;  /* 0x000000201c1c7212 */ /* 0x000fe200078ec0ff */
[----:B------:R-:W3:Y:S01]  /*8f30*/  MUFU.EX2 R174, R174 ;  /* 0x000000ae00ae7308 */ /* 0x000ee20000000800 */
[----:B------:R-:W-:Y:S01]  /*8f40*/  F2FP.F16.F32.PACK_AB R32, R210, R191 ;  /* 0x000000bfd220723e */ /* 0x000fe200000000ff */
[----:B-1----:R-:W-:-:S03]  /*8f50*/  FADD.FTZ R53, R173, R53 ;  /* 0x00000035ad357221 */ /* 0x002fc60000010000 */
[----:B------:R-:W-:Y:S02]  /*8f60*/  LOP3.LUT R29, R29, R32, RZ, 0xc0, !PT ;  /* 0x000000201d1d7212 */ /* 0x000fe400078ec0ff */
[----:B------:R-:W-:Y:S01]  /*8f70*/  F2FP.F16.F32.PACK_AB R32, R214, R213 ;  /* 0x000000d5d620723e */ /* 0x000fe200000000ff */
[----:B------:R-:W1:Y:S01]  /*8f80*/  MUFU.EX2 R176, R176 ;  /* 0x000000b000b07308 */ /* 0x000e620000000800 */
[----:B--2---:R-:W-:-:S03]  /*8f90*/  FADD.FTZ R53, R175, R53 ;  /* 0x00000035af357221 */ /* 0x004fc60000010000 */
[----:B------:R-:W-:Y:S01]  /*8fa0*/  HMMA.16816.F32 R160, R28, R24, R160 ;  /* 0x000000181ca0723c */ /* 0x000fe200000018a0 */
[----:B------:R-:W-:-:S03]  /*8fb0*/  FADD.FTZ R53, R177, R53 ;  /* 0x00000035b1357221 */ /* 0x000fc60000010000 */
[----:B------:R-:W-:Y:S01]  /*8fc0*/  MUFU.EX2 R190, R190 ;  /* 0x000000be00be7308 */ /* 0x000fe20000000800 */
[----:B---3--:R-:W-:Y:S01]  /*8fd0*/  FADD.FTZ R49, R174, R49 ;  /* 0x00000031ae317221 */ /* 0x008fe20000010000 */
[C---:B------:R-:W-:Y:S01]  /*8fe0*/  HMMA.16816.F32 R148, R28.reuse, R26, R148 ;  /* 0x0000001a1c94723c */ /* 0x040fe20000001894 */
[----:B------:R-:W-:Y:S02]  /*8ff0*/  VIADD R24, R233, 0x1 ;  /* 0x00000001e9187836 */ /* 0x000fe40000000000 */
[----:B------:R-:W-:Y:S01]  /*9000*/  FFMA.FTZ R233, R241, UR4, -R189 ;  /* 0x00000004f1e97c23 */ /* 0x000fe200080108bd */
[----:B------:R-:W-:Y:S02]  /*9010*/  FADD.FTZ R53, R181, R53 ;  /* 0x00000035b5357221 */ /* 0x000fe40000010000 */
[----:B------:R-:W-:Y:S01]  /*9020*/  LOP3.LUT R24, R167, UR33, R24, 0x96, !PT ;  /* 0x00000021a7187c12 */ /* 0x000fe2000f8e9618 */
[----:B------:R-:W-:Y:S02]  /*9030*/  HMMA.16816.F32 R68, R28, R20, R68 ;  /* 0x000000141c44723c */ /* 0x000fe40000001844 */
[----:B------:R-:W2:Y:S01]  /*9040*/  MUFU.EX2 R233, R233 ;  /* 0x000000e900e97308 */ /* 0x000ea20000000800 */
[----:B-1----:R-:W-:Y:S01]  /*9050*/  FADD.FTZ R49, R176, R49 ;  /* 0x00000031b0317221 */ /* 0x002fe20000010000 */
[----:B------:R-:W-:-:S02]  /*9060*/  IMAD.WIDE.U32 R26, R24, -0x326172a9, RZ ;  /* 0xcd9e8d57181a7825 */ /* 0x000fc400078e00ff */
[C---:B------:R-:W-:Y:S02]  /*9070*/  HMMA.16816.F32 R100, R28.reuse, R12, R100 ;  /* 0x0000000c1c64723c */ /* 0x040fe40000001864 */
[----:B------:R-:W-:Y:S01]  /*9080*/  FADD.FTZ R49, R180, R49 ;  /* 0x00000031b4317221 */ /* 0x000fe20000010000 */
[----:B------:R-:W-:Y:S01]  /*9090*/  LOP3.LUT R250, R27, UR27, R250, 0x96, !PT ;  /* 0x0000001b1bfa7c12 */ /* 0x000fe2000f8e96fa */
[----:B------:R-:W1:Y:S01]  /*90a0*/  MUFU.EX2 R188, R188 ;  /* 0x000000bc00bc7308 */ /* 0x000e620000000800 */
[----:B------:R-:W-:Y:S01]  /*90b0*/  LOP3.LUT R20, R245, UR25, R26, 0x96, !PT ;  /* 0x00000019f5147c12 */ /* 0x000fe2000f8e961a */
[----:B------:R-:W-:Y:S01]  /*90c0*/  HMMA.16816.F32 R108, R28, R14, R108 ;  /* 0x0000000e1c6c723c */ /* 0x000fe2000000186c */
[----:B------:R-:W-:Y:S01]  /*90d0*/  FADD.FTZ R49, R182, R49 ;  /* 0x00000031b6317221 */ /* 0x000fe20000010000 */
[----:B------:R-:W-:-:S04]  /*90e0*/  IMAD.WIDE.U32 R250, R250, -0x2daee0ad, RZ ;  /* 0xd2511f53fafa7825 */ /* 0x000fc800078e00ff */
[----:B------:R-:W-:Y:S01]  /*90f0*/  IMAD.WIDE.U32 R20, R20, -0x2daee0ad, RZ ;  /* 0xd2511f5314147825 */ /* 0x000fe200078e00ff */
[----:B------:R-:W-:Y:S01]  /*9100*/  LOP3.LUT R248, R251, UR24, R248, 0x96, !PT ;  /* 0x00000018fbf87c12 */ /* 0x000fe2000f8e96f8 */
[----:B------:R-:W-:Y:S01]  /*9110*/  HMMA.16816.F32 R140, R28, R8, R140 ;  /* 0x000000081c8c723c */ /* 0x000fe2000000188c */
[----:B------:R-:W-:Y:S01]  /*9120*/  MUFU.EX2 R184, R184 ;  /* 0x000000b800b87308 */ /* 0x000fe20000000800 */
[----:B------:R-:W-:Y:S01]  /*9130*/  IMAD.MOV.U32 R251, RZ, RZ, R27 ;  /* 0x000000fffffb7224 */ /* 0x000fe200078e001b */
[----:B------:R-:W-:Y:S01]  /*9140*/  LOP3.LUT R166, R21, UR22, R250, 0x96, !PT ;  /* 0x0000001615a67c12 */ /* 0x000fe2000f8e96fa */
[----:B------:R-:W-:-:S04]  /*9150*/  IMAD.WIDE.U32 R248, R248, -0x326172a9, RZ ;  /* 0xcd9e8d57f8f87825 */ /* 0x000fc800078e00ff */
[----:B--2---:R-:W-:Y:S01]  /*9160*/  FADD.FTZ R45, R233, R45 ;  /* 0x0000002de92d7221 */ /* 0x004fe20000010000 */
[C---:B------:R-:W-:Y:S01]  /*9170*/  HMMA.16816.F32 R132, R28.reuse, R4, R132 ;  /* 0x000000041c84723c */ /* 0x040fe20000001884 */
[----:B------:R-:W-:Y:S01]  /*9180*/  LOP3.LUT R196, R251, UR27, R196, 0x96, !PT ;  /* 0x0000001bfbc47c12 */ /* 0x000fe2000f8e96c4 */
[----:B------:R-:W-:Y:S01]  /*9190*/  IMAD.WIDE.U32 R166, R166, -0x326172a9, RZ ;  /* 0xcd9e8d57a6a67825 */ /* 0x000fe200078e00ff */
[----:B------:R-:W-:Y:S01]  /*91a0*/  LOP3.LUT R244, R249, UR23, R244, 0x96, !PT ;  /* 0x00000017f9f47c12 */ /* 0x000fe2000f8e96f4 */
[----:B------:R-:W-:Y:S02]  /*91b0*/  MUFU.EX2 R178, R178 ;  /* 0x000000b200b27308 */ /* 0x000fe40000000800 */
[----:B------:R-:W-:Y:S01]  /*91c0*/  FADD.FTZ R45, R238, R45 ;  /* 0x0000002dee2d7221 */ /* 0x000fe20000010000 */
[----:B------:R-:W-:Y:S01]  /*91d0*/  HMMA.16816.F32 R116, R28, R10, R116 ;  /* 0x0000000a1c74723c */ /* 0x000fe20000001874 */
[----:B------:R-:W-:Y:S01]  /*91e0*/  LOP3.LUT R242, R167, UR21, R248, 0x96, !PT ;  /* 0x00000015a7f27c12 */ /* 0x000fe2000f8e96f8 */
[----:B------:R-:W-:-:S04]  /*91f0*/  IMAD.WIDE.U32 R244, R244, -0x2daee0ad, RZ ;  /* 0xd2511f53f4f47825 */ /* 0x000fc800078e00ff */
[----:B------:R-:W-:Y:S01]  /*9200*/  FADD.FTZ R45, R190, R45 ;  /* 0x0000002dbe2d7221 */ /* 0x000fe20000010000 */
[----:B------:R-:W-:Y:S01]  /*9210*/  IMAD.WIDE.U32 R242, R242, -0x2daee0ad, RZ ;  /* 0xd2511f53f2f27825 */ /* 0x000fe200078e00ff */
[----:B------:R-:W-:Y:S01]  /*9220*/  LOP3.LUT R240, R245, UR20, R20, 0x96, !PT ;  /* 0x00000014f5f07c12 */ /* 0x000fe2000f8e9614 */
[C---:B------:R-:W-:Y:S01]  /*9230*/  HMMA.16816.F32 R80, R28.reuse, R22, R80 ;  /* 0x000000161c50723c */ /* 0x040fe20000001850 */
[----:B------:R-:W-:Y:S01]  /*9240*/  LDSM.16.MT88.4 R20, [R216+0x9800] ;  /* 0x00980000d814783b */ /* 0x000fe20000004200 */
[----:B------:R-:W-:Y:S01]  /*9250*/  IMAD.MOV.U32 R250, RZ, RZ, R26 ;  /* 0x000000fffffa7224 */ /* 0x000fe200078e001a */
[----:B------:R-:W-:Y:S01]  /*9260*/  LOP3.LUT R12, R243, UR18, R244, 0x96, !PT ;  /* 0x00000012f30c7c12 */ /* 0x000fe2000f8e96f4 */
[----:B------:R-:W-:Y:S01]  /*9270*/  IMAD.WIDE.U32 R240, R240, -0x326172a9, RZ ;  /* 0xcd9e8d57f0f07825 */ /* 0x000fe200078e00ff */
[----:B------:R-:W2:Y:S01]  /*9280*/  LDSM.16.MT88.4 R24, [R217+0x9800] ;  /* 0x00980000d918783b */ /* 0x000ea20000004200 */
[----:B------:R-:W-:Y:S01]  /*9290*/  HMMA.16816.F32 R84, R28, R16, R84 ;  /* 0x000000101c54723c */ /* 0x000fe20000001854 */
[----:B------:R-:W3:Y:S01]  /*92a0*/  MUFU.EX2 R187, R187 ;  /* 0x000000bb00bb7308 */ /* 0x000ee20000000800 */
[----:B------:R-:W-:Y:S01]  /*92b0*/  IMAD.WIDE.U32 R14, R12, -0x326172a9, RZ ;  /* 0xcd9e8d570c0e7825 */ /* 0x000fe200078e00ff */
[----:B------:R-:W-:-:S03]  /*92c0*/  LOP3.LUT R166, R241, UR19, R166, 0x96, !PT ;  /* 0x00000013f1a67c12 */ /* 0x000fc6000f8e96a6 */
[----:B-1----:R-:W-:Y:S01]  /*92d0*/  FADD.FTZ R45, R188, R45 ;  /* 0x0000002dbc2d7221 */ /* 0x002fe20000010000 */
[C---:B------:R-:W-:Y:S01]  /*92e0*/  HMMA.16816.F32 R96, R28.reuse, R18, R96 ;  /* 0x000000121c60723c */ /* 0x040fe20000001860 */
[----:B------:R-:W-:Y:S01]  /*92f0*/  LOP3.LUT R9, R15, UR28, R240, 0x96, !PT ;  /* 0x0000001c0f097c12 */ /* 0x000fe2000f8e96f0 */
[----:B------:R-:W1:Y:S01]  /*9300*/  LDSM.16.MT88.4 R16, [R217+0xa800] ;  /* 0x00a80000d910783b */ /* 0x000e620000004200 */
[----:B------:R-:W-:Y:S01]  /*9310*/  LOP3.LUT R11, R14, 0xffff, RZ, 0xc0, !PT ;  /* 0x0000ffff0e0b7812 */ /* 0x000fe200078ec0ff */
[----:B------:R-:W-:Y:S01]  /*9320*/  IMAD.WIDE.U32 R244, R196, -0x2daee0ad, RZ ;  /* 0xd2511f53c4f47825 */ /* 0x000fe200078e00ff */
[C---:B------:R-:W-:Y:S01]  /*9330*/  LOP3.LUT R12, R9.reuse, 0xffff, RZ, 0xc0, !PT ;  /* 0x0000ffff090c7812 */ /* 0x040fe200078ec0ff */
[----:B------:R-:W-:Y:S01]  /*9340*/  HMMA.16816.F32 R128, R28, R6, R128 ;  /* 0x000000061c80723c */ /* 0x000fe20000001880 */
[----:B------:R-:W-:Y:S01]  /*9350*/  LOP3.LUT R8, R9, 0xff, RZ, 0xc0, !PT ;  /* 0x000000ff09087812 */ /* 0x000fe200078ec0ff */
[----:B------:R-:W-:Y:S01]  /*9360*/  IMAD.WIDE.U32 R166, R166, -0x2daee0ad, RZ ;  /* 0xd2511f53a6a67825 */ /* 0x000fe200078e00ff */
[----:B------:R-:W-:Y:S01]  /*9370*/  SHF.R.U32.HI R12, RZ, 0x8, R12 ;  /* 0x00000008ff0c7819 */ /* 0x000fe2000001160c */
[----:B------:R-:W4:Y:S01]  /*9380*/  MUFU.EX2 R186, R186 ;  /* 0x000000ba00ba7308 */ /* 0x000f220000000800 */
[----:B------:R-:W-:Y:S01]  /*9390*/  SHF.R.U32.HI R4, RZ, 0x10, R9 ;  /* 0x00000010ff047819 */ /* 0x000fe20000011609 */
[----:B---3--:R-:W-:Y:S01]  /*93a0*/  FADD.FTZ R45, R187, R45 ;  /* 0x0000002dbb2d7221 */ /* 0x008fe20000010000 */
[----:B------:R-:W-:-:S02]  /*93b0*/  PRMT R8, R8, 0x5410, R12 ;  /* 0x0000541008087816 */ /* 0x000fc4000000000c */
[--C-:B------:R-:W-:Y:S02]  /*93c0*/  SHF.R.U32.HI R10, RZ, 0x10, R14.reuse ;  /* 0x00000010ff0a7819 */ /* 0x100fe4000001160e */
[----:B------:R-:W-:Y:S01]  /*93d0*/  SHF.R.U32.HI R33, RZ, 0x18, R9 ;  /* 0x00000018ff217819 */ /* 0x000fe20000011609 */
[----:B------:R-:W3:Y:S01]  /*93e0*/  MUFU.EX2 R185, R185 ;  /* 0x000000b900b97308 */ /* 0x000ee20000000800 */
[----:B------:R-:W-:Y:S02]  /*93f0*/  LOP3.LUT R4, R4, 0xff, RZ, 0xc0, !PT ;  /* 0x000000ff04047812 */ /* 0x000fe400078ec0ff */
[----:B------:R-:W-:Y:S02]  /*9400*/  SHF.R.U32.HI R11, RZ, 0x8, R11 ;  /* 0x00000008ff0b7819 */ /* 0x000fe4000001160b */
[----:B------:R-:W-:Y:S02]  /*9410*/  LOP3.LUT R10, R10, 0xff, RZ, 0xc0, !PT ;  /* 0x000000ff0a0a7812 */ /* 0x000fe400078ec0ff */
[----:B------:R-:W-:Y:S01]  /*9420*/  HSET2.LE.AND R8, R8, R61, PT ;  /* 0x0000003d08087233 */ /* 0x000fe20003803000 */
[----:B------:R-:W5:Y:S01]  /*9430*/  MUFU.EX2 R183, R183 ;  /* 0x000000b700b77308 */ /* 0x000f620000000800 */
[----:B------:R-:W-:Y:S01]  /*9440*/  LOP3.LUT R34, R14, 0xff, RZ, 0xc0, !PT ;  /* 0x000000ff0e227812 */ /* 0x000fe200078ec0ff */
[----:B----4-:R-:W-:Y:S01]  /*9450*/  FADD.FTZ R235, R186, R45 ;  /* 0x0000002dbaeb7221 */ /* 0x010fe20000010000 */
[----:B------:R-:W-:-:S02]  /*9460*/  SHF.R.U32.HI R35, RZ, 0x18, R14 ;  /* 0x00000018ff237819 */ /* 0x000fc4000001160e */
[----:B------:R-:W-:Y:S01]  /*9470*/  PRMT R33, R4, 0x5410, R33 ;  /* 0x0000541004217816 */ /* 0x000fe20000000021 */
[----:B------:R-:W4:Y:S01]  /*9480*/  LDSM.16.MT88.4 R12, [R216+0xa800] ;  /* 0x00a80000d80c783b */ /* 0x000f220000004200 */
[----:B------:R-:W-:Y:S01]  /*9490*/  PRMT R34, R34, 0x5410, R11 ;  /* 0x0000541022227816 */ /* 0x000fe2000000000b */
[----:B------:R-:W-:Y:S01]  /*94a0*/  MUFU.EX2 R65, R65 ;  /* 0x0000004100417308 */ /* 0x000fe20000000800 */
[----:B------:R-:W-:Y:S01]  /*94b0*/  PRMT R35, R10, 0x5410, R35 ;  /* 0x000054100a237816 */ /* 0x000fe20000000023 */
[----:B------:R-:W-:Y:S01]  /*94c0*/  LDSM.16.MT88.4 R4, [R216+0xb800] ;  /* 0x00b80000d804783b */ /* 0x000fe20000004200 */
[----:B------:R-:W-:Y:S01]  /*94d0*/  LOP3.LUT R32, R8, R32, RZ, 0xc0, !PT ;  /* 0x0000002008207212 */ /* 0x000fe200078ec0ff */
[----:B---3--:R-:W-:Y:S01]  /*94e0*/  FADD.FTZ R41, R185, R41 ;  /* 0x00000029b9297221 */ /* 0x008fe20000010000 */
[--C-:B------:R-:W-:Y:S01]  /*94f0*/  HSET2.LE.AND R33, R33, R61.reuse, PT ;  /* 0x0000003d21217233 */ /* 0x100fe20003803000 */
[----:B------:R-:W3:Y:S01]  /*9500*/  LDSM.16.MT88.4 R8, [R217+0xb800] ;  /* 0x00b80000d908783b */ /* 0x000ee20000004200 */
[----:B------:R-:W-:Y:S01]  /*9510*/  F2FP.F16.F32.PACK_AB R28, R199, R198 ;  /* 0x000000c6c71c723e */ /* 0x000fe200000000ff */
[----:B------:R-:W-:Y:S01]  /*9520*/  MUFU.EX2 R64, R64 ;  /* 0x0000004000407308 */ /* 0x000fe20000000800 */
[----:B------:R-:W-:Y:S01]  /*9530*/  HSET2.LE.AND R34, R34, R61, PT ;  /* 0x0000003d22227233 */ /* 0x000fe20003803000 */
[----:B-----5:R-:W-:Y:S01]  /*9540*/  FADD.FTZ R41, R183, R41 ;  /* 0x00000029b7297221 */ /* 0x020fe20000010000 */
[----:B------:R-:W-:-:S02]  /*9550*/  LOP3.LUT R33, R33, R28, RZ, 0xc0, !PT ;  /* 0x0000001c21217212 */ /* 0x000fc400078ec0ff */
[----:B------:R-:W-:Y:S01]  /*9560*/  F2FP.F16.F32.PACK_AB R28, R238, R233 ;  /* 0x000000e9ee1c723e */ /* 0x000fe200000000ff */
[----:B------:R-:W-:Y:S01]  /*9570*/  FADD.FTZ R41, R184, R41 ;  /* 0x00000029b8297221 */ /* 0x000fe20000010000 */
[----:B------:R-:W-:Y:S01]  /*9580*/  HSET2.LE.AND R35, R35, R61, PT ;  /* 0x0000003d23237233 */ /* 0x000fe20003803000 */
[----:B------:R-:W5:Y:S01]  /*9590*/  MUFU.EX2 R172, R172 ;  /* 0x000000ac00ac7308 */ /* 0x000f620000000800 */
[----:B------:R-:W-:Y:S01]  /*95a0*/  LOP3.LUT R34, R34, R28, RZ, 0xc0, !PT ;  /* 0x0000001c22227212 */ /* 0x000fe200078ec0ff */
[----:B------:R-:W-:Y:S01]  /*95b0*/  FADD.FTZ R234, R178, R41 ;  /* 0x00000029b2ea7221 */ /* 0x000fe20000010000 */
[----:B------:R-:W-:Y:S02]  /*95c0*/  F2FP.F16.F32.PACK_AB R28, R206, R207 ;  /* 0x000000cfce1c723e */ /* 0x000fe400000000ff */
[----:B------:R-:W-:Y:S02]  /*95d0*/  LOP3.LUT R194, R245, UR24, R194, 0x96, !PT ;  /* 0x00000018f5c27c12 */ /* 0x000fe4000f8e96c2 */
[----:B------:R-:W-:Y:S01]  /*95e0*/  LOP3.LUT R35, R35, R28, RZ, 0xc0, !PT ;  /* 0x0000001c23237212 */ /* 0x000fe200078ec0ff */
[----:B------:R-:W1:Y:S01]  /*95f0*/  MUFU.EX2 R67, R67 ;  /* 0x0000004300437308 */ /* 0x000e620000000800 */
[----:B------:R-:W-:Y:S01]  /*9600*/  LOP3.LUT R28, R193, UR25, R250, 0x96, !PT ;  /* 0x00000019c11c7c12 */ /* 0x000fe2000f8e96fa */
[----:B------:R-:W-:Y:S01]  /*9610*/  IMAD.WIDE.U32 R30, R194, -0x326172a9, RZ ;  /* 0xcd9e8d57c21e7825 */ /* 0x000fe200078e00ff */
[----:B------:R-:W-:-:S03]  /*9620*/  LOP3.LUT R242, R167, UR5, R242, 0x96, !PT ;  /* 0x00000005a7f27c12 */ /* 0x000fc6000f8e96f2 */
[----:B------:R-:W-:Y:S01]  /*9630*/  IMAD.WIDE.U32 R28, R28, -0x2daee0ad, RZ ;  /* 0xd2511f531c1c7825 */ /* 0x000fe200078e00ff */
[----:B------:R-:W-:Y:S01]  /*9640*/  LOP3.LUT R193, R31, UR23, R192, 0x96, !PT ;  /* 0x000000171fc17c12 */ /* 0x000fe2000f8e96c0 */
[----:B--2---:R-:W-:Y:S01]  /*9650*/  HMMA.16816.F32 R156, R32, R24, R156 ;  /* 0x00000018209c723c */ /* 0x004fe2000000189c */
[----:B------:R-:W2:Y:S01]  /*9660*/  MUFU.EX2 R63, R63 ;  /* 0x0000003f003f7308 */ /* 0x000ea20000000800 */
[----:B-----5:R-:W-:Y:S01]  /*9670*/  FADD.FTZ R53, R172, R53 ;  /* 0x00000035ac357221 */ /* 0x020fe20000010000 */
[----:B------:R-:W-:-:S03]  /*9680*/  LOP3.LUT R244, R29, UR22, R244, 0x96, !PT ;  /* 0x000000161df47c12 */ /* 0x000fc6000f8e96f4 */
[C---:B------:R-:W-:Y:S02]  /*9690*/  HMMA.16816.F32 R152, R32.reuse, R26, R152 ;  /* 0x0000001a2098723c */ /* 0x040fe40000001898 */
[----:B------:R-:W-:Y:S01]  /*96a0*/  IMAD.WIDE.U32 R244, R244, -0x326172a9, RZ ;  /* 0xcd9e8d57f4f47825 */ /* 0x000fe200078e00ff */
[----:B------:R-:W-:Y:S03]  /*96b0*/  MUFU.EX2 R62, R62 ;  /* 0x0000003e003e7308 */ /* 0x000fe60000000800 */
[----:B-1----:R-:W-:Y:S01]  /*96c0*/  FADD.FTZ R53, R67, R53 ;  /* 0x0000003543357221 */ /* 0x002fe20000010000 */
[C---:B------:R-:W-:Y:S01]  /*96d0*/  HMMA.16816.F32 R72, R32.reuse, R20, R72 ;  /* 0x000000142048723c */ /* 0x040fe20000001848 */
[----:B------:R-:W-:Y:S02]  /*96e0*/  LOP3.LUT R192, R245, UR21, R30, 0x96, !PT ;  /* 0x00000015f5c07c12 */ /* 0x000fe4000f8e961e */
[----:B------:R-:W-:Y:S01]  /*96f0*/  FADD.FTZ R53, R65, R53 ;  /* 0x0000003541357221 */ /* 0x000fe20000010000 */
[----:B------:R-:W-:Y:S02]  /*9700*/  MUFU.EX2 R58, R58 ;  /* 0x0000003a003a7308 */ /* 0x000fe40000000800 */
[----:B------:R-:W-:Y:S01]  /*9710*/  HMMA.16816.F32 R76, R32, R22, R76 ;  /* 0x00000016204c723c */ /* 0x000fe2000000184c */
[----:B--2---:R-:W-:Y:S01]  /*9720*/  FADD.FTZ R49, R63, R49 ;  /* 0x000000313f317221 */ /* 0x004fe20000010000 */
[----:B------:R-:W-:-:S04]  /*9730*/  FADD.FTZ R237, R64, R53 ;  /* 0x0000003540ed7221 */ /* 0x000fc80000010000 */
[C---:B------:R-:W-:Y:S01]  /*9740*/  HMMA.16816.F32 R88, R32.reuse, R16, R88 ;  /* 0x000000102058723c */ /* 0x040fe20000001858 */
[----:B------:R-:W1:Y:S05]  /*9750*/  MUFU.EX2 R59, R59 ;  /* 0x0000003b003b7308 */ /* 0x000e6a0000000800 */
[C---:B------:R-:W-:Y:S06]  /*9760*/  HMMA.16816.F32 R92, R32.reuse, R18, R92 ;  /* 0x00000012205c723c */ /* 0x040fec000000185c */
[C---:B----4-:R-:W-:Y:S06]  /*9770*/  HMMA.16816.F32 R104, R32.reuse, R12, R104 ;  /* 0x0000000c2068723c */ /* 0x050fec0000001868 */
[----:B------:R-:W-:Y:S01]  /*9780*/  HMMA.16816.F32 R144, R32, R14, R144 ;  /* 0x0000000e2090723c */ /* 0x000fe20000001890 */
[----:B-1----:R-:W-:-:S04]  /*9790*/  FADD.FTZ R49, R59, R49 ;  /* 0x000000313b317221 */ /* 0x002fc80000010000 */
[----:B------:R-:W-:Y:S01]  /*97a0*/  FADD.FTZ R49, R62, R49 ;  /* 0x000000313e317221 */ /* 0x000fe20000010000 */
[----:B---3--:R-:W-:Y:S03]  /*97b0*/  HMMA.16816.F32 R112, R32, R8, R112 ;  /* 0x000000082070723c */ /* 0x008fe60000001870 */
[----:B------:R-:W-:-:S03]  /*97c0*/  FADD.FTZ R236, R58, R49 ;  /* 0x000000313aec7221 */ /* 0x000fc60000010000 */
[C---:B------:R-:W-:Y:S06]  /*97d0*/  HMMA.16816.F32 R136, R32.reuse, R10, R136 ;  /* 0x0000000a2088723c */ /* 0x040fec0000001888 */
[C---:B------:R-:W-:Y:S06]  /*97e0*/  HMMA.16816.F32 R120, R32.reuse, R4, R120 ;  /* 0x000000042078723c */ /* 0x040fec0000001878 */
[----:B------:R-:W-:Y:S07]  /*97f0*/  HMMA.16816.F32 R124, R32, R6, R124 ;  /* 0x00000006207c723c */ /* 0x000fee000000187c */
[----:B------:R-:W-:Y:S01]  /*9800*/  IMAD.WIDE.U32 R32, R193, -0x2daee0ad, RZ ;  /* 0xd2511f53c1207825 */ /* 0x000fe200078e00ff */
[----:B------:R-:W-:-:S03]  /*9810*/  F2FP.F16.F32.PACK_AB R34, R186, R187 ;  /* 0x000000bbba22723e */ /* 0x000fc600000000ff */
[----:B------:R-:W-:Y:S01]  /*9820*/  IMAD.WIDE.U32 R192, R192, -0x2daee0ad, RZ ;  /* 0xd2511f53c0c07825 */ /* 0x000fe200078e00ff */
[----:B------:R-:W-:-:S04]  /*9830*/  LOP3.LUT R248, R33, UR20, R28, 0x96, !PT ;  /* 0x0000001421f87c12 */ /* 0x000fc8000f8e961c */
[----:B------:R-:W-:Y:S01]  /*9840*/  LOP3.LUT R32, R193, UR18, R32, 0x96, !PT ;  /* 0x00000012c1207c12 */ /* 0x000fe2000f8e9620 */
[----:B------:R-:W-:-:S04]  /*9850*/  IMAD.WIDE.U32 R248, R248, -0x326172a9, RZ ;  /* 0xcd9e8d57f8f87825 */ /* 0x000fc800078e00ff */
[----:B------:R-:W-:-:S03]  /*9860*/  IMAD.WIDE.U32 R32, R32, -0x326172a9, RZ ;  /* 0xcd9e8d5720207825 */ /* 0x000fc600078e00ff */
[C---:B------:R-:W-:Y:S02]  /*9870*/  LOP3.LUT R28, R32.reuse, 0xffff, RZ, 0xc0, !PT ;  /* 0x0000ffff201c7812 */ /* 0x040fe400078ec0ff */
[----:B------:R-:W-:Y:S02]  /*9880*/  LOP3.LUT R30, R32, 0xff, RZ, 0xc0, !PT ;  /* 0x000000ff201e7812 */ /* 0x000fe400078ec0ff */
[----:B------:R-:W-:Y:S02]  /*9890*/  SHF.R.U32.HI R28, RZ, 0x8, R28 ;  /* 0x00000008ff1c7819 */ /* 0x000fe4000001161c */
[----:B------:R-:W-:Y:S02]  /*98a0*/  SHF.R.U32.HI R29, RZ, 0x18, R32 ;  /* 0x00000018ff1d7819 */ /* 0x000fe40000011620 */
[----:B------:R-:W-:Y:S02]  /*98b0*/  PRMT R30, R30, 0x5410, R28 ;  /* 0x000054101e1e7816 */ /* 0x000fe4000000001c */
[----:B------:R-:W-:-:S02]  /*98c0*/  SHF.R.U32.HI R28, RZ, 0x10, R32 ;  /* 0x00000010ff1c7819 */ /* 0x000fc40000011620 */
[----:B------:R-:W-:Y:S02]  /*98d0*/  LOP3.LUT R31, R33, UR28, R248, 0x96, !PT ;  /* 0x0000001c211f7c12 */ /* 0x000fe4000f8e96f8 */
[----:B------:R-:W-:Y:S02]  /*98e0*/  LOP3.LUT R28, R28, 0xff, RZ, 0xc0, !PT ;  /* 0x000000ff1c1c7812 */ /* 0x000fe400078ec0ff */
[C---:B------:R-:W-:Y:S02]  /*98f0*/  LOP3.LUT R33, R31.reuse, 0xffff, RZ, 0xc0, !PT ;  /* 0x0000ffff1f217812 */ /* 0x040fe400078ec0ff */
[----:B------:R-:W-:Y:S02]  /*9900*/  PRMT R28, R28, 0x5410, R29 ;  /* 0x000054101c1c7816 */ /* 0x000fe4000000001d */
[----:B------:R-:W-:Y:S02]  /*9910*/  SHF.R.U32.HI R29, RZ, 0x10, R31 ;  /* 0x00000010ff1d7819 */ /* 0x000fe4000001161f */
[----:B------:R-:W-:-:S02]  /*9920*/  LOP3.LUT R32, R31, 0xff, RZ, 0xc0, !PT ;  /* 0x000000ff1f207812 */ /* 0x000fc400078ec0ff */
[----:B------:R-:W-:Y:S02]  /*9930*/  SHF.R.U32.HI R31, RZ, 0x18, R31 ;  /* 0x00000018ff1f7819 */ /* 0x000fe4000001161f */
[----:B------:R-:W-:Y:S02]  /*9940*/  LOP3.LUT R29, R29, 0xff, RZ, 0xc0, !PT ;  /* 0x000000ff1d1d7812 */ /* 0x000fe400078ec0ff */
[----:B------:R-:W-:Y:S02]  /*9950*/  HSET2.LE.AND R30, R30, R61, PT ;  /* 0x0000003d1e1e7233 */ /* 0x000fe40003803000 */
[----:B------:R-:W-:Y:S02]  /*9960*/  PRMT R29, R29, 0x5410, R31 ;  /* 0x000054101d1d7816 */ /* 0x000fe4000000001f */
[----:B------:R-:W-:Y:S02]  /*9970*/  F2FP.F16.F32.PACK_AB R31, R181, R177 ;  /* 0x000000b1b51f723e */ /* 0x000fe400000000ff */
[----:B------:R-:W-:-:S02]  /*9980*/  SHF.R.U32.HI R33, RZ, 0x8, R33 ;  /* 0x00000008ff217819 */ /* 0x000fc40000011621 */
[----:B------:R-:W-:Y:S02]  /*9990*/  LOP3.LUT R30, R30, R31, RZ, 0xc0, !PT ;  /* 0x0000001f1e1e7212 */ /* 0x000fe400078ec0ff */
[--C-:B------:R-:W-:Y:S02]  /*99a0*/  HSET2.LE.AND R28, R28, R61.reuse, PT ;  /* 0x0000003d1c1c7233 */ /* 0x100fe40003803000 */
[----:B------:R-:W-:Y:S02]  /*99b0*/  PRMT R32, R32, 0x5410, R33 ;  /* 0x0000541020207816 */ /* 0x000fe40000000021 */
[----:B------:R-:W-:Y:S02]  /*99c0*/  F2FP.F16.F32.PACK_AB R31, R182, R180 ;  /* 0x000000b4b61f723e */ /* 0x000fe400000000ff */
[----:B------:R-:W-:Y:S02]  /*99d0*/  HSET2.LE.AND R29, R29, R61, PT ;  /* 0x0000003d1d1d7233 */ /* 0x000fe40003803000 */
[----:B------:R-:W-:-:S02]  /*99e0*/  LOP3.LUT R31, R28, R31, RZ, 0xc0, !PT ;  /* 0x0000001f1c1f7212 */ /* 0x000fc400078ec0ff */
[----:B------:R-:W-:Y:S02]  /*99f0*/  HSET2.LE.AND R28, R32, R61, PT ;  /* 0x0000003d201c7233 */ /* 0x000fe40003803000 */
[----:B------:R-:W-:Y:S02]  /*9a00*/  F2FP.F16.F32.PACK_AB R32, R175, R173 ;  /* 0x000000adaf20723e */ /* 0x000fe400000000ff */
[----:B------:R-:W-:Y:S02]  /*9a10*/  F2FP.F16.F32.PACK_AB R33, R183, R185 ;  /* 0x000000b9b721723e */ /* 0x000fe400000000ff */
[----:B------:R-:W-:Y:S02]  /*9a20*/  LOP3.LUT R28, R28, R32, RZ, 0xc0, !PT ;  /* 0x000000201c1c7212 */ /* 0x000fe400078ec0ff */
[----:B------:R-:W-:-:S04]  /*9a30*/  F2FP.F16.F32.PACK_AB R32, R176, R174 ;  /* 0x000000aeb020723e */ /* 0x000fc800000000ff */
[----:B------:R-:W-:-:S07]  /*9a40*/  LOP3.LUT R29, R29, R32, RZ, 0xc0, !PT ;  /* 0x000000201d1d7212 */ /* 0x000fce00078ec0ff */
[C---:B------:R-:W-:Y:S06]  /*9a50*/  HMMA.16816.F32 R84, R28.reuse, R16, R84 ;  /* 0x000000101c54723c */ /* 0x040fec0000001854 */
        /* <DEDUP_REMOVED lines=30> */
[----:B------:R-:W-:-:S02]  /*9c40*/  F2FP.F16.F32.PACK_AB R4, R178, R184 ;  /* 0x000000b8b204723e */ /* 0x000fc400000000ff */
[----:B------:R-:W-:Y:S02]  /*9c50*/  LOP3.LUT R166, R249, UR19, R244, 0x96, !PT ;  /* 0x00000013f9a67c12 */ /* 0x000fe4000f8e96f4 */
[----:B------:R-:W-:Y:S01]  /*9c60*/  LOP3.LUT R32, R32, R10, RZ, 0xc0, !PT ;  /* 0x0000000a20207212 */ /* 0x000fe200078ec0ff */
[C---:B------:R-:W-:Y:S01]  /*9c70*/  HMMA.16816.F32 R80, R28.reuse, R22, R80 ;  /* 0x000000161c50723c */ /* 0x040fe20000001850 */
[----:B------:R-:W-:Y:S01]  /*9c80*/  LOP3.LUT R33, R8, R33, RZ, 0xc0, !PT ;  /* 0x0000002108217212 */ /* 0x000fe200078ec0ff */
[----:B------:R-:W2:Y:S01]  /*9c90*/  LDSM.16.MT88.4 R20, [R216+0x9c00] ;  /* 0x009c0000d814783b */ /* 0x000ea20000004200 */
[----:B------:R-:W-:Y:S01]  /*9ca0*/  LOP3.LUT R34, R12, R34, RZ, 0xc0, !PT ;  /* 0x000000220c227212 */ /* 0x000fe200078ec0ff */
[----:B------:R-:W-:Y:S01]  /*9cb0*/  IMAD.WIDE.U32 R166, R166, -0x2daee0ad, RZ ;  /* 0xd2511f53a6a67825 */ /* 0x000fe200078e00ff */
[----:B------:R-:W-:Y:S01]  /*9cc0*/  LOP3.LUT R35, R35, R4, RZ, 0xc0, !PT ;  /* 0x0000000423237212 */ /* 0x000fe200078ec0ff */
[----:B------:R-:W-:Y:S01]  /*9cd0*/  HMMA.16816.F32 R96, R28, R18, R96 ;  /* 0x000000121c60723c */ /* 0x000fe20000001860 */
[----:B------:R-:W3:Y:S02]  /*9ce0*/  LDSM.16.MT88.4 R16, [R217+0xac00] ;  /* 0x00ac0000d910783b */ /* 0x000ee40000004200 */
[----:B------:R-:W-:-:S02]  /*9cf0*/  LOP3.LUT R192, R167, UR5, R192, 0x96, !PT ;  /* 0x00000005a7c07c12 */ /* 0x000fc4000f8e96c0 */
[----:B------:R-:W4:Y:S01]  /*9d00*/  LDSM.16.MT88.4 R12, [R216+0xac00] ;  /* 0x00ac0000d80c783b */ /* 0x000f220000004200 */
[----:B------:R-:W-:Y:S01]  /*9d10*/  HMMA.16816.F32 R128, R28, R6, R128 ;  /* 0x000000061c80723c */ /* 0x000fe20000001880 */
[C---:B------:R-:W-:Y:S02]  /*9d20*/  LOP3.LUT R66, R192.reuse, 0xffff, RZ, 0xc0, !PT ;  /* 0x0000ffffc0427812 */ /* 0x040fe400078ec0ff */
[----:B------:R-:W5:Y:S01]  /*9d30*/  LDSM.16.MT88.4 R8, [R217+0xbc00] ;  /* 0x00bc0000d908783b */ /* 0x000f620000004200 */
[----:B------:R-:W-:Y:S02]  /*9d40*/  LOP3.LUT R60, R192, 0xff, RZ, 0xc0, !PT ;  /* 0x000000ffc03c7812 */ /* 0x000fe400078ec0ff */
[----:B------:R-:W-:Y:S01]  /*9d50*/  SHF.R.U32.HI R66, RZ, 0x8, R66 ;  /* 0x00000008ff427819 */ /* 0x000fe20000011642 */
[----:B------:R-:W5:Y:S01]  /*9d60*/  LDSM.16.MT88.4 R4, [R216+0xbc00] ;  /* 0x00bc0000d804783b */ /* 0x000f620000004200 */
[C---:B------:R-:W-:Y:S01]  /*9d70*/  LOP3.LUT R31, R166.reuse, 0xffff, RZ, 0xc0, !PT ;  /* 0x0000ffffa61f7812 */ /* 0x040fe200078ec0ff */
[--C-:B------:R-:W-:Y:S01]  /*9d80*/  IMAD.MOV.U32 R167, RZ, RZ, R37.reuse ;  /* 0x000000ffffa77224 */ /* 0x100fe200078e0025 */
[----:B------:R-:W-:Y:S01]  /*9d90*/  LOP3.LUT R28, R166, 0xff, RZ, 0xc0, !PT ;  /* 0x000000ffa61c7812 */ /* 0x000fe200078ec0ff */
[----:B------:R-:W-:Y:S01]  /*9da0*/  @P0 IMAD.MOV.U32 R167, RZ, RZ, R37 ;  /* 0x000000ffffa70224 */ /* 0x000fe200078e0025 */
[----:B------:R-:W-:-:S02]  /*9db0*/  SHF.R.U32.HI R30, RZ, 0x10, R166 ;  /* 0x00000010ff1e7819 */ /* 0x000fc400000116a6 */
[----:B------:R-:W-:Y:S02]  /*9dc0*/  SHF.R.U32.HI R31, RZ, 0x8, R31 ;  /* 0x00000008ff1f7819 */ /* 0x000fe4000001161f */
[----:B------:R-:W-:Y:S02]  /*9dd0*/  SHF.R.U32.HI R165, RZ, 0x10, R192 ;  /* 0x00000010ffa57819 */ /* 0x000fe400000116c0 */
[----:B------:R-:W-:Y:S01]  /*9de0*/  SHF.R.U32.HI R29, RZ, 0x18, R166 ;  /* 0x00000018ff1d7819 */ /* 0x000fe200000116a6 */
[C---:B-1----:R-:W-:Y:S01]  /*9df0*/  HMMA.16816.F32 R156, R32.reuse, R24, R156 ;  /* 0x00000018209c723c */ /* 0x042fe2000000189c */
[----:B------:R-:W-:Y:S01]  /*9e00*/  LOP3.LUT R30, R30, 0xff, RZ, 0xc0, !PT ;  /* 0x000000ff1e1e7812 */ /* 0x000fe200078ec0ff */
[--C-:B------:R-:W-:Y:S01]  /*9e10*/  IMAD.MOV.U32 R166, RZ, RZ, R36.reuse ;  /* 0x000000ffffa67224 */ /* 0x100fe200078e0024 */
[----:B------:R-:W-:Y:S01]  /*9e20*/  PRMT R28, R28, 0x5410, R31 ;  /* 0x000054101c1c7816 */ /* 0x000fe2000000001f */
[----:B------:R-:W-:Y:S01]  /*9e30*/  @P0 IMAD.MOV.U32 R166, RZ, RZ, R36 ;  /* 0x000000ffffa60224 */ /* 0x000fe200078e0024 */
[----:B------:R-:W-:Y:S01]  /*9e40*/  PRMT R60, R60, 0x5410, R66 ;  /* 0x000054103c3c7816 */ /* 0x000fe20000000042 */
[----:B------:R-:W-:Y:S01]  /*9e50*/  HMMA.16816.F32 R152, R32, R26, R152 ;  /* 0x0000001a2098723c */ /* 0x000fe20000001898 */
[----:B------:R-:W-:-:S02]  /*9e60*/  SHF.R.U32.HI R192, RZ, 0x18, R192 ;  /* 0x00000018ffc07819 */ /* 0x000fc400000116c0 */
[----:B------:R-:W-:Y:S02]  /*9e70*/  LOP3.LUT R165, R165, 0xff, RZ, 0xc0, !PT ;  /* 0x000000ffa5a57812 */ /* 0x000fe400078ec0ff */
[----:B------:R-:W-:Y:S01]  /*9e80*/  PRMT R29, R30, 0x5410, R29 ;  /* 0x000054101e1d7816 */ /* 0x000fe2000000001d */
[C---:B--2---:R-:W-:Y:S01]  /*9e90*/  HMMA.16816.F32 R72, R32.reuse, R20, R72 ;  /* 0x000000142048723c */ /* 0x044fe20000001848 */
[--C-:B------:R-:W-:Y:S02]  /*9ea0*/  HSET2.LE.AND R30, R28, R61.reuse, PT ;  /* 0x0000003d1c1e7233 */ /* 0x100fe40003803000 */
[----:B------:R-:W-:Y:S02]  /*9eb0*/  PRMT R165, R165, 0x5410, R192 ;  /* 0x00005410a5a57816 */ /* 0x000fe400000000c0 */
[----:B------:R-:W-:Y:S01]  /*9ec0*/  HSET2.LE.AND R28, R60, R61, PT ;  /* 0x0000003d3c1c7233 */ /* 0x000fe20003803000 */
[----:B------:R-:W-:Y:S01]  /*9ed0*/  HMMA.16816.F32 R76, R32, R22, R76 ;  /* 0x00000016204c723c */ /* 0x000fe2000000184c */
[----:B------:R-:W-:-:S02]  /*9ee0*/  F2FP.F16.F32.PACK_AB R60, R64, R65 ;  /* 0x00000041403c723e */ /* 0x000fc400000000ff */
[--C-:B------:R-:W-:Y:S02]  /*9ef0*/  HSET2.LE.AND R31, R29, R61.reuse, PT ;  /* 0x0000003d1d1f7233 */ /* 0x100fe40003803000 */
[----:B------:R-:W-:Y:S01]  /*9f00*/  HSET2.LE.AND R29, R165, R61, PT ;  /* 0x0000003da51d7233 */ /* 0x000fe20003803000 */
[C---:B---3--:R-:W-:Y:S01]  /*9f10*/  HMMA.16816.F32 R88, R32.reuse, R16, R88 ;  /* 0x000000102058723c */ /* 0x048fe20000001858 */
[----:B------:R-:W-:Y:S01]  /*9f20*/  LOP3.LUT R30, R30, R60, RZ, 0xc0, !PT ;  /* 0x0000003c1e1e7212 */ /* 0x000fe200078ec0ff */
[--C-:B------:R-:W-:Y:S01]  /*9f30*/  IMAD.MOV.U32 R165, RZ, RZ, R2.reuse ;  /* 0x000000ffffa57224 */ /* 0x100fe200078e0002 */
[----:B------:R-:W-:Y:S01]  /*9f40*/  F2FP.F16.F32.PACK_AB R61, R58, R62 ;  /* 0x0000003e3a3d723e */ /* 0x000fe200000000ff */
[----:B------:R-:W-:Y:S01]  /*9f50*/  @P0 IMAD.MOV.U32 R165, RZ, RZ, R2 ;  /* 0x000000ffffa50224 */ /* 0x000fe200078e0002 */
[----:B------:R-:W-:Y:S01]  /*9f60*/  F2FP.F16.F32.PACK_AB R66, R67, R172 ;  /* 0x000000ac4342723e */ /* 0x000fe200000000ff */
[----:B------:R-:W-:Y:S01]  /*9f70*/  HMMA.16816.F32 R92, R32, R18, R92 ;  /* 0x00000012205c723c */ /* 0x000fe2000000185c */
[----:B------:R-:W-:-:S02]  /*9f80*/  F2FP.F16.F32.PACK_AB R60, R59, R63 ;  /* 0x0000003f3b3c723e */ /* 0x000fc400000000ff */
[----:B------:R-:W-:Y:S02]  /*9f90*/  LOP3.LUT R31, R31, R61, RZ, 0xc0, !PT ;  /* 0x0000003d1f1f7212 */ /* 0x000fe400078ec0ff */
[----:B------:R-:W-:Y:S01]  /*9fa0*/  LOP3.LUT R28, R28, R66, RZ, 0xc0, !PT ;  /* 0x000000421c1c7212 */ /* 0x000fe200078ec0ff */
[----:B----4-:R-:W-:Y:S01]  /*9fb0*/  HMMA.16816.F32 R104, R32, R12, R104 ;  /* 0x0000000c2068723c */ /* 0x010fe20000001868 */
[----:B------:R-:W-:-:S05]  /*9fc0*/  LOP3.LUT R29, R29, R60, RZ, 0xc0, !PT ;  /* 0x0000003c1d1d7212 */ /* 0x000fca00078ec0ff */
        /* <DEDUP_REMOVED lines=19> */
.L_x_364:
[----:B------:R-:W-:-:S07]  /*a100*/  IADD3 R231, R230, -0x1, RZ ;  /* 0xffffffffe6e77810 */ /* 0x000fce0007ffe0ff */
.L_x_366:
[----:B------:R-:W-:-:S13]  /*a110*/  ISETP.GE.AND P0, PT, R231, RZ, PT ;  /* 0x000000ffe700720c */ /* 0x000fda0003f06270 */
[----:B------:R-:W-:Y:S05]  /*a120*/  @!P0 BRA `(.L_x_367) ;  /* 0x0000004000688947 */ /* 0x000fea0003800000 */
[----:B------:R-:W-:Y:S01]  /*a130*/  IMAD.WIDE.U32 R242, R232, -0x326172a9, RZ ;  /* 0xcd9e8d57e8f27825 */ /* 0x000fe200078e00ff */
[----:B------:R-:W-:Y:S01]  /*a140*/  USHF.L.U64.HI UR12, UR10, 0x5, UR11 ;  /* 0x000000050a0c7899 */ /* 0x000fe2000801020b */
[----:B------:R-:W-:Y:S01]  /*a150*/  PRMT R230, R164, 0x7054, R164 ;  /* 0x00007054a4e67816 */ /* 0x000fe200000000a4 */
[----:B------:R-:W-:Y:S01]  /*a160*/  USHF.L.U32 UR10, UR10, 0x5, URZ ;  /* 0x000000050a0a7899 */ /* 0x000fe2000800063f */
[----:B------:R-:W-:Y:S01]  /*a170*/  IMAD.WIDE.U32 R238, R171, -0x326172a9, RZ ;  /* 0xcd9e8d57abee7825 */ /* 0x000fe200078e00ff */
[-C--:B------:R-:W-:Y:S01]  /*a180*/  LOP3.LUT R240, R243, R170.reuse, RZ, 0x3c, !PT ;  /* 0x000000aaf3f07212 */ /* 0x080fe200078e3cff */
[----:B------:R-:W-:Y:S01]  /*a190*/  ULDC UR4, c[0x0][0x2ec] ;  /* 0x0000bb0000047ab9 */ /* 0x000fe20000000800 */
[----:B------:R-:W-:Y:S01]  /*a1a0*/  MOV R164, R167 ;  /* 0x000000a700a47202 */ /* 0x000fe20000000f00 */
[----:B------:R-:W-:Y:S01]  /*a1b0*/  IMAD.WIDE.U32 R244, R169, -0x2daee0ad, RZ ;  /* 0xd2511f53a9f47825 */ /* 0x000fe200078e00ff */
[----:B------:R-:W-:Y:S01]  /*a1c0*/  LOP3.LUT R232, R239, R170, RZ, 0x3c, !PT ;  /* 0x000000aaefe87212 */ /* 0x000fe200078e3cff */
[----:B------:R-:W-:Y:S01]  /*a1d0*/  USHF.L.U64.HI UR12, UR10, 0x1, UR12 ;  /* 0x000000010a0c7899 */ /* 0x000fe2000801020c */
[----:B------:R-:W-:Y:S01]  /*a1e0*/  MOV R3, R168 ;  /* 0x000000a800037202 */ /* 0x000fe20000000f00 */
[----:B------:R-:W-:Y:S01]  /*a1f0*/  IMAD.WIDE.U32 R240, R240, -0x2daee0ad, RZ ;  /* 0xd2511f53f0f07825 */ /* 0x000fe200078e00ff */
[----:B------:R-:W-:Y:S01]  /*a200*/  MOV R2, R165 ;  /* 0x000000a500027202 */ /* 0x000fe20000000f00 */
[----:B------:R-:W-:Y:S01]  /*a210*/  USHF.L.U32 UR13, UR10, 0x1, URZ ;  /* 0x000000010a0d7899 */ /* 0x000fe2000800063f */
[----:B------:R-:W-:Y:S01]  /*a220*/  MOV R0, R166 ;  /* 0x000000a600007202 */ /* 0x000fe20000000f00 */
[----:B------:R-:W-:Y:S01]  /*a230*/  IMAD.WIDE.U32 R232, R232, -0x2daee0ad, RZ ;  /* 0xd2511f53e8e87825 */ /* 0x000fe200078e00ff */
[----:B------:R-:W-:Y:S01]  /*a240*/  MOV R226, R246 ;  /* 0x000000f600e27202 */ /* 0x000fe20000000f00 */
[----:B------:R-:W-:Y:S01]  /*a250*/  ULDC.64 UR10, c[0x0][0x220] ;  /* 0x00008800000a7ab9 */ /* 0x000fe20000000a00 */
[----:B------:R-:W-:Y:S01]  /*a260*/  ULDC.64 UR6, c[0x0][0x218] ;  /* 0x0000860000067ab9 */ /* 0x000fe20000000a00 */
[----:B------:R-:W-:Y:S01]  /*a270*/  ULDC.64 UR8, c[0x0][0x248] ;  /* 0x0000920000087ab9 */ /* 0x000fe20000000a00 */
[----:B------:R-:W-:Y:S05]  /*a280*/  BRA `(.L_x_368) ;  /* 0x00000000005c7947 */ /* 0x000fea0003800000 */
.L_x_370:
[----:B------:R-:W-:Y:S04]  /*a290*/  VIADD R166, R231, 0xffffffff ;  /* 0xffffffffe7a67836 */ /* 0x000fe80000000000 */
[C---:B------:R-:W-:Y:S01]  /*a2a0*/  IMAD.WIDE.U32 R170, R166.reuse, UR8, RZ ;  /* 0x00000008a6aa7c25 */ /* 0x040fe2000f8e00ff */
[----:B------:R-:W-:Y:S05]  /*a2b0*/  SHF.R.S32.HI R165, RZ, 0x1f, R166 ;  /* 0x0000001fffa57819 */ /* 0x000fea00000114a6 */
[----:B------:R-:W-:Y:S04]  /*a2c0*/  IMAD R165, R165, UR8, RZ ;  /* 0x00000008a5a57c24 */ /* 0x000fe8000f8e02ff */
        /* <DEDUP_REMOVED lines=19> */
.L_x_368:
[----:B------:R-:W-:Y:S04]  /*a400*/  DEPBAR.LE SB0, 0x0 ;  /* 0x000080000000791a */ /* 0x000fe80000000000 */
[----:B------:R-:W-:Y:S01]  /*a410*/  BAR.SYNC.DEFER_BLOCKING 0x0 ;  /* 0x0000000000007b1d */ /* 0x000fe20000010000 */
[----:B------:R-:W-:Y:S01]  /*a420*/  SHF.R.S32.HI R5, RZ, 0x1f, R231 ;  /* 0x0000001fff057819 */ /* 0x000fe200000114e7 */
[C---:B------:R-:W-:Y:S02]  /*a430*/  IMAD R4, R231.reuse, UR16, RZ ;  /* 0x00000010e7047c24 */ /* 0x040fe4000f8e02ff */
[----:B------:R-:W-:Y:S04]  /*a440*/  IMAD.WIDE.U32 R6, R231, UR17, R226 ;  /* 0x00000011e7067c25 */ /* 0x000fe8000f8e00e2 */
[----:B------:R-:W-:Y:S01]  /*a450*/  IMAD R4, R5, UR17, R4 ;  /* 0x0000001105047c24 */ /* 0x000fe2000f8e0204 */
[----:B------:R-:W-:Y:S03]  /*a460*/  LEA R8, P1, R6, UR10, 0x1 ;  /* 0x0000000a06087c11 */ /* 0x000fe6000f8208ff */
[----:B------:R-:W-:Y:S01]  /*a470*/  IMAD.IADD R4, R7, 0x1, R4 ;  /* 0x0000000107047824 */ /* 0x000fe200078e0204 */
[----:B------:R-:W-:Y:S04]  /*a480*/  IADD3 R10, P0, R8, UR13, RZ ;  /* 0x0000000d080a7c10 */ /* 0x000fe8000ff1e0ff */
[----:B------:R-:W-:Y:S04]  /*a490*/  LEA.HI.X R9, R6, UR11, R4, 0x1, P1 ;  /* 0x0000000b06097c11 */ /* 0x000fe800088f0c04 */
[----:B------:R-:W-:Y:S02]  /*a4a0*/  IADD3.X R11, R9, UR12, RZ, P0, !PT ;  /* 0x0000000c090b7c10 */ /* 0x000fe400087fe4ff */
        /* <DEDUP_REMOVED lines=12> */
[----:B------:R-:W1:Y:S06]  /*a570*/  LDSM.16.M88.4 R60, [R221+0x1000] ;  /* 0x00100000dd3c783b */ /* 0x000e6c0000000200 */
[----:B------:R-:W3:Y:S06]  /*a580*/  LDSM.16.M88.4 R32, [R220+0x400] ;  /* 0x00040000dc20783b */ /* 0x000eec0000000200 */
[----:B------:R-:W0:Y:S06]  /*a590*/  LDGDEPBAR ;  /* 0x00000000000079af */ /* 0x000e2c0000000000 */
[----:B------:R-:W4:Y:S06]  /*a5a0*/  LDSM.16.M88.4 R48, [R220+0x800] ;  /* 0x00080000dc30783b */ /* 0x000f2c0000000200 */
[----:B------:R-:W5:Y:S06]  /*a5b0*/  LDSM.16.M88.4 R168, [R220+0xc00] ;  /* 0x000c0000dca8783b */ /* 0x000f6c0000000200 */
[----:B------:R-:W-:Y:S01]  /*a5c0*/  LDSM.16.M88.4 R172, [R219] ;  /* 0x00000000dbac783b */ /* 0x000fe20000000200 */
[-C--:B--2---:R-:W-:Y:S05]  /*a5d0*/  HMMA.16816.F32 R4, R64, R16.reuse, RZ ;  /* 0x000000104004723c */ /* 0x084fea00000018ff */
[----:B------:R-:W2:Y:S01]  /*a5e0*/  LDSM.16.M88.4 R176, [R218] ;  /* 0x00000000dab0783b */ /* 0x000ea20000000200 */
[C---:B-1----:R-:W-:Y:S05]  /*a5f0*/  HMMA.16816.F32 R8, R60.reuse, R16, RZ ;  /* 0x000000103c08723c */ /* 0x042fea00000018ff */
[----:B------:R-:W1:Y:S01]  /*a600*/  LDSM.16.M88.4 R180, [R219+0x1000] ;  /* 0x00100000dbb4783b */ /* 0x000e620000000200 */
[-C--:B------:R-:W-:Y:S05]  /*a610*/  HMMA.16816.F32 R12, R60, R18.reuse, RZ ;  /* 0x000000123c0c723c */ /* 0x080fea00000018ff */
[----:B------:R-:W1:Y:S01]  /*a620*/  LDSM.16.M88.4 R184, [R218+0x400] ;  /* 0x00040000dab8783b */ /* 0x000e620000000200 */
[C---:B------:R-:W-:Y:S05]  /*a630*/  HMMA.16816.F32 R16, R64.reuse, R18, RZ ;  /* 0x000000124010723c */ /* 0x040fea00000018ff */
[----:B------:R-:W1:Y:S01]  /*a640*/  LDSM.16.M88.4 R188, [R218+0x800] ;  /* 0x00080000dabc783b */ /* 0x000e620000000200 */
[-C--:B---3--:R-:W-:Y:S05]  /*a650*/  HMMA.16816.F32 R20, R64, R32.reuse, RZ ;  /* 0x000000204014723c */ /* 0x088fea00000018ff */
[----:B------:R-:W3:Y:S01]  /*a660*/  LDSM.16.M88.4 R192, [R218+0xc00] ;  /* 0x000c0000dac0783b */ /* 0x000ee20000000200 */
[C---:B------:R-:W-:Y:S05]  /*a670*/  HMMA.16816.F32 R24, R60.reuse, R32, RZ ;  /* 0x000000203c18723c */ /* 0x040fea00000018ff */
[----:B------:R-:W-:Y:S01]  /*a680*/  LDSM.16.M88.4 R196, [R220+0x1000] ;  /* 0x00100000dcc4783b */ /* 0x000fe20000000200 */
[-C--:B------:R-:W-:Y:S05]  /*a690*/  HMMA.16816.F32 R28, R60, R34.reuse, RZ ;  /* 0x000000223c1c723c */ /* 0x080fea00000018ff */
[----:B------:R-:W-:Y:S01]  /*a6a0*/  LDSM.16.M88.4 R200, [R221+0x3000] ;  /* 0x00300000ddc8783b */ /* 0x000fe20000000200 */
[C---:B------:R-:W-:Y:S05]  /*a6b0*/  HMMA.16816.F32 R32, R64.reuse, R34, RZ ;  /* 0x000000224020723c */ /* 0x040fea00000018ff */
[----:B------:R-:W-:Y:S01]  /*a6c0*/  LDSM.16.M88.4 R204, [R219+0x2000] ;  /* 0x00200000dbcc783b */ /* 0x000fe20000000200 */
[-C--:B----4-:R-:W-:Y:S05]  /*a6d0*/  HMMA.16816.F32 R36, R64, R48.reuse, RZ ;  /* 0x000000304024723c */ /* 0x090fea00000018ff */
[----:B------:R-:W-:Y:S01]  /*a6e0*/  LDSM.16.M88.4 R208, [R218+0x1000] ;  /* 0x00100000dad0783b */ /* 0x000fe20000000200 */
[C---:B------:R-:W-:Y:S05]  /*a6f0*/  HMMA.16816.F32 R40, R60.reuse, R48, RZ ;  /* 0x000000303c28723c */ /* 0x040fea00000018ff */
[----:B------:R-:W-:Y:S01]  /*a700*/  LDSM.16.M88.4 R212, [R219+0x3000] ;  /* 0x00300000dbd4783b */ /* 0x000fe20000000200 */
[-C--:B------:R-:W-:Y:S06]  /*a710*/  HMMA.16816.F32 R44, R60, R50.reuse, RZ ;  /* 0x000000323c2c723c */ /* 0x080fec00000018ff */
[C---:B------:R-:W-:Y:S06]  /*a720*/  HMMA.16816.F32 R48, R64.reuse, R50, RZ ;  /* 0x000000324030723c */ /* 0x040fec00000018ff */
[-C--:B-----5:R-:W-:Y:S06]  /*a730*/  HMMA.16816.F32 R52, R64, R168.reuse, RZ ;  /* 0x000000a84034723c */ /* 0x0a0fec00000018ff */
[C---:B------:R-:W-:Y:S06]  /*a740*/  HMMA.16816.F32 R56, R60.reuse, R168, RZ ;  /* 0x000000a83c38723c */ /* 0x040fec00000018ff */
[-C--:B------:R-:W-:Y:S06]  /*a750*/  HMMA.16816.F32 R60, R60, R170.reuse, RZ ;  /* 0x000000aa3c3c723c */ /* 0x080fec00000018ff */
[----:B------:R-:W-:Y:S01]  /*a760*/  HMMA.16816.F32 R64, R64, R170, RZ ;  /* 0x000000aa4040723c */ /* 0x000fe200000018ff */
[----:B------:R-:W4:Y:S05]  /*a770*/  LDSM.16.M88.4 R168, [R221+0x2000] ;  /* 0x00200000dda8783b */ /* 0x000f2a0000000200 */
[-C--:B--2---:R-:W-:Y:S06]  /*a780*/  HMMA.16816.F32 R4, R172, R176.reuse, R4 ;  /* 0x000000b0ac04723c */ /* 0x084fec0000001804 */
        /* <DEDUP_REMOVED lines=13> */
[----:B------:R-:W5:Y:S05]  /*a860*/  LDSM.16.M88.4 R188, [R220+0x1c00] ;  /* 0x001c0000dcbc783b */ /* 0x000f6a0000000200 */
[-C--:B---3--:R-:W-:Y:S06]  /*a870*/  HMMA.16816.F32 R52, R172, R192.reuse, R52 ;  /* 0x000000c0ac34723c */ /* 0x088fec0000001834 */
[C---:B------:R-:W-:Y:S06]  /*a880*/  HMMA.16816.F32 R56, R180.reuse, R192, R56 ;  /* 0x000000c0b438723c */ /* 0x040fec0000001838 */
[-C--:B------:R-:W-:Y:S01]  /*a890*/  HMMA.16816.F32 R60, R180, R194.reuse, R60 ;  /* 0x000000c2b43c723c */ /* 0x080fe2000000183c */
[----:B------:R-:W-:Y:S05]  /*a8a0*/  LDSM.16.M88.4 R180, [R218+0x1800] ;  /* 0x00180000dab4783b */ /* 0x000fea0000000200 */
[----:B------:R-:W-:Y:S01]  /*a8b0*/  HMMA.16816.F32 R64, R172, R194, R64 ;  /* 0x000000c2ac40723c */ /* 0x000fe20000001840 */
[----:B------:R-:W3:Y:S05]  /*a8c0*/  LDSM.16.M88.4 R172, [R218+0x1400] ;  /* 0x00140000daac783b */ /* 0x000eea0000000200 */
[-C--:B----4-:R-:W-:Y:S01]  /*a8d0*/  HMMA.16816.F32 R4, R168, R196.reuse, R4 ;  /* 0x000000c4a804723c */ /* 0x090fe20000001804 */
[----:B------:R-:W-:Y:S05]  /*a8e0*/  LDSM.16.M88.4 R192, [R220+0x2c00] ;  /* 0x002c0000dcc0783b */ /* 0x000fea0000000200 */
        /* <DEDUP_REMOVED lines=12> */
[C---:B------:R-:W-:Y:S01]  /*a9b0*/  HMMA.16816.F32 R48, R168.reuse, R186, R48 ;  /* 0x000000baa830723c */ /* 0x040fe20000001830 */
[----:B------:R-:W-:Y:S05]  /*a9c0*/  LDSM.16.M88.4 R184, [R220+0x2000] ;  /* 0x00200000dcb8783b */ /* 0x000fea0000000200 */
[-C--:B-----5:R-:W-:Y:S06]  /*a9d0*/  HMMA.16816.F32 R52, R168, R188.reuse, R52 ;  /* 0x000000bca834723c */ /* 0x0a0fec0000001834 */
[C---:B------:R-:W-:Y:S06]  /*a9e0*/  HMMA.16816.F32 R56, R200.reuse, R188, R56 ;  /* 0x000000bcc838723c */ /* 0x040fec0000001838 */
[-C--:B------:R-:W-:Y:S01]  /*a9f0*/  HMMA.16816.F32 R60, R200, R190.reuse, R60 ;  /* 0x000000bec83c723c */ /* 0x080fe2000000183c */
[----:B------:R-:W-:Y:S05]  /*aa00*/  LDSM.16.M88.4 R200, [R218+0x2000] ;  /* 0x00200000dac8783b */ /* 0x000fea0000000200 */
[----:B------:R-:W-:Y:S01]  /*aa10*/  HMMA.16816.F32 R64, R168, R190, R64 ;  /* 0x000000bea840723c */ /* 0x000fe20000001840 */
[----:B------:R-:W2:Y:S05]  /*aa20*/  LDSM.16.M88.4 R168, [R221+0x4000] ;  /* 0x00400000dda8783b */ /* 0x000eaa0000000200 */
[-C--:B------:R-:W-:Y:S01]  /*aa30*/  HMMA.16816.F32 R4, R204, R208.reuse, R4 ;  /* 0x000000d0cc04723c */ /* 0x080fe20000001804 */
[----:B------:R-:W4:Y:S05]  /*aa40*/  LDSM.16.M88.4 R188, [R221+0x5000] ;  /* 0x00500000ddbc783b */ /* 0x000f2a0000000200 */
        /* <DEDUP_REMOVED lines=17> */
[----:B------:R-:W-:Y:S01]  /*ab60*/  HMMA.16816.F32 R64, R204, R178, R64 ;  /* 0x000000b2cc40723c */ /* 0x000fe20000001840 */
[----:B------:R-:W1:Y:S05]  /*ab70*/  LDSM.16.M88.4 R176, [R218+0x2400] ;  /* 0x00240000dab0783b */ /* 0x000e6a0000000200 */
[-C--:B--2---:R-:W-:Y:S06]  /*ab80*/  HMMA.16816.F32 R4, R168, R184.reuse, R4 ;  /* 0x000000b8a804723c */ /* 0x084fec0000001804 */
[C---:B----4-:R-:W-:Y:S06]  /*ab90*/  HMMA.16816.F32 R8, R188.reuse, R184, R8 ;  /* 0x000000b8bc08723c */ /* 0x050fec0000001808 */
[-C--:B------:R-:W-:Y:S06]  /*aba0*/  HMMA.16816.F32 R12, R188, R186.reuse, R12 ;  /* 0x000000babc0c723c */ /* 0x080fec000000180c */
[C---:B------:R-:W-:Y:S01]  /*abb0*/  HMMA.16816.F32 R16, R168.reuse, R186, R16 ;  /* 0x000000baa810723c */ /* 0x040fe20000001810 */
[----:B------:R-:W2:Y:S05]  /*abc0*/  LDSM.16.M88.4 R184, [R218+0x2800] ;  /* 0x00280000dab8783b */ /* 0x000eaa0000000200 */
[-C--:B---3--:R-:W-:Y:S06]  /*abd0*/  HMMA.16816.F32 R20, R168, R172.reuse, R20 ;  /* 0x000000aca814723c */ /* 0x088fec0000001814 */
[C---:B------:R-:W-:Y:S06]  /*abe0*/  HMMA.16816.F32 R24, R188.reuse, R172, R24 ;  /* 0x000000acbc18723c */ /* 0x040fec0000001818 */
[-C--:B------:R-:W-:Y:S06]  /*abf0*/  HMMA.16816.F32 R28, R188, R174.reuse, R28 ;  /* 0x000000aebc1c723c */ /* 0x080fec000000181c */
[C---:B------:R-:W-:Y:S06]  /*ac00*/  HMMA.16816.F32 R32, R168.reuse, R174, R32 ;  /* 0x000000aea820723c */ /* 0x040fec0000001820 */
[-C--:B-----5:R-:W-:Y:S06]  /*ac10*/  HMMA.16816.F32 R36, R168, R180.reuse, R36 ;  /* 0x000000b4a824723c */ /* 0x0a0fec0000001824 */
[C---:B------:R-:W-:Y:S06]  /*ac20*/  HMMA.16816.F32 R40, R188.reuse, R180, R40 ;  /* 0x000000b4bc28723c */ /* 0x040fec0000001828 */
[-C--:B------:R-:W-:Y:S06]  /*ac30*/  HMMA.16816.F32 R44, R188, R182.reuse, R44 ;  /* 0x000000b6bc2c723c */ /* 0x080fec000000182c */
[C---:B------:R-:W-:Y:S06]  /*ac40*/  HMMA.16816.F32 R48, R168.reuse, R182, R48 ;  /* 0x000000b6a830723c */ /* 0x040fec0000001830 */
        /* <DEDUP_REMOVED lines=8> */
[C---:B------:R-:W-:Y:S06]  /*acd0*/  HMMA.16816.F32 R8, R208.reuse, R200, R8 ;  /* 0x000000c8d008723c */ /* 0x040fec0000001808 */
[-C--:B------:R-:W-:Y:S06]  /*ace0*/  HMMA.16816.F32 R12, R208, R202.reuse, R12 ;  /* 0x000000cad00c723c */ /* 0x080fec000000180c */
[C---:B------:R-:W-:Y:S06]  /*acf0*/  HMMA.16816.F32 R16, R196.reuse, R202, R16 ;  /* 0x000000cac410723c */ /* 0x040fec0000001810 */
        /* <DEDUP_REMOVED lines=14> */
[C---:B------:R-:W-:Y:S05]  /*ade0*/  HMMA.16816.F32 R48, R196.reuse, R186, R48 ;  /* 0x000000bac430723c */ /* 0x040fea0000001830 */
[----:B------:R-:W-:Y:S01]  /*adf0*/  FMNMX.FTZ R165, R19, R165, !PT ;  /* 0x000000a513a57209 */ /* 0x000fe20007810000 */
[-C--:B---3--:R-:W-:Y:S05]  /*ae00*/  HMMA.16816.F32 R52, R196, R168.reuse, R52 ;  /* 0x000000a8c434723c */ /* 0x088fea0000001834 */
        /* <DEDUP_REMOVED lines=28> */
.L_x_369:
[----:B------:R-:W-:Y:S01]  /*afd0*/  FMNMX.FTZ R166, R8, R0, !PT ;  /* 0x0000000008a67209 */ /* 0x000fe20007810000 */
[----:B-1----:R-:W1:Y:S01]  /*afe0*/  SHFL.BFLY PT, R170, R168, 0x2, 0x1f ;  /* 0x0c401f00a8aa7f89 */ /* 0x002e6200000e0000 */
[----:B------:R-:W-:Y:S01]  /*aff0*/  FMNMX.FTZ R169, R10, R2, !PT ;  /* 0x000000020aa97209 */ /* 0x000fe20007810000 */
[----:B------:R-:W-:Y:S01]  /*b000*/  IMAD.SHL.U32 R213, R231, 0x2, RZ ;  /* 0x00000002e7d57824 */ /* 0x000fe200078e00ff */
[----:B------:R-:W-:Y:S05]  /*b010*/  FMNMX.FTZ R166, R9, R166, !PT ;  /* 0x000000a609a67209 */ /* 0x000fea0007810000 */
[----:B------:R-:W2:Y:S01]  /*b020*/  SHFL.BFLY PT, R165, R167, 0x2, 0x1f ;  /* 0x0c401f00a7a57f89 */ /* 0x000ea200000e0000 */
[----:B------:R-:W-:Y:S01]  /*b030*/  FMNMX.FTZ R169, R11, R169, !PT ;  /* 0x000000a90ba97209 */ /* 0x000fe20007810000 */
[----:B------:R-:W-:Y:S01]  /*b040*/  VIADD R231, R231, 0xffffffff ;  /* 0xffffffffe7e77836 */ /* 0x000fe20000000000 */
[----:B------:R-:W-:Y:S05]  /*b050*/  FMNMX.FTZ R166, R12, R166, !PT ;  /* 0x000000a60ca67209 */ /* 0x000fea0007810000 */
[----:B------:R-:W-:Y:S01]  /*b060*/  LDSM.16.MT88.4 R184, [R216+0x9000] ;  /* 0x00900000d8b8783b */ /* 0x000fe20000004200 */
        /* <DEDUP_REMOVED lines=28> */
[C---:B------:R-:W-:Y:S01]  /*b230*/  FADD.FTZ R165, -R168.reuse, R3 ;  /* 0x00000003a8a57221 */ /* 0x040fe20000010100 */
[----:B------:R-:W-:Y:S01]  /*b240*/  FMNMX.FTZ R166, R61, R166, !PT ;  /* 0x000000a63da67209 */ /* 0x000fe20007810000 */
[C---:B------:R-:W-:Y:S01]  /*b250*/  FMUL.FTZ R204, R168.reuse, UR4 ;  /* 0x00000004a8cc7c20 */ /* 0x040fe20008410000 */
[----:B------:R-:W-:Y:S01]  /*b260*/  FSETP.NEU.FTZ.AND P1, PT, R168, -INF , PT ;  /* 0xff800000a800780b */ /* 0x000fe20003f3d000 */
[----:B------:R-:W-:Y:S01]  /*b270*/  FMUL.FTZ R165, R165, UR4 ;  /* 0x00000004a5a57c20 */ /* 0x000fe20008410000 */
[C---:B------:R-:W-:Y:S01]  /*b280*/  FADD.FTZ R3, -R167.reuse, R164 ;  /* 0x000000a4a7037221 */ /* 0x040fe20000010100 */
[----:B------:R-:W1:Y:S01]  /*b290*/  SHFL.BFLY PT, R171, R166, 0x2, 0x1f ;  /* 0x0c401f00a6ab7f89 */ /* 0x000e6200000e0000 */
[----:B------:R-:W-:Y:S01]  /*b2a0*/  FSEL R204, R204, RZ, P1 ;  /* 0x000000ffcccc7208 */ /* 0x000fe20000800000 */
[----:B------:R2:W3:Y:S01]  /*b2b0*/  MUFU.EX2 R164, R165 ;  /* 0x000000a500a47308 */ /* 0x0004e20000000800 */
[C---:B------:R-:W-:Y:S01]  /*b2c0*/  FMUL.FTZ R203, R167.reuse, UR4 ;  /* 0x00000004a7cb7c20 */ /* 0x040fe20008410000 */
[----:B------:R-:W-:Y:S01]  /*b2d0*/  FSETP.NEU.FTZ.AND P1, PT, R167, -INF , PT ;  /* 0xff800000a700780b */ /* 0x000fe20003f3d000 */
[----:B------:R-:W-:Y:S01]  /*b2e0*/  FMUL.FTZ R3, R3, UR4 ;  /* 0x0000000403037c20 */ /* 0x000fe20008410000 */
[----:B------:R-:W-:Y:S01]  /*b2f0*/  LOP3.LUT R246, R241, UR26, R244, 0x96, !PT ;  /* 0x0000001af1f67c12 */ /* 0x000fe2000f8e96f4 */
[--C-:B------:R-:W-:Y:S01]  /*b300*/  FFMA.FTZ R170, R17, UR4, -R204.reuse ;  /* 0x0000000411aa7c23 */ /* 0x100fe200080108cc */
[----:B------:R-:W-:Y:S01]  /*b310*/  FSEL R203, R203, RZ, P1 ;  /* 0x000000ffcbcb7208 */ /* 0x000fe20000800000 */
[----:B------:R-:W-:Y:S01]  /*b320*/  FFMA.FTZ R189, R4, UR4, -R204 ;  /* 0x0000000404bd7c23 */ /* 0x000fe200080108cc */
[----:B------:R-:W-:Y:S01]  /*b330*/  LOP3.LUT R214, R233, UR26, R244, 0x96, !PT ;  /* 0x0000001ae9d67c12 */ /* 0x000fe2000f8e96f4 */
[----:B------:R-:W-:Y:S04]  /*b340*/  IMAD.WIDE.U32 R246, R246, -0x326172a9, RZ ;  /* 0xcd9e8d57f6f67825 */ /* 0x000fe800078e00ff */
[--C-:B------:R-:W-:Y:S01]  /*b350*/  FFMA.FTZ R190, R5, UR4, -R204.reuse ;  /* 0x0000000405be7c23 */ /* 0x100fe200080108cc */
[----:B------:R-:W-:Y:S01]  /*b360*/  MUFU.EX2 R170, R170 ;  /* 0x000000aa00aa7308 */ /* 0x000fe20000000800 */
[--C-:B------:R-:W-:Y:S01]  /*b370*/  FFMA.FTZ R18, R18, UR4, -R203.reuse ;  /* 0x0000000412127c23 */ /* 0x100fe200080108cb */
[----:B------:R-:W-:Y:S04]  /*b380*/  IMAD.WIDE.U32 R214, R214, -0x326172a9, RZ ;  /* 0xcd9e8d57d6d67825 */ /* 0x000fe800078e00ff */
[--C-:B------:R-:W-:Y:S01]  /*b390*/  FFMA.FTZ R188, R19, UR4, -R203.reuse ;  /* 0x0000000413bc7c23 */ /* 0x100fe200080108cb */
[----:B------:R-:W-:Y:S01]  /*b3a0*/  FFMA.FTZ R194, R6, UR4, -R203 ;  /* 0x0000000406c27c23 */ /* 0x000fe200080108cb */
[----:B--2---:R-:W-:Y:S01]  /*b3b0*/  FMNMX.FTZ R165, R58, R169, !PT ;  /* 0x000000a93aa57209 */ /* 0x004fe20007810000 */
[----:B------:R-:W-:Y:S01]  /*b3c0*/  FFMA.FTZ R169, R16, UR4, -R204 ;  /* 0x0000000410a97c23 */ /* 0x000fe200080108cc */
[----:B------:R-:W-:Y:S01]  /*b3d0*/  LOP3.LUT R16, R245, UR33, R213, 0x96, !PT ;  /* 0x00000021f5107c12 */ /* 0x000fe2000f8e96d5 */
[----:B------:R-:W-:Y:S01]  /*b3e0*/  FFMA.FTZ R193, R7, UR4, -R203 ;  /* 0x0000000407c17c23 */ /* 0x000fe200080108cb */
[----:B------:R-:W-:Y:S01]  /*b3f0*/  FMNMX.FTZ R165, R59, R165, !PT ;  /* 0x000000a53ba57209 */ /* 0x000fe20007810000 */
[----:B------:R-:W-:Y:S01]  /*b400*/  MUFU.EX2 R188, R188 ;  /* 0x000000bc00bc7308 */ /* 0x000fe20000000800 */
[----:B-1----:R-:W-:Y:S01]  /*b410*/  FMNMX.FTZ R166, R166, R171, !PT ;  /* 0x000000aba6a67209 */ /* 0x002fe20007810000 */
[----:B------:R-:W-:Y:S01]  /*b420*/  IMAD.WIDE.U32 R248, R16, -0x326172a9, RZ ;  /* 0xcd9e8d5710f87825 */ /* 0x000fe200078e00ff */
[----:B------:R-:W-:Y:S03]  /*b430*/  FMNMX.FTZ R165, R62, R165, !PT ;  /* 0x000000a53ea57209 */ /* 0x000fe60007810000 */
[C---:B---3--:R-:W-:Y:S01]  /*b440*/  FMUL.FTZ R68, R164.reuse, R68 ;  /* 0x00000044a4447220 */ /* 0x048fe20000410000 */
[C---:B------:R-:W-:Y:S01]  /*b450*/  FMUL.FTZ R69, R164.reuse, R69 ;  /* 0x00000045a4457220 */ /* 0x040fe20000410000 */
[----:B------:R-:W-:Y:S02]  /*b460*/  FMNMX.FTZ R165, R63, R165, !PT ;  /* 0x000000a53fa57209 */ /* 0x000fe40007810000 */
[----:B------:R1:W-:Y:S01]  /*b470*/  MUFU.EX2 R171, R18 ;  /* 0x0000001200ab7308 */ /* 0x0003e20000000800 */
[C---:B------:R-:W-:Y:S01]  /*b480*/  LOP3.LUT R173, R249.reuse, UR27, R242, 0x96, !PT ;  /* 0x0000001bf9ad7c12 */ /* 0x040fe2000f8e96f2 */
[C---:B------:R-:W-:Y:S01]  /*b490*/  FMUL.FTZ R80, R164.reuse, R80 ;  /* 0x00000050a4507220 */ /* 0x040fe20000410000 */
[----:B------:R-:W-:Y:S01]  /*b4a0*/  LOP3.LUT R17, R249, UR27, R238, 0x96, !PT ;  /* 0x0000001bf9117c12 */ /* 0x000fe2000f8e96ee */
[----:B------:R-:W2:Y:S01]  /*b4b0*/  SHFL.BFLY PT, R16, R165, 0x2, 0x1f ;  /* 0x0c401f00a5107f89 */ /* 0x000ea200000e0000 */
[--C-:B------:R-:W-:Y:S01]  /*b4c0*/  LOP3.LUT R172, R247, UR25, R248.reuse, 0x96, !PT ;  /* 0x00000019f7ac7c12 */ /* 0x100fe2000f8e96f8 */
[----:B------:R-:W-:Y:S01]  /*b4d0*/  IMAD.WIDE.U32 R250, R173, -0x2daee0ad, RZ ;  /* 0xd2511f53adfa7825 */ /* 0x000fe200078e00ff */
[----:B------:R-:W-:Y:S03]  /*b4e0*/  LOP3.LUT R248, R215, UR25, R248, 0x96, !PT ;  /* 0x00000019d7f87c12 */ /* 0x000fe6000f8e96f8 */
[----:B------:R-:W-:Y:S01]  /*b4f0*/  MUFU.EX2 R169, R169 ;  /* 0x000000a900a97308 */ /* 0x000fe20000000800 */
[C---:B------:R-:W-:Y:S01]  /*b500*/  FMUL.FTZ R81, R164.reuse, R81 ;  /* 0x00000051a4517220 */ /* 0x040fe20000410000 */
[----:B------:R-:W-:Y:S01]  /*b510*/  IMAD.WIDE.U32 R208, R17, -0x2daee0ad, RZ ;  /* 0xd2511f5311d07825 */ /* 0x000fe200078e00ff */
[----:B------:R-:W-:Y:S01]  /*b520*/  LOP3.LUT R19, R251, UR24, R240, 0x96, !PT ;  /* 0x00000018fb137c12 */ /* 0x000fe2000f8e96f0 */
[----:B------:R-:W3:Y:S02]  /*b530*/  SHFL.BFLY PT, R17, R166, 0x1, 0x1f ;  /* 0x0c201f00a6117f89 */ /* 0x000ee400000e0000 */
[----:B------:R-:W-:Y:S01]  /*b540*/  FMUL.FTZ R84, R164, R84 ;  /* 0x00000054a4547220 */ /* 0x000fe20000410000 */
[----:B------:R-:W-:Y:S04]  /*b550*/  IMAD.WIDE.U32 R172, R172, -0x2daee0ad, RZ ;  /* 0xd2511f53acac7825 */ /* 0x000fe800078e00ff */
[----:B------:R-:W-:Y:S01]  /*b560*/  FMUL.FTZ R85, R164, R85 ;  /* 0x00000055a4557220 */ /* 0x000fe20000410000 */
[----:B------:R-:W-:Y:S01]  /*b570*/  MUFU.EX2 R189, R189 ;  /* 0x000000bd00bd7308 */ /* 0x000fe20000000800 */
[----:B-1----:R-:W-:Y:S01]  /*b580*/  LOP3.LUT R18, R209, UR24, R232, 0x96, !PT ;  /* 0x00000018d1127c12 */ /* 0x002fe2000f8e96e8 */
[----:B------:R-:W-:Y:S01]  /*b590*/  IMAD.WIDE.U32 R248, R248, -0x2daee0ad, RZ ;  /* 0xd2511f53f8f87825 */ /* 0x000fe200078e00ff */
[----:B------:R-:W-:Y:S03]  /*b5a0*/  LOP3.LUT R250, R173, UR22, R250, 0x96, !PT ;  /* 0x00000016adfa7c12 */ /* 0x000fe6000f8e96fa */
[C---:B------:R-:W-:Y:S01]  /*b5b0*/  FMUL.FTZ R96, R164.reuse, R96 ;  /* 0x00000060a4607220 */ /* 0x040fe20000410000 */
[----:B------:R-:W-:Y:S01]  /*b5c0*/  IMAD.WIDE.U32 R210, R19, -0x326172a9, RZ ;  /* 0xcd9e8d5713d27825 */ /* 0x000fe200078e00ff */
[----:B------:R-:W-:Y:S02]  /*b5d0*/  LOP3.LUT R208, R249, UR22, R208, 0x96, !PT ;  /* 0x00000016f9d07c12 */ /* 0x000fe4000f8e96d0 */
[----:B------:R-:W-:Y:S01]  /*b5e0*/  MUFU.EX2 R190, R190 ;  /* 0x000000be00be7308 */ /* 0x000fe20000000800 */
[----:B------:R-:W-:Y:S01]  /*b5f0*/  FMUL.FTZ R97, R164, R97 ;  /* 0x00000061a4617220 */ /* 0x000fe20000410000 */
[----:B------:R-:W-:Y:S04]  /*b600*/  IMAD.WIDE.U32 R250, R250, -0x326172a9, RZ ;  /* 0xcd9e8d57fafa7825 */ /* 0x000fe800078e00ff */
[----:B------:R-:W-:Y:S01]  /*b610*/  FMUL.FTZ R100, R164, R100 ;  /* 0x00000064a4647220 */ /* 0x000fe20000410000 */
[----:B--2---:R-:W-:Y:S01]  /*b620*/  FMNMX.FTZ R4, R165, R16, !PT ;  /* 0x00000010a5047209 */ /* 0x004fe20007810000 */
[----:B------:R-:W-:Y:S01]  /*b630*/  IMAD.WIDE.U32 R208, R208, -0x326172a9, RZ ;  /* 0xcd9e8d57d0d07825 */ /* 0x000fe200078e00ff */
[----:B------:R-:W-:Y:S01]  /*b640*/  LOP3.LUT R16, R211, UR23, R246, 0x96, !PT ;  /* 0x00000017d3107c12 */ /* 0x000fe2000f8e96f6 */
[----:B------:R-:W-:Y:S01]  /*b650*/  MUFU.EX2 R194, R194 ;  /* 0x000000c200c27308 */ /* 0x000fe20000000800 */
[----:B------:R-:W-:Y:S01]  /*b660*/  LOP3.LUT R210, R251, UR21, R210, 0x96, !PT ;  /* 0x00000015fbd27c12 */ /* 0x000fe2000f8e96d2 */
[----:B------:R-:W1:Y:S01]  /*b670*/  SHFL.BFLY PT, R165, R4, 0x1, 0x1f ;  /* 0x0c201f0004a57f89 */ /* 0x000e6200000e0000 */
[----:B------:R-:W-:Y:S01]  /*b680*/  IMAD.WIDE.U32 R206, R18, -0x326172a9, RZ ;  /* 0xcd9e8d5712ce7825 */ /* 0x000fe200078e00ff */
[----:B---3--:R-:W-:Y:S03]  /*b690*/  FMNMX.FTZ R166, R166, R17, !PT ;  /* 0x00000011a6a67209 */ /* 0x008fe60007810000 */
[----:B------:R-:W-:Y:S01]  /*b6a0*/  FMUL.FTZ R101, R164, R101 ;  /* 0x00000065a4657220 */ /* 0x000fe20000410000 */
[----:B------:R-:W-:Y:S01]  /*b6b0*/  IMAD.WIDE.U32 R18, R16, -0x2daee0ad, RZ ;  /* 0xd2511f5310127825 */ /* 0x000fe200078e00ff */
[----:B------:R-:W-:Y:S01]  /*b6c0*/  LOP3.LUT R206, R209, UR21, R206, 0x96, !PT ;  /* 0x00000015d1ce7c12 */ /* 0x000fe2000f8e96ce */
[----:B------:R-:W-:Y:S01]  /*b6d0*/  MUFU.EX2 R193, R193 ;  /* 0x000000c100c17308 */ /* 0x000fe20000000800 */
[----:B------:R-:W-:Y:S01]  /*b6e0*/  LOP3.LUT R16, R207, UR23, R214, 0x96, !PT ;  /* 0x00000017cf107c12 */ /* 0x000fe2000f8e96d6 */
[----:B------:R-:W-:Y:S01]  /*b6f0*/  IMAD.WIDE.U32 R210, R210, -0x2daee0ad, RZ ;  /* 0xd2511f53d2d27825 */ /* 0x000fe200078e00ff */
[----:B------:R-:W-:Y:S03]  /*b700*/  LOP3.LUT R5, R19, UR20, R172, 0x96, !PT ;  /* 0x0000001413057c12 */ /* 0x000fe6000f8e96ac */
[----:B------:R-:W-:Y:S01]  /*b710*/  FMUL.FTZ R202, R166, UR4 ;  /* 0x00000004a6ca7c20 */ /* 0x000fe20008410000 */
[----:B------:R-:W-:Y:S01]  /*b720*/  IMAD.WIDE.U32 R16, R16, -0x2daee0ad, RZ ;  /* 0xd2511f5310107825 */ /* 0x000fe200078e00ff */
[----:B------:R-:W-:Y:S02]  /*b730*/  LOP3.LUT R6, R211, UR18, R18, 0x96, !PT ;  /* 0x00000012d3067c12 */ /* 0x000fe4000f8e9612 */
[----:B------:R-:W2:Y:S01]  /*b740*/  MUFU.EX2 R3, R3 ;  /* 0x0000000300037308 */ /* 0x000ea20000000800 */
[----:B------:R-:W-:Y:S01]  /*b750*/  FSETP.NEU.FTZ.AND P1, PT, R166, -INF , PT ;  /* 0xff800000a600780b */ /* 0x000fe20003f3d000 */
[----:B------:R-:W-:Y:S01]  /*b760*/  IMAD.WIDE.U32 R206, R206, -0x2daee0ad, RZ ;  /* 0xd2511f53cece7825 */ /* 0x000fe200078e00ff */
[----:B------:R-:W-:Y:S02]  /*b770*/  LOP3.LUT R248, R17, UR20, R248, 0x96, !PT ;  /* 0x0000001411f87c12 */ /* 0x000fe4000f8e96f8 */
[----:B------:R-:W-:Y:S01]  /*b780*/  FSEL R202, R202, RZ, P1 ;  /* 0x000000ffcaca7208 */ /* 0x000fe20000800000 */
[----:B------:R-:W-:Y:S01]  /*b790*/  IMAD.WIDE.U32 R18, R6, -0x326172a9, RZ ;  /* 0xcd9e8d5706127825 */ /* 0x000fe200078e00ff */
[----:B------:R-:W-:Y:S02]  /*b7a0*/  LOP3.LUT R16, R207, UR18, R16, 0x96, !PT ;  /* 0x00000012cf107c12 */ /* 0x000fe4000f8e9610 */
[----:B-1----:R-:W-:Y:S01]  /*b7b0*/  FMNMX.FTZ R165, R4, R165, !PT ;  /* 0x000000a504a57209 */ /* 0x002fe20007810000 */
[----:B------:R-:W-:Y:S01]  /*b7c0*/  IMAD.WIDE.U32 R176, R5, -0x326172a9, RZ ;  /* 0xcd9e8d5705b07825 */ /* 0x000fe200078e00ff */
[----:B------:R-:W-:Y:S02]  /*b7d0*/  SHF.R.U32.HI R7, RZ, 0x10, R18 ;  /* 0x00000010ff077819 */ /* 0x000fe40000011612 */
[----:B------:R-:W-:Y:S01]  /*b7e0*/  LOP3.LUT R4, R18, 0xffff, RZ, 0xc0, !PT ;  /* 0x0000ffff12047812 */ /* 0x000fe200078ec0ff */
[----:B------:R-:W-:Y:S01]  /*b7f0*/  IMAD.WIDE.U32 R16, R16, -0x326172a9, RZ ;  /* 0xcd9e8d5710107825 */ /* 0x000fe200078e00ff */
[----:B------:R-:W-:Y:S02]  /*b800*/  LOP3.LUT R5, R19, UR28, R176, 0x96, !PT ;  /* 0x0000001c13057c12 */ /* 0x000fe4000f8e96b0 */
[----:B------:R-:W-:Y:S01]  /*b810*/  SHF.R.U32.HI R175, RZ, 0x18, R18 ;  /* 0x00000018ffaf7819 */ /* 0x000fe20000011612 */
[----:B------:R-:W-:Y:S01]  /*b820*/  FFMA.FTZ R192, R13, UR4, -R202 ;  /* 0x000000040dc07c23 */ /* 0x000fe200080108ca */
[----:B------:R-:W-:Y:S01]  /*b830*/  LOP3.LUT R7, R7, 0xff, RZ, 0xc0, !PT ;  /* 0x000000ff07077812 */ /* 0x000fe200078ec0ff */
[C---:B------:R-:W-:Y:S01]  /*b840*/  FMUL.FTZ R201, R165.reuse, UR4 ;  /* 0x00000004a5c97c20 */ /* 0x040fe20008410000 */
[----:B------:R-:W-:Y:S01]  /*b850*/  LOP3.LUT R174, R18, 0xff, RZ, 0xc0, !PT ;  /* 0x000000ff12ae7812 */ /* 0x000fe200078ec0ff */
[----:B------:R-:W-:Y:S01]  /*b860*/  IMAD.WIDE.U32 R248, R248, -0x326172a9, RZ ;  /* 0xcd9e8d57f8f87825 */ /* 0x000fe200078e00ff */
[----:B------:R-:W-:Y:S01]  /*b870*/  SHF.R.U32.HI R6, RZ, 0x10, R16 ;  /* 0x00000010ff067819 */ /* 0x000fe20000011610 */
[----:B------:R-:W-:Y:S01]  /*b880*/  MUFU.EX2 R192, R192 ;  /* 0x000000c000c07308 */ /* 0x000fe20000000800 */
[----:B------:R-:W-:Y:S01]  /*b890*/  SHF.R.U32.HI R13, RZ, 0x8, R4 ;  /* 0x00000008ff0d7819 */ /* 0x000fe20000011604 */
[----:B------:R-:W-:Y:S01]  /*b8a0*/  IMAD.MOV.U32 R18, RZ, RZ, R176 ;  /* 0x000000ffff127224 */ /* 0x000fe200078e00b0 */
[----:B------:R-:W-:Y:S01]  /*b8b0*/  FSETP.NEU.FTZ.AND P1, PT, R165, -INF , PT ;  /* 0xff800000a500780b */ /* 0x000fe20003f3d000 */
[----:B------:R-:W-:Y:S01]  /*b8c0*/  IMAD.MOV.U32 R19, RZ, RZ, R177 ;  /* 0x000000ffff137224 */ /* 0x000fe200078e00b1 */
[----:B------:R-:W-:Y:S01]  /*b8d0*/  SHF.R.U32.HI R173, RZ, 0x10, R5 ;  /* 0x00000010ffad7819 */ /* 0x000fe20000011605 */
[----:B------:R-:W1:Y:S01]  /*b8e0*/  LDSM.16.MT88.4 R176, [R217+0x9000] ;  /* 0x00900000d9b0783b */ /* 0x000e620000004200 */
[----:B------:R-:W-:Y:S01]  /*b8f0*/  PRMT R175, R7, 0x5410, R175 ;  /* 0x0000541007af7816 */ /* 0x000fe200000000af */
[--C-:B------:R-:W-:Y:S01]  /*b900*/  FFMA.FTZ R191, R12, UR4, -R202.reuse ;  /* 0x000000040cbf7c23 */ /* 0x100fe200080108ca */
[C---:B------:R-:W-:Y:S01]  /*b910*/  LOP3.LUT R7, R5.reuse, 0xffff, RZ, 0xc0, !PT ;  /* 0x0000ffff05077812 */ /* 0x040fe200078ec0ff */
[--C-:B------:R-:W-:Y:S01]  /*b920*/  FFMA.FTZ R198, R8, UR4, -R202.reuse ;  /* 0x0000000408c67c23 */ /* 0x100fe200080108ca */
[----:B------:R-:W-:Y:S01]  /*b930*/  LOP3.LUT R172, R5, 0xff, RZ, 0xc0, !PT ;  /* 0x000000ff05ac7812 */ /* 0x000fe200078ec0ff */
[----:B------:R-:W-:Y:S01]  /*b940*/  FFMA.FTZ R197, R9, UR4, -R202 ;  /* 0x0000000409c57c23 */ /* 0x000fe200080108ca */
[----:B------:R-:W-:Y:S01]  /*b950*/  FSEL R201, R201, RZ, P1 ;  /* 0x000000ffc9c97208 */ /* 0x000fe20000800000 */
[----:B------:R-:W-:Y:S01]  /*b960*/  MUFU.EX2 R191, R191 ;  /* 0x000000bf00bf7308 */ /* 0x000fe20000000800 */
[----:B------:R-:W-:Y:S01]  /*b970*/  SHF.R.U32.HI R183, RZ, 0x18, R16 ;  /* 0x00000018ffb77819 */ /* 0x000fe20000011610 */
[----:B--2---:R-:W-:Y:S01]  /*b980*/  FMUL.FTZ R70, R3, R70 ;  /* 0x0000004603467220 */ /* 0x004fe20000410000 */
[----:B------:R-:W-:Y:S01]  /*b990*/  PRMT R174, R174, 0x5410, R13 ;  /* 0x00005410aeae7816 */ /* 0x000fe2000000000d */
[--C-:B------:R-:W-:Y:S01]  /*b9a0*/  FFMA.FTZ R195, R14, UR4, -R201.reuse ;  /* 0x000000040ec37c23 */ /* 0x100fe200080108c9 */
[----:B------:R-:W-:Y:S01]  /*b9b0*/  LOP3.LUT R6, R6, 0xff, RZ, 0xc0, !PT ;  /* 0x000000ff06067812 */ /* 0x000fe200078ec0ff */
[----:B------:R-:W-:Y:S01]  /*b9c0*/  FFMA.FTZ R196, R15, UR4, -R201 ;  /* 0x000000040fc47c23 */ /* 0x000fe200080108c9 */
[----:B------:R-:W-:Y:S01]  /*b9d0*/  SHF.R.U32.HI R5, RZ, 0x18, R5 ;  /* 0x00000018ff057819 */ /* 0x000fe20000011605 */
[--C-:B------:R-:W-:Y:S01]  /*b9e0*/  FFMA.FTZ R200, R10, UR4, -R201.reuse ;  /* 0x000000040ac87c23 */ /* 0x100fe200080108c9 */
[----:B------:R-:W-:Y:S01]  /*b9f0*/  LOP3.LUT R173, R173, 0xff, RZ, 0xc0, !PT ;  /* 0x000000ffadad7812 */ /* 0x000fe200078ec0ff */
[----:B------:R-:W-:Y:S01]  /*ba00*/  FFMA.FTZ R199, R11, UR4, -R201 ;  /* 0x000000040bc77c23 */ /* 0x000fe200080108c9 */
[----:B------:R-:W-:Y:S01]  /*ba10*/  LOP3.LUT R4, R17, UR28, R248, 0x96, !PT ;  /* 0x0000001c11047c12 */ /* 0x000fe2000f8e96f8 */
[----:B------:R-:W-:Y:S01]  /*ba20*/  MUFU.EX2 R195, R195 ;  /* 0x000000c300c37308 */ /* 0x000fe20000000800 */
[----:B------:R-:W-:Y:S01]  /*ba30*/  PRMT R183, R6, 0x5410, R183 ;  /* 0x0000541006b77816 */ /* 0x000fe200000000b7 */
[----:B------:R-:W-:Y:S01]  /*ba40*/  FMUL.FTZ R71, R3, R71 ;  /* 0x0000004703477220 */ /* 0x000fe20000410000 */
[----:B------:R-:W-:Y:S01]  /*ba50*/  PRMT R173, R173, 0x5410, R5 ;  /* 0x00005410adad7816 */ /* 0x000fe20000000005 */
[C---:B------:R-:W-:Y:S01]  /*ba60*/  FMUL.FTZ R82, R3.reuse, R82 ;  /* 0x0000005203527220 */ /* 0x040fe20000410000 */
[--C-:B------:R-:W-:Y:S01]  /*ba70*/  HSET2.LE.AND R174, R174, R230.reuse, PT ;  /* 0x000000e6aeae7233 */ /* 0x100fe20003803000 */
[C---:B------:R-:W-:Y:S01]  /*ba80*/  FMUL.FTZ R83, R3.reuse, R83 ;  /* 0x0000005303537220 */ /* 0x040fe20000410000 */
[C---:B------:R-:W-:Y:S03]  /*ba90*/  LOP3.LUT R6, R4.reuse, 0xffff, RZ, 0xc0, !PT ;  /* 0x0000ffff04067812 */ /* 0x040fe600078ec0ff */
[----:B------:R-:W-:Y:S01]  /*baa0*/  MUFU.EX2 R196, R196 ;  /* 0x000000c400c47308 */ /* 0x000fe20000000800 */
[--C-:B------:R-:W-:Y:S01]  /*bab0*/  SHF.R.U32.HI R5, RZ, 0x10, R4.reuse ;  /* 0x00000010ff057819 */ /* 0x100fe20000011604 */
[C---:B------:R-:W-:Y:S01]  /*bac0*/  FMUL.FTZ R86, R3.reuse, R86 ;  /* 0x0000005603567220 */ /* 0x040fe20000410000 */
[----:B------:R-:W-:Y:S01]  /*bad0*/  LOP3.LUT R180, R4, 0xff, RZ, 0xc0, !PT ;  /* 0x000000ff04b47812 */ /* 0x000fe200078ec0ff */
[C---:B------:R-:W-:Y:S01]  /*bae0*/  FMUL.FTZ R87, R3.reuse, R87 ;  /* 0x0000005703577220 */ /* 0x040fe20000410000 */
[----:B------:R-:W-:Y:S01]  /*baf0*/  SHF.R.U32.HI R181, RZ, 0x18, R4 ;  /* 0x00000018ffb57819 */ /* 0x000fe20000011604 */
[C---:B------:R-:W-:Y:S01]  /*bb00*/  FMUL.FTZ R98, R3.reuse, R98 ;  /* 0x0000006203627220 */ /* 0x040fe20000410000 */
[----:B------:R-:W-:Y:S03]  /*bb10*/  F2FP.F16.F32.PACK_AB R4, R170, R169 ;  /* 0x000000a9aa04723e */ /* 0x000fe600000000ff */
[----:B------:R-:W-:Y:S01]  /*bb20*/  MUFU.EX2 R198, R198 ;  /* 0x000000c600c67308 */ /* 0x000fe20000000800 */
[----:B------:R-:W-:Y:S01]  /*bb30*/  SHF.R.U32.HI R7, RZ, 0x8, R7 ;  /* 0x00000008ff077819 */ /* 0x000fe20000011607 */
[----:B------:R-:W-:Y:S01]  /*bb40*/  FMUL.FTZ R99, R3, R99 ;  /* 0x0000006303637220 */ /* 0x000fe20000410000 */
[----:B------:R-:W-:Y:S01]  /*bb50*/  LOP3.LUT R174, R174, R4, RZ, 0xc0, !PT ;  /* 0x00000004aeae7212 */ /* 0x000fe200078ec0ff */
[----:B------:R-:W-:Y:S01]  /*bb60*/  FADD.FTZ R4, -R166, R0 ;  /* 0x00000000a6047221 */ /* 0x000fe20000010100 */
[----:B------:R-:W-:Y:S01]  /*bb70*/  FADD.FTZ R0, -R165, R2 ;  /* 0x00000002a5007221 */ /* 0x000fe20000010100 */
[----:B------:R-:W-:Y:S01]  /*bb80*/  LOP3.LUT R12, R16, 0xffff, RZ, 0xc0, !PT ;  /* 0x0000ffff100c7812 */ /* 0x000fe200078ec0ff */
[----:B------:R-:W-:Y:S03]  /*bb90*/  FMUL.FTZ R17, R164, R149 ;  /* 0x00000095a4117220 */ /* 0x000fe60000410000 */
[----:B------:R-:W-:Y:S01]  /*bba0*/  MUFU.EX2 R197, R197 ;  /* 0x000000c500c57308 */ /* 0x000fe20000000800 */
[----:B------:R-:W-:Y:S01]  /*bbb0*/  FMUL.FTZ R2, R4, UR4 ;  /* 0x0000000404027c20 */ /* 0x000fe20008410000 */
[----:B------:R-:W-:Y:S01]  /*bbc0*/  FMUL.FTZ R0, R0, UR4 ;  /* 0x0000000400007c20 */ /* 0x000fe20008410000 */
[----:B------:R-:W-:Y:S01]  /*bbd0*/  PRMT R172, R172, 0x5410, R7 ;  /* 0x00005410acac7816 */ /* 0x000fe20000000007 */
[C---:B------:R-:W-:Y:S01]  /*bbe0*/  FMUL.FTZ R102, R3.reuse, R102 ;  /* 0x0000006603667220 */ /* 0x040fe20000410000 */
[----:B------:R-:W-:Y:S01]  /*bbf0*/  LOP3.LUT R182, R16, 0xff, RZ, 0xc0, !PT ;  /* 0x000000ff10b67812 */ /* 0x000fe200078ec0ff */
[----:B------:R-:W-:Y:S01]  /*bc00*/  FMUL.FTZ R16, R164, R148 ;  /* 0x00000094a4107220 */ /* 0x000fe20000410000 */
[----:B------:R-:W-:Y:S03]  /*bc10*/  SHF.R.U32.HI R12, RZ, 0x8, R12 ;  /* 0x00000008ff0c7819 */ /* 0x000fe6000001160c */
[----:B------:R-:W-:Y:S01]  /*bc20*/  MUFU.EX2 R200, R200 ;  /* 0x000000c800c87308 */ /* 0x000fe20000000800 */
[----:B------:R-:W-:Y:S01]  /*bc30*/  SHF.R.U32.HI R6, RZ, 0x8, R6 ;  /* 0x00000008ff067819 */ /* 0x000fe20000011606 */
[----:B------:R-:W-:Y:S01]  /*bc40*/  FMUL.FTZ R103, R3, R103 ;  /* 0x0000006703677220 */ /* 0x000fe20000410000 */
[----:B------:R-:W-:Y:S01]  /*bc50*/  LOP3.LUT R5, R5, 0xff, RZ, 0xc0, !PT ;  /* 0x000000ff05057812 */ /* 0x000fe200078ec0ff */
[--C-:B------:R-:W-:Y:S01]  /*bc60*/  FFMA.FTZ R59, R59, UR4, -R201.reuse ;  /* 0x000000043b3b7c23 */ /* 0x100fe200080108c9 */
[----:B------:R-:W-:Y:S01]  /*bc70*/  PRMT R182, R182, 0x5410, R12 ;  /* 0x00005410b6b67816 */ /* 0x000fe2000000000c */
[----:B------:R-:W-:Y:S01]  /*bc80*/  FFMA.FTZ R62, R62, UR4, -R201 ;  /* 0x000000043e3e7c23 */ /* 0x000fe200080108c9 */
[--C-:B------:R-:W-:Y:S03]  /*bc90*/  HSET2.LE.AND R175, R175, R230.reuse, PT ;  /* 0x000000e6afaf7233 */ /* 0x100fe60003803000 */
[----:B------:R-:W-:Y:S01]  /*bca0*/  MUFU.EX2 R199, R199 ;  /* 0x000000c700c77308 */ /* 0x000fe20000000800 */
[--C-:B------:R-:W-:Y:S01]  /*bcb0*/  HSET2.LE.AND R172, R172, R230.reuse, PT ;  /* 0x000000e6acac7233 */ /* 0x100fe20003803000 */
[C---:B------:R-:W-:Y:S01]  /*bcc0*/  FMUL.FTZ R108, R164.reuse, R108 ;  /* 0x0000006ca46c7220 */ /* 0x040fe20000410000 */
[--C-:B------:R-:W-:Y:S01]  /*bcd0*/  HSET2.LE.AND R173, R173, R230.reuse, PT ;  /* 0x000000e6adad7233 */ /* 0x100fe20003803000 */
[----:B------:R-:W-:Y:S01]  /*bce0*/  FMUL.FTZ R109, R164, R109 ;  /* 0x0000006da46d7220 */ /* 0x000fe20000410000 */
[----:B------:R-:W-:Y:S01]  /*bcf0*/  PRMT R180, R180, 0x5410, R6 ;  /* 0x00005410b4b47816 */ /* 0x000fe20000000006 */
[----:B------:R-:W-:Y:S01]  /*bd00*/  FMUL.FTZ R110, R3, R110 ;  /* 0x0000006e036e7220 */ /* 0x000fe20000410000 */
[----:B------:R-:W-:Y:S03]  /*bd10*/  PRMT R181, R5, 0x5410, R181 ;  /* 0x0000541005b57816 */ /* 0x000fe600000000b5 */
[----:B------:R-:W2:Y:S01]  /*bd20*/  MUFU.EX2 R2, R2 ;  /* 0x0000000200027308 */ /* 0x000ea20000000800 */
[----:B------:R-:W-:Y:S01]  /*bd30*/  F2FP.F16.F32.PACK_AB R6, R188, R171 ;  /* 0x000000abbc06723e */ /* 0x000fe200000000ff */
[----:B------:R-:W-:Y:S01]  /*bd40*/  FMUL.FTZ R111, R3, R111 ;  /* 0x0000006f036f7220 */ /* 0x000fe20000410000 */
[----:B------:R-:W-:Y:S01]  /*bd50*/  F2FP.F16.F32.PACK_AB R5, R190, R189 ;  /* 0x000000bdbe05723e */ /* 0x000fe200000000ff */
[--C-:B------:R-:W-:Y:S01]  /*bd60*/  FFMA.FTZ R205, R24, UR4, -R202.reuse ;  /* 0x0000000418cd7c23 */ /* 0x100fe200080108ca */
[----:B------:R-:W-:Y:S01]  /*bd70*/  F2FP.F16.F32.PACK_AB R4, R193, R194 ;  /* 0x000000c2c104723e */ /* 0x000fe200000000ff */
[--C-:B------:R-:W-:Y:S01]  /*bd80*/  FFMA.FTZ R207, R26, UR4, -R201.reuse ;  /* 0x000000041acf7c23 */ /* 0x100fe200080108c9 */
[----:B------:R-:W-:Y:S03]  /*bd90*/  LOP3.LUT R175, R175, R6, RZ, 0xc0, !PT ;  /* 0x00000006afaf7212 */ /* 0x000fe600078ec0ff */
[----:B------:R-:W3:Y:S01]  /*bda0*/  MUFU.EX2 R0, R0 ;  /* 0x0000000000007308 */ /* 0x000ee20000000800 */
[----:B------:R-:W-:Y:S01]  /*bdb0*/  LOP3.LUT R172, R172, R5, RZ, 0xc0, !PT ;  /* 0x00000005acac7212 */ /* 0x000fe200078ec0ff */
[----:B------:R-:W-:Y:S01]  /*bdc0*/  FFMA.FTZ R209, R28, UR4, -R202 ;  /* 0x000000041cd17c23 */ /* 0x000fe200080108ca */
[----:B------:R-:W-:Y:S01]  /*bdd0*/  LOP3.LUT R173, R173, R4, RZ, 0xc0, !PT ;  /* 0x00000004adad7212 */ /* 0x000fe200078ec0ff */
[--C-:B------:R-:W-:Y:S01]  /*bde0*/  FFMA.FTZ R211, R30, UR4, -R201.reuse ;  /* 0x000000041ed37c23 */ /* 0x100fe200080108c9 */
[--C-:B------:R-:W-:Y:S01]  /*bdf0*/  HSET2.LE.AND R182, R182, R230.reuse, PT ;  /* 0x000000e6b6b67233 */ /* 0x100fe20003803000 */
[----:B------:R-:W-:Y:S01]  /*be00*/  FFMA.FTZ R212, R31, UR4, -R201 ;  /* 0x000000041fd47c23 */ /* 0x000fe200080108c9 */
[--C-:B------:R-:W-:Y:S01]  /*be10*/  HSET2.LE.AND R183, R183, R230.reuse, PT ;  /* 0x000000e6b7b77233 */ /* 0x100fe20003803000 */
[----:B------:R-:W-:Y:S01]  /*be20*/  FMUL.FTZ R28, R164, R132 ;  /* 0x00000084a41c7220 */ /* 0x000fe20000410000 */
[--C-:B------:R-:W-:Y:S01]  /*be30*/  HSET2.LE.AND R180, R180, R230.reuse, PT ;  /* 0x000000e6b4b47233 */ /* 0x100fe20003803000 */
[C---:B--2---:R-:W-:Y:S01]  /*be40*/  FMUL.FTZ R8, R2.reuse, R156 ;  /* 0x0000009c02087220 */ /* 0x044fe20000410000 */
[--C-:B------:R-:W-:Y:S01]  /*be50*/  HSET2.LE.AND R181, R181, R230.reuse, PT ;  /* 0x000000e6b5b57233 */ /* 0x100fe20003803000 */
[----:B------:R-:W-:Y:S01]  /*be60*/  FMUL.FTZ R9, R2, R157 ;  /* 0x0000009d02097220 */ /* 0x000fe20000410000 */
[----:B------:R-:W-:Y:S01]  /*be70*/  F2FP.F16.F32.PACK_AB R7, R192, R191 ;  /* 0x000000bfc007723e */ /* 0x000fe200000000ff */
[----:B------:R-:W-:Y:S01]  /*be80*/  FMUL.FTZ R12, R2, R152 ;  /* 0x00000098020c7220 */ /* 0x000fe20000410000 */
[----:B------:R-:W-:Y:S01]  /*be90*/  F2FP.F16.F32.PACK_AB R6, R196, R195 ;  /* 0x000000c3c406723e */ /* 0x000fe200000000ff */
[----:B------:R-:W-:Y:S01]  /*bea0*/  FMUL.FTZ R13, R2, R153 ;  /* 0x00000099020d7220 */ /* 0x000fe20000410000 */
[----:B------:R-:W-:Y:S01]  /*beb0*/  F2FP.F16.F32.PACK_AB R5, R197, R198 ;  /* 0x000000c6c505723e */ /* 0x000fe200000000ff */
[C---:B---3--:R-:W-:Y:S01]  /*bec0*/  FMUL.FTZ R10, R0.reuse, R158 ;  /* 0x0000009e000a7220 */ /* 0x048fe20000410000 */
[----:B------:R-:W-:Y:S01]  /*bed0*/  F2FP.F16.F32.PACK_AB R4, R199, R200 ;  /* 0x000000c8c704723e */ /* 0x000fe200000000ff */
[----:B------:R-:W-:Y:S01]  /*bee0*/  FMUL.FTZ R11, R0, R159 ;  /* 0x0000009f000b7220 */ /* 0x000fe20000410000 */
[----:B------:R-:W-:Y:S01]  /*bef0*/  LOP3.LUT R182, R182, R7, RZ, 0xc0, !PT ;  /* 0x00000007b6b67212 */ /* 0x000fe200078ec0ff */
[----:B------:R-:W-:Y:S01]  /*bf00*/  FMUL.FTZ R7, R3, R163 ;  /* 0x000000a303077220 */ /* 0x000fe20000410000 */
[----:B------:R-:W-:Y:S01]  /*bf10*/  LOP3.LUT R183, R183, R6, RZ, 0xc0, !PT ;  /* 0x00000006b7b77212 */ /* 0x000fe200078ec0ff */
[----:B------:R-:W-:Y:S01]  /*bf20*/  FMUL.FTZ R6, R3, R162 ;  /* 0x000000a203067220 */ /* 0x000fe20000410000 */
[----:B------:R-:W-:Y:S01]  /*bf30*/  LOP3.LUT R180, R180, R5, RZ, 0xc0, !PT ;  /* 0x00000005b4b47212 */ /* 0x000fe200078ec0ff */
[C---:B------:R-:W-:Y:S01]  /*bf40*/  FMUL.FTZ R5, R164.reuse, R161 ;  /* 0x000000a1a4057220 */ /* 0x040fe20000410000 */
[----:B------:R-:W-:Y:S01]  /*bf50*/  LOP3.LUT R181, R181, R4, RZ, 0xc0, !PT ;  /* 0x00000004b5b57212 */ /* 0x000fe200078ec0ff */
[----:B------:R-:W-:Y:S01]  /*bf60*/  FMUL.FTZ R4, R164, R160 ;  /* 0x000000a0a4047220 */ /* 0x000fe20000410000 */
[C---:B------:R-:W-:Y:S01]  /*bf70*/  FMUL.FTZ R14, R0.reuse, R154 ;  /* 0x0000009a000e7220 */ /* 0x040fe20000410000 */
[----:B------:R-:W-:Y:S01]  /*bf80*/  FMUL.FTZ R15, R0, R155 ;  /* 0x0000009b000f7220 */ /* 0x000fe20000410000 */
[----:B------:R-:W-:Y:S01]  /*bf90*/  IMAD.MOV.U32 R160, RZ, RZ, R18 ;  /* 0x000000ffffa07224 */ /* 0x000fe200078e0012 */
[----:B------:R-:W2:Y:S01]  /*bfa0*/  LDSM.16.MT88.4 R152, [R217+0xa000] ;  /* 0x00a00000d998783b */ /* 0x000ea20000004200 */
[C---:B------:R-:W-:Y:S01]  /*bfb0*/  FMUL.FTZ R18, R3.reuse, R150 ;  /* 0x0000009603127220 */ /* 0x040fe20000410000 */
[----:B------:R-:W-:Y:S01]  /*bfc0*/  IMAD.MOV.U32 R161, RZ, RZ, R19 ;  /* 0x000000ffffa17224 */ /* 0x000fe200078e0013 */
[-C--:B-1----:R-:W-:Y:S01]  /*bfd0*/  HMMA.16816.F32 R4, R172, R176.reuse, R4 ;  /* 0x000000b0ac04723c */ /* 0x082fe20000001804 */
[----:B------:R-:W-:Y:S04]  /*bfe0*/  MUFU.EX2 R211, R211 ;  /* 0x000000d300d37308 */ /* 0x000fe80000000800 */
[----:B------:R-:W-:Y:S01]  /*bff0*/  FMUL.FTZ R19, R3, R151 ;  /* 0x0000009703137220 */ /* 0x000fe20000410000 */
[C---:B------:R-:W-:Y:S01]  /*c000*/  HMMA.16816.F32 R8, R180.reuse, R176, R8 ;  /* 0x000000b0b408723c */ /* 0x040fe20000001808 */
[----:B------:R-:W1:Y:S04]  /*c010*/  LDSM.16.MT88.4 R148, [R216+0xa000] ;  /* 0x00a00000d894783b */ /* 0x000e680000004200 */
[----:B------:R-:W-:Y:S01]  /*c020*/  MUFU.EX2 R212, R212 ;  /* 0x000000d400d47308 */ /* 0x000fe20000000800 */
[C---:B------:R-:W-:Y:S01]  /*c030*/  FMUL.FTZ R92, R2.reuse, R92 ;  /* 0x0000005c025c7220 */ /* 0x040fe20000410000 */
[-C--:B------:R-:W-:Y:S04]  /*c040*/  HMMA.16816.F32 R12, R180, R178.reuse, R12 ;  /* 0x000000b2b40c723c */ /* 0x080fe8000000180c */
[C---:B------:R-:W-:Y:S02]  /*c050*/  FMUL.FTZ R93, R2.reuse, R93 ;  /* 0x0000005d025d7220 */ /* 0x040fe40000410000 */
[C---:B------:R-:W-:Y:S02]  /*c060*/  HMMA.16816.F32 R16, R172.reuse, R178, R16 ;  /* 0x000000b2ac10723c */ /* 0x040fe40000001810 */
[----:B------:R-:W-:Y:S03]  /*c070*/  MUFU.EX2 R209, R209 ;  /* 0x000000d100d17308 */ /* 0x000fe60000000800 */
[C---:B------:R-:W-:Y:S01]  /*c080*/  FMUL.FTZ R72, R2.reuse, R72 ;  /* 0x0000004802487220 */ /* 0x040fe20000410000 */
[-C--:B------:R-:W-:Y:S06]  /*c090*/  HMMA.16816.F32 R68, R172, R184.reuse, R68 ;  /* 0x000000b8ac44723c */ /* 0x080fec0000001844 */
[----:B------:R-:W-:Y:S01]  /*c0a0*/  MUFU.EX2 R205, R205 ;  /* 0x000000cd00cd7308 */ /* 0x000fe20000000800 */
[----:B------:R-:W-:Y:S01]  /*c0b0*/  FMUL.FTZ R73, R2, R73 ;  /* 0x0000004902497220 */ /* 0x000fe20000410000 */
[C---:B------:R-:W-:Y:S03]  /*c0c0*/  FMUL.FTZ R74, R0.reuse, R74 ;  /* 0x0000004a004a7220 */ /* 0x040fe60000410000 */
[----:B------:R-:W-:Y:S01]  /*c0d0*/  FMUL.FTZ R75, R0, R75 ;  /* 0x0000004b004b7220 */ /* 0x000fe20000410000 */
[C---:B------:R-:W-:Y:S01]  /*c0e0*/  FMUL.FTZ R76, R2.reuse, R76 ;  /* 0x0000004c024c7220 */ /* 0x040fe20000410000 */
[----:B------:R-:W-:Y:S01]  /*c0f0*/  FMUL.FTZ R77, R2, R77 ;  /* 0x0000004d024d7220 */ /* 0x000fe20000410000 */
[C---:B------:R-:W-:Y:S01]  /*c100*/  FMUL.FTZ R78, R0.reuse, R78 ;  /* 0x0000004e004e7220 */ /* 0x040fe20000410000 */
[C---:B------:R-:W-:Y:S03]  /*c110*/  FMUL.FTZ R79, R0.reuse, R79 ;  /* 0x0000004f004f7220 */ /* 0x040fe60000410000 */
[C---:B------:R-:W-:Y:S01]  /*c120*/  HMMA.16816.F32 R72, R180.reuse, R184, R72 ;  /* 0x000000b8b448723c */ /* 0x040fe20000001848 */
[----:B------:R-:W-:Y:S03]  /*c130*/  MUFU.EX2 R207, R207 ;  /* 0x000000cf00cf7308 */ /* 0x000fe60000000800 */
[C---:B------:R-:W-:Y:S01]  /*c140*/  FMUL.FTZ R94, R0.reuse, R94 ;  /* 0x0000005e005e7220 */ /* 0x040fe20000410000 */
[----:B------:R-:W-:Y:S01]  /*c150*/  FMUL.FTZ R95, R0, R95 ;  /* 0x0000005f005f7220 */ /* 0x000fe20000410000 */
[-C--:B------:R-:W-:Y:S05]  /*c160*/  HMMA.16816.F32 R76, R180, R186.reuse, R76 ;  /* 0x000000bab44c723c */ /* 0x080fea000000184c */
[----:B------:R-:W-:Y:S01]  /*c170*/  LOP3.LUT R156, R161, UR19, R250, 0x96, !PT ;  /* 0x00000013a19c7c12 */ /* 0x000fe2000f8e96fa */
[C---:B------:R-:W-:Y:S05]  /*c180*/  HMMA.16816.F32 R80, R172.reuse, R186, R80 ;  /* 0x000000baac50723c */ /* 0x040fea0000001850 */
[C---:B------:R-:W-:Y:S01]  /*c190*/  FMUL.FTZ R88, R2.reuse, R88 ;  /* 0x0000005802587220 */ /* 0x040fe20000410000 */
[-C--:B--2---:R-:W-:Y:S05]  /*c1a0*/  HMMA.16816.F32 R84, R172, R152.reuse, R84 ;  /* 0x00000098ac54723c */ /* 0x084fea0000001854 */
[----:B------:R-:W-:Y:S01]  /*c1b0*/  FMUL.FTZ R89, R2, R89 ;  /* 0x0000005902597220 */ /* 0x000fe20000410000 */
[C---:B------:R-:W-:Y:S01]  /*c1c0*/  FMUL.FTZ R90, R0.reuse, R90 ;  /* 0x0000005a005a7220 */ /* 0x040fe20000410000 */
[----:B------:R-:W-:Y:S01]  /*c1d0*/  FMUL.FTZ R91, R0, R91 ;  /* 0x0000005b005b7220 */ /* 0x000fe20000410000 */
[--C-:B------:R-:W-:Y:S03]  /*c1e0*/  FFMA.FTZ R250, R47, UR4, -R201.reuse ;  /* 0x000000042ffa7c23 */ /* 0x100fe600080108c9 */
[----:B------:R-:W-:Y:S01]  /*c1f0*/  LOP3.LUT R160, R249, UR19, R208, 0x96, !PT ;  /* 0x00000013f9a07c12 */ /* 0x000fe2000f8e96d0 */
[----:B------:R-:W-:Y:S01]  /*c200*/  FFMA.FTZ R249, R46, UR4, -R201 ;  /* 0x000000042ef97c23 */ /* 0x000fe200080108c9 */
[----:B------:R-:W-:Y:S01]  /*c210*/  FFMA.FTZ R185, R21, UR4, -R204 ;  /* 0x0000000415b97c23 */ /* 0x000fe200080108cc */
[C---:B------:R-:W-:Y:S01]  /*c220*/  HMMA.16816.F32 R88, R180.reuse, R152, R88 ;  /* 0x00000098b458723c */ /* 0x040fe20000001858 */
[----:B------:R-:W-:Y:S03]  /*c230*/  MUFU.EX2 R250, R250 ;  /* 0x000000fa00fa7308 */ /* 0x000fe60000000800 */
[----:B------:R-:W-:Y:S01]  /*c240*/  FMUL.FTZ R21, R164, R141 ;  /* 0x0000008da4157220 */ /* 0x000fe20000410000 */
[----:B------:R-:W-:Y:S01]  /*c250*/  IMAD.WIDE.U32 R160, R160, -0x2daee0ad, RZ ;  /* 0xd2511f53a0a07825 */ /* 0x000fe200078e00ff */
[-C--:B------:R-:W-:Y:S05]  /*c260*/  HMMA.16816.F32 R92, R180, R154.reuse, R92 ;  /* 0x0000009ab45c723c */ /* 0x080fea000000185c */
[----:B------:R-:W-:Y:S01]  /*c270*/  MUFU.EX2 R249, R249 ;  /* 0x000000f900f97308 */ /* 0x000fe20000000800 */
[----:B------:R-:W-:Y:S01]  /*c280*/  SHF.R.U32.HI R152, RZ, 0x10, R160 ;  /* 0x00000010ff987819 */ /* 0x000fe200000116a0 */
[C---:B------:R-:W-:Y:S04]  /*c290*/  HMMA.16816.F32 R96, R172.reuse, R154, R96 ;  /* 0x0000009aac60723c */ /* 0x040fe80000001860 */
[C---:B------:R-:W-:Y:S02]  /*c2a0*/  FMUL.FTZ R104, R2.reuse, R104 ;  /* 0x0000006802687220 */ /* 0x040fe40000410000 */
[-C--:B-1----:R-:W-:Y:S02]  /*c2b0*/  HMMA.16816.F32 R100, R172, R148.reuse, R100 ;  /* 0x00000094ac64723c */ /* 0x082fe40000001864 */
[----:B------:R-:W-:Y:S03]  /*c2c0*/  MUFU.EX2 R185, R185 ;  /* 0x000000b900b97308 */ /* 0x000fe60000000800 */
[----:B------:R-:W-:Y:S01]  /*c2d0*/  FMUL.FTZ R105, R2, R105 ;  /* 0x0000006902697220 */ /* 0x000fe20000410000 */
[C---:B------:R-:W-:Y:S01]  /*c2e0*/  FMUL.FTZ R106, R0.reuse, R106 ;  /* 0x0000006a006a7220 */ /* 0x040fe20000410000 */
[----:B------:R-:W-:Y:S01]  /*c2f0*/  FMUL.FTZ R107, R0, R107 ;  /* 0x0000006b006b7220 */ /* 0x000fe20000410000 */
[----:B------:R-:W-:Y:S03]  /*c300*/  LOP3.LUT R206, R161, UR5, R206, 0x96, !PT ;  /* 0x00000005a1ce7c12 */ /* 0x000fe6000f8e96ce */
[----:B------:R-:W-:Y:S04]  /*c310*/  IMAD.WIDE.U32 R156, R156, -0x2daee0ad, RZ ;  /* 0xd2511f539c9c7825 */ /* 0x000fe800078e00ff */
[----:B------:R-:W-:Y:S01]  /*c320*/  FFMA.FTZ R186, R22, UR4, -R203 ;  /* 0x0000000416ba7c23 */ /* 0x000fe200080108cb */
[C---:B------:R-:W-:Y:S04]  /*c330*/  HMMA.16816.F32 R104, R180.reuse, R148, R104 ;  /* 0x00000094b468723c */ /* 0x040fe80000001868 */
[C---:B------:R-:W-:Y:S01]  /*c340*/  LOP3.LUT R153, R156.reuse, 0xffff, RZ, 0xc0, !PT ;  /* 0x0000ffff9c997812 */ /* 0x040fe200078ec0ff */
[--C-:B------:R-:W-:Y:S01]  /*c350*/  FFMA.FTZ R177, R33, UR4, -R204.reuse ;  /* 0x0000000421b17c23 */ /* 0x100fe200080108cc */
[----:B------:R-:W-:Y:S01]  /*c360*/  LOP3.LUT R158, R156, 0xff, RZ, 0xc0, !PT ;  /* 0x000000ff9c9e7812 */ /* 0x000fe200078ec0ff */
[--C-:B------:R-:W-:Y:S01]  /*c370*/  FFMA.FTZ R176, R32, UR4, -R204.reuse ;  /* 0x0000000420b07c23 */ /* 0x100fe200080108cc */
[----:B------:R-:W-:Y:S01]  /*c380*/  SHF.R.U32.HI R153, RZ, 0x8, R153 ;  /* 0x00000008ff997819 */ /* 0x000fe20000011699 */
[----:B------:R-:W-:Y:S02]  /*c390*/  MUFU.EX2 R186, R186 ;  /* 0x000000ba00ba7308 */ /* 0x000fe40000000800 */
[----:B------:R-:W-:Y:S01]  /*c3a0*/  LOP3.LUT R148, R152, 0xff, RZ, 0xc0, !PT ;  /* 0x000000ff98947812 */ /* 0x000fe200078ec0ff */
[----:B------:R-:W-:Y:S01]  /*c3b0*/  FFMA.FTZ R184, R20, UR4, -R204 ;  /* 0x0000000414b87c23 */ /* 0x000fe200080108cc */
[----:B------:R-:W-:Y:S01]  /*c3c0*/  PRMT R158, R158, 0x5410, R153 ;  /* 0x000054109e9e7816 */ /* 0x000fe20000000099 */
[--C-:B------:R-:W-:Y:S01]  /*c3d0*/  FFMA.FTZ R178, R34, UR4, -R203.reuse ;  /* 0x0000000422b27c23 */ /* 0x100fe200080108cb */
[----:B------:R-:W1:Y:S01]  /*c3e0*/  LDSM.16.MT88.4 R152, [R217+0xb000] ;  /* 0x00b00000d998783b */ /* 0x000e620000004200 */
[----:B------:R-:W-:Y:S01]  /*c3f0*/  SHF.R.U32.HI R159, RZ, 0x10, R156 ;  /* 0x00000010ff9f7819 */ /* 0x000fe2000001169c */
[--C-:B------:R-:W-:Y:S01]  /*c400*/  FFMA.FTZ R179, R35, UR4, -R203.reuse ;  /* 0x0000000423b37c23 */ /* 0x100fe200080108cb */
[----:B------:R-:W-:Y:S01]  /*c410*/  LOP3.LUT R210, R157, UR5, R210, 0x96, !PT ;  /* 0x000000059dd27c12 */ /* 0x000fe2000f8e96d2 */
[C---:B------:R-:W-:Y:S01]  /*c420*/  FMUL.FTZ R34, R0.reuse, R146 ;  /* 0x0000009200227220 */ /* 0x040fe20000410000 */
[----:B------:R-:W-:Y:S01]  /*c430*/  SHF.R.U32.HI R157, RZ, 0x18, R156 ;  /* 0x00000018ff9d7819 */ /* 0x000fe2000001169c */
[----:B------:R-:W-:Y:S01]  /*c440*/  FMUL.FTZ R35, R0, R147 ;  /* 0x0000009300237220 */ /* 0x000fe20000410000 */
[----:B------:R-:W-:Y:S01]  /*c450*/  LOP3.LUT R33, R159, 0xff, RZ, 0xc0, !PT ;  /* 0x000000ff9f217812 */ /* 0x000fe200078ec0ff */
[----:B------:R-:W-:Y:S01]  /*c460*/  FFMA.FTZ R187, R23, UR4, -R203 ;  /* 0x0000000417bb7c23 */ /* 0x000fe200080108cb */
[C---:B------:R-:W-:Y:S01]  /*c470*/  LOP3.LUT R32, R160.reuse, 0xffff, RZ, 0xc0, !PT ;  /* 0x0000ffffa0207812 */ /* 0x040fe200078ec0ff */
[C---:B------:R-:W-:Y:S01]  /*c480*/  FMUL.FTZ R22, R3.reuse, R142 ;  /* 0x0000008e03167220 */ /* 0x040fe20000410000 */
[----:B------:R-:W-:Y:S01]  /*c490*/  LOP3.LUT R159, R160, 0xff, RZ, 0xc0, !PT ;  /* 0x000000ffa09f7812 */ /* 0x000fe200078ec0ff */
[----:B------:R-:W-:Y:S01]  /*c4a0*/  FMUL.FTZ R23, R3, R143 ;  /* 0x0000008f03177220 */ /* 0x000fe20000410000 */
[----:B------:R-:W-:Y:S01]  /*c4b0*/  SHF.R.U32.HI R156, RZ, 0x18, R160 ;  /* 0x00000018ff9c7819 */ /* 0x000fe200000116a0 */
[----:B------:R-:W-:Y:S01]  /*c4c0*/  MUFU.EX2 R176, R176 ;  /* 0x000000b000b07308 */ /* 0x000fe20000000800 */
[----:B------:R-:W-:Y:S01]  /*c4d0*/  LOP3.LUT R160, R210, 0xffff, RZ, 0xc0, !PT ;  /* 0x0000ffffd2a07812 */ /* 0x000fe200078ec0ff */
[----:B------:R-:W-:Y:S01]  /*c4e0*/  FMUL.FTZ R112, R2, R112 ;  /* 0x0000007002707220 */ /* 0x000fe20000410000 */
[----:B------:R-:W-:Y:S01]  /*c4f0*/  LOP3.LUT R20, R210, 0xff, RZ, 0xc0, !PT ;  /* 0x000000ffd2147812 */ /* 0x000fe200078ec0ff */
[----:B------:R-:W-:Y:S01]  /*c500*/  FMUL.FTZ R113, R2, R113 ;  /* 0x0000007102717220 */ /* 0x000fe20000410000 */
[----:B------:R-:W-:Y:S01]  /*c510*/  SHF.R.U32.HI R160, RZ, 0x8, R160 ;  /* 0x00000008ffa07819 */ /* 0x000fe200000116a0 */
[----:B------:R-:W-:Y:S01]  /*c520*/  FMUL.FTZ R114, R0, R114 ;  /* 0x0000007200727220 */ /* 0x000fe20000410000 */
[----:B------:R-:W-:Y:S01]  /*c530*/  PRMT R157, R33, 0x5410, R157 ;  /* 0x00005410219d7816 */ /* 0x000fe2000000009d */
[C---:B------:R-:W-:Y:S01]  /*c540*/  FMUL.FTZ R33, R2.reuse, R145 ;  /* 0x0000009102217220 */ /* 0x040fe20000410000 */
[----:B------:R-:W-:Y:S01]  /*c550*/  SHF.R.U32.HI R149, RZ, 0x8, R32 ;  /* 0x00000008ff957819 */ /* 0x000fe20000011620 */
[----:B------:R-:W-:Y:S01]  /*c560*/  FMUL.FTZ R32, R2, R144 ;  /* 0x0000009002207220 */ /* 0x000fe20000410000 */
[----:B------:R-:W-:Y:S01]  /*c570*/  PRMT R144, R20, 0x5410, R160 ;  /* 0x0000541014907816 */ /* 0x000fe200000000a0 */
[----:B------:R-:W-:Y:S01]  /*c580*/  FFMA.FTZ R208, R27, UR4, -R201 ;  /* 0x000000041bd07c23 */ /* 0x000fe200080108c9 */
[----:B------:R-:W-:Y:S01]  /*c590*/  SHF.R.U32.HI R20, RZ, 0x10, R206 ;  /* 0x00000010ff147819 */ /* 0x000fe200000116ce */
[----:B------:R-:W-:Y:S01]  /*c5a0*/  FMUL.FTZ R30, R3, R134 ;  /* 0x00000086031e7220 */ /* 0x000fe20000410000 */
[----:B------:R-:W-:Y:S01]  /*c5b0*/  PRMT R147, R159, 0x5410, R149 ;  /* 0x000054109f937816 */ /* 0x000fe20000000095 */
[----:B------:R-:W-:Y:S01]  /*c5c0*/  FMUL.FTZ R31, R3, R135 ;  /* 0x00000087031f7220 */ /* 0x000fe20000410000 */
[-C--:B------:R-:W-:Y:S01]  /*c5d0*/  HMMA.16816.F32 R32, R180, R150.reuse, R32 ;  /* 0x00000096b420723c */ /* 0x080fe20000001820 */
[----:B------:R-:W2:Y:S02]  /*c5e0*/  MUFU.EX2 R177, R177 ;  /* 0x000000b100b17308 */ /* 0x000ea40000000800 */
[----:B------:R-:W-:Y:S01]  /*c5f0*/  LOP3.LUT R24, R20, 0xff, RZ, 0xc0, !PT ;  /* 0x000000ff14187812 */ /* 0x000fe200078ec0ff */
[----:B------:R-:W-:Y:S01]  /*c600*/  FMUL.FTZ R20, R164, R140 ;  /* 0x0000008ca4147220 */ /* 0x000fe20000410000 */
[--C-:B------:R-:W-:Y:S01]  /*c610*/  HSET2.LE.AND R144, R144, R230.reuse, PT ;  /* 0x000000e690907233 */ /* 0x100fe20003803000 */
[C---:B------:R-:W-:Y:S01]  /*c620*/  HMMA.16816.F32 R108, R172.reuse, R150, R108 ;  /* 0x00000096ac6c723c */ /* 0x040fe2000000186c */
[----:B------:R-:W3:Y:S04]  /*c630*/  LDSM.16.MT88.4 R140, [R216+0xb000] ;  /* 0x00b00000d88c783b */ /* 0x000ee80000004200 */
[----:B------:R-:W-:Y:S01]  /*c640*/  MUFU.EX2 R178, R178 ;  /* 0x000000b200b27308 */ /* 0x000fe20000000800 */
[----:B------:R-:W-:Y:S01]  /*c650*/  SHF.R.U32.HI R146, RZ, 0x10, R210 ;  /* 0x00000010ff927819 */ /* 0x000fe200000116d2 */
[-C--:B-1----:R-:W-:Y:S08]  /*c660*/  HMMA.16816.F32 R20, R172, R152.reuse, R20 ;  /* 0x00000098ac14723c */ /* 0x082ff00000001814 */
[----:B------:R-:W1:Y:S03]  /*c670*/  MUFU.EX2 R179, R179 ;  /* 0x000000b300b37308 */ /* 0x000e660000000800 */
[----:B------:R-:W-:Y:S01]  /*c680*/  LOP3.LUT R145, R206, 0xffff, RZ, 0xc0, !PT ;  /* 0x0000ffffce917812 */ /* 0x000fe200078ec0ff */
[----:B------:R-:W-:Y:S01]  /*c690*/  FMUL.FTZ R115, R0, R115 ;  /* 0x0000007300737220 */ /* 0x000fe20000410000 */
[----:B------:R-:W-:Y:S02]  /*c6a0*/  PRMT R156, R148, 0x5410, R156 ;  /* 0x00005410949c7816 */ /* 0x000fe4000000009c */
[----:B------:R-:W-:Y:S01]  /*c6b0*/  SHF.R.U32.HI R150, RZ, 0x18, R210 ;  /* 0x00000018ff967819 */ /* 0x000fe200000116d2 */
[----:B------:R-:W-:Y:S02]  /*c6c0*/  FFMA.FTZ R210, R29, UR4, -R202 ;  /* 0x000000041dd27c23 */ /* 0x000fe400080108ca */
[----:B------:R-:W4:Y:S01]  /*c6d0*/  MUFU.EX2 R184, R184 ;  /* 0x000000b800b87308 */ /* 0x000f220000000800 */
[C---:B------:R-:W-:Y:S04]  /*c6e0*/  HMMA.16816.F32 R112, R180.reuse, R152, R112 ;  /* 0x00000098b470723c */ /* 0x040fe80000001870 */
[----:B------:R-:W-:Y:S01]  /*c6f0*/  LOP3.LUT R149, R206, 0xff, RZ, 0xc0, !PT ;  /* 0x000000ffce957812 */ /* 0x000fe200078ec0ff */
[C---:B------:R-:W-:Y:S01]  /*c700*/  FMUL.FTZ R26, R0.reuse, R138 ;  /* 0x0000008a001a7220 */ /* 0x040fe20000410000 */
[----:B------:R-:W-:Y:S01]  /*c710*/  SHF.R.U32.HI R148, RZ, 0x18, R206 ;  /* 0x00000018ff947819 */ /* 0x000fe200000116ce */
[----:B------:R-:W-:Y:S01]  /*c720*/  FMUL.FTZ R27, R0, R139 ;  /* 0x0000008b001b7220 */ /* 0x000fe20000410000 */
[----:B------:R-:W-:Y:S01]  /*c730*/  LOP3.LUT R146, R146, 0xff, RZ, 0xc0, !PT ;  /* 0x000000ff92927812 */ /* 0x000fe200078ec0ff */
[----:B------:R-:W5:Y:S02]  /*c740*/  MUFU.EX2 R187, R187 ;  /* 0x000000bb00bb7308 */ /* 0x000f640000000800 */
[----:B------:R-:W-:Y:S01]  /*c750*/  SHF.R.U32.HI R145, RZ, 0x8, R145 ;  /* 0x00000008ff917819 */ /* 0x000fe20000011691 */
[----:B------:R-:W-:Y:S01]  /*c760*/  FFMA.FTZ R206, R25, UR4, -R202 ;  /* 0x0000000419ce7c23 */ /* 0x000fe200080108ca */
[----:B------:R-:W-:Y:S01]  /*c770*/  PRMT R150, R146, 0x5410, R150 ;  /* 0x0000541092967816 */ /* 0x000fe20000000096 */
[----:B------:R-:W-:Y:S01]  /*c780*/  FMUL.FTZ R25, R2, R137 ;  /* 0x0000008902197220 */ /* 0x000fe20000410000 */
[----:B------:R-:W-:Y:S01]  /*c790*/  PRMT R149, R149, 0x5410, R145 ;  /* 0x0000541095957816 */ /* 0x000fe20000000091 */
[----:B------:R-:W-:Y:S01]  /*c7a0*/  FMUL.FTZ R116, R164, R116 ;  /* 0x00000074a4747220 */ /* 0x000fe20000410000 */
[----:B------:R-:W-:Y:S01]  /*c7b0*/  PRMT R148, R24, 0x5410, R148 ;  /* 0x0000541018947816 */ /* 0x000fe20000000094 */
[----:B------:R-:W-:Y:S01]  /*c7c0*/  FMUL.FTZ R24, R2, R136 ;  /* 0x0000008802187220 */ /* 0x000fe20000410000 */
[--C-:B------:R-:W-:Y:S01]  /*c7d0*/  HSET2.LE.AND R146, R158, R230.reuse, PT ;  /* 0x000000e69e927233 */ /* 0x100fe20003803000 */
[C---:B------:R-:W-:Y:S01]  /*c7e0*/  FMUL.FTZ R117, R164.reuse, R117 ;  /* 0x00000075a4757220 */ /* 0x040fe20000410000 */
[--C-:B------:R-:W-:Y:S01]  /*c7f0*/  HSET2.LE.AND R145, R157, R230.reuse, PT ;  /* 0x000000e69d917233 */ /* 0x100fe20003803000 */
[----:B------:R-:W-:Y:S01]  /*c800*/  FMUL.FTZ R118, R3, R118 ;  /* 0x0000007603767220 */ /* 0x000fe20000410000 */
[----:B--2---:R-:W-:Y:S01]  /*c810*/  F2FP.F16.F32.PACK_AB R138, R177, R176 ;  /* 0x000000b0b18a723e */ /* 0x004fe200000000ff */
[----:B------:R-:W-:Y:S01]  /*c820*/  FMUL.FTZ R119, R3, R119 ;  /* 0x0000007703777220 */ /* 0x000fe20000410000 */
[-C--:B------:R-:W-:Y:S01]  /*c830*/  HMMA.16816.F32 R24, R180, R154.reuse, R24 ;  /* 0x0000009ab418723c */ /* 0x080fe20000001818 */
[----:B------:R-:W-:Y:S02]  /*c840*/  MUFU.EX2 R158, R59 ;  /* 0x0000003b009e7308 */ /* 0x000fe40000000800 */
[----:B-1----:R-:W-:Y:S01]  /*c850*/  F2FP.F16.F32.PACK_AB R139, R179, R178 ;  /* 0x000000b2b38b723e */ /* 0x002fe200000000ff */
[----:B------:R-:W-:Y:S01]  /*c860*/  FMUL.FTZ R29, R164, R133 ;  /* 0x00000085a41d7220 */ /* 0x000fe20000410000 */
[----:B----4-:R-:W-:Y:S01]  /*c870*/  F2FP.F16.F32.PACK_AB R136, R185, R184 ;  /* 0x000000b8b988723e */ /* 0x010fe200000000ff */
[C---:B------:R-:W-:Y:S05]  /*c880*/  HMMA.16816.F32 R116, R172.reuse, R154, R116 ;  /* 0x0000009aac74723c */ /* 0x040fea0000001874 */
[----:B------:R-:W1:Y:S01]  /*c890*/  MUFU.EX2 R210, R210 ;  /* 0x000000d200d27308 */ /* 0x000e620000000800 */
[----:B------:R-:W-:Y:S01]  /*c8a0*/  LOP3.LUT R138, R146, R138, RZ, 0xc0, !PT ;  /* 0x0000008a928a7212 */ /* 0x000fe200078ec0ff */
[-C--:B---3--:R-:W-:Y:S04]  /*c8b0*/  HMMA.16816.F32 R28, R172, R140.reuse, R28 ;  /* 0x0000008cac1c723c */ /* 0x088fe8000000181c */
[----:B------:R-:W-:Y:S01]  /*c8c0*/  LOP3.LUT R139, R145, R139, RZ, 0xc0, !PT ;  /* 0x0000008b918b7212 */ /* 0x000fe200078ec0ff */
[----:B------:R-:W-:Y:S01]  /*c8d0*/  FMUL.FTZ R120, R2, R120 ;  /* 0x0000007802787220 */ /* 0x000fe20000410000 */
[----:B------:R-:W-:Y:S01]  /*c8e0*/  LOP3.LUT R136, R144, R136, RZ, 0xc0, !PT ;  /* 0x0000008890887212 */ /* 0x000fe200078ec0ff */
[----:B------:R-:W-:Y:S01]  /*c8f0*/  FMUL.FTZ R121, R2, R121 ;  /* 0x0000007902797220 */ /* 0x000fe20000410000 */
[----:B------:R-:W2:Y:S03]  /*c900*/  MUFU.EX2 R206, R206 ;  /* 0x000000ce00ce7308 */ /* 0x000ea60000000800 */
[--C-:B------:R-:W-:Y:S01]  /*c910*/  HSET2.LE.AND R152, R147, R230.reuse, PT ;  /* 0x000000e693987233 */ /* 0x100fe20003803000 */
[C---:B------:R-:W-:Y:S01]  /*c920*/  FMUL.FTZ R122, R0.reuse, R122 ;  /* 0x0000007a007a7220 */ /* 0x040fe20000410000 */
[----:B------:R-:W3:Y:S01]  /*c930*/  LDSM.16.MT88.4 R144, [R217+0x9400] ;  /* 0x00940000d990783b */ /* 0x000ee20000004200 */
[----:B------:R-:W-:Y:S01]  /*c940*/  FMUL.FTZ R123, R0, R123 ;  /* 0x0000007b007b7220 */ /* 0x000fe20000410000 */
[C---:B------:R-:W-:Y:S01]  /*c950*/  FMUL.FTZ R124, R2.reuse, R124 ;  /* 0x0000007c027c7220 */ /* 0x040fe20000410000 */
[----:B------:R-:W-:Y:S02]  /*c960*/  FMUL.FTZ R125, R2, R125 ;  /* 0x0000007d027d7220 */ /* 0x000fe40000410000 */
[----:B------:R-:W4:Y:S01]  /*c970*/  MUFU.EX2 R208, R208 ;  /* 0x000000d000d07308 */ /* 0x000f220000000800 */
[C---:B------:R-:W-:Y:S01]  /*c980*/  FMUL.FTZ R126, R0.reuse, R126 ;  /* 0x0000007e007e7220 */ /* 0x040fe20000410000 */
[----:B------:R-:W-:Y:S01]  /*c990*/  FMUL.FTZ R127, R0, R127 ;  /* 0x0000007f007f7220 */ /* 0x000fe20000410000 */
[--C-:B------:R-:W-:Y:S01]  /*c9a0*/  HSET2.LE.AND R137, R150, R230.reuse, PT ;  /* 0x000000e696897233 */ /* 0x100fe20003803000 */
[C---:B------:R-:W-:Y:S04]  /*c9b0*/  HMMA.16816.F32 R120, R180.reuse, R140, R120 ;  /* 0x0000008cb478723c */ /* 0x040fe80000001878 */
[--C-:B------:R-:W-:Y:S01]  /*c9c0*/  HSET2.LE.AND R154, R149, R230.reuse, PT ;  /* 0x000000e6959a7233 */ /* 0x100fe20003803000 */
[C---:B------:R-:W-:Y:S01]  /*c9d0*/  FMUL.FTZ R128, R164.reuse, R128 ;  /* 0x00000080a4807220 */ /* 0x040fe20000410000 */
[-C--:B------:R-:W-:Y:S05]  /*c9e0*/  HMMA.16816.F32 R124, R180, R142.reuse, R124 ;  /* 0x0000008eb47c723c */ /* 0x080fea000000187c */
[--C-:B------:R-:W-:Y:S01]  /*c9f0*/  HSET2.LE.AND R153, R148, R230.reuse, PT ;  /* 0x000000e694997233 */ /* 0x100fe20003803000 */
[----:B------:R-:W-:Y:S01]  /*ca00*/  FMUL.FTZ R129, R164, R129 ;  /* 0x00000081a4817220 */ /* 0x000fe20000410000 */
[----:B------:R-:W4:Y:S01]  /*ca10*/  LDSM.16.MT88.4 R148, [R216+0x9400] ;  /* 0x00940000d894783b */ /* 0x000f220000004200 */
[C---:B------:R-:W-:Y:S03]  /*ca20*/  FMUL.FTZ R130, R3.reuse, R130 ;  /* 0x0000008203827220 */ /* 0x040fe60000410000 */
[----:B------:R-:W-:Y:S01]  /*ca30*/  FMUL.FTZ R131, R3, R131 ;  /* 0x0000008303837220 */ /* 0x000fe20000410000 */
[----:B-----5:R-:W-:Y:S01]  /*ca40*/  F2FP.F16.F32.PACK_AB R134, R187, R186 ;  /* 0x000000babb86723e */ /* 0x020fe200000000ff */
[----:B------:R-:W-:Y:S01]  /*ca50*/  FFMA.FTZ R181, R37, UR4, -R204 ;  /* 0x0000000425b57c23 */ /* 0x000fe200080108cc */
[----:B-1----:R-:W-:Y:S01]  /*ca60*/  F2FP.F16.F32.PACK_AB R135, R210, R209 ;  /* 0x000000d1d287723e */ /* 0x002fe200000000ff */
[--C-:B------:R-:W-:Y:S01]  /*ca70*/  FFMA.FTZ R182, R38, UR4, -R203.reuse ;  /* 0x0000000426b67c23 */ /* 0x100fe200080108cb */
[----:B------:R-:W-:Y:S01]  /*ca80*/  LOP3.LUT R137, R137, R134, RZ, 0xc0, !PT ;  /* 0x0000008689897212 */ /* 0x000fe200078ec0ff */
[--C-:B------:R-:W-:Y:S01]  /*ca90*/  FFMA.FTZ R183, R39, UR4, -R203.reuse ;  /* 0x0000000427b77c23 */ /* 0x100fe200080108cb */
[----:B------:R-:W-:Y:S01]  /*caa0*/  HMMA.16816.F32 R128, R172, R142, R128 ;  /* 0x0000008eac80723c */ /* 0x000fe20000001880 */
[----:B------:R-:W-:Y:S03]  /*cab0*/  MUFU.EX2 R181, R181 ;  /* 0x000000b500b57308 */ /* 0x000fe60000000800 */
[----:B------:R-:W-:Y:S01]  /*cac0*/  LOP3.LUT R134, R152, R135, RZ, 0xc0, !PT ;  /* 0x0000008798867212 */ /* 0x000fe200078ec0ff */
[----:B------:R-:W-:Y:S01]  /*cad0*/  FFMA.FTZ R248, R45, UR4, -R202 ;  /* 0x000000042df87c23 */ /* 0x000fe200080108ca */
[--C-:B------:R-:W-:Y:S01]  /*cae0*/  HSET2.LE.AND R135, R156, R230.reuse, PT ;  /* 0x000000e69c877233 */ /* 0x100fe20003803000 */
[--C-:B------:R-:W-:Y:S01]  /*caf0*/  FFMA.FTZ R175, R50, UR4, -R203.reuse ;  /* 0x0000000432af7c23 */ /* 0x100fe200080108cb */
[-C--:B---3--:R-:W-:Y:S03]  /*cb00*/  HMMA.16816.F32 R4, R136, R144.reuse, R4 ;  /* 0x000000908804723c */ /* 0x088fe60000001804 */
[----:B------:R-:W-:Y:S02]  /*cb10*/  MUFU.EX2 R182, R182 ;  /* 0x000000b600b67308 */ /* 0x000fe40000000800 */
[----:B------:R-:W-:Y:S01]  /*cb20*/  F2FP.F16.F32.PACK_AB R140, R212, R211 ;  /* 0x000000d3d48c723e */ /* 0x000fe200000000ff */
[----:B------:R-:W-:Y:S01]  /*cb30*/  VIADD R213, R213, 0x1 ;  /* 0x00000001d5d57836 */ /* 0x000fe20000000000 */
[----:B--2---:R-:W-:Y:S01]  /*cb40*/  F2FP.F16.F32.PACK_AB R132, R206, R205 ;  /* 0x000000cdce84723e */ /* 0x004fe200000000ff */
[--C-:B------:R-:W-:Y:S05]  /*cb50*/  FFMA.FTZ R172, R48, UR4, -R204.reuse ;  /* 0x0000000430ac7c23 */ /* 0x100fea00080108cc */
[----:B------:R-:W-:Y:S01]  /*cb60*/  MUFU.EX2 R248, R248 ;  /* 0x000000f800f87308 */ /* 0x000fe20000000800 */
[----:B----4-:R-:W-:Y:S01]  /*cb70*/  F2FP.F16.F32.PACK_AB R133, R208, R207 ;  /* 0x000000cfd085723e */ /* 0x010fe200000000ff */
[----:B------:R-:W-:Y:S01]  /*cb80*/  FFMA.FTZ R173, R49, UR4, -R204 ;  /* 0x0000000431ad7c23 */ /* 0x000fe200080108cc */
[----:B------:R-:W-:Y:S01]  /*cb90*/  LOP3.LUT R135, R135, R140, RZ, 0xc0, !PT ;  /* 0x0000008c87877212 */ /* 0x000fe200078ec0ff */
[--C-:B------:R-:W-:Y:S01]  /*cba0*/  FFMA.FTZ R174, R51, UR4, -R203.reuse ;  /* 0x0000000433ae7c23 */ /* 0x100fe200080108cb */
[----:B------:R-:W-:Y:S01]  /*cbb0*/  LOP3.LUT R132, R154, R132, RZ, 0xc0, !PT ;  /* 0x000000849a847212 */ /* 0x000fe200078ec0ff */
[----:B------:R-:W1:Y:S01]  /*cbc0*/  LDSM.16.MT88.4 R140, [R217+0xa400] ;  /* 0x00a40000d98c783b */ /* 0x000e620000004200 */
[----:B------:R-:W-:Y:S01]  /*cbd0*/  LOP3.LUT R133, R153, R133, RZ, 0xc0, !PT ;  /* 0x0000008599857212 */ /* 0x000fe200078ec0ff */
[--C-:B------:R-:W-:Y:S01]  /*cbe0*/  FFMA.FTZ R66, R66, UR4, -R203.reuse ;  /* 0x0000000442427c23 */ /* 0x100fe200080108cb */
[----:B------:R-:W-:Y:S01]  /*cbf0*/  FFMA.FTZ R67, R67, UR4, -R203 ;  /* 0x0000000443437c23 */ /* 0x000fe200080108cb */
[----:B------:R-:W-:Y:S01]  /*cc00*/  FFMA.FTZ R57, R57, UR4, -R202 ;  /* 0x0000000439397c23 */ /* 0x000fe200080108ca */
[----:B------:R-:W-:Y:S01]  /*cc10*/  FFMA.FTZ R58, R58, UR4, -R201 ;  /* 0x000000043a3a7c23 */ /* 0x000fe200080108c9 */
[----:B------:R-:W-:Y:S01]  /*cc20*/  FFMA.FTZ R252, R65, UR4, -R204 ;  /* 0x0000000441fc7c23 */ /* 0x000fe200080108cc */
[--C-:B------:R-:W-:Y:S01]  /*cc30*/  FFMA.FTZ R65, R56, UR4, -R202.reuse ;  /* 0x0000000438417c23 */ /* 0x100fe200080108ca */
[C---:B------:R-:W-:Y:S01]  /*cc40*/  HMMA.16816.F32 R8, R132.reuse, R144, R8 ;  /* 0x000000908408723c */ /* 0x040fe20000001808 */
[----:B------:R-:W-:Y:S03]  /*cc50*/  MUFU.EX2 R160, R57 ;  /* 0x0000003900a07308 */ /* 0x000fe60000000800 */
[----:B------:R-:W-:Y:S01]  /*cc60*/  FFMA.FTZ R60, R60, UR4, -R202 ;  /* 0x000000043c3c7c23 */ /* 0x000fe200080108ca */
[----:B------:R-:W-:Y:S01]  /*cc70*/  LOP3.LUT R156, R245, UR33, R213, 0x96, !PT ;  /* 0x00000021f59c7c12 */ /* 0x000fe2000f8e96d5 */
[-C--:B------:R-:W-:Y:S05]  /*cc80*/  HMMA.16816.F32 R12, R132, R146.reuse, R12 ;  /* 0x00000092840c723c */ /* 0x080fea000000180c */
[----:B------:R-:W-:Y:S01]  /*cc90*/  MUFU.EX2 R161, R65 ;  /* 0x0000004100a17308 */ /* 0x000fe20000000800 */
[----:B------:R-:W-:Y:S01]  /*cca0*/  IMAD.WIDE.U32 R156, R156, -0x326172a9, RZ ;  /* 0xcd9e8d579c9c7825 */ /* 0x000fe200078e00ff */
[C---:B------:R-:W-:Y:S04]  /*ccb0*/  HMMA.16816.F32 R16, R136.reuse, R146, R16 ;  /* 0x000000928810723c */ /* 0x040fe80000001810 */
[C---:B------:R-:W-:Y:S02]  /*ccc0*/  LOP3.LUT R144, R157.reuse, UR27, R242, 0x96, !PT ;  /* 0x0000001b9d907c12 */ /* 0x040fe4000f8e96f2 */
[-C--:B------:R-:W-:Y:S02]  /*ccd0*/  HMMA.16816.F32 R68, R136, R148.reuse, R68 ;  /* 0x000000948844723c */ /* 0x080fe40000001844 */
[----:B------:R-:W-:Y:S03]  /*cce0*/  MUFU.EX2 R159, R58 ;  /* 0x0000003a009f7308 */ /* 0x000fe60000000800 */
[----:B------:R-:W-:Y:S01]  /*ccf0*/  LOP3.LUT R48, R157, UR27, R238, 0x96, !PT ;  /* 0x0000001b9d307c12 */ /* 0x000fe2000f8e96ee */
[C---:B------:R-:W-:Y:S06]  /*cd00*/  HMMA.16816.F32 R72, R132.reuse, R148, R72 ;  /* 0x000000948448723c */ /* 0x040fec0000001848 */
[----:B------:R-:W-:Y:S01]  /*cd10*/  MUFU.EX2 R172, R172 ;  /* 0x000000ac00ac7308 */ /* 0x000fe20000000800 */
[----:B------:R-:W-:Y:S01]  /*cd20*/  FFMA.FTZ R213, R40, UR4, -R202 ;  /* 0x0000000428d57c23 */ /* 0x000fe200080108ca */
[-C--:B------:R-:W-:Y:S03]  /*cd30*/  HMMA.16816.F32 R76, R132, R150.reuse, R76 ;  /* 0x00000096844c723c */ /* 0x080fe6000000184c */
[----:B------:R-:W-:Y:S03]  /*cd40*/  IMAD.WIDE.U32 R148, R144, -0x2daee0ad, RZ ;  /* 0xd2511f5390947825 */ /* 0x000fe600078e00ff */
[C---:B------:R-:W-:Y:S01]  /*cd50*/  HMMA.16816.F32 R80, R136.reuse, R150, R80 ;  /* 0x000000968850723c */ /* 0x040fe20000001850 */
[----:B------:R-:W2:Y:S01]  /*cd60*/  LDSM.16.MT88.4 R144, [R216+0xa400] ;  /* 0x00a40000d890783b */ /* 0x000ea20000004200 */
[----:B------:R-:W-:Y:S03]  /*cd70*/  MUFU.EX2 R213, R213 ;  /* 0x000000d500d57308 */ /* 0x000fe60000000800 */
[----:B------:R-:W-:Y:S01]  /*cd80*/  LOP3.LUT R49, R149, UR24, R240, 0x96, !PT ;  /* 0x0000001895317c12 */ /* 0x000fe2000f8e96f0 */
[-C--:B-1----:R-:W-:Y:S06]  /*cd90*/  HMMA.16816.F32 R84, R136, R140.reuse, R84 ;  /* 0x0000008c8854723c */ /* 0x082fec0000001854 */
[----:B------:R-:W1:Y:S05]  /*cda0*/  MUFU.EX2 R173, R173 ;  /* 0x000000ad00ad7308 */ /* 0x000e6a0000000800 */
[----:B------:R-:W-:Y:S01]  /*cdb0*/  IMAD.WIDE.U32 R150, R48, -0x2daee0ad, RZ ;  /* 0xd2511f5330967825 */ /* 0x000fe200078e00ff */
[C---:B------:R-:W-:Y:S04]  /*cdc0*/  HMMA.16816.F32 R88, R132.reuse, R140, R88 ;  /* 0x0000008c8458723c */ /* 0x040fe80000001858 */
[----:B------:R-:W-:Y:S02]  /*cdd0*/  LOP3.LUT R48, R151, UR24, R232, 0x96, !PT ;  /* 0x0000001897307c12 */ /* 0x000fe4000f8e96e8 */
[-C--:B------:R-:W-:Y:S01]  /*cde0*/  HMMA.16816.F32 R92, R132, R142.reuse, R92 ;  /* 0x0000008e845c723c */ /* 0x080fe2000000185c */
[----:B------:R-:W-:Y:S04]  /*cdf0*/  MUFU.EX2 R175, R175 ;  /* 0x000000af00af7308 */ /* 0x000fe80000000800 */
[--C-:B------:R-:W-:Y:S01]  /*ce00*/  LOP3.LUT R154, R247, UR25, R156.reuse, 0x96, !PT ;  /* 0x00000019f79a7c12 */ /* 0x100fe2000f8e969c */
[C---:B------:R-:W-:Y:S05]  /*ce10*/  HMMA.16816.F32 R96, R136.reuse, R142, R96 ;  /* 0x0000008e8860723c */ /* 0x040fea0000001860 */
[----:B------:R-:W3:Y:S01]  /*ce20*/  MUFU.EX2 R174, R174 ;  /* 0x000000ae00ae7308 */ /* 0x000ee20000000800 */
[----:B------:R-:W-:Y:S01]  /*ce30*/  IMAD.WIDE.U32 R152, R49, -0x326172a9, RZ ;  /* 0xcd9e8d5731987825 */ /* 0x000fe200078e00ff */
[----:B------:R-:W-:Y:S04]  /*ce40*/  LOP3.LUT R156, R215, UR25, R156, 0x96, !PT ;  /* 0x00000019d79c7c12 */ /* 0x000fe8000f8e969c */
[----:B------:R-:W-:Y:S01]  /*ce50*/  FFMA.FTZ R180, R36, UR4, -R204 ;  /* 0x0000000424b47c23 */ /* 0x000fe200080108cc */
[----:B------:R-:W-:Y:S01]  /*ce60*/  IMAD.WIDE.U32 R140, R48, -0x326172a9, RZ ;  /* 0xcd9e8d57308c7825 */ /* 0x000fe200078e00ff */
[----:B------:R-:W-:Y:S01]  /*ce70*/  LOP3.LUT R246, R153, UR23, R246, 0x96, !PT ;  /* 0x0000001799f67c12 */ /* 0x000fe2000f8e96f6 */
[----:B------:R-:W4:Y:S02]  /*ce80*/  LDSM.16.MT88.4 R48, [R217+0xb400] ;  /* 0x00b40000d930783b */ /* 0x000f240000004200 */
[----:B------:R-:W-:Y:S01]  /*ce90*/  FFMA.FTZ R52, R52, UR4, -R204 ;  /* 0x0000000434347c23 */ /* 0x000fe200080108cc */
[----:B------:R-:W-:Y:S01]  /*cea0*/  IMAD.WIDE.U32 R154, R154, -0x2daee0ad, RZ ;  /* 0xd2511f539a9a7825 */ /* 0x000fe200078e00ff */
[----:B------:R-:W-:Y:S01]  /*ceb0*/  LOP3.LUT R214, R141, UR23, R214, 0x96, !PT ;  /* 0x000000178dd67c12 */ /* 0x000fe2000f8e96d6 */
[-C--:B--2---:R-:W-:Y:S01]  /*cec0*/  HMMA.16816.F32 R100, R136, R144.reuse, R100 ;  /* 0x000000908864723c */ /* 0x084fe20000001864 */
[----:B------:R-:W-:Y:S02]  /*ced0*/  MUFU.EX2 R162, R52 ;  /* 0x0000003400a27308 */ /* 0x000fe40000000800 */
[----:B------:R-:W-:Y:S01]  /*cee0*/  LOP3.LUT R148, R155, UR22, R148, 0x96, !PT ;  /* 0x000000169b947c12 */ /* 0x000fe2000f8e9694 */
[----:B------:R-:W-:Y:S04]  /*cef0*/  IMAD.WIDE.U32 R156, R156, -0x2daee0ad, RZ ;  /* 0xd2511f539c9c7825 */ /* 0x000fe800078e00ff */
[----:B------:R-:W-:Y:S01]  /*cf00*/  FFMA.FTZ R54, R54, UR4, -R203 ;  /* 0x0000000436367c23 */ /* 0x000fe200080108cb */
[C---:B------:R-:W-:Y:S03]  /*cf10*/  HMMA.16816.F32 R104, R132.reuse, R144, R104 ;  /* 0x000000908468723c */ /* 0x040fe60000001868 */
[----:B------:R-:W-:Y:S01]  /*cf20*/  MUFU.EX2 R163, R54 ;  /* 0x0000003600a37308 */ /* 0x000fe20000000800 */
[----:B------:R-:W-:Y:S02]  /*cf30*/  IMAD.WIDE.U32 R148, R148, -0x326172a9, RZ ;  /* 0xcd9e8d5794947825 */ /* 0x000fe400078e00ff */
[-C--:B------:R-:W-:Y:S05]  /*cf40*/  HMMA.16816.F32 R32, R132, R146.reuse, R32 ;  /* 0x000000928420723c */ /* 0x080fea0000001820 */
[----:B------:R-:W-:Y:S01]  /*cf50*/  LOP3.LUT R150, R157, UR22, R150, 0x96, !PT ;  /* 0x000000169d967c12 */ /* 0x000fe2000f8e9696 */
[C---:B------:R-:W-:Y:S01]  /*cf60*/  HMMA.16816.F32 R108, R136.reuse, R146, R108 ;  /* 0x00000092886c723c */ /* 0x040fe2000000186c */
[----:B------:R-:W-:Y:S04]  /*cf70*/  MUFU.EX2 R252, R252 ;  /* 0x000000fc00fc7308 */ /* 0x000fe80000000800 */
[----:B------:R-:W-:Y:S01]  /*cf80*/  LOP3.LUT R152, R149, UR21, R152, 0x96, !PT ;  /* 0x0000001595987c12 */ /* 0x000fe2000f8e9698 */
[----:B------:R-:W-:Y:S05]  /*cf90*/  IMAD.WIDE.U32 R150, R150, -0x326172a9, RZ ;  /* 0xcd9e8d5796967825 */ /* 0x000fea00078e00ff */
[----:B------:R-:W-:Y:S01]  /*cfa0*/  FFMA.FTZ R251, R64, UR4, -R204 ;  /* 0x0000000440fb7c23 */ /* 0x000fe200080108cc */
[----:B------:R-:W2:Y:S01]  /*cfb0*/  MUFU.EX2 R180, R180 ;  /* 0x000000b400b47308 */ /* 0x000ea20000000800 */
[----:B------:R-:W-:Y:S01]  /*cfc0*/  IMAD.WIDE.U32 R246, R246, -0x2daee0ad, RZ ;  /* 0xd2511f53f6f67825 */ /* 0x000fe200078e00ff */
[----:B------:R-:W-:Y:S03]  /*cfd0*/  LOP3.LUT R140, R151, UR21, R140, 0x96, !PT ;  /* 0x00000015978c7c12 */ /* 0x000fe6000f8e968c */
[----:B------:R-:W-:Y:S01]  /*cfe0*/  FFMA.FTZ R204, R53, UR4, -R204 ;  /* 0x0000000435cc7c23 */ /* 0x000fe200080108cc */
[----:B------:R-:W-:Y:S01]  /*cff0*/  IMAD.WIDE.U32 R152, R152, -0x2daee0ad, RZ ;  /* 0xd2511f5398987825 */ /* 0x000fe200078e00ff */
[----:B------:R-:W-:Y:S03]  /*d000*/  LOP3.LUT R155, R247, UR20, R154, 0x96, !PT ;  /* 0x00000014f79b7c12 */ /* 0x000fe6000f8e969a */
[----:B------:R-:W-:Y:S01]  /*d010*/  MUFU.EX2 R251, R251 ;  /* 0x000000fb00fb7308 */ /* 0x000fe20000000800 */
[-C--:B----4-:R-:W-:Y:S03]  /*d020*/  HMMA.16816.F32 R20, R136, R48.reuse, R20 ;  /* 0x000000308814723c */ /* 0x090fe60000001814 */
[----:B------:R-:W-:Y:S01]  /*d030*/  IMAD.WIDE.U32 R214, R214, -0x2daee0ad, RZ ;  /* 0xd2511f53d6d67825 */ /* 0x000fe200078e00ff */
[----:B------:R-:W-:Y:S02]  /*d040*/  LOP3.LUT R36, R153, UR18, R246, 0x96, !PT ;  /* 0x0000001299247c12 */ /* 0x000fe4000f8e96f6 */
[C---:B------:R-:W-:Y:S03]  /*d050*/  HMMA.16816.F32 R112, R132.reuse, R48, R112 ;  /* 0x000000308470723c */ /* 0x040fe60000001870 */
[----:B------:R-:W-:Y:S02]  /*d060*/  MUFU.EX2 R204, R204 ;  /* 0x000000cc00cc7308 */ /* 0x000fe40000000800 */
[----:B------:R-:W-:Y:S01]  /*d070*/  IMAD.WIDE.U32 R140, R140, -0x2daee0ad, RZ ;  /* 0xd2511f538c8c7825 */ /* 0x000fe200078e00ff */
[-C--:B------:R-:W-:Y:S07]  /*d080*/  HMMA.16816.F32 R24, R132, R50.reuse, R24 ;  /* 0x000000328418723c */ /* 0x080fee0000001818 */
[----:B------:R-:W4:Y:S01]  /*d090*/  MUFU.EX2 R183, R183 ;  /* 0x000000b700b77308 */ /* 0x000f220000000800 */
[----:B------:R-:W-:Y:S01]  /*d0a0*/  LOP3.LUT R154, R215, UR20, R156, 0x96, !PT ;  /* 0x00000014d79a7c12 */ /* 0x000fe2000f8e969c */
[C---:B------:R-:W-:Y:S04]  /*d0b0*/  HMMA.16816.F32 R116, R136.reuse, R50, R116 ;  /* 0x000000328874723c */ /* 0x040fe80000001874 */
[----:B------:R-:W-:Y:S01]  /*d0c0*/  IMAD.WIDE.U32 R156, R36, -0x326172a9, RZ ;  /* 0xcd9e8d57249c7825 */ /* 0x000fe200078e00ff */
[----:B------:R-:W-:Y:S03]  /*d0d0*/  LOP3.LUT R36, R141, UR18, R214, 0x96, !PT ;  /* 0x000000128d247c12 */ /* 0x000fe6000f8e96d6 */
[--C-:B------:R-:W-:Y:S03]  /*d0e0*/  FFMA.FTZ R215, R43, UR4, -R201.reuse ;  /* 0x000000042bd77c23 */ /* 0x100fe600080108c9 */
[----:B------:R-:W-:Y:S01]  /*d0f0*/  IMAD.WIDE.U32 R142, R155, -0x326172a9, RZ ;  /* 0xcd9e8d579b8e7825 */ /* 0x000fe200078e00ff */
[----:B------:R-:W-:Y:S02]  /*d100*/  SHF.R.U32.HI R151, RZ, 0x10, R156 ;  /* 0x00000010ff977819 */ /* 0x000fe4000001169c */
[C---:B------:R-:W-:Y:S01]  /*d110*/  LOP3.LUT R155, R156.reuse, 0xffff, RZ, 0xc0, !PT ;  /* 0x0000ffff9c9b7812 */ /* 0x040fe200078ec0ff */
[----:B------:R-:W-:Y:S01]  /*d120*/  FFMA.FTZ R214, R41, UR4, -R202 ;  /* 0x0000000429d67c23 */ /* 0x000fe200080108ca */
[----:B------:R-:W-:Y:S01]  /*d130*/  LOP3.LUT R153, R156, 0xff, RZ, 0xc0, !PT ;  /* 0x000000ff9c997812 */ /* 0x000fe200078ec0ff */
[--C-:B------:R-:W-:Y:S01]  /*d140*/  FFMA.FTZ R246, R42, UR4, -R201.reuse ;  /* 0x000000042af67c23 */ /* 0x100fe200080108c9 */
[----:B------:R-:W-:Y:S01]  /*d150*/  LOP3.LUT R149, R157, UR28, R142, 0x96, !PT ;  /* 0x0000001c9d957c12 */ /* 0x000fe2000f8e968e */
[----:B------:R-:W-:Y:S01]  /*d160*/  IMAD.WIDE.U32 R144, R154, -0x326172a9, RZ ;  /* 0xcd9e8d579a907825 */ /* 0x000fe200078e00ff */
[----:B------:R-:W-:Y:S01]  /*d170*/  SHF.R.U32.HI R141, RZ, 0x18, R156 ;  /* 0x00000018ff8d7819 */ /* 0x000fe2000001169c */
[----:B------:R-:W5:Y:S01]  /*d180*/  MUFU.EX2 R214, R214 ;  /* 0x000000d600d67308 */ /* 0x000f620000000800 */
[----:B------:R-:W-:Y:S01]  /*d190*/  LOP3.LUT R48, R149, 0xffff, RZ, 0xc0, !PT ;  /* 0x0000ffff95307812 */ /* 0x000fe200078ec0ff */
[----:B------:R-:W-:Y:S01]  /*d1a0*/  IMAD.WIDE.U32 R156, R36, -0x326172a9, RZ ;  /* 0xcd9e8d57249c7825 */ /* 0x000fe200078e00ff */
[----:B------:R-:W-:Y:S01]  /*d1b0*/  LOP3.LUT R43, R151, 0xff, RZ, 0xc0, !PT ;  /* 0x000000ff972b7812 */ /* 0x000fe200078ec0ff */
[----:B------:R-:W1:Y:S01]  /*d1c0*/  LDSM.16.MT88.4 R36, [R216+0xb400] ;  /* 0x00b40000d824783b */ /* 0x000e620000004200 */
[----:B------:R-:W-:Y:S01]  /*d1d0*/  SHF.R.U32.HI R48, RZ, 0x8, R48 ;  /* 0x00000008ff307819 */ /* 0x000fe20000011630 */
[----:B------:R-:W-:Y:S01]  /*d1e0*/  FFMA.FTZ R201, R63, UR4, -R201 ;  /* 0x000000043fc97c23 */ /* 0x000fe200080108c9 */
[----:B------:R-:W-:Y:S01]  /*d1f0*/  SHF.R.U32.HI R147, RZ, 0x10, R156 ;  /* 0x00000010ff937819 */ /* 0x000fe2000001169c */
[----:B------:R-:W-:Y:S01]  /*d200*/  FFMA.FTZ R247, R44, UR4, -R202 ;  /* 0x000000042cf77c23 */ /* 0x000fe200080108ca */
[----:B------:R-:W-:Y:S01]  /*d210*/  SHF.R.U32.HI R41, RZ, 0x18, R156 ;  /* 0x00000018ff297819 */ /* 0x000fe2000001169c */
[----:B------:R-:W-:Y:S01]  /*d220*/  FFMA.FTZ R202, R61, UR4, -R202 ;  /* 0x000000043dca7c23 */ /* 0x000fe200080108ca */
[----:B------:R-:W-:Y:S01]  /*d230*/  LOP3.LUT R147, R147, 0xff, RZ, 0xc0, !PT ;  /* 0x000000ff93937812 */ /* 0x000fe200078ec0ff */
[----:B------:R-:W-:Y:S01]  /*d240*/  MUFU.EX2 R246, R246 ;  /* 0x000000f600f67308 */ /* 0x000fe20000000800 */
[----:B------:R-:W-:Y:S01]  /*d250*/  LOP3.LUT R42, R149, 0xff, RZ, 0xc0, !PT ;  /* 0x000000ff952a7812 */ /* 0x000fe200078ec0ff */
[----:B------:R-:W-:Y:S01]  /*d260*/  FFMA.FTZ R203, R55, UR4, -R203 ;  /* 0x0000000437cb7c23 */ /* 0x000fe200080108cb */
[----:B------:R-:W-:Y:S01]  /*d270*/  PRMT R43, R43, 0x5410, R141 ;  /* 0x000054102b2b7816 */ /* 0x000fe2000000008d */
[----:B------:R-:W-:Y:S01]  /*d280*/  FFMA.FTZ R189, R164, R237, R189 ;  /* 0x000000eda4bd7223 */ /* 0x000fe200000100bd */
[----:B------:R-:W-:Y:S01]  /*d290*/  PRMT R141, R147, 0x5410, R41 ;  /* 0x00005410938d7816 */ /* 0x000fe20000000029 */
[----:B------:R-:W-:Y:S01]  /*d2a0*/  IMAD.MOV.U32 R164, RZ, RZ, R167 ;  /* 0x000000ffffa47224 */ /* 0x000fe200078e00a7 */
[----:B------:R-:W-:Y:S03]  /*d2b0*/  PRMT R41, R42, 0x5410, R48 ;  /* 0x000054102a297816 */ /* 0x000fe60000000030 */
[----:B------:R-:W5:Y:S01]  /*d2c0*/  MUFU.EX2 R215, R215 ;  /* 0x000000d700d77308 */ /* 0x000f620000000800 */
[--C-:B------:R-:W-:Y:S01]  /*d2d0*/  SHF.R.U32.HI R48, RZ, 0x10, R149.reuse ;  /* 0x00000010ff307819 */ /* 0x100fe20000011695 */
[----:B------:R-:W-:Y:S01]  /*d2e0*/  FFMA.FTZ R194, R3, R236, R194 ;  /* 0x000000ec03c27223 */ /* 0x000fe200000100c2 */
[----:B------:R-:W-:Y:S01]  /*d2f0*/  LOP3.LUT R146, R156, 0xffff, RZ, 0xc0, !PT ;  /* 0x0000ffff9c927812 */ /* 0x000fe200078ec0ff */
[----:B------:R-:W-:Y:S01]  /*d300*/  FFMA.FTZ R198, R2, R235, R198 ;  /* 0x000000eb02c67223 */ /* 0x000fe200000100c6 */
[----:B------:R-:W-:Y:S01]  /*d310*/  LOP3.LUT R45, R48, 0xff, RZ, 0xc0, !PT ;  /* 0x000000ff302d7812 */ /* 0x000fe200078ec0ff */
[----:B------:R-:W-:Y:S01]  /*d320*/  FFMA.FTZ R200, R0, R234, R200 ;  /* 0x000000ea00c87223 */ /* 0x000fe200000100c8 */
[----:B------:R-:W5:Y:S01]  /*d330*/  LDSM.16.MT88.4 R48, [R217+0x9800] ;  /* 0x00980000d930783b */ /* 0x000f620000004200 */
[----:B------:R-:W-:Y:S02]  /*d340*/  LOP3.LUT R144, R157, UR28, R144, 0x96, !PT ;  /* 0x0000001c9d907c12 */ /* 0x000fe4000f8e9690 */
[----:B------:R-:W5:Y:S01]  /*d350*/  MUFU.EX2 R247, R247 ;  /* 0x000000f700f77308 */ /* 0x000f620000000800 */
[----:B------:R-:W-:Y:S01]  /*d360*/  SHF.R.U32.HI R149, RZ, 0x18, R149 ;  /* 0x00000018ff957819 */ /* 0x000fe20000011695 */
[----:B------:R-:W-:Y:S01]  /*d370*/  FADD.FTZ R189, R190, R189 ;  /* 0x000000bdbebd7221 */ /* 0x000fe20000010000 */
[----:B------:R-:W-:Y:S01]  /*d380*/  SHF.R.U32.HI R44, RZ, 0x10, R144 ;  /* 0x00000010ff2c7819 */ /* 0x000fe20000011690 */
[----:B------:R-:W-:Y:S01]  /*d390*/  FADD.FTZ R194, R193, R194 ;  /* 0x000000c2c1c27221 */ /* 0x000fe20000010000 */
[----:B------:R-:W-:Y:S01]  /*d3a0*/  PRMT R149, R45, 0x5410, R149 ;  /* 0x000054102d957816 */ /* 0x000fe20000000095 */
[----:B------:R-:W-:Y:S01]  /*d3b0*/  FADD.FTZ R198, R197, R198 ;  /* 0x000000c6c5c67221 */ /* 0x000fe20000010000 */
[----:B------:R-:W-:Y:S03]  /*d3c0*/  LOP3.LUT R44, R44, 0xff, RZ, 0xc0, !PT ;  /* 0x000000ff2c2c7812 */ /* 0x000fe600078ec0ff */
[----:B------:R-:W-:Y:S01]  /*d3d0*/  MUFU.EX2 R157, R62 ;  /* 0x0000003e009d7308 */ /* 0x000fe20000000800 */
[----:B------:R-:W-:Y:S01]  /*d3e0*/  LOP3.LUT R142, R156, 0xff, RZ, 0xc0, !PT ;  /* 0x000000ff9c8e7812 */ /* 0x000fe200078ec0ff */
[----:B------:R-:W-:Y:S01]  /*d3f0*/  FADD.FTZ R200, R199, R200 ;  /* 0x000000c8c7c87221 */ /* 0x000fe20000010000 */
[----:B------:R-:W-:Y:S01]  /*d400*/  SHF.R.U32.HI R146, RZ, 0x8, R146 ;  /* 0x00000008ff927819 */ /* 0x000fe20000011692 */
[----:B------:R-:W-:Y:S01]  /*d410*/  FADD.FTZ R189, R169, R189 ;  /* 0x000000bda9bd7221 */ /* 0x000fe20000010000 */
[----:B------:R-:W-:Y:S01]  /*d420*/  SHF.R.U32.HI R40, RZ, 0x8, R155 ;  /* 0x00000008ff287819 */ /* 0x000fe2000001169b */
[----:B------:R-:W-:Y:S01]  /*d430*/  FADD.FTZ R194, R171, R194 ;  /* 0x000000c2abc27221 */ /* 0x000fe20000010000 */
[-C--:B-1----:R-:W-:Y:S03]  /*d440*/  HMMA.16816.F32 R28, R136, R36.reuse, R28 ;  /* 0x00000024881c723c */ /* 0x082fe6000000181c */
[----:B------:R1:W-:Y:S01]  /*d450*/  MUFU.EX2 R154, R66 ;  /* 0x00000042009a7308 */ /* 0x0003e20000000800 */
[----:B------:R-:W-:Y:S01]  /*d460*/  PRMT R142, R142, 0x5410, R146 ;  /* 0x000054108e8e7816 */ /* 0x000fe20000000092 */
[----:B------:R-:W-:Y:S01]  /*d470*/  FADD.FTZ R198, R191, R198 ;  /* 0x000000c6bfc67221 */ /* 0x000fe20000010000 */
[C---:B------:R-:W-:Y:S01]  /*d480*/  LOP3.LUT R42, R144.reuse, 0xffff, RZ, 0xc0, !PT ;  /* 0x0000ffff902a7812 */ /* 0x040fe200078ec0ff */
[C---:B------:R-:W-:Y:S06]  /*d490*/  HMMA.16816.F32 R120, R132.reuse, R36, R120 ;  /* 0x000000248478723c */ /* 0x040fec0000001878 */
[----:B------:R1:W1:Y:S01]  /*d4a0*/  MUFU.EX2 R156, R67 ;  /* 0x00000043009c7308 */ /* 0x0002620000000800 */
[----:B------:R-:W-:Y:S01]  /*d4b0*/  LOP3.LUT R146, R144, 0xff, RZ, 0xc0, !PT ;  /* 0x000000ff90927812 */ /* 0x000fe200078ec0ff */
[-C--:B------:R-:W-:Y:S03]  /*d4c0*/  HMMA.16816.F32 R124, R132, R38.reuse, R124 ;  /* 0x00000026847c723c */ /* 0x080fe6000000187c */
[----:B------:R-:W-:Y:S03]  /*d4d0*/  SHF.R.U32.HI R144, RZ, 0x18, R144 ;  /* 0x00000018ff907819 */ /* 0x000fe60000011690 */
[----:B------:R-:W-:Y:S02]  /*d4e0*/  HMMA.16816.F32 R128, R136, R38, R128 ;  /* 0x000000268880723c */ /* 0x000fe40000001880 */
[----:B------:R1:W1:Y:S03]  /*d4f0*/  MUFU.EX2 R155, R60 ;  /* 0x0000003c009b7308 */ /* 0x0002660000000800 */
[----:B------:R-:W-:Y:S01]  /*d500*/  PRMT R40, R153, 0x5410, R40 ;  /* 0x0000541099287816 */ /* 0x000fe20000000028 */
[----:B------:R-:W-:Y:S01]  /*d510*/  FADD.FTZ R200, R195, R200 ;  /* 0x000000c8c3c87221 */ /* 0x000fe20000010000 */
[----:B------:R-:W-:Y:S01]  /*d520*/  SHF.R.U32.HI R42, RZ, 0x8, R42 ;  /* 0x00000008ff2a7819 */ /* 0x000fe2000001162a */
[----:B------:R-:W-:Y:S04]  /*d530*/  FADD.FTZ R189, R170, R189 ;  /* 0x000000bdaabd7221 */ /* 0x000fe80000010000 */
[----:B------:R-:W1:Y:S01]  /*d540*/  MUFU.EX2 R203, R203 ;  /* 0x000000cb00cb7308 */ /* 0x000e620000000800 */
[----:B------:R-:W-:Y:S01]  /*d550*/  PRMT R144, R44, 0x5410, R144 ;  /* 0x000054102c907816 */ /* 0x000fe20000000090 */
[----:B------:R-:W-:Y:S01]  /*d560*/  FADD.FTZ R194, R188, R194 ;  /* 0x000000c2bcc27221 */ /* 0x000fe20000010000 */
[----:B------:R-:W1:Y:S01]  /*d570*/  LDSM.16.MT88.4 R44, [R216+0x9800] ;  /* 0x00980000d82c783b */ /* 0x000e620000004200 */
[----:B------:R-:W-:Y:S01]  /*d580*/  PRMT R146, R146, 0x5410, R42 ;  /* 0x0000541092927816 */ /* 0x000fe2000000002a */
[----:B------:R-:W-:Y:S01]  /*d590*/  FADD.FTZ R198, R192, R198 ;  /* 0x000000c6c0c67221 */ /* 0x000fe20000010000 */
[--C-:B------:R-:W-:Y:S04]  /*d5a0*/  HSET2.LE.AND R42, R40, R230.reuse, PT ;  /* 0x000000e6282a7233 */ /* 0x100fe80003803000 */
[----:B------:R-:W1:Y:S01]  /*d5b0*/  MUFU.EX2 R201, R201 ;  /* 0x000000c900c97308 */ /* 0x000e620000000800 */
[--C-:B------:R-:W-:Y:S01]  /*d5c0*/  HSET2.LE.AND R40, R41, R230.reuse, PT ;  /* 0x000000e629287233 */ /* 0x100fe20003803000 */
[----:B------:R-:W-:Y:S01]  /*d5d0*/  FADD.FTZ R200, R196, R200 ;  /* 0x000000c8c4c87221 */ /* 0x000fe20000010000 */
[--C-:B------:R-:W-:Y:S01]  /*d5e0*/  HSET2.LE.AND R41, R149, R230.reuse, PT ;  /* 0x000000e695297233 */ /* 0x100fe20003803000 */
[----:B------:R-:W-:Y:S01]  /*d5f0*/  FADD.FTZ R189, R184, R189 ;  /* 0x000000bdb8bd7221 */ /* 0x000fe20000010000 */
[--C-:B------:R-:W-:Y:S01]  /*d600*/  HSET2.LE.AND R43, R43, R230.reuse, PT ;  /* 0x000000e62b2b7233 */ /* 0x100fe20003803000 */
[----:B------:R-:W-:Y:S01]  /*d610*/  FADD.FTZ R194, R186, R194 ;  /* 0x000000c2bac27221 */ /* 0x000fe20000010000 */
[----:B------:R-:W-:Y:S03]  /*d620*/  F2FP.F16.F32.PACK_AB R133, R173, R172 ;  /* 0x000000acad85723e */ /* 0x000fe600000000ff */
[----:B------:R-:W1:Y:S01]  /*d630*/  MUFU.EX2 R202, R202 ;  /* 0x000000ca00ca7308 */ /* 0x000e620000000800 */
[----:B---3--:R-:W-:Y:S01]  /*d640*/  F2FP.F16.F32.PACK_AB R132, R174, R175 ;  /* 0x000000afae84723e */ /* 0x008fe200000000ff */
[----:B------:R-:W-:Y:S01]  /*d650*/  FADD.FTZ R198, R205, R198 ;  /* 0x000000c6cdc67221 */ /* 0x000fe20000010000 */
[----:B--2---:R-:W-:Y:S01]  /*d660*/  F2FP.F16.F32.PACK_AB R37, R181, R180 ;  /* 0x000000b4b525723e */ /* 0x004fe200000000ff */
[----:B------:R-:W-:Y:S01]  /*d670*/  FADD.FTZ R200, R207, R200 ;  /* 0x000000c8cfc87221 */ /* 0x000fe20000010000 */
[----:B----4-:R-:W-:Y:S01]  /*d680*/  F2FP.F16.F32.PACK_AB R36, R183, R182 ;  /* 0x000000b6b724723e */ /* 0x010fe200000000ff */
        /* <DEDUP_REMOVED lines=9> */
[--C-:B------:R-:W-:Y:S01]  /*d720*/  HSET2.LE.AND R38, R142, R230.reuse, PT ;  /* 0x000000e68e267233 */ /* 0x100fe20003803000 */
[----:B------:R-:W-:Y:S01]  /*d730*/  FADD.FTZ R194, R178, R194 ;  /* 0x000000c2b2c27221 */ /* 0x000fe20000010000 */
[--C-:B------:R-:W-:Y:S01]  /*d740*/  HSET2.LE.AND R39, R141, R230.reuse, PT ;  /* 0x000000e68d277233 */ /* 0x100fe20003803000 */
[----:B------:R-:W-:Y:S01]  /*d750*/  FADD.FTZ R198, R209, R198 ;  /* 0x000000c6d1c67221 */ /* 0x000fe20000010000 */
[--C-:B------:R-:W-:Y:S01]  /*d760*/  HSET2.LE.AND R36, R146, R230.reuse, PT ;  /* 0x000000e692247233 */ /* 0x100fe20003803000 */
[-C--:B-----5:R-:W-:Y:S05]  /*d770*/  HMMA.16816.F32 R4, R40, R48.reuse, R4 ;  /* 0x000000302804723c */ /* 0x0a0fea0000001804 */
[--C-:B------:R-:W-:Y:S01]  /*d780*/  HSET2.LE.AND R37, R144, R230.reuse, PT ;  /* 0x000000e690257233 */ /* 0x100fe20003803000 */
[----:B------:R-:W-:Y:S01]  /*d790*/  FADD.FTZ R200, R211, R200 ;  /* 0x000000c8d3c87221 */ /* 0x000fe20000010000 */
        /* <DEDUP_REMOVED lines=16> */
[----:B------:R-:W2:Y:S01]  /*d8a0*/  LDSM.16.MT88.4 R132, [R217+0xa800] ;  /* 0x00a80000d984783b */ /* 0x000ea20000004200 */
[----:B-1----:R-:W-:Y:S01]  /*d8b0*/  LOP3.LUT R66, R145, UR19, R150, 0x96, !PT ;  /* 0x0000001391427c12 */ /* 0x002fe2000f8e9696 */
[----:B------:R-:W-:Y:S01]  /*d8c0*/  FADD.FTZ R189, R181, R189 ;  /* 0x000000bdb5bd7221 */ /* 0x000fe20000010000 */
[----:B------:R-:W-:Y:S01]  /*d8d0*/  LOP3.LUT R142, R143, UR19, R148, 0x96, !PT ;  /* 0x000000138f8e7c12 */ /* 0x000fe2000f8e9694 */
[----:B------:R-:W-:Y:S01]  /*d8e0*/  FADD.FTZ R194, R183, R194 ;  /* 0x000000c2b7c27221 */ /* 0x000fe20000010000 */
[C---:B------:R-:W-:Y:S03]  /*d8f0*/  HMMA.16816.F32 R8, R36.reuse, R48, R8 ;  /* 0x000000302408723c */ /* 0x040fe60000001808 */
[----:B------:R-:W-:Y:S01]  /*d900*/  LDSM.16.MT88.4 R148, [R217+0x9c00] ;  /* 0x009c0000d994783b */ /* 0x000fe20000004200 */
[----:B------:R-:W-:Y:S04]  /*d910*/  IMAD.WIDE.U32 R66, R66, -0x2daee0ad, RZ ;  /* 0xd2511f5342427825 */ /* 0x000fe800078e00ff */
[----:B------:R-:W-:Y:S01]  /*d920*/  FADD.FTZ R198, R214, R198 ;  /* 0x000000c6d6c67221 */ /* 0x000fe20000010000 */
[-C--:B------:R-:W-:Y:S03]  /*d930*/  HMMA.16816.F32 R12, R36, R50.reuse, R12 ;  /* 0x00000032240c723c */ /* 0x080fe6000000180c */
[----:B------:R-:W-:Y:S03]  /*d940*/  LOP3.LUT R53, R66, 0xffff, RZ, 0xc0, !PT ;  /* 0x0000ffff42357812 */ /* 0x000fe600078ec0ff */
[C---:B------:R-:W-:Y:S01]  /*d950*/  HMMA.16816.F32 R16, R40.reuse, R50, R16 ;  /* 0x000000322810723c */ /* 0x040fe20000001810 */
[----:B------:R-:W1:Y:S04]  /*d960*/  LDSM.16.MT88.4 R48, [R216+0xa800] ;  /* 0x00a80000d830783b */ /* 0x000e680000004200 */
[----:B------:R-:W-:Y:S01]  /*d970*/  SHF.R.U32.HI R56, RZ, 0x10, R66 ;  /* 0x00000010ff387819 */ /* 0x000fe20000011642 */
[-C--:B------:R-:W-:Y:S05]  /*d980*/  HMMA.16816.F32 R68, R40, R44.reuse, R68 ;  /* 0x0000002c2844723c */ /* 0x080fea0000001844 */
[----:B------:R-:W-:Y:S01]  /*d990*/  LOP3.LUT R140, R67, UR5, R140, 0x96, !PT ;  /* 0x00000005438c7c12 */ /* 0x000fe2000f8e968c */
[C---:B------:R-:W-:Y:S05]  /*d9a0*/  HMMA.16816.F32 R72, R36.reuse, R44, R72 ;  /* 0x0000002c2448723c */ /* 0x040fea0000001848 */
[----:B------:R-:W-:Y:S01]  /*d9b0*/  LOP3.LUT R56, R56, 0xff, RZ, 0xc0, !PT ;  /* 0x000000ff38387812 */ /* 0x000fe200078ec0ff */
[-C--:B------:R-:W-:Y:S05]  /*d9c0*/  HMMA.16816.F32 R76, R36, R46.reuse, R76 ;  /* 0x0000002e244c723c */ /* 0x080fea000000184c */
[----:B------:R-:W-:Y:S01]  /*d9d0*/  LOP3.LUT R57, R140, 0xffff, RZ, 0xc0, !PT ;  /* 0x0000ffff8c397812 */ /* 0x000fe200078ec0ff */
[C---:B------:R-:W-:Y:S01]  /*d9e0*/  HMMA.16816.F32 R80, R40.reuse, R46, R80 ;  /* 0x0000002e2850723c */ /* 0x040fe20000001850 */
[----:B------:R-:W3:Y:S04]  /*d9f0*/  LDSM.16.MT88.4 R44, [R217+0xb800] ;  /* 0x00b80000d92c783b */ /* 0x000ee80000004200 */
[----:B------:R-:W-:Y:S01]  /*da00*/  SHF.R.U32.HI R57, RZ, 0x8, R57 ;  /* 0x00000008ff397819 */ /* 0x000fe20000011639 */
[-C--:B--2---:R-:W-:Y:S05]  /*da10*/  HMMA.16816.F32 R84, R40, R132.reuse, R84 ;  /* 0x000000842854723c */ /* 0x084fea0000001854 */
[----:B------:R-:W-:Y:S01]  /*da20*/  IMAD.WIDE.U32 R142, R142, -0x2daee0ad, RZ ;  /* 0xd2511f538e8e7825 */ /* 0x000fe200078e00ff */
[C---:B------:R-:W-:Y:S05]  /*da30*/  HMMA.16816.F32 R88, R36.reuse, R132, R88 ;  /* 0x000000842458723c */ /* 0x040fea0000001858 */
[----:B------:R-:W-:Y:S01]  /*da40*/  LOP3.LUT R64, R142, 0xffff, RZ, 0xc0, !PT ;  /* 0x0000ffff8e407812 */ /* 0x000fe200078ec0ff */
[-C--:B------:R-:W-:Y:S05]  /*da50*/  HMMA.16816.F32 R92, R36, R134.reuse, R92 ;  /* 0x00000086245c723c */ /* 0x080fea000000185c */
[----:B------:R-:W-:Y:S01]  /*da60*/  SHF.R.U32.HI R133, RZ, 0x18, R66 ;  /* 0x00000018ff857819 */ /* 0x000fe20000011642 */
[C---:B------:R-:W-:Y:S05]  /*da70*/  HMMA.16816.F32 R96, R40.reuse, R134, R96 ;  /* 0x000000862860723c */ /* 0x040fea0000001860 */
[----:B------:R-:W-:Y:S01]  /*da80*/  SHF.R.U32.HI R64, RZ, 0x8, R64 ;  /* 0x00000008ff407819 */ /* 0x000fe20000011640 */
[-C--:B-1----:R-:W-:Y:S05]  /*da90*/  HMMA.16816.F32 R100, R40, R48.reuse, R100 ;  /* 0x000000302864723c */ /* 0x082fea0000001864 */
[----:B------:R-:W-:Y:S01]  /*daa0*/  LOP3.LUT R134, R66, 0xff, RZ, 0xc0, !PT ;  /* 0x000000ff42867812 */ /* 0x000fe200078ec0ff */
[C---:B------:R-:W-:Y:S05]  /*dab0*/  HMMA.16816.F32 R104, R36.reuse, R48, R104 ;  /* 0x000000302468723c */ /* 0x040fea0000001868 */
[----:B------:R-:W-:Y:S01]  /*dac0*/  LOP3.LUT R54, R142, 0xff, RZ, 0xc0, !PT ;  /* 0x000000ff8e367812 */ /* 0x000fe200078ec0ff */
[-C--:B------:R-:W-:Y:S05]  /*dad0*/  HMMA.16816.F32 R32, R36, R50.reuse, R32 ;  /* 0x000000322420723c */ /* 0x080fea0000001820 */
[----:B------:R-:W-:Y:S01]  /*dae0*/  PRMT R54, R54, 0x5410, R64 ;  /* 0x0000541036367816 */ /* 0x000fe20000000040 */
[C---:B------:R-:W-:Y:S01]  /*daf0*/  HMMA.16816.F32 R108, R40.reuse, R50, R108 ;  /* 0x00000032286c723c */ /* 0x040fe2000000186c */
[----:B------:R-:W1:Y:S04]  /*db00*/  LDSM.16.MT88.4 R48, [R216+0xb800] ;  /* 0x00b80000d830783b */ /* 0x000e680000004200 */
[----:B------:R-:W-:Y:S01]  /*db10*/  PRMT R133, R56, 0x5410, R133 ;  /* 0x0000541038857816 */ /* 0x000fe20000000085 */
[-C--:B---3--:R-:W-:Y:S03]  /*db20*/  HMMA.16816.F32 R20, R40, R44.reuse, R20 ;  /* 0x0000002c2814723c */ /* 0x088fe60000001814 */
[----:B------:R-:W-:Y:S02]  /*db30*/  LDSM.16.MT88.4 R64, [R216+0xac00] ;  /* 0x00ac0000d840783b */ /* 0x000fe40000004200 */
[----:B------:R-:W-:Y:S01]  /*db40*/  LOP3.LUT R56, R140, 0xff, RZ, 0xc0, !PT ;  /* 0x000000ff8c387812 */ /* 0x000fe200078ec0ff */
[C---:B------:R-:W-:Y:S05]  /*db50*/  HMMA.16816.F32 R112, R36.reuse, R44, R112 ;  /* 0x0000002c2470723c */ /* 0x040fea0000001870 */
[----:B------:R-:W-:Y:S01]  /*db60*/  PRMT R60, R56, 0x5410, R57 ;  /* 0x00005410383c7816 */ /* 0x000fe20000000039 */
[-C--:B------:R-:W-:Y:S05]  /*db70*/  HMMA.16816.F32 R24, R36, R46.reuse, R24 ;  /* 0x0000002e2418723c */ /* 0x080fea0000001818 */
[----:B------:R-:W-:Y:S01]  /*db80*/  F2FP.F16.F32.PACK_AB R44, R252, R251 ;  /* 0x000000fbfc2c723e */ /* 0x000fe200000000ff */
[C---:B------:R-:W-:Y:S05]  /*db90*/  HMMA.16816.F32 R116, R40.reuse, R46, R116 ;  /* 0x0000002e2874723c */ /* 0x040fea0000001874 */
[----:B------:R-:W-:Y:S01]  /*dba0*/  SHF.R.U32.HI R52, RZ, 0x10, R142 ;  /* 0x00000010ff347819 */ /* 0x000fe2000001168e */
[----:B------:R-:W-:Y:S01]  /*dbb0*/  IMAD.MOV.U32 R2, RZ, RZ, R165 ;  /* 0x000000ffff027224 */ /* 0x000fe200078e00a5 */
[----:B------:R-:W-:Y:S01]  /*dbc0*/  LOP3.LUT R152, R143, UR5, R152, 0x96, !PT ;  /* 0x000000058f987c12 */ /* 0x000fe2000f8e9698 */
[----:B------:R-:W-:Y:S03]  /*dbd0*/  FADD.FTZ R200, R215, R200 ;  /* 0x000000c8d7c87221 */ /* 0x000fe60000010000 */
[----:B------:R-:W-:Y:S01]  /*dbe0*/  SHF.R.U32.HI R53, RZ, 0x8, R53 ;  /* 0x00000008ff357819 */ /* 0x000fe20000011635 */
[----:B------:R-:W-:Y:S01]  /*dbf0*/  FADD.FTZ R189, R172, R189 ;  /* 0x000000bdacbd7221 */ /* 0x000fe20000010000 */
[----:B------:R-:W-:Y:S01]  /*dc00*/  LOP3.LUT R58, R152, 0xffff, RZ, 0xc0, !PT ;  /* 0x0000ffff983a7812 */ /* 0x000fe200078ec0ff */
[----:B------:R-:W-:Y:S01]  /*dc10*/  FADD.FTZ R194, R175, R194 ;  /* 0x000000c2afc27221 */ /* 0x000fe20000010000 */
[----:B------:R-:W-:Y:S01]  /*dc20*/  F2FP.F16.F32.PACK_AB R47, R156, R154 ;  /* 0x0000009a9c2f723e */ /* 0x000fe200000000ff */
[----:B------:R-:W-:Y:S01]  /*dc30*/  FADD.FTZ R198, R247, R198 ;  /* 0x000000c6f7c67221 */ /* 0x000fe20000010000 */
[-C--:B-1----:R-:W-:Y:S03]  /*dc40*/  HMMA.16816.F32 R28, R40, R48.reuse, R28 ;  /* 0x00000030281c723c */ /* 0x082fe6000000181c */
[----:B------:R-:W-:Y:S01]  /*dc50*/  LOP3.LUT R52, R52, 0xff, RZ, 0xc0, !PT ;  /* 0x000000ff34347812 */ /* 0x000fe200078ec0ff */
[----:B------:R-:W-:Y:S01]  /*dc60*/  FADD.FTZ R200, R249, R200 ;  /* 0x000000c8f9c87221 */ /* 0x000fe20000010000 */
[----:B------:R-:W-:Y:S01]  /*dc70*/  SHF.R.U32.HI R55, RZ, 0x18, R142 ;  /* 0x00000018ff377819 */ /* 0x000fe2000001168e */
[C---:B------:R-:W-:Y:S05]  /*dc80*/  HMMA.16816.F32 R120, R36.reuse, R48, R120 ;  /* 0x000000302478723c */ /* 0x040fea0000001878 */
[----:B------:R-:W-:Y:S01]  /*dc90*/  PRMT R134, R134, 0x5410, R53 ;  /* 0x0000541086867816 */ /* 0x000fe20000000035 */
[-C--:B------:R-:W-:Y:S05]  /*dca0*/  HMMA.16816.F32 R124, R36, R50.reuse, R124 ;  /* 0x00000032247c723c */ /* 0x080fea000000187c */
[----:B------:R-:W-:Y:S01]  /*dcb0*/  SHF.R.U32.HI R53, RZ, 0x10, R152 ;  /* 0x00000010ff357819 */ /* 0x000fe20000011698 */
[----:B------:R-:W-:Y:S05]  /*dcc0*/  HMMA.16816.F32 R128, R40, R50, R128 ;  /* 0x000000322880723c */ /* 0x000fea0000001880 */
[----:B------:R-:W-:Y:S01]  /*dcd0*/  PRMT R55, R52, 0x5410, R55 ;  /* 0x0000541034377816 */ /* 0x000fe20000000037 */
[----:B------:R-:W-:Y:S01]  /*dce0*/  IMAD.MOV.U32 R39, RZ, RZ, R157 ;  /* 0x000000ffff277224 */ /* 0x000fe200078e009d */
[----:B------:R-:W-:Y:S01]  /*dcf0*/  SHF.R.U32.HI R58, RZ, 0x8, R58 ;  /* 0x00000008ff3a7819 */ /* 0x000fe2000001163a */
[----:B------:R-:W-:Y:S03]  /*dd00*/  IMAD.MOV.U32 R50, RZ, RZ, R161 ;  /* 0x000000ffff327224 */ /* 0x000fe600078e00a1 */
[----:B------:R-:W-:Y:S01]  /*dd10*/  LOP3.LUT R52, R152, 0xff, RZ, 0xc0, !PT ;  /* 0x000000ff98347812 */ /* 0x000fe200078ec0ff */
[----:B------:R-:W-:Y:S01]  /*dd20*/  IMAD.MOV.U32 R43, RZ, RZ, R163 ;  /* 0x000000ffff2b7224 */ /* 0x000fe200078e00a3 */
[----:B------:R-:W-:Y:S01]  /*dd30*/  SHF.R.U32.HI R152, RZ, 0x18, R152 ;  /* 0x00000018ff987819 */ /* 0x000fe20000011698 */
[----:B------:R-:W-:Y:S01]  /*dd40*/  IMAD.MOV.U32 R42, RZ, RZ, R162 ;  /* 0x000000ffff2a7224 */ /* 0x000fe200078e00a2 */
[----:B------:R-:W-:Y:S01]  /*dd50*/  LOP3.LUT R53, R53, 0xff, RZ, 0xc0, !PT ;  /* 0x000000ff35357812 */ /* 0x000fe200078ec0ff */
[----:B------:R-:W-:Y:S01]  /*dd60*/  IMAD.MOV.U32 R36, RZ, RZ, R158 ;  /* 0x000000ffff247224 */ /* 0x000fe200078e009e */
[----:B------:R-:W-:Y:S01]  /*dd70*/  SHF.R.U32.HI R135, RZ, 0x10, R140 ;  /* 0x00000010ff877819 */ /* 0x000fe2000001168c */
[----:B------:R-:W-:Y:S01]  /*dd80*/  IMAD.MOV.U32 R51, RZ, RZ, R159 ;  /* 0x000000ffff337224 */ /* 0x000fe200078e009f */
[----:B------:R-:W-:Y:S01]  /*dd90*/  PRMT R52, R52, 0x5410, R58 ;  /* 0x0000541034347816 */ /* 0x000fe2000000003a */
[----:B------:R-:W-:Y:S01]  /*dda0*/  IMAD.MOV.U32 R38, RZ, RZ, R155 ;  /* 0x000000ffff267224 */ /* 0x000fe200078e009b */
[--C-:B------:R-:W-:Y:S01]  /*ddb0*/  HSET2.LE.AND R54, R54, R230.reuse, PT ;  /* 0x000000e636367233 */ /* 0x100fe20003803000 */
[----:B------:R-:W1:Y:S01]  /*ddc0*/  LDSM.16.MT88.4 R56, [R216+0x9c00] ;  /* 0x009c0000d838783b */ /* 0x000e620000004200 */
[----:B------:R-:W-:Y:S01]  /*ddd0*/  PRMT R53, R53, 0x5410, R152 ;  /* 0x0000541035357816 */ /* 0x000fe20000000098 */
[----:B------:R-:W-:Y:S01]  /*dde0*/  IMAD.MOV.U32 R37, RZ, RZ, R154 ;  /* 0x000000ffff257224 */ /* 0x000fe200078e009a */
[----:B------:R-:W-:Y:S01]  /*ddf0*/  SHF.R.U32.HI R140, RZ, 0x18, R140 ;  /* 0x00000018ff8c7819 */ /* 0x000fe2000001168c */
[----:B------:R-:W-:Y:S01]  /*de00*/  FADD.FTZ R189, R173, R189 ;  /* 0x000000bdadbd7221 */ /* 0x000fe20000010000 */
[----:B------:R-:W-:Y:S01]  /*de10*/  LOP3.LUT R135, R135, 0xff, RZ, 0xc0, !PT ;  /* 0x000000ff87877812 */ /* 0x000fe200078ec0ff */
[----:B------:R-:W-:Y:S01]  /*de20*/  FADD.FTZ R194, R174, R194 ;  /* 0x000000c2aec27221 */ /* 0x000fe20000010000 */
[--C-:B------:R-:W-:Y:S01]  /*de30*/  HSET2.LE.AND R55, R55, R230.reuse, PT ;  /* 0x000000e637377233 */ /* 0x100fe20003803000 */
        /* <DEDUP_REMOVED lines=8> */
[----:B------:R-:W-:Y:S01]  /*dec0*/  FADD.FTZ R198, R50, R198 ;  /* 0x000000c632c67221 */ /* 0x000fe20000010000 */
[C---:B------:R-:W-:Y:S01]  /*ded0*/  F2FP.F16.F32.PACK_AB R46, R204.reuse, R162 ;  /* 0x000000a2cc2e723e */ /* 0x040fe200000000ff */
[----:B------:R-:W2:Y:S01]  /*dee0*/  LDSM.16.MT88.4 R60, [R217+0xac00] ;  /* 0x00ac0000d93c783b */ /* 0x000ea20000004200 */
[----:B------:R-:W-:Y:S01]  /*def0*/  F2FP.F16.F32.PACK_AB R45, R203, R163 ;  /* 0x000000a3cb2d723e */ /* 0x000fe200000000ff */
[----:B------:R-:W-:Y:S01]  /*df00*/  FADD.FTZ R200, R51, R200 ;  /* 0x000000c833c87221 */ /* 0x000fe20000010000 */
[----:B------:R-:W-:Y:S01]  /*df10*/  PRMT R135, R135, 0x5410, R140 ;  /* 0x0000541087877816 */ /* 0x000fe2000000008c */
[----:B------:R-:W-:Y:S01]  /*df20*/  FADD.FTZ R189, R204, R189 ;  /* 0x000000bdccbd7221 */ /* 0x000fe20000010000 */
[----:B------:R-:W-:Y:S01]  /*df30*/  F2FP.F16.F32.PACK_AB R132, R160, R161 ;  /* 0x000000a1a084723e */ /* 0x000fe200000000ff */
[----:B------:R-:W-:Y:S01]  /*df40*/  FADD.FTZ R194, R203, R194 ;  /* 0x000000c2cbc27221 */ /* 0x000fe20000010000 */
[----:B------:R-:W-:Y:S01]  /*df50*/  LOP3.LUT R55, R55, R47, RZ, 0xc0, !PT ;  /* 0x0000002f37377212 */ /* 0x000fe200078ec0ff */
[----:B------:R-:W-:Y:S01]  /*df60*/  FADD.FTZ R200, R36, R200 ;  /* 0x000000c824c87221 */ /* 0x000fe20000010000 */
[--C-:B------:R-:W-:Y:S01]  /*df70*/  HSET2.LE.AND R47, R133, R230.reuse, PT ;  /* 0x000000e6852f7233 */ /* 0x100fe20003803000 */
[----:B------:R-:W-:Y:S01]  /*df80*/  FADD.FTZ R189, R251, R189 ;  /* 0x000000bdfbbd7221 */ /* 0x000fe20000010000 */
[----:B------:R-:W-:Y:S01]  /*df90*/  LOP3.LUT R52, R52, R46, RZ, 0xc0, !PT ;  /* 0x0000002e34347212 */ /* 0x000fe200078ec0ff */
[----:B------:R-:W-:Y:S01]  /*dfa0*/  FADD.FTZ R194, R37, R194 ;  /* 0x000000c225c27221 */ /* 0x000fe20000010000 */
[----:B------:R-:W-:Y:S01]  /*dfb0*/  LOP3.LUT R53, R53, R45, RZ, 0xc0, !PT ;  /* 0x0000002d35357212 */ /* 0x000fe200078ec0ff */
[----:B------:R-:W-:Y:S01]  /*dfc0*/  FADD.FTZ R200, R39, R200 ;  /* 0x000000c827c87221 */ /* 0x000fe20000010000 */
[C---:B------:R-:W-:Y:S01]  /*dfd0*/  F2FP.F16.F32.PACK_AB R48, R201.reuse, R157 ;  /* 0x0000009dc930723e */ /* 0x040fe200000000ff */
[----:B------:R-:W-:Y:S01]  /*dfe0*/  FADD.FTZ R237, R252, R189 ;  /* 0x000000bdfced7221 */ /* 0x000fe20000010000 */
[----:B------:R-:W-:Y:S01]  /*dff0*/  LOP3.LUT R44, R44, R132, RZ, 0xc0, !PT ;  /* 0x000000842c2c7212 */ /* 0x000fe200078ec0ff */
[----:B------:R-:W-:Y:S01]  /*e000*/  FADD.FTZ R234, R201, R200 ;  /* 0x000000c8c9ea7221 */ /* 0x000fe20000010000 */
[--C-:B------:R-:W-:Y:S01]  /*e010*/  HSET2.LE.AND R46, R134, R230.reuse, PT ;  /* 0x000000e6862e7233 */ /* 0x100fe20003803000 */
[----:B------:R-:W-:Y:S01]  /*e020*/  IMAD.MOV.U32 R3, RZ, RZ, R168 ;  /* 0x000000ffff037224 */ /* 0x000fe200078e00a8 */
[----:B------:R-:W-:Y:S01]  /*e030*/  HSET2.LE.AND R45, R135, R230, PT ;  /* 0x000000e6872d7233 */ /* 0x000fe20003803000 */
[----:B------:R-:W-:Y:S01]  /*e040*/  IMAD.MOV.U32 R0, RZ, RZ, R166 ;  /* 0x000000ffff007224 */ /* 0x000fe200078e00a6 */
[----:B------:R-:W-:Y:S02]  /*e050*/  F2FP.F16.F32.PACK_AB R132, R158, R159 ;  /* 0x0000009f9e84723e */ /* 0x000fe400000000ff */
[----:B------:R-:W-:Y:S02]  /*e060*/  F2FP.F16.F32.PACK_AB R49, R202, R155 ;  /* 0x0000009bca31723e */ /* 0x000fe400000000ff */
[----:B------:R-:W-:Y:S01]  /*e070*/  LOP3.LUT R47, R47, R48, RZ, 0xc0, !PT ;  /* 0x000000302f2f7212 */ /* 0x000fe200078ec0ff */
[----:B------:R-:W-:Y:S01]  /*e080*/  IMAD.MOV.U32 R48, RZ, RZ, R160 ;  /* 0x000000ffff307224 */ /* 0x000fe200078e00a0 */
[----:B------:R-:W-:Y:S01]  /*e090*/  LOP3.LUT R45, R45, R132, RZ, 0xc0, !PT ;  /* 0x000000842d2d7212 */ /* 0x000fe200078ec0ff */
[-C--:B------:R-:W-:Y:S01]  /*e0a0*/  HMMA.16816.F32 R160, R52, R148.reuse, R4 ;  /* 0x0000009434a0723c */ /* 0x080fe20000001804 */
[----:B------:R-:W3:Y:S04]  /*e0b0*/  LDSM.16.MT88.4 R4, [R217+0xbc00] ;  /* 0x00bc0000d904783b */ /* 0x000ee80000004200 */
[----:B------:R-:W-:Y:S01]  /*e0c0*/  LOP3.LUT R46, R46, R49, RZ, 0xc0, !PT ;  /* 0x000000312e2e7212 */ /* 0x000fe200078ec0ff */
[----:B------:R-:W-:Y:S02]  /*e0d0*/  IMAD.MOV.U32 R49, RZ, RZ, R156 ;  /* 0x000000ffff317224 */ /* 0x000fe400078e009c */
[----:B------:R-:W-:Y:S04]  /*e0e0*/  FADD.FTZ R198, R48, R198 ;  /* 0x000000c630c67221 */ /* 0x000fe80000010000 */
[----:B------:R-:W-:Y:S01]  /*e0f0*/  FADD.FTZ R198, R38, R198 ;  /* 0x000000c626c67221 */ /* 0x000fe20000010000 */
[C---:B------:R-:W-:Y:S01]  /*e100*/  HMMA.16816.F32 R156, R44.reuse, R148, R8 ;  /* 0x000000942c9c723c */ /* 0x040fe20000001808 */
[----:B------:R-:W4:Y:S03]  /*e110*/  LDSM.16.MT88.4 R8, [R216+0xbc00] ;  /* 0x00bc0000d808783b */ /* 0x000f260000004200 */
[----:B------:R-:W-:Y:S01]  /*e120*/  FADD.FTZ R236, R49, R194 ;  /* 0x000000c231ec7221 */ /* 0x000fe20000010000 */
[----:B------:R-:W-:Y:S01]  /*e130*/  FADD.FTZ R235, R202, R198 ;  /* 0x000000c6caeb7221 */ /* 0x000fe20000010000 */
[-C--:B------:R-:W-:Y:S06]  /*e140*/  HMMA.16816.F32 R152, R44, R150.reuse, R12 ;  /* 0x000000962c98723c */ /* 0x080fec000000180c */
[C---:B------:R-:W-:Y:S06]  /*e150*/  HMMA.16816.F32 R148, R52.reuse, R150, R16 ;  /* 0x000000963494723c */ /* 0x040fec0000001810 */
[-C--:B-1----:R-:W-:Y:S06]  /*e160*/  HMMA.16816.F32 R68, R52, R56.reuse, R68 ;  /* 0x000000383444723c */ /* 0x082fec0000001844 */
        /* <DEDUP_REMOVED lines=15> */
[-C--:B----4-:R-:W-:Y:S06]  /*e260*/  HMMA.16816.F32 R132, R52, R8.reuse, R28 ;  /* 0x000000083484723c */ /* 0x090fec000000181c */
[C---:B------:R-:W-:Y:S06]  /*e270*/  HMMA.16816.F32 R120, R44.reuse, R8, R120 ;  /* 0x000000082c78723c */ /* 0x040fec0000001878 */
[-C--:B------:R-:W-:Y:S06]  /*e280*/  HMMA.16816.F32 R124, R44, R10.reuse, R124 ;  /* 0x0000000a2c7c723c */ /* 0x080fec000000187c */
[----:B------:R-:W-:Y:S01]  /*e290*/  HMMA.16816.F32 R128, R52, R10, R128 ;  /* 0x0000000a3480723c */ /* 0x000fe20000001880 */
[----:B------:R-:W-:Y:S11]  /*e2a0*/  @!UPT UIADD3 URZ, URZ, URZ, URZ ;  /* 0x0000003f3f3ff290 */ /* 0x000ff6000fffe03f */
[----:B------:R-:W-:Y:S01]  /*e2b0*/  @!UPT UIADD3 URZ, URZ, URZ, URZ ;  /* 0x0000003f3f3ff290 */ /* 0x000fe2000fffe03f */
[----:B------:R-:W-:Y:S11]  /*e2c0*/  @P0 BRA `(.L_x_368) ;  /* 0xffffffc0004c0947 */ /* 0x000ff6000383ffff */
.L_x_367:
[----:B------:R-:W1:Y:S01]  /*e2d0*/  SHFL.BFLY PT, R2, R237, 0x2, 0x1f ;  /* 0x0c401f00ed027f89 */ /* 0x000e6200000e0000 */
[----:B------:R-:W-:Y:S01]  /*e2e0*/  MOV R12, 0x3f800000 ;  /* 0x3f800000000c7802 */ /* 0x000fe20000000f00 */
[----:B------:R-:W-:Y:S01]  /*e2f0*/  ULDC UR4, c[0x0][0x38c] ;  /* 0x0000e30000047ab9 */ /* 0x000fe20000000800 */
[----:B------:R-:W-:Y:S01]  /*e300*/  MOV R13, 0x3f800000 ;  /* 0x3f800000000d7802 */ /* 0x000fe20000000f00 */
[----:B------:R-:W2:Y:S01]  /*e310*/  SHFL.BFLY PT, R0, R236, 0x2, 0x1f ;  /* 0x0c401f00ec007f89 */ /* 0x000ea200000e0000 */
[----:B------:R-:W-:Y:S01]  /*e320*/  UMOV UR5, 0x400 ;  /* 0x0000040000057882 */ /* 0x000fe20000000000 */
[----:B------:R-:W-:Y:S01]  /*e330*/  S2UR UR11, SR_CTAID.Y ;  /* 0x00000000000b79c3 */ /* 0x000fe20000002600 */
[----:B------:R-:W-:Y:S01]  /*e340*/  UMOV UR14, URZ ;  /* 0x0000003f000e7c82 */ /* 0x000fe20008000000 */
[----:B------:R-:W3:Y:S01]  /*e350*/  SHFL.BFLY PT, R10, R235, 0x2, 0x1f ;  /* 0x0c401f00eb0a7f89 */ /* 0x000ee200000e0000 */
[----:B------:R-:W-:Y:S01]  /*e360*/  UMOV UR15, URZ ;  /* 0x0000003f000f7c82 */ /* 0x000fe20008000000 */
[----:B------:R-:W-:Y:S01]  /*e370*/  BSSY B0, `(.L_x_371) ;  /* 0x000016d000007945 */ /* 0x000fe20003800000 */
[----:B------:R-:W-:Y:S01]  /*e380*/  MOV R18, 0x7f800000 ;  /* 0x7f80000000127802 */ /* 0x000fe20000000f00 */
[----:B------:R-:W4:Y:S01]  /*e390*/  SHFL.BFLY PT, R4, R234, 0x2, 0x1f ;  /* 0x0c401f00ea047f89 */ /* 0x000f2200000e0000 */
[----:B------:R-:W-:Y:S01]  /*e3a0*/  MOV R16, 0x7f800000 ;  /* 0x7f80000000107802 */ /* 0x000fe20000000f00 */
[----:B------:R-:W-:Y:S01]  /*e3b0*/  S2UR UR10, SR_CTAID.X ;  /* 0x00000000000a79c3 */ /* 0x000fe20000002500 */
[----:B------:R-:W-:Y:S01]  /*e3c0*/  MOV R17, 0x7f800000 ;  /* 0x7f80000000117802 */ /* 0x000fe20000000f00 */
[----:B-1----:R-:W-:-:S02]  /*e3d0*/  FADD.FTZ R237, R2, R237 ;  /* 0x000000ed02ed7221 */ /* 0x002fc40000010000 */
[----:B------:R-:W1:Y:S01]  /*e3e0*/  S2R R2, SR_TID.X ;  /* 0x0000000000027919 */ /* 0x000e620000002100 */
[----:B--2---:R-:W-:Y:S02]  /*e3f0*/  FADD.FTZ R236, R0, R236 ;  /* 0x000000ec00ec7221 */ /* 0x004fe40000010000 */
[----:B------:R-:W2:Y:S01]  /*e400*/  S2R R0, SR_TID.X ;  /* 0x0000000000007919 */ /* 0x000ea20000002100 */
[----:B---3--:R-:W-:Y:S01]  /*e410*/  FADD.FTZ R10, R10, R235 ;  /* 0x000000eb0a0a7221 */ /* 0x008fe20000010000 */
[----:B------:R-:W3:Y:S01]  /*e420*/  SHFL.BFLY PT, R3, R237, 0x1, 0x1f ;  /* 0x0c201f00ed037f89 */ /* 0x000ee200000e0000 */
[----:B----4-:R-:W-:-:S03]  /*e430*/  FADD.FTZ R234, R4, R234 ;  /* 0x000000ea04ea7221 */ /* 0x010fc60000010000 */
[----:B------:R-:W4:Y:S04]  /*e440*/  SHFL.BFLY PT, R11, R236, 0x1, 0x1f ;  /* 0x0c201f00ec0b7f89 */ /* 0x000f2800000e0000 */
[----:B------:R-:W5:Y:S04]  /*e450*/  SHFL.BFLY PT, R4, R10, 0x1, 0x1f ;  /* 0x0c201f000a047f89 */ /* 0x000f6800000e0000 */
[----:B------:R-:W5:Y:S01]  /*e460*/  SHFL.BFLY PT, R14, R234, 0x1, 0x1f ;  /* 0x0c201f00ea0e7f89 */ /* 0x000f6200000e0000 */
[----:B-1----:R-:W-:Y:S01]  /*e470*/  SHF.R.S32.HI R9, RZ, 0x1f, R2 ;  /* 0x0000001fff097819 */ /* 0x002fe20000011402 */
[----:B---3--:R-:W-:Y:S01]  /*e480*/  FADD.FTZ R3, R237, R3 ;  /* 0x00000003ed037221 */ /* 0x008fe20000010000 */
[----:B--2---:R-:W-:Y:S01]  /*e490*/  SHF.R.S32.HI R5, RZ, 0x1f, R0 ;  /* 0x0000001fff057819 */ /* 0x004fe20000011400 */
[----:B----4-:R-:W-:Y:S01]  /*e4a0*/  FADD.FTZ R11, R236, R11 ;  /* 0x0000000bec0b7221 */ /* 0x010fe20000010000 */
[CC--:B------:R-:W-:Y:S01]  /*e4b0*/  LEA.HI R8, R9.reuse, R2.reuse, RZ, 0x5 ;  /* 0x0000000209087211 */ /* 0x0c0fe200078f28ff */
[----:B-----5:R-:W-:Y:S01]  /*e4c0*/  FADD.FTZ R10, R10, R4 ;  /* 0x000000040a0a7221 */ /* 0x020fe20000010000 */
[----:B------:R-:W-:-:S02]  /*e4d0*/  LEA.HI R9, R9, R2, RZ, 0x2 ;  /* 0x0000000209097211 */ /* 0x000fc400078f10ff */
[----:B------:R-:W-:Y:S01]  /*e4e0*/  LEA.HI R5, R5, R0, RZ, 0x2 ;  /* 0x0000000005057211 */ /* 0x000fe200078f10ff */
[----:B------:R-:W-:Y:S01]  /*e4f0*/  FADD.FTZ R14, R234, R14 ;  /* 0x0000000eea0e7221 */ /* 0x000fe20000010000 */
[----:B------:R-:W-:Y:S02]  /*e500*/  FSETP.NE.FTZ.AND P5, PT, R3, RZ, PT ;  /* 0x000000ff0300720b */ /* 0x000fe40003fb5000 */
[----:B------:R-:W-:Y:S02]  /*e510*/  FSETP.NE.FTZ.AND P4, PT, R11, RZ, PT ;  /* 0x000000ff0b00720b */ /* 0x000fe40003f95000 */
[----:B------:R-:W-:Y:S02]  /*e520*/  FSETP.NE.FTZ.AND P3, PT, R10, RZ, PT ;  /* 0x000000ff0a00720b */ /* 0x000fe40003f75000 */
[----:B------:R-:W-:Y:S02]  /*e530*/  FSETP.NE.FTZ.AND P2, PT, R14, RZ, PT ;  /* 0x000000ff0e00720b */ /* 0x000fe40003f55000 */
[----:B------:R-:W-:-:S02]  /*e540*/  LOP3.LUT R6, R8, 0xffffffe0, RZ, 0xc0, !PT ;  /* 0xffffffe008067812 */ /* 0x000fc400078ec0ff */
[----:B------:R-:W-:Y:S02]  /*e550*/  LOP3.LUT R7, R9, 0xfffffffc, RZ, 0xc0, !PT ;  /* 0xfffffffc09077812 */ /* 0x000fe400078ec0ff */
[----:B------:R-:W-:Y:S01]  /*e560*/  LOP3.LUT R4, R5, 0xfffffffc, RZ, 0xc0, !PT ;  /* 0xfffffffc05047812 */ /* 0x000fe200078ec0ff */
[----:B------:R-:W1:Y:S01]  /*e570*/  @P5 MUFU.RCP R12, R3 ;  /* 0x00000003000c5308 */ /* 0x000e620000001000 */
[-C--:B------:R-:W-:Y:S02]  /*e580*/  IADD3 R6, -R6, R2.reuse, RZ ;  /* 0x0000000206067210 */ /* 0x080fe40007ffe1ff */
[----:B------:R-:W-:Y:S02]  /*e590*/  IADD3 R7, -R7, R2, RZ ;  /* 0x0000000207077210 */ /* 0x000fe40007ffe1ff */
[----:B------:R-:W-:Y:S02]  /*e5a0*/  IADD3 R4, -R4, R0, RZ ;  /* 0x0000000004047210 */ /* 0x000fe40007ffe1ff */
[----:B------:R-:W-:Y:S01]  /*e5b0*/  MOV R0, 0x3f800000 ;  /* 0x3f80000000007802 */ /* 0x000fe20000000f00 */
[----:B------:R-:W2:Y:S01]  /*e5c0*/  @P4 MUFU.RCP R13, R11 ;  /* 0x0000000b000d4308 */ /* 0x000ea20000001000 */
[----:B------:R-:W-:-:S02]  /*e5d0*/  MOV R2, 0x3f800000 ;  /* 0x3f80000000027802 */ /* 0x000fc40000000f00 */
[----:B------:R-:W-:Y:S02]  /*e5e0*/  SHF.R.S32.HI R9, RZ, 0x2, R9 ;  /* 0x00000002ff097819 */ /* 0x000fe40000011409 */
[----:B------:R-:W-:Y:S02]  /*e5f0*/  LOP3.LUT P6, RZ, R6, 0x3, RZ, 0xc0, !PT ;  /* 0x0000000306ff7812 */ /* 0x000fe400078cc0ff */
[----:B------:R-:W-:Y:S01]  /*e600*/  SHF.R.S32.HI R6, RZ, 0x1f, R9 ;  /* 0x0000001fff067819 */ /* 0x000fe20000011409 */
[----:B------:R-:W3:Y:S01]  /*e610*/  @P3 MUFU.RCP R0, R10 ;  /* 0x0000000a00003308 */ /* 0x000ee20000001000 */
[----:B-1----:R-:W-:Y:S01]  /*e620*/  FMUL.FTZ R12, R12, UR4 ;  /* 0x000000040c0c7c20 */ /* 0x002fe20008410000 */
[----:B------:R-:W-:Y:S02]  /*e630*/  SHF.R.S32.HI R8, RZ, 0x5, R8 ;  /* 0x00000005ff087819 */ /* 0x000fe40000011408 */
[----:B------:R-:W-:Y:S01]  /*e640*/  LEA.HI R6, R6, R9, RZ, 0x3 ;  /* 0x0000000906067211 */ /* 0x000fe200078f18ff */
[----:B------:R-:W-:Y:S01]  /*e650*/  FMUL.FTZ R160, R12, R160 ;  /* 0x000000a00ca07220 */ /* 0x000fe20000410000 */
[----:B------:R-:W-:Y:S01]  /*e660*/  LEA R7, R8, R7, 0x8 ;  /* 0x0000000708077211 */ /* 0x000fe200078e40ff */
[----:B------:R-:W-:Y:S01]  /*e670*/  FMUL.FTZ R161, R12, R161 ;  /* 0x000000a10ca17220 */ /* 0x000fe20000410000 */
[----:B------:R-:W1:Y:S01]  /*e680*/  @P2 MUFU.RCP R2, R14 ;  /* 0x0000000e00022308 */ /* 0x000e620000001000 */
[----:B------:R-:W-:Y:S01]  /*e690*/  LOP3.LUT R6, R6, 0xfffffff8, RZ, 0xc0, !PT ;  /* 0xfffffff806067812 */ /* 0x000fe200078ec0ff */
[----:B--2---:R-:W-:Y:S01]  /*e6a0*/  FMUL.FTZ R13, R13, UR4 ;  /* 0x000000040d0d7c20 */ /* 0x004fe20008410000 */
[C---:B------:R-:W-:Y:S01]  /*e6b0*/  FMUL.FTZ R148, R12.reuse, R148 ;  /* 0x000000940c947220 */ /* 0x040fe20000410000 */
[----:B------:R-:W-:Y:S01]  /*e6c0*/  FMUL.FTZ R149, R12, R149 ;  /* 0x000000950c957220 */ /* 0x000fe20000410000 */
[----:B------:R-:W-:Y:S01]  /*e6d0*/  IADD3 R6, R9, -R6, RZ ;  /* 0x8000000609067210 */ /* 0x000fe20007ffe0ff */
[C---:B------:R-:W-:Y:S01]  /*e6e0*/  FMUL.FTZ R162, R13.reuse, R162 ;  /* 0x000000a20da27220 */ /* 0x040fe20000410000 */
[C---:B------:R-:W-:Y:S01]  /*e6f0*/  FMUL.FTZ R163, R13.reuse, R163 ;  /* 0x000000a30da37220 */ /* 0x040fe20000410000 */
[C---:B------:R-:W-:Y:S01]  /*e700*/  FMUL.FTZ R150, R13.reuse, R150 ;  /* 0x000000960d967220 */ /* 0x040fe20000410000 */
[----:B---3--:R-:W-:Y:S01]  /*e710*/  FMUL.FTZ R0, R0, UR4 ;  /* 0x0000000400007c20 */ /* 0x008fe20008410000 */
[----:B------:R-:W-:Y:S01]  /*e720*/  LEA.HI R9, R6, R6, RZ, 0x1 ;  /* 0x0000000606097211 */ /* 0x000fe200078f08ff */
[----:B------:R-:W-:Y:S01]  /*e730*/  FMUL.FTZ R151, R13, R151 ;  /* 0x000000970d977220 */ /* 0x000fe20000410000 */
[----:B------:R-:W-:Y:S01]  /*e740*/  FMUL.FTZ R68, R12, R68 ;  /* 0x000000440c447220 */ /* 0x000fe20000410000 */
[C---:B------:R-:W-:Y:S01]  /*e750*/  FMUL.FTZ R156, R0.reuse, R156 ;  /* 0x0000009c009c7220 */ /* 0x040fe20000410000 */
[----:B------:R-:W-:Y:S01]  /*e760*/  LOP3.LUT R15, R9, 0x3fffffe, RZ, 0xc0, !PT ;  /* 0x03fffffe090f7812 */ /* 0x000fe200078ec0ff */
[----:B------:R-:W-:Y:S01]  /*e770*/  FMUL.FTZ R157, R0, R157 ;  /* 0x0000009d009d7220 */ /* 0x000fe20000410000 */
[----:B------:R-:W-:Y:S01]  /*e780*/  SHF.R.S32.HI R9, RZ, 0x1, R9 ;  /* 0x00000001ff097819 */ /* 0x000fe20000011409 */
[----:B-1----:R-:W-:Y:S01]  /*e790*/  FMUL.FTZ R2, R2, UR4 ;  /* 0x0000000402027c20 */ /* 0x002fe20008410000 */
[----:B------:R-:W1:Y:S01]  /*e7a0*/  S2UR UR4, SR_CgaCtaId ;  /* 0x00000000000479c3 */ /* 0x000e620000008800 */
[----:B------:R-:W-:Y:S01]  /*e7b0*/  IADD3 R15, R6, -R15, RZ ;  /* 0x8000000f060f7210 */ /* 0x000fe20007ffe0ff */
[----:B------:R-:W-:Y:S01]  /*e7c0*/  FMUL.FTZ R152, R0, R152 ;  /* 0x0000009800987220 */ /* 0x000fe20000410000 */
[----:B------:R-:W-:Y:S01]  /*e7d0*/  SHF.L.U32 R6, R9, 0x6, RZ ;  /* 0x0000000609067819 */ /* 0x000fe200000006ff */
[C---:B------:R-:W-:Y:S01]  /*e7e0*/  FMUL.FTZ R158, R2.reuse, R158 ;  /* 0x0000009e029e7220 */ /* 0x040fe20000410000 */
[----:B------:R-:W-:Y:S01]  /*e7f0*/  LEA R7, R15, R7, 0x4 ;  /* 0x000000070f077211 */ /* 0x000fe200078e20ff */
[----:B------:R-:W-:Y:S01]  /*e800*/  FMUL.FTZ R159, R2, R159 ;  /* 0x0000009f029f7220 */ /* 0x000fe20000410000 */
[----:B------:R-:W-:Y:S01]  /*e810*/  LOP3.LUT R6, R6, 0xc0, RZ, 0xc0, !PT ;  /* 0x000000c006067812 */ /* 0x000fe200078ec0ff */
[----:B------:R-:W-:Y:S01]  /*e820*/  FMUL.FTZ R153, R0, R153 ;  /* 0x0000009900997220 */ /* 0x000fe20000410000 */
[----:B------:R-:W-:Y:S01]  /*e830*/  LOP3.LUT R15, R9, 0x1, RZ, 0xc0, !PT ;  /* 0x00000001090f7812 */ /* 0x000fe200078ec0ff */
[----:B------:R-:W-:Y:S01]  /*e840*/  FMUL.FTZ R154, R2, R154 ;  /* 0x0000009a029a7220 */ /* 0x000fe20000410000 */
[----:B------:R-:W-:Y:S01]  /*e850*/  LEA.HI R6, R6, R6, RZ, 0x1d ;  /* 0x0000000606067211 */ /* 0x000fe200078fe8ff */
[----:B------:R-:W-:Y:S01]  /*e860*/  FMUL.FTZ R155, R2, R155 ;  /* 0x0000009b029b7220 */ /* 0x000fe20000410000 */
[----:B------:R-:W-:Y:S01]  /*e870*/  ISETP.NE.U32.AND P1, PT, R15, 0x1, PT ;  /* 0x000000010f00780c */ /* 0x000fe20003f25070 */
[C---:B------:R-:W-:Y:S01]  /*e880*/  FMUL.FTZ R69, R12.reuse, R69 ;  /* 0x000000450c457220 */ /* 0x040fe20000410000 */
[----:B------:R-:W-:Y:S01]  /*e890*/  LEA R6, R7, R6, 0x1 ;  /* 0x0000000607067211 */ /* 0x000fe200078e08ff */
[----:B------:R-:W-:Y:S01]  /*e8a0*/  FMUL.FTZ R70, R13, R70 ;  /* 0x000000460d467220 */ /* 0x000fe20000410000 */
[----:B------:R-:W-:Y:S01]  /*e8b0*/  LOP3.LUT P0, RZ, R9, 0x2, RZ, 0xc0, !PT ;  /* 0x0000000209ff7812 */ /* 0x000fe2000780c0ff */
[C---:B------:R-:W-:Y:S01]  /*e8c0*/  FMUL.FTZ R71, R13.reuse, R71 ;  /* 0x000000470d477220 */ /* 0x040fe20000410000 */
[----:B------:R-:W-:Y:S01]  /*e8d0*/  MOV R9, 0x20 ;  /* 0x0000002000097802 */ /* 0x000fe20000000f00 */
[C---:B------:R-:W-:Y:S01]  /*e8e0*/  FMUL.FTZ R80, R12.reuse, R80 ;  /* 0x000000500c507220 */ /* 0x040fe20000410000 */
[----:B------:R-:W-:Y:S01]  /*e8f0*/  FMUL.FTZ R81, R12, R81 ;  /* 0x000000510c517220 */ /* 0x000fe20000410000 */
[C---:B------:R-:W-:Y:S01]  /*e900*/  FMUL.FTZ R82, R13.reuse, R82 ;  /* 0x000000520d527220 */ /* 0x040fe20000410000 */
[----:B------:R-:W-:Y:S01]  /*e910*/  FMUL.FTZ R83, R13, R83 ;  /* 0x000000530d537220 */ /* 0x000fe20000410000 */
[----:B-1----:R-:W-:Y:S01]  /*e920*/  ULEA UR4, UR4, UR5, 0x18 ;  /* 0x0000000504047291 */ /* 0x002fe2000f8ec03f */
[----:B------:R-:W-:Y:S01]  /*e930*/  F2FP.F16.F32.PACK_AB R160, R161, R160 ;  /* 0x000000a0a1a0723e */ /* 0x000fe200000000ff */
[C---:B------:R-:W-:Y:S01]  /*e940*/  FMUL.FTZ R72, R0.reuse, R72 ;  /* 0x0000004800487220 */ /* 0x040fe20000410000 */
[----:B------:R-:W-:Y:S01]  /*e950*/  F2FP.F16.F32.PACK_AB R162, R163, R162 ;  /* 0x000000a2a3a2723e */ /* 0x000fe200000000ff */
[----:B------:R-:W-:Y:S01]  /*e960*/  FMUL.FTZ R73, R0, R73 ;  /* 0x0000004900497220 */ /* 0x000fe20000410000 */
[----:B------:R-:W-:Y:S01]  /*e970*/  SEL R9, R9, 0xffffffe0, !P0 ;  /* 0xffffffe009097807 */ /* 0x000fe20004000000 */
[----:B------:R-:W-:Y:S01]  /*e980*/  FMUL.FTZ R74, R2, R74 ;  /* 0x0000004a024a7220 */ /* 0x000fe20000410000 */
[----:B------:R-:W-:Y:S01]  /*e990*/  LEA R6, R6, UR4, 0x1 ;  /* 0x0000000406067c11 */ /* 0x000fe2000f8e08ff */
[----:B------:R-:W-:Y:S01]  /*e9a0*/  FMUL.FTZ R75, R2, R75 ;  /* 0x0000004b024b7220 */ /* 0x000fe20000410000 */
[----:B------:R-:W-:Y:S01]  /*e9b0*/  F2FP.F16.F32.PACK_AB R148, R149, R148 ;  /* 0x000000949594723e */ /* 0x000fe200000000ff */
[----:B------:R-:W-:Y:S01]  /*e9c0*/  FMUL.FTZ R76, R0, R76 ;  /* 0x0000004c004c7220 */ /* 0x000fe20000410000 */
[----:B------:R-:W-:Y:S01]  /*e9d0*/  IADD3 R7, R6, -0x10, RZ ;  /* 0xfffffff006077810 */ /* 0x000fe20007ffe0ff */
[----:B------:R-:W-:Y:S01]  /*e9e0*/  FMUL.FTZ R77, R0, R77 ;  /* 0x0000004d004d7220 */ /* 0x000fe20000410000 */
[----:B------:R-:W-:Y:S01]  /*e9f0*/  F2FP.F16.F32.PACK_AB R150, R151, R150 ;  /* 0x000000969796723e */ /* 0x000fe200000000ff */
[----:B------:R-:W-:Y:S01]  /*ea00*/  FMUL.FTZ R78, R2, R78 ;  /* 0x0000004e024e7220 */ /* 0x000fe20000410000 */
[----:B------:R-:W-:Y:S01]  /*ea10*/  @P1 IADD3 R7, R6, 0x10, RZ ;  /* 0x0000001006071810 */ /* 0x000fe20007ffe0ff */
[----:B------:R-:W-:Y:S01]  /*ea20*/  FMUL.FTZ R79, R2, R79 ;  /* 0x0000004f024f7220 */ /* 0x000fe20000410000 */
[----:B------:R-:W-:Y:S01]  /*ea30*/  F2FP.F16.F32.PACK_AB R156, R157, R156 ;  /* 0x0000009c9d9c723e */ /* 0x000fe200000000ff */
[C---:B------:R-:W-:Y:S01]  /*ea40*/  FMUL.FTZ R84, R12.reuse, R84 ;  /* 0x000000540c547220 */ /* 0x040fe20000410000 */
[----:B------:R-:W-:Y:S01]  /*ea50*/  F2FP.F16.F32.PACK_AB R158, R159, R158 ;  /* 0x0000009e9f9e723e */ /* 0x000fe200000000ff */
[C---:B------:R-:W-:Y:S01]  /*ea60*/  FMUL.FTZ R85, R12.reuse, R85 ;  /* 0x000000550c557220 */ /* 0x040fe20000410000 */
[C---:B------:R-:W-:Y:S01]  /*ea70*/  FMUL.FTZ R86, R13.reuse, R86 ;  /* 0x000000560d567220 */ /* 0x040fe20000410000 */
[----:B------:R-:W-:Y:S01]  /*ea80*/  FMUL.FTZ R87, R13, R87 ;  /* 0x000000570d577220 */ /* 0x000fe20000410000 */
[----:B------:R-:W-:Y:S01]  /*ea90*/  F2FP.F16.F32.PACK_AB R152, R153, R152 ;  /* 0x000000989998723e */ /* 0x000fe200000000ff */
[C---:B------:R-:W-:Y:S01]  /*eaa0*/  FMUL.FTZ R96, R12.reuse, R96 ;  /* 0x000000600c607220 */ /* 0x040fe20000410000 */
[----:B------:R-:W-:Y:S01]  /*eab0*/  F2FP.F16.F32.PACK_AB R154, R155, R154 ;  /* 0x0000009a9b9a723e */ /* 0x000fe200000000ff */
[----:B------:R-:W-:Y:S01]  /*eac0*/  FMUL.FTZ R97, R12, R97 ;  /* 0x000000610c617220 */ /* 0x000fe20000410000 */
[C---:B------:R-:W-:Y:S01]  /*ead0*/  FMUL.FTZ R98, R13.reuse, R98 ;  /* 0x000000620d627220 */ /* 0x040fe20000410000 */
[----:B------:R-:W-:Y:S01]  /*eae0*/  FMUL.FTZ R99, R13, R99 ;  /* 0x000000630d637220 */ /* 0x000fe20000410000 */
[----:B------:R-:W-:Y:S01]  /*eaf0*/  F2FP.F16.F32.PACK_AB R68, R69, R68 ;  /* 0x000000444544723e */ /* 0x000fe200000000ff */
[C---:B------:R-:W-:Y:S01]  /*eb00*/  FMUL.FTZ R88, R0.reuse, R88 ;  /* 0x0000005800587220 */ /* 0x040fe20000410000 */
[----:B------:R-:W-:Y:S01]  /*eb10*/  F2FP.F16.F32.PACK_AB R70, R71, R70 ;  /* 0x000000464746723e */ /* 0x000fe200000000ff */
[----:B------:R-:W-:Y:S01]  /*eb20*/  FMUL.FTZ R89, R0, R89 ;  /* 0x0000005900597220 */ /* 0x000fe20000410000 */
[----:B------:R-:W-:Y:S01]  /*eb30*/  IADD3 R15, R6, R9, RZ ;  /* 0x00000009060f7210 */ /* 0x000fe20007ffe0ff */
[C---:B------:R-:W-:Y:S01]  /*eb40*/  FMUL.FTZ R90, R2.reuse, R90 ;  /* 0x0000005a025a7220 */ /* 0x040fe20000410000 */
[----:B------:R-:W-:Y:S01]  /*eb50*/  FMUL.FTZ R91, R2, R91 ;  /* 0x0000005b025b7220 */ /* 0x000fe20000410000 */
[----:B------:R-:W-:Y:S01]  /*eb60*/  F2FP.F16.F32.PACK_AB R80, R81, R80 ;  /* 0x000000505150723e */ /* 0x000fe200000000ff */
[----:B------:R-:W-:Y:S01]  /*eb70*/  STS [R6], R160 ;  /* 0x000000a006007388 */ /* 0x000fe20000000800 */
[----:B------:R-:W-:Y:S01]  /*eb80*/  F2FP.F16.F32.PACK_AB R82, R83, R82 ;  /* 0x000000525352723e */ /* 0x000fe200000000ff */
[C---:B------:R-:W-:Y:S01]  /*eb90*/  FMUL.FTZ R92, R0.reuse, R92 ;  /* 0x0000005c005c7220 */ /* 0x040fe20000410000 */
[----:B------:R-:W-:Y:S01]  /*eba0*/  IADD3 R9, R9, R7, RZ ;  /* 0x0000000709097210 */ /* 0x000fe20007ffe0ff */
[----:B------:R-:W-:Y:S01]  /*ebb0*/  STS [R6+0x200], R162 ;  /* 0x000200a206007388 */ /* 0x000fe20000000800 */
[----:B------:R-:W-:Y:S01]  /*ebc0*/  FMUL.FTZ R93, R0, R93 ;  /* 0x0000005d005d7220 */ /* 0x000fe20000410000 */
[C---:B------:R-:W-:Y:S01]  /*ebd0*/  FMUL.FTZ R94, R2.reuse, R94 ;  /* 0x0000005e025e7220 */ /* 0x040fe20000410000 */
[----:B------:R-:W-:Y:S01]  /*ebe0*/  FMUL.FTZ R95, R2, R95 ;  /* 0x0000005f025f7220 */ /* 0x000fe20000410000 */
[----:B------:R-:W-:Y:S01]  /*ebf0*/  F2FP.F16.F32.PACK_AB R72, R73, R72 ;  /* 0x000000484948723e */ /* 0x000fe200000000ff */
[----:B------:R-:W-:Y:S01]  /*ec00*/  STS [R7], R148 ;  /* 0x0000009407007388 */ /* 0x000fe20000000800 */
[----:B------:R-:W-:Y:S01]  /*ec10*/  F2FP.F16.F32.PACK_AB R74, R75, R74 ;  /* 0x0000004a4b4a723e */ /* 0x000fe200000000ff */
        /* <DEDUP_REMOVED lines=22> */
[----:B------:R-:W-:Y:S01]  /*ed80*/  STS [R15], R68 ;  /* 0x000000440f007388 */ /* 0x000fe20000000800 */
        /* <DEDUP_REMOVED lines=49> */
[----:B------:R-:W-:Y:S01]  /*f0a0*/  @UP0 ULDC.64 UR8, c[0x0][0x2c0] ;  /* 0x0000b00000080ab9 */ /* 0x000fe20000000a00 */
[----:B------:R-:W-:Y:S01]  /*f0b0*/  F2FP.F16.F32.PACK_AB R112, R113, R112 ;  /* 0x000000707170723e */ /* 0x000fe200000000ff */
[----:B------:R-:W-:Y:S01]  /*f0c0*/  STS [R6+0x3200], R90 ;  /* 0x0032005a06007388 */ /* 0x000fe20000000800 */
[----:B------:R-:W-:Y:S01]  /*f0d0*/  F2FP.F16.F32.PACK_AB R114, R115, R114 ;  /* 0x000000727372723e */ /* 0x000fe200000000ff */
[C---:B------:R-:W-:Y:S01]  /*f0e0*/  FMUL.FTZ R138, R2.reuse, R138 ;  /* 0x0000008a028a7220 */ /* 0x040fe20000410000 */
[----:B------:R-:W-:Y:S01]  /*f0f0*/  FMUL.FTZ R139, R2, R139 ;  /* 0x0000008b028b7220 */ /* 0x000fe20000410000 */
[----:B------:R-:W-:Y:S01]  /*f100*/  STS [R7+0x3000], R92 ;  /* 0x0030005c07007388 */ /* 0x000fe20000000800 */
[C---:B------:R-:W-:Y:S01]  /*f110*/  FMUL.FTZ R132, R12.reuse, R132 ;  /* 0x000000840c847220 */ /* 0x040fe20000410000 */
[C---:B------:R-:W-:Y:S01]  /*f120*/  FMUL.FTZ R133, R12.reuse, R133 ;  /* 0x000000850c857220 */ /* 0x040fe20000410000 */
[C---:B------:R-:W-:Y:S01]  /*f130*/  FMUL.FTZ R128, R12.reuse, R128 ;  /* 0x000000800c807220 */ /* 0x040fe20000410000 */
[----:B------:R-:W-:Y:S01]  /*f140*/  STS [R7+0x3200], R94 ;  /* 0x0032005e07007388 */ /* 0x000fe20000000800 */
[C---:B------:R-:W-:Y:S01]  /*f150*/  FMUL.FTZ R134, R13.reuse, R134 ;  /* 0x000000860d867220 */ /* 0x040fe20000410000 */
[C---:B------:R-:W-:Y:S01]  /*f160*/  FMUL.FTZ R135, R13.reuse, R135 ;  /* 0x000000870d877220 */ /* 0x040fe20000410000 */
[C---:B------:R-:W-:Y:S01]  /*f170*/  FMUL.FTZ R130, R13.reuse, R130 ;  /* 0x000000820d827220 */ /* 0x040fe20000410000 */
[----:B------:R-:W-:Y:S01]  /*f180*/  STS [R15+0x2000], R100 ;  /* 0x002000640f007388 */ /* 0x000fe20000000800 */
[----:B------:R-:W-:Y:S01]  /*f190*/  FMUL.FTZ R12, R12, R129 ;  /* 0x000000810c0c7220 */ /* 0x000fe20000410000 */
[----:B------:R-:W-:Y:S01]  /*f1a0*/  FMUL.FTZ R13, R13, R131 ;  /* 0x000000830d0d7220 */ /* 0x000fe20000410000 */
[----:B------:R-:W-:Y:S01]  /*f1b0*/  @UP0 UIMAD UR13, UR9, UR8, URZ ;  /* 0x00000008090d02a4 */ /* 0x000fe2000f8e023f */
[----:B------:R-:W-:Y:S01]  /*f1c0*/  STS [R15+0x2200], R102 ;  /* 0x002200660f007388 */ /* 0x000fe20000000800 */
[C---:B------:R-:W-:Y:S01]  /*f1d0*/  FMUL.FTZ R120, R0.reuse, R120 ;  /* 0x0000007800787220 */ /* 0x040fe20000410000 */
[C---:B------:R-:W-:Y:S01]  /*f1e0*/  FMUL.FTZ R121, R0.reuse, R121 ;  /* 0x0000007900797220 */ /* 0x040fe20000410000 */
[----:B------:R-:W-:Y:S01]  /*f1f0*/  FMUL.FTZ R124, R0, R124 ;  /* 0x0000007c007c7220 */ /* 0x000fe20000410000 */
[----:B------:R-:W-:Y:S01]  /*f200*/  STS [R9+0x2000], R108 ;  /* 0x0020006c09007388 */ /* 0x000fe20000000800 */
[C---:B------:R-:W-:Y:S01]  /*f210*/  FMUL.FTZ R122, R2.reuse, R122 ;  /* 0x0000007a027a7220 */ /* 0x040fe20000410000 */
[C---:B------:R-:W-:Y:S01]  /*f220*/  FMUL.FTZ R123, R2.reuse, R123 ;  /* 0x0000007b027b7220 */ /* 0x040fe20000410000 */
[----:B------:R-:W-:Y:S01]  /*f230*/  FMUL.FTZ R126, R2, R126 ;  /* 0x0000007e027e7220 */ /* 0x000fe20000410000 */
[----:B------:R-:W-:Y:S01]  /*f240*/  STS [R9+0x2200], R110 ;  /* 0x0022006e09007388 */ /* 0x000fe20000000800 */
[----:B------:R-:W1:Y:S01]  /*f250*/  S2UR UR8, SR_CTAID.Z ;  /* 0x00000000000879c3 */ /* 0x000e620000002700 */
[----:B------:R-:W-:Y:S01]  /*f260*/  FMUL.FTZ R0, R0, R125 ;  /* 0x0000007d00007220 */ /* 0x000fe20000410000 */
[----:B------:R-:W-:Y:S01]  /*f270*/  FMUL.FTZ R2, R2, R127 ;  /* 0x0000007f02027220 */ /* 0x000fe20000410000 */
[----:B------:R-:W-:Y:S01]  /*f280*/  STS [R15+0x3000], R104 ;  /* 0x003000680f007388 */ /* 0x000fe20000000800 */
[----:B------:R-:W-:Y:S01]  /*f290*/  ULDC.U8 UR5, c[0x0][0x3d8] ;  /* 0x0000f60000057ab9 */ /* 0x000fe20000000000 */
[----:B------:R-:W-:Y:S01]  /*f2a0*/  F2FP.F16.F32.PACK_AB R136, R137, R136 ;  /* 0x000000888988723e */ /* 0x000fe200000000ff */
[----:B------:R-:W-:Y:S01]  /*f2b0*/  UISETP.NE.AND UP1, UPT, UR5, URZ, UPT ;  /* 0x0000003f0500728c */ /* 0x000fe2000bf25270 */
[----:B------:R-:W-:Y:S01]  /*f2c0*/  STS [R15+0x3200], R106 ;  /* 0x0032006a0f007388 */ /* 0x000fe20000000800 */
[----:B------:R-:W-:Y:S01]  /*f2d0*/  F2FP.F16.F32.PACK_AB R138, R139, R138 ;  /* 0x0000008a8b8a723e */ /* 0x000fe200000000ff */
[----:B------:R-:W-:Y:S01]  /*f2e0*/  @!UP0 ULDC UR6, c[0x0][0x2e4] ;  /* 0x0000b90000068ab9 */ /* 0x000fe20000000800 */
[----:B------:R-:W-:Y:S01]  /*f2f0*/  F2FP.F16.F32.PACK_AB R132, R133, R132 ;  /* 0x000000848584723e */ /* 0x000fe200000000ff */
[----:B------:R-:W-:Y:S01]  /*f300*/  STS [R9+0x3000], R144 ;  /* 0x0030009009007388 */ /* 0x000fe20000000800 */
[----:B------:R-:W-:Y:S01]  /*f310*/  F2FP.F16.F32.PACK_AB R134, R135, R134 ;  /* 0x000000868786723e */ /* 0x000fe200000000ff */
[----:B------:R-:W-:Y:S01]  /*f320*/  @!UP0 ULDC UR9, c[0x0][0x2c4] ;  /* 0x0000b10000098ab9 */ /* 0x000fe20000000800 */
[----:B------:R-:W-:Y:S01]  /*f330*/  F2FP.F16.F32.PACK_AB R12, R12, R128 ;  /* 0x000000800c0c723e */ /* 0x000fe200000000ff */
[----:B------:R-:W-:Y:S01]  /*f340*/  STS [R9+0x3200], R146 ;  /* 0x0032009209007388 */ /* 0x000fe20000000800 */
[----:B------:R-:W-:Y:S01]  /*f350*/  F2FP.F16.F32.PACK_AB R13, R13, R130 ;  /* 0x000000820d0d723e */ /* 0x000fe200000000ff */
[----:B------:R-:W-:Y:S01]  /*f360*/  UISETP.NE.OR UP2, UPT, UR4, URZ, !UP1 ;  /* 0x0000003f0400728c */ /* 0x000fe2000cf45670 */
[----:B------:R-:W-:Y:S01]  /*f370*/  F2FP.F16.F32.PACK_AB R120, R121, R120 ;  /* 0x000000787978723e */ /* 0x000fe200000000ff */
[----:B------:R-:W-:Y:S01]  /*f380*/  STS [R6+0x4000], R140 ;  /* 0x0040008c06007388 */ /* 0x000fe20000000800 */
[----:B------:R-:W-:Y:S01]  /*f390*/  F2FP.F16.F32.PACK_AB R122, R123, R122 ;  /* 0x0000007a7b7a723e */ /* 0x000fe200000000ff */
[----:B------:R-:W-:Y:S01]  /*f3a0*/  @!UP0 USEL UR13, UR9, UR6, !UP1 ;  /* 0x00000006090d8287 */ /* 0x000fe2000c800000 */
[----:B------:R-:W-:Y:S01]  /*f3b0*/  F2FP.F16.F32.PACK_AB R0, R0, R124 ;  /* 0x0000007c0000723e */ /* 0x000fe200000000ff */
[----:B------:R-:W-:Y:S01]  /*f3c0*/  STS [R6+0x4200], R142 ;  /* 0x0042008e06007388 */ /* 0x000fe20000000800 */
[----:B------:R-:W-:Y:S01]  /*f3d0*/  F2FP.F16.F32.PACK_AB R2, R2, R126 ;  /* 0x0000007e0202723e */ /* 0x000fe200000000ff */
[----:B------:R-:W-:Y:S01]  /*f3e0*/  @!UP0 ULDC UR4, c[0x0][0x270] ;  /* 0x00009c0000048ab9 */ /* 0x000fe20000000800 */
[----:B------:R-:W-:Y:S01]  /*f3f0*/  @UP0 UMOV UR7, 0x1 ;  /* 0x0000000100070882 */ /* 0x000fe20000000000 */
[----:B------:R-:W-:Y:S01]  /*f400*/  STS [R7+0x4000], R116 ;  /* 0x0040007407007388 */ /* 0x000fe20000000800 */
[----:B------:R-:W-:Y:S01]  /*f410*/  @!UP0 UIMAD UR7, UR13, UR4, URZ ;  /* 0x000000040d0782a4 */ /* 0x000fe2000f8e023f */
[----:B------:R-:W2:Y:S01]  /*f420*/  @P4 MUFU.LG2 R11, R11 ;  /* 0x0000000b000b4308 */ /* 0x000ea20000000c00 */
[----:B------:R-:W-:Y:S01]  /*f430*/  @UP0 ULDC UR12, c[0x0][0x2c0] ;  /* 0x0000b000000c0ab9 */ /* 0x000fe20000000800 */
[----:B------:R-:W-:Y:S01]  /*f440*/  STS [R7+0x4200], R118 ;  /* 0x0042007607007388 */ /* 0x000fe20000000800 */
[----:B------:R-:W-:Y:S01]  /*f450*/  UIMAD UR6, UR11, UR7, URZ ;  /* 0x000000070b0672a4 */ /* 0x000fe2000f8e023f */
[----:B------:R-:W-:-:S02]  /*f460*/  @!UP2 ULDC UR5, c[0x0][0x2c4] ;  /* 0x0000b1000005aab9 */ /* 0x000fc40000000800 */
[----:B------:R-:W-:Y:S01]  /*f470*/  STS [R6+0x5000], R112 ;  /* 0x0050007006007388 */ /* 0x000fe20000000800 */
[----:B------:R-:W-:Y:S01]  /*f480*/  @!UP0 UMOV UR12, 0x1 ;  /* 0x00000001000c8882 */ /* 0x000fe20000000000 */
[----:B------:R-:W3:Y:S01]  /*f490*/  @P2 MUFU.LG2 R14, R14 ;  /* 0x0000000e000e2308 */ /* 0x000ee20000000c00 */
[----:B------:R-:W-:Y:S01]  /*f4a0*/  @!UP2 UIMAD UR5, UR11, UR5, URZ ;  /* 0x000000050b05a2a4 */ /* 0x000fe2000f8e023f */
[----:B------:R4:W-:Y:S01]  /*f4b0*/  STS [R6+0x5200], R114 ;  /* 0x0052007206007388 */ /* 0x0009e20000000800 */
[----:B------:R-:W-:Y:S02]  /*f4c0*/  USEL UR6, UR6, URZ, UP2 ;  /* 0x0000003f06067287 */ /* 0x000fe40009000000 */
[----:B------:R-:W-:Y:S01]  /*f4d0*/  UIMAD UR4, UR10, UR12, URZ ;  /* 0x0000000c0a0472a4 */ /* 0x000fe2000f8e023f */
[----:B------:R-:W-:Y:S01]  /*f4e0*/  STS [R7+0x5000], R136 ;  /* 0x0050008807007388 */ /* 0x000fe20000000800 */
[----:B-1----:R-:W-:Y:S02]  /*f4f0*/  UIMAD UR13, UR8, UR13, UR6 ;  /* 0x0000000d080d72a4 */ /* 0x002fe4000f8e0206 */
[----:B------:R-:W-:Y:S01]  /*f500*/  USHF.L.U32 UR7, UR4, 0x7, URZ ;  /* 0x0000000704077899 */ /* 0x000fe2000800063f */
[----:B------:R-:W-:Y:S01]  /*f510*/  STS [R7+0x5200], R138 ;  /* 0x0052008a07007388 */ /* 0x000fe20000000800 */
[----:B------:R-:W-:Y:S01]  /*f520*/  @!UP2 UMOV UR14, UR5 ;  /* 0x00000005000eac82 */ /* 0x000fe20008000000 */
[----:B------:R-:W-:Y:S01]  /*f530*/  USHF.R.S32.HI UR6, URZ, 0x1f, UR13 ;  /* 0x0000001f3f067899 */ /* 0x000fe2000801140d */
[----:B--2---:R-:W-:Y:S01]  /*f540*/  @P4 FMUL.FTZ R11, R11, 0.69314718246459960938 ;  /* 0x3f3172180b0b4820 */ /* 0x004fe20000410000 */
[----:B------:R-:W-:Y:S01]  /*f550*/  STS [R15+0x4000], R132 ;  /* 0x004000840f007388 */ /* 0x000fe20000000800 */
[----:B------:R-:W-:-:S02]  /*f560*/  @!UP2 USHF.R.S32.HI UR15, URZ, 0x1f, UR5 ;  /* 0x0000001f3f0fa899 */ /* 0x000fc40008011405 */
[----:B------:R-:W-:Y:S01]  /*f570*/  USHF.R.S32.HI UR4, URZ, 0x1f, UR7 ;  /* 0x0000001f3f047899 */ /* 0x000fe20008011407 */
[----:B------:R-:W-:Y:S01]  /*f580*/  STS [R15+0x4200], R134 ;  /* 0x004200860f007388 */ /* 0x000fe20000000800 */
[----:B------:R-:W-:Y:S01]  /*f590*/  UIADD3 UR13, UP1, UP0, UR7, UR14, UR13 ;  /* 0x0000000e070d7290 */ /* 0x000fe2000f83e00d */
[----:B---3--:R-:W-:Y:S02]  /*f5a0*/  @P2 FMUL.FTZ R14, R14, 0.69314718246459960938 ;  /* 0x3f3172180e0e2820 */ /* 0x008fe40000410000 */
[----:B------:R-:W-:Y:S01]  /*f5b0*/  STS [R9+0x4000], R12 ;  /* 0x0040000c09007388 */ /* 0x000fe20000000800 */
[----:B------:R-:W-:-:S03]  /*f5c0*/  UIADD3.X UR14, UR4, UR15, UR6, UP1, UP0 ;  /* 0x0000000f040e7290 */ /* 0x000fc60008fe0406 */
[----:B------:R1:W-:Y:S01]  /*f5d0*/  STS [R9+0x4200], R13 ;  /* 0x0042000d09007388 */ /* 0x0003e20000000800 */
[----:B----4-:R2:W3:Y:S03]  /*f5e0*/  @P5 MUFU.LG2 R6, R3 ;  /* 0x0000000300065308 */ /* 0x0104e60000000c00 */
[----:B------:R-:W-:Y:S04]  /*f5f0*/  STS [R15+0x5000], R120 ;  /* 0x005000780f007388 */ /* 0x000fe80000000800 */
[----:B------:R-:W-:Y:S04]  /*f600*/  STS [R15+0x5200], R122 ;  /* 0x0052007a0f007388 */ /* 0x000fe80000000800 */
[----:B------:R4:W-:Y:S04]  /*f610*/  STS [R9+0x5000], R0 ;  /* 0x0050000009007388 */ /* 0x0009e80000000800 */
[----:B------:R5:W-:Y:S01]  /*f620*/  STS [R9+0x5200], R2 ;  /* 0x0052000209007388 */ /* 0x000be20000000800 */
[----:B--2---:R-:W2:Y:S01]  /*f630*/  @P5 LDC R3, c[0x0][0x2e8] ;  /* 0x0000ba00ff035b82 */ /* 0x004ea20000000800 */
[----:B---3--:R-:W-:Y:S01]  /*f640*/  @P5 FMUL.FTZ R6, R6, 0.69314718246459960938 ;  /* 0x3f31721806065820 */ /* 0x008fe20000410000 */
[----:B-1----:R-:W1:Y:S06]  /*f650*/  @P3 MUFU.LG2 R13, R10 ;  /* 0x0000000a000d3308 */ /* 0x002e6c0000000c00 */
[----:B------:R-:W3:Y:S01]  /*f660*/  @P4 LDC R12, c[0x0][0x2e8] ;  /* 0x0000ba00ff0c4b82 */ /* 0x000ee20000000800 */
[----:B----4-:R-:W-:-:S07]  /*f670*/  MOV R0, 0x7f800000 ;  /* 0x7f80000000007802 */ /* 0x010fce0000000f00 */
[----:B-----5:R-:W4:Y:S01]  /*f680*/  @P2 LDC R9, c[0x0][0x2e8] ;  /* 0x0000ba00ff092b82 */ /* 0x020f220000000800 */
[----:B--2---:R-:W-:Y:S01]  /*f690*/  @P5 FFMA.FTZ R0, R168, R3, R6 ;  /* 0x00000003a8005223 */ /* 0x004fe20000010006 */
[----:B-1----:R-:W-:-:S06]  /*f6a0*/  @P3 FMUL.FTZ R13, R13, 0.69314718246459960938 ;  /* 0x3f3172180d0d3820 */ /* 0x002fcc0000410000 */
[----:B------:R-:W1:Y:S01]  /*f6b0*/  @P3 LDC R10, c[0x0][0x2e8] ;  /* 0x0000ba00ff0a3b82 */ /* 0x000e620000000800 */
[----:B---3--:R-:W-:-:S07]  /*f6c0*/  @P4 FFMA.FTZ R18, R167, R12, R11 ;  /* 0x0000000ca7124223 */ /* 0x008fce000001000b */
[----:B------:R-:W2:Y:S08]  /*f6d0*/  LDC.64 R6, c[0x0][0x290] ;  /* 0x0000a400ff067b82 */ /* 0x000eb00000000a00 */
[----:B------:R-:W3:Y:S01]  /*f6e0*/  LDC.64 R2, c[0x0][0x2a0] ;  /* 0x0000a800ff027b82 */ /* 0x000ee20000000a00 */
[----:B----4-:R-:W-:Y:S01]  /*f6f0*/  @P2 FFMA.FTZ R17, R165, R9, R14 ;  /* 0x00000009a5112223 */ /* 0x010fe2000001000e */
[----:B-1----:R-:W-:-:S06]  /*f700*/  @P3 FFMA.FTZ R16, R166, R10, R13 ;  /* 0x0000000aa6103223 */ /* 0x002fcc000001000d */
[----:B------:R-:W-:Y:S06]  /*f710*/  BAR.SYNC.DEFER_BLOCKING 0x0 ;  /* 0x0000000000007b1d */ /* 0x000fec0000010000 */
[----:B------:R-:W-:Y:S05]  /*f720*/  @P6 BRA `(.L_x_372) ;  /* 0x0000000000c46947 */ /* 0x000fea0003800000 */
[----:B------:R-:W1:Y:S01]  /*f730*/  S2R R10, SR_TID.X ;  /* 0x00000000000a7919 */ /* 0x000e620000002100 */
[----:B------:R-:W-:Y:S01]  /*f740*/  SHF.R.S32.HI R11, RZ, 0x1f, R8 ;  /* 0x0000001fff0b7819 */ /* 0x000fe20000011408 */
[----:B------:R-:W-:-:S03]  /*f750*/  UIMAD UR4, UR10, -0x80, UR9 ;  /* 0xffffff800a0478a4 */ /* 0x000fc6000f8e0209 */
        /* <DEDUP_REMOVED lines=19> */
[----:B------:R-:W-:-:S03]  /*f890*/  @!P6 IMAD R19, R19, UR12, RZ ;  /* 0x0000000c1313ec24 */ /* 0x000fc6000f8e02ff */
[----:B------:R-:W-:Y:S02]  /*f8a0*/  @!P5 IMAD R23, R23, UR12, RZ ;  /* 0x0000000c1717dc24 */ /* 0x000fe4000f8e02ff */
[----:B------:R-:W-:Y:S01]  /*f8b0*/  @!P6 IADD3 R20, P0, R19, UR13, RZ ;  /* 0x0000000d1314ec10 */ /* 0x000fe2000ff1e0ff */
[----:B------:R-:W-:Y:S01]  /*f8c0*/  @!P4 IMAD R22, R22, UR12, RZ ;  /* 0x0000000c1616cc24 */ /* 0x000fe2000f8e02ff */
[----:B------:R-:W4:Y:S01]  /*f8d0*/  @!P5 LDC.64 R12, c[0x0][0x2b0] ;  /* 0x0000ac00ff0cdb82 */ /* 0x000f220000000a00 */
[----:B------:R-:W-:Y:S01]  /*f8e0*/  @!P3 IMAD R21, R21, UR12, RZ ;  /* 0x0000000c1515bc24 */ /* 0x000fe2000f8e02ff */
[----:B------:R-:W-:-:S06]  /*f8f0*/  @!P6 LEA.HI.X.SX32 R19, R19, UR14, 0x1, P0 ;  /* 0x0000000e1313ec11 */ /* 0x000fcc00080f0eff */
[----:B------:R-:W5:Y:S08]  /*f900*/  @!P4 LDC.64 R10, c[0x0][0x2b0] ;  /* 0x0000ac00ff0acb82 */ /* 0x000f700000000a00 */
[----:B------:R-:W2:Y:S01]  /*f910*/  @!P3 LDC.64 R8, c[0x0][0x2b0] ;  /* 0x0000ac00ff08bb82 */ /* 0x000ea20000000a00 */
[----:B-1----:R-:W-:Y:S02]  /*f920*/  @!P6 LEA R24, P1, R20, R14, 0x2 ;  /* 0x0000000e1418e211 */ /* 0x002fe400078210ff */
[----:B------:R-:W-:-:S02]  /*f930*/  @!P5 IADD3 R14, P0, R23, UR13, RZ ;  /* 0x0000000d170edc10 */ /* 0x000fc4000ff1e0ff */
[----:B------:R-:W-:Y:S02]  /*f940*/  @!P6 LEA.HI.X R25, R20, R15, R19, 0x2, P1 ;  /* 0x0000000f1419e211 */ /* 0x000fe400008f1413 */
[----:B------:R-:W-:Y:S02]  /*f950*/  @!P5 LEA.HI.X.SX32 R23, R23, UR14, 0x1, P0 ;  /* 0x0000000e1717dc11 */ /* 0x000fe400080f0eff */
[----:B----4-:R-:W-:Y:S01]  /*f960*/  @!P5 LEA R26, P2, R14, R12, 0x2 ;  /* 0x0000000c0e1ad211 */ /* 0x010fe200078410ff */
[----:B------:R1:W-:Y:S01]  /*f970*/  @!P6 STG.E desc[UR30][R24.64], R0 ;  /* 0x000000001800e986 */ /* 0x0003e2000c10191e */
[C---:B------:R-:W-:Y:S02]  /*f980*/  @!P4 IADD3 R12, P1, R22.reuse, UR13, RZ ;  /* 0x0000000d160ccc10 */ /* 0x040fe4000ff3e0ff */
[----:B------:R-:W-:Y:S02]  /*f990*/  @!P3 IADD3 R15, P0, R21, UR13, RZ ;  /* 0x0000000d150fbc10 */ /* 0x000fe4000ff1e0ff */
[----:B------:R-:W-:-:S02]  /*f9a0*/  @!P4 LEA.HI.X.SX32 R22, R22, UR14, 0x1, P1 ;  /* 0x0000000e1616cc11 */ /* 0x000fc400088f0eff */
[----:B------:R-:W-:Y:S02]  /*f9b0*/  @!P3 LEA.HI.X.SX32 R21, R21, UR14, 0x1, P0 ;  /* 0x0000000e1515bc11 */ /* 0x000fe400080f0eff */
[----:B-----5:R-:W-:Y:S02]  /*f9c0*/  @!P4 LEA R10, P1, R12, R10, 0x2 ;  /* 0x0000000a0c0ac211 */ /* 0x020fe400078210ff */
[----:B------:R-:W-:Y:S02]  /*f9d0*/  @!P5 LEA.HI.X R27, R14, R13, R23, 0x2, P2 ;  /* 0x0000000d0e1bd211 */ /* 0x000fe400010f1417 */
[----:B------:R-:W-:Y:S02]  /*f9e0*/  @!P4 LEA.HI.X R11, R12, R11, R22, 0x2, P1 ;  /* 0x0000000b0c0bc211 */ /* 0x000fe400008f1416 */
[C---:B--2---:R-:W-:Y:S01]  /*f9f0*/  @!P3 LEA R8, P0, R15.reuse, R8, 0x2 ;  /* 0x000000080f08b211 */ /* 0x044fe200078010ff */
[----:B------:R1:W-:Y:S03]  /*fa00*/  @!P5 STG.E desc[UR30][R26.64], R18 ;  /* 0x000000121a00d986 */ /* 0x0003e6000c10191e */
[----:B------:R-:W-:Y:S01]  /*fa10*/  @!P3 LEA.HI.X R9, R15, R9, R21, 0x2, P0 ;  /* 0x000000090f09b211 */ /* 0x000fe200000f1415 */
[----:B------:R1:W-:Y:S04]  /*fa20*/  @!P4 STG.E desc[UR30][R10.64], R16 ;  /* 0x000000100a00c986 */ /* 0x0003e8000c10191e */
[----:B------:R1:W-:Y:S04]  /*fa30*/  @!P3 STG.E desc[UR30][R8.64], R17 ;  /* 0x000000110800b986 */ /* 0x0003e8000c10191e */
.L_x_372:
[----:B------:R-:W-:Y:S05]  /*fa40*/  BSYNC B0 ;  /* 0x0000000000007941 */ /* 0x000fea0003800000 */
.L_x_371:
[----:B------:R-:W-:Y:S01]  /*fa50*/  IMAD.SHL.U32 R4, R4, 0x8, RZ ;  /* 0x0000000804047824 */ /* 0x000fe200078e00ff */
[----:B------:R-:W-:Y:S01]  /*fa60*/  USHF.R.S32.HI UR4, URZ, 0x1f, UR11 ;  /* 0x0000001f3f047899 */ /* 0x000fe2000801140b */
[----:B------:R-:W-:Y:S01]  /*fa70*/  SHF.R.S32.HI R52, RZ, 0x2, R5 ;  /* 0x00000002ff347819 */ /* 0x000fe20000011405 */
[----:B------:R-:W4:Y:S01]  /*fa80*/  LDS.128 R44, [R223] ;  /* 0x00000000df2c7984 */ /* 0x000f220000000c00 */
[----:B------:R-:W-:Y:S01]  /*fa90*/  ULDC.64 UR6, c[0x0][0x298] ;  /* 0x0000a60000067ab9 */ /* 0x000fe20000000a00 */
[--C-:B------:R-:W-:Y:S02]  /*faa0*/  SHF.R.S32.HI R5, RZ, 0x1f, R4.reuse ;  /* 0x0000001fff057819 */ /* 0x100fe40000011404 */
[C---:B-12---:R-:W-:Y:S01]  /*fab0*/  IMAD R0, R6.reuse, UR4, RZ ;  /* 0x0000000406007c24 */ /* 0x046fe2000f8e02ff */
[----:B------:R-:W1:Y:S01]  /*fac0*/  LDS.128 R12, [R223+0x4000] ;  /* 0x00400000df0c7984 */ /* 0x000e620000000c00 */
[----:B------:R-:W-:Y:S01]  /*fad0*/  USHF.R.S32.HI UR4, URZ, 0x1f, UR8 ;  /* 0x0000001f3f047899 */ /* 0x000fe20008011408 */
[----:B------:R-:W-:Y:S01]  /*fae0*/  IMAD.WIDE.U32 R4, R6, UR11, R4 ;  /* 0x0000000b06047c25 */ /* 0x000fe2000f8e0004 */
[----:B------:R-:W-:Y:S01]  /*faf0*/  SHF.R.S32.HI R53, RZ, 0x1f, R52 ;  /* 0x0000001fff357819 */ /* 0x000fe20000011434 */
[----:B------:R-:W2:Y:S02]  /*fb00*/  LDS.128 R28, [R223+0x2000] ;  /* 0x00200000df1c7984 */ /* 0x000ea40000000c00 */
[----:B------:R-:W-:-:S02]  /*fb10*/  IMAD R7, R7, UR11, R0 ;  /* 0x0000000b07077c24 */ /* 0x000fc4000f8e0200 */
[----:B---3--:R-:W-:Y:S01]  /*fb20*/  IMAD R0, R2, UR4, RZ ;  /* 0x0000000402007c24 */ /* 0x008fe2000f8e02ff */
[----:B------:R-:W3:Y:S01]  /*fb30*/  LDS.128 R40, [R223+0x800] ;  /* 0x00080000df287984 */ /* 0x000ee20000000c00 */
[----:B------:R-:W-:Y:S01]  /*fb40*/  IMAD.WIDE R52, R222, 0x80, R52 ;  /* 0x00000080de347825 */ /* 0x000fe200078e0234 */
[----:B------:R-:W-:Y:S01]  /*fb50*/  IADD3 R5, R5, R7, RZ ;  /* 0x0000000705057210 */ /* 0x000fe20007ffe0ff */
[----:B------:R-:W-:Y:S01]  /*fb60*/  ULDC.64 UR4, c[0x0][0x280] ;  /* 0x0000a00000047ab9 */ /* 0x000fe20000000a00 */
[----:B------:R-:W5:Y:S01]  /*fb70*/  LDS.128 R24, [R223+0x2800] ;  /* 0x00280000df187984 */ /* 0x000f620000000c00 */
[----:B------:R-:W-:Y:S02]  /*fb80*/  IMAD R3, R3, UR8, R0 ;  /* 0x0000000803037c24 */ /* 0x000fe4000f8e0200 */
[----:B------:R-:W-:Y:S01]  /*fb90*/  IMAD.WIDE.U32 R54, R2, UR8, R4 ;  /* 0x0000000802367c25 */ /* 0x000fe2000f8e0004 */
[----:B------:R-:W5:Y:S03]  /*fba0*/  LDS.128 R8, [R223+0x4800] ;  /* 0x00480000df087984 */ /* 0x000f660000000c00 */
[----:B------:R-:W-:Y:S01]  /*fbb0*/  IMAD.IADD R3, R55, 0x1, R3 ;  /* 0x0000000137037824 */ /* 0x000fe200078e0203 */
[----:B------:R-:W5:Y:S01]  /*fbc0*/  LDS.128 R36, [R223+0x1000] ;  /* 0x00100000df247984 */ /* 0x000f620000000c00 */
[----:B------:R-:W-:Y:S01]  /*fbd0*/  MOV R2, R54 ;  /* 0x0000003600027202 */ /* 0x000fe20000000f00 */
[----:B------:R-:W-:-:S02]  /*fbe0*/  IMAD R0, R53, UR6, RZ ;  /* 0x0000000635007c24 */ /* 0x000fc4000f8e02ff */
[----:B------:R-:W5:Y:S02]  /*fbf0*/  LDS.128 R20, [R223+0x3000] ;  /* 0x00300000df147984 */ /* 0x000f640000000c00 */
[C---:B------:R-:W-:Y:S02]  /*fc00*/  IMAD.WIDE.U32 R2, R52.reuse, UR6, R2 ;  /* 0x0000000634027c25 */ /* 0x040fe4000f8e0002 */
[----:B------:R-:W5:Y:S02]  /*fc10*/  LDS.128 R4, [R223+0x5000] ;  /* 0x00500000df047984 */ /* 0x000f640000000c00 */
[----:B------:R-:W-:Y:S01]  /*fc20*/  IMAD R0, R52, UR7, R0 ;  /* 0x0000000734007c24 */ /* 0x000fe2000f8e0200 */
[C---:B------:R-:W-:Y:S01]  /*fc30*/  LEA R52, P0, R2.reuse, UR4, 0x1 ;  /* 0x0000000402347c11 */ /* 0x040fe2000f8008ff */
[----:B------:R-:W5:Y:S01]  /*fc40*/  LDS.128 R32, [R223+0x1800] ;  /* 0x00180000df207984 */ /* 0x000f620000000c00 */
[----:B------:R-:W-:Y:S01]  /*fc50*/  USHF.L.U32 UR4, UR6, 0x6, URZ ;  /* 0x0000000606047899 */ /* 0x000fe2000800063f */
[----:B------:R-:W-:Y:S01]  /*fc60*/  IMAD.IADD R0, R3, 0x1, R0 ;  /* 0x0000000103007824 */ /* 0x000fe200078e0200 */
[----:B------:R-:W-:Y:S01]  /*fc70*/  USHF.L.U64.HI UR6, UR6, 0x6, UR7 ;  /* 0x0000000606067899 */ /* 0x000fe20008010207 */
[----:B------:R-:W5:Y:S03]  /*fc80*/  LDS.128 R16, [R223+0x3800] ;  /* 0x00380000df107984 */ /* 0x000f660000000c00 */
[----:B------:R-:W-:Y:S01]  /*fc90*/  LEA.HI.X R53, R2, UR5, R0, 0x1, P0 ;  /* 0x0000000502357c11 */ /* 0x000fe200080f0c00 */
[----:B------:R-:W5:Y:S01]  /*fca0*/  LDS.128 R48, [R223+0x5800] ;  /* 0x00580000df307984 */ /* 0x000f620000000c00 */
[----:B------:R-:W-:-:S03]  /*fcb0*/  IADD3 R2, P0, R52, UR4, RZ ;  /* 0x0000000434027c10 */ /* 0x000fc6000ff1e0ff */
[----:B----4-:R4:W-:Y:S01]  /*fcc0*/  STG.E.128 desc[UR30][R52.64], R44 ;  /* 0x0000002c34007986 */ /* 0x0109e2000c101d1e */
[----:B------:R-:W-:-:S03]  /*fcd0*/  IADD3.X R3, R53, UR6, RZ, P0, !PT ;  /* 0x0000000635037c10 */ /* 0x000fc600087fe4ff */
[----:B-1----:R1:W-:Y:S04]  /*fce0*/  STG.E.128 desc[UR30][R52.64+0x80], R12 ;  /* 0x0000800c34007986 */ /* 0x0023e8000c101d1e */
[----:B--2---:R-:W-:Y:S04]  /*fcf0*/  STG.E.128 desc[UR30][R52.64+0x40], R28 ;  /* 0x0000401c34007986 */ /* 0x004fe8000c101d1e */
[----:B---3--:R-:W-:Y:S04]  /*fd00*/  STG.E.128 desc[UR30][R2.64], R40 ;  /* 0x0000002802007986 */ /* 0x008fe8000c101d1e */
[----:B-----5:R-:W-:Y:S04]  /*fd10*/  STG.E.128 desc[UR30][R2.64+0x40], R24 ;  /* 0x0000401802007986 */ /* 0x020fe8000c101d1e */
[----:B------:R-:W-:Y:S01]  /*fd20*/  STG.E.128 desc[UR30][R2.64+0x80], R8 ;  /* 0x0000800802007986 */ /* 0x000fe2000c101d1e */
[----:B----4-:R-:W-:-:S04]  /*fd30*/  IADD3 R44, P0, R2, UR4, RZ ;  /* 0x00000004022c7c10 */ /* 0x010fc8000ff1e0ff */
[----:B------:R-:W-:Y:S02]  /*fd40*/  IADD3.X R45, R3, UR6, RZ, P0, !PT ;  /* 0x00000006032d7c10 */ /* 0x000fe400087fe4ff */
[----:B-1----:R-:W-:-:S03]  /*fd50*/  IADD3 R12, P0, R44, UR4, RZ ;  /* 0x000000042c0c7c10 */ /* 0x002fc6000ff1e0ff */
[----:B------:R-:W-:Y:S01]  /*fd60*/  STG.E.128 desc[UR30][R44.64], R36 ;  /* 0x000000242c007986 */ /* 0x000fe2000c101d1e */
[----:B------:R-:W-:-:S03]  /*fd70*/  IADD3.X R13, R45, UR6, RZ, P0, !PT ;  /* 0x000000062d0d7c10 */ /* 0x000fc600087fe4ff */
[----:B------:R-:W-:Y:S04]  /*fd80*/  STG.E.128 desc[UR30][R44.64+0x40], R20 ;  /* 0x000040142c007986 */ /* 0x000fe8000c101d1e */
[----:B------:R-:W-:Y:S04]  /*fd90*/  STG.E.128 desc[UR30][R44.64+0x80], R4 ;  /* 0x000080042c007986 */ /* 0x000fe8000c101d1e */
[----:B------:R-:W-:Y:S04]  /*fda0*/  STG.E.128 desc[UR30][R12.64], R32 ;  /* 0x000000200c007986 */ /* 0x000fe8000c101d1e */
[----:B------:R-:W-:Y:S04]  /*fdb0*/  STG.E.128 desc[UR30][R12.64+0x40], R16 ;  /* 0x000040100c007986 */ /* 0x000fe8000c101d1e */
[----:B------:R-:W-:Y:S01]  /*fdc0*/  STG.E.128 desc[UR30][R12.64+0x80], R48 ;  /* 0x000080300c007986 */ /* 0x000fe2000c101d1e */
[----:B------:R-:W-:Y:S05]  /*fdd0*/  EXIT ;  /* 0x000000000000794d */ /* 0x000fea0003800000 */
.L_x_362:
[----:B------:R-:W-:Y:S01]  /*fde0*/  LEA.HI R2, R14, R122, RZ, 0x2 ;  /* 0x0000007a0e027211 */ /* 0x000fe200078f10ff */
[----:B------:R-:W-:Y:S01]  /*fdf0*/  ULDC.64 UR4, c[0x0][0x290] ;  /* 0x0000a40000047ab9 */ /* 0x000fe20000000a00 */
[----:B------:R-:W-:Y:S01]  /*fe00*/  SHF.R.S32.HI R3, RZ, 0x1f, R12 ;  /* 0x0000001fff037819 */ /* 0x000fe2000001140c */
[----:B------:R-:W-:Y:S01]  /*fe10*/  ULDC.U8 UR9, c[0x0][0x3d9] ;  /* 0x0000f64000097ab9 */ /* 0x000fe20000000000 */
[----:B------:R-:W-:Y:S01]  /*fe20*/  LOP3.LUT R4, R2, 0x1ffffffc, RZ, 0xc0, !PT ;  /* 0x1ffffffc02047812 */ /* 0x000fe200078ec0ff */
[----:B------:R-:W-:Y:S01]  /*fe30*/  UISETP.NE.AND UP1, UPT, UR9, URZ, UPT ;  /* 0x0000003f0900728c */ /* 0x000fe2000bf25270 */
[----:B------:R-:W-:Y:S01]  /*fe40*/  SHF.R.S32.HI R0, RZ, 0x1f, R11 ;  /* 0x0000001fff007819 */ /* 0x000fe2000001140b */
[----:B------:R-:W-:Y:S01]  /*fe50*/  IMAD R3, R3, UR4, RZ ;  /* 0x0000000403037c24 */ /* 0x000fe2000f8e02ff */
[----:B------:R-:W-:Y:S01]  /*fe60*/  ULDC.U8 UR10, c[0x0][0x3d8] ;  /* 0x0000f600000a7ab9 */ /* 0x000fe20000000000 */
[----:B------:R-:W-:Y:S01]  /*fe70*/  IMAD.IADD R4, R122, 0x1, -R4 ;  /* 0x000000017a047824 */ /* 0x000fe200078e0a04 */
[----:B------:R-:W-:Y:S01]  /*fe80*/  SHF.R.S32.HI R2, RZ, 0x2, R2 ;  /* 0x00000002ff027819 */ /* 0x000fe20000011402 */
[----:B------:R-:W-:Y:S01]  /*fe90*/  IMAD R3, R12, UR5, R3 ;  /* 0x000000050c037c24 */ /* 0x000fe2000f8e0203 */
[----:B------:R-:W-:Y:S01]  /*fea0*/  ULDC.64 UR6, c[0x0][0x298] ;  /* 0x0000a60000067ab9 */ /* 0x000fe20000000a00 */
[----:B------:R-:W-:Y:S01]  /*feb0*/  IMAD.SHL.U32 R4, R4, 0x8, RZ ;  /* 0x0000000804047824 */ /* 0x000fe200078e00ff */
[----:B------:R-:W-:Y:S01]  /*fec0*/  ISETP.NE.AND P0, PT, RZ, UR10, PT ;  /* 0x0000000aff007c0c */ /* 0x000fe2000bf05270 */
[----:B------:R-:W-:Y:S01]  /*fed0*/  BSSY B0, `(.L_x_373) ;  /* 0x000004f000007945 */ /* 0x000fe20003800000 */
[----:B------:R-:W-:Y:S01]  /*fee0*/  @!UP1 UISETP.NE.AND UP0, UPT, UR10, URZ, UPT ;  /* 0x0000003f0a00928c */ /* 0x000fe2000bf05270 */
[----:B------:R-:W-:Y:S01]  /*fef0*/  LOP3.LUT P3, RZ, R122, 0x3, RZ, 0xc0, !PT ;  /* 0x000000037aff7812 */ /* 0x000fe2000786c0ff */
[----:B------:R-:W-:Y:S01]  /*ff00*/  @UP1 ULDC UR11, c[0x0][0x2c0] ;  /* 0x0000b000000b1ab9 */ /* 0x000fe20000000800 */
[--C-:B------:R-:W-:Y:S01]  /*ff10*/  SHF.R.S32.HI R5, RZ, 0x1f, R4.reuse ;  /* 0x0000001fff057819 */ /* 0x100fe20000011404 */
[----:B------:R-:W-:Y:S01]  /*ff20*/  @UP1 UIMAD UR11, UR19, UR11, URZ ;  /* 0x0000000b130b12a4 */ /* 0x000fe2000f8e023f */
[----:B------:R-:W-:Y:S01]  /*ff30*/  ISETP.EQ.AND P0, PT, RZ, UR9, P0 ;  /* 0x00000009ff007c0c */ /* 0x000fe20008702270 */
[----:B------:R-:W-:Y:S01]  /*ff40*/  IMAD.WIDE.U32 R4, R12, UR4, R4 ;  /* 0x000000040c047c25 */ /* 0x000fe2000f8e0004 */
[----:B------:R-:W-:-:S03]  /*ff50*/  ULDC.64 UR4, c[0x0][0x2a0] ;  /* 0x0000a80000047ab9 */ /* 0x000fc60000000a00 */
[----:B------:R-:W-:Y:S01]  /*ff60*/  IMAD.IADD R5, R3, 0x1, R5 ;  /* 0x0000000103057824 */ /* 0x000fe200078e0205 */
[----:B------:R-:W-:Y:S01]  /*ff70*/  SHF.R.S32.HI R3, RZ, 0x1f, R2 ;  /* 0x0000001fff037819 */ /* 0x000fe20000011402 */
[----:B------:R-:W-:Y:S02]  /*ff80*/  IMAD R0, R0, UR4, RZ ;  /* 0x0000000400007c24 */ /* 0x000fe4000f8e02ff */
[C---:B------:R-:W-:Y:S01]  /*ff90*/  IMAD.WIDE.U32 R4, R11.reuse, UR4, R4 ;  /* 0x000000040b047c25 */ /* 0x040fe2000f8e0004 */
[----:B------:R-:W-:Y:S02]  /*ffa0*/  @!UP1 ULDC UR4, c[0x0][0x2e4] ;  /* 0x0000b90000049ab9 */ /* 0x000fe40000000800 */
[----:B------:R-:W-:Y:S01]  /*ffb0*/  @!UP1 USEL UR11, UR19, UR4, !UP0 ;  /* 0x00000004130b9287 */ /* 0x000fe2000c000000 */
[----:B------:R-:W-:Y:S02]  /*ffc0*/  IMAD R0, R11, UR5, R0 ;  /* 0x000000050b007c24 */ /* 0x000fe4000f8e0200 */
[----:B------:R-:W-:Y:S01]  /*ffd0*/  IMAD.WIDE R6, R222, 0x80, R2 ;  /* 0x00000080de067825 */ /* 0x000fe200078e0202 */
[----:B------:R-:W-:Y:S01]  /*ffe0*/  @UP1 UMOV UR4, 0x1 ;  /* 0x0000000100041882 */ /* 0x000fe20000000000 */
[----:B------:R-:W-:-:S02]  /*fff0*/  @!UP1 UIMAD UR4, UR11, UR8, URZ ;  /* 0x000000080b0492a4 */ /* 0x000fc4000f8e023f */
[----:B------:R-:W-:Y:S02]  /*10000*/  IMAD.IADD R9, R0, 0x1, R5 ;  /* 0x0000000100097824 */ /* 0x000fe400078e0205 */
[----:B------:R-:W-:Y:S02]  /*10010*/  IMAD R0, R7, UR6, RZ ;  /* 0x0000000607007c24 */ /* 0x000fe4000f8e02ff */
[----:B------:R-:W-:Y:S02]  /*10020*/  IMAD.MOV.U32 R8, RZ, RZ, R4 ;  /* 0x000000ffff087224 */ /* 0x000fe400078e0004 */
[----:B------:R-:W-:Y:S01]  /*10030*/  IMAD R5, R12, UR4, RZ ;  /* 0x000000040c057c24 */ /* 0x000fe2000f8e02ff */
[----:B------:R-:W-:Y:S01]  /*10040*/  ULDC.64 UR4, c[0x0][0x280] ;  /* 0x0000a00000047ab9 */ /* 0x000fe20000000a00 */
[C---:B------:R-:W-:Y:S01]  /*10050*/  IMAD R0, R6.reuse, UR7, R0 ;  /* 0x0000000706007c24 */ /* 0x040fe2000f8e0200 */
[----:B------:R-:W-:Y:S01]  /*10060*/  USHF.L.U64.HI UR7, UR6, 0x6, UR7 ;  /* 0x0000000606077899 */ /* 0x000fe20008010207 */
[----:B------:R-:W-:Y:S01]  /*10070*/  IMAD.WIDE.U32 R6, R6, UR6, R8 ;  /* 0x0000000606067c25 */ /* 0x000fe2000f8e0008 */
[----:B------:R-:W-:-:S02]  /*10080*/  SEL R5, R5, RZ, !P0 ;  /* 0x000000ff05057207 */ /* 0x000fc40004000000 */
[----:B------:R-:W-:Y:S01]  /*10090*/  IADD3 R8, -R124, UR19, RZ ;  /* 0x000000137c087c10 */ /* 0x000fe2000fffe1ff */
[----:B------:R-:W-:Y:S01]  /*100a0*/  IMAD.IADD R0, R0, 0x1, R7 ;  /* 0x0000000100007824 */ /* 0x000fe200078e0207 */
[----:B------:R-:W-:Y:S01]  /*100b0*/  LEA R4, P1, R6, UR4, 0x1 ;  /* 0x0000000406047c11 */ /* 0x000fe2000f8208ff */
[----:B------:R-:W-:Y:S01]  /*100c0*/  IMAD R12, R12, UR19, RZ ;  /* 0x000000130c0c7c24 */ /* 0x000fe2000f8e02ff */
[----:B------:R-:W-:Y:S01]  /*100d0*/  USHF.L.U32 UR4, UR6, 0x6, URZ ;  /* 0x0000000606047899 */ /* 0x000fe2000800063f */
[----:B------:R-:W-:Y:S01]  /*100e0*/  IMAD R11, R11, UR11, R5 ;  /* 0x0000000b0b0b7c24 */ /* 0x000fe2000f8e0205 */
[----:B------:R-:W-:Y:S01]  /*100f0*/  LEA.HI.X R5, R6, UR5, R0, 0x1, P1 ;  /* 0x0000000506057c11 */ /* 0x000fe200088f0c00 */
[----:B------:R-:W-:Y:S01]  /*10100*/  @UP1 ULDC UR6, c[0x0][0x2c0] ;  /* 0x0000b00000061ab9 */ /* 0x000fe20000000800 */
[----:B------:R-:W-:Y:S01]  /*10110*/  @!UP1 UMOV UR6, 0x1 ;  /* 0x0000000100069882 */ /* 0x000fe20000000000 */
[----:B------:R-:W-:Y:S01]  /*10120*/  SHF.R.S32.HI R0, RZ, 0x1f, R12 ;  /* 0x0000001fff007819 */ /* 0x000fe2000001140c */
[----:B------:R-:W-:Y:S01]  /*10130*/  IMAD R124, R124, UR6, RZ ;  /* 0x000000067c7c7c24 */ /* 0x000fe2000f8e02ff */
[----:B------:R-:W-:Y:S01]  /*10140*/  SEL R12, R12, RZ, P0 ;  /* 0x000000ff0c0c7207 */ /* 0x000fe20000000000 */
[----:B------:R-:W-:Y:S01]  /*10150*/  STG.E.128 desc[UR30][R4.64], RZ ;  /* 0x000000ff04007986 */ /* 0x000fe2000c101d1e */
[----:B------:R-:W-:Y:S01]  /*10160*/  SEL R0, R0, RZ, P0 ;  /* 0x000000ff00007207 */ /* 0x000fe20000000000 */
[----:B------:R-:W-:Y:S01]  /*10170*/  VIADD R7, R2, 0x20 ;  /* 0x0000002002077836 */ /* 0x000fe20000000000 */
[--C-:B------:R-:W-:Y:S01]  /*10180*/  IADD3 R12, P2, P1, R124, R12, R11.reuse ;  /* 0x0000000c7c0c7210 */ /* 0x100fe2000795e00b */
[----:B------:R-:W-:Y:S01]  /*10190*/  STG.E.128 desc[UR30][R4.64+0x40], RZ ;  /* 0x000040ff04007986 */ /* 0x000fe2000c101d1e */
[----:B------:R-:W-:Y:S01]  /*101a0*/  SHF.R.S32.HI R124, RZ, 0x1f, R124 ;  /* 0x0000001fff7c7819 */ /* 0x000fe2000001147c */
[----:B------:R-:W-:Y:S01]  /*101b0*/  VIADD R6, R2, 0x40 ;  /* 0x0000004002067836 */ /* 0x000fe20000000000 */
[----:B------:R-:W-:Y:S01]  /*101c0*/  SHF.R.S32.HI R11, RZ, 0x1f, R11 ;  /* 0x0000001fff0b7819 */ /* 0x000fe2000001140b */
[----:B------:R1:W-:Y:S01]  /*101d0*/  STG.E.128 desc[UR30][R4.64+0x80], RZ ;  /* 0x000080ff04007986 */ /* 0x0003e2000c101d1e */
[----:B------:R-:W-:Y:S01]  /*101e0*/  IADD3 R10, P0, R4, UR4, RZ ;  /* 0x00000004040a7c10 */ /* 0x000fe2000ff1e0ff */
[----:B------:R-:W-:Y:S01]  /*101f0*/  VIADD R9, R2, 0x60 ;  /* 0x0000006002097836 */ /* 0x000fe20000000000 */
[----:B------:R-:W-:-:S02]  /*10200*/  IADD3.X R0, R124, R0, R11, P2, P1 ;  /* 0x000000007c007210 */ /* 0x000fc400017e240b */
[----:B------:R-:W-:Y:S02]  /*10210*/  IADD3.X R11, R5, UR7, RZ, P0, !PT ;  /* 0x00000007050b7c10 */ /* 0x000fe400087fe4ff */
[----:B------:R-:W-:Y:S02]  /*10220*/  IADD3 R14, P0, R10, UR4, RZ ;  /* 0x000000040a0e7c10 */ /* 0x000fe4000ff1e0ff */
[-C--:B------:R-:W-:Y:S01]  /*10230*/  ISETP.GE.OR P6, PT, R2, R8.reuse, P3 ;  /* 0x000000080200720c */ /* 0x080fe20001fc6670 */
[----:B------:R2:W-:Y:S01]  /*10240*/  STG.E.128 desc[UR30][R10.64], RZ ;  /* 0x000000ff0a007986 */ /* 0x0005e2000c101d1e */
[----:B------:R-:W-:Y:S02]  /*10250*/  IADD3.X R15, R11, UR7, RZ, P0, !PT ;  /* 0x000000070b0f7c10 */ /* 0x000fe400087fe4ff */
[-C--:B------:R-:W-:Y:S01]  /*10260*/  ISETP.GE.OR P5, PT, R7, R8.reuse, P3 ;  /* 0x000000080700720c */ /* 0x080fe20001fa6670 */
[----:B------:R2:W-:Y:S01]  /*10270*/  STG.E.128 desc[UR30][R10.64+0x40], RZ ;  /* 0x000040ff0a007986 */ /* 0x0005e2000c101d1e */
[----:B------:R-:W-:-:S02]  /*10280*/  ISETP.GE.OR P4, PT, R6, R8, P3 ;  /* 0x000000080600720c */ /* 0x000fc40001f86670 */
[----:B------:R-:W-:Y:S01]  /*10290*/  ISETP.GE.OR P3, PT, R9, R8, P3 ;  /* 0x000000080900720c */ /* 0x000fe20001f66670 */
[----:B------:R2:W-:Y:S04]  /*102a0*/  STG.E.128 desc[UR30][R10.64+0x80], RZ ;  /* 0x000080ff0a007986 */ /* 0x0005e8000c101d1e */
[----:B------:R2:W-:Y:S01]  /*102b0*/  STG.E.128 desc[UR30][R14.64], RZ ;  /* 0x000000ff0e007986 */ /* 0x0005e2000c101d1e */
[----:B-1----:R-:W-:-:S03]  /*102c0*/  IADD3 R4, P0, R14, UR4, RZ ;  /* 0x000000040e047c10 */ /* 0x002fc6000ff1e0ff */
[----:B------:R2:W-:Y:S01]  /*102d0*/  STG.E.128 desc[UR30][R14.64+0x40], RZ ;  /* 0x000040ff0e007986 */ /* 0x0005e2000c101d1e */
[----:B------:R-:W-:-:S03]  /*102e0*/  IADD3.X R5, R15, UR7, RZ, P0, !PT ;  /* 0x000000070f057c10 */ /* 0x000fc600087fe4ff */
[----:B------:R2:W-:Y:S04]  /*102f0*/  STG.E.128 desc[UR30][R14.64+0x80], RZ ;  /* 0x000080ff0e007986 */ /* 0x0005e8000c101d1e */
[----:B------:R2:W-:Y:S04]  /*10300*/  STG.E.128 desc[UR30][R4.64], RZ ;  /* 0x000000ff04007986 */ /* 0x0005e8000c101d1e */
[----:B------:R2:W-:Y:S04]  /*10310*/  STG.E.128 desc[UR30][R4.64+0x40], RZ ;  /* 0x000040ff04007986 */ /* 0x0005e8000c101d1e */
[----:B------:R2:W-:Y:S01]  /*10320*/  STG.E.128 desc[UR30][R4.64+0x80], RZ ;  /* 0x000080ff04007986 */ /* 0x0005e2000c101d1e */
[----:B------:R-:W-:Y:S05]  /*10330*/  @P6 BRA `(.L_x_374) ;  /* 0x0000000000206947 */ /* 0x000fea0003800000 */
[----:B------:R-:W-:Y:S01]  /*10340*/  IMAD R2, R2, UR6, RZ ;  /* 0x0000000602027c24 */ /* 0x000fe2000f8e02ff */
[----:B------:R-:W-:-:S04]  /*10350*/  ULDC.64 UR4, c[0x0][0x2b0] ;  /* 0x0000ac0000047ab9 */ /* 0x000fc80000000a00 */
[----:B------:R-:W-:-:S04]  /*10360*/  IADD3 R3, P0, R2, R12, RZ ;  /* 0x0000000c02037210 */ /* 0x000fc80007f1e0ff */
[----:B------:R-:W-:Y:S02]  /*10370*/  LEA.HI.X.SX32 R2, R2, R0, 0x1, P0 ;  /* 0x0000000002027211 */ /* 0x000fe400000f0eff */
[----:B--2---:R-:W-:-:S04]  /*10380*/  LEA R4, P0, R3, UR4, 0x2 ;  /* 0x0000000403047c11 */ /* 0x004fc8000f8010ff */
[----:B------:R-:W-:Y:S01]  /*10390*/  LEA.HI.X R5, R3, UR5, R2, 0x2, P0 ;  /* 0x0000000503057c11 */ /* 0x000fe200080f1402 */
[----:B------:R-:W-:-:S05]  /*103a0*/  IMAD.MOV.U32 R2, RZ, RZ, 0x7f800000 ;  /* 0x7f800000ff027424 */ /* 0x000fca00078e00ff */
[----:B------:R1:W-:Y:S03]  /*103b0*/  STG.E desc[UR30][R4.64], R2 ;  /* 0x0000000204007986 */ /* 0x0003e6000c10191e */
.L_x_374:
[----:B------:R-:W-:Y:S05]  /*103c0*/  BSYNC B0 ;  /* 0x0000000000007941 */ /* 0x000fea0003800000 */
.L_x_373:
[----:B------:R-:W-:Y:S04]  /*103d0*/  BSSY B0, `(.L_x_375) ;  /* 0x000000a000007945 */ /* 0x000fe80003800000 */
[----:B------:R-:W-:Y:S05]  /*103e0*/  @P5 BRA `(.L_x_376) ;  /* 0x0000000000205947 */ /* 0x000fea0003800000 */
[----:B-1----:R-:W-:Y:S01]  /*103f0*/  IMAD R2, R7, UR6, RZ ;  /* 0x0000000607027c24 */ /* 0x002fe2000f8e02ff */
[----:B------:R-:W-:-:S04]  /*10400*/  ULDC.64 UR4, c[0x0][0x2b0] ;  /* 0x0000ac0000047ab9 */ /* 0x000fc80000000a00 */
[----:B------:R-:W-:-:S04]  /*10410*/  IADD3 R3, P0, R2, R12, RZ ;  /* 0x0000000c02037210 */ /* 0x000fc80007f1e0ff */
[----:B------:R-:W-:Y:S02]  /*10420*/  LEA.HI.X.SX32 R2, R2, R0, 0x1, P0 ;  /* 0x0000000002027211 */ /* 0x000fe400000f0eff */
[----:B--2---:R-:W-:-:S04]  /*10430*/  LEA R4, P0, R3, UR4, 0x2 ;  /* 0x0000000403047c11 */ /* 0x004fc8000f8010ff */
[----:B------:R-:W-:Y:S01]  /*10440*/  LEA.HI.X R5, R3, UR5, R2, 0x2, P0 ;  /* 0x0000000503057c11 */ /* 0x000fe200080f1402 */
[----:B------:R-:W-:-:S05]  /*10450*/  IMAD.MOV.U32 R2, RZ, RZ, 0x7f800000 ;  /* 0x7f800000ff027424 */ /* 0x000fca00078e00ff */
[----:B------:R3:W-:Y:S03]  /*10460*/  STG.E desc[UR30][R4.64], R2 ;  /* 0x0000000204007986 */ /* 0x0007e6000c10191e */
.L_x_376:
[----:B------:R-:W-:Y:S05]  /*10470*/  BSYNC B0 ;  /* 0x0000000000007941 */ /* 0x000fea0003800000 */
.L_x_375:
[----:B------:R-:W-:Y:S04]  /*10480*/  BSSY B0, `(.L_x_377) ;  /* 0x000000a000007945 */ /* 0x000fe80003800000 */
[----:B------:R-:W-:Y:S05]  /*10490*/  @P4 BRA `(.L_x_378) ;  /* 0x0000000000204947 */ /* 0x000fea0003800000 */
[----:B-1-3--:R-:W-:Y:S01]  /*104a0*/  IMAD R2, R6, UR6, RZ ;  /* 0x0000000606027c24 */ /* 0x00afe2000f8e02ff */
[----:B------:R-:W-:-:S04]  /*104b0*/  ULDC.64 UR4, c[0x0][0x2b0] ;  /* 0x0000ac0000047ab9 */ /* 0x000fc80000000a00 */
[----:B------:R-:W-:-:S04]  /*104c0*/  IADD3 R3, P0, R2, R12, RZ ;  /* 0x0000000c02037210 */ /* 0x000fc80007f1e0ff */
[----:B------:R-:W-:Y:S02]  /*104d0*/  LEA.HI.X.SX32 R2, R2, R0, 0x1, P0 ;  /* 0x0000000002027211 */ /* 0x000fe400000f0eff */
[----:B--2---:R-:W-:-:S04]  /*104e0*/  LEA R4, P0, R3, UR4, 0x2 ;  /* 0x0000000403047c11 */ /* 0x004fc8000f8010ff */
[----:B------:R-:W-:Y:S01]  /*104f0*/  LEA.HI.X R5, R3, UR5, R2, 0x2, P0 ;  /* 0x0000000503057c11 */ /* 0x000fe200080f1402 */
[----:B------:R-:W-:-:S05]  /*10500*/  IMAD.MOV.U32 R2, RZ, RZ, 0x7f800000 ;  /* 0x7f800000ff027424 */ /* 0x000fca00078e00ff */
[----:B------:R4:W-:Y:S03]  /*10510*/  STG.E desc[UR30][R4.64], R2 ;  /* 0x0000000204007986 */ /* 0x0009e6000c10191e */
.L_x_378:
[----:B------:R-:W-:Y:S05]  /*10520*/  BSYNC B0 ;  /* 0x0000000000007941 */ /* 0x000fea0003800000 */
.L_x_377:
[----:B------:R-:W-:Y:S05]  /*10530*/  @P3 EXIT ;  /* 0x000000000000394d */ /* 0x000fea0003800000 */
[----:B------:R-:W-:Y:S01]  /*10540*/  IMAD R9, R9, UR6, RZ ;  /* 0x0000000609097c24 */ /* 0x000fe2000f8e02ff */
[----:B------:R-:W-:-:S04]  /*10550*/  ULDC.64 UR4, c[0x0][0x2b0] ;  /* 0x0000ac0000047ab9 */ /* 0x000fc80000000a00 */
[----:B------:R-:W-:-:S04]  /*10560*/  IADD3 R12, P0, R9, R12, RZ ;  /* 0x0000000c090c7210 */ /* 0x000fc80007f1e0ff */
[----:B------:R-:W-:Y:S02]  /*10570*/  LEA.HI.X.SX32 R0, R9, R0, 0x1, P0 ;  /* 0x0000000009007211 */ /* 0x000fe400000f0eff */
[----:B-1-34-:R-:W-:-:S04]  /*10580*/  LEA R2, P0, R12, UR4, 0x2 ;  /* 0x000000040c027c11 */ /* 0x01afc8000f8010ff */
[----:B------:R-:W-:Y:S01]  /*10590*/  LEA.HI.X R3, R12, UR5, R0, 0x2, P0 ;  /* 0x000000050c037c11 */ /* 0x000fe200080f1400 */
[----:B------:R-:W-:-:S05]  /*105a0*/  IMAD.MOV.U32 R0, RZ, RZ, 0x7f800000 ;  /* 0x7f800000ff007424 */ /* 0x000fca00078e00ff */
[----:B------:R-:W-:Y:S01]  /*105b0*/  STG.E desc[UR30][R2.64], R0 ;  /* 0x0000000002007986 */ /* 0x000fe2000c10191e */
[----:B------:R-:W-:Y:S05]  /*105c0*/  EXIT ;  /* 0x000000000000794d */ /* 0x000fea0003800000 */
.L_x_379:
        /* <DEDUP_REMOVED lines=11> */
.L_x_1150:


//--------------------- .text._ZN5flash16flash_fwd_kernelI23Flash_fwd_kernel_traitsILi96ELi128ELi64ELi4ELb0ELb0EN7cutlass6half_tE19Flash_kernel_traitsILi96ELi128ELi64ELi4ES3_EELb0ELb1ELb0ELb0ELb1ELb1ELb1ELb0EEEvNS_16Flash_fwd_paramsE --------------------------
	.section	.text._ZN5flash16flash_fwd_kernelI23Flash_fwd_kernel_traitsILi96ELi128ELi64ELi4ELb0ELb0EN7cutlass6half_tE19Flash_kernel_traitsILi96ELi128ELi64ELi4ES3_EELb0ELb1ELb0ELb0ELb1ELb1ELb1ELb0EEEvNS_16Flash_fwd_paramsE,"ax",@progbits
	.align	128
        .global         _ZN5flash16flash_fwd_kernelI23Flash_fwd_kernel_traitsILi96ELi128ELi64ELi4ELb0ELb0EN7cutlass6half_tE19Flash_kernel_traitsILi96ELi128ELi64ELi4ES3_EELb0ELb1ELb0ELb0ELb1ELb1ELb1ELb0EEEvNS_16Flash_fwd_paramsE
        .type           _ZN5flash16flash_fwd_kernelI23Flash_fwd_kernel_traitsILi96ELi128ELi64ELi4ELb0ELb0EN7cutlass6half_tE19Flash_kernel_traitsILi96ELi128ELi64ELi4ES3_EELb0ELb1ELb0ELb0ELb1ELb1ELb1ELb0EEEvNS_16Flash_fwd_paramsE,@function
        .size           _ZN5flash16flash_fwd_kernelI23Flash_fwd_kernel_traitsILi96ELi128ELi64ELi4ELb0ELb0EN7cutlass6half_tE19Flash_kernel_traitsILi96ELi128ELi64ELi4ES3_EELb0ELb1ELb0ELb0ELb1ELb1ELb1ELb0EEEvNS_16Flash_fwd_paramsE,(.L_x_1151 - _ZN5flash16flash_fwd_kernelI23Flash_fwd_kernel_traitsILi96ELi128ELi64ELi4ELb0ELb0EN7cutlass6half_tE19Flash_kernel_traitsILi96ELi128ELi64ELi4ES3_EELb0ELb1ELb0ELb0ELb1ELb1ELb1ELb0EEEvNS_16Flash_fwd_paramsE)
        .other          _ZN5flash16flash_fwd_kernelI23Flash_fwd_kernel_traitsILi96ELi128ELi64ELi4ELb0ELb0EN7cutlass6half_tE19Flash_kernel_traitsILi96ELi128ELi64ELi4ES3_EELb0ELb1ELb0ELb0ELb1ELb1ELb1ELb0EEEvNS_16Flash_fwd_paramsE,@"STO_CUDA_ENTRY STV_DEFAULT"
_ZN5flash16flash_fwd_kernelI23Flash_fwd_kernel_traitsILi96ELi128ELi64ELi4ELb0ELb0EN7cutlass6half_tE19Flash_kernel_traitsILi96ELi128ELi64ELi4ES3_EELb0ELb1ELb0ELb0ELb1ELb1ELb1ELb0EEEvNS_16Flash_fwd_paramsE:
.text._ZN5flash16flash_fwd_kernelI23Flash_fwd_kernel_traitsILi96ELi128ELi64ELi4ELb0ELb0EN7cutlass6half_tE19Flash_kernel_traitsILi96ELi128ELi64ELi4ES3_EELb0ELb1ELb0ELb0ELb1ELb1ELb1ELb0EEEvNS_16Flash_fwd_paramsE:
        /* <DEDUP_REMOVED lines=14> */
[----:B---3--:R-:W-:-:S05]  /*00e0*/  @P0 IMAD.WIDE R4, R23, 0x4, R2 ;  /* 0x0000000417040825 */ /* 0x008fca00078e0202 */
[----:B------:R2:W3:Y:S01]  /*00f0*/  @P0 LDG.E R8, desc[UR12][R4.64] ;  /* 0x0000000c04080981 */ /* 0x0004e2000c1e1900 */
[----:B-1----:R-:W-:-:S05]  /*0100*/  @P2 IMAD.WIDE R2, R23, 0x4, R6 ;  /* 0x0000000417022825 */ /* 0x002fca00078e0206 */
[----:B------:R-:W3:Y:S01]  /*0110*/  @P2 LDG.E R0, desc[UR12][R2.64] ;  /* 0x0000000c02002981 */ /* 0x000ee2000c1e1900 */
[----:B------:R-:W1:Y:S01]  /*0120*/  S2R R16, SR_CTAID.X ;  /* 0x0000000000107919 */ /* 0x000e620000002500 */
[----:B--2---:R-:W2:Y:S08]  /*0130*/  @!P2 LDC.64 R4, c[0x0][0x2c8] ;  /* 0x0000b200ff04ab82 */ /* 0x004eb00000000a00 */
[----:B------:R-:W4:Y:S01]  /*0140*/  @!P2 LDC.64 R2, c[0x0][0x318] ;  /* 0x0000c600ff02ab82 */ /* 0x000f220000000a00 */
[----:B-1----:R-:W-:-:S05]  /*0150*/  IMAD.SHL.U32 R184, R16, 0x80, RZ ;  /* 0x0000008010b87824 */ /* 0x002fca00078e00ff */
[----:B------:R-:W-:Y:S02]  /*0160*/  ISETP.GE.AND P1, PT, R184, UR15, PT ;  /* 0x0000000fb8007c0c */ /* 0x000fe4000bf26270 */
[----:B----4-:R-:W-:-:S04]  /*0170*/  @!P2 ISETP.NE.U32.AND P0, PT, R2, RZ, PT ;  /* 0x000000ff0200a20c */ /* 0x010fc80003f05070 */
[----:B------:R-:W-:Y:S01]  /*0180*/  @!P2 ISETP.NE.AND.EX P0, PT, R3, RZ, PT, P0 ;  /* 0x000000ff0300a20c */ /* 0x000fe20003f05300 */
[----:B---3--:R-:W-:-:S03]  /*0190*/  @P2 IMAD.IADD R140, R0, 0x1, -R8 ;  /* 0x00000001008c2824 */ /* 0x008fc600078e0a08 */
[----:B--2---:R-:W-:-:S03]  /*01a0*/  @!P2 SEL R0, R5, RZ, P0 ;  /* 0x000000ff0500a207 */ /* 0x004fc60000000000 */
        /* <DEDUP_REMOVED lines=27> */
[----:B------:R-:W-:Y:S01]  /*0360*/  LOP3.LUT R7, R3, 0xfffffffc, RZ, 0xc0, !PT ;  /* 0xfffffffc03077812 */ /* 0x000fe200078ec0ff */
[----:B------:R-:W-:Y:S01]  /*0370*/  ULDC.64 UR8, c[0x0][0x210] ;  /* 0x0000840000087ab9 */ /* 0x000fe20000000a00 */
[----:B------:R-:W-:Y:S01]  /*0380*/  SHF.R.S32.HI R2, RZ, 0x2, R3 ;  /* 0x00000002ff027819 */ /* 0x000fe20000011403 */
[----:B------:R-:W-:Y:S01]  /*0390*/  VIADD R141, R244, 0xffffffff ;  /* 0xfffffffff48d7836 */ /* 0x000fe20000000000 */
[----:B------:R-:W-:Y:S01]  /*03a0*/  SHF.R.S32.HI R6, RZ, 0x3, R21 ;  /* 0x00000003ff067819 */ /* 0x000fe20000011415 */
[----:B------:R-:W-:Y:S01]  /*03b0*/  IMAD.IADD R7, R182, 0x1, -R7 ;  /* 0x00000001b6077824 */ /* 0x000fe200078e0a07 */
[----:B------:R-:W-:Y:S01]  /*03c0*/  IADD3 R13, P0, R2, R8, RZ ;  /* 0x00000008020d7210 */ /* 0x000fe20007f1e0ff */
[----:B------:R-:W3:Y:S01]  /*03d0*/  S2UR UR16, SR_CgaCtaId ;  /* 0x00000000001079c3 */ /* 0x000ee20000008800 */
[-C--:B------:R-:W-:Y:S01]  /*03e0*/  LEA.HI R10, R12, R182.reuse, RZ, 0x4 ;  /* 0x000000b60c0a7211 */ /* 0x080fe200078f20ff */
[----:B------:R-:W-:Y:S01]  /*03f0*/  IMAD.SHL.U32 R6, R6, 0x40, RZ ;  /* 0x0000004006067824 */ /* 0x000fe200078e00ff */
[----:B------:R-:W-:Y:S01]  /*0400*/  LEA.HI R183, R12, R182, RZ, 0x5 ;  /* 0x000000b60cb77211 */ /* 0x000fe200078f28ff */
[----:B------:R-:W-:Y:S01]  /*0410*/  IMAD.SHL.U32 R26, R7, 0x8, RZ ;  /* 0x00000008071a7824 */ /* 0x000fe200078e00ff */
[----:B------:R-:W-:Y:S01]  /*0420*/  SHF.R.S32.HI R11, RZ, 0x4, R10 ;  /* 0x00000004ff0b7819 */ /* 0x000fe2000001140a */
[----:B------:R-:W-:Y:S01]  /*0430*/  IMAD R12, R22, UR6, RZ ;  /* 0x00000006160c7c24 */ /* 0x000fe2000f8e02ff */
[----:B------:R-:W-:Y:S01]  /*0440*/  SHF.R.S32.HI R181, RZ, 0x5, R183 ;  /* 0x00000005ffb57819 */ /* 0x000fe200000114b7 */
[----:B------:R-:W4:Y:S01]  /*0450*/  LDC.64 R246, c[0x0][0x250] ;  /* 0x00009400fff67b82 */ /* 0x000f220000000a00 */
[----:B-1----:R-:W-:Y:S01]  /*0460*/  IABS R0, R24 ;  /* 0x0000001800007213 */ /* 0x002fe20000000000 */
[----:B------:R-:W-:Y:S01]  /*0470*/  IMAD R12, R23, UR7, R12 ;  /* 0x00000007170c7c24 */ /* 0x000fe2000f8e020c */
[----:B------:R-:W-:-:S02]  /*0480*/  LEA.HI R9, R10, R11, RZ, 0x1 ;  /* 0x0000000b0a097211 */ /* 0x000fc400078f08ff */
[----:B------:R-:W-:Y:S01]  /*0490*/  SHF.R.S32.HI R27, RZ, 0x1f, R26 ;  /* 0x0000001fff1b7819 */ /* 0x000fe2000001141a */
[----:B------:R-:W-:Y:S01]  /*04a0*/  IMAD.MOV.U32 R14, RZ, RZ, R0 ;  /* 0x000000ffff0e7224 */ /* 0x000fe200078e0000 */
[C---:B--2---:R-:W-:Y:S01]  /*04b0*/  SHF.L.U64.HI R188, R248.reuse, 0x6, R249 ;  /* 0x00000006f8bc7819 */ /* 0x044fe200000102f9 */
[----:B------:R-:W-:Y:S02]  /*04c0*/  IMAD.SHL.U32 R185, R248, 0x40, RZ ;  /* 0x00000040f8b97824 */ /* 0x000fe400078e00ff */
[----:B------:R-:W1:Y:S08]  /*04d0*/  I2F.RP R0, R14 ;  /* 0x0000000e00007306 */ /* 0x000e700000209400 */
[----:B-1----:R-:W1:Y:S02]  /*04e0*/  MUFU.RCP R0, R0 ;  /* 0x0000000000007308 */ /* 0x002e640000001000 */
[----:B-1----:R-:W-:Y:S01]  /*04f0*/  VIADD R4, R0, 0xffffffe ;  /* 0x0ffffffe00047836 */ /* 0x002fe20000000000 */
[----:B------:R-:W-:-:S02]  /*0500*/  LEA.HI R0, R3, R2, RZ, 0x1 ;  /* 0x0000000203007211 */ /* 0x000fc400078f08ff */
[----:B------:R-:W-:-:S03]  /*0510*/  SHF.R.S32.HI R3, RZ, 0x1f, R2 ;  /* 0x0000001fff037819 */ /* 0x000fc60000011402 */
[----:B------:R1:W2:Y:S01]  /*0520*/  F2I.FTZ.U32.TRUNC.NTZ R5, R4 ;  /* 0x0000000400057305 */ /* 0x0002a2000021f000 */
[----:B------:R-:W-:Y:S01]  /*0530*/  LEA.HI.X.SX32 R15, R8, R3, 0x1, P0 ;  /* 0x00000003080f7211 */ /* 0x000fe200000f0eff */
[----:B------:R-:W-:Y:S01]  /*0540*/  IMAD.WIDE R28, R16, 0x80, R2 ;  /* 0x00000080101c7825 */ /* 0x000fe200078e0202 */
[----:B------:R-:W-:-:S04]  /*0550*/  LOP3.LUT R3, R9, 0xfffffffe, RZ, 0xc0, !PT ;  /* 0xfffffffe09037812 */ /* 0x000fc800078ec0ff */
[----:B------:R5:W-:Y:S01]  /*0560*/  STL.64 [R1+0x58], R28 ;  /* 0x0000581c01007387 */ /* 0x000be20000100a00 */
[----:B------:R-:W-:Y:S02]  /*0570*/  IMAD.IADD R18, R11, 0x1, -R3 ;  /* 0x000000010b127824 */ /* 0x000fe400078e0a03 */
[----:B------:R-:W-:Y:S01]  /*0580*/  IMAD R3, R22, UR4, RZ ;  /* 0x0000000416037c24 */ /* 0x000fe2000f8e02ff */
[----:B------:R4:W-:Y:S01]  /*0590*/  STL.64 [R1+0x50], R26 ;  /* 0x0000501a01007387 */ /* 0x0009e20000100a00 */
[----:B-1----:R-:W-:Y:S02]  /*05a0*/  LOP3.LUT R4, R0, 0x7fffffe, RZ, 0xc0, !PT ;  /* 0x07fffffe00047812 */ /* 0x002fe400078ec0ff */
[----:B------:R-:W-:Y:S01]  /*05b0*/  LOP3.LUT R0, R6, 0xc0, RZ, 0xc0, !PT ;  /* 0x000000c006007812 */ /* 0x000fe200078ec0ff */
[----:B------:R-:W-:Y:S01]  /*05c0*/  STL [R1+0x4c], R188 ;  /* 0x00004cbc01007387 */ /* 0x000fe20000100800 */
[----:B------:R-:W-:Y:S01]  /*05d0*/  IABS R6, R17 ;  /* 0x0000001100067213 */ /* 0x000fe20000000000 */
[----:B------:R-:W-:Y:S01]  /*05e0*/  IMAD.IADD R7, R2, 0x1, -R4 ;  /* 0x0000000102077824 */ /* 0x000fe200078e0a04 */
[----:B------:R-:W-:-:S02]  /*05f0*/  LOP3.LUT R4, R0, 0x18, R26, 0xf8, !PT ;  /* 0x0000001800047812 */ /* 0x000fc400078ef81a */
[----:B--2---:R-:W-:Y:S01]  /*0600*/  IADD3 R2, RZ, -R5, RZ ;  /* 0x80000005ff027210 */ /* 0x004fe20007ffe0ff */
[----:B------:R-:W-:Y:S01]  /*0610*/  IMAD R7, R181, 0x8, R7 ;  /* 0x00000008b5077824 */ /* 0x000fe200078e0207 */
[----:B------:R-:W-:-:S04]  /*0620*/  SHF.R.U32.HI R0, RZ, 0x3, R0 ;  /* 0x00000003ff007819 */ /* 0x000fc80000011600 */
[----:B------:R-:W-:Y:S01]  /*0630*/  LOP3.LUT R230, R4, R0, RZ, 0x3c, !PT ;  /* 0x0000000004e67212 */ /* 0x000fe200078e3cff */
[----:B------:R-:W-:Y:S01]  /*0640*/  IMAD R0, R2, R14, RZ ;  /* 0x0000000e02007224 */ /* 0x000fe200078e02ff */
[----:B------:R-:W-:Y:S01]  /*0650*/  LOP3.LUT R2, R10, 0xfffffff0, RZ, 0xc0, !PT ;  /* 0xfffffff00a027812 */ /* 0x000fe200078ec0ff */
[----:B------:R-:W-:Y:S02]  /*0660*/  IMAD.MOV.U32 R4, RZ, RZ, RZ ;  /* 0x000000ffff047224 */ /* 0x000fe400078e00ff */
[----:B------:R-:W-:Y:S02]  /*0670*/  IMAD.MOV.U32 R10, RZ, RZ, R6 ;  /* 0x000000ffff0a7224 */ /* 0x000fe400078e0006 */
[----:B------:R-:W-:-:S04]  /*0680*/  IMAD.HI.U32 R5, R5, R0, R4 ;  /* 0x0000000005057227 */ /* 0x000fc800078e0004 */
[----:B------:R-:W-:Y:S02]  /*0690*/  IMAD.IADD R0, R182, 0x1, -R2 ;  /* 0x00000001b6007824 */ /* 0x000fe400078e0a02 */
[----:B------:R-:W-:-:S03]  /*06a0*/  IMAD.HI.U32 R8, R5, R10, RZ ;  /* 0x0000000a05087227 */ /* 0x000fc600078e00ff */
[----:B------:R-:W-:Y:S01]  /*06b0*/  SHF.R.S32.HI R6, RZ, 0x1f, R0 ;  /* 0x0000001fff067819 */ /* 0x000fe20000011400 */
[C---:B------:R-:W-:Y:S01]  /*06c0*/  IMAD R4, R23.reuse, UR5, R3 ;  /* 0x0000000517047c24 */ /* 0x040fe2000f8e0203 */
[-C--:B------:R-:W-:Y:S01]  /*06d0*/  LEA.HI R9, R0, R0.reuse, RZ, 0x1 ;  /* 0x0000000000097211 */ /* 0x080fe200078f08ff */
[----:B------:R-:W-:Y:S01]  /*06e0*/  IMAD.WIDE.U32 R2, R23, UR4, R26 ;  /* 0x0000000417027c25 */ /* 0x000fe2000f8e001a */
[----:B------:R-:W-:Y:S01]  /*06f0*/  LEA.HI R20, R6, R0, RZ, 0x3 ;  /* 0x0000000006147211 */ /* 0x000fe200078f18ff */
[----:B------:R-:W-:Y:S01]  /*0700*/  ULDC.64 UR4, c[0x0][0x258] ;  /* 0x0000960000047ab9 */ /* 0x000fe20000000a00 */
[----:B------:R-:W-:Y:S01]  /*0710*/  LOP3.LUT R5, R9, 0x7fffffe, RZ, 0xc0, !PT ;  /* 0x07fffffe09057812 */ /* 0x000fe200078ec0ff */
[----:B------:R-:W-:Y:S01]  /*0720*/  IMAD.MOV R6, RZ, RZ, -R8 ;  /* 0x000000ffff067224 */ /* 0x000fe200078e0a08 */
[----:B------:R-:W-:Y:S01]  /*0730*/  SHF.R.S32.HI R11, RZ, 0x1, R9 ;  /* 0x00000001ff0b7819 */ /* 0x000fe20000011409 */
[----:B------:R-:W-:Y:S01]  /*0740*/  IMAD.IADD R3, R3, 0x1, R4 ;  /* 0x0000000103037824 */ /* 0x000fe200078e0204 */
[----:B------:R-:W-:Y:S01]  /*0750*/  LOP3.LUT R4, R21, 0xfffffff8, RZ, 0xc0, !PT ;  /* 0xfffffff815047812 */ /* 0x000fe200078ec0ff */
[----:B------:R-:W-:Y:S01]  /*0760*/  IMAD R6, R14, R6, R10 ;  /* 0x000000060e067224 */ /* 0x000fe200078e020a */
[----:B------:R-:W-:Y:S01]  /*0770*/  IADD3 R180, R0, -R5, RZ ;  /* 0x8000000500b47210 */ /* 0x000fe20007ffe0ff */
[----:B------:R-:W-:Y:S01]  /*0780*/  IMAD.WIDE.U32 R2, R17, UR4, R2 ;  /* 0x0000000411027c25 */ /* 0x000fe2000f8e0002 */
[----:B------:R-:W-:-:S02]  /*0790*/  SHF.R.S32.HI R5, RZ, 0x1f, R17 ;  /* 0x0000001fff057819 */ /* 0x000fc40000011411 */
[----:B------:R-:W-:Y:S01]  /*07a0*/  ISETP.GT.U32.AND P2, PT, R14, R6, PT ;  /* 0x000000060e00720c */ /* 0x000fe20003f44070 */
[----:B------:R-:W-:Y:S01]  /*07b0*/  IMAD.IADD R0, R182, 0x1, -R4 ;  /* 0x00000001b6007824 */ /* 0x000fe200078e0a04 */
[----:B------:R-:W-:Y:S01]  /*07c0*/  LOP3.LUT R10, R17, R24, RZ, 0x3c, !PT ;  /* 0x00000018110a7212 */ /* 0x000fe200078e3cff */
[----:B------:R-:W-:Y:S01]  /*07d0*/  IMAD R5, R5, UR4, RZ ;  /* 0x0000000405057c24 */ /* 0x000fe2000f8e02ff */
[----:B------:R-:W-:Y:S01]  /*07e0*/  SHF.R.S32.HI R9, RZ, 0x1f, R9 ;  /* 0x0000001fff097819 */ /* 0x000fe20000011409 */
[----:B------:R-:W-:Y:S01]  /*07f0*/  IMAD.U32 R230, R7, 0x20, R230 ;  /* 0x0000002007e67824 */ /* 0x000fe200078e00e6 */
[----:B------:R-:W-:Y:S01]  /*0800*/  LEA.HI R16, R0, R0, RZ, 0x1 ;  /* 0x0000000000107211 */ /* 0x000fe200078f08ff */
[----:B------:R-:W-:Y:S01]  /*0810*/  IMAD R5, R17, UR5, R5 ;  /* 0x0000000511057c24 */ /* 0x000fe2000f8e0205 */
[----:B------:R-:W-:Y:S01]  /*0820*/  ISETP.GE.AND P1, PT, R10, RZ, PT ;  /* 0x000000ff0a00720c */ /* 0x000fe20003f26270 */
[----:B------:R-:W-:Y:S01]  /*0830*/  UMOV UR5, 0x400 ;  /* 0x0000040000057882 */ /* 0x000fe20000000000 */
[----:B------:R-:W-:Y:S01]  /*0840*/  LOP3.LUT R4, R16, 0x3fffffe, RZ, 0xc0, !PT ;  /* 0x03fffffe10047812 */ /* 0x000fe200078ec0ff */
[----:B------:R-:W-:Y:S01]  /*0850*/  IMAD.IADD R3, R3, 0x1, R5 ;  /* 0x0000000103037824 */ /* 0x000fe200078e0205 */
[----:B---3--:R-:W-:Y:S01]  /*0860*/  ULEA UR5, UR16, UR5, 0x18 ;  /* 0x0000000510057291 */ /* 0x008fe2000f8ec03f */
[----:B------:R-:W-:Y:S01]  /*0870*/  @!P2 IMAD.IADD R6, R6, 0x1, -R14 ;  /* 0x000000010606a824 */ /* 0x000fe200078e0a0e */
[----:B------:R-:W-:Y:S01]  /*0880*/  LEA.HI R9, R9, R11, RZ, 0x2 ;  /* 0x0000000b09097211 */ /* 0x000fe200078f10ff */
[----:B------:R-:W-:Y:S01]  /*0890*/  IMAD.IADD R19, R0, 0x1, -R4 ;  /* 0x0000000100137824 */ /* 0x000fe200078e0a04 */
[----:B------:R-:W-:Y:S01]  /*08a0*/  USHF.L.U32 UR4, UR10, 0x6, URZ ;  /* 0x000000060a047899 */ /* 0x000fe2000800063f */
[----:B------:R-:W-:Y:S01]  /*08b0*/  IMAD R0, R15, R248, RZ ;  /* 0x000000f80f007224 */ /* 0x000fe200078e02ff */
[----:B------:R-:W-:Y:S01]  /*08c0*/  ISETP.GE.U32.AND P0, PT, R6, R14, PT ;  /* 0x0000000e0600720c */ /* 0x000fe20003f06070 */
[----:B------:R-:W-:Y:S01]  /*08d0*/  IMAD.WIDE.U32 R4, R13, R248, R26 ;  /* 0x000000f80d047225 */ /* 0x000fe200078e001a */
[----:B------:R-:W-:-:S02]  /*08e0*/  LEA R230, R230, UR5, 0x1 ;  /* 0x00000005e6e67c11 */ /* 0x000fc4000f8e08ff */
[----:B------:R-:W-:Y:S01]  /*08f0*/  SHF.R.S32.HI R14, RZ, 0x1f, R141 ;  /* 0x0000001fff0e7819 */ /* 0x000fe2000001148d */
[----:B------:R-:W-:Y:S01]  /*0900*/  IMAD R0, R13, R249, R0 ;  /* 0x000000f90d007224 */ /* 0x000fe200078e0200 */
[----:B------:R-:W-:Y:S01]  /*0910*/  SHF.R.S32.HI R16, RZ, 0x1, R16 ;  /* 0x00000001ff107819 */ /* 0x000fe20000011410 */
[----:B------:R-:W-:Y:S01]  /*0920*/  @!P2 VIADD R8, R8, 0x1 ;  /* 0x000000010808a836 */ /* 0x000fe20000000000 */
[----:B------:R-:W-:Y:S01]  /*0930*/  ISETP.NE.AND P2, PT, R24, RZ, PT ;  /* 0x000000ff1800720c */ /* 0x000fe20003f45270 */
[----:B------:R-:W-:Y:S01]  /*0940*/  IMAD.WIDE.U32 R6, R28, UR10, R2 ;  /* 0x0000000a1c067c25 */ /* 0x000fe2000f8e0002 */
[----:B------:R-:W-:-:S03]  /*0950*/  IADD3 R5, R5, R0, RZ ;  /* 0x0000000005057210 */ /* 0x000fc60007ffe0ff */
[----:B------:R-:W-:Y:S01]  /*0960*/  IMAD R0, R29, UR10, RZ ;  /* 0x0000000a1d007c24 */ /* 0x000fe2000f8e02ff */
[----:B------:R-:W-:Y:S01]  /*0970*/  USHF.L.U64.HI UR10, UR10, 0x6, UR11 ;  /* 0x000000060a0a7899 */ /* 0x000fe2000801020b */
[----:B------:R-:W-:Y:S01]  /*0980*/  @P0 VIADD R8, R8, 0x1 ;  /* 0x0000000108080836 */ /* 0x000fe20000000000 */
[----:B------:R-:W-:Y:S01]  /*0990*/  LEA R2, P0, R6, UR8, 0x1 ;  /* 0x0000000806027c11 */ /* 0x000fe2000f8008ff */
[----:B------:R-:W-:Y:S02]  /*09a0*/  IMAD R0, R28, UR11, R0 ;  /* 0x0000000b1c007c24 */ /* 0x000fe4000f8e0200 */
[----:B------:R-:W-:Y:S02]  /*09b0*/  IMAD.MOV.U32 R10, RZ, RZ, R8 ;  /* 0x000000ffff0a7224 */ /* 0x000fe400078e0008 */
[----:B------:R-:W-:Y:S01]  /*09c0*/  IMAD.IADD R3, R7, 0x1, R0 ;  /* 0x0000000107037824 */ /* 0x000fe200078e0200 */
[----:B------:R-:W-:Y:S01]  /*09d0*/  LOP3.LUT R0, R9, 0xfffffffc, RZ, 0xc0, !PT ;  /* 0xfffffffc09007812 */ /* 0x000fe200078ec0ff */
[----:B------:R-:W-:Y:S01]  /*09e0*/  IMAD.WIDE.U32 R4, R23, UR6, R4 ;  /* 0x0000000617047c25 */ /* 0x000fe2000f8e0004 */
[----:B------:R-:W-:-:S02]  /*09f0*/  ULDC.64 UR6, c[0x0][0x260] ;  /* 0x0000980000067ab9 */ /* 0x000fc40000000a00 */
[----:B------:R-:W-:Y:S01]  /*0a00*/  LEA.HI.X R3, R6, UR9, R3, 0x1, P0 ;  /* 0x0000000906037c11 */ /* 0x000fe200080f0c03 */
[----:B------:R-:W-:Y:S01]  /*0a10*/  @!P1 IMAD.MOV R10, RZ, RZ, -R10 ;  /* 0x000000ffff0a9224 */ /* 0x000fe200078e0a0a */
[----:B------:R-:W-:Y:S01]  /*0a20*/  @!P2 LOP3.LUT R10, RZ, R24, RZ, 0x33, !PT ;  /* 0x00000018ff0aa212 */ /* 0x000fe200078e33ff */
[----:B------:R-:W-:Y:S01]  /*0a30*/  IMAD.IADD R5, R5, 0x1, R12 ;  /* 0x0000000105057824 */ /* 0x000fe200078e020c */
[----:B------:R-:W-:Y:S01]  /*0a40*/  IADD3 R17, R11, -R0, RZ ;  /* 0x800000000b117210 */ /* 0x000fe20007ffe0ff */
[----:B------:R-:W-:Y:S01]  /*0a50*/  @!PT LDS RZ, [RZ] ;  /* 0x00000000fffff984 */ /* 0x000fe20000000800 */
[----:B------:R-:W-:Y:S01]  /*0a60*/  @!PT LDS RZ, [RZ] ;  /* 0x00000000fffff984 */ /* 0x000fe20000000800 */
[----:B------:R-:W-:Y:S01]  /*0a70*/  @!PT LDS RZ, [RZ] ;  /* 0x00000000fffff984 */ /* 0x000fe20000000800 */
[----:B------:R-:W-:Y:S01]  /*0a80*/  LDGSTS.E.BYPASS.LTC128B.128 [R230], desc[UR12][R2.64] ;  /* 0x0000000002e67fae */ /* 0x000fe2000b901d4c */
[----:B------:R-:W-:Y:S01]  /*0a90*/  SHF.R.S32.HI R12, RZ, 0x1f, R10 ;  /* 0x0000001fff0c7819 */ /* 0x000fe2000001140a */
[----:B-----5:R-:W-:Y:S01]  /*0aa0*/  IMAD.WIDE.U32 R28, R10, UR6, R4 ;  /* 0x000000060a1c7c25 */ /* 0x020fe2000f8e0004 */
[----:B------:R-:W-:Y:S01]  /*0ab0*/  ULDC.64 UR8, c[0x0][0x218] ;  /* 0x0000860000087ab9 */ /* 0x000fe20000000a00 */
[----:B------:R-:W-:Y:S01]  /*0ac0*/  LDGSTS.E.BYPASS.LTC128B.128 [R230+0x2000], desc[UR12][R2.64+0x40] ;  /* 0x0200004002e67fae */ /* 0x000fe2000b901d4c */
[----:B------:R-:W-:Y:S01]  /*0ad0*/  LOP3.LUT P1, RZ, R17, 0x2, RZ, 0xc0, !PT ;  /* 0x0000000211ff7812 */ /* 0x000fe2000782c0ff */
[----:B------:R-:W-:-:S02]  /*0ae0*/  IMAD R0, R12, UR6, RZ ;  /* 0x000000060c007c24 */ /* 0x000fc4000f8e02ff */
[----:B------:R1:W-:Y:S01]  /*0af0*/  LDGSTS.E.BYPASS.LTC128B.128 [R230+0x4000], desc[UR12][R2.64+0x80] ;  /* 0x0400008002e67fae */ /* 0x0003e2000b901d4c */
[----:B------:R-:W-:Y:S02]  /*0b00*/  IMAD.MOV.U32 R186, RZ, RZ, R28 ;  /* 0x000000ffffba7224 */ /* 0x000fe400078e001c */
[----:B------:R-:W-:Y:S01]  /*0b10*/  IMAD R6, R10, UR7, R0 ;  /* 0x000000070a067c24 */ /* 0x000fe2000f8e0200 */
[----:B------:R-:W-:Y:S01]  /*0b20*/  ULDC.64 UR6, c[0x0][0x238] ;  /* 0x00008e0000067ab9 */ /* 0x000fe20000000a00 */
[----:B------:R-:W-:Y:S01]  /*0b30*/  IMAD R0, R188, R141, RZ ;  /* 0x0000008dbc007224 */ /* 0x000fe200078e02ff */
[----:B------:R-:W-:Y:S01]  /*0b40*/  STL.64 [R1+0x40], R28 ;  /* 0x0000401c01007387 */ /* 0x000fe20000100a00 */
[----:B------:R-:W-:Y:S02]  /*0b50*/  IMAD.IADD R187, R29, 0x1, R6 ;  /* 0x000000011dbb7824 */ /* 0x000fe400078e0206 */
[-C--:B------:R-:W-:Y:S01]  /*0b60*/  IMAD R0, R14, R185.reuse, R0 ;  /* 0x000000b90e007224 */ /* 0x080fe200078e0200 */
[----:B------:R-:W-:Y:S01]  /*0b70*/  STL [R1+0x34], R185 ;  /* 0x000034b901007387 */ /* 0x000fe20000100800 */
[----:B------:R-:W-:-:S03]  /*0b80*/  IMAD.WIDE.U32 R8, R141, R185, R186 ;  /* 0x000000b98d087225 */ /* 0x000fc600078e00ba */
[----:B------:R-:W-:Y:S01]  /*0b90*/  STL.64 [R1+0x38], R186 ;  /* 0x000038ba01007387 */ /* 0x000fe20000100a00 */
[----:B----4-:R-:W-:Y:S01]  /*0ba0*/  IMAD R11, R15, R246, RZ ;  /* 0x000000f60f0b7224 */ /* 0x010fe200078e02ff */
[----:B------:R-:W-:Y:S01]  /*0bb0*/  IADD3 R0, R9, R0, RZ ;  /* 0x0000000009007210 */ /* 0x000fe20007ffe0ff */
[----:B------:R-:W-:Y:S01]  /*0bc0*/  IMAD.SHL.U32 R15, R246, 0x40, RZ ;  /* 0x00000040f60f7824 */ /* 0x000fe200078e00ff */
[----:B-1----:R-:W-:-:S04]  /*0bd0*/  IADD3 R2, P0, R2, UR4, RZ ;  /* 0x0000000402027c10 */ /* 0x002fc8000ff1e0ff */
[----:B------:R-:W-:Y:S02]  /*0be0*/  IADD3.X R3, R3, UR10, RZ, P0, !PT ;  /* 0x0000000a03037c10 */ /* 0x000fe400087fe4ff */
[----:B------:R-:W-:-:S03]  /*0bf0*/  IADD3 R4, P0, R2, UR4, RZ ;  /* 0x0000000402047c10 */ /* 0x000fc6000ff1e0ff */
[----:B------:R-:W-:Y:S01]  /*0c00*/  LDGSTS.E.BYPASS.LTC128B.128 [R230+0x800], desc[UR12][R2.64] ;  /* 0x0080000002e67fae */ /* 0x000fe2000b901d4c */
[----:B------:R-:W-:Y:S02]  /*0c10*/  IADD3.X R5, R3, UR10, RZ, P0, !PT ;  /* 0x0000000a03057c10 */ /* 0x000fe400087fe4ff */
[----:B------:R-:W-:Y:S01]  /*0c20*/  IADD3 R6, P0, R4, UR4, RZ ;  /* 0x0000000404067c10 */ /* 0x000fe2000ff1e0ff */
[----:B------:R-:W-:Y:S01]  /*0c30*/  LDGSTS.E.BYPASS.LTC128B.128 [R230+0x2800], desc[UR12][R2.64+0x40] ;  /* 0x0280004002e67fae */ /* 0x000fe2000b901d4c */
[----:B------:R-:W-:Y:S02]  /*0c40*/  UIADD3 UR4, UR5, 0x6000, URZ ;  /* 0x0000600005047890 */ /* 0x000fe4000fffe03f */
[----:B------:R-:W-:Y:S01]  /*0c50*/  IADD3.X R7, R5, UR10, RZ, P0, !PT ;  /* 0x0000000a05077c10 */ /* 0x000fe200087fe4ff */
[----:B------:R1:W-:Y:S04]  /*0c60*/  LDGSTS.E.BYPASS.LTC128B.128 [R230+0x4800], desc[UR12][R2.64+0x80] ;  /* 0x0480008002e67fae */ /* 0x0003e8000b901d4c */
[----:B------:R-:W-:Y:S04]  /*0c70*/  LDGSTS.E.BYPASS.LTC128B.128 [R230+0x1000], desc[UR12][R4.64] ;  /* 0x0100000004e67fae */ /* 0x000fe8000b901d4c */
[----:B------:R-:W-:Y:S04]  /*0c80*/  LDGSTS.E.BYPASS.LTC128B.128 [R230+0x3000], desc[UR12][R4.64+0x40] ;  /* 0x0300004004e67fae */ /* 0x000fe8000b901d4c */
[----:B------:R2:W-:Y:S04]  /*0c90*/  LDGSTS.E.BYPASS.LTC128B.128 [R230+0x5000], desc[UR12][R4.64+0x80] ;  /* 0x0500008004e67fae */ /* 0x0005e8000b901d4c */
[----:B------:R-:W-:Y:S04]  /*0ca0*/  LDGSTS.E.BYPASS.LTC128B.128 [R230+0x1800], desc[UR12][R6.64] ;  /* 0x0180000006e67fae */ /* 0x000fe8000b901d4c */
[----:B------:R-:W-:Y:S04]  /*0cb0*/  LDGSTS.E.BYPASS.LTC128B.128 [R230+0x3800], desc[UR12][R6.64+0x40] ;  /* 0x0380004006e67fae */ /* 0x000fe8000b901d4c */
[----:B------:R3:W-:Y:S01]  /*0cc0*/  LDGSTS.E.BYPASS.LTC128B.128 [R230+0x5800], desc[UR12][R6.64+0x80] ;  /* 0x0580008006e67fae */ /* 0x0007e2000b901d4c */
[----:B-1----:R-:W-:-:S04]  /*0cd0*/  LEA R2, P0, R8, UR8, 0x1 ;  /* 0x0000000808027c11 */ /* 0x002fc8000f8008ff */
[----:B------:R-:W-:Y:S01]  /*0ce0*/  LEA.HI.X R3, R8, UR9, R0, 0x1, P0 ;  /* 0x0000000908037c11 */ /* 0x000fe200080f0c00 */
[----:B------:R-:W-:Y:S01]  /*0cf0*/  IMAD R0, R13, R247, R11 ;  /* 0x000000f70d007224 */ /* 0x000fe200078e020b */
[----:B------:R-:W-:-:S03]  /*0d00*/  SHF.L.U64.HI R11, R246, 0x6, R247 ;  /* 0x00000006f60b7819 */ /* 0x000fc600000102f7 */
[----:B------:R-:W-:Y:S01]  /*0d10*/  LDGSTS.E.BYPASS.LTC128B.128 [R230+0x6000], desc[UR12][R2.64] ;  /* 0x0600000002e67fae */ /* 0x000fe2000b901d4c */
[----:B--2---:R-:W-:-:S03]  /*0d20*/  IMAD.WIDE.U32 R4, R13, R246, R26 ;  /* 0x000000f60d047225 */ /* 0x004fc600078e001a */
[----:B------:R-:W-:Y:S01]  /*0d30*/  LDGSTS.E.BYPASS.LTC128B.128 [R230+0x7000], desc[UR12][R2.64+0x40] ;  /* 0x0700004002e67fae */ /* 0x000fe2000b901d4c */
[----:B------:R-:W-:-:S03]  /*0d40*/  IMAD.IADD R5, R5, 0x1, R0 ;  /* 0x0000000105057824 */ /* 0x000fc600078e0200 */
[----:B------:R1:W-:Y:S01]  /*0d50*/  LDGSTS.E.BYPASS.LTC128B.128 [R230+0x8000], desc[UR12][R2.64+0x80] ;  /* 0x0800008002e67fae */ /* 0x0003e2000b901d4c */
[----:B------:R-:W-:Y:S02]  /*0d60*/  IMAD R0, R22, UR6, RZ ;  /* 0x0000000616007c24 */ /* 0x000fe4000f8e02ff */
[C---:B------:R-:W-:Y:S01]  /*0d70*/  IMAD.WIDE.U32 R4, R23.reuse, UR6, R4 ;  /* 0x0000000617047c25 */ /* 0x040fe2000f8e0004 */
[----:B------:R-:W-:Y:S03]  /*0d80*/  STL [R1+0x48], R11 ;  /* 0x0000480b01007387 */ /* 0x000fe60000100800 */
[----:B------:R-:W-:Y:S01]  /*0d90*/  IMAD R0, R23, UR7, R0 ;  /* 0x0000000717007c24 */ /* 0x000fe2000f8e0200 */
[----:B------:R-:W-:Y:S01]  /*0da0*/  ULDC.64 UR6, c[0x0][0x268] ;  /* 0x00009a0000067ab9 */ /* 0x000fe20000000a00 */
[----:B---3--:R-:W-:Y:S01]  /*0db0*/  IMAD R6, R11, R141, RZ ;  /* 0x0000008d0b067224 */ /* 0x008fe200078e02ff */
[----:B------:R-:W-:Y:S01]  /*0dc0*/  STL [R1+0x30], R15 ;  /* 0x0000300f01007387 */ /* 0x000fe20000100800 */
[----:B------:R-:W-:-:S02]  /*0dd0*/  IMAD.IADD R5, R5, 0x1, R0 ;  /* 0x0000000105057824 */ /* 0x000fc400078e0200 */
[----:B------:R-:W-:Y:S02]  /*0de0*/  IMAD R0, R12, UR6, RZ ;  /* 0x000000060c007c24 */ /* 0x000fe4000f8e02ff */
[----:B------:R-:W-:-:S04]  /*0df0*/  IMAD.WIDE.U32 R26, R10, UR6, R4 ;  /* 0x000000060a1a7c25 */ /* 0x000fc8000f8e0004 */
[----:B------:R-:W-:Y:S01]  /*0e00*/  IMAD.SHL.U32 R4, R17, 0x40, RZ ;  /* 0x0000004011047824 */ /* 0x000fe200078e00ff */
[----:B------:R-:W-:Y:S01]  /*0e10*/  STL.64 [R1+0x60], R26 ;  /* 0x0000601a01007387 */ /* 0x000fe20000100a00 */
[----:B------:R-:W-:Y:S02]  /*0e20*/  IMAD.MOV.U32 R24, RZ, RZ, R26 ;  /* 0x000000ffff187224 */ /* 0x000fe400078e001a */
[----:B------:R-:W-:Y:S01]  /*0e30*/  IMAD R9, R14, R15, R6 ;  /* 0x0000000f0e097224 */ /* 0x000fe200078e0206 */
[----:B------:R-:W-:Y:S02]  /*0e40*/  SHF.L.U32 R6, R18, 0x3, RZ ;  /* 0x0000000312067819 */ /* 0x000fe400000006ff */
[----:B------:R-:W-:Y:S02]  /*0e50*/  LOP3.LUT R4, R4, 0xc0, RZ, 0xc0, !PT ;  /* 0x000000c004047812 */ /* 0x000fe400078ec0ff */
[----:B-1----:R-:W-:Y:S02]  /*0e60*/  IADD3 R2, P0, R185, R2, RZ ;  /* 0x00000002b9027210 */ /* 0x002fe40007f1e0ff */
[----:B------:R-:W-:-:S02]  /*0e70*/  LOP3.LUT R6, R4, 0x8, R6, 0xf8, !PT ;  /* 0x0000000804067812 */ /* 0x000fc400078ef806 */
[----:B------:R-:W-:Y:S01]  /*0e80*/  SHF.R.U32.HI R5, RZ, 0x3, R4 ;  /* 0x00000003ff057819 */ /* 0x000fe20000011604 */
[----:B------:R-:W-:-:S03]  /*0e90*/  IMAD.X R3, R188, 0x1, R3, P0 ;  /* 0x00000001bc037824 */ /* 0x000fc600000e0603 */
[----:B------:R-:W-:Y:S02]  /*0ea0*/  LOP3.LUT R143, R6, R5, RZ, 0x3c, !PT ;  /* 0x00000005068f7212 */ /* 0x000fe400078e3cff */
[----:B------:R-:W-:Y:S04]  /*0eb0*/  LDGSTS.E.BYPASS.LTC128B.128 [R230+0x6800], desc[UR12][R2.64] ;  /* 0x0680000002e67fae */ /* 0x000fe8000b901d4c */
[----:B------:R-:W-:Y:S04]  /*0ec0*/  LDGSTS.E.BYPASS.LTC128B.128 [R230+0x7800], desc[UR12][R2.64+0x40] ;  /* 0x0780004002e67fae */ /* 0x000fe8000b901d4c */
[----:B------:R1:W-:Y:S04]  /*0ed0*/  LDGSTS.E.BYPASS.LTC128B.128 [R230+0x8800], desc[UR12][R2.64+0x80] ;  /* 0x0880008002e67fae */ /* 0x0003e8000b901d4c */
[----:B------:R-:W0:Y:S01]  /*0ee0*/  LDGDEPBAR ;  /* 0x00000000000079af */ /* 0x000e220000000000 */
[----:B-1----:R-:W-:Y:S01]  /*0ef0*/  IMAD R3, R10, UR7, R0 ;  /* 0x000000070a037c24 */ /* 0x002fe2000f8e0200 */
[----:B------:R-:W-:-:S04]  /*0f00*/  DEPBAR.LE SB0, 0x0 ;  /* 0x000080000000791a */ /* 0x000fc80000000000 */
[----:B------:R-:W-:Y:S01]  /*0f10*/  IMAD.SHL.U32 R2, R20, 0x20, RZ ;  /* 0x0000002014027824 */ /* 0x000fe200078e00ff */
[----:B------:R-:W-:Y:S01]  /*0f20*/  ULDC.64 UR6, c[0x0][0x220] ;  /* 0x0000880000067ab9 */ /* 0x000fe20000000a00 */
[----:B------:R-:W-:Y:S02]  /*0f30*/  IMAD.SHL.U32 R0, R16, 0x40, RZ ;  /* 0x0000004010007824 */ /* 0x000fe400078e00ff */
[----:B------:R-:W-:Y:S01]  /*0f40*/  IMAD.IADD R25, R27, 0x1, R3 ;  /* 0x000000011b197824 */ /* 0x000fe200078e0203 */
[----:B------:R-:W-:Y:S01]  /*0f50*/  LOP3.LUT R142, R2, 0xffffff00, RZ, 0xc0, !PT ;  /* 0xffffff00028e7812 */ /* 0x000fe200078ec0ff */
[----:B------:R-:W-:Y:S01]  /*0f60*/  IMAD R10, R18, 0x8, R19 ;  /* 0x00000008120a7824 */ /* 0x000fe200078e0213 */
[----:B------:R-:W-:Y:S01]  /*0f70*/  LOP3.LUT R0, R0, 0xc0, RZ, 0xc0, !PT ;  /* 0x000000c000007812 */ /* 0x000fe200078ec0ff */
[----:B------:R-:W-:Y:S01]  /*0f80*/  IMAD.WIDE.U32 R2, R141, R15, R24 ;  /* 0x0000000f8d027225 */ /* 0x000fe200078e0018 */
[----:B------:R1:W-:Y:S02]  /*0f90*/  STL.64 [R1+0x8], R24 ;  /* 0x0000081801007387 */ /* 0x0003e40000100a00 */
[----:B------:R-:W-:-:S02]  /*0fa0*/  LOP3.LUT R8, R0, 0x8, R21, 0xf8, !PT ;  /* 0x0000000800087812 */ /* 0x000fc400078ef815 */
[----:B------:R-:W-:Y:S01]  /*0fb0*/  SHF.R.U32.HI R7, RZ, 0x3, R0 ;  /* 0x00000003ff077819 */ /* 0x000fe20000011600 */
[----:B------:R-:W-:Y:S01]  /*0fc0*/  STL [R1], R141 ;  /* 0x0000008d01007387 */ /* 0x000fe20000100800 */
[----:B------:R-:W-:Y:S01]  /*0fd0*/  IADD3 R0, R3, R9, RZ ;  /* 0x0000000903007210 */ /* 0x000fe20007ffe0ff */
[----:B------:R-:W-:Y:S01]  /*0fe0*/  IMAD R3, R181, 0x200, R142 ;  /* 0x00000200b5037824 */ /* 0x000fe200078e028e */
[----:B------:R-:W-:Y:S01]  /*0ff0*/  BAR.SYNC.DEFER_BLOCKING 0x0 ;  /* 0x0000000000007b1d */ /* 0x000fe20000010000 */
[----:B------:R-:W-:Y:S02]  /*1000*/  LEA R4, P0, R2, UR6, 0x1 ;  /* 0x0000000602047c11 */ /* 0x000fe4000f8008ff */
[----:B------:R-:W-:Y:S02]  /*1010*/  LOP3.LUT R7, R8, R7, RZ, 0x3c, !PT ;  /* 0x0000000708077212 */ /* 0x000fe400078e3cff */
[----:B------:R-:W-:Y:S01]  /*1020*/  LEA.HI.X R5, R2, UR7, R0, 0x1, P0 ;  /* 0x0000000702057c11 */ /* 0x000fe200080f0c00 */
[----:B------:R-:W-:Y:S01]  /*1030*/  IMAD R2, R180, 0x20, R3 ;  /* 0x00000020b4027824 */ /* 0x000fe200078e0203 */
[----:B------:R-:W-:Y:S01]  /*1040*/  IADD3 R6, P0, R15, R4, RZ ;  /* 0x000000040f067210 */ /* 0x000fe20007f1e0ff */
[----:B------:R-:W-:Y:S01]  /*1050*/  IMAD.U32 R0, R10, 0x20, R7 ;  /* 0x000000200a007824 */ /* 0x000fe200078e0007 */
[----:B------:R-:W-:Y:S01]  /*1060*/  MOV R3, 0x20 ;  /* 0x0000002000037802 */ /* 0x000fe20000000f00 */
[----:B------:R-:W-:-:S02]  /*1070*/  IMAD.IADD R2, R143, 0x1, R2 ;  /* 0x000000018f027824 */ /* 0x000fc400078e0202 */
[----:B------:R-:W-:Y:S01]  /*1080*/  IMAD.X R7, R11, 0x1, R5, P0 ;  /* 0x000000010b077824 */ /* 0x000fe200000e0605 */
[----:B------:R-:W-:Y:S02]  /*1090*/  LOP3.LUT P0, RZ, R16, 0x2, RZ, 0xc0, !PT ;  /* 0x0000000210ff7812 */ /* 0x000fe4000780c0ff */
[----:B------:R-:W-:Y:S02]  /*10a0*/  LEA R228, R2, UR5, 0x1 ;  /* 0x0000000502e47c11 */ /* 0x000fe4000f8e08ff */
[C---:B------:R-:W-:Y:S02]  /*10b0*/  SEL R2, R3.reuse, 0xffffffe0, !P0 ;  /* 0xffffffe003027807 */ /* 0x040fe40004000000 */
[C---:B-1----:R-:W-:Y:S02]  /*10c0*/  LEA R24, R0.reuse, UR5, 0x1 ;  /* 0x0000000500187c11 */ /* 0x042fe4000f8e08ff */
[----:B------:R-:W-:Y:S02]  /*10d0*/  SEL R3, R3, 0xffffffe0, !P1 ;  /* 0xffffffe003037807 */ /* 0x000fe40004800000 */
[----:B------:R-:W-:Y:S01]  /*10e0*/  LEA R227, R0, UR4, 0x1 ;  /* 0x0000000400e37c11 */ /* 0x000fe2000f8e08ff */
[----:B------:R-:W-:Y:S01]  /*10f0*/  @!PT LDS RZ, [RZ] ;  /* 0x00000000fffff984 */ /* 0x000fe20000000800 */
[----:B------:R-:W-:Y:S01]  /*1100*/  @!PT LDS RZ, [RZ] ;  /* 0x00000000fffff984 */ /* 0x000fe20000000800 */
[----:B------:R-:W-:Y:S01]  /*1110*/  @!PT LDS RZ, [RZ] ;  /* 0x00000000fffff984 */ /* 0x000fe20000000800 */
[----:B------:R-:W-:Y:S01]  /*1120*/  LDGSTS.E.BYPASS.LTC128B.128 [R230+0x9000], desc[UR12][R4.64] ;  /* 0x0900000004e67fae */ /* 0x000fe2000b901d4c */
[----:B------:R-:W-:Y:S01]  /*1130*/  ULDC UR4, c[0x0][0x39c] ;  /* 0x0000e70000047ab9 */ /* 0x000fe20000000800 */
[----:B------:R-:W-:-:S02]  /*1140*/  IMAD.IADD R229, R228, 0x1, R3 ;  /* 0x00000001e4e57824 */ /* 0x000fc400078e0203 */
[----:B------:R-:W-:Y:S01]  /*1150*/  LDGSTS.E.BYPASS.LTC128B.128 [R230+0xa000], desc[UR12][R4.64+0x40] ;  /* 0x0a00004004e67fae */ /* 0x000fe2000b901d4c */
[----:B------:R-:W-:-:S03]  /*1160*/  IMAD.IADD R226, R227, 0x1, R2 ;  /* 0x00000001e3e27824 */ /* 0x000fc600078e0202 */
[----:B------:R-:W-:Y:S04]  /*1170*/  LDGSTS.E.BYPASS.LTC128B.128 [R230+0xb000], desc[UR12][R4.64+0x80] ;  /* 0x0b00008004e67fae */ /* 0x000fe8000b901d4c */
[----:B------:R-:W-:Y:S04]  /*1180*/  LDGSTS.E.BYPASS.LTC128B.128 [R230+0x9800], desc[UR12][R6.64] ;  /* 0x0980000006e67fae */ /* 0x000fe8000b901d4c */
[----:B------:R-:W-:Y:S04]  /*1190*/  LDGSTS.E.BYPASS.LTC128B.128 [R230+0xa800], desc[UR12][R6.64+0x40] ;  /* 0x0a80004006e67fae */ /* 0x000fe8000b901d4c */
[----:B------:R1:W-:Y:S04]  /*11a0*/  LDGSTS.E.BYPASS.LTC128B.128 [R230+0xb800], desc[UR12][R6.64+0x80] ;  /* 0x0b80008006e67fae */ /* 0x0003e8000b901d4c */
[----:B------:R-:W-:Y:S04]  /*11b0*/  LDSM.16.M88.4 R8, [R228] ;  /* 0x00000000e408783b */ /* 0x000fe80000000200 */
[----:B------:R-:W2:Y:S04]  /*11c0*/  LDSM.16.M88.4 R12, [R24+0x6000] ;  /* 0x00600000180c783b */ /* 0x000ea80000000200 */
[----:B------:R-:W-:Y:S04]  /*11d0*/  LDSM.16.M88.4 R40, [R229] ;  /* 0x00000000e528783b */ /* 0x000fe80000000200 */
[----:B------:R-:W-:Y:S04]  /*11e0*/  LDSM.16.M88.4 R48, [R226] ;  /* 0x00000000e230783b */ /* 0x000fe80000000200 */
[----:B------:R-:W3:Y:S04]  /*11f0*/  LDSM.16.M88.4 R28, [R24+0x6800] ;  /* 0x00680000181c783b */ /* 0x000ee80000000200 */
[----:B------:R-:W-:Y:S04]  /*1200*/  LDSM.16.M88.4 R44, [R24+0x6c00] ;  /* 0x006c0000182c783b */ /* 0x000fe80000000200 */
[----:B-1----:R-:W1:Y:S04]  /*1210*/  LDSM.16.M88.4 R4, [R228+0x1000] ;  /* 0x00100000e404783b */ /* 0x002e680000000200 */
[----:B------:R-:W4:Y:S04]  /*1220*/  LDSM.16.M88.4 R16, [R24+0x6400] ;  /* 0x006400001810783b */ /* 0x000f280000000200 */
[----:B------:R-:W-:Y:S04]  /*1230*/  LDSM.16.M88.4 R76, [R24+0x7000] ;  /* 0x00700000184c783b */ /* 0x000fe80000000200 */
[----:B------:R-:W5:Y:S04]  /*1240*/  LDSM.16.M88.4 R36, [R228+0x2000] ;  /* 0x00200000e424783b */ /* 0x000f680000000200 */
[----:B------:R-:W5:Y:S01]  /*1250*/  LDSM.16.M88.4 R20, [R229+0x1000] ;  /* 0x00100000e514783b */ /* 0x000f620000000200 */
[C---:B--2---:R-:W-:Y:S03]  /*1260*/  HMMA.16816.F32 R52, R8.reuse, R12, RZ ;  /* 0x0000000c0834723c */ /* 0x044fe600000018ff */
[----:B------:R-:W2:Y:S04]  /*1270*/  LDSM.16.M88.4 R92, [R226+0x800] ;  /* 0x00080000e25c783b */ /* 0x000ea80000000200 */
[----:B------:R-:W2:Y:S01]  /*1280*/  LDSM.16.M88.4 R84, [R226+0xc00] ;  /* 0x000c0000e254783b */ /* 0x000ea20000000200 */
[C---:B------:R-:W-:Y:S03]  /*1290*/  HMMA.16816.F32 R108, R8.reuse, R14, RZ ;  /* 0x0000000e086c723c */ /* 0x040fe600000018ff */
[----:B------:R-:W-:Y:S03]  /*12a0*/  LDSM.16.M88.4 R88, [R226+0x1000] ;  /* 0x00100000e258783b */ /* 0x000fe60000000200 */
[C---:B---3--:R-:W-:Y:S01]  /*12b0*/  HMMA.16816.F32 R120, R8.reuse, R28, RZ ;  /* 0x0000001c0878723c */ /* 0x048fe200000018ff */
[----:B------:R-:W-:Y:S04]  /*12c0*/  LDSM.16.M88.4 R32, [R228+0x3000] ;  /* 0x00300000e420783b */ /* 0x000fe80000000200 */
[----:B------:R-:W-:Y:S01]  /*12d0*/  LDSM.16.M88.4 R80, [R226+0x400] ;  /* 0x00040000e250783b */ /* 0x000fe20000000200 */
[----:B------:R-:W-:Y:S03]  /*12e0*/  HMMA.16816.F32 R128, R8, R30, RZ ;  /* 0x0000001e0880723c */ /* 0x000fe600000018ff */
[----:B------:R-:W0:Y:S03]  /*12f0*/  LDGDEPBAR ;  /* 0x00000000000079af */ /* 0x000e260000000000 */
[C---:B-1----:R-:W-:Y:S06]  /*1300*/  HMMA.16816.F32 R56, R4.reuse, R12, RZ ;  /* 0x0000000c0438723c */ /* 0x042fec00000018ff */
[----:B------:R-:W-:Y:S06]  /*1310*/  HMMA.16816.F32 R72, R4, R14, RZ ;  /* 0x0000000e0448723c */ /* 0x000fec00000018ff */
[----:B------:R-:W-:Y:S01]  /*1320*/  HMMA.16816.F32 R12, R40, R48, R52 ;  /* 0x00000030280c723c */ /* 0x000fe20000001834 */
[----:B------:R-:W-:Y:S05]  /*1330*/  LDSM.16.M88.4 R52, [R24+0x7400] ;  /* 0x007400001834783b */ /* 0x000fea0000000200 */
[C---:B------:R-:W-:Y:S06]  /*1340*/  HMMA.16816.F32 R64, R4.reuse, R28, RZ ;  /* 0x0000001c0440723c */ /* 0x040fec00000018ff */
[C---:B------:R-:W-:Y:S01]  /*1350*/  HMMA.16816.F32 R104, R4.reuse, R30, RZ ;  /* 0x0000001e0468723c */ /* 0x040fe200000018ff */
[----:B------:R-:W1:Y:S05]  /*1360*/  LDSM.16.M88.4 R28, [R229+0x2000] ;  /* 0x00200000e51c783b */ /* 0x000e6a0000000200 */
[C---:B------:R-:W-:Y:S06]  /*1370*/  HMMA.16816.F32 R60, R4.reuse, R44, RZ ;  /* 0x0000002c043c723c */ /* 0x040fec00000018ff */
[----:B------:R-:W-:Y:S06]  /*1380*/  HMMA.16816.F32 R96, R4, R46, RZ ;  /* 0x0000002e0460723c */ /* 0x000fec00000018ff */
[C---:B------:R-:W-:Y:S06]  /*1390*/  HMMA.16816.F32 R112, R8.reuse, R44, RZ ;  /* 0x0000002c0870723c */ /* 0x040fec00000018ff */
[----:B------:R-:W-:Y:S06]  /*13a0*/  HMMA.16816.F32 R164, R8, R46, RZ ;  /* 0x0000002e08a4723c */ /* 0x000fec00000018ff */
[C---:B----4-:R-:W-:Y:S06]  /*13b0*/  HMMA.16816.F32 R68, R4.reuse, R16, RZ ;  /* 0x000000100444723c */ /* 0x050fec00000018ff */
[----:B------:R-:W-:Y:S06]  /*13c0*/  HMMA.16816.F32 R100, R4, R18, RZ ;  /* 0x000000120464723c */ /* 0x000fec00000018ff */
[----:B-----5:R-:W-:Y:S01]  /*13d0*/  HMMA.16816.F32 R44, R36, R76, R12 ;  /* 0x0000004c242c723c */ /* 0x020fe2000000180c */
[----:B------:R-:W-:Y:S05]  /*13e0*/  LDSM.16.M88.4 R12, [R228+0x4000] ;  /* 0x00400000e40c783b */ /* 0x000fea0000000200 */
[C---:B------:R-:W-:Y:S01]  /*13f0*/  HMMA.16816.F32 R4, R20.reuse, R48, R56 ;  /* 0x000000301404723c */ /* 0x040fe20000001838 */
[----:B------:R-:W-:Y:S05]  /*1400*/  LDSM.16.M88.4 R56, [R226+0x2000] ;  /* 0x00200000e238783b */ /* 0x000fea0000000200 */
[----:B--2---:R-:W-:Y:S01]  /*1410*/  HMMA.16816.F32 R172, R20, R92, R64 ;  /* 0x0000005c14ac723c */ /* 0x004fe20000001840 */
[----:B------:R-:W2:Y:S05]  /*1420*/  LDSM.16.M88.4 R64, [R24+0x8000] ;  /* 0x008000001840783b */ /* 0x000eaa0000000200 */
[C---:B------:R-:W-:Y:S06]  /*1430*/  HMMA.16816.F32 R116, R8.reuse, R16, RZ ;  /* 0x000000100874723c */ /* 0x040fec00000018ff */
[----:B------:R-:W-:Y:S01]  /*1440*/  HMMA.16816.F32 R124, R8, R18, RZ ;  /* 0x00000012087c723c */ /* 0x000fe200000018ff */
[----:B------:R-:W3:Y:S04]  /*1450*/  LDSM.16.M88.4 R16, [R229+0x3000] ;  /* 0x00300000e510783b */ /* 0x000ee80000000200 */
[----:B------:R-:W-:Y:S01]  /*1460*/  LDSM.16.M88.4 R8, [R228+0x5000] ;  /* 0x00500000e408783b */ /* 0x000fe20000000200 */
[----:B------:R-:W-:Y:S06]  /*1470*/  HMMA.16816.F32 R168, R20, R84, R60 ;  /* 0x0000005414a8723c */ /* 0x000fec000000183c */
[----:B-1----:R-:W-:Y:S06]  /*1480*/  HMMA.16816.F32 R44, R28, R88, R44 ;  /* 0x000000581c2c723c */ /* 0x002fec000000182c */
[----:B------:R-:W-:Y:S06]  /*1490*/  HMMA.16816.F32 R144, R20, R50, R72 ;  /* 0x000000321490723c */ /* 0x000fec0000001848 */
[----:B------:R-:W-:Y:S01]  /*14a0*/  HMMA.16816.F32 R60, R32, R76, R4 ;  /* 0x0000004c203c723c */ /* 0x000fe20000001804 */
[----:B------:R-:W1:Y:S05]  /*14b0*/  LDSM.16.M88.4 R4, [R229+0x4000] ;  /* 0x00400000e504783b */ /* 0x000e6a0000000200 */
[----:B------:R-:W-:Y:S01]  /*14c0*/  HMMA.16816.F32 R72, R40, R50, R108 ;  /* 0x000000322848723c */ /* 0x000fe2000000186c */
[----:B------:R-:W4:Y:S05]  /*14d0*/  LDSM.16.M88.4 R48, [R24+0x7800] ;  /* 0x007800001830783b */ /* 0x000f2a0000000200 */
[C---:B------:R-:W-:Y:S06]  /*14e0*/  HMMA.16816.F32 R176, R20.reuse, R80, R68 ;  /* 0x0000005014b0723c */ /* 0x040fec0000001844 */
[C---:B------:R-:W-:Y:S06]  /*14f0*/  HMMA.16816.F32 R156, R20.reuse, R82, R100 ;  /* 0x00000052149c723c */ /* 0x040fec0000001864 */
[C---:B------:R-:W-:Y:S01]  /*1500*/  HMMA.16816.F32 R152, R20.reuse, R94, R104 ;  /* 0x0000005e1498723c */ /* 0x040fe20000001868 */
[----:B------:R-:W-:Y:S05]  /*1510*/  LDSM.16.M88.4 R104, [R226+0x1800] ;  /* 0x00180000e268783b */ /* 0x000fea0000000200 */
[----:B------:R-:W-:Y:S01]  /*1520*/  HMMA.16816.F32 R160, R20, R86, R96 ;  /* 0x0000005614a0723c */ /* 0x000fe20000001860 */
[----:B------:R-:W5:Y:S05]  /*1530*/  LDSM.16.M88.4 R20, [R24+0x7c00] ;  /* 0x007c00001814783b */ /* 0x000f6a0000000200 */
[----:B--2---:R-:W-:Y:S01]  /*1540*/  HMMA.16816.F32 R108, R12, R64, R44 ;  /* 0x000000400c6c723c */ /* 0x004fe2000000182c */
[----:B------:R-:W2:Y:S05]  /*1550*/  LDSM.16.M88.4 R44, [R229+0x5000] ;  /* 0x00500000e52c783b */ /* 0x000eaa0000000200 */
[----:B---3--:R-:W-:Y:S01]  /*1560*/  HMMA.16816.F32 R68, R16, R88, R60 ;  /* 0x000000581044723c */ /* 0x008fe2000000183c */
[----:B------:R-:W3:Y:S05]  /*1570*/  LDSM.16.M88.4 R60, [R226+0x1400] ;  /* 0x00140000e23c783b */ /* 0x000eea0000000200 */
[----:B------:R-:W-:Y:S06]  /*1580*/  HMMA.16816.F32 R132, R40, R84, R112 ;  /* 0x000000542884723c */ /* 0x000fec0000001870 */
[----:B------:R-:W-:Y:S06]  /*1590*/  HMMA.16816.F32 R112, R36, R78, R72 ;  /* 0x0000004e2470723c */ /* 0x000fec0000001848 */
[C---:B------:R-:W-:Y:S06]  /*15a0*/  HMMA.16816.F32 R136, R40.reuse, R92, R120 ;  /* 0x0000005c2888723c */ /* 0x040fec0000001878 */
[C---:B------:R-:W-:Y:S01]  /*15b0*/  HMMA.16816.F32 R120, R40.reuse, R82, R124 ;  /* 0x000000522878723c */ /* 0x040fe2000000187c */
[----:B------:R-:W3:Y:S05]  /*15c0*/  LDSM.16.M88.4 R124, [R226+0x1c00] ;  /* 0x001c0000e27c783b */ /* 0x000eea0000000200 */
[C---:B------:R-:W-:Y:S06]  /*15d0*/  HMMA.16816.F32 R148, R40.reuse, R80, R116 ;  /* 0x000000502894723c */ /* 0x040fec0000001874 */
[----:B------:R-:W-:Y:S06]  /*15e0*/  HMMA.16816.F32 R100, R40, R86, R164 ;  /* 0x000000562864723c */ /* 0x000fec00000018a4 */
[----:B------:R-:W-:Y:S06]  /*15f0*/  HMMA.16816.F32 R84, R32, R78, R144 ;  /* 0x0000004e2054723c */ /* 0x000fec0000001890 */
[----:B------:R-:W-:Y:S06]  /*1600*/  HMMA.16816.F32 R128, R40, R94, R128 ;  /* 0x0000005e2880723c */ /* 0x000fec0000001880 */
[----:B-1----:R-:W-:Y:S06]  /*1610*/  HMMA.16816.F32 R116, R4, R56, R108 ;  /* 0x000000380474723c */ /* 0x002fec000000186c */
[----:B------:R-:W-:Y:S06]  /*1620*/  HMMA.16816.F32 R40, R8, R64, R68 ;  /* 0x000000400828723c */ /* 0x000fec0000001844 */
[C---:B------:R-:W-:Y:S06]  /*1630*/  HMMA.16816.F32 R96, R32.reuse, R52, R176 ;  /* 0x000000342060723c */ /* 0x040fec00000018b0 */
[C---:B----4-:R-:W-:Y:S06]  /*1640*/  HMMA.16816.F32 R80, R32.reuse, R48, R172 ;  /* 0x000000302050723c */ /* 0x050fec00000018ac */
[----:B-----5:R-:W-:Y:S01]  /*1650*/  HMMA.16816.F32 R72, R32, R20, R168 ;  /* 0x000000142048723c */ /* 0x020fe200000018a8 */
[----:B------:R-:W-:-:S04]  /*1660*/  FMUL.FTZ R0, R116, UR4 ;  /* 0x0000000474007c20 */ /* 0x000fc80008410000 */
[----:B------:R1:W-:Y:S01]  /*1670*/  MUFU.TANH R145, R0 ;  /* 0x0000000000917308 */ /* 0x0003e20000002400 */
[C---:B------:R-:W-:Y:S06]  /*1680*/  HMMA.16816.F32 R92, R32.reuse, R54, R156 ;  /* 0x00000036205c723c */ /* 0x040fec000000189c */
[C---:B------:R-:W-:Y:S06]  /*1690*/  HMMA.16816.F32 R76, R32.reuse, R50, R152 ;  /* 0x00000032204c723c */ /* 0x040fec0000001898 */
[----:B------:R-:W-:Y:S01]  /*16a0*/  HMMA.16816.F32 R108, R32, R22, R160 ;  /* 0x00000016206c723c */ /* 0x000fe200000018a0 */
[----:B-1----:R-:W-:-:S05]  /*16b0*/  FMUL.FTZ R0, R117, UR4 ;  /* 0x0000000475007c20 */ /* 0x002fca0008410000 */
[----:B------:R-:W-:Y:S01]  /*16c0*/  HMMA.16816.F32 R68, R28, R90, R112 ;  /* 0x0000005a1c44723c */ /* 0x000fe20000001870 */
[----:B------:R1:W4:Y:S05]  /*16d0*/  MUFU.TANH R144, R0 ;  /* 0x0000000000907308 */ /* 0x00032a0000002400 */
[----:B------:R-:W-:Y:S06]  /*16e0*/  HMMA.16816.F32 R112, R36, R52, R148 ;  /* 0x000000342470723c */ /* 0x000fec0000001894 */
[----:B------:R-:W-:Y:S06]  /*16f0*/  HMMA.16816.F32 R32, R16, R90, R84 ;  /* 0x0000005a1020723c */ /* 0x000fec0000001854 */
[----:B------:R-:W-:Y:S01]  /*1700*/  HMMA.16816.F32 R120, R36, R54, R120 ;  /* 0x000000362478723c */ /* 0x000fe20000001878 */
[----:B-1----:R-:W-:-:S05]  /*1710*/  FMUL.FTZ R0, R118, UR4 ;  /* 0x0000000476007c20 */ /* 0x002fca0008410000 */
[C---:B------:R-:W-:Y:S01]  /*1720*/  HMMA.16816.F32 R52, R36.reuse, R48, R136 ;  /* 0x000000302434723c */ /* 0x040fe20000001888 */
[----:B------:R1:W-:Y:S05]  /*1730*/  MUFU.TANH R139, R0 ;  /* 0x00000000008b7308 */ /* 0x0003ea0000002400 */
[----:B------:R-:W-:Y:S06]  /*1740*/  HMMA.16816.F32 R128, R36, R50, R128 ;  /* 0x000000322480723c */ /* 0x000fec0000001880 */
[----:B--2---:R-:W-:Y:S06]  /*1750*/  HMMA.16816.F32 R48, R44, R56, R40 ;  /* 0x000000382c30723c */ /* 0x004fec0000001828 */
[----:B---3--:R-:W-:Y:S01]  /*1760*/  HMMA.16816.F32 R96, R16, R60, R96 ;  /* 0x0000003c1060723c */ /* 0x008fe20000001860 */
[----:B-1----:R-:W-:-:S04]  /*1770*/  FMUL.FTZ R0, R119, UR4 ;  /* 0x0000000477007c20 */ /* 0x002fc80008410000 */
[----:B------:R1:W-:Y:S01]  /*1780*/  MUFU.TANH R138, R0 ;  /* 0x00000000008a7308 */ /* 0x0003e20000002400 */
[C---:B------:R-:W-:Y:S06]  /*1790*/  HMMA.16816.F32 R92, R16.reuse, R62, R92 ;  /* 0x0000003e105c723c */ /* 0x040fec000000185c */
[C---:B------:R-:W-:Y:S06]  /*17a0*/  HMMA.16816.F32 R80, R16.reuse, R104, R80 ;  /* 0x000000681050723c */ /* 0x040fec0000001850 */
[----:B------:R-:W-:Y:S01]  /*17b0*/  HMMA.16816.F32 R84, R16, R106, R76 ;  /* 0x0000006a1054723c */ /* 0x000fe2000000184c */
[----:B-1----:R-:W-:-:S05]  /*17c0*/  FMUL.FTZ R0, R48, UR4 ;  /* 0x0000000430007c20 */ /* 0x002fca0008410000 */
[C---:B------:R-:W-:Y:S06]  /*17d0*/  HMMA.16816.F32 R88, R16.reuse, R124, R72 ;  /* 0x0000007c1058723c */ /* 0x040fec0000001848 */
[----:B------:R-:W-:Y:S01]  /*17e0*/  HMMA.16816.F32 R108, R16, R126, R108 ;  /* 0x0000007e106c723c */ /* 0x000fe2000000186c */
[----:B------:R-:W1:Y:S05]  /*17f0*/  LDSM.16.M88.4 R16, [R24+0x8400] ;  /* 0x008400001810783b */ /* 0x000e6a0000000200 */
[----:B------:R-:W-:Y:S06]  /*1800*/  HMMA.16816.F32 R40, R12, R66, R68 ;  /* 0x000000420c28723c */ /* 0x000fec0000001844 */
[C---:B------:R-:W-:Y:S06]  /*1810*/  HMMA.16816.F32 R132, R36.reuse, R20, R132 ;  /* 0x000000142484723c */ /* 0x040fec0000001884 */
[----:B------:R-:W-:Y:S01]  /*1820*/  HMMA.16816.F32 R100, R36, R22, R100 ;  /* 0x000000162464723c */ /* 0x000fe20000001864 */
[----:B------:R-:W2:Y:S05]  /*1830*/  LDSM.16.M88.4 R20, [R226+0x2400] ;  /* 0x00240000e214783b */ /* 0x000eaa0000000200 */
[----:B------:R-:W-:Y:S01]  /*1840*/  HMMA.16816.F32 R36, R28, R60, R112 ;  /* 0x0000003c1c24723c */ /* 0x000fe20000001870 */
[----:B------:R3:W-:Y:S05]  /*1850*/  MUFU.TANH R114, R0 ;  /* 0x0000000000727308 */ /* 0x0007ea0000002400 */
[----:B------:R-:W-:Y:S06]  /*1860*/  HMMA.16816.F32 R32, R8, R66, R32 ;  /* 0x000000420820723c */ /* 0x000fec0000001820 */
[----:B------:R-:W-:Y:S01]  /*1870*/  HMMA.16816.F32 R40, R4, R58, R40 ;  /* 0x0000003a0428723c */ /* 0x000fe20000001828 */
[----:B---3--:R-:W-:-:S05]  /*1880*/  FMUL.FTZ R0, R49, UR4 ;  /* 0x0000000431007c20 */ /* 0x008fca0008410000 */
[----:B------:R-:W-:Y:S01]  /*1890*/  HMMA.16816.F32 R60, R28, R62, R120 ;  /* 0x0000003e1c3c723c */ /* 0x000fe20000001878 */
[----:B------:R3:W-:Y:S05]  /*18a0*/  MUFU.TANH R113, R0 ;  /* 0x0000000000717308 */ /* 0x0007ea0000002400 */
[----:B-1----:R-:W-:Y:S06]  /*18b0*/  HMMA.16816.F32 R36, R12, R16, R36 ;  /* 0x000000100c24723c */ /* 0x002fec0000001824 */
[----:B------:R-:W-:Y:S01]  /*18c0*/  HMMA.16816.F32 R56, R44, R58, R32 ;  /* 0x0000003a2c38723c */ /* 0x000fe20000001820 */
[----:B------:R-:W-:Y:S04]  /*18d0*/  LDSM.16.M88.4 R32, [R24+0x8800] ;  /* 0x008800001820783b */ /* 0x000fe80000000200 */
[----:B------:R-:W1:Y:S01]  /*18e0*/  LDSM.16.M88.4 R24, [R24+0x8c00] ;  /* 0x008c00001818783b */ /* 0x000e620000000200 */
[----:B------:R-:W-:Y:S01]  /*18f0*/  HMMA.16816.F32 R76, R28, R104, R52 ;  /* 0x000000681c4c723c */ /* 0x000fe20000001834 */
[----:B---3--:R-:W-:-:S04]  /*1900*/  FMUL.FTZ R0, R50, UR4 ;  /* 0x0000000432007c20 */ /* 0x008fc80008410000 */
[----:B------:R3:W-:Y:S01]  /*1910*/  MUFU.TANH R115, R0 ;  /* 0x0000000000737308 */ /* 0x0007e20000002400 */
[----:B------:R-:W-:Y:S06]  /*1920*/  HMMA.16816.F32 R52, R8, R18, R92 ;  /* 0x000000120834723c */ /* 0x000fec000000185c */
[----:B--2---:R-:W-:Y:S06]  /*1930*/  HMMA.16816.F32 R36, R4, R20, R36 ;  /* 0x000000140424723c */ /* 0x004fec0000001824 */
[----:B------:R-:W-:Y:S01]  /*1940*/  HMMA.16816.F32 R104, R28, R106, R128 ;  /* 0x0000006a1c68723c */ /* 0x000fe20000001880 */
[----:B---3--:R-:W-:-:S05]  /*1950*/  FMUL.FTZ R0, R51, UR4 ;  /* 0x0000000433007c20 */ /* 0x008fca0008410000 */
[----:B------:R-:W-:Y:S01]  /*1960*/  HMMA.16816.F32 R48, R8, R16, R96 ;  /* 0x000000100830723c */ /* 0x000fe20000001860 */
[----:B------:R2:W-:Y:S05]  /*1970*/  MUFU.TANH R112, R0 ;  /* 0x0000000000707308 */ /* 0x0005ea0000002400 */
[----:B------:R-:W-:Y:S06]  /*1980*/  HMMA.16816.F32 R16, R12, R18, R60 ;  /* 0x000000120c10723c */ /* 0x000fec000000183c */
[C---:B------:R-:W-:Y:S06]  /*1990*/  HMMA.16816.F32 R72, R28.reuse, R124, R132 ;  /* 0x0000007c1c48723c */ /* 0x040fec0000001884 */
[----:B------:R-:W-:Y:S01]  /*19a0*/  HMMA.16816.F32 R64, R28, R126, R100 ;  /* 0x0000007e1c40723c */ /* 0x000fe20000001864 */
[----:B--2---:R-:W-:-:S04]  /*19b0*/  FMUL.FTZ R0, R40, UR4 ;  /* 0x0000000428007c20 */ /* 0x004fc80008410000 */
[----:B------:R2:W3:Y:S01]  /*19c0*/  MUFU.TANH R119, R0 ;  /* 0x0000000000777308 */ /* 0x0004e20000002400 */
[----:B------:R-:W-:Y:S06]  /*19d0*/  HMMA.16816.F32 R28, R44, R20, R48 ;  /* 0x000000142c1c723c */ /* 0x000fec0000001830 */
[----:B------:R-:W-:Y:S01]  /*19e0*/  HMMA.16816.F32 R48, R4, R22, R16 ;  /* 0x000000160430723c */ /* 0x000fe20000001810 */
[----:B------:R-:W5:Y:S05]  /*19f0*/  LDSM.16.M88.4 R16, [R226+0x2800] ;  /* 0x00280000e210783b */ /* 0x000f6a0000000200 */
[----:B-1----:R-:W-:Y:S01]  /*1a00*/  HMMA.16816.F32 R68, R8, R24, R88 ;  /* 0x000000180844723c */ /* 0x002fe20000001858 */
[----:B--2---:R-:W-:-:S05]  /*1a10*/  FMUL.FTZ R0, R41, UR4 ;  /* 0x0000000429007c20 */ /* 0x004fca0008410000 */
[----:B------:R-:W-:Y:S01]  /*1a20*/  HMMA.16816.F32 R20, R44, R22, R52 ;  /* 0x000000162c14723c */ /* 0x000fe20000001834 */
[----:B------:R1:W2:Y:S05]  /*1a30*/  MUFU.TANH R118, R0 ;  /* 0x0000000000767308 */ /* 0x0002aa0000002400 */
[C---:B------:R-:W-:Y:S06]  /*1a40*/  HMMA.16816.F32 R60, R8.reuse, R34, R84 ;  /* 0x00000022083c723c */ /* 0x040fec0000001854 */
[----:B------:R-:W-:Y:S01]  /*1a50*/  HMMA.16816.F32 R84, R8, R26, R108 ;  /* 0x0000001a0854723c */ /* 0x000fe2000000186c */
[----:B-1----:R-:W-:-:S04]  /*1a60*/  FMUL.FTZ R0, R42, UR4 ;  /* 0x000000042a007c20 */ /* 0x002fc80008410000 */
[----:B------:R1:W-:Y:S07]  /*1a70*/  MUFU.TANH R117, R0 ;  /* 0x0000000000757308 */ /* 0x0003ee0000002400 */
[----:B------:R-:W-:-:S06]  /*1a80*/  FMUL.FTZ R2, R23, UR4 ;  /* 0x0000000417027c20 */ /* 0x000fcc0008410000 */
[----:B-----5:R-:W-:Y:S01]  /*1a90*/  HMMA.16816.F32 R60, R44, R18, R60 ;  /* 0x000000122c3c723c */ /* 0x020fe2000000183c */
[----:B-1----:R-:W-:Y:S02]  /*1aa0*/  FMUL.FTZ R0, R43, UR4 ;  /* 0x000000042b007c20 */ /* 0x002fe40008410000 */
[----:B------:R-:W1:Y:S01]  /*1ab0*/  LDSM.16.M88.4 R40, [R226+0x2c00] ;  /* 0x002c0000e228783b */ /* 0x000e620000000200 */
[----:B------:R-:W-:-:S04]  /*1ac0*/  DEPBAR.LE SB0, 0x0 ;  /* 0x000080000000791a */ /* 0x000fc80000000000 */
[----:B------:R5:W-:Y:S02]  /*1ad0*/  MUFU.TANH R116, R0 ;  /* 0x0000000000747308 */ /* 0x000be40000002400 */
[----:B-----5:R-:W-:-:S06]  /*1ae0*/  FMUL.FTZ R0, R56, UR4 ;  /* 0x0000000438007c20 */ /* 0x020fcc0008410000 */
[----:B------:R5:W-:Y:S01]  /*1af0*/  MUFU.TANH R97, R0 ;  /* 0x0000000000617308 */ /* 0x000be20000002400 */
[----:B-1----:R-:W-:Y:S01]  /*1b00*/  HMMA.16816.F32 R52, R44, R40, R68 ;  /* 0x000000282c34723c */ /* 0x002fe20000001844 */
[----:B-----5:R-:W-:-:S06]  /*1b10*/  FMUL.FTZ R0, R57, UR4 ;  /* 0x0000000439007c20 */ /* 0x020fcc0008410000 */
[----:B------:R1:W-:Y:S02]  /*1b20*/  MUFU.TANH R96, R0 ;  /* 0x0000000000607308 */ /* 0x0003e40000002400 */
[----:B-1----:R-:W-:-:S06]  /*1b30*/  FMUL.FTZ R0, R58, UR4 ;  /* 0x000000043a007c20 */ /* 0x002fcc0008410000 */
[----:B------:R1:W-:Y:S02]  /*1b40*/  MUFU.TANH R93, R0 ;  /* 0x00000000005d7308 */ /* 0x0003e40000002400 */
[----:B-1----:R-:W-:Y:S02]  /*1b50*/  FMUL.FTZ R0, R59, UR4 ;  /* 0x000000043b007c20 */ /* 0x002fe40008410000 */
[----:B------:R-:W-:Y:S04]  /*1b60*/  HMMA.16816.F32 R56, R8, R32, R80 ;  /* 0x000000200838723c */ /* 0x000fe80000001850 */
[----:B------:R1:W-:Y:S02]  /*1b70*/  MUFU.TANH R92, R0 ;  /* 0x00000000005c7308 */ /* 0x0003e40000002400 */
[----:B------:R-:W-:Y:S01]  /*1b80*/  HMMA.16816.F32 R8, R12, R24, R72 ;  /* 0x000000180c08723c */ /* 0x000fe20000001848 */
[----:B-1----:R-:W-:-:S05]  /*1b90*/  FMUL.FTZ R0, R36, UR4 ;  /* 0x0000000424007c20 */ /* 0x002fca0008410000 */
[----:B------:R1:W5:Y:S02]  /*1ba0*/  MUFU.TANH R95, R0 ;  /* 0x00000000005f7308 */ /* 0x0003640000002400 */
[----:B-1----:R-:W-:-:S06]  /*1bb0*/  FMUL.FTZ R0, R37, UR4 ;  /* 0x0000000425007c20 */ /* 0x002fcc0008410000 */
[----:B------:R1:W5:Y:S02]  /*1bc0*/  MUFU.TANH R130, R0 ;  /* 0x0000000000827308 */ /* 0x0003640000002400 */
[----:B-1----:R-:W-:-:S06]  /*1bd0*/  FMUL.FTZ R0, R38, UR4 ;  /* 0x0000000426007c20 */ /* 0x002fcc0008410000 */
[----:B------:R1:W-:Y:S02]  /*1be0*/  MUFU.TANH R98, R0 ;  /* 0x0000000000627308 */ /* 0x0003e40000002400 */
[----:B-1----:R-:W-:Y:S02]  /*1bf0*/  FMUL.FTZ R0, R39, UR4 ;  /* 0x0000000427007c20 */ /* 0x002fe40008410000 */
[C---:B------:R-:W-:Y:S04]  /*1c00*/  HMMA.16816.F32 R36, R12.reuse, R32, R76 ;  /* 0x000000200c24723c */ /* 0x040fe8000000184c */
[----:B------:R1:W-:Y:S02]  /*1c10*/  MUFU.TANH R99, R0 ;  /* 0x0000000000637308 */ /* 0x0003e40000002400 */
[C---:B------:R-:W-:Y:S06]  /*1c20*/  HMMA.16816.F32 R32, R12.reuse, R34, R104 ;  /* 0x000000220c20723c */ /* 0x040fec0000001868 */
[----:B------:R-:W-:Y:S06]  /*1c30*/  HMMA.16816.F32 R12, R12, R26, R64 ;  /* 0x0000001a0c0c723c */ /* 0x000fec0000001840 */
[----:B------:R-:W-:Y:S01]  /*1c40*/  HMMA.16816.F32 R76, R4, R40, R8 ;  /* 0x00000028044c723c */ /* 0x000fe20000001808 */
[----:B-1----:R-:W-:-:S04]  /*1c50*/  FMUL.FTZ R0, R28, UR4 ;  /* 0x000000041c007c20 */ /* 0x002fc80008410000 */
[----:B------:R1:W-:Y:S01]  /*1c60*/  MUFU.TANH R89, R0 ;  /* 0x0000000000597308 */ /* 0x0003e20000002400 */
[C---:B------:R-:W-:Y:S06]  /*1c70*/  HMMA.16816.F32 R24, R4.reuse, R16, R36 ;  /* 0x000000100418723c */ /* 0x040fec0000001824 */
[C---:B------:R-:W-:Y:S06]  /*1c80*/  HMMA.16816.F32 R64, R4.reuse, R18, R32 ;  /* 0x000000120440723c */ /* 0x040fec0000001820 */
[----:B------:R-:W-:Y:S01]  /*1c90*/  HMMA.16816.F32 R72, R4, R42, R12 ;  /* 0x0000002a0448723c */ /* 0x000fe2000000180c */
[----:B-1----:R-:W-:-:S06]  /*1ca0*/  FMUL.FTZ R0, R29, UR4 ;  /* 0x000000041d007c20 */ /* 0x002fcc0008410000 */
[----:B------:R-:W-:Y:S01]  /*1cb0*/  IMAD R4, R181, 0x10, R184 ;  /* 0x00000010b5047824 */ /* 0x000fe200078e02b8 */
[----:B------:R1:W-:Y:S04]  /*1cc0*/  MUFU.TANH R88, R0 ;  /* 0x0000000000587308 */ /* 0x0003e80000002400 */
[----:B------:R-:W-:Y:S01]  /*1cd0*/  FMUL.FTZ R7, R27, UR4 ;  /* 0x000000041b077c20 */ /* 0x000fe20008410000 */
[----:B------:R-:W-:-:S03]  /*1ce0*/  FMUL.FTZ R6, R26, UR4 ;  /* 0x000000041a067c20 */ /* 0x000fc60008410000 */
[----:B------:R-:W-:Y:S08]  /*1cf0*/  MUFU.TANH R105, R7 ;  /* 0x0000000700697308 */ /* 0x000ff00000002400 */
[----:B------:R-:W-:Y:S01]  /*1d00*/  MUFU.TANH R100, R6 ;  /* 0x0000000600647308 */ /* 0x000fe20000002400 */
[----:B-1----:R-:W-:-:S07]  /*1d10*/  FMUL.FTZ R0, R30, UR4 ;  /* 0x000000041e007c20 */ /* 0x002fce0008410000 */
[----:B------:R1:W-:Y:S02]  /*1d20*/  MUFU.TANH R83, R0 ;  /* 0x0000000000537308 */ /* 0x0003e40000002400 */
[----:B-1----:R-:W-:-:S06]  /*1d30*/  FMUL.FTZ R0, R31, UR4 ;  /* 0x000000041f007c20 */ /* 0x002fcc0008410000 */
[----:B------:R1:W-:Y:S02]  /*1d40*/  MUFU.TANH R90, R0 ;  /* 0x00000000005a7308 */ /* 0x0003e40000002400 */
[----:B-1----:R-:W-:-:S06]  /*1d50*/  FMUL.FTZ R0, R48, UR4 ;  /* 0x0000000430007c20 */ /* 0x002fcc0008410000 */
        /* <DEDUP_REMOVED lines=8> */
[----:B------:R-:W-:Y:S06]  /*1de0*/  HMMA.16816.F32 R44, R44, R42, R84 ;  /* 0x0000002a2c2c723c */ /* 0x000fec0000001854 */
[----:B------:R4:W-:Y:S01]  /*1df0*/  MUFU.TANH R91, R0 ;  /* 0x00000000005b7308 */ /* 0x0009e20000002400 */
[----:B-1----:R-:W-:-:S07]  /*1e00*/  FMUL.FTZ R2, R24, UR4 ;  /* 0x0000000418027c20 */ /* 0x002fce0008410000 */
[----:B------:R-:W1:Y:S01]  /*1e10*/  MUFU.TANH R12, R2 ;  /* 0x00000002000c7308 */ /* 0x000e620000002400 */
[----:B----4-:R-:W-:-:S07]  /*1e20*/  FMUL.FTZ R0, R20, UR4 ;  /* 0x0000000414007c20 */ /* 0x010fce0008410000 */
[----:B------:R4:W-:Y:S02]  /*1e30*/  MUFU.TANH R81, R0 ;  /* 0x0000000000517308 */ /* 0x0009e40000002400 */
[----:B----4-:R-:W-:-:S06]  /*1e40*/  FMUL.FTZ R0, R21, UR4 ;  /* 0x0000000415007c20 */ /* 0x010fcc0008410000 */
[----:B------:R4:W-:Y:S02]  /*1e50*/  MUFU.TANH R80, R0 ;  /* 0x0000000000507308 */ /* 0x0009e40000002400 */
[----:B----4-:R-:W-:-:S06]  /*1e60*/  FMUL.FTZ R0, R22, UR4 ;  /* 0x0000000416007c20 */ /* 0x010fcc0008410000 */
[----:B------:R4:W-:Y:S02]  /*1e70*/  MUFU.TANH R82, R0 ;  /* 0x0000000000527308 */ /* 0x0009e40000002400 */
[----:B----4-:R-:W-:-:S05]  /*1e80*/  LOP3.LUT R0, R183, 0xffffffe0, RZ, 0xc0, !PT ;  /* 0xffffffe0b7007812 */ /* 0x010fca00078ec0ff */
[C---:B------:R-:W-:Y:S02]  /*1e90*/  IMAD.IADD R0, R182.reuse, 0x1, -R0 ;  /* 0x00000001b6007824 */ /* 0x040fe400078e0a00 */
[----:B------:R-:W-:-:S03]  /*1ea0*/  IMAD.SHL.U32 R182, R182, 0x2, RZ ;  /* 0x00000002b6b67824 */ /* 0x000fc600078e00ff */
[----:B------:R-:W-:Y:S02]  /*1eb0*/  SHF.R.S32.HI R5, RZ, 0x1f, R0 ;  /* 0x0000001fff057819 */ /* 0x000fe40000011400 */
[----:B------:R-:W-:Y:S02]  /*1ec0*/  LOP3.LUT R189, R182, 0x6, RZ, 0xc0, !PT ;  /* 0x00000006b6bd7812 */ /* 0x000fe400078ec0ff */
[----:B------:R-:W-:Y:S01]  /*1ed0*/  LEA.HI R2, R5, R0, RZ, 0x2 ;  /* 0x0000000005027211 */ /* 0x000fe200078f10ff */
[----:B------:R-:W-:Y:S01]  /*1ee0*/  FMUL.FTZ R5, R25, UR4 ;  /* 0x0000000419057c20 */ /* 0x000fe20008410000 */
[----:B------:R-:W-:Y:S02]  /*1ef0*/  LEA R0, R141, R189, 0x6 ;  /* 0x000000bd8d007211 */ /* 0x000fe400078e30ff */
[----:B------:R-:W-:Y:S01]  /*1f00*/  SHF.R.S32.HI R2, RZ, 0x2, R2 ;  /* 0x00000002ff027819 */ /* 0x000fe20000011402 */
[----:B------:R-:W4:Y:S01]  /*1f10*/  MUFU.TANH R11, R5 ;  /* 0x00000005000b7308 */ /* 0x000f220000002400 */
[C---:B------:R-:W-:Y:S01]  /*1f20*/  IADD3 R25, R0.reuse, 0x18, RZ ;  /* 0x0000001800197810 */ /* 0x040fe20007ffe0ff */
[----:B------:R-:W-:-:S02]  /*1f30*/  VIADD R29, R0, 0x1 ;  /* 0x00000001001d7836 */ /* 0x000fc40000000000 */
[----:B------:R3:W-:Y:S01]  /*1f40*/  STL [R1+0x68], R2 ;  /* 0x0000680201007387 */ /* 0x0007e20000100800 */
[C---:B------:R-:W-:Y:S02]  /*1f50*/  VIADD R27, R0.reuse, 0x8 ;  /* 0x00000008001b7836 */ /* 0x040fe40000000000 */
[C---:B------:R-:W-:Y:S02]  /*1f60*/  VIADD R26, R0.reuse, 0x9 ;  /* 0x00000009001a7836 */ /* 0x040fe40000000000 */
[C---:B------:R-:W-:Y:S02]  /*1f70*/  VIADD R24, R0.reuse, 0x10 ;  /* 0x0000001000187836 */ /* 0x040fe40000000000 */
[C---:B------:R-:W-:Y:S02]  /*1f80*/  VIADD R23, R0.reuse, 0x11 ;  /* 0x0000001100177836 */ /* 0x040fe40000000000 */
[C---:B------:R-:W-:Y:S02]  /*1f90*/  VIADD R22, R0.reuse, 0x19 ;  /* 0x0000001900167836 */ /* 0x040fe40000000000 */
[----:B------:R-:W-:-:S02]  /*1fa0*/  VIADD R16, R0, 0x20 ;  /* 0x0000002000107836 */ /* 0x000fc40000000000 */
[C---:B------:R-:W-:Y:S02]  /*1fb0*/  VIADD R15, R0.reuse, 0x21 ;  /* 0x00000021000f7836 */ /* 0x040fe40000000000 */
[C---:B------:R-:W-:Y:S02]  /*1fc0*/  VIADD R28, R0.reuse, 0x28 ;  /* 0x00000028001c7836 */ /* 0x040fe40000000000 */
[C---:B------:R-:W-:Y:S02]  /*1fd0*/  VIADD R31, R0.reuse, 0x30 ;  /* 0x00000030001f7836 */ /* 0x040fe40000000000 */
[C---:B------:R-:W-:Y:S02]  /*1fe0*/  VIADD R30, R0.reuse, 0x29 ;  /* 0x00000029001e7836 */ /* 0x040fe40000000000 */
[C---:B------:R-:W-:Y:S02]  /*1ff0*/  VIADD R36, R0.reuse, 0x38 ;  /* 0x0000003800247836 */ /* 0x040fe40000000000 */
[----:B------:R-:W-:Y:S01]  /*2000*/  VIADD R32, R0, 0x31 ;  /* 0x0000003100207836 */ /* 0x000fe20000000000 */
[----:B---3--:R-:W-:Y:S01]  /*2010*/  IADD3 R2, R4, 0x1, R2 ;  /* 0x0000000104027810 */ /* 0x008fe20007ffe002 */
[----:B------:R-:W-:Y:S01]  /*2020*/  FMUL.FTZ R4, R76, UR4 ;  /* 0x000000044c047c20 */ /* 0x000fe20008410000 */
[----:B------:R-:W-:-:S02]  /*2030*/  VIADD R37, R0, 0x39 ;  /* 0x0000003900257836 */ /* 0x000fc40000000000 */
[----:B------:R-:W-:Y:S01]  /*2040*/  IADD3 R2, R140, -UR15, R2 ;  /* 0x8000000f8c027c10 */ /* 0x000fe2000fffe002 */
[----:B------:R3:W-:Y:S03]  /*2050*/  MUFU.TANH R8, R4 ;  /* 0x0000000400087308 */ /* 0x0007e60000002400 */
[----:B------:R-:W-:Y:S01]  /*2060*/  IADD3 R14, R2, UR14, RZ ;  /* 0x0000000e020e7c10 */ /* 0x000fe2000fffe0ff */
[----:B------:R-:W-:-:S03]  /*2070*/  FMUL.FTZ R2, R64, UR4 ;  /* 0x0000000440027c20 */ /* 0x000fc60008410000 */
[----:B------:R-:W-:Y:S01]  /*2080*/  VIMNMX R21, R14, R140, PT ;  /* 0x0000008c0e157248 */ /* 0x000fe20003fe0100 */
[----:B------:R2:W4:Y:S01]  /*2090*/  MUFU.TANH R9, R2 ;  /* 0x0000000200097308 */ /* 0x0005220000002400 */
[----:B------:R-:W-:Y:S02]  /*20a0*/  BAR.SYNC.DEFER_BLOCKING 0x0 ;  /* 0x0000000000007b1d */ /* 0x000fe40000010000 */
[-C--:B------:R-:W-:Y:S02]  /*20b0*/  ISETP.GE.AND P2, PT, R29, R21.reuse, PT ;  /* 0x000000151d00720c */ /* 0x080fe40003f46270 */
[-C--:B------:R-:W-:Y:S02]  /*20c0*/  ISETP.GE.AND P3, PT, R0, R21.reuse, PT ;  /* 0x000000150000720c */ /* 0x080fe40003f66270 */
[----:B------:R-:W-:Y:S02]  /*20d0*/  ISETP.GE.AND P1, PT, R27, R21, PT ;  /* 0x000000151b00720c */ /* 0x000fe40003f26270 */
[----:B------:R-:W-:Y:S01]  /*20e0*/  FSEL R57, R144, -INF , !P2 ;  /* 0xff80000090397808 */ /* 0x000fe20005000000 */
[----:B---3--:R-:W-:Y:S01]  /*20f0*/  FMUL.FTZ R4, R77, UR4 ;  /* 0x000000044d047c20 */ /* 0x008fe20008410000 */
[----:B------:R-:W-:-:S02]  /*2100*/  FSEL R56, R145, -INF , !P3 ;  /* 0xff80000091387808 */ /* 0x000fc40005800000 */
[-C--:B------:R-:W-:Y:S01]  /*2110*/  ISETP.GE.AND P0, PT, R26, R21.reuse, PT ;  /* 0x000000151a00720c */ /* 0x080fe20003f06270 */
[----:B------:R3:W-:Y:S01]  /*2120*/  MUFU.TANH R7, R4 ;  /* 0x0000000400077308 */ /* 0x0007e20000002400 */
[----:B------:R-:W-:Y:S01]  /*2130*/  FSEL R64, R119, -INF , !P1 ;  /* 0xff80000077407808 */ /* 0x000fe20004800000 */
[----:B--2---:R-:W-:Y:S01]  /*2140*/  FMUL.FTZ R2, R65, UR4 ;  /* 0x0000000441027c20 */ /* 0x004fe20008410000 */
[----:B------:R-:W-:Y:S02]  /*2150*/  ISETP.GE.AND P2, PT, R24, R21, PT ;  /* 0x000000151800720c */ /* 0x000fe40003f46270 */
[----:B------:R-:W-:-:S03]  /*2160*/  FSEL R103, R118, -INF , !P0 ;  /* 0xff80000076677808 */ /* 0x000fc60004000000 */
[----:B------:R2:W4:Y:S01]  /*2170*/  MUFU.TANH R10, R2 ;  /* 0x00000002000a7308 */ /* 0x0005220000002400 */
[-C--:B------:R-:W-:Y:S02]  /*2180*/  ISETP.GE.AND P1, PT, R23, R21.reuse, PT ;  /* 0x000000151700720c */ /* 0x080fe40003f26270 */
[----:B-----5:R-:W-:Y:S02]  /*2190*/  FSEL R106, R95, -INF , !P2 ;  /* 0xff8000005f6a7808 */ /* 0x020fe40005000000 */
[-C--:B------:R-:W-:Y:S02]  /*21a0*/  ISETP.GE.AND P0, PT, R25, R21.reuse, PT ;  /* 0x000000151900720c */ /* 0x080fe40003f06270 */
[----:B------:R-:W-:Y:S02]  /*21b0*/  FSEL R130, R130, -INF , !P1 ;  /* 0xff80000082827808 */ /* 0x000fe40004800000 */
[----:B------:R-:W-:Y:S01]  /*21c0*/  ISETP.GE.AND P2, PT, R22, R21, PT ;  /* 0x000000151600720c */ /* 0x000fe20003f46270 */
[----:B---3--:R-:W-:Y:S01]  /*21d0*/  FMUL.FTZ R4, R72, UR4 ;  /* 0x0000000448047c20 */ /* 0x008fe20008410000 */
[----:B------:R-:W-:-:S02]  /*21e0*/  FSEL R137, R137, -INF , !P0 ;  /* 0xff80000089897808 */ /* 0x000fc40004000000 */
[----:B------:R-:W-:Y:S01]  /*21f0*/  ISETP.GE.AND P1, PT, R16, R21, PT ;  /* 0x000000151000720c */ /* 0x000fe20003f26270 */
[----:B------:R3:W5:Y:S01]  /*2200*/  MUFU.TANH R5, R4 ;  /* 0x0000000400057308 */ /* 0x0007620000002400 */
[----:B------:R-:W-:Y:S02]  /*2210*/  FSEL R136, R136, -INF , !P2 ;  /* 0xff80000088887808 */ /* 0x000fe40005000000 */
[----:B--2---:R-:W-:Y:S02]  /*2220*/  FMNMX.FTZ R2, R56, R57, !PT ;  /* 0x0000003938027209 */ /* 0x004fe40007810000 */
[----:B------:R-:W-:Y:S02]  /*2230*/  ISETP.GE.AND P0, PT, R15, R21, PT ;  /* 0x000000150f00720c */ /* 0x000fe40003f06270 */
[----:B------:R-:W-:Y:S02]  /*2240*/  FMNMX.FTZ R2, R64, R2, !PT ;  /* 0x0000000240027209 */ /* 0x000fe40007810000 */
[----:B-1----:R-:W-:-:S02]  /*2250*/  FSEL R172, R12, -INF , !P1 ;  /* 0xff8000000cac7808 */ /* 0x002fc40004800000 */
[----:B------:R-:W-:Y:S02]  /*2260*/  FMNMX.FTZ R2, R103, R2, !PT ;  /* 0x0000000267027209 */ /* 0x000fe40007810000 */
[-C--:B------:R-:W-:Y:S02]  /*2270*/  ISETP.GE.AND P2, PT, R28, R21.reuse, PT ;  /* 0x000000151c00720c */ /* 0x080fe40003f46270 */
[----:B------:R-:W-:Y:S02]  /*2280*/  FMNMX.FTZ R2, R106, R2, !PT ;  /* 0x000000026a027209 */ /* 0x000fe40007810000 */
[----:B----4-:R-:W-:Y:S01]  /*2290*/  FSEL R177, R11, -INF , !P0 ;  /* 0xff8000000bb17808 */ /* 0x010fe20004000000 */
[----:B---3--:R-:W-:Y:S01]  /*22a0*/  FMUL.FTZ R4, R73, UR4 ;  /* 0x0000000449047c20 */ /* 0x008fe20008410000 */
[----:B------:R-:W-:Y:S01]  /*22b0*/  FMNMX.FTZ R2, R130, R2, !PT ;  /* 0x0000000282027209 */ /* 0x000fe20007810000 */
[----:B------:R-:W-:Y:S01]  /*22c0*/  FMUL.FTZ R11, R50, UR4 ;  /* 0x00000004320b7c20 */ /* 0x000fe20008410000 */
[----:B------:R-:W-:Y:S01]  /*22d0*/  ISETP.GE.AND P0, PT, R31, R21, PT ;  /* 0x000000151f00720c */ /* 0x000fe20003f06270 */
[----:B------:R1:W2:Y:S01]  /*22e0*/  MUFU.TANH R6, R4 ;  /* 0x0000000400067308 */ /* 0x0002a20000002400 */
[----:B------:R-:W-:-:S02]  /*22f0*/  FMNMX.FTZ R2, R137, R2, !PT ;  /* 0x0000000289027209 */ /* 0x000fc40007810000 */
[----:B------:R-:W-:Y:S02]  /*2300*/  ISETP.GE.AND P1, PT, R30, R21, PT ;  /* 0x000000151e00720c */ /* 0x000fe40003f26270 */
[----:B------:R-:W-:Y:S02]  /*2310*/  FMNMX.FTZ R2, R136, R2, !PT ;  /* 0x0000000288027209 */ /* 0x000fe40007810000 */
[----:B------:R-:W-:Y:S02]  /*2320*/  FSEL R178, R9, -INF , !P2 ;  /* 0xff80000009b27808 */ /* 0x000fe40005000000 */
[----:B------:R-:W-:Y:S02]  /*2330*/  FMNMX.FTZ R2, R172, R2, !PT ;  /* 0x00000002ac027209 */ /* 0x000fe40007810000 */
[----:B------:R-:W-:Y:S02]  /*2340*/  FSEL R192, R8, -INF , !P0 ;  /* 0xff80000008c07808 */ /* 0x000fe40004000000 */
[----:B------:R-:W-:-:S02]  /*2350*/  FMNMX.FTZ R2, R177, R2, !PT ;  /* 0x00000002b1027209 */ /* 0x000fc40007810000 */
[----:B------:R-:W-:Y:S01]  /*2360*/  FSEL R179, R10, -INF , !P1 ;  /* 0xff8000000ab37808 */ /* 0x000fe20004800000 */
[----:B-1----:R-:W-:Y:S01]  /*2370*/  FMUL.FTZ R4, R48, UR4 ;  /* 0x0000000430047c20 */ /* 0x002fe20008410000 */
[----:B------:R-:W-:Y:S02]  /*2380*/  FMNMX.FTZ R2, R178, R2, !PT ;  /* 0x00000002b2027209 */ /* 0x000fe40007810000 */
[-C--:B------:R-:W-:Y:S01]  /*2390*/  ISETP.GE.AND P0, PT, R36, R21.reuse, PT ;  /* 0x000000152400720c */ /* 0x080fe20003f06270 */
[----:B------:R1:W3:Y:S01]  /*23a0*/  MUFU.TANH R41, R4 ;  /* 0x0000000400297308 */ /* 0x0002e20000002400 */
[----:B------:R-:W-:Y:S02]  /*23b0*/  ISETP.GE.AND P1, PT, R32, R21, PT ;  /* 0x000000152000720c */ /* 0x000fe40003f26270 */
[----:B------:R-:W-:Y:S02]  /*23c0*/  FMNMX.FTZ R2, R179, R2, !PT ;  /* 0x00000002b3027209 */ /* 0x000fe40007810000 */
[----:B-----5:R-:W-:-:S02]  /*23d0*/  FSEL R194, R5, -INF , !P0 ;  /* 0xff80000005c27808 */ /* 0x020fc40004000000 */
[----:B------:R-:W-:Y:S02]  /*23e0*/  ISETP.NE.AND P0, PT, R244, 0x1, PT ;  /* 0x00000001f400780c */ /* 0x000fe40003f05270 */
[----:B------:R-:W-:Y:S02]  /*23f0*/  FSEL R193, R7, -INF , !P1 ;  /* 0xff80000007c17808 */ /* 0x000fe40004800000 */
[----:B------:R-:W-:Y:S02]  /*2400*/  FMNMX.FTZ R2, R192, R2, !PT ;  /* 0x00000002c0027209 */ /* 0x000fe40007810000 */
[----:B------:R-:W-:Y:S02]  /*2410*/  ISETP.GE.AND P1, PT, R37, R21, PT ;  /* 0x000000152500720c */ /* 0x000fe40003f26270 */
[----:B------:R-:W-:Y:S01]  /*2420*/  FMNMX.FTZ R2, R193, R2, !PT ;  /* 0x00000002c1027209 */ /* 0x000fe20007810000 */
[----:B-1----:R-:W-:Y:S01]  /*2430*/  FMUL.FTZ R4, R49, UR4 ;  /* 0x0000000431047c20 */ /* 0x002fe20008410000 */
[----:B--2---:R-:W-:-:S02]  /*2440*/  FSEL R219, R6, -INF , !P1 ;  /* 0xff80000006db7808 */ /* 0x004fc40004800000 */
[----:B------:R-:W-:Y:S01]  /*2450*/  FMNMX.FTZ R2, R194, R2, !PT ;  /* 0x00000002c2027209 */ /* 0x000fe20007810000 */
[----:B------:R1:W2:Y:S03]  /*2460*/  MUFU.TANH R18, R4 ;  /* 0x0000000400127308 */ /* 0x0002a60000002400 */
[----:B------:R-:W-:Y:S01]  /*2470*/  FMNMX.FTZ R10, R219, R2, !PT ;  /* 0x00000002db0a7209 */ /* 0x000fe20007810000 */
[----:B---3--:R-:W-:Y:S06]  /*2480*/  @!P0 BRA `(.L_x_381) ;  /* 0x0000000000588947 */ /* 0x008fec0003800000 */
[----:B------:R-:W-:Y:S02]  /*2490*/  VIADD R2, R244, 0xfffffffe ;  /* 0xfffffffef4027836 */ /* 0x000fe40000000000 */
[----:B------:R-:W-:Y:S02]  /*24a0*/  IMAD.SHL.U32 R7, R248, 0x20, RZ ;  /* 0x00000020f8077824 */ /* 0x000fe400078e00ff */
[----:B-1----:R-:W-:Y:S01]  /*24b0*/  IMAD R4, R188, R2, RZ ;  /* 0x00000002bc047224 */ /* 0x002fe200078e02ff */
[----:B------:R-:W-:Y:S01]  /*24c0*/  SHF.R.S32.HI R5, RZ, 0x1f, R2 ;  /* 0x0000001fff057819 */ /* 0x000fe20000011402 */
[----:B------:R-:W-:-:S04]  /*24d0*/  IMAD.WIDE.U32 R8, R2, R185, R186 ;  /* 0x000000b902087225 */ /* 0x000fc800078e00ba */
[----:B------:R-:W-:Y:S01]  /*24e0*/  IMAD R2, R5, R185, R4 ;  /* 0x000000b905027224 */ /* 0x000fe200078e0204 */
[----:B------:R-:W-:-:S03]  /*24f0*/  LEA R4, P1, R8, UR8, 0x1 ;  /* 0x0000000808047c11 */ /* 0x000fc6000f8208ff */
[----:B------:R-:W-:Y:S01]  /*2500*/  IMAD.IADD R2, R9, 0x1, R2 ;  /* 0x0000000109027824 */ /* 0x000fe200078e0202 */
[----:B------:R-:W-:Y:S02]  /*2510*/  SHF.L.U64.HI R9, R248, 0x5, R249 ;  /* 0x00000005f8097819 */ /* 0x000fe400000102f9 */
        /* <DEDUP_REMOVED lines=13> */
.L_x_381:
[----:B------:R-:W4:Y:S01]  /*25f0*/  SHFL.BFLY PT, R8, R10, 0x2, 0x1f ;  /* 0x0c401f000a087f89 */ /* 0x000f2200000e0000 */
[--C-:B------:R-:W-:Y:S01]  /*2600*/  VIADDMNMX R20, R14, 0x40, R140.reuse, PT ;  /* 0x000000400e147846 */ /* 0x100fe2000380018c */
[----:B------:R-:W-:Y:S01]  /*2610*/  FMUL.FTZ R2, R51, UR4 ;  /* 0x0000000433027c20 */ /* 0x000fe20008410000 */
[----:B---3--:R-:W-:Y:S01]  /*2620*/  FMUL.FTZ R6, R62, UR4 ;  /* 0x000000043e067c20 */ /* 0x008fe20008410000 */
[----:B------:R-:W-:Y:S01]  /*2630*/  FMUL.FTZ R12, R45, UR4 ;  /* 0x000000042d0c7c20 */ /* 0x000fe20008410000 */
[-C--:B------:R-:W-:Y:S01]  /*2640*/  ISETP.GE.AND P6, PT, R27, R20.reuse, PT ;  /* 0x000000141b00720c */ /* 0x080fe20003fc6270 */
[----:B------:R3:W-:Y:S01]  /*2650*/  MUFU.TANH R50, R2 ;  /* 0x0000000200327308 */ /* 0x0007e20000002400 */
[-C--:B------:R-:W-:Y:S01]  /*2660*/  ISETP.GE.AND P4, PT, R29, R20.reuse, PT ;  /* 0x000000141d00720c */ /* 0x080fe20003f86270 */
[----:B-1----:R-:W-:Y:S01]  /*2670*/  FMUL.FTZ R4, R60, UR4 ;  /* 0x000000043c047c20 */ /* 0x002fe20008410000 */
[----:B------:R-:W-:Y:S01]  /*2680*/  FSEL R33, R97, -INF , !P6 ;  /* 0xff80000061217808 */ /* 0x000fe20007000000 */
[----:B------:R-:W-:Y:S01]  /*2690*/  FMUL.FTZ R7, R61, UR4 ;  /* 0x000000043d077c20 */ /* 0x000fe20008410000 */
[-C--:B------:R-:W-:Y:S01]  /*26a0*/  ISETP.GE.AND P6, PT, R0, R20.reuse, PT ;  /* 0x000000140000720c */ /* 0x080fe20003fc6270 */
[----:B------:R-:W-:Y:S01]  /*26b0*/  FMUL.FTZ R5, R63, UR4 ;  /* 0x000000043f057c20 */ /* 0x000fe20008410000 */
[----:B------:R-:W-:Y:S01]  /*26c0*/  FSEL R34, R113, -INF , !P4 ;  /* 0xff80000071227808 */ /* 0x000fe20006000000 */
[----:B------:R-:W-:Y:S01]  /*26d0*/  MUFU.TANH R45, R6 ;  /* 0x00000006002d7308 */ /* 0x000fe20000002400 */
[----:B------:R-:W-:Y:S01]  /*26e0*/  VIADDMNMX R19, R14, 0x48, R140, PT ;  /* 0x000000480e137846 */ /* 0x000fe2000380018c */
[----:B------:R-:W-:Y:S01]  /*26f0*/  FMUL.FTZ R9, R54, UR4 ;  /* 0x0000000436097c20 */ /* 0x000fe20008410000 */
[-C--:B------:R-:W-:Y:S01]  /*2700*/  ISETP.GE.AND P2, PT, R26, R20.reuse, PT ;  /* 0x000000141a00720c */ /* 0x080fe20003f46270 */
[----:B------:R-:W-:Y:S01]  /*2710*/  FMUL.FTZ R13, R55, UR4 ;  /* 0x00000004370d7c20 */ /* 0x000fe20008410000 */
[----:B------:R-:W-:Y:S01]  /*2720*/  ISETP.GE.AND P0, PT, R29, R19, PT ;  /* 0x000000131d00720c */ /* 0x000fe20003f06270 */
[----:B------:R-:W-:Y:S01]  /*2730*/  FMUL.FTZ R46, R46, UR4 ;  /* 0x000000042e2e7c20 */ /* 0x000fe20008410000 */
[----:B------:R-:W-:Y:S01]  /*2740*/  ISETP.GE.AND P1, PT, R24, R20, PT ;  /* 0x000000141800720c */ /* 0x000fe20003f26270 */
[----:B------:R1:W5:Y:S01]  /*2750*/  MUFU.TANH R48, R4 ;  /* 0x0000000400307308 */ /* 0x0003620000002400 */
[----:B---3--:R-:W-:Y:S01]  /*2760*/  FMUL.FTZ R2, R52, UR4 ;  /* 0x0000000434027c20 */ /* 0x008fe20008410000 */
[----:B----4-:R-:W-:Y:S01]  /*2770*/  FMNMX.FTZ R8, R10, R8, !PT ;  /* 0x000000080a087209 */ /* 0x010fe20007810000 */
[----:B------:R-:W-:Y:S01]  /*2780*/  FMUL.FTZ R47, R47, UR4 ;  /* 0x000000042f2f7c20 */ /* 0x000fe20008410000 */
[----:B------:R-:W-:Y:S01]  /*2790*/  FSEL R10, R114, -INF , !P6 ;  /* 0xff800000720a7808 */ /* 0x000fe20007000000 */
[----:B------:R-:W-:Y:S01]  /*27a0*/  ULDC UR10, c[0x0][0x2ec] ;  /* 0x0000bb00000a7ab9 */ /* 0x000fe20000000800 */
[----:B------:R-:W-:Y:S01]  /*27b0*/  FSEL R35, R96, -INF , !P2 ;  /* 0xff80000060237808 */ /* 0x000fe20005000000 */
[----:B------:R-:W-:Y:S01]  /*27c0*/  SHFL.BFLY PT, R104, R8, 0x1, 0x1f ;  /* 0x0c201f0008687f89 */ /* 0x000fe200000e0000 */
[----:B------:R3:W-:Y:S01]  /*27d0*/  MUFU.TANH R6, R2 ;  /* 0x0000000200067308 */ /* 0x0007e20000002400 */
[----:B------:R-:W-:-:S02]  /*27e0*/  FSEL R38, R112, -INF , !P0 ;  /* 0xff80000070267808 */ /* 0x000fc40004000000 */
[-C--:B------:R-:W-:Y:S02]  /*27f0*/  ISETP.GE.AND P0, PT, R23, R20.reuse, PT ;  /* 0x000000141700720c */ /* 0x080fe40003f06270 */
[----:B------:R-:W-:Y:S02]  /*2800*/  FSEL R43, R89, -INF , !P1 ;  /* 0xff800000592b7808 */ /* 0x000fe40004800000 */
[-C--:B------:R-:W-:Y:S01]  /*2810*/  ISETP.GE.AND P5, PT, R26, R19.reuse, PT ;  /* 0x000000131a00720c */ /* 0x080fe20003fa6270 */
[----:B------:R-:W4:Y:S01]  /*2820*/  MUFU.TANH R7, R7 ;  /* 0x0000000700077308 */ /* 0x000f220000002400 */
[----:B------:R-:W-:Y:S01]  /*2830*/  ISETP.GE.AND P6, PT, R25, R20, PT ;  /* 0x000000141900720c */ /* 0x000fe20003fc6270 */
[----:B-1----:R-:W-:Y:S01]  /*2840*/  FMUL.FTZ R4, R53, UR4 ;  /* 0x0000000435047c20 */ /* 0x002fe20008410000 */
[----:B------:R-:W-:Y:S02]  /*2850*/  FSEL R42, R88, -INF , !P0 ;  /* 0xff800000582a7808 */ /* 0x000fe40004000000 */
[----:B------:R-:W-:-:S02]  /*2860*/  ISETP.GE.AND P4, PT, R24, R19, PT ;  /* 0x000000131800720c */ /* 0x000fc40003f86270 */
[----:B------:R-:W-:Y:S01]  /*2870*/  FSEL R40, R92, -INF , !P5 ;  /* 0xff8000005c287808 */ /* 0x000fe20006800000 */
[----:B------:R1:W-:Y:S01]  /*2880*/  MUFU.TANH R17, R11 ;  /* 0x0000000b00117308 */ /* 0x0003e20000002400 */
[----:B---3--:R-:W-:Y:S02]  /*2890*/  FMNMX.FTZ R2, R10, R34, !PT ;  /* 0x000000220a027209 */ /* 0x008fe40007810000 */
[----:B------:R-:W-:Y:S02]  /*28a0*/  ISETP.GE.AND P5, PT, R22, R20, PT ;  /* 0x000000141600720c */ /* 0x000fe40003fa6270 */
[----:B------:R-:W-:Y:S02]  /*28b0*/  FMNMX.FTZ R2, R33, R2, !PT ;  /* 0x0000000221027209 */ /* 0x000fe40007810000 */
[----:B------:R-:W-:Y:S01]  /*28c0*/  FSEL R60, R81, -INF , !P6 ;  /* 0xff800000513c7808 */ /* 0x000fe20007000000 */
[----:B------:R-:W-:Y:S01]  /*28d0*/  MUFU.TANH R49, R5 ;  /* 0x0000000500317308 */ /* 0x000fe20000002400 */
[----:B------:R-:W-:-:S02]  /*28e0*/  FMNMX.FTZ R2, R35, R2, !PT ;  /* 0x0000000223027209 */ /* 0x000fc40007810000 */
[----:B------:R-:W-:Y:S02]  /*28f0*/  FSEL R61, R83, -INF , !P4 ;  /* 0xff800000533d7808 */ /* 0x000fe40006000000 */
[----:B------:R-:W-:Y:S02]  /*2900*/  FMNMX.FTZ R2, R43, R2, !PT ;  /* 0x000000022b027209 */ /* 0x000fe40007810000 */
[----:B------:R-:W-:Y:S01]  /*2910*/  ISETP.GE.AND P4, PT, R16, R20, PT ;  /* 0x000000141000720c */ /* 0x000fe20003f86270 */
[----:B------:R3:W-:Y:S01]  /*2920*/  MUFU.TANH R5, R4 ;  /* 0x0000000400057308 */ /* 0x0007e20000002400 */
[----:B------:R-:W-:Y:S01]  /*2930*/  FMNMX.FTZ R2, R42, R2, !PT ;  /* 0x000000022a027209 */ /* 0x000fe20007810000 */
[----:B-1----:R-:W-:Y:S01]  /*2940*/  FMUL.FTZ R11, R44, UR4 ;  /* 0x000000042c0b7c20 */ /* 0x002fe20008410000 */
[----:B------:R-:W-:Y:S02]  /*2950*/  FSEL R59, R80, -INF , !P5 ;  /* 0xff800000503b7808 */ /* 0x000fe40006800000 */
[----:B------:R-:W-:-:S02]  /*2960*/  ISETP.GE.AND P5, PT, R28, R20, PT ;  /* 0x000000141c00720c */ /* 0x000fc40003fa6270 */
[----:B------:R-:W-:Y:S01]  /*2970*/  FMNMX.FTZ R2, R60, R2, !PT ;  /* 0x000000023c027209 */ /* 0x000fe20007810000 */
[----:B------:R-:W1:Y:S01]  /*2980*/  MUFU.TANH R11, R11 ;  /* 0x0000000b000b7308 */ /* 0x000e620000002400 */
[----:B------:R-:W-:Y:S02]  /*2990*/  FSEL R131, R41, -INF , !P4 ;  /* 0xff80000029837808 */ /* 0x000fe40006000000 */
[-C--:B------:R-:W-:Y:S02]  /*29a0*/  ISETP.GE.AND P6, PT, R15, R20.reuse, PT ;  /* 0x000000140f00720c */ /* 0x080fe40003fc6270 */
[----:B------:R-:W-:Y:S02]  /*29b0*/  ISETP.GE.AND P4, PT, R30, R20, PT ;  /* 0x000000141e00720c */ /* 0x000fe40003f86270 */
[----:B------:R-:W-:Y:S01]  /*29c0*/  FMNMX.FTZ R2, R59, R2, !PT ;  /* 0x000000023b027209 */ /* 0x000fe20007810000 */
[----:B------:R-:W1:Y:S01]  /*29d0*/  MUFU.TANH R12, R12 ;  /* 0x0000000c000c7308 */ /* 0x000e620000002400 */
[----:B-----5:R-:W-:-:S02]  /*29e0*/  FSEL R135, R48, -INF , !P5 ;  /* 0xff80000030877808 */ /* 0x020fc40006800000 */
[-C--:B------:R-:W-:Y:S02]  /*29f0*/  ISETP.GE.AND P5, PT, R0, R19.reuse, PT ;  /* 0x000000130000720c */ /* 0x080fe40003fa6270 */
[----:B--2---:R-:W-:Y:S02]  /*2a00*/  FSEL R133, R18, -INF , !P6 ;  /* 0xff80000012857808 */ /* 0x004fe40007000000 */
[----:B------:R-:W-:Y:S01]  /*2a10*/  FMNMX.FTZ R2, R131, R2, !PT ;  /* 0x0000000283027209 */ /* 0x000fe20007810000 */
[----:B------:R2:W5:Y:S01]  /*2a20*/  MUFU.TANH R44, R9 ;  /* 0x00000009002c7308 */ /* 0x0005620000002400 */
[----:B----4-:R-:W-:Y:S02]  /*2a30*/  FSEL R134, R7, -INF , !P4 ;  /* 0xff80000007867808 */ /* 0x010fe40006000000 */
[----:B------:R-:W-:Y:S02]  /*2a40*/  ISETP.GE.AND P3, PT, R27, R19, PT ;  /* 0x000000131b00720c */ /* 0x000fe40003f66270 */
[----:B------:R-:W-:-:S02]  /*2a50*/  FSEL R7, R115, -INF , !P5 ;  /* 0xff80000073077808 */ /* 0x000fc40006800000 */
[----:B---3--:R-:W-:Y:S01]  /*2a60*/  FMNMX.FTZ R4, R133, R2, !PT ;  /* 0x0000000285047209 */ /* 0x008fe20007810000 */
[----:B------:R-:W3:Y:S01]  /*2a70*/  MUFU.TANH R13, R13 ;  /* 0x0000000d000d7308 */ /* 0x000ee20000002400 */
[----:B------:R-:W-:Y:S02]  /*2a80*/  FSEL R39, R93, -INF , !P3 ;  /* 0xff8000005d277808 */ /* 0x000fe40005800000 */
[----:B------:R-:W-:Y:S02]  /*2a90*/  FMNMX.FTZ R2, R7, R38, !PT ;  /* 0x0000002607027209 */ /* 0x000fe40007810000 */
[----:B------:R-:W-:Y:S02]  /*2aa0*/  ISETP.GE.AND P3, PT, R23, R19, PT ;  /* 0x000000131700720c */ /* 0x000fe40003f66270 */
[----:B------:R-:W-:Y:S01]  /*2ab0*/  FMNMX.FTZ R2, R39, R2, !PT ;  /* 0x0000000227027209 */ /* 0x000fe20007810000 */
[----:B------:R-:W4:Y:S01]  /*2ac0*/  MUFU.TANH R46, R46 ;  /* 0x0000002e002e7308 */ /* 0x000f220000002400 */
[----:B------:R-:W-:-:S02]  /*2ad0*/  ISETP.GE.AND P6, PT, R31, R20, PT ;  /* 0x000000141f00720c */ /* 0x000fc40003fc6270 */
[----:B------:R-:W-:Y:S02]  /*2ae0*/  FMNMX.FTZ R2, R40, R2, !PT ;  /* 0x0000000228027209 */ /* 0x000fe40007810000 */
[----:B------:R-:W-:Y:S02]  /*2af0*/  ISETP.GE.AND P5, PT, R36, R20, PT ;  /* 0x000000142400720c */ /* 0x000fe40003fa6270 */
[----:B------:R-:W-:Y:S01]  /*2b00*/  FMNMX.FTZ R4, R135, R4, !PT ;  /* 0x0000000487047209 */ /* 0x000fe20007810000 */
[----:B------:R-:W4:Y:S01]  /*2b10*/  MUFU.TANH R47, R47 ;  /* 0x0000002f002f7308 */ /* 0x000f220000002400 */
[----:B------:R-:W-:Y:S02]  /*2b20*/  ISETP.GE.AND P2, PT, R25, R19, PT ;  /* 0x000000131900720c */ /* 0x000fe40003f46270 */
[----:B--2---:R-:W-:Y:S02]  /*2b30*/  FSEL R9, R90, -INF , !P3 ;  /* 0xff8000005a097808 */ /* 0x004fe40005800000 */
[----:B------:R-:W-:-:S02]  /*2b40*/  FMNMX.FTZ R2, R61, R2, !PT ;  /* 0x000000023d027209 */ /* 0x000fc40007810000 */
[----:B------:R-:W-:Y:S02]  /*2b50*/  FSEL R175, R6, -INF , !P6 ;  /* 0xff80000006af7808 */ /* 0x000fe40007000000 */
[-C--:B------:R-:W-:Y:S02]  /*2b60*/  ISETP.GE.AND P4, PT, R32, R20.reuse, PT ;  /* 0x000000142000720c */ /* 0x080fe40003f86270 */
[----:B------:R-:W-:Y:S02]  /*2b70*/  ISETP.GE.AND P6, PT, R37, R20, PT ;  /* 0x000000142500720c */ /* 0x000fe40003fc6270 */
[----:B------:R-:W-:Y:S02]  /*2b80*/  FMNMX.FTZ R4, R134, R4, !PT ;  /* 0x0000000486047209 */ /* 0x000fe40007810000 */
[----:B-1----:R-:W-:Y:S02]  /*2b90*/  FSEL R212, R11, -INF , !P5 ;  /* 0xff8000000bd47808 */ /* 0x002fe40006800000 */
[----:B------:R-:W-:-:S02]  /*2ba0*/  ISETP.GE.AND P1, PT, R22, R19, PT ;  /* 0x000000131600720c */ /* 0x000fc40003f26270 */
[----:B------:R-:W-:Y:S02]  /*2bb0*/  FSEL R11, R82, -INF , !P2 ;  /* 0xff800000520b7808 */ /* 0x000fe40005000000 */
[----:B------:R-:W-:Y:S02]  /*2bc0*/  FMNMX.FTZ R2, R9, R2, !PT ;  /* 0x0000000209027209 */ /* 0x000fe40007810000 */
[----:B------:R-:W-:Y:S02]  /*2bd0*/  FSEL R176, R5, -INF , !P4 ;  /* 0xff80000005b07808 */ /* 0x000fe40006000000 */
[----:B------:R-:W-:Y:S02]  /*2be0*/  FMNMX.FTZ R4, R175, R4, !PT ;  /* 0x00000004af047209 */ /* 0x000fe40007810000 */
[----:B------:R-:W-:Y:S02]  /*2bf0*/  FSEL R215, R12, -INF , !P6 ;  /* 0xff8000000cd77808 */ /* 0x000fe40007000000 */
[----:B------:R-:W-:-:S02]  /*2c00*/  ISETP.GE.AND P0, PT, R16, R19, PT ;  /* 0x000000131000720c */ /* 0x000fc40003f06270 */
[----:B------:R-:W-:Y:S02]  /*2c10*/  FSEL R12, R58, -INF , !P1 ;  /* 0xff8000003a0c7808 */ /* 0x000fe40004800000 */
[----:B------:R-:W-:Y:S02]  /*2c20*/  FMNMX.FTZ R2, R11, R2, !PT ;  /* 0x000000020b027209 */ /* 0x000fe40007810000 */
[----:B------:R-:W-:Y:S02]  /*2c30*/  FMNMX.FTZ R4, R176, R4, !PT ;  /* 0x00000004b0047209 */ /* 0x000fe40007810000 */
[----:B------:R-:W-:Y:S02]  /*2c40*/  ISETP.GE.AND P2, PT, R15, R19, PT ;  /* 0x000000130f00720c */ /* 0x000fe40003f46270 */
[----:B------:R-:W-:Y:S02]  /*2c50*/  FSEL R107, R17, -INF , !P0 ;  /* 0xff800000116b7808 */ /* 0x000fe40004000000 */
[----:B------:R-:W-:-:S02]  /*2c60*/  FMNMX.FTZ R2, R12, R2, !PT ;  /* 0x000000020c027209 */ /* 0x000fc40007810000 */
[----:B------:R-:W-:Y:S02]  /*2c70*/  FMNMX.FTZ R4, R212, R4, !PT ;  /* 0x00000004d4047209 */ /* 0x000fe40007810000 */
[-C--:B------:R-:W-:Y:S02]  /*2c80*/  ISETP.GE.AND P1, PT, R28, R19.reuse, PT ;  /* 0x000000131c00720c */ /* 0x080fe40003f26270 */
[----:B------:R-:W-:Y:S02]  /*2c90*/  FSEL R128, R50, -INF , !P2 ;  /* 0xff80000032807808 */ /* 0x000fe40005000000 */
[----:B------:R-:W-:Y:S02]  /*2ca0*/  FMNMX.FTZ R2, R107, R2, !PT ;  /* 0x000000026b027209 */ /* 0x000fe40007810000 */
[----:B------:R-:W-:Y:S01]  /*2cb0*/  FMNMX.FTZ R102, R215, R4, !PT ;  /* 0x00000004d7667209 */ /* 0x000fe20007810000 */
[----:B------:R-:W-:Y:S01]  /*2cc0*/  FMUL.FTZ R4, R66, UR4 ;  /* 0x0000000442047c20 */ /* 0x000fe20008410000 */
[----:B------:R-:W-:-:S02]  /*2cd0*/  ISETP.GE.AND P2, PT, R30, R19, PT ;  /* 0x000000131e00720c */ /* 0x000fc40003f46270 */
[----:B------:R-:W-:Y:S01]  /*2ce0*/  FSEL R129, R45, -INF , !P1 ;  /* 0xff8000002d817808 */ /* 0x000fe20004800000 */
[----:B------:R-:W1:Y:S01]  /*2cf0*/  SHFL.BFLY PT, R5, R102, 0x2, 0x1f ;  /* 0x0c401f0066057f89 */ /* 0x000e6200000e0000 */
[----:B------:R-:W-:Y:S01]  /*2d00*/  FMNMX.FTZ R2, R128, R2, !PT ;  /* 0x0000000280027209 */ /* 0x000fe20007810000 */
[----:B------:R2:W-:Y:S01]  /*2d10*/  MUFU.TANH R65, R4 ;  /* 0x0000000400417308 */ /* 0x0005e20000002400 */
[-C--:B------:R-:W-:Y:S02]  /*2d20*/  ISETP.GE.AND P0, PT, R31, R19.reuse, PT ;  /* 0x000000131f00720c */ /* 0x080fe40003f06270 */
[----:B------:R-:W-:Y:S02]  /*2d30*/  FSEL R132, R49, -INF , !P2 ;  /* 0xff80000031847808 */ /* 0x000fe40005000000 */
[----:B------:R-:W-:Y:S02]  /*2d40*/  FMNMX.FTZ R2, R129, R2, !PT ;  /* 0x0000000281027209 */ /* 0x000fe40007810000 */
[----:B------:R-:W-:-:S02]  /*2d50*/  ISETP.GE.AND P1, PT, R32, R19, PT ;  /* 0x000000132000720c */ /* 0x000fc40003f26270 */
[----:B-----5:R-:W-:Y:S02]  /*2d60*/  FSEL R173, R44, -INF , !P0 ;  /* 0xff8000002cad7808 */ /* 0x020fe40004000000 */
[----:B------:R-:W-:Y:S02]  /*2d70*/  FMNMX.FTZ R2, R132, R2, !PT ;  /* 0x0000000284027209 */ /* 0x000fe40007810000 */
[-C--:B------:R-:W-:Y:S02]  /*2d80*/  ISETP.GE.AND P2, PT, R36, R19.reuse, PT ;  /* 0x000000132400720c */ /* 0x080fe40003f46270 */
[----:B---3--:R-:W-:Y:S02]  /*2d90*/  FSEL R174, R13, -INF , !P1 ;  /* 0xff8000000dae7808 */ /* 0x008fe40004800000 */
[----:B------:R-:W-:Y:S01]  /*2da0*/  FMNMX.FTZ R2, R173, R2, !PT ;  /* 0x00000002ad027209 */ /* 0x000fe20007810000 */
[----:B--2---:R-:W-:Y:S01]  /*2db0*/  FMUL.FTZ R4, R67, UR4 ;  /* 0x0000000443047c20 */ /* 0x004fe20008410000 */
[----:B------:R-:W-:-:S02]  /*2dc0*/  ISETP.GE.AND P0, PT, R37, R19, PT ;  /* 0x000000132500720c */ /* 0x000fc40003f06270 */
[----:B----4-:R-:W-:Y:S01]  /*2dd0*/  FSEL R213, R46, -INF , !P2 ;  /* 0xff8000002ed57808 */ /* 0x010fe20005000000 */
[----:B------:R2:W-:Y:S01]  /*2de0*/  MUFU.TANH R63, R4 ;  /* 0x00000004003f7308 */ /* 0x0005e20000002400 */
[----:B------:R-:W-:Y:S02]  /*2df0*/  FMNMX.FTZ R2, R174, R2, !PT ;  /* 0x00000002ae027209 */ /* 0x000fe40007810000 */
[----:B------:R-:W-:Y:S02]  /*2e00*/  FSEL R218, R47, -INF , !P0 ;  /* 0xff8000002fda7808 */ /* 0x000fe40004000000 */
[----:B------:R-:W-:Y:S01]  /*2e10*/  FMNMX.FTZ R101, R213, R2, !PT ;  /* 0x00000002d5657209 */ /* 0x000fe20007810000 */
[----:B------:R-:W-:Y:S01]  /*2e20*/  FMUL.FTZ R2, R78, UR4 ;  /* 0x000000044e027c20 */ /* 0x000fe20008410000 */
[----:B-1----:R-:W-:Y:S02]  /*2e30*/  FMNMX.FTZ R102, R102, R5, !PT ;  /* 0x0000000566667209 */ /* 0x002fe40007810000 */
[----:B------:R-:W-:Y:S01]  /*2e40*/  FMNMX.FTZ R101, R218, R101, !PT ;  /* 0x00000065da657209 */ /* 0x000fe20007810000 */
[----:B------:R1:W3:Y:S01]  /*2e50*/  MUFU.TANH R62, R2 ;  /* 0x00000002003e7308 */ /* 0x0002e20000002400 */
[----:B------:R-:W-:Y:S01]  /*2e60*/  FMNMX.FTZ R104, R8, R104, !PT ;  /* 0x0000006808687209 */ /* 0x000fe20007810000 */
[----:B------:R-:W4:Y:S01]  /*2e70*/  SHFL.BFLY PT, R5, R102, 0x1, 0x1f ;  /* 0x0c201f0066057f89 */ /* 0x000f2200000e0000 */
[----:B------:R-:W-:-:S02]  /*2e80*/  VIADDMNMX R18, R14, 0x8, R140, PT ;  /* 0x000000080e127846 */ /* 0x000fc4000380018c */
[----:B------:R-:W-:Y:S01]  /*2e90*/  FSETP.NEU.FTZ.AND P0, PT, R104, -INF , PT ;  /* 0xff8000006800780b */ /* 0x000fe20003f1d000 */
[----:B------:R-:W5:Y:S01]  /*2ea0*/  SHFL.BFLY PT, R6, R101, 0x2, 0x1f ;  /* 0x0c401f0065067f89 */ /* 0x000f6200000e0000 */
[----:B--2---:R-:W-:Y:S01]  /*2eb0*/  FMUL.FTZ R4, R75, UR4 ;  /* 0x000000044b047c20 */ /* 0x004fe20008410000 */
[-C--:B------:R-:W-:Y:S02]  /*2ec0*/  ISETP.GE.AND P3, PT, R29, R18.reuse, PT ;  /* 0x000000121d00720c */ /* 0x080fe40003f66270 */
[-C--:B------:R-:W-:Y:S01]  /*2ed0*/  ISETP.GE.AND P1, PT, R26, R18.reuse, PT ;  /* 0x000000121a00720c */ /* 0x080fe20003f26270 */
[----:B------:R-:W-:Y:S01]  /*2ee0*/  MUFU.TANH R68, R4 ;  /* 0x0000000400447308 */ /* 0x000fe20000002400 */
[-C--:B------:R-:W-:Y:S02]  /*2ef0*/  ISETP.GE.AND P2, PT, R27, R18.reuse, PT ;  /* 0x000000121b00720c */ /* 0x080fe40003f46270 */
[----:B------:R-:W-:Y:S02]  /*2f00*/  FSEL R58, R138, -INF , !P3 ;  /* 0xff8000008a3a7808 */ /* 0x000fe40005800000 */
[-C--:B------:R-:W-:Y:S01]  /*2f10*/  ISETP.GE.AND P6, PT, R23, R18.reuse, PT ;  /* 0x000000121700720c */ /* 0x080fe20003fc6270 */
[----:B-1----:R-:W-:Y:S01]  /*2f20*/  FMUL.FTZ R2, R79, UR4 ;  /* 0x000000044f027c20 */ /* 0x002fe20008410000 */
[----:B------:R-:W-:-:S02]  /*2f30*/  ISETP.GE.AND P3, PT, R16, R18, PT ;  /* 0x000000121000720c */ /* 0x000fc40003f66270 */
[-C--:B------:R-:W-:Y:S01]  /*2f40*/  ISETP.GE.AND P5, PT, R25, R18.reuse, PT ;  /* 0x000000121900720c */ /* 0x080fe20003fa6270 */
[----:B------:R1:W2:Y:S01]  /*2f50*/  MUFU.TANH R41, R2 ;  /* 0x0000000200297308 */ /* 0x0002a20000002400 */
[----:B------:R-:W-:Y:S02]  /*2f60*/  FSEL R14, R99, -INF , !P6 ;  /* 0xff800000630e7808 */ /* 0x000fe40007000000 */
[----:B------:R-:W-:Y:S02]  /*2f70*/  ISETP.GE.AND P4, PT, R22, R18, PT ;  /* 0x000000121600720c */ /* 0x000fe40003f86270 */
[----:B----4-:R-:W-:Y:S02]  /*2f80*/  FMNMX.FTZ R102, R102, R5, !PT ;  /* 0x0000000566667209 */ /* 0x010fe40007810000 */
[----:B------:R-:W-:Y:S02]  /*2f90*/  FSEL R13, R94, -INF , !P5 ;  /* 0xff8000005e0d7808 */ /* 0x000fe40006800000 */
[----:B-----5:R-:W-:Y:S01]  /*2fa0*/  FMNMX.FTZ R101, R101, R6, !PT ;  /* 0x0000000665657209 */ /* 0x020fe20007810000 */
[----:B------:R-:W-:Y:S01]  /*2fb0*/  FMUL.FTZ R17, R102, UR10 ;  /* 0x0000000a66117c20 */ /* 0x000fe20008410000 */
[----:B------:R-:W-:Y:S01]  /*2fc0*/  IMAD R6, R180, 0x20, R142 ;  /* 0x00000020b4067824 */ /* 0x000fe200078e028e */
[----:B------:R-:W-:-:S02]  /*2fd0*/  FSEL R22, R91, -INF , !P4 ;  /* 0xff8000005b167808 */ /* 0x000fc40006000000 */
[----:B------:R-:W4:Y:S01]  /*2fe0*/  SHFL.BFLY PT, R5, R101, 0x1, 0x1f ;  /* 0x0c201f0065057f89 */ /* 0x000f2200000e0000 */
[----:B------:R-:W-:Y:S01]  /*2ff0*/  FSEL R100, R100, -INF , !P3 ;  /* 0xff80000064647808 */ /* 0x000fe20005800000 */
[----:B-1----:R-:W-:Y:S01]  /*3000*/  FMUL.FTZ R2, R74, UR4 ;  /* 0x000000044a027c20 */ /* 0x002fe20008410000 */
[-C--:B------:R-:W-:Y:S02]  /*3010*/  ISETP.GE.AND P6, PT, R31, R18.reuse, PT ;  /* 0x000000121f00720c */ /* 0x080fe40003fc6270 */
[-C--:B------:R-:W-:Y:S01]  /*3020*/  ISETP.GE.AND P5, PT, R32, R18.reuse, PT ;  /* 0x000000122000720c */ /* 0x080fe20003fa6270 */
[----:B------:R1:W5:Y:S01]  /*3030*/  MUFU.TANH R69, R2 ;  /* 0x0000000200457308 */ /* 0x0003620000002400 */
[----:B---3--:R-:W-:Y:S02]  /*3040*/  FSEL R250, R62, -INF , !P6 ;  /* 0xff8000003efa7808 */ /* 0x008fe40007000000 */
[----:B------:R-:W-:Y:S02]  /*3050*/  ISETP.GE.AND P4, PT, R36, R18, PT ;  /* 0x000000122400720c */ /* 0x000fe40003f86270 */
[----:B--2---:R-:W-:-:S02]  /*3060*/  FSEL R251, R41, -INF , !P5 ;  /* 0xff80000029fb7808 */ /* 0x004fc40006800000 */
[----:B------:R-:W-:-:S04]  /*3070*/  ISETP.GE.AND P3, PT, R37, R18, PT ;  /* 0x000000122500720c */ /* 0x000fc80003f66270 */
[----:B------:R-:W-:Y:S01]  /*3080*/  FSEL R195, R68, -INF , !P3 ;  /* 0xff80000044c37808 */ /* 0x000fe20005800000 */
[----:B-1----:R-:W-:Y:S01]  /*3090*/  FMUL.FTZ R2, R104, UR10 ;  /* 0x0000000a68027c20 */ /* 0x002fe20008410000 */
[----:B----4-:R-:W-:Y:S02]  /*30a0*/  FMNMX.FTZ R101, R101, R5, !PT ;  /* 0x0000000565657209 */ /* 0x010fe40007810000 */
[----:B-----5:R-:W-:Y:S02]  /*30b0*/  FSEL R252, R69, -INF , !P4 ;  /* 0xff80000045fc7808 */ /* 0x020fe40006000000 */
[----:B------:R-:W-:Y:S01]  /*30c0*/  FSEL R2, R2, RZ, P0 ;  /* 0x000000ff02027208 */ /* 0x000fe20000000000 */
[----:B------:R-:W-:Y:S01]  /*30d0*/  FMUL.FTZ R16, R101, UR10 ;  /* 0x0000000a65107c20 */ /* 0x000fe20008410000 */
[----:B------:R-:W-:-:S03]  /*30e0*/  FSETP.NEU.FTZ.AND P0, PT, R102, -INF , PT ;  /* 0xff8000006600780b */ /* 0x000fc60003f1d000 */
[----:B------:R-:W-:Y:S01]  /*30f0*/  FFMA.FTZ R4, R56, UR10, -R2 ;  /* 0x0000000a38047c23 */ /* 0x000fe20008010802 */
[----:B------:R-:W-:Y:S02]  /*3100*/  FSEL R17, R17, RZ, P0 ;  /* 0x000000ff11117208 */ /* 0x000fe40000000000 */
[-C--:B------:R-:W-:Y:S01]  /*3110*/  ISETP.GE.AND P0, PT, R24, R18.reuse, PT ;  /* 0x000000121800720c */ /* 0x080fe20003f06270 */
[----:B------:R1:W-:Y:S01]  /*3120*/  MUFU.EX2 R141, R4 ;  /* 0x00000004008d7308 */ /* 0x0003e20000000800 */
[----:B------:R-:W-:Y:S01]  /*3130*/  FSEL R56, R116, -INF , !P1 ;  /* 0xff80000074387808 */ /* 0x000fe20004800000 */
[--C-:B------:R-:W-:Y:S01]  /*3140*/  FFMA.FTZ R8, R42, UR10, -R17.reuse ;  /* 0x0000000a2a087c23 */ /* 0x100fe20008010811 */
[----:B------:R-:W-:Y:S01]  /*3150*/  ISETP.GE.AND P1, PT, R0, R18, PT ;  /* 0x000000120000720c */ /* 0x000fe20003f26270 */
[----:B------:R-:W-:Y:S01]  /*3160*/  FFMA.FTZ R0, R35, UR10, -R17 ;  /* 0x0000000a23007c23 */ /* 0x000fe20008010811 */
[----:B------:R-:W-:Y:S02]  /*3170*/  FSEL R23, R98, -INF , !P0 ;  /* 0xff80000062177808 */ /* 0x000fe40004000000 */
[----:B------:R-:W-:Y:S01]  /*3180*/  FSETP.NEU.FTZ.AND P0, PT, R101, -INF , PT ;  /* 0xff8000006500780b */ /* 0x000fe20003f1d000 */
[----:B------:R2:W-:Y:S03]  /*3190*/  MUFU.EX2 R239, R0 ;  /* 0x0000000000ef7308 */ /* 0x0005e60000000800 */
[----:B------:R-:W-:-:S02]  /*31a0*/  FSEL R16, R16, RZ, P0 ;  /* 0x000000ff10107208 */ /* 0x000fc40000000000 */
[----:B------:R-:W-:-:S03]  /*31b0*/  ISETP.GE.AND P0, PT, R30, R18, PT ;  /* 0x000000121e00720c */ /* 0x000fc60003f06270 */
[----:B------:R-:W-:Y:S01]  /*31c0*/  MUFU.EX2 R233, R8 ;  /* 0x0000000800e97308 */ /* 0x000fe20000000800 */
[----:B-1----:R-:W-:Y:S01]  /*31d0*/  FFMA.FTZ R4, R57, UR10, -R2 ;  /* 0x0000000a39047c23 */ /* 0x002fe20008010802 */
[----:B------:R-:W-:Y:S02]  /*31e0*/  FSEL R57, R117, -INF , !P2 ;  /* 0xff80000075397808 */ /* 0x000fe40005000000 */
[----:B------:R-:W-:Y:S02]  /*31f0*/  ISETP.GE.AND P2, PT, R15, R18, PT ;  /* 0x000000120f00720c */ /* 0x000fe40003f46270 */
[----:B------:R-:W-:Y:S02]  /*3200*/  FSEL R15, R139, -INF , !P1 ;  /* 0xff8000008b0f7808 */ /* 0x000fe40004800000 */
[----:B------:R1:W-:Y:S01]  /*3210*/  MUFU.EX2 R120, R4 ;  /* 0x0000000400787308 */ /* 0x0003e20000000800 */
[----:B--2---:R-:W-:Y:S01]  /*3220*/  IMAD.IADD R0, R143, 0x1, R6 ;  /* 0x000000018f007824 */ /* 0x004fe200078e0206 */
[----:B------:R-:W-:-:S02]  /*3230*/  FMNMX.FTZ R5, R15, R58, !PT ;  /* 0x0000003a0f057209 */ /* 0x000fc40007810000 */
[----:B------:R-:W-:Y:S02]  /*3240*/  ISETP.GE.AND P1, PT, R28, R18, PT ;  /* 0x000000121c00720c */ /* 0x000fe40003f26270 */
[----:B------:R-:W-:Y:S02]  /*3250*/  FMNMX.FTZ R5, R57, R5, !PT ;  /* 0x0000000539057209 */ /* 0x000fe40007810000 */
[----:B------:R-:W-:Y:S01]  /*3260*/  LEA R224, R0, UR5, 0x1 ;  /* 0x0000000500e07c11 */ /* 0x000fe2000f8e08ff */
[----:B------:R-:W-:Y:S01]  /*3270*/  FFMA.FTZ R0, R38, UR10, -R16 ;  /* 0x0000000a26007c23 */ /* 0x000fe20008010810 */
[----:B------:R-:W-:Y:S02]  /*3280*/  FSEL R105, R105, -INF , !P2 ;  /* 0xff80000069697808 */ /* 0x000fe40005000000 */
[----:B------:R-:W-:Y:S01]  /*3290*/  FSEL R243, R65, -INF , !P1 ;  /* 0xff80000041f37808 */ /* 0x000fe20004800000 */
[----:B------:R-:W-:Y:S01]  /*32a0*/  MUFU.EX2 R235, R0 ;  /* 0x0000000000eb7308 */ /* 0x000fe20000000800 */
[----:B------:R-:W-:-:S02]  /*32b0*/  IMAD.IADD R225, R3, 0x1, R224 ;  /* 0x0000000103e17824 */ /* 0x000fc400078e02e0 */
[----:B------:R-:W-:Y:S01]  /*32c0*/  FFMA.FTZ R3, R39, UR10, -R16 ;  /* 0x0000000a27037c23 */ /* 0x000fe20008010810 */
[----:B------:R-:W-:Y:S01]  /*32d0*/  FSEL R245, R63, -INF , !P0 ;  /* 0xff8000003ff57808 */ /* 0x000fe20004000000 */
[--C-:B-1----:R-:W-:Y:S01]  /*32e0*/  FFMA.FTZ R4, R10, UR10, -R17.reuse ;  /* 0x0000000a0a047c23 */ /* 0x102fe20008010811 */
[----:B------:R-:W1:Y:S03]  /*32f0*/  LDSM.16.MT88.4 R52, [R224+0xa000] ;  /* 0x00a00000e034783b */ /* 0x000e660000004200 */
[----:B------:R2:W-:Y:S01]  /*3300*/  MUFU.EX2 R242, R4 ;  /* 0x0000000400f27308 */ /* 0x0005e20000000800 */
[----:B------:R-:W3:Y:S04]  /*3310*/  LDSM.16.MT88.4 R44, [R224+0x9000] ;  /* 0x00900000e02c783b */ /* 0x000ee80000004200 */
[----:B------:R-:W4:Y:S03]  /*3320*/  LDSM.16.MT88.4 R48, [R225+0x9000] ;  /* 0x00900000e130783b */ /* 0x000f260000004200 */
[----:B------:R5:W-:Y:S01]  /*3330*/  MUFU.EX2 R236, R3 ;  /* 0x0000000300ec7308 */ /* 0x000be20000000800 */
[----:B------:R-:W-:Y:S04]  /*3340*/  LDSM.16.MT88.4 R84, [R224+0xb000] ;  /* 0x00b00000e054783b */ /* 0x000fe80000004200 */
[----:B------:R-:W-:Y:S01]  /*3350*/  LDSM.16.MT88.4 R108, [R225+0xb000] ;  /* 0x00b00000e16c783b */ /* 0x000fe20000004200 */
[----:B--2---:R-:W-:-:S03]  /*3360*/  FFMA.FTZ R4, R34, UR10, -R17 ;  /* 0x0000000a22047c23 */ /* 0x004fc60008010811 */
[----:B------:R-:W-:Y:S01]  /*3370*/  LDSM.16.MT88.4 R92, [R224+0xa400] ;  /* 0x00a40000e05c783b */ /* 0x000fe20000004200 */
[----:B------:R2:W-:Y:S03]  /*3380*/  MUFU.EX2 R241, R4 ;  /* 0x0000000400f17308 */ /* 0x0005e60000000800 */
[----:B------:R-:W-:Y:S01]  /*3390*/  LDSM.16.MT88.4 R80, [R224+0x9400] ;  /* 0x00940000e050783b */ /* 0x000fe20000004200 */
[----:B-----5:R-:W-:-:S03]  /*33a0*/  FFMA.FTZ R3, R40, UR10, -R16 ;  /* 0x0000000a28037c23 */ /* 0x020fc60008010810 */
[----:B------:R-:W-:Y:S01]  /*33b0*/  LDSM.16.MT88.4 R88, [R225+0x9400] ;  /* 0x00940000e158783b */ /* 0x000fe20000004200 */
[----:B------:R5:W-:Y:S03]  /*33c0*/  MUFU.EX2 R237, R3 ;  /* 0x0000000300ed7308 */ /* 0x000be60000000800 */
[----:B------:R-:W-:Y:S04]  /*33d0*/  LDSM.16.MT88.4 R112, [R225+0xa400] ;  /* 0x00a40000e170783b */ /* 0x000fe80000004200 */
[----:B------:R-:W-:Y:S01]  /*33e0*/  LDSM.16.MT88.4 R124, [R225+0xb400] ;  /* 0x00b40000e17c783b */ /* 0x000fe20000004200 */
[----:B--2---:R-:W-:-:S04]  /*33f0*/  FFMA.FTZ R4, R33, UR10, -R17 ;  /* 0x0000000a21047c23 */ /* 0x004fc80008010811 */
[----:B------:R2:W1:Y:S01]  /*3400*/  MUFU.EX2 R240, R4 ;  /* 0x0000000400f07308 */ /* 0x0004620000000800 */
[----:B-----5:R-:W-:Y:S02]  /*3410*/  FFMA.FTZ R3, R64, UR10, -R2 ;  /* 0x0000000a40037c23 */ /* 0x020fe40008010802 */
[----:B------:R-:W5:Y:S05]  /*3420*/  LDSM.16.MT88.4 R64, [R225+0xa000] ;  /* 0x00a00000e140783b */ /* 0x000f6a0000004200 */
[----:B------:R-:W-:Y:S01]  /*3430*/  MUFU.EX2 R186, R3 ;  /* 0x0000000300ba7308 */ /* 0x000fe20000000800 */
[----:B--2---:R-:W-:Y:S01]  /*3440*/  FFMA.FTZ R4, R7, UR10, -R16 ;  /* 0x0000000a07047c23 */ /* 0x004fe20008010810 */
[----:B-1----:R-:W-:-:S02]  /*3450*/  F2FP.F16.F32.PACK_AB R6, R239, R240 ;  /* 0x000000f0ef06723e */ /* 0x002fc400000000ff */
[----:B------:R-:W-:-:S04]  /*3460*/  F2FP.F16.F32.PACK_AB R7, R237, R236 ;  /* 0x000000eced07723e */ /* 0x000fc800000000ff */
[----:B------:R1:W2:Y:S02]  /*3470*/  MUFU.EX2 R238, R4 ;  /* 0x0000000400ee7308 */ /* 0x0002a40000000800 */
[----:B-1----:R-:W-:Y:S02]  /*3480*/  FMNMX.FTZ R4, R56, R5, !PT ;  /* 0x0000000538047209 */ /* 0x002fe40007810000 */
[----:B--2---:R-:W-:Y:S02]  /*3490*/  F2FP.F16.F32.PACK_AB R5, R235, R238 ;  /* 0x000000eeeb05723e */ /* 0x004fe400000000ff */
[----:B------:R-:W-:-:S04]  /*34a0*/  FMNMX.FTZ R4, R23, R4, !PT ;  /* 0x0000000417047209 */ /* 0x000fc80007810000 */
[----:B------:R-:W-:Y:S02]  /*34b0*/  FMNMX.FTZ R0, R14, R4, !PT ;  /* 0x000000040e007209 */ /* 0x000fe40007810000 */
[----:B------:R-:W-:Y:S02]  /*34c0*/  F2FP.F16.F32.PACK_AB R4, R241, R242 ;  /* 0x000000f2f104723e */ /* 0x000fe400000000ff */
[----:B------:R-:W-:-:S04]  /*34d0*/  FMNMX.FTZ R0, R13, R0, !PT ;  /* 0x000000000d007209 */ /* 0x000fc80007810000 */
[----:B------:R-:W-:Y:S01]  /*34e0*/  FMNMX.FTZ R0, R22, R0, !PT ;  /* 0x0000000016007209 */ /* 0x000fe20007810000 */
[----:B------:R-:W-:Y:S03]  /*34f0*/  HMMA.16816.F32 R24, R4, R54, RZ ;  /* 0x000000360418723c */ /* 0x000fe600000018ff */
[----:B------:R-:W-:-:S03]  /*3500*/  FMNMX.FTZ R0, R100, R0, !PT ;  /* 0x0000000064007209 */ /* 0x000fc60007810000 */
[----:B---3--:R-:W-:Y:S01]  /*3510*/  HMMA.16816.F32 R116, R4, R44, RZ ;  /* 0x0000002c0474723c */ /* 0x008fe200000018ff */
[----:B------:R-:W-:-:S04]  /*3520*/  FMNMX.FTZ R0, R105, R0, !PT ;  /* 0x0000000069007209 */ /* 0x000fc80007810000 */
[----:B------:R-:W-:Y:S01]  /*3530*/  FMNMX.FTZ R0, R243, R0, !PT ;  /* 0x00000000f3007209 */ /* 0x000fe20007810000 */
[C---:B----4-:R-:W-:Y:S03]  /*3540*/  HMMA.16816.F32 R96, R4.reuse, R48, RZ ;  /* 0x000000300460723c */ /* 0x050fe600000018ff */
[----:B------:R-:W-:Y:S01]  /*3550*/  FMNMX.FTZ R3, R245, R0, !PT ;  /* 0x00000000f5037209 */ /* 0x000fe20007810000 */
[--C-:B------:R-:W-:Y:S02]  /*3560*/  FFMA.FTZ R0, R43, UR10, -R17.reuse ;  /* 0x0000000a2b007c23 */ /* 0x100fe40008010811 */
[C---:B------:R-:W-:Y:S01]  /*3570*/  HMMA.16816.F32 R76, R4.reuse, R52, RZ ;  /* 0x00000034044c723c */ /* 0x040fe200000018ff */
[----:B------:R-:W-:Y:S01]  /*3580*/  FMNMX.FTZ R3, R250, R3, !PT ;  /* 0x00000003fa037209 */ /* 0x000fe20007810000 */
[----:B------:R1:W2:Y:S04]  /*3590*/  MUFU.EX2 R231, R0 ;  /* 0x0000000000e77308 */ /* 0x0002a80000000800 */
[C---:B-----5:R-:W-:Y:S06]  /*35a0*/  HMMA.16816.F32 R72, R4.reuse, R64, RZ ;  /* 0x000000400448723c */ /* 0x060fec00000018ff */
[C---:B------:R-:W-:Y:S06]  /*35b0*/  HMMA.16816.F32 R40, R4.reuse, R84, RZ ;  /* 0x000000540428723c */ /* 0x040fec00000018ff */
[----:B------:R-:W-:Y:S01]  /*35c0*/  HMMA.16816.F32 R68, R4, R108, RZ ;  /* 0x0000006c0444723c */ /* 0x000fe200000018ff */
[----:B-1----:R-:W-:Y:S01]  /*35d0*/  FMNMX.FTZ R0, R251, R3, !PT ;  /* 0x00000003fb007209 */ /* 0x002fe20007810000 */
[----:B------:R-:W-:-:S03]  /*35e0*/  FFMA.FTZ R3, R60, UR10, -R17 ;  /* 0x0000000a3c037c23 */ /* 0x000fc60008010811 */
[----:B------:R-:W-:Y:S01]  /*35f0*/  FMNMX.FTZ R0, R252, R0, !PT ;  /* 0x00000000fc007209 */ /* 0x000fe20007810000 */
[----:B------:R1:W-:Y:S01]  /*3600*/  MUFU.EX2 R232, R3 ;  /* 0x0000000300e87308 */ /* 0x0003e20000000800 */
[----:B------:R-:W-:Y:S02]  /*3610*/  HMMA.16816.F32 R32, R4, R46, RZ ;  /* 0x0000002e0420723c */ /* 0x000fe400000018ff */
[----:B------:R-:W-:-:S04]  /*3620*/  FMNMX.FTZ R0, R195, R0, !PT ;  /* 0x00000000c3007209 */ /* 0x000fc80007810000 */
[C---:B------:R-:W-:Y:S01]  /*3630*/  HMMA.16816.F32 R28, R4.reuse, R50, RZ ;  /* 0x00000032041c723c */ /* 0x040fe200000018ff */
[----:B------:R-:W3:Y:S05]  /*3640*/  SHFL.BFLY PT, R8, R0, 0x2, 0x1f ;  /* 0x0c401f0000087f89 */ /* 0x000eea00000e0000 */
[----:B------:R-:W-:Y:S01]  /*3650*/  HMMA.16816.F32 R36, R4, R86, RZ ;  /* 0x000000560424723c */ /* 0x000fe200000018ff */
[----:B-1----:R-:W-:-:S04]  /*3660*/  FFMA.FTZ R3, R59, UR10, -R17 ;  /* 0x0000000a3b037c23 */ /* 0x002fc80008010811 */
[----:B------:R1:W4:Y:S01]  /*3670*/  MUFU.EX2 R234, R3 ;  /* 0x0000000300ea7308 */ /* 0x0003220000000800 */
[----:B---3--:R-:W-:Y:S02]  /*3680*/  FMNMX.FTZ R0, R0, R8, !PT ;  /* 0x0000000800007209 */ /* 0x008fe40007810000 */
[----:B--2---:R-:W-:Y:S01]  /*3690*/  F2FP.F16.F32.PACK_AB R8, R233, R231 ;  /* 0x000000e7e908723e */ /* 0x004fe200000000ff */
[--C-:B-1----:R-:W-:Y:S01]  /*36a0*/  FFMA.FTZ R3, R61, UR10, -R16.reuse ;  /* 0x0000000a3d037c23 */ /* 0x102fe20008010810 */
[----:B----4-:R-:W-:Y:S01]  /*36b0*/  F2FP.F16.F32.PACK_AB R10, R234, R232 ;  /* 0x000000e8ea0a723e */ /* 0x010fe200000000ff */
[C---:B------:R-:W-:Y:S02]  /*36c0*/  HMMA.16816.F32 R60, R4.reuse, R66, RZ ;  /* 0x00000042043c723c */ /* 0x040fe400000018ff */
[----:B------:R1:W-:Y:S04]  /*36d0*/  MUFU.EX2 R220, R3 ;  /* 0x0000000300dc7308 */ /* 0x0003e80000000800 */
[----:B------:R-:W-:Y:S01]  /*36e0*/  HMMA.16816.F32 R4, R4, R110, RZ ;  /* 0x0000006e0404723c */ /* 0x000fe200000018ff */
[----:B-1----:R-:W-:-:S04]  /*36f0*/  FFMA.FTZ R3, R9, UR10, -R16 ;  /* 0x0000000a09037c23 */ /* 0x002fc80008010810 */
[----:B------:R1:W2:Y:S02]  /*3700*/  MUFU.EX2 R221, R3 ;  /* 0x0000000300dd7308 */ /* 0x0002a40000000800 */
[----:B-1----:R-:W-:Y:S01]  /*3710*/  FFMA.FTZ R3, R11, UR10, -R16 ;  /* 0x0000000a0b037c23 */ /* 0x002fe20008010810 */
[----:B--2---:R-:W-:-:S05]  /*3720*/  F2FP.F16.F32.PACK_AB R9, R221, R220 ;  /* 0x000000dcdd09723e */ /* 0x004fca00000000ff */
[----:B------:R1:W-:Y:S02]  /*3730*/  MUFU.EX2 R223, R3 ;  /* 0x0000000300df7308 */ /* 0x0003e40000000800 */
[----:B-1----:R-:W-:Y:S02]  /*3740*/  FFMA.FTZ R3, R12, UR10, -R16 ;  /* 0x0000000a0c037c23 */ /* 0x002fe40008010810 */
[----:B------:R-:W1:Y:S04]  /*3750*/  SHFL.BFLY PT, R12, R0, 0x1, 0x1f ;  /* 0x0c201f00000c7f89 */ /* 0x000e6800000e0000 */
[----:B------:R2:W3:Y:S02]  /*3760*/  MUFU.EX2 R222, R3 ;  /* 0x0000000300de7308 */ /* 0x0004e40000000800 */
[----:B--2---:R-:W-:Y:S01]  /*3770*/  FFMA.FTZ R3, R103, UR10, -R2 ;  /* 0x0000000a67037c23 */ /* 0x004fe20008010802 */
[----:B---3--:R-:W-:-:S05]  /*3780*/  F2FP.F16.F32.PACK_AB R11, R222, R223 ;  /* 0x000000dfde0b723e */ /* 0x008fca00000000ff */
[----:B------:R2:W-:Y:S01]  /*3790*/  MUFU.EX2 R184, R3 ;  /* 0x0000000300b87308 */ /* 0x0005e20000000800 */
[----:B-1----:R-:W-:Y:S01]  /*37a0*/  FMNMX.FTZ R103, R0, R12, !PT ;  /* 0x0000000c00677209 */ /* 0x002fe20007810000 */
[C---:B------:R-:W-:Y:S03]  /*37b0*/  HMMA.16816.F32 R152, R8.reuse, R94, R24 ;  /* 0x0000005e0898723c */ /* 0x040fe60000001818 */
[C---:B------:R-:W-:Y:S01]  /*37c0*/  FSETP.NEU.FTZ.AND P0, PT, R103.reuse, -INF , PT ;  /* 0xff8000006700780b */ /* 0x040fe20003f1d000 */
[----:B------:R-:W-:Y:S02]  /*37d0*/  FMUL.FTZ R0, R103, UR10 ;  /* 0x0000000a67007c20 */ /* 0x000fe40008410000 */
[----:B------:R-:W-:Y:S03]  /*37e0*/  HMMA.16816.F32 R164, R8, R80, R116 ;  /* 0x0000005008a4723c */ /* 0x000fe60000001874 */
[----:B------:R-:W-:-:S02]  /*37f0*/  FSEL R0, R0, RZ, P0 ;  /* 0x000000ff00007208 */ /* 0x000fc40000000000 */
[----:B------:R-:W-:Y:S01]  /*3800*/  ISETP.GE.AND P0, PT, R244, 0x2, PT ;  /* 0x00000002f400780c */ /* 0x000fe20003f06270 */
[C---:B------:R-:W-:Y:S01]  /*3810*/  HMMA.16816.F32 R156, R8.reuse, R88, R96 ;  /* 0x00000058089c723c */ /* 0x040fe20000001860 */
[----:B--2---:R-:W-:Y:S01]  /*3820*/  FFMA.FTZ R3, R106, UR10, -R2 ;  /* 0x0000000a6a037c23 */ /* 0x004fe20008010802 */
[----:B------:R-:W-:Y:S02]  /*3830*/  IMAD.MOV.U32 R106, RZ, RZ, R120 ;  /* 0x000000ffff6a7224 */ /* 0x000fe400078e0078 */
[----:B------:R-:W1:Y:S01]  /*3840*/  LDSM.16.MT88.4 R120, [R224+0xb400] ;  /* 0x00b40000e078783b */ /* 0x000e620000004200 */
[----:B------:R2:W-:Y:S01]  /*3850*/  MUFU.EX2 R59, R3 ;  /* 0x00000003003b7308 */ /* 0x0005e20000000800 */
[C---:B------:R-:W-:Y:S06]  /*3860*/  HMMA.16816.F32 R144, R8.reuse, R92, R76 ;  /* 0x0000005c0890723c */ /* 0x040fec000000184c */
[C---:B------:R-:W-:Y:S06]  /*3870*/  HMMA.16816.F32 R160, R8.reuse, R112, R72 ;  /* 0x0000007008a0723c */ /* 0x040fec0000001848 */
[----:B------:R-:W-:Y:S01]  /*3880*/  HMMA.16816.F32 R148, R8, R82, R32 ;  /* 0x000000520894723c */ /* 0x000fe20000001820 */
[----:B--2---:R-:W-:Y:S01]  /*3890*/  FFMA.FTZ R3, R130, UR10, -R2 ;  /* 0x0000000a82037c23 */ /* 0x004fe20008010802 */
[----:B------:R-:W-:-:S04]  /*38a0*/  IMAD.MOV.U32 R130, RZ, RZ, R141 ;  /* 0x000000ffff827224 */ /* 0x000fc800078e008d */
[----:B------:R-:W-:Y:S01]  /*38b0*/  HMMA.16816.F32 R168, R8, R114, R60 ;  /* 0x0000007208a8723c */ /* 0x000fe2000000183c */
[----:B------:R2:W-:Y:S01]  /*38c0*/  MUFU.EX2 R138, R3 ;  /* 0x00000003008a7308 */ /* 0x0005e20000000800 */
[----:B------:R-:W-:-:S04]  /*38d0*/  F2FP.F16.F32.PACK_AB R12, R106, R130 ;  /* 0x000000826a0c723e */ /* 0x000fc800000000ff */
[C---:B------:R-:W-:Y:S06]  /*38e0*/  HMMA.16816.F32 R140, R8.reuse, R124, R68 ;  /* 0x0000007c088c723c */ /* 0x040fec0000001844 */
[----:B------:R-:W-:Y:S01]  /*38f0*/  HMMA.16816.F32 R180, R8, R126, R4 ;  /* 0x0000007e08b4723c */ /* 0x000fe20000001804 */
[----:B--2---:R-:W-:-:S05]  /*3900*/  FFMA.FTZ R3, R137, UR10, -R2 ;  /* 0x0000000a89037c23 */ /* 0x004fca0008010802 */
[C---:B-1----:R-:W-:Y:S01]  /*3910*/  HMMA.16816.F32 R188, R8.reuse, R120, R40 ;  /* 0x0000007808bc723c */ /* 0x042fe20000001828 */
[----:B------:R1:W-:Y:S05]  /*3920*/  MUFU.EX2 R187, R3 ;  /* 0x0000000300bb7308 */ /* 0x0003ea0000000800 */
[----:B------:R-:W-:Y:S01]  /*3930*/  HMMA.16816.F32 R116, R8, R122, R36 ;  /* 0x0000007a0874723c */ /* 0x000fe20000001824 */
[----:B-1----:R-:W-:-:S04]  /*3940*/  FFMA.FTZ R3, R136, UR10, -R2 ;  /* 0x0000000a88037c23 */ /* 0x002fc80008010802 */
[----:B------:R1:W-:Y:S02]  /*3950*/  MUFU.EX2 R185, R3 ;  /* 0x0000000300b97308 */ /* 0x0003e40000000800 */
[----:B-1----:R-:W-:-:S06]  /*3960*/  FFMA.FTZ R3, R15, UR10, -R0 ;  /* 0x0000000a0f037c23 */ /* 0x002fcc0008010800 */
[----:B------:R1:W-:Y:S02]  /*3970*/  MUFU.EX2 R217, R3 ;  /* 0x0000000300d97308 */ /* 0x0003e40000000800 */
[----:B-1----:R-:W-:-:S06]  /*3980*/  FFMA.FTZ R3, R58, UR10, -R0 ;  /* 0x0000000a3a037c23 */ /* 0x002fcc0008010800 */
[----:B------:R1:W-:Y:S02]  /*3990*/  MUFU.EX2 R211, R3 ;  /* 0x0000000300d37308 */ /* 0x0003e40000000800 */
[----:B-1----:R-:W-:-:S06]  /*39a0*/  FFMA.FTZ R3, R57, UR10, -R0 ;  /* 0x0000000a39037c23 */ /* 0x002fcc0008010800 */
[----:B------:R1:W-:Y:S02]  /*39b0*/  MUFU.EX2 R209, R3 ;  /* 0x0000000300d17308 */ /* 0x0003e40000000800 */
[----:B-1----:R-:W-:-:S06]  /*39c0*/  FFMA.FTZ R3, R56, UR10, -R0 ;  /* 0x0000000a38037c23 */ /* 0x002fcc0008010800 */
[----:B------:R1:W2:Y:S02]  /*39d0*/  MUFU.EX2 R210, R3 ;  /* 0x0000000300d27308 */ /* 0x0002a40000000800 */
[----:B-1----:R-:W-:Y:S01]  /*39e0*/  FFMA.FTZ R3, R23, UR10, -R0 ;  /* 0x0000000a17037c23 */ /* 0x002fe20008010800 */
[----:B--2---:R-:W-:Y:S01]  /*39f0*/  F2FP.F16.F32.PACK_AB R15, R210, R209 ;  /* 0x000000d1d20f723e */ /* 0x004fe200000000ff */
[----:B------:R-:W-:-:S04]  /*3a00*/  IMAD.MOV.U32 R23, RZ, RZ, R138 ;  /* 0x000000ffff177224 */ /* 0x000fc800078e008a */
[----:B------:R1:W-:Y:S01]  /*3a10*/  MUFU.EX2 R214, R3 ;  /* 0x0000000300d67308 */ /* 0x0003e20000000800 */
[----:B------:R-:W-:Y:S01]  /*3a20*/  HMMA.16816.F32 R136, R8, R90, R28 ;  /* 0x0000005a0888723c */ /* 0x000fe2000000181c */
[----:B------:R-:W-:Y:S01]  /*3a30*/  F2FP.F16.F32.PACK_AB R4, R23, R59 ;  /* 0x0000003b1704723e */ /* 0x000fe200000000ff */
[----:B-1----:R-:W-:Y:S01]  /*3a40*/  FFMA.FTZ R3, R14, UR10, -R0 ;  /* 0x0000000a0e037c23 */ /* 0x002fe20008010800 */
[----:B------:R-:W-:-:S04]  /*3a50*/  F2FP.F16.F32.PACK_AB R14, R184, R186 ;  /* 0x000000bab80e723e */ /* 0x000fc800000000ff */
[----:B------:R1:W2:Y:S02]  /*3a60*/  MUFU.EX2 R216, R3 ;  /* 0x0000000300d87308 */ /* 0x0002a40000000800 */
[----:B-1----:R-:W-:Y:S01]  /*3a70*/  FFMA.FTZ R3, R13, UR10, -R0 ;  /* 0x0000000a0d037c23 */ /* 0x002fe20008010800 */
[----:B------:R-:W-:Y:S02]  /*3a80*/  F2FP.F16.F32.PACK_AB R13, R211, R217 ;  /* 0x000000d9d30d723e */ /* 0x000fe400000000ff */
[----:B--2---:R-:W-:-:S03]  /*3a90*/  F2FP.F16.F32.PACK_AB R5, R216, R214 ;  /* 0x000000d6d805723e */ /* 0x004fc600000000ff */
[----:B------:R1:W-:Y:S02]  /*3aa0*/  MUFU.EX2 R208, R3 ;  /* 0x0000000300d07308 */ /* 0x0003e40000000800 */
[C---:B------:R-:W-:Y:S06]  /*3ab0*/  HMMA.16816.F32 R24, R12.reuse, R44, RZ ;  /* 0x0000002c0c18723c */ /* 0x040fec00000018ff */
[C---:B------:R-:W-:Y:S06]  /*3ac0*/  HMMA.16816.F32 R44, R12.reuse, R46, RZ ;  /* 0x0000002e0c2c723c */ /* 0x040fec00000018ff */
[----:B------:R-:W-:Y:S01]  /*3ad0*/  HMMA.16816.F32 R8, R12, R48, RZ ;  /* 0x000000300c08723c */ /* 0x000fe200000018ff */
[----:B-1----:R-:W-:Y:S01]  /*3ae0*/  FFMA.FTZ R3, R22, UR10, -R0 ;  /* 0x0000000a16037c23 */ /* 0x002fe20008010800 */
[----:B------:R-:W-:-:S03]  /*3af0*/  IMAD.MOV.U32 R22, RZ, RZ, R187 ;  /* 0x000000ffff167224 */ /* 0x000fc600078e00bb */
[----:B------:R1:W2:Y:S01]  /*3b00*/  MUFU.EX2 R203, R3 ;  /* 0x0000000300cb7308 */ /* 0x0002a20000000800 */
[----:B------:R-:W-:Y:S01]  /*3b10*/  HMMA.16816.F32 R40, R12, R108, RZ ;  /* 0x0000006c0c28723c */ /* 0x000fe200000018ff */
[----:B------:R-:W-:-:S05]  /*3b20*/  F2FP.F16.F32.PACK_AB R6, R185, R22 ;  /* 0x00000016b906723e */ /* 0x000fca00000000ff */
[----:B------:R-:W-:Y:S01]  /*3b30*/  HMMA.16816.F32 R28, R12, R52, RZ ;  /* 0x000000340c1c723c */ /* 0x000fe200000018ff */
[----:B------:R-:W-:Y:S02]  /*3b40*/  IMAD.MOV.U32 R108, RZ, RZ, R186 ;  /* 0x000000ffff6c7224 */ /* 0x000fe400078e00ba */
[----:B------:R-:W-:-:S03]  /*3b50*/  IMAD.MOV.U32 R109, RZ, RZ, R59 ;  /* 0x000000ffff6d7224 */ /* 0x000fc600078e003b */
[----:B------:R-:W-:Y:S01]  /*3b60*/  HMMA.16816.F32 R60, R12, R110, RZ ;  /* 0x0000006e0c3c723c */ /* 0x000fe200000018ff */
[----:B-1----:R-:W-:Y:S01]  /*3b70*/  FFMA.FTZ R3, R172, UR10, -R2 ;  /* 0x0000000aac037c23 */ /* 0x002fe20008010802 */
[----:B--2---:R-:W-:-:S04]  /*3b80*/  F2FP.F16.F32.PACK_AB R7, R203, R208 ;  /* 0x000000d0cb07723e */ /* 0x004fc800000000ff */
[----:B------:R-:W-:Y:S01]  /*3b90*/  HMMA.16816.F32 R36, R12, R84, RZ ;  /* 0x000000540c24723c */ /* 0x000fe200000018ff */
[----:B------:R-:W-:Y:S01]  /*3ba0*/  IMAD.MOV.U32 R110, RZ, RZ, R23 ;  /* 0x000000ffff6e7224 */ /* 0x000fe200078e0017 */
[----:B------:R1:W2:Y:S01]  /*3bb0*/  MUFU.EX2 R56, R3 ;  /* 0x0000000300387308 */ /* 0x0002a20000000800 */
[----:B------:R-:W-:-:S03]  /*3bc0*/  IMAD.MOV.U32 R23, RZ, RZ, R195 ;  /* 0x000000ffff177224 */ /* 0x000fc600078e00c3 */
[C---:B------:R-:W-:Y:S06]  /*3bd0*/  HMMA.16816.F32 R76, R4.reuse, R88, R8 ;  /* 0x00000058044c723c */ /* 0x040fec0000001808 */
[C---:B------:R-:W-:Y:S01]  /*3be0*/  HMMA.16816.F32 R204, R4.reuse, R124, R40 ;  /* 0x0000007c04cc723c */ /* 0x040fe20000001828 */
[----:B------:R-:W-:Y:S01]  /*3bf0*/  IMAD.MOV.U32 R11, RZ, RZ, R184 ;  /* 0x000000ffff0b7224 */ /* 0x000fe200078e00b8 */
[----:B------:R-:W-:Y:S04]  /*3c00*/  LDSM.16.MT88.4 R40, [R225+0xa800] ;  /* 0x00a80000e128783b */ /* 0x000fe80000004200 */
[----:B------:R-:W-:Y:S01]  /*3c10*/  HMMA.16816.F32 R72, R4, R92, R28 ;  /* 0x0000005c0448723c */ /* 0x000fe2000000181c */
[----:B-1----:R-:W-:Y:S01]  /*3c20*/  FFMA.FTZ R3, R131, UR10, -R17 ;  /* 0x0000000a83037c23 */ /* 0x002fe20008010811 */
[----:B------:R-:W-:Y:S01]  /*3c30*/  LDSM.16.MT88.4 R28, [R224+0xa800] ;  /* 0x00a80000e01c783b */ /* 0x000fe20000004200 */
[----:B------:R-:W-:-:S02]  /*3c40*/  IMAD.MOV.U32 R125, RZ, RZ, R11 ;  /* 0x000000ffff7d7224 */ /* 0x000fc400078e000b */
[----:B------:R1:W-:Y:S01]  /*3c50*/  MUFU.EX2 R202, R3 ;  /* 0x0000000300ca7308 */ /* 0x0003e20000000800 */
[C---:B------:R-:W-:Y:S06]  /*3c60*/  HMMA.16816.F32 R32, R12.reuse, R64, RZ ;  /* 0x000000400c20723c */ /* 0x040fec00000018ff */
[C---:B------:R-:W-:Y:S06]  /*3c70*/  HMMA.16816.F32 R48, R12.reuse, R50, RZ ;  /* 0x000000320c30723c */ /* 0x040fec00000018ff */
[----:B------:R-:W-:Y:S01]  /*3c80*/  HMMA.16816.F32 R52, R12, R54, RZ ;  /* 0x000000360c34723c */ /* 0x000fe200000018ff */
[----:B-1----:R-:W-:-:S05]  /*3c90*/  FFMA.FTZ R3, R133, UR10, -R17 ;  /* 0x0000000a85037c23 */ /* 0x002fca0008010811 */
[C---:B------:R-:W-:Y:S01]  /*3ca0*/  HMMA.16816.F32 R64, R12.reuse, R66, RZ ;  /* 0x000000420c40723c */ /* 0x040fe200000018ff */
[----:B------:R1:W3:Y:S05]  /*3cb0*/  MUFU.EX2 R201, R3 ;  /* 0x0000000300c97308 */ /* 0x0002ea0000000800 */
[----:B------:R-:W-:Y:S01]  /*3cc0*/  HMMA.16816.F32 R84, R12, R86, RZ ;  /* 0x000000560c54723c */ /* 0x000fe200000018ff */
[----:B------:R-:W-:Y:S05]  /*3cd0*/  LDSM.16.MT88.4 R12, [R224+0x9800] ;  /* 0x00980000e00c783b */ /* 0x000fea0000004200 */
[C---:B------:R-:W-:Y:S01]  /*3ce0*/  HMMA.16816.F32 R196, R4.reuse, R120, R36 ;  /* 0x0000007804c4723c */ /* 0x040fe20000001824 */
[----:B------:R-:W4:Y:S05]  /*3cf0*/  LDSM.16.MT88.4 R36, [R224+0xb800] ;  /* 0x00b80000e024783b */ /* 0x000f2a0000004200 */
[C---:B------:R-:W-:Y:S01]  /*3d00*/  HMMA.16816.F32 R96, R4.reuse, R80, R24 ;  /* 0x000000500460723c */ /* 0x040fe20000001818 */
[----:B-1----:R-:W-:Y:S01]  /*3d10*/  FFMA.FTZ R3, R135, UR10, -R17 ;  /* 0x0000000a87037c23 */ /* 0x002fe20008010811 */
[----:B--2---:R-:W-:Y:S01]  /*3d20*/  IMAD.MOV.U32 R135, RZ, RZ, R56 ;  /* 0x000000ffff877224 */ /* 0x004fe200078e0038 */
[----:B------:R-:W1:Y:S02]  /*3d30*/  LDSM.16.MT88.4 R24, [R225+0x9800] ;  /* 0x00980000e118783b */ /* 0x000e640000004200 */
[----:B------:R2:W-:Y:S01]  /*3d40*/  MUFU.EX2 R200, R3 ;  /* 0x0000000300c87308 */ /* 0x0005e20000000800 */
[----:B------:R-:W-:Y:S01]  /*3d50*/  HMMA.16816.F32 R56, R4, R82, R44 ;  /* 0x000000520438723c */ /* 0x000fe2000000182c */
[----:B------:R-:W-:-:S02]  /*3d60*/  IMAD.MOV.U32 R80, RZ, RZ, R106 ;  /* 0x000000ffff507224 */ /* 0x000fc400078e006a */
[----:B------:R-:W-:Y:S02]  /*3d70*/  IMAD.MOV.U32 R81, RZ, RZ, R130 ;  /* 0x000000ffff517224 */ /* 0x000fe400078e0082 */
[----:B------:R-:W-:Y:S01]  /*3d80*/  IMAD.MOV.U32 R133, RZ, RZ, R80 ;  /* 0x000000ffff857224 */ /* 0x000fe200078e0050 */
[----:B------:R-:W-:Y:S01]  /*3d90*/  MOV R80, R109 ;  /* 0x0000006d00507202 */ /* 0x000fe20000000f00 */
[----:B------:R-:W-:Y:S01]  /*3da0*/  IMAD.MOV.U32 R83, RZ, RZ, R108 ;  /* 0x000000ffff537224 */ /* 0x000fe200078e006c */
[C---:B------:R-:W-:Y:S01]  /*3db0*/  HMMA.16816.F32 R68, R4.reuse, R112, R32 ;  /* 0x000000700444723c */ /* 0x040fe20000001820 */
[----:B------:R-:W-:Y:S01]  /*3dc0*/  IMAD.MOV.U32 R108, RZ, RZ, R185 ;  /* 0x000000ffff6c7224 */ /* 0x000fe200078e00b9 */
[----:B------:R-:W5:Y:S01]  /*3dd0*/  LDSM.16.MT88.4 R32, [R225+0xb800] ;  /* 0x00b80000e120783b */ /* 0x000f620000004200 */
[----:B------:R-:W-:Y:S02]  /*3de0*/  IMAD.MOV.U32 R92, RZ, RZ, R81 ;  /* 0x000000ffff5c7224 */ /* 0x000fe400078e0051 */
[----:B------:R-:W-:Y:S01]  /*3df0*/  IMAD.MOV.U32 R81, RZ, RZ, R110 ;  /* 0x000000ffff517224 */ /* 0x000fe200078e006e */
[----:B------:R-:W-:Y:S01]  /*3e00*/  HMMA.16816.F32 R44, R4, R94, R52 ;  /* 0x0000005e042c723c */ /* 0x000fe20000001834 */
[----:B--2---:R-:W-:Y:S01]  /*3e10*/  FFMA.FTZ R3, R134, UR10, -R17 ;  /* 0x0000000a86037c23 */ /* 0x004fe20008010811 */
[----:B------:R-:W-:-:S03]  /*3e20*/  IMAD.MOV.U32 R134, RZ, RZ, R108 ;  /* 0x000000ffff867224 */ /* 0x000fc600078e006c */
[----:B------:R2:W4:Y:S01]  /*3e30*/  MUFU.EX2 R187, R3 ;  /* 0x0000000300bb7308 */ /* 0x0005220000000800 */
[C---:B------:R-:W-:Y:S06]  /*3e40*/  HMMA.16816.F32 R48, R4.reuse, R90, R48 ;  /* 0x0000005a0430723c */ /* 0x040fec0000001830 */
[C---:B------:R-:W-:Y:S06]  /*3e50*/  HMMA.16816.F32 R64, R4.reuse, R114, R64 ;  /* 0x000000720440723c */ /* 0x040fec0000001840 */
[----:B------:R-:W-:Y:S01]  /*3e60*/  HMMA.16816.F32 R52, R4, R122, R84 ;  /* 0x0000007a0434723c */ /* 0x000fe20000001854 */
[----:B--2---:R-:W-:-:S05]  /*3e70*/  FFMA.FTZ R3, R107, UR10, -R16 ;  /* 0x0000000a6b037c23 */ /* 0x004fca0008010810 */
[----:B------:R-:W-:Y:S01]  /*3e80*/  HMMA.16816.F32 R60, R4, R126, R60 ;  /* 0x0000007e043c723c */ /* 0x000fe2000000183c */
[----:B------:R2:W-:Y:S06]  /*3e90*/  MUFU.EX2 R186, R3 ;  /* 0x0000000300ba7308 */ /* 0x0005ec0000000800 */
[----:B---3--:R-:W-:Y:S02]  /*3ea0*/  F2FP.F16.F32.PACK_AB R4, R201, R202 ;  /* 0x000000cac904723e */ /* 0x008fe400000000ff */
[----:B----4-:R-:W-:Y:S01]  /*3eb0*/  F2FP.F16.F32.PACK_AB R6, R187, R200 ;  /* 0x000000c8bb06723e */ /* 0x010fe200000000ff */
[----:B--2---:R-:W-:-:S04]  /*3ec0*/  FFMA.FTZ R3, R128, UR10, -R16 ;  /* 0x0000000a80037c23 */ /* 0x004fc80008010810 */
[----:B------:R2:W3:Y:S02]  /*3ed0*/  MUFU.EX2 R185, R3 ;  /* 0x0000000300b97308 */ /* 0x0004e40000000800 */
[----:B--2---:R-:W-:Y:S01]  /*3ee0*/  FFMA.FTZ R3, R129, UR10, -R16 ;  /* 0x0000000a81037c23 */ /* 0x004fe20008010810 */
[----:B---3--:R-:W-:-:S05]  /*3ef0*/  F2FP.F16.F32.PACK_AB R5, R185, R186 ;  /* 0x000000bab905723e */ /* 0x008fca00000000ff */
[----:B------:R2:W-:Y:S02]  /*3f00*/  MUFU.EX2 R184, R3 ;  /* 0x0000000300b87308 */ /* 0x0005e40000000800 */
[----:B--2---:R-:W-:-:S06]  /*3f10*/  FFMA.FTZ R3, R132, UR10, -R16 ;  /* 0x0000000a84037c23 */ /* 0x004fcc0008010810 */
[----:B------:R2:W3:Y:S02]  /*3f20*/  MUFU.EX2 R111, R3 ;  /* 0x00000003006f7308 */ /* 0x0004e40000000800 */
[----:B--2---:R-:W-:Y:S01]  /*3f30*/  FFMA.FTZ R3, R177, UR10, -R2 ;  /* 0x0000000ab1037c23 */ /* 0x004fe20008010802 */
[----:B---3--:R-:W-:-:S05]  /*3f40*/  F2FP.F16.F32.PACK_AB R7, R111, R184 ;  /* 0x000000b86f07723e */ /* 0x008fca00000000ff */
[----:B------:R2:W-:Y:S02]  /*3f50*/  MUFU.EX2 R124, R3 ;  /* 0x00000003007c7308 */ /* 0x0005e40000000800 */
[C---:B------:R-:W-:Y:S06]  /*3f60*/  HMMA.16816.F32 R88, R4.reuse, R38, R116 ;  /* 0x000000260458723c */ /* 0x040fec0000001874 */
[C---:B------:R-:W-:Y:S06]  /*3f70*/  HMMA.16816.F32 R120, R4.reuse, R14, R148 ;  /* 0x0000000e0478723c */ /* 0x040fec0000001894 */
[----:B------:R-:W-:Y:S01]  /*3f80*/  HMMA.16816.F32 R112, R4, R12, R164 ;  /* 0x0000000c0470723c */ /* 0x000fe200000018a4 */
[----:B--2---:R-:W-:-:S04]  /*3f90*/  FFMA.FTZ R3, R178, UR10, -R2 ;  /* 0x0000000ab2037c23 */ /* 0x004fc80008010802 */
[----:B------:R2:W-:Y:S01]  /*3fa0*/  MUFU.EX2 R93, R3 ;  /* 0x00000003005d7308 */ /* 0x0005e20000000800 */
[C---:B-1----:R-:W-:Y:S01]  /*3fb0*/  HMMA.16816.F32 R128, R4.reuse, R24, R156 ;  /* 0x000000180480723c */ /* 0x042fe2000000189c */
[----:B------:R-:W-:Y:S05]  /*3fc0*/  LDSM.16.MT88.4 R156, [R224+0xac00] ;  /* 0x00ac0000e09c783b */ /* 0x000fea0000004200 */
[C---:B------:R-:W-:Y:S06]  /*3fd0*/  HMMA.16816.F32 R144, R4.reuse, R28, R144 ;  /* 0x0000001c0490723c */ /* 0x040fec0000001890 */
[----:B------:R-:W-:Y:S01]  /*3fe0*/  HMMA.16816.F32 R160, R4, R40, R160 ;  /* 0x0000002804a0723c */ /* 0x000fe200000018a0 */
[----:B--2---:R-:W-:-:S05]  /*3ff0*/  FFMA.FTZ R3, R179, UR10, -R2 ;  /* 0x0000000ab3037c23 */ /* 0x004fca0008010802 */
[C---:B------:R-:W-:Y:S01]  /*4000*/  HMMA.16816.F32 R188, R4.reuse, R36, R188 ;  /* 0x0000002404bc723c */ /* 0x040fe200000018bc */
[----:B------:R1:W-:Y:S05]  /*4010*/  MUFU.EX2 R172, R3 ;  /* 0x0000000300ac7308 */ /* 0x0003ea0000000800 */
[C---:B------:R-:W-:Y:S06]  /*4020*/  HMMA.16816.F32 R136, R4.reuse, R26, R136 ;  /* 0x0000001a0488723c */ /* 0x040fec0000001888 */
[C---:B------:R-:W-:Y:S06]  /*4030*/  HMMA.16816.F32 R152, R4.reuse, R30, R152 ;  /* 0x0000001e0498723c */ /* 0x040fec0000001898 */
[----:B------:R-:W-:Y:S01]  /*4040*/  HMMA.16816.F32 R168, R4, R42, R168 ;  /* 0x0000002a04a8723c */ /* 0x000fe200000018a8 */
[----:B-1----:R-:W-:-:S04]  /*4050*/  FFMA.FTZ R3, R192, UR10, -R2 ;  /* 0x0000000ac0037c23 */ /* 0x002fc80008010802 */
[----:B------:R1:W2:Y:S01]  /*4060*/  MUFU.EX2 R8, R3 ;  /* 0x0000000300087308 */ /* 0x0002a20000000800 */
[----:B-----5:R-:W-:Y:S01]  /*4070*/  HMMA.16816.F32 R180, R4, R34, R180 ;  /* 0x0000002204b4723c */ /* 0x020fe200000018b4 */
[----:B-1----:R-:W-:-:S06]  /*4080*/  FFMA.FTZ R3, R193, UR10, -R2 ;  /* 0x0000000ac1037c23 */ /* 0x002fcc0008010802 */
[----:B------:R1:W-:Y:S02]  /*4090*/  MUFU.EX2 R9, R3 ;  /* 0x0000000300097308 */ /* 0x0003e40000000800 */
[--C-:B-1----:R-:W-:Y:S01]  /*40a0*/  FFMA.FTZ R3, R194, UR10, -R2.reuse ;  /* 0x0000000ac2037c23 */ /* 0x102fe20008010802 */
[----:B------:R-:W-:Y:S01]  /*40b0*/  FFMA.FTZ R2, R219, UR10, -R2 ;  /* 0x0000000adb027c23 */ /* 0x000fe20008010802 */
[----:B------:R-:W-:Y:S01]  /*40c0*/  HMMA.16816.F32 R192, R4, R32, R140 ;  /* 0x0000002004c0723c */ /* 0x000fe2000000188c */
[----:B------:R-:W-:Y:S03]  /*40d0*/  LDSM.16.MT88.4 R4, [R225+0xbc00] ;  /* 0x00bc0000e104783b */ /* 0x000fe60000004200 */
[----:B------:R1:W3:Y:S01]  /*40e0*/  MUFU.EX2 R10, R3 ;  /* 0x00000003000a7308 */ /* 0x0002e20000000800 */
[----:B------:R-:W-:Y:S07]  /*40f0*/  LDSM.16.MT88.4 R140, [R225+0x9c00] ;  /* 0x009c0000e18c783b */ /* 0x000fee0000004200 */
[----:B------:R4:W-:Y:S01]  /*4100*/  MUFU.EX2 R219, R2 ;  /* 0x0000000200db7308 */ /* 0x0009e20000000800 */
[----:B-1----:R-:W-:-:S07]  /*4110*/  FFMA.FTZ R3, R100, UR10, -R0 ;  /* 0x0000000a64037c23 */ /* 0x002fce0008010800 */
[----:B------:R1:W-:Y:S01]  /*4120*/  MUFU.EX2 R100, R3 ;  /* 0x0000000300647308 */ /* 0x0003e20000000800 */
[----:B----4-:R-:W-:Y:S01]  /*4130*/  FFMA.FTZ R2, R250, UR10, -R0 ;  /* 0x0000000afa027c23 */ /* 0x010fe20008010800 */
[----:B--2---:R-:W-:Y:S01]  /*4140*/  IMAD.MOV.U32 R250, RZ, RZ, R8 ;  /* 0x000000fffffa7224 */ /* 0x004fe200078e0008 */
[----:B------:R-:W-:-:S05]  /*4150*/  F2FP.F16.F32.PACK_AB R8, R124, R135 ;  /* 0x000000877c08723e */ /* 0x000fca00000000ff */
[----:B------:R2:W-:Y:S01]  /*4160*/  MUFU.EX2 R110, R2 ;  /* 0x00000002006e7308 */ /* 0x0005e20000000800 */
[----:B-1----:R-:W-:-:S07]  /*4170*/  FFMA.FTZ R3, R105, UR10, -R0 ;  /* 0x0000000a69037c23 */ /* 0x002fce0008010800 */
[----:B------:R1:W4:Y:S01]  /*4180*/  MUFU.EX2 R106, R3 ;  /* 0x00000003006a7308 */ /* 0x0003220000000800 */
[----:B--2---:R-:W-:-:S07]  /*4190*/  FFMA.FTZ R2, R175, UR10, -R17 ;  /* 0x0000000aaf027c23 */ /* 0x004fce0008010811 */
[----:B------:R2:W-:Y:S01]  /*41a0*/  MUFU.EX2 R107, R2 ;  /* 0x00000002006b7308 */ /* 0x0005e20000000800 */
[----:B-1----:R-:W-:Y:S01]  /*41b0*/  FFMA.FTZ R3, R243, UR10, -R0 ;  /* 0x0000000af3037c23 */ /* 0x002fe20008010800 */
[----:B---3--:R-:W-:Y:S01]  /*41c0*/  IMAD.MOV.U32 R243, RZ, RZ, R10 ;  /* 0x000000fffff37224 */ /* 0x008fe200078e000a */
[----:B------:R-:W-:-:S05]  /*41d0*/  F2FP.F16.F32.PACK_AB R10, R172, R93 ;  /* 0x0000005dac0a723e */ /* 0x000fca00000000ff */
[----:B------:R1:W-:Y:S01]  /*41e0*/  MUFU.EX2 R108, R3 ;  /* 0x00000003006c7308 */ /* 0x0003e20000000800 */
[----:B--2---:R-:W-:-:S07]  /*41f0*/  FFMA.FTZ R2, R176, UR10, -R17 ;  /* 0x0000000ab0027c23 */ /* 0x004fce0008010811 */
[----:B------:R2:W-:Y:S01]  /*4200*/  MUFU.EX2 R105, R2 ;  /* 0x0000000200697308 */ /* 0x0005e20000000800 */
[----:B-1----:R-:W-:Y:S01]  /*4210*/  FFMA.FTZ R3, R245, UR10, -R0 ;  /* 0x0000000af5037c23 */ /* 0x002fe20008010800 */
[----:B------:R-:W-:Y:S01]  /*4220*/  IMAD.MOV.U32 R245, RZ, RZ, R9 ;  /* 0x000000fffff57224 */ /* 0x000fe200078e0009 */
[----:B----4-:R-:W-:-:S05]  /*4230*/  F2FP.F16.F32.PACK_AB R9, R106, R100 ;  /* 0x000000646a09723e */ /* 0x010fca00000000ff */
[----:B------:R-:W1:Y:S01]  /*4240*/  MUFU.EX2 R109, R3 ;  /* 0x00000003006d7308 */ /* 0x000e620000000800 */
[----:B--2---:R-:W-:Y:S01]  /*4250*/  FFMA.FTZ R2, R212, UR10, -R17 ;  /* 0x0000000ad4027c23 */ /* 0x004fe20008010811 */
[----:B------:R-:W-:Y:S01]  /*4260*/  IMAD.MOV.U32 R212, RZ, RZ, R133 ;  /* 0x000000ffffd47224 */ /* 0x000fe200078e0085 */
[----:B-1----:R-:W-:Y:S01]  /*4270*/  F2FP.F16.F32.PACK_AB R11, R109, R108 ;  /* 0x0000006c6d0b723e */ /* 0x002fe200000000ff */
[----:B------:R-:W-:Y:S01]  /*4280*/  IMAD.MOV.U32 R3, RZ, RZ, R92 ;  /* 0x000000ffff037224 */ /* 0x000fe200078e005c */
[----:B------:R-:W-:-:S05]  /*4290*/  F2FP.F16.F32.PACK_AB R92, R105, R107 ;  /* 0x0000006b695c723e */ /* 0x000fca00000000ff */
[C---:B------:R-:W-:Y:S01]  /*42a0*/  HMMA.16816.F32 R176, R8.reuse, R14, R56 ;  /* 0x0000000e08b0723c */ /* 0x040fe20000001838 */
[----:B------:R1:W-:Y:S05]  /*42b0*/  MUFU.EX2 R56, R2 ;  /* 0x0000000200387308 */ /* 0x0003ea0000000800 */
[C---:B------:R-:W-:Y:S01]  /*42c0*/  HMMA.16816.F32 R116, R8.reuse, R12, R96 ;  /* 0x0000000c0874723c */ /* 0x040fe20000001860 */
[----:B------:R-:W-:Y:S02]  /*42d0*/  IMAD.MOV.U32 R57, RZ, RZ, R135 ;  /* 0x000000ffff397224 */ /* 0x000fe400078e0087 */
[----:B------:R-:W-:Y:S02]  /*42e0*/  IMAD.MOV.U32 R58, RZ, RZ, R93 ;  /* 0x000000ffff3a7224 */ /* 0x000fe400078e005d */
[----:B------:R-:W-:Y:S01]  /*42f0*/  IMAD.MOV.U32 R59, RZ, RZ, R172 ;  /* 0x000000ffff3b7224 */ /* 0x000fe200078e00ac */
[----:B------:R-:W-:Y:S01]  /*4300*/  HMMA.16816.F32 R164, R8, R40, R68 ;  /* 0x0000002808a4723c */ /* 0x000fe20000001844 */
[----:B------:R-:W-:-:S02]  /*4310*/  IMAD.MOV.U32 R96, RZ, RZ, R134 ;  /* 0x000000ffff607224 */ /* 0x000fc400078e0086 */
[----:B------:R-:W-:Y:S02]  /*4320*/  IMAD.MOV.U32 R99, RZ, RZ, R83 ;  /* 0x000000ffff637224 */ /* 0x000fe400078e0053 */
[----:B------:R-:W-:Y:S02]  /*4330*/  IMAD.MOV.U32 R97, RZ, RZ, R125 ;  /* 0x000000ffff617224 */ /* 0x000fe400078e007d */
[----:B-1----:R-:W-:Y:S01]  /*4340*/  FFMA.FTZ R2, R215, UR10, -R17 ;  /* 0x0000000ad7027c23 */ /* 0x002fe20008010811 */
[C---:B------:R-:W-:Y:S01]  /*4350*/  HMMA.16816.F32 R132, R8.reuse, R24, R76 ;  /* 0x000000180884723c */ /* 0x040fe2000000184c */
[----:B------:R-:W-:Y:S02]  /*4360*/  IMAD.MOV.U32 R98, RZ, RZ, R124 ;  /* 0x000000ffff627224 */ /* 0x000fe400078e007c */
[----:B------:R-:W1:Y:S03]  /*4370*/  LDSM.16.MT88.4 R124, [R224+0x9c00] ;  /* 0x009c0000e07c783b */ /* 0x000e660000004200 */
[----:B------:R-:W-:Y:S01]  /*4380*/  HMMA.16816.F32 R48, R8, R26, R48 ;  /* 0x0000001a0830723c */ /* 0x000fe20000001830 */
[----:B------:R-:W-:Y:S01]  /*4390*/  IMAD.MOV.U32 R76, RZ, RZ, R23 ;  /* 0x000000ffff4c7224 */ /* 0x000fe200078e0017 */
[----:B------:R-:W-:Y:S01]  /*43a0*/  MOV R77, R22 ;  /* 0x00000016004d7202 */ /* 0x000fe20000000f00 */
[----:B------:R2:W3:Y:S01]  /*43b0*/  MUFU.EX2 R23, R2 ;  /* 0x0000000200177308 */ /* 0x0004e20000000800 */
[----:B------:R-:W-:-:S02]  /*43c0*/  IMAD.MOV.U32 R79, RZ, RZ, R80 ;  /* 0x000000ffff4f7224 */ /* 0x000fc400078e0050 */
[----:B------:R-:W-:Y:S01]  /*43d0*/  IMAD.MOV.U32 R78, RZ, RZ, R81 ;  /* 0x000000ffff4e7224 */ /* 0x000fe200078e0051 */
[C---:B------:R-:W-:Y:S01]  /*43e0*/  HMMA.16816.F32 R148, R8.reuse, R28, R72 ;  /* 0x0000001c0894723c */ /* 0x040fe20000001848 */
[----:B------:R-:W4:Y:S01]  /*43f0*/  LDSM.16.MT88.4 R80, [R224+0xbc00] ;  /* 0x00bc0000e050783b */ /* 0x000f220000004200 */
[----:B------:R-:W-:Y:S02]  /*4400*/  IMAD.MOV.U32 R26, RZ, RZ, R97 ;  /* 0x000000ffff1a7224 */ /* 0x000fe400078e0061 */
[----:B------:R-:W-:Y:S01]  /*4410*/  IMAD.MOV.U32 R25, RZ, RZ, R96 ;  /* 0x000000ffff197224 */ /* 0x000fe200078e0060 */
[----:B------:R-:W-:Y:S01]  /*4420*/  F2FP.F16.F32.PACK_AB R96, R245, R250 ;  /* 0x000000faf560723e */ /* 0x000fe200000000ff */
[----:B------:R-:W-:Y:S01]  /*4430*/  HMMA.16816.F32 R44, R8, R30, R44 ;  /* 0x0000001e082c723c */ /* 0x000fe2000000182c */
[----:B------:R-:W-:Y:S02]  /*4440*/  IMAD.MOV.U32 R28, RZ, RZ, R212 ;  /* 0x000000ffff1c7224 */ /* 0x000fe400078e00d4 */
[----:B------:R-:W-:-:S02]  /*4450*/  IMAD.MOV.U32 R29, RZ, RZ, R99 ;  /* 0x000000ffff1d7224 */ /* 0x000fc400078e0063 */
[----:B------:R-:W-:Y:S01]  /*4460*/  FADD.FTZ R3, R3, R28 ;  /* 0x0000001c03037221 */ /* 0x000fe20000010000 */
[C---:B------:R-:W-:Y:S01]  /*4470*/  HMMA.16816.F32 R64, R8.reuse, R42, R64 ;  /* 0x0000002a0840723c */ /* 0x040fe20000001840 */
[----:B--2---:R-:W-:Y:S01]  /*4480*/  FFMA.FTZ R2, R173, UR10, -R16 ;  /* 0x0000000aad027c23 */ /* 0x004fe20008010810 */
[----:B------:R-:W-:Y:S01]  /*4490*/  IMAD.MOV.U32 R212, RZ, RZ, R57 ;  /* 0x000000ffffd47224 */ /* 0x000fe200078e0039 */
[----:B---3--:R-:W-:Y:S01]  /*44a0*/  F2FP.F16.F32.PACK_AB R94, R23, R56 ;  /* 0x00000038175e723e */ /* 0x008fe200000000ff */
[----:B------:R-:W-:Y:S01]  /*44b0*/  IMAD.MOV.U32 R57, RZ, RZ, R98 ;  /* 0x000000ffff397224 */ /* 0x000fe200078e0062 */
[----:B------:R2:W-:Y:S01]  /*44c0*/  MUFU.EX2 R22, R2 ;  /* 0x0000000200167308 */ /* 0x0005e20000000800 */
[----:B------:R-:W-:Y:S01]  /*44d0*/  HMMA.16816.F32 R68, R8, R36, R196 ;  /* 0x000000240844723c */ /* 0x000fe200000018c4 */
[----:B------:R-:W-:Y:S01]  /*44e0*/  F2FP.F16.F32.PACK_AB R98, R219, R243 ;  /* 0x000000f3db62723e */ /* 0x000fe200000000ff */
[----:B------:R-:W-:Y:S02]  /*44f0*/  IMAD.MOV.U32 R27, RZ, RZ, R79 ;  /* 0x000000ffff1b7224 */ /* 0x000fe400078e004f */
[----:B------:R-:W-:-:S02]  /*4500*/  IMAD.MOV.U32 R24, RZ, RZ, R77 ;  /* 0x000000ffff187224 */ /* 0x000fc400078e004d */
[----:B------:R-:W-:Y:S01]  /*4510*/  HMMA.16816.F32 R52, R8, R38, R52 ;  /* 0x000000260834723c */ /* 0x000fe20000001834 */
[----:B------:R-:W-:-:S05]  /*4520*/  IMAD.MOV.U32 R215, RZ, RZ, R78 ;  /* 0x000000ffffd77224 */ /* 0x000fca00078e004e */
[----:B------:R-:W-:Y:S01]  /*4530*/  HMMA.16816.F32 R84, R8, R32, R204 ;  /* 0x000000200854723c */ /* 0x000fe200000018cc */
[----:B--2---:R-:W-:-:S05]  /*4540*/  FFMA.FTZ R2, R174, UR10, -R16 ;  /* 0x0000000aae027c23 */ /* 0x004fca0008010810 */
[----:B------:R-:W-:Y:S01]  /*4550*/  HMMA.16816.F32 R60, R8, R34, R60 ;  /* 0x00000022083c723c */ /* 0x000fe2000000183c */
[----:B------:R-:W2:Y:S01]  /*4560*/  LDSM.16.MT88.4 R172, [R225+0xac00] ;  /* 0x00ac0000e1ac783b */ /* 0x000ea20000004200 */
[----:B------:R3:W5:Y:S05]  /*4570*/  MUFU.EX2 R15, R2 ;  /* 0x00000002000f7308 */ /* 0x00076a0000000800 */
[----:B------:R-:W-:Y:S01]  /*4580*/  FADD.FTZ R8, R238, R235 ;  /* 0x000000ebee087221 */ /* 0x000fe20000010000 */
[----:B------:R-:W-:-:S03]  /*4590*/  FADD.FTZ R9, R29, R3 ;  /* 0x000000031d097221 */ /* 0x000fc60000010000 */
[----:B------:R-:W-:Y:S01]  /*45a0*/  FADD.FTZ R8, R236, R8 ;  /* 0x00000008ec087221 */ /* 0x000fe20000010000 */
[----:B------:R-:W-:-:S04]  /*45b0*/  FADD.FTZ R9, R26, R9 ;  /* 0x000000091a097221 */ /* 0x000fc80000010000 */
[----:B------:R-:W-:Y:S01]  /*45c0*/  FADD.FTZ R9, R27, R9 ;  /* 0x000000091b097221 */ /* 0x000fe20000010000 */
[----:B---3--:R-:W-:Y:S01]  /*45d0*/  FFMA.FTZ R2, R213, UR10, -R16 ;  /* 0x0000000ad5027c23 */ /* 0x008fe20008010810 */
[----:B-----5:R-:W-:-:S03]  /*45e0*/  F2FP.F16.F32.PACK_AB R93, R15, R22 ;  /* 0x000000160f5d723e */ /* 0x020fc600000000ff */
[----:B------:R3:W-:Y:S02]  /*45f0*/  MUFU.EX2 R17, R2 ;  /* 0x0000000200117308 */ /* 0x0007e40000000800 */
[----:B---3--:R-:W-:-:S06]  /*4600*/  FFMA.FTZ R2, R218, UR10, -R16 ;  /* 0x0000000ada027c23 */ /* 0x008fcc0008010810 */
[----:B------:R3:W5:Y:S02]  /*4610*/  MUFU.EX2 R14, R2 ;  /* 0x00000002000e7308 */ /* 0x0007640000000800 */
[----:B---3--:R-:W-:Y:S01]  /*4620*/  FFMA.FTZ R2, R251, UR10, -R0 ;  /* 0x0000000afb027c23 */ /* 0x008fe20008010800 */
[----:B-----5:R-:W-:-:S05]  /*4630*/  F2FP.F16.F32.PACK_AB R95, R14, R17 ;  /* 0x000000110e5f723e */ /* 0x020fca00000000ff */
[----:B------:R3:W5:Y:S02]  /*4640*/  MUFU.EX2 R13, R2 ;  /* 0x00000002000d7308 */ /* 0x0007640000000800 */
[C---:B-1----:R-:W-:Y:S06]  /*4650*/  HMMA.16816.F32 R112, R92.reuse, R124, R112 ;  /* 0x0000007c5c70723c */ /* 0x042fec0000001870 */
[C---:B------:R-:W-:Y:S06]  /*4660*/  HMMA.16816.F32 R120, R92.reuse, R126, R120 ;  /* 0x0000007e5c78723c */ /* 0x040fec0000001878 */
[C---:B------:R-:W-:Y:S01]  /*4670*/  HMMA.16816.F32 R128, R92.reuse, R140, R128 ;  /* 0x0000008c5c80723c */ /* 0x040fe20000001880 */
[--C-:B---3--:R-:W-:Y:S01]  /*4680*/  FFMA.FTZ R2, R252, UR10, -R0.reuse ;  /* 0x0000000afc027c23 */ /* 0x108fe20008010800 */
[----:B------:R-:W-:Y:S01]  /*4690*/  FFMA.FTZ R0, R76, UR10, -R0 ;  /* 0x0000000a4c007c23 */ /* 0x000fe20008010800 */
[----:B-----5:R-:W-:Y:S01]  /*46a0*/  F2FP.F16.F32.PACK_AB R97, R13, R110 ;  /* 0x0000006e0d61723e */ /* 0x020fe200000000ff */
[----:B------:R-:W-:Y:S01]  /*46b0*/  IMAD.SHL.U32 R252, R246, 0x20, RZ ;  /* 0x00000020f6fc7824 */ /* 0x000fe200078e00ff */
[----:B------:R1:W-:Y:S01]  /*46c0*/  MUFU.EX2 R12, R2 ;  /* 0x00000002000c7308 */ /* 0x0003e20000000800 */
[C---:B----4-:R-:W-:Y:S06]  /*46d0*/  HMMA.16816.F32 R76, R92.reuse, R82, R88 ;  /* 0x000000525c4c723c */ /* 0x050fec0000001858 */
[C---:B------:R-:W-:Y:S01]  /*46e0*/  HMMA.16816.F32 R88, R92.reuse, R4, R192 ;  /* 0x000000045c58723c */ /* 0x040fe200000018c0 */
[----:B------:R3:W4:Y:S05]  /*46f0*/  MUFU.EX2 R10, R0 ;  /* 0x00000000000a7308 */ /* 0x00072a0000000800 */
[----:B------:R-:W-:Y:S01]  /*4700*/  HMMA.16816.F32 R136, R92, R142, R136 ;  /* 0x0000008e5c88723c */ /* 0x000fe20000001888 */
[----:B-1----:R-:W-:-:S05]  /*4710*/  FADD.FTZ R2, R242, R241 ;  /* 0x000000f1f2027221 */ /* 0x002fca0000010000 */
[----:B------:R-:W-:Y:S01]  /*4720*/  HMMA.16816.F32 R144, R92, R156, R144 ;  /* 0x0000009c5c90723c */ /* 0x000fe20000001890 */
[----:B---3--:R-:W-:Y:S01]  /*4730*/  FADD.FTZ R0, R217, R211 ;  /* 0x000000d3d9007221 */ /* 0x008fe20000010000 */
[----:B----4-:R-:W-:-:S04]  /*4740*/  F2FP.F16.F32.PACK_AB R99, R10, R12 ;  /* 0x0000000c0a63723e */ /* 0x010fc800000000ff */
[----:B------:R-:W-:Y:S01]  /*4750*/  HMMA.16816.F32 R152, R92, R158, R152 ;  /* 0x0000009e5c98723c */ /* 0x000fe20000001898 */
[----:B------:R-:W-:Y:S01]  /*4760*/  FADD.FTZ R3, R209, R0 ;  /* 0x00000000d1037221 */ /* 0x000fe20000010000 */
[----:B------:R-:W-:-:S03]  /*4770*/  FADD.FTZ R0, R240, R2 ;  /* 0x00000002f0007221 */ /* 0x000fc60000010000 */
[----:B------:R-:W-:Y:S01]  /*4780*/  FADD.FTZ R3, R210, R3 ;  /* 0x00000003d2037221 */ /* 0x000fe20000010000 */
[----:B------:R-:W-:Y:S01]  /*4790*/  FADD.FTZ R2, R239, R0 ;  /* 0x00000000ef027221 */ /* 0x000fe20000010000 */
[----:B------:R-:W-:Y:S01]  /*47a0*/  FADD.FTZ R0, R237, R8 ;  /* 0x00000008ed007221 */ /* 0x000fe20000010000 */
[----:B------:R-:W-:Y:S01]  /*47b0*/  HMMA.16816.F32 R84, R96, R4, R84 ;  /* 0x000000046054723c */ /* 0x000fe20000001854 */
[----:B------:R-:W-:Y:S01]  /*47c0*/  FADD.FTZ R8, R214, R3 ;  /* 0x00000003d6087221 */ /* 0x000fe20000010000 */
[----:B------:R-:W-:-:S04]  /*47d0*/  FADD.FTZ R3, R215, R9 ;  /* 0x00000009d7037221 */ /* 0x000fc80000010000 */
[C---:B--2---:R-:W-:Y:S01]  /*47e0*/  HMMA.16816.F32 R160, R92.reuse, R172, R160 ;  /* 0x000000ac5ca0723c */ /* 0x044fe200000018a0 */
[----:B------:R-:W-:Y:S01]  /*47f0*/  FADD.FTZ R5, R231, R2 ;  /* 0x00000002e7057221 */ /* 0x000fe20000010000 */
[----:B------:R-:W-:Y:S01]  /*4800*/  FADD.FTZ R4, R220, R0 ;  /* 0x00000000dc047221 */ /* 0x000fe20000010000 */
[----:B------:R-:W-:Y:S01]  /*4810*/  FADD.FTZ R2, R216, R8 ;  /* 0x00000008d8027221 */ /* 0x000fe20000010000 */
[----:B------:R-:W-:Y:S01]  /*4820*/  SHF.L.U64.HI R8, R246, 0x5, R247 ;  /* 0x00000005f6087819 */ /* 0x000fe200000102f7 */
[----:B------:R-:W-:Y:S01]  /*4830*/  FADD.FTZ R0, R233, R5 ;  /* 0x00000005e9007221 */ /* 0x000fe20000010000 */
        /* <DEDUP_REMOVED lines=41> */
[C---:B------:R-:W-:Y:S01]  /*4ad0*/  HMMA.16816.F32 R168, R92.reuse, R174, R168 ;  /* 0x000000ae5ca8723c */ /* 0x040fe200000018a8 */
[----:B------:R1:W-:Y:S04]  /*4ae0*/  STL [R1+0x10], R5 ;  /* 0x0000100501007387 */ /* 0x0003e80000100800 */
[----:B------:R1:W-:Y:S01]  /*4af0*/  STL [R1+0x14], R4 ;  /* 0x0000140401007387 */ /* 0x0003e20000100800 */
[----:B------:R-:W-:Y:S03]  /*4b00*/  HMMA.16816.F32 R72, R92, R80, R188 ;  /* 0x000000505c48723c */ /* 0x000fe600000018bc */
[----:B------:R1:W-:Y:S03]  /*4b10*/  STL [R1+0x18], R2 ;  /* 0x0000180201007387 */ /* 0x0003e60000100800 */
[C---:B------:R-:W-:Y:S01]  /*4b20*/  HMMA.16816.F32 R116, R96.reuse, R124, R116 ;  /* 0x0000007c6074723c */ /* 0x040fe20000001874 */
        /* <DEDUP_REMOVED lines=11> */
[-C--:B------:R-:W-:Y:S06]  /*4be0*/  HMMA.16816.F32 R92, R92, R6.reuse, R180 ;  /* 0x000000065c5c723c */ /* 0x080fec00000018b4 */
[----:B------:R-:W-:Y:S01]  /*4bf0*/  HMMA.16816.F32 R96, R96, R6, R60 ;  /* 0x000000066060723c */ /* 0x000fe2000000183c */
[----:B------:R-:W-:-:S08]  /*4c00*/  NOP ;  /* 0x0000000000007918 */ /* 0x000fd00000000000 */
[----:B-1----:R-:W-:-:S15]  /*4c10*/  @!P0 BRA `(.L_x_382) ;  /* 0x0000004400708947 */ /* 0x002fde0003800000 */
[----:B------:R-:W2:Y:S04]  /*4c20*/  LDL R245, [R1+0x48] ;  /* 0x0000480001f57983 */ /* 0x000ea80000100800 */
[----:B------:R-:W3:Y:S04]  /*4c30*/  LDL.64 R58, [R1+0x8] ;  /* 0x00000800013a7983 */ /* 0x000ee80000100a00 */
[----:B------:R-:W3:Y:S01]  /*4c40*/  LDL R243, [R1+0x30] ;  /* 0x0000300001f37983 */ /* 0x000ee20000100800 */
[----:B------:R-:W-:Y:S01]  /*4c50*/  VIADD R4, R244, 0xfffffffe ;  /* 0xfffffffef4047836 */ /* 0x000fe20000000000 */
[----:B------:R-:W-:-:S04]  /*4c60*/  DEPBAR.LE SB0, 0x0 ;  /* 0x000080000000791a */ /* 0x000fc80000000000 */
[----:B------:R-:W-:Y:S01]  /*4c70*/  SHF.R.S32.HI R0, RZ, 0x1f, R4 ;  /* 0x0000001fff007819 */ /* 0x000fe20000011404 */
[----:B------:R1:W-:Y:S01]  /*4c80*/  STL [R1], R4 ;  /* 0x0000000401007387 */ /* 0x0003e20000100800 */
[----:B------:R-:W-:Y:S01]  /*4c90*/  BAR.SYNC.DEFER_BLOCKING 0x0 ;  /* 0x0000000000007b1d */ /* 0x000fe20000010000 */
[----:B--2---:R-:W-:Y:S02]  /*4ca0*/  IMAD R2, R245, R4, RZ ;  /* 0x00000004f5027224 */ /* 0x004fe400078e02ff */
[----:B---3--:R-:W-:-:S04]  /*4cb0*/  IMAD.WIDE.U32 R6, R4, R243, R58 ;  /* 0x000000f304067225 */ /* 0x008fc800078e003a */
[----:B------:R-:W-:Y:S01]  /*4cc0*/  IMAD R0, R0, R243, R2 ;  /* 0x000000f300007224 */ /* 0x000fe200078e0202 */
[----:B------:R-:W-:-:S03]  /*4cd0*/  LEA R2, P1, R6, UR6, 0x1 ;  /* 0x0000000606027c11 */ /* 0x000fc6000f8208ff */
[----:B------:R-:W-:Y:S01]  /*4ce0*/  IMAD.IADD R0, R7, 0x1, R0 ;  /* 0x0000000107007824 */ /* 0x000fe200078e0200 */
[----:B-1----:R-:W-:-:S04]  /*4cf0*/  LEA R4, P0, R252, R2, 0x1 ;  /* 0x00000002fc047211 */ /* 0x002fc800078008ff */
[----:B------:R-:W-:-:S04]  /*4d00*/  LEA.HI.X R3, R6, UR7, R0, 0x1, P1 ;  /* 0x0000000706037c11 */ /* 0x000fc800088f0c00 */
[----:B------:R-:W-:Y:S01]  /*4d10*/  LEA.HI.X R5, R252, R3, R8, 0x1, P0 ;  /* 0x00000003fc057211 */ /* 0x000fe200000f0c08 */
[----:B------:R-:W-:Y:S01]  /*4d20*/  @!PT LDS RZ, [RZ] ;  /* 0x00000000fffff984 */ /* 0x000fe20000000800 */
[----:B------:R-:W-:Y:S01]  /*4d30*/  @!PT LDS RZ, [RZ] ;  /* 0x00000000fffff984 */ /* 0x000fe20000000800 */
[----:B------:R-:W-:Y:S01]  /*4d40*/  @!PT LDS RZ, [RZ] ;  /* 0x00000000fffff984 */ /* 0x000fe20000000800 */
[----:B------:R-:W-:Y:S04]  /*4d50*/  LDGSTS.E.BYPASS.LTC128B.128 [R230+0x9000], desc[UR12][R2.64] ;  /* 0x0900000002e67fae */ /* 0x000fe8000b901d4c */
[----:B------:R-:W-:Y:S04]  /*4d60*/  LDGSTS.E.BYPASS.LTC128B.128 [R230+0xa000], desc[UR12][R2.64+0x40] ;  /* 0x0a00004002e67fae */ /* 0x000fe8000b901d4c */
[----:B------:R1:W-:Y:S04]  /*4d70*/  LDGSTS.E.BYPASS.LTC128B.128 [R230+0xb000], desc[UR12][R2.64+0x80] ;  /* 0x0b00008002e67fae */ /* 0x0003e8000b901d4c */
[----:B------:R-:W-:Y:S04]  /*4d80*/  LDGSTS.E.BYPASS.LTC128B.128 [R230+0x9800], desc[UR12][R4.64] ;  /* 0x0980000004e67fae */ /* 0x000fe8000b901d4c */
[----:B------:R-:W-:Y:S04]  /*4d90*/  LDGSTS.E.BYPASS.LTC128B.128 [R230+0xa800], desc[UR12][R4.64+0x40] ;  /* 0x0a80004004e67fae */ /* 0x000fe8000b901d4c */
[----:B------:R2:W-:Y:S04]  /*4da0*/  LDGSTS.E.BYPASS.LTC128B.128 [R230+0xb800], desc[UR12][R4.64+0x80] ;  /* 0x0b80008004e67fae */ /* 0x0005e8000b901d4c */
[----:B------:R-:W-:Y:S04]  /*4db0*/  LDSM.16.M88.4 R40, [R228] ;  /* 0x00000000e428783b */ /* 0x000fe80000000200 */
[----:B------:R-:W3:Y:S04]  /*4dc0*/  LDSM.16.M88.4 R8, [R227] ;  /* 0x00000000e308783b */ /* 0x000ee80000000200 */
[----:B------:R-:W4:Y:S04]  /*4dd0*/  LDSM.16.M88.4 R36, [R228+0x1000] ;  /* 0x00100000e424783b */ /* 0x000f280000000200 */
[----:B------:R-:W5:Y:S04]  /*4de0*/  LDSM.16.M88.4 R48, [R227+0x400] ;  /* 0x00040000e330783b */ /* 0x000f680000000200 */
[----:B------:R-:W-:Y:S04]  /*4df0*/  LDSM.16.M88.4 R32, [R229] ;  /* 0x00000000e520783b */ /* 0x000fe80000000200 */
[----:B------:R-:W5:Y:S04]  /*4e00*/  LDSM.16.M88.4 R44, [R226] ;  /* 0x00000000e22c783b */ /* 0x000f680000000200 */
[----:B------:R-:W5:Y:S04]  /*4e10*/  LDSM.16.M88.4 R28, [R229+0x1000] ;  /* 0x00100000e51c783b */ /* 0x000f680000000200 */
[----:B------:R-:W5:Y:S04]  /*4e20*/  LDSM.16.M88.4 R56, [R226+0x400] ;  /* 0x00040000e238783b */ /* 0x000f680000000200 */
[----:B------:R-:W-:Y:S04]  /*4e30*/  LDSM.16.M88.4 R12, [R228+0x3000] ;  /* 0x00300000e40c783b */ /* 0x000fe80000000200 */
[----:B------:R-:W5:Y:S04]  /*4e40*/  LDSM.16.M88.4 R52, [R227+0x1000] ;  /* 0x00100000e334783b */ /* 0x000f680000000200 */
[----:B------:R-:W5:Y:S01]  /*4e50*/  LDSM.16.M88.4 R24, [R228+0x2000] ;  /* 0x00200000e418783b */ /* 0x000f620000000200 */
[-C--:B---3--:R-:W-:Y:S03]  /*4e60*/  HMMA.16816.F32 R108, R40, R8.reuse, RZ ;  /* 0x00000008286c723c */ /* 0x088fe600000018ff */
[----:B------:R-:W3:Y:S01]  /*4e70*/  LDSM.16.M88.4 R64, [R227+0x1400] ;  /* 0x00140000e340783b */ /* 0x000ee20000000200 */
[----:B-1----:R-:W1:Y:S02]  /*4e80*/  S2R R3, SR_TID.X ;  /* 0x0000000000037919 */ /* 0x002e640000002100 */
[C---:B----4-:R-:W-:Y:S01]  /*4e90*/  HMMA.16816.F32 R60, R36.reuse, R8, RZ ;  /* 0x00000008243c723c */ /* 0x050fe200000018ff */
[----:B------:R-:W0:Y:S05]  /*4ea0*/  LDGDEPBAR ;  /* 0x00000000000079af */ /* 0x000e2a0000000000 */
[-C--:B--2---:R-:W-:Y:S06]  /*4eb0*/  HMMA.16816.F32 R4, R36, R10.reuse, RZ ;  /* 0x0000000a2404723c */ /* 0x084fec00000018ff */
[C---:B------:R-:W-:Y:S06]  /*4ec0*/  HMMA.16816.F32 R8, R40.reuse, R10, RZ ;  /* 0x0000000a2808723c */ /* 0x040fec00000018ff */
[----:B-----5:R-:W-:Y:S06]  /*4ed0*/  HMMA.16816.F32 R180, R40, R48, RZ ;  /* 0x0000003028b4723c */ /* 0x020fec00000018ff */
[----:B------:R-:W-:Y:S06]  /*4ee0*/  HMMA.16816.F32 R200, R32, R44, R108 ;  /* 0x0000002c20c8723c */ /* 0x000fec000000186c */
[----:B------:R-:W-:Y:S01]  /*4ef0*/  HMMA.16816.F32 R196, R36, R48, RZ ;  /* 0x0000003024c4723c */ /* 0x000fe200000018ff */
[----:B-1----:R-:W-:-:S05]  /*4f00*/  IMAD.SHL.U32 R3, R3, 0x2, RZ ;  /* 0x0000000203037824 */ /* 0x002fca00078e00ff */
[----:B------:R-:W-:Y:S01]  /*4f10*/  HMMA.16816.F32 R176, R36, R50, RZ ;  /* 0x0000003224b0723c */ /* 0x000fe200000018ff */
[----:B------:R-:W-:-:S05]  /*4f20*/  LOP3.LUT R3, R3, 0x6, RZ, 0xc0, !PT ;  /* 0x0000000603037812 */ /* 0x000fca00078ec0ff */
[----:B------:R-:W-:Y:S01]  /*4f30*/  HMMA.16816.F32 R108, R40, R50, RZ ;  /* 0x00000032286c723c */ /* 0x000fe200000018ff */
[----:B------:R-:W-:Y:S05]  /*4f40*/  LDSM.16.M88.4 R48, [R226+0x1400] ;  /* 0x00140000e230783b */ /* 0x000fea0000000200 */
[C---:B------:R-:W-:Y:S01]  /*4f50*/  HMMA.16816.F32 R192, R28.reuse, R44, R60 ;  /* 0x0000002c1cc0723c */ /* 0x040fe2000000183c */
[----:B------:R-:W-:Y:S05]  /*4f60*/  LDSM.16.M88.4 R60, [R226+0x1000] ;  /* 0x00100000e23c783b */ /* 0x000fea0000000200 */
[-C--:B------:R-:W-:Y:S01]  /*4f70*/  HMMA.16816.F32 R188, R28, R46.reuse, R4 ;  /* 0x0000002e1cbc723c */ /* 0x080fe20000001804 */
[----:B------:R-:W1:Y:S05]  /*4f80*/  LDSM.16.M88.4 R4, [R229+0x3000] ;  /* 0x00300000e504783b */ /* 0x000e6a0000000200 */
[C---:B------:R-:W-:Y:S01]  /*4f90*/  HMMA.16816.F32 R184, R32.reuse, R46, R8 ;  /* 0x0000002e20b8723c */ /* 0x040fe20000001808 */
[----:B------:R-:W2:Y:S05]  /*4fa0*/  LDSM.16.M88.4 R8, [R229+0x2000] ;  /* 0x00200000e508783b */ /* 0x000eaa0000000200 */
        /* <DEDUP_REMOVED lines=9> */
[----:B------:R-:W-:Y:S04]  /*5040*/  LDSM.16.M88.4 R52, [R228+0x5000] ;  /* 0x00500000e434783b */ /* 0x000fe80000000200 */
[----:B------:R-:W-:Y:S01]  /*5050*/  LDSM.16.M88.4 R184, [R227+0x2400] ;  /* 0x00240000e3b8783b */ /* 0x000fe20000000200 */
[-C--:B---3--:R-:W-:Y:S03]  /*5060*/  HMMA.16816.F32 R192, R24, R64.reuse, R44 ;  /* 0x0000004018c0723c */ /* 0x088fe6000000182c */
[----:B------:R-:W3:Y:S03]  /*5070*/  LDSM.16.M88.4 R44, [R227+0x2000] ;  /* 0x00200000e32c783b */ /* 0x000ee60000000200 */
[C---:B------:R-:W-:Y:S06]  /*5080*/  HMMA.16816.F32 R208, R12.reuse, R64, R208 ;  /* 0x000000400cd0723c */ /* 0x040fec00000018d0 */
[-C--:B------:R-:W-:Y:S06]  /*5090*/  HMMA.16816.F32 R204, R12, R66.reuse, R204 ;  /* 0x000000420ccc723c */ /* 0x080fec00000018cc */
[----:B------:R-:W-:Y:S06]  /*50a0*/  HMMA.16816.F32 R188, R24, R66, R108 ;  /* 0x0000004218bc723c */ /* 0x000fec000000186c */
[-C--:B-1----:R-:W-:Y:S06]  /*50b0*/  HMMA.16816.F32 R180, R4, R60.reuse, R180 ;  /* 0x0000003c04b4723c */ /* 0x082fec00000018b4 */
[----:B--2---:R-:W-:Y:S06]  /*50c0*/  HMMA.16816.F32 R108, R8, R60, R200 ;  /* 0x0000003c086c723c */ /* 0x004fec00000018c8 */
[-C--:B------:R-:W-:Y:S06]  /*50d0*/  HMMA.16816.F32 R64, R4, R62.reuse, R196 ;  /* 0x0000003e0440723c */ /* 0x080fec00000018c4 */
[C---:B------:R-:W-:Y:S01]  /*50e0*/  HMMA.16816.F32 R60, R8.reuse, R62, R176 ;  /* 0x0000003e083c723c */ /* 0x040fe200000018b0 */
[----:B------:R-:W1:Y:S05]  /*50f0*/  LDSM.16.M88.4 R176, [R227+0xc00] ;  /* 0x000c0000e3b0783b */ /* 0x000e6a0000000200 */
[----:B------:R-:W-:Y:S06]  /*5100*/  HMMA.16816.F32 R192, R8, R48, R192 ;  /* 0x0000003008c0723c */ /* 0x000fec00000018c0 */
[----:B------:R-:W-:Y:S06]  /*5110*/  HMMA.16816.F32 R232, R4, R50, R204 ;  /* 0x0000003204e8723c */ /* 0x000fec00000018cc */
[-C--:B---3--:R-:W-:Y:S01]  /*5120*/  HMMA.16816.F32 R212, R52, R44.reuse, R180 ;  /* 0x0000002c34d4723c */ /* 0x088fe200000018b4 */
[----:B------:R-:W-:Y:S05]  /*5130*/  LDSM.16.M88.4 R180, [R226+0x2400] ;  /* 0x00240000e2b4783b */ /* 0x000fea0000000200 */
[----:B------:R-:W-:Y:S01]  /*5140*/  HMMA.16816.F32 R204, R56, R44, R108 ;  /* 0x0000002c38cc723c */ /* 0x000fe2000000186c */
[----:B------:R-:W-:Y:S05]  /*5150*/  LDSM.16.M88.4 R108, [R226+0xc00] ;  /* 0x000c0000e26c783b */ /* 0x000fea0000000200 */
[-C--:B------:R-:W-:Y:S01]  /*5160*/  HMMA.16816.F32 R200, R52, R46.reuse, R64 ;  /* 0x0000002e34c8723c */ /* 0x080fe20000001840 */
[----:B------:R-:W-:Y:S05]  /*5170*/  LDSM.16.M88.4 R64, [R227+0x800] ;  /* 0x00080000e340783b */ /* 0x000fea0000000200 */
[----:B------:R-:W-:Y:S01]  /*5180*/  HMMA.16816.F32 R196, R56, R46, R60 ;  /* 0x0000002e38c4723c */ /* 0x000fe2000000183c */
[----:B------:R-:W-:Y:S04]  /*5190*/  LDSM.16.M88.4 R44, [R229+0x5000] ;  /* 0x00500000e52c783b */ /* 0x000fe80000000200 */
[----:B------:R-:W2:Y:S01]  /*51a0*/  LDSM.16.M88.4 R60, [R226+0x2000] ;  /* 0x00200000e23c783b */ /* 0x000ea20000000200 */
[----:B------:R-:W-:Y:S06]  /*51b0*/  HMMA.16816.F32 R208, R4, R48, R208 ;  /* 0x0000003004d0723c */ /* 0x000fec00000018d0 */
[----:B------:R-:W-:Y:S01]  /*51c0*/  HMMA.16816.F32 R216, R8, R50, R188 ;  /* 0x0000003208d8723c */ /* 0x000fe200000018bc */
[----:B------:R-:W3:Y:S05]  /*51d0*/  LDSM.16.M88.4 R48, [R229+0x4000] ;  /* 0x00400000e530783b */ /* 0x000eea0000000200 */
[----:B------:R-:W-:Y:S06]  /*51e0*/  HMMA.16816.F32 R220, R56, R184, R192 ;  /* 0x000000b838dc723c */ /* 0x000fec00000018c0 */
[-C--:B-1----:R-:W-:Y:S06]  /*51f0*/  HMMA.16816.F32 R192, R40, R176.reuse, RZ ;  /* 0x000000b028c0723c */ /* 0x082fec00000018ff */
[----:B------:R-:W-:Y:S06]  /*5200*/  HMMA.16816.F32 R188, R36, R176, RZ ;  /* 0x000000b024bc723c */ /* 0x000fec00000018ff */
[-C--:B------:R-:W-:Y:S06]  /*5210*/  HMMA.16816.F32 R236, R56, R186.reuse, R216 ;  /* 0x000000ba38ec723c */ /* 0x080fec00000018d8 */
[----:B------:R-:W-:Y:S06]  /*5220*/  HMMA.16816.F32 R240, R52, R186, R232 ;  /* 0x000000ba34f0723c */ /* 0x000fec00000018e8 */
[C---:B--2---:R-:W-:Y:S06]  /*5230*/  HMMA.16816.F32 R216, R44.reuse, R60, R212 ;  /* 0x0000003c2cd8723c */ /* 0x044fec00000018d4 */
[-C--:B------:R-:W-:Y:S06]  /*5240*/  HMMA.16816.F32 R232, R44, R62.reuse, R200 ;  /* 0x0000003e2ce8723c */ /* 0x080fec00000018c8 */
[C---:B---3--:R-:W-:Y:S06]  /*5250*/  HMMA.16816.F32 R212, R48.reuse, R62, R196 ;  /* 0x0000003e30d4723c */ /* 0x048fec00000018c4 */
[----:B------:R-:W-:Y:S06]  /*5260*/  HMMA.16816.F32 R204, R48, R60, R204 ;  /* 0x0000003c30cc723c */ /* 0x000fec00000018cc */
[-C--:B------:R-:W-:Y:S06]  /*5270*/  HMMA.16816.F32 R200, R32, R108.reuse, R192 ;  /* 0x0000006c20c8723c */ /* 0x080fec00000018c0 */
[----:B------:R-:W-:Y:S06]  /*5280*/  HMMA.16816.F32 R196, R28, R108, R188 ;  /* 0x0000006c1cc4723c */ /* 0x000fec00000018bc */
[C---:B------:R-:W-:Y:S06]  /*5290*/  HMMA.16816.F32 R192, R36.reuse, R64, RZ ;  /* 0x0000004024c0723c */ /* 0x040fec00000018ff */
[----:B------:R-:W-:Y:S01]  /*52a0*/  HMMA.16816.F32 R188, R36, R66, RZ ;  /* 0x0000004224bc723c */ /* 0x000fe200000018ff */
[----:B------:R-:W-:-:S04]  /*52b0*/  FMUL.FTZ R0, R204, UR4 ;  /* 0x00000004cc007c20 */ /* 0x000fc80008410000 */
[----:B------:R1:W-:Y:S01]  /*52c0*/  MUFU.TANH R245, R0 ;  /* 0x0000000000f57308 */ /* 0x0003e20000002400 */
[----:B------:R-:W-:Y:S01]  /*52d0*/  HMMA.16816.F32 R60, R36, R178, RZ ;  /* 0x000000b2243c723c */ /* 0x000fe200000018ff */
[----:B------:R-:W2:Y:S05]  /*52e0*/  LDSM.16.M88.4 R36, [R226+0x800] ;  /* 0x00080000e224783b */ /* 0x000eaa0000000200 */
[----:B------:R-:W-:Y:S06]  /*52f0*/  HMMA.16816.F32 R208, R52, R184, R208 ;  /* 0x000000b834d0723c */ /* 0x000fec00000018d0 */
[----:B------:R-:W-:Y:S01]  /*5300*/  HMMA.16816.F32 R184, R40, R64, RZ ;  /* 0x0000004028b8723c */ /* 0x000fe200000018ff */
[----:B-1----:R-:W-:-:S05]  /*5310*/  FMUL.FTZ R0, R205, UR4 ;  /* 0x00000004cd007c20 */ /* 0x002fca0008410000 */
[C---:B------:R-:W-:Y:S01]  /*5320*/  HMMA.16816.F32 R64, R40.reuse, R66, RZ ;  /* 0x000000422840723c */ /* 0x040fe200000018ff */
[----:B------:R1:W-:Y:S05]  /*5330*/  MUFU.TANH R231, R0 ;  /* 0x0000000000e77308 */ /* 0x0003ea0000002400 */
[----:B------:R-:W-:Y:S06]  /*5340*/  HMMA.16816.F32 R176, R40, R178, RZ ;  /* 0x000000b228b0723c */ /* 0x000fec00000018ff */
[----:B------:R-:W-:Y:S06]  /*5350*/  HMMA.16816.F32 R40, R28, R110, R60 ;  /* 0x0000006e1c28723c */ /* 0x000fec000000183c */
[----:B------:R-:W-:Y:S01]  /*5360*/  HMMA.16816.F32 R220, R48, R180, R220 ;  /* 0x000000b430dc723c */ /* 0x000fe200000018dc */
[----:B-1----:R-:W-:-:S04]  /*5370*/  FMUL.FTZ R0, R206, UR4 ;  /* 0x00000004ce007c20 */ /* 0x002fc80008410000 */
[----:B------:R1:W3:Y:S01]  /*5380*/  MUFU.TANH R247, R0 ;  /* 0x0000000000f77308 */ /* 0x0002e20000002400 */
[C---:B--2---:R-:W-:Y:S06]  /*5390*/  HMMA.16816.F32 R192, R28.reuse, R36, R192 ;  /* 0x000000241cc0723c */ /* 0x044fec00000018c0 */
[----:B------:R-:W-:Y:S01]  /*53a0*/  HMMA.16816.F32 R188, R28, R38, R188 ;  /* 0x000000261cbc723c */ /* 0x000fe200000018bc */
[----:B------:R-:W2:Y:S05]  /*53b0*/  LDSM.16.M88.4 R28, [R227+0x1c00] ;  /* 0x001c0000e31c783b */ /* 0x000eaa0000000200 */
[----:B------:R-:W-:Y:S01]  /*53c0*/  HMMA.16816.F32 R60, R32, R36, R184 ;  /* 0x00000024203c723c */ /* 0x000fe200000018b8 */
[----:B-1----:R-:W-:-:S05]  /*53d0*/  FMUL.FTZ R0, R207, UR4 ;  /* 0x00000004cf007c20 */ /* 0x002fca0008410000 */
[C---:B------:R-:W-:Y:S01]  /*53e0*/  HMMA.16816.F32 R64, R32.reuse, R38, R64 ;  /* 0x000000262040723c */ /* 0x040fe20000001840 */
[----:B------:R-:W1:Y:S01]  /*53f0*/  LDSM.16.M88.4 R36, [R227+0x1800] ;  /* 0x00180000e324783b */ /* 0x000e620000000200 */
[----:B------:R4:W-:Y:S04]  /*5400*/  MUFU.TANH R246, R0 ;  /* 0x0000000000f67308 */ /* 0x0009e80000002400 */
[----:B------:R-:W-:Y:S06]  /*5410*/  HMMA.16816.F32 R32, R32, R110, R176 ;  /* 0x0000006e2020723c */ /* 0x000fec00000018b0 */
[----:B------:R-:W-:Y:S01]  /*5420*/  HMMA.16816.F32 R208, R44, R180, R208 ;  /* 0x000000b42cd0723c */ /* 0x000fe200000018d0 */
[----:B----4-:R-:W-:-:S04]  /*5430*/  FMUL.FTZ R0, R216, UR4 ;  /* 0x00000004d8007c20 */ /* 0x010fc80008410000 */
[----:B------:R4:W-:Y:S01]  /*5440*/  MUFU.TANH R251, R0 ;  /* 0x0000000000fb7308 */ /* 0x0009e20000002400 */
[----:B--2---:R-:W-:-:S12]  /*5450*/  HMMA.16816.F32 R184, R12, R28, R196 ;  /* 0x0000001c0cb8723c */ /* 0x004fd800000018c4 */
[----:B------:R-:W-:Y:S01]  /*5460*/  HMMA.16816.F32 R176, R24, R30, R32 ;  /* 0x0000001e18b0723c */ /* 0x000fe20000001820 */
[----:B------:R-:W2:Y:S01]  /*5470*/  LDSM.16.M88.4 R32, [R226+0x1c00] ;  /* 0x001c0000e220783b */ /* 0x000ea20000000200 */
[----:B----4-:R-:W-:-:S04]  /*5480*/  FMUL.FTZ R0, R217, UR4 ;  /* 0x00000004d9007c20 */ /* 0x010fc80008410000 */
[C---:B-1----:R-:W-:Y:S01]  /*5490*/  HMMA.16816.F32 R192, R12.reuse, R36, R192 ;  /* 0x000000240cc0723c */ /* 0x042fe200000018c0 */
[----:B------:R1:W-:Y:S05]  /*54a0*/  MUFU.TANH R250, R0 ;  /* 0x0000000000fa7308 */ /* 0x0003ea0000002400 */
[C---:B------:R-:W-:Y:S06]  /*54b0*/  HMMA.16816.F32 R188, R12.reuse, R38, R188 ;  /* 0x000000260cbc723c */ /* 0x040fec00000018bc */
[----:B------:R-:W-:Y:S01]  /*54c0*/  HMMA.16816.F32 R40, R12, R30, R40 ;  /* 0x0000001e0c28723c */ /* 0x000fe20000001828 */
[----:B------:R-:W4:Y:S05]  /*54d0*/  LDSM.16.M88.4 R12, [R226+0x1800] ;  /* 0x00180000e20c783b */ /* 0x000f2a0000000200 */
[----:B------:R-:W-:Y:S01]  /*54e0*/  HMMA.16816.F32 R60, R24, R36, R60 ;  /* 0x00000024183c723c */ /* 0x000fe2000000183c */
[----:B-1----:R-:W-:-:S04]  /*54f0*/  FMUL.FTZ R0, R218, UR4 ;  /* 0x00000004da007c20 */ /* 0x002fc80008410000 */
[----:B------:R1:W-:Y:S01]  /*5500*/  MUFU.TANH R218, R0 ;  /* 0x0000000000da7308 */ /* 0x0003e20000002400 */
[----:B------:R-:W-:Y:S06]  /*5510*/  HMMA.16816.F32 R64, R24, R38, R64 ;  /* 0x000000261840723c */ /* 0x000fec0000001840 */
[----:B------:R-:W-:Y:S06]  /*5520*/  HMMA.16816.F32 R36, R48, R182, R236 ;  /* 0x000000b63024723c */ /* 0x000fec00000018ec */
[----:B------:R-:W-:Y:S01]  /*5530*/  HMMA.16816.F32 R108, R24, R28, R200 ;  /* 0x0000001c186c723c */ /* 0x000fe200000018c8 */
[----:B------:R-:W5:Y:S01]  /*5540*/  LDSM.16.M88.4 R24, [R227+0x2800] ;  /* 0x00280000e318783b */ /* 0x000f620000000200 */
[----:B-1----:R-:W-:-:S03]  /*5550*/  FMUL.FTZ R0, R212, UR4 ;  /* 0x00000004d4007c20 */ /* 0x002fc60008410000 */
[----:B------:R-:W1:Y:S01]  /*5560*/  LDSM.16.M88.4 R28, [R226+0x2800] ;  /* 0x00280000e21c783b */ /* 0x000e620000000200 */
[C---:B--2---:R-:W-:Y:S01]  /*5570*/  HMMA.16816.F32 R196, R4.reuse, R32, R184 ;  /* 0x0000002004c4723c */ /* 0x044fe200000018b8 */
[----:B------:R2:W-:Y:S05]  /*5580*/  MUFU.TANH R100, R0 ;  /* 0x0000000000647308 */ /* 0x0005ea0000002400 */
[C---:B------:R-:W-:Y:S06]  /*5590*/  HMMA.16816.F32 R184, R4.reuse, R34, R40 ;  /* 0x0000002204b8723c */ /* 0x040fec0000001828 */
[C---:B----4-:R-:W-:Y:S06]  /*55a0*/  HMMA.16816.F32 R192, R4.reuse, R12, R192 ;  /* 0x0000000c04c0723c */ /* 0x050fec00000018c0 */
[----:B------:R-:W-:Y:S01]  /*55b0*/  HMMA.16816.F32 R188, R4, R14, R188 ;  /* 0x0000000e04bc723c */ /* 0x000fe200000018bc */
[----:B--2---:R-:W-:-:S04]  /*55c0*/  FMUL.FTZ R0, R213, UR4 ;  /* 0x00000004d5007c20 */ /* 0x004fc80008410000 */
[----:B------:R2:W-:Y:S01]  /*55d0*/  MUFU.TANH R105, R0 ;  /* 0x0000000000697308 */ /* 0x0005e20000002400 */
[C---:B------:R-:W-:Y:S06]  /*55e0*/  HMMA.16816.F32 R4, R8.reuse, R12, R60 ;  /* 0x0000000c0804723c */ /* 0x040fec000000183c */
[C---:B------:R-:W-:Y:S06]  /*55f0*/  HMMA.16816.F32 R12, R8.reuse, R14, R64 ;  /* 0x0000000e080c723c */ /* 0x040fec0000001840 */
[----:B------:R-:W-:Y:S01]  /*5600*/  HMMA.16816.F32 R60, R8, R32, R108 ;  /* 0x00000020083c723c */ /* 0x000fe2000000186c */
[----:B--2---:R-:W-:-:S05]  /*5610*/  FMUL.FTZ R0, R214, UR4 ;  /* 0x00000004d6007c20 */ /* 0x004fca0008410000 */
[----:B------:R-:W-:Y:S01]  /*5620*/  HMMA.16816.F32 R64, R8, R34, R176 ;  /* 0x000000220840723c */ /* 0x000fe200000018b0 */
[----:B------:R2:W-:Y:S05]  /*5630*/  MUFU.TANH R16, R0 ;  /* 0x0000000000107308 */ /* 0x0005ea0000002400 */
[----:B-----5:R-:W-:Y:S06]  /*5640*/  HMMA.16816.F32 R8, R52, R24, R192 ;  /* 0x000000183408723c */ /* 0x020fec00000018c0 */
[----:B------:R-:W-:Y:S06]  /*5650*/  HMMA.16816.F32 R12, R56, R26, R12 ;  /* 0x0000001a380c723c */ /* 0x000fec000000180c */
[----:B------:R-:W-:Y:S01]  /*5660*/  HMMA.16816.F32 R180, R44, R182, R240 ;  /* 0x000000b62cb4723c */ /* 0x000fe200000018f0 */
[----:B--2---:R-:W-:-:S04]  /*5670*/  FMUL.FTZ R0, R215, UR4 ;  /* 0x00000004d7007c20 */ /* 0x004fc80008410000 */
[----:B------:R2:W4:-:S13]  /*5680*/  MUFU.TANH R106, R0 ;  /* 0x00000000006a7308 */ /* 0x00051a0000002400 */
[----:B-1----:R-:W-:Y:S01]  /*5690*/  HMMA.16816.F32 R32, R48, R30, R12 ;  /* 0x0000001e3020723c */ /* 0x002fe2000000180c */
[----:B--2---:R-:W-:-:S05]  /*56a0*/  FMUL.FTZ R0, R232, UR4 ;  /* 0x00000004e8007c20 */ /* 0x004fca0008410000 */
[----:B------:R-:W-:Y:S01]  /*56b0*/  HMMA.16816.F32 R12, R44, R28, R8 ;  /* 0x0000001c2c0c723c */ /* 0x000fe20000001808 */
[----:B------:R-:W-:Y:S01]  /*56c0*/  LDSM.16.M88.4 R8, [R226+0x2c00] ;  /* 0x002c0000e208783b */ /* 0x000fe20000000200 */
[----:B------:R1:W2:Y:S01]  /*56d0*/  MUFU.TANH R107, R0 ;  /* 0x00000000006b7308 */ /* 0x0002a20000002400 */
[----:B------:R-:W-:Y:S01]  /*56e0*/  FMUL.FTZ R180, R180, UR4 ;  /* 0x00000004b4b47c20 */ /* 0x000fe20008410000 */
[----:B------:R-:W-:Y:S01]  /*56f0*/  FMUL.FTZ R182, R182, UR4 ;  /* 0x00000004b6b67c20 */ /* 0x000fe20008410000 */
[----:B------:R-:W-:Y:S01]  /*5700*/  FMUL.FTZ R181, R181, UR4 ;  /* 0x00000004b5b57c20 */ /* 0x000fe20008410000 */
[----:B------:R-:W-:-:S04]  /*5710*/  FMUL.FTZ R183, R183, UR4 ;  /* 0x00000004b7b77c20 */ /* 0x000fc80008410000 */
[----:B------:R-:W-:Y:S08]  /*5720*/  MUFU.TANH R206, R180 ;  /* 0x000000b400ce7308 */ /* 0x000ff00000002400 */
[----:B------:R-:W-:Y:S01]  /*5730*/  MUFU.TANH R192, R182 ;  /* 0x000000b600c07308 */ /* 0x000fe20000002400 */
[----:B-1----:R-:W-:Y:S01]  /*5740*/  FMUL.FTZ R0, R233, UR4 ;  /* 0x00000004e9007c20 */ /* 0x002fe20008410000 */
[----:B------:R-:W-:Y:S01]  /*5750*/  FMUL.FTZ R33, R33, UR4 ;  /* 0x0000000421217c20 */ /* 0x000fe20008410000 */
[----:B------:R-:W-:-:S03]  /*5760*/  FMUL.FTZ R32, R32, UR4 ;  /* 0x0000000420207c20 */ /* 0x000fc60008410000 */
[----:B------:R-:W-:Y:S01]  /*5770*/  FMUL.FTZ R12, R12, UR4 ;  /* 0x000000040c0c7c20 */ /* 0x000fe20008410000 */
[----:B------:R-:W-:Y:S01]  /*5780*/  FMUL.FTZ R13, R13, UR4 ;  /* 0x000000040d0d7c20 */ /* 0x000fe20008410000 */
[----:B------:R1:W5:Y:S01]  /*5790*/  MUFU.TANH R214, R0 ;  /* 0x0000000000d67308 */ /* 0x0003620000002400 */
[----:B------:R-:W-:-:S07]  /*57a0*/  FMUL.FTZ R14, R14, UR4 ;  /* 0x000000040e0e7c20 */ /* 0x000fce0008410000 */
[----:B------:R-:W-:Y:S08]  /*57b0*/  MUFU.TANH R176, R33 ;  /* 0x0000002100b07308 */ /* 0x000ff00000002400 */
[----:B------:R-:W-:Y:S01]  /*57c0*/  MUFU.TANH R205, R181 ;  /* 0x000000b500cd7308 */ /* 0x000fe20000002400 */
[----:B-1----:R-:W-:-:S07]  /*57d0*/  FMUL.FTZ R0, R219, UR4 ;  /* 0x00000004db007c20 */ /* 0x002fce0008410000 */
[----:B------:R1:W-:Y:S08]  /*57e0*/  MUFU.TANH R217, R0 ;  /* 0x0000000000d97308 */ /* 0x0003f00000002400 */
[----:B------:R-:W-:Y:S08]  /*57f0*/  MUFU.TANH R181, R32 ;  /* 0x0000002000b57308 */ /* 0x000ff00000002400 */
[----:B------:R-:W-:Y:S01]  /*5800*/  MUFU.TANH R32, R13 ;  /* 0x0000000d00207308 */ /* 0x000fe20000002400 */
[----:B-1----:R-:W-:-:S07]  /*5810*/  FMUL.FTZ R0, R234, UR4 ;  /* 0x00000004ea007c20 */ /* 0x002fce0008410000 */
[----:B------:R1:W5:Y:S08]  /*5820*/  MUFU.TANH R216, R0 ;  /* 0x0000000000d87308 */ /* 0x0003700000002400 */
[----:B------:R-:W-:Y:S08]  /*5830*/  MUFU.TANH R183, R183 ;  /* 0x000000b700b77308 */ /* 0x000ff00000002400 */
[----:B------:R-:W-:Y:S01]  /*5840*/  MUFU.TANH R14, R14 ;  /* 0x0000000e000e7308 */ /* 0x000fe20000002400 */
[----:B-1----:R-:W-:-:S07]  /*5850*/  FMUL.FTZ R0, R235, UR4 ;  /* 0x00000004eb007c20 */ /* 0x002fce0008410000 */
[----:B------:R1:W-:Y:S02]  /*5860*/  MUFU.TANH R215, R0 ;  /* 0x0000000000d77308 */ /* 0x0003e40000002400 */
[----:B-1----:R-:W-:-:S06]  /*5870*/  FMUL.FTZ R0, R220, UR4 ;  /* 0x00000004dc007c20 */ /* 0x002fcc0008410000 */
        /* <DEDUP_REMOVED lines=10> */
[----:B------:R1:W5:Y:S02]  /*5920*/  MUFU.TANH R202, R0 ;  /* 0x0000000000ca7308 */ /* 0x0003640000002400 */
[----:B-1----:R-:W-:-:S06]  /*5930*/  FMUL.FTZ R0, R38, UR4 ;  /* 0x0000000426007c20 */ /* 0x002fcc0008410000 */
[----:B------:R1:W-:Y:S02]  /*5940*/  MUFU.TANH R203, R0 ;  /* 0x0000000000cb7308 */ /* 0x0003e40000002400 */
[----:B-1----:R-:W-:Y:S02]  /*5950*/  FMUL.FTZ R0, R39, UR4 ;  /* 0x0000000427007c20 */ /* 0x002fe40008410000 */
[----:B------:R-:W-:Y:S01]  /*5960*/  HMMA.16816.F32 R36, R56, R24, R4 ;  /* 0x000000183824723c */ /* 0x000fe20000001804 */
[----:B------:R-:W1:Y:S03]  /*5970*/  LDSM.16.M88.4 R4, [R227+0x2c00] ;  /* 0x002c0000e304783b */ /* 0x000e660000000200 */
[----:B------:R3:W5:Y:S01]  /*5980*/  MUFU.TANH R204, R0 ;  /* 0x0000000000cc7308 */ /* 0x0007620000002400 */
[----:B------:R-:W-:-:S04]  /*5990*/  DEPBAR.LE SB0, 0x0 ;  /* 0x000080000000791a */ /* 0x000fc80000000000 */
[----:B---3--:R-:W-:-:S04]  /*59a0*/  FMUL.FTZ R0, R208, UR4 ;  /* 0x00000004d0007c20 */ /* 0x008fc80008410000 */
[----:B------:R3:W5:Y:S11]  /*59b0*/  MUFU.TANH R207, R0 ;  /* 0x0000000000cf7308 */ /* 0x0007760000002400 */
[----:B------:R-:W-:Y:S06]  /*59c0*/  HMMA.16816.F32 R40, R48, R28, R36 ;  /* 0x0000001c3028723c */ /* 0x000fec0000001824 */
[----:B------:R-:W-:Y:S01]  /*59d0*/  HMMA.16816.F32 R36, R52, R26, R188 ;  /* 0x0000001a3424723c */ /* 0x000fe200000018bc */
[----:B------:R-:W-:-:S06]  /*59e0*/  FMUL.FTZ R29, R34, UR4 ;  /* 0x00000004221d7c20 */ /* 0x000fcc0008410000 */
[----:B------:R-:W-:Y:S01]  /*59f0*/  MUFU.TANH R29, R29 ;  /* 0x0000001d001d7308 */ /* 0x000fe20000002400 */
[----:B---3--:R-:W-:Y:S01]  /*5a00*/  FMUL.FTZ R0, R209, UR4 ;  /* 0x00000004d1007c20 */ /* 0x008fe20008410000 */
[-C--:B-1----:R-:W-:Y:S06]  /*5a10*/  HMMA.16816.F32 R24, R56, R4.reuse, R60 ;  /* 0x000000043818723c */ /* 0x082fec000000183c */
[----:B------:R1:W3:Y:S01]  /*5a20*/  MUFU.TANH R208, R0 ;  /* 0x0000000000d07308 */ /* 0x0002e20000002400 */
[----:B------:R-:W-:Y:S02]  /*5a30*/  HMMA.16816.F32 R108, R52, R4, R196 ;  /* 0x00000004346c723c */ /* 0x000fe400000018c4 */
[----:B------:R-:W-:Y:S01]  /*5a40*/  FMUL.FTZ R41, R41, UR4 ;  /* 0x0000000429297c20 */ /* 0x000fe20008410000 */
[----:B------:R-:W-:Y:S01]  /*5a50*/  FMUL.FTZ R40, R40, UR4 ;  /* 0x0000000428287c20 */ /* 0x000fe20008410000 */
[----:B------:R-:W-:Y:S01]  /*5a60*/  FMUL.FTZ R42, R42, UR4 ;  /* 0x000000042a2a7c20 */ /* 0x000fe20008410000 */
[----:B------:R-:W-:-:S02]  /*5a70*/  FMUL.FTZ R43, R43, UR4 ;  /* 0x000000042b2b7c20 */ /* 0x000fc40008410000 */
[----:B------:R-:W-:Y:S01]  /*5a80*/  MUFU.TANH R180, R41 ;  /* 0x0000002900b47308 */ /* 0x000fe20000002400 */
[-C--:B------:R-:W-:Y:S06]  /*5a90*/  HMMA.16816.F32 R52, R52, R6.reuse, R184 ;  /* 0x000000063434723c */ /* 0x080fec00000018b8 */
[----:B------:R-:W-:Y:S01]  /*5aa0*/  HMMA.16816.F32 R56, R56, R6, R64 ;  /* 0x000000063838723c */ /* 0x000fe20000001840 */
[----:B------:R-:W3:Y:S01]  /*5ab0*/  MUFU.TANH R182, R40 ;  /* 0x0000002800b67308 */ /* 0x000ee20000002400 */
[----:B-1----:R-:W-:-:S04]  /*5ac0*/  FMUL.FTZ R0, R210, UR4 ;  /* 0x00000004d2007c20 */ /* 0x002fc80008410000 */
[----:B------:R-:W-:Y:S03]  /*5ad0*/  HMMA.16816.F32 R36, R44, R30, R36 ;  /* 0x0000001e2c24723c */ /* 0x000fe60000001824 */
[----:B------:R1:W3:Y:S03]  /*5ae0*/  MUFU.TANH R201, R0 ;  /* 0x0000000000c97308 */ /* 0x0002e60000002400 */
[----:B------:R-:W-:Y:S01]  /*5af0*/  HMMA.16816.F32 R24, R48, R8, R24 ;  /* 0x000000083018723c */ /* 0x000fe20000001818 */
[----:B------:R-:W-:-:S04]  /*5b00*/  FMUL.FTZ R30, R35, UR4 ;  /* 0x00000004231e7c20 */ /* 0x000fc80008410000 */
[----:B------:R-:W-:Y:S01]  /*5b10*/  MUFU.TANH R63, R42 ;  /* 0x0000002a003f7308 */ /* 0x000fe20000002400 */
[-C--:B------:R-:W-:Y:S06]  /*5b20*/  HMMA.16816.F32 R52, R44, R10.reuse, R52 ;  /* 0x0000000a2c34723c */ /* 0x080fec0000001834 */
[----:B------:R-:W-:Y:S01]  /*5b30*/  HMMA.16816.F32 R56, R48, R10, R56 ;  /* 0x0000000a3038723c */ /* 0x000fe20000001838 */
[----:B------:R4:W-:Y:S01]  /*5b40*/  MUFU.TANH R31, R12 ;  /* 0x0000000c001f7308 */ /* 0x0009e20000002400 */
[----:B-1----:R-:W-:-:S04]  /*5b50*/  FMUL.FTZ R0, R211, UR4 ;  /* 0x00000004d3007c20 */ /* 0x002fc80008410000 */
[----:B------:R-:W-:Y:S01]  /*5b60*/  FMUL.FTZ R13, R37, UR4 ;  /* 0x00000004250d7c20 */ /* 0x000fe20008410000 */
[----:B------:R-:W-:Y:S02]  /*5b70*/  HMMA.16816.F32 R108, R44, R8, R108 ;  /* 0x000000082c6c723c */ /* 0x000fe4000000186c */
[----:B------:R1:W3:Y:S03]  /*5b80*/  MUFU.TANH R200, R0 ;  /* 0x0000000000c87308 */ /* 0x0002e60000002400 */
[----:B------:R-:W-:Y:S02]  /*5b90*/  FMUL.FTZ R11, R24, UR4 ;  /* 0x00000004180b7c20 */ /* 0x000fe40008410000 */
[----:B------:R-:W-:-:S03]  /*5ba0*/  FMUL.FTZ R8, R25, UR4 ;  /* 0x0000000419087c20 */ /* 0x000fc60008410000 */
[----:B------:R-:W2:Y:S01]  /*5bb0*/  MUFU.TANH R43, R43 ;  /* 0x0000002b002b7308 */ /* 0x000ea20000002400 */
[----:B----4-:R-:W-:Y:S01]  /*5bc0*/  FMUL.FTZ R12, R15, UR4 ;  /* 0x000000040f0c7c20 */ /* 0x010fe20008410000 */
[----:B------:R-:W-:-:S06]  /*5bd0*/  FMUL.FTZ R15, R38, UR4 ;  /* 0x00000004260f7c20 */ /* 0x000fcc0008410000 */
[----:B------:R-:W4:Y:S01]  /*5be0*/  MUFU.TANH R30, R30 ;  /* 0x0000001e001e7308 */ /* 0x000f220000002400 */
[----:B-1----:R-:W-:-:S04]  /*5bf0*/  VIADD R0, R244, 0xfffffffe ;  /* 0xfffffffef4007836 */ /* 0x002fc80000000000 */
[----:B------:R-:W-:-:S03]  /*5c00*/  IMAD R0, R0, 0x40, R3 ;  /* 0x0000004000007824 */ /* 0x000fc600078e0203 */
[----:B------:R-:W1:Y:S01]  /*5c10*/  MUFU.TANH R13, R13 ;  /* 0x0000000d000d7308 */ /* 0x000e620000002400 */
[C---:B------:R-:W-:Y:S01]  /*5c20*/  VIADD R2, R0.reuse, 0x1 ;  /* 0x0000000100027836 */ /* 0x040fe20000000000 */
[CC--:B------:R-:W-:Y:S01]  /*5c30*/  ISETP.GE.AND P2, PT, R0.reuse, R18.reuse, PT ;  /* 0x000000120000720c */ /* 0x0c0fe20003f46270 */
[C---:B------:R-:W-:Y:S01]  /*5c40*/  VIADD R3, R0.reuse, 0x8 ;  /* 0x0000000800037836 */ /* 0x040fe20000000000 */
[CC--:B------:R-:W-:Y:S01]  /*5c50*/  ISETP.GE.AND P4, PT, R0.reuse, R21.reuse, PT ;  /* 0x000000150000720c */ /* 0x0c0fe20003f86270 */
[----:B------:R-:W-:Y:S01]  /*5c60*/  VIADD R4, R0, 0x11 ;  /* 0x0000001100047836 */ /* 0x000fe20000000000 */
[----:B------:R-:W-:Y:S01]  /*5c70*/  ISETP.GE.AND P0, PT, R2, R21, PT ;  /* 0x000000150200720c */ /* 0x000fe20003f06270 */
[----:B------:R-:W-:Y:S01]  /*5c80*/  VIADD R7, R0, 0x28 ;  /* 0x0000002800077836 */ /* 0x000fe20000000000 */
[C---:B------:R-:W-:Y:S01]  /*5c90*/  ISETP.GE.AND P3, PT, R2.reuse, R18, PT ;  /* 0x000000120200720c */ /* 0x040fe20003f66270 */
[----:B------:R-:W1:Y:S01]  /*5ca0*/  MUFU.TANH R12, R12 ;  /* 0x0000000c000c7308 */ /* 0x000e620000002400 */
[----:B------:R-:W-:Y:S01]  /*5cb0*/  ISETP.GE.AND P1, PT, R2, R20, PT ;  /* 0x000000140200720c */ /* 0x000fe20003f26270 */
[----:B------:R-:W-:Y:S01]  /*5cc0*/  VIADD R6, R0, 0x29 ;  /* 0x0000002900067836 */ /* 0x000fe20000000000 */
[----:B------:R-:W-:Y:S01]  /*5cd0*/  ISETP.GE.AND P5, PT, R2, R19, PT ;  /* 0x000000130200720c */ /* 0x000fe20003fa6270 */
[----:B------:R-:W-:Y:S01]  /*5ce0*/  VIADD R2, R0, 0x9 ;  /* 0x0000000900027836 */ /* 0x000fe20000000000 */
[----:B------:R-:W-:-:S02]  /*5cf0*/  FSEL R60, R247, -INF , !P2 ;  /* 0xff800000f73c7808 */ /* 0x000fc40005000000 */
[----:B------:R-:W-:Y:S01]  /*5d00*/  FSEL R41, R231, -INF , !P0 ;  /* 0xff800000e7297808 */ /* 0x000fe20004000000 */
[----:B------:R-:W1:Y:S01]  /*5d10*/  MUFU.TANH R15, R15 ;  /* 0x0000000f000f7308 */ /* 0x000e620000002400 */
[-C--:B------:R-:W-:Y:S02]  /*5d20*/  ISETP.GE.AND P2, PT, R2, R18.reuse, PT ;  /* 0x000000120200720c */ /* 0x080fe40003f46270 */
[C---:B------:R-:W-:Y:S02]  /*5d30*/  ISETP.GE.AND P6, PT, R3.reuse, R21, PT ;  /* 0x000000150300720c */ /* 0x040fe40003fc6270 */
[----:B------:R-:W-:Y:S02]  /*5d40*/  ISETP.GE.AND P0, PT, R3, R18, PT ;  /* 0x000000120300720c */ /* 0x000fe40003f06270 */
[----:B------:R-:W-:Y:S01]  /*5d50*/  FSEL R179, R106, -INF , !P2 ;  /* 0xff8000006ab37808 */ /* 0x000fe20005000000 */
[----:B------:R-:W1:Y:S01]  /*5d60*/  MUFU.TANH R11, R11 ;  /* 0x0000000b000b7308 */ /* 0x000e620000002400 */
[----:B------:R-:W-:Y:S01]  /*5d70*/  FSEL R40, R245, -INF , !P4 ;  /* 0xff800000f5287808 */ /* 0x000fe20006000000 */
[----:B------:R-:W-:Y:S01]  /*5d80*/  BAR.SYNC.DEFER_BLOCKING 0x0 ;  /* 0x0000000000007b1d */ /* 0x000fe20000010000 */
[----:B------:R-:W-:-:S02]  /*5d90*/  ISETP.GE.AND P2, PT, R0, R20, PT ;  /* 0x000000140000720c */ /* 0x000fc40003f46270 */
[----:B------:R-:W-:Y:S02]  /*5da0*/  ISETP.GE.AND P4, PT, R2, R21, PT ;  /* 0x000000150200720c */ /* 0x000fe40003f86270 */
[----:B------:R-:W-:Y:S02]  /*5db0*/  FSEL R100, R100, -INF , !P6 ;  /* 0xff80000064647808 */ /* 0x000fe40007000000 */
[----:B------:R-:W-:Y:S02]  /*5dc0*/  FSEL R177, R246, -INF , !P3 ;  /* 0xff800000f6b17808 */ /* 0x000fe40005800000 */
[----:B------:R-:W-:Y:S02]  /*5dd0*/  FSEL R178, R16, -INF , !P0 ;  /* 0xff80000010b27808 */ /* 0x000fe40004000000 */
[-C--:B------:R-:W-:Y:S02]  /*5de0*/  ISETP.GE.AND P6, PT, R3, R20.reuse, PT ;  /* 0x000000140300720c */ /* 0x080fe40003fc6270 */
[----:B------:R-:W-:-:S02]  /*5df0*/  ISETP.GE.AND P3, PT, R2, R20, PT ;  /* 0x000000140200720c */ /* 0x000fc40003f66270 */
[-C--:B------:R-:W-:Y:S01]  /*5e00*/  ISETP.GE.AND P0, PT, R2, R19.reuse, PT ;  /* 0x000000130200720c */ /* 0x080fe20003f06270 */
[C---:B------:R-:W-:Y:S01]  /*5e10*/  VIADD R2, R0.reuse, 0x10 ;  /* 0x0000001000027836 */ /* 0x040fe20000000000 */
[----:B------:R-:W-:Y:S02]  /*5e20*/  FSEL R33, R251, -INF , !P2 ;  /* 0xff800000fb217808 */ /* 0x000fe40005000000 */
[----:B------:R-:W-:Y:S02]  /*5e30*/  FSEL R105, R105, -INF , !P4 ;  /* 0xff80000069697808 */ /* 0x000fe40006000000 */
[CC--:B------:R-:W-:Y:S02]  /*5e40*/  ISETP.GE.AND P2, PT, R0.reuse, R19.reuse, PT ;  /* 0x000000130000720c */ /* 0x0c0fe40003f46270 */
[----:B------:R-:W-:Y:S01]  /*5e50*/  ISETP.GE.AND P4, PT, R3, R19, PT ;  /* 0x000000130300720c */ /* 0x000fe20003f86270 */
[----:B------:R-:W-:Y:S01]  /*5e60*/  VIADD R3, R0, 0x18 ;  /* 0x0000001800037836 */ /* 0x000fe20000000000 */
[----:B--2---:R-:W-:-:S02]  /*5e70*/  FSEL R106, R107, -INF , !P6 ;  /* 0xff8000006b6a7808 */ /* 0x004fc40007000000 */
[----:B------:R-:W-:Y:S02]  /*5e80*/  FSEL R62, R250, -INF , !P1 ;  /* 0xff800000fa3e7808 */ /* 0x000fe40004800000 */
[----:B-----5:R-:W-:Y:S02]  /*5e90*/  FSEL R107, R214, -INF , !P3 ;  /* 0xff800000d66b7808 */ /* 0x020fe40005800000 */
[----:B------:R-:W-:Y:S02]  /*5ea0*/  FSEL R34, R218, -INF , !P2 ;  /* 0xff800000da227808 */ /* 0x000fe40005000000 */
[C---:B------:R-:W-:Y:S02]  /*5eb0*/  ISETP.GE.AND P1, PT, R2.reuse, R21, PT ;  /* 0x000000150200720c */ /* 0x040fe40003f26270 */
[C---:B------:R-:W-:Y:S02]  /*5ec0*/  ISETP.GE.AND P6, PT, R2.reuse, R18, PT ;  /* 0x000000120200720c */ /* 0x040fe40003fc6270 */
[----:B------:R-:W-:-:S02]  /*5ed0*/  ISETP.GE.AND P3, PT, R2, R20, PT ;  /* 0x000000140200720c */ /* 0x000fc40003f66270 */
[----:B------:R-:W-:Y:S01]  /*5ee0*/  ISETP.GE.AND P2, PT, R2, R19, PT ;  /* 0x000000130200720c */ /* 0x000fe20003f46270 */
[----:B------:R-:W-:Y:S01]  /*5ef0*/  VIADD R2, R0, 0x19 ;  /* 0x0000001900027836 */ /* 0x000fe20000000000 */
[----:B------:R-:W-:Y:S02]  /*5f00*/  FSEL R42, R216, -INF , !P4 ;  /* 0xff800000d82a7808 */ /* 0x000fe40006000000 */
[----:B------:R-:W-:Y:S02]  /*5f10*/  ISETP.GE.AND P4, PT, R4, R18, PT ;  /* 0x000000120400720c */ /* 0x000fe40003f86270 */
[----:B------:R-:W-:Y:S02]  /*5f20*/  FSEL R35, R217, -INF , !P5 ;  /* 0xff800000d9237808 */ /* 0x000fe40006800000 */
[----:B------:R-:W-:Y:S02]  /*5f30*/  FSEL R202, R202, -INF , !P4 ;  /* 0xff800000caca7808 */ /* 0x000fe40006000000 */
[----:B------:R-:W-:-:S02]  /*5f40*/  ISETP.GE.AND P5, PT, R4, R21, PT ;  /* 0x000000150400720c */ /* 0x000fc40003fa6270 */
[----:B------:R-:W-:Y:S02]  /*5f50*/  ISETP.GE.AND P4, PT, R2, R18, PT ;  /* 0x000000120200720c */ /* 0x000fe40003f86270 */
[----:B------:R-:W-:Y:S02]  /*5f60*/  FSEL R23, R23, -INF , !P5 ;  /* 0xff80000017177808 */ /* 0x000fe40006800000 */
[----:B------:R-:W-:Y:S02]  /*5f70*/  FSEL R204, R204, -INF , !P4 ;  /* 0xff800000cccc7808 */ /* 0x000fe40006000000 */
[----:B------:R-:W-:Y:S02]  /*5f80*/  FSEL R65, R207, -INF , !P3 ;  /* 0xff800000cf417808 */ /* 0x000fe40005800000 */
[----:B------:R-:W-:Y:S02]  /*5f90*/  FSEL R61, R215, -INF , !P0 ;  /* 0xff800000d73d7808 */ /* 0x000fe40004000000 */
[----:B------:R-:W-:-:S02]  /*5fa0*/  ISETP.GE.AND P5, PT, R2, R21, PT ;  /* 0x000000150200720c */ /* 0x000fc40003fa6270 */
[CC--:B------:R-:W-:Y:S02]  /*5fb0*/  ISETP.GE.AND P4, PT, R2.reuse, R20.reuse, PT ;  /* 0x000000140200720c */ /* 0x0c0fe40003f86270 */
[----:B------:R-:W-:Y:S01]  /*5fc0*/  ISETP.GE.AND P3, PT, R2, R19, PT ;  /* 0x000000130200720c */ /* 0x000fe20003f66270 */
[----:B------:R-:W-:Y:S01]  /*5fd0*/  VIADD R2, R0, 0x20 ;  /* 0x0000002000027836 */ /* 0x000fe20000000000 */
[----:B------:R-:W-:Y:S02]  /*5fe0*/  ISETP.GE.AND P0, PT, R4, R20, PT ;  /* 0x000000140400720c */ /* 0x000fe40003f06270 */
[----:B------:R-:W-:Y:S02]  /*5ff0*/  FSEL R16, R213, -INF , !P1 ;  /* 0xff800000d5107808 */ /* 0x000fe40004800000 */
[----:B---3--:R-:W-:Y:S02]  /*6000*/  FSEL R66, R208, -INF , !P0 ;  /* 0xff800000d0427808 */ /* 0x008fe40004000000 */
[----:B------:R-:W-:-:S02]  /*6010*/  ISETP.GE.AND P0, PT, R2, R21, PT ;  /* 0x000000150200720c */ /* 0x000fc40003f06270 */
[-C--:B------:R-:W-:Y:S02]  /*6020*/  ISETP.GE.AND P1, PT, R3, R21.reuse, PT ;  /* 0x000000150300720c */ /* 0x080fe40003f26270 */
[----:B------:R-:W-:Y:S02]  /*6030*/  FSEL R208, R182, -INF , !P0 ;  /* 0xff800000b6d07808 */ /* 0x000fe40004000000 */
[----:B------:R-:W-:Y:S02]  /*6040*/  ISETP.GE.AND P0, PT, R7, R21, PT ;  /* 0x000000150700720c */ /* 0x000fe40003f06270 */
[----:B------:R-:W-:Y:S01]  /*6050*/  FSEL R64, R22, -INF , !P6 ;  /* 0xff80000016407808 */ /* 0x000fe20007000000 */
[----:B------:R-:W-:Y:S01]  /*6060*/  FMUL.FTZ R22, R36, UR4 ;  /* 0x0000000424167c20 */ /* 0x000fe20008410000 */
[----:B------:R-:W-:Y:S02]  /*6070*/  FSEL R28, R17, -INF , !P1 ;  /* 0xff800000111c7808 */ /* 0x000fe40004800000 */
[----:B------:R-:W-:-:S02]  /*6080*/  FSEL R17, R212, -INF , !P5 ;  /* 0xff800000d4117808 */ /* 0x000fc40006800000 */
[----:B------:R-:W-:Y:S01]  /*6090*/  ISETP.GE.AND P6, PT, R3, R20, PT ;  /* 0x000000140300720c */ /* 0x000fe20003fc6270 */
[----:B------:R-:W2:Y:S01]  /*60a0*/  MUFU.TANH R22, R22 ;  /* 0x0000001600167308 */ /* 0x000ea20000002400 */
[----:B------:R-:W-:Y:S02]  /*60b0*/  FSEL R212, R181, -INF , !P0 ;  /* 0xff800000b5d47808 */ /* 0x000fe40004000000 */
[----:B------:R-:W-:Y:S02]  /*60c0*/  ISETP.NE.AND P0, PT, R244, 0x2, PT ;  /* 0x00000002f400780c */ /* 0x000fe40003f05270 */
[----:B------:R-:W-:Y:S02]  /*60d0*/  ISETP.GE.AND P5, PT, R3, R18, PT ;  /* 0x000000120300720c */ /* 0x000fe40003fa6270 */
[----:B------:R-:W-:Y:S02]  /*60e0*/  FSEL R67, R206, -INF , !P6 ;  /* 0xff800000ce437808 */ /* 0x000fe40007000000 */
[----:B------:R-:W-:-:S02]  /*60f0*/  FSEL R188, R205, -INF , !P4 ;  /* 0xff800000cdbc7808 */ /* 0x000fc40006000000 */
[----:B------:R-:W-:Y:S02]  /*6100*/  FSEL R189, R201, -INF , !P2 ;  /* 0xff800000c9bd7808 */ /* 0x000fe40005000000 */
[C---:B------:R-:W-:Y:S02]  /*6110*/  ISETP.GE.AND P6, PT, R2.reuse, R18, PT ;  /* 0x000000120200720c */ /* 0x040fe40003fc6270 */
[C---:B------:R-:W-:Y:S02]  /*6120*/  ISETP.GE.AND P4, PT, R2.reuse, R20, PT ;  /* 0x000000140200720c */ /* 0x040fe40003f86270 */
[-C--:B------:R-:W-:Y:S01]  /*6130*/  ISETP.GE.AND P2, PT, R2, R19.reuse, PT ;  /* 0x000000130200720c */ /* 0x080fe20003f46270 */
[----:B------:R-:W-:Y:S01]  /*6140*/  VIADD R2, R0, 0x21 ;  /* 0x0000002100027836 */ /* 0x000fe20000000000 */
[----:B------:R-:W-:Y:S02]  /*6150*/  ISETP.GE.AND P1, PT, R4, R19, PT ;  /* 0x000000130400720c */ /* 0x000fe40003f26270 */
[----:B------:R-:W-:-:S02]  /*6160*/  FSEL R203, R203, -INF , !P5 ;  /* 0xff800000cbcb7808 */ /* 0x000fc40006800000 */
[----:B------:R-:W-:Y:S02]  /*6170*/  ISETP.GE.AND P5, PT, R3, R19, PT ;  /* 0x000000130300720c */ /* 0x000fe40003fa6270 */
[----:B------:R-:W-:Y:S02]  /*6180*/  P2R R3, PR, RZ, 0x40 ;  /* 0x00000040ff037803 */ /* 0x000fe40000000000 */
[----:B------:R-:W-:Y:S02]  /*6190*/  FSEL R44, R200, -INF , !P1 ;  /* 0xff800000c82c7808 */ /* 0x000fe40004800000 */
[-C--:B------:R-:W-:Y:S02]  /*61a0*/  ISETP.GE.AND P1, PT, R2, R21.reuse, PT ;  /* 0x000000150200720c */ /* 0x080fe40003f26270 */
[----:B------:R-:W-:Y:S02]  /*61b0*/  ISETP.GE.AND P6, PT, R6, R21, PT ;  /* 0x000000150600720c */ /* 0x000fe40003fc6270 */
[----:B------:R-:W-:-:S02]  /*61c0*/  FSEL R45, R192, -INF , !P5 ;  /* 0xff800000c02d7808 */ /* 0x000fc40006800000 */
[----:B------:R-:W-:Y:S02]  /*61d0*/  FSEL R46, R183, -INF , !P3 ;  /* 0xff800000b72e7808 */ /* 0x000fe40005800000 */
[----:B------:R-:W-:Y:S02]  /*61e0*/  FSEL R209, R180, -INF , !P1 ;  /* 0xff800000b4d17808 */ /* 0x000fe40004800000 */
[----:B------:R-:W-:Y:S02]  /*61f0*/  P2R R9, PR, RZ, 0x40 ;  /* 0x00000040ff097803 */ /* 0x000fe40000000000 */
[C---:B------:R-:W-:Y:S02]  /*6200*/  ISETP.GE.AND P5, PT, R2.reuse, R18, PT ;  /* 0x000000120200720c */ /* 0x040fe40003fa6270 */
[C---:B------:R-:W-:Y:S02]  /*6210*/  ISETP.GE.AND P3, PT, R2.reuse, R20, PT ;  /* 0x000000140200720c */ /* 0x040fe40003f66270 */
[----:B------:R-:W-:-:S02]  /*6220*/  ISETP.GE.AND P1, PT, R2, R19, PT ;  /* 0x000000130200720c */ /* 0x000fc40003f26270 */
[----:B------:R-:W-:Y:S01]  /*6230*/  ISETP.NE.AND P6, PT, R3, RZ, PT ;  /* 0x000000ff0300720c */ /* 0x000fe20003fc5270 */
[----:B-12-4-:R-:W-:-:S12]  /*6240*/  @!P0 BRA `(.L_x_383) ;  /* 0x0000000000688947 */ /* 0x016fd80003800000 */
[----:B------:R-:W2:Y:S04]  /*6250*/  LDL.64 R236, [R1+0x40] ;  /* 0x0000400001ec7983 */ /* 0x000ea80000100a00 */
[----:B------:R-:W3:Y:S01]  /*6260*/  LDL.64 R238, [R1+0x38] ;  /* 0x0000380001ee7983 */ /* 0x000ee20000100a00 */
[----:B------:R-:W-:Y:S01]  /*6270*/  VIADD R4, R244, 0xfffffffd ;  /* 0xfffffffdf4047836 */ /* 0x000fe20000000000 */
[C---:B------:R-:W-:Y:S01]  /*6280*/  SHF.L.U64.HI R232, R248.reuse, 0x6, R249 ;  /* 0x00000006f8e87819 */ /* 0x040fe200000102f9 */
[----:B------:R-:W-:-:S03]  /*6290*/  IMAD.SHL.U32 R233, R248, 0x40, RZ ;  /* 0x00000040f8e97824 */ /* 0x000fc600078e00ff */
[----:B------:R-:W-:-:S05]  /*62a0*/  SHF.R.S32.HI R2, RZ, 0x1f, R4 ;  /* 0x0000001fff027819 */ /* 0x000fca0000011404 */
[-C--:B------:R-:W-:Y:S02]  /*62b0*/  IMAD R5, R2, R248.reuse, RZ ;  /* 0x000000f802057224 */ /* 0x080fe400078e02ff */
[----:B------:R-:W-:-:S04]  /*62c0*/  IMAD.WIDE.U32 R2, R4, R248, RZ ;  /* 0x000000f804027225 */ /* 0x000fc800078e00ff */
[----:B------:R-:W-:-:S04]  /*62d0*/  IMAD R4, R4, R249, R5 ;  /* 0x000000f904047224 */ /* 0x000fc800078e0205 */
[----:B------:R-:W-:Y:S01]  /*62e0*/  IMAD.IADD R4, R3, 0x1, R4 ;  /* 0x0000000103047824 */ /* 0x000fe200078e0204 */
[----:B--2---:R-:W-:-:S04]  /*62f0*/  LEA R3, P0, R2, R236, 0x6 ;  /* 0x000000ec02037211 */ /* 0x004fc800078030ff */
[----:B---3--:R-:W-:Y:S02]  /*6300*/  LEA.HI.X R4, R2, R239, R4, 0x6, P0 ;  /* 0x000000ef02047211 */ /* 0x008fe400000f3404 */
        /* <DEDUP_REMOVED lines=14> */
.L_x_383:
[----:B------:R-:W2:Y:S04]  /*63f0*/  LDL.LU R36, [R1+0x1c] ;  /* 0x00001c0001247983 */ /* 0x000ea80000300800 */
[----:B------:R-:W3:Y:S04]  /*6400*/  LDL.LU R37, [R1+0x14] ;  /* 0x0000140001257983 */ /* 0x000ee80000300800 */
[----:B------:R-:W4:Y:S04]  /*6410*/  LDL.LU R38, [R1+0x18] ;  /* 0x0000180001267983 */ /* 0x000f280000300800 */
[----:B------:R-:W5:Y:S01]  /*6420*/  LDL.LU R48, [R1+0x10] ;  /* 0x0000100001307983 */ /* 0x000f620000300800 */
[----:B-1----:R-:W-:Y:S01]  /*6430*/  FMNMX.FTZ R3, R104, R40, !PT ;  /* 0x0000002868037209 */ /* 0x002fe20007810000 */
[----:B------:R-:W-:Y:S01]  /*6440*/  FMUL.FTZ R2, R56, UR4 ;  /* 0x0000000438027c20 */ /* 0x000fe20008410000 */
[----:B------:R-:W-:Y:S01]  /*6450*/  ISETP.NE.AND P0, PT, R9, RZ, PT ;  /* 0x000000ff0900720c */ /* 0x000fe20003f05270 */
[----:B------:R-:W1:Y:S01]  /*6460*/  MUFU.TANH R8, R8 ;  /* 0x0000000800087308 */ /* 0x000e620000002400 */
[----:B------:R-:W-:Y:S01]  /*6470*/  FMNMX.FTZ R3, R41, R3, !PT ;  /* 0x0000000329037209 */ /* 0x000fe20007810000 */
[----:B------:R-:W-:Y:S01]  /*6480*/  FMUL.FTZ R5, R26, UR4 ;  /* 0x000000041a057c20 */ /* 0x000fe20008410000 */
[----:B------:R-:W-:-:S02]  /*6490*/  FSEL R211, R176, -INF , !P0 ;  /* 0xff800000b0d37808 */ /* 0x000fc40004000000 */
[----:B------:R-:W-:Y:S02]  /*64a0*/  FMNMX.FTZ R3, R100, R3, !PT ;  /* 0x0000000364037209 */ /* 0x000fe40007810000 */
[----:B------:R-:W-:Y:S01]  /*64b0*/  ISETP.GE.AND P0, PT, R7, R18, PT ;  /* 0x000000120700720c */ /* 0x000fe20003f06270 */
[----:B------:R1:W-:Y:S01]  /*64c0*/  MUFU.TANH R24, R5 ;  /* 0x0000000500187308 */ /* 0x0003e20000002400 */
[----:B------:R-:W-:Y:S02]  /*64d0*/  FMNMX.FTZ R3, R105, R3, !PT ;  /* 0x0000000369037209 */ /* 0x000fe40007810000 */
[----:B------:R-:W-:Y:S02]  /*64e0*/  FSEL R215, R29, -INF , !P0 ;  /* 0xff8000001dd77808 */ /* 0x000fe40004000000 */
[----:B------:R-:W-:Y:S02]  /*64f0*/  FMNMX.FTZ R4, R16, R3, !PT ;  /* 0x0000000310047209 */ /* 0x000fe40007810000 */
[----:B------:R-:W-:Y:S01]  /*6500*/  IADD3 R3, R0, 0x31, RZ ;  /* 0x0000003100037810 */ /* 0x000fe20007ffe0ff */
[----:B------:R1:W1:Y:S01]  /*6510*/  MUFU.TANH R29, R2 ;  /* 0x00000002001d7308 */ /* 0x0002620000002400 */
[----:B------:R-:W-:-:S02]  /*6520*/  FMNMX.FTZ R4, R23, R4, !PT ;  /* 0x0000000417047209 */ /* 0x000fc40007810000 */
[C---:B------:R-:W-:Y:S02]  /*6530*/  IADD3 R10, R0.reuse, 0x38, RZ ;  /* 0x00000038000a7810 */ /* 0x040fe40007ffe0ff */
[----:B------:R-:W-:Y:S02]  /*6540*/  IADD3 R9, R0, 0x39, RZ ;  /* 0x0000003900097810 */ /* 0x000fe40007ffe0ff */
[----:B------:R-:W-:Y:S02]  /*6550*/  FSEL R214, R43, -INF , !P5 ;  /* 0xff8000002bd67808 */ /* 0x000fe40006800000 */
[----:B------:R-:W-:Y:S01]  /*6560*/  ISETP.GE.AND P5, PT, R6, R18, PT ;  /* 0x000000120600720c */ /* 0x000fe20003fa6270 */
[----:B-1----:R-:W-:Y:S01]  /*6570*/  FMUL.FTZ R5, R58, UR4 ;  /* 0x000000043a057c20 */ /* 0x002fe20008410000 */
[----:B------:R-:W-:Y:S02]  /*6580*/  FSEL R213, R63, -INF , !P6 ;  /* 0xff8000003fd57808 */ /* 0x000fe40007000000 */
[----:B------:R-:W-:-:S02]  /*6590*/  ISETP.GE.AND P6, PT, R7, R20, PT ;  /* 0x000000140700720c */ /* 0x000fc40003fc6270 */
[----:B------:R-:W-:Y:S01]  /*65a0*/  FSEL R191, R32, -INF , !P3 ;  /* 0xff80000020bf7808 */ /* 0x000fe20005800000 */
[----:B------:R-:W-:Y:S01]  /*65b0*/  FMUL.FTZ R2, R57, UR4 ;  /* 0x0000000439027c20 */ /* 0x000fe20008410000 */
[----:B------:R-:W-:Y:S02]  /*65c0*/  FSEL R216, R30, -INF , !P5 ;  /* 0xff8000001ed87808 */ /* 0x000fe40006800000 */
[----:B------:R-:W-:Y:S01]  /*65d0*/  FSEL R201, R31, -INF , !P4 ;  /* 0xff8000001fc97808 */ /* 0x000fe20006000000 */
[----:B------:R1:W1:Y:S01]  /*65e0*/  MUFU.TANH R25, R2 ;  /* 0x0000000200197308 */ /* 0x0002620000002400 */
[C---:B------:R-:W-:Y:S02]  /*65f0*/  ISETP.GE.AND P5, PT, R6.reuse, R20, PT ;  /* 0x000000140600720c */ /* 0x040fe40003fa6270 */
[----:B------:R-:W-:Y:S01]  /*6600*/  ISETP.GE.AND P4, PT, R6, R19, PT ;  /* 0x000000130600720c */ /* 0x000fe20003f86270 */
[----:B------:R-:W-:Y:S01]  /*6610*/  FMUL.FTZ R6, R27, UR4 ;  /* 0x000000041b067c20 */ /* 0x000fe20008410000 */
[----:B------:R-:W-:-:S02]  /*6620*/  FSEL R200, R22, -INF , !P6 ;  /* 0xff80000016c87808 */ /* 0x000fc40007000000 */
[----:B------:R-:W-:Y:S02]  /*6630*/  ISETP.GE.AND P6, PT, R3, R21, PT ;  /* 0x000000150300720c */ /* 0x000fe40003fc6270 */
[----:B------:R-:W-:Y:S02]  /*6640*/  ISETP.GE.AND P0, PT, R7, R19, PT ;  /* 0x000000130700720c */ /* 0x000fe40003f06270 */
[----:B------:R-:W1:Y:S01]  /*6650*/  MUFU.TANH R7, R6 ;  /* 0x0000000600077308 */ /* 0x000e620000002400 */
[----:B------:R-:W-:Y:S02]  /*6660*/  FSEL R205, R13, -INF , !P5 ;  /* 0xff8000000dcd7808 */ /* 0x000fe40006800000 */
[-C--:B------:R-:W-:Y:S02]  /*6670*/  ISETP.GE.AND P5, PT, R10, R21.reuse, PT ;  /* 0x000000150a00720c */ /* 0x080fe40003fa6270 */
[----:B------:R-:W-:Y:S01]  /*6680*/  FSEL R235, R8, -INF , !P6 ;  /* 0xff80000008eb7808 */ /* 0x000fe20007000000 */
[----:B------:R-:W-:Y:S01]  /*6690*/  FMUL.FTZ R8, R111, UR4 ;  /* 0x000000046f087c20 */ /* 0x000fe20008410000 */
[----:B-1----:R-:W-:Y:S01]  /*66a0*/  IADD3 R2, R0, 0x30, RZ ;  /* 0x0000003000027810 */ /* 0x002fe20007ffe0ff */
[----:B------:R-:W1:Y:S01]  /*66b0*/  MUFU.TANH R13, R5 ;  /* 0x00000005000d7308 */ /* 0x000e620000002400 */
[----:B------:R-:W-:Y:S01]  /*66c0*/  FMNMX.FTZ R0, R28, R4, !PT ;  /* 0x000000041c007209 */ /* 0x000fe20007810000 */
[----:B------:R-:W-:Y:S01]  /*66d0*/  FMUL.FTZ R4, R59, UR4 ;  /* 0x000000043b047c20 */ /* 0x000fe20008410000 */
[----:B------:R-:W-:-:S02]  /*66e0*/  ISETP.GE.AND P3, PT, R2, R21, PT ;  /* 0x000000150200720c */ /* 0x000fc40003f66270 */
[----:B------:R-:W-:Y:S02]  /*66f0*/  FMNMX.FTZ R0, R17, R0, !PT ;  /* 0x0000000011007209 */ /* 0x000fe40007810000 */
[----:B------:R-:W-:Y:S01]  /*6700*/  FSEL R210, R11, -INF , !P3 ;  /* 0xff8000000bd27808 */ /* 0x000fe20005800000 */
[----:B------:R1:W1:Y:S01]  /*6710*/  MUFU.TANH R6, R4 ;  /* 0x0000000400067308 */ /* 0x0002620000002400 */
[----:B------:R-:W-:Y:S02]  /*6720*/  FMNMX.FTZ R0, R208, R0, !PT ;  /* 0x00000000d0007209 */ /* 0x000fe40007810000 */
[----:B------:R-:W-:Y:S02]  /*6730*/  FSEL R206, R14, -INF , !P2 ;  /* 0xff8000000ece7808 */ /* 0x000fe40005000000 */
[----:B------:R-:W-:Y:S02]  /*6740*/  FMNMX.FTZ R0, R209, R0, !PT ;  /* 0x00000000d1007209 */ /* 0x000fe40007810000 */
[----:B------:R-:W-:-:S02]  /*6750*/  FSEL R207, R12, -INF , !P1 ;  /* 0xff8000000ccf7808 */ /* 0x000fc40004800000 */
[----:B------:R-:W-:Y:S01]  /*6760*/  FMNMX.FTZ R0, R212, R0, !PT ;  /* 0x00000000d4007209 */ /* 0x000fe20007810000 */
[----:B------:R-:W-:Y:S01]  /*6770*/  MUFU.TANH R12, R8 ;  /* 0x00000008000c7308 */ /* 0x000fe20000002400 */
[----:B------:R-:W-:Y:S02]  /*6780*/  ISETP.GE.AND P2, PT, R9, R21, PT ;  /* 0x000000150900720c */ /* 0x000fe40003f46270 */
[----:B------:R-:W-:Y:S02]  /*6790*/  FMNMX.FTZ R0, R211, R0, !PT ;  /* 0x00000000d3007209 */ /* 0x000fe40007810000 */
[----:B------:R-:W-:Y:S02]  /*67a0*/  ISETP.GE.AND P1, PT, R2, R18, PT ;  /* 0x000000120200720c */ /* 0x000fe40003f26270 */
[----:B------:R-:W-:Y:S01]  /*67b0*/  FMNMX.FTZ R0, R210, R0, !PT ;  /* 0x00000000d2007209 */ /* 0x000fe20007810000 */
[----:B-1----:R-:W-:Y:S01]  /*67c0*/  FMUL.FTZ R4, R108, UR4 ;  /* 0x000000046c047c20 */ /* 0x002fe20008410000 */
[----:B------:R-:W-:-:S02]  /*67d0*/  FSEL R223, R29, -INF , !P5 ;  /* 0xff8000001ddf7808 */ /* 0x000fc40006800000 */
[----:B------:R-:W-:Y:S01]  /*67e0*/  FMNMX.FTZ R0, R235, R0, !PT ;  /* 0x00000000eb007209 */ /* 0x000fe20007810000 */
[----:B------:R1:W1:Y:S01]  /*67f0*/  MUFU.TANH R5, R4 ;  /* 0x0000000400057308 */ /* 0x0002620000002400 */
[----:B------:R-:W-:Y:S02]  /*6800*/  FSEL R232, R25, -INF , !P2 ;  /* 0xff80000019e87808 */ /* 0x000fe40005000000 */
[----:B------:R-:W-:Y:S02]  /*6810*/  FSEL R234, R24, -INF , !P1 ;  /* 0xff80000018ea7808 */ /* 0x000fe40004800000 */
[C---:B------:R-:W-:Y:S01]  /*6820*/  ISETP.GE.AND P2, PT, R2.reuse, R20, PT ;  /* 0x000000140200720c */ /* 0x040fe20003f46270 */
[----:B------:R-:W-:Y:S01]  /*6830*/  LDSM.16.MT88.4 R24, [R225+0x9000] ;  /* 0x00900000e118783b */ /* 0x000fe20000004200 */
[----:B------:R-:W-:Y:S02]  /*6840*/  ISETP.GE.AND P1, PT, R2, R19, PT ;  /* 0x000000130200720c */ /* 0x000fe40003f26270 */
[----:B------:R-:W-:-:S02]  /*6850*/  FMNMX.FTZ R0, R223, R0, !PT ;  /* 0x00000000df007209 */ /* 0x000fc40007810000 */
[----:B------:R-:W-:Y:S02]  /*6860*/  FMNMX.FTZ R2, R103, R60, !PT ;  /* 0x0000003c67027209 */ /* 0x000fe40007810000 */
[----:B------:R-:W-:Y:S02]  /*6870*/  ISETP.GE.AND P3, PT, R3, R18, PT ;  /* 0x000000120300720c */ /* 0x000fe40003f66270 */
[----:B------:R-:W-:Y:S02]  /*6880*/  FMNMX.FTZ R0, R232, R0, !PT ;  /* 0x00000000e8007209 */ /* 0x000fe40007810000 */
[----:B------:R-:W-:Y:S01]  /*6890*/  FMNMX.FTZ R2, R177, R2, !PT ;  /* 0x00000002b1027209 */ /* 0x000fe20007810000 */
[----:B-1----:R-:W-:Y:S01]  /*68a0*/  FMUL.FTZ R4, R39, UR4 ;  /* 0x0000000427047c20 */ /* 0x002fe20008410000 */
[----:B------:R-:W-:Y:S02]  /*68b0*/  ISETP.GE.AND P6, PT, R10, R18, PT ;  /* 0x000000120a00720c */ /* 0x000fe40003fc6270 */
[----:B------:R-:W-:Y:S01]  /*68c0*/  FSEL R236, R7, -INF , !P3 ;  /* 0xff80000007ec7808 */ /* 0x000fe20005800000 */
[----:B------:R1:W-:Y:S01]  /*68d0*/  MUFU.TANH R22, R4 ;  /* 0x0000000400167308 */ /* 0x0003e20000002400 */
[----:B------:R-:W-:Y:S01]  /*68e0*/  FMNMX.FTZ R2, R178, R2, !PT ;  /* 0x00000002b2027209 */ /* 0x000fe20007810000 */
[----:B------:R-:W1:Y:S01]  /*68f0*/  SHFL.BFLY PT, R7, R0, 0x2, 0x1f ;  /* 0x0c401f0000077f89 */ /* 0x000e6200000e0000 */
[----:B------:R-:W-:-:S02]  /*6900*/  FSEL R237, R13, -INF , !P6 ;  /* 0xff8000000ded7808 */ /* 0x000fc40007000000 */
[C---:B------:R-:W-:Y:S02]  /*6910*/  ISETP.GE.AND P3, PT, R3.reuse, R20, PT ;  /* 0x000000140300720c */ /* 0x040fe40003f66270 */
[----:B------:R-:W-:Y:S02]  /*6920*/  ISETP.GE.AND P6, PT, R3, R19, PT ;  /* 0x000000130300720c */ /* 0x000fe40003fc6270 */
[----:B------:R-:W-:Y:S02]  /*6930*/  FMNMX.FTZ R3, R179, R2, !PT ;  /* 0x00000002b3037209 */ /* 0x000fe40007810000 */
[----:B------:R-:W-:Y:S02]  /*6940*/  FMNMX.FTZ R2, R102, R33, !PT ;  /* 0x0000002166027209 */ /* 0x000fe40007810000 */
[----:B------:R-:W-:Y:S02]  /*6950*/  FMNMX.FTZ R3, R64, R3, !PT ;  /* 0x0000000340037209 */ /* 0x000fe40007810000 */
[----:B------:R-:W-:Y:S01]  /*6960*/  FMNMX.FTZ R2, R62, R2, !PT ;  /* 0x000000023e027209 */ /* 0x000fe20007810000 */
[----:B-1----:R-:W-:Y:S01]  /*6970*/  FMUL.FTZ R4, R109, UR4 ;  /* 0x000000046d047c20 */ /* 0x002fe20008410000 */
[----:B------:R-:W-:-:S02]  /*6980*/  FMNMX.FTZ R3, R202, R3, !PT ;  /* 0x00000003ca037209 */ /* 0x000fc40007810000 */
[----:B------:R-:W-:Y:S01]  /*6990*/  FMNMX.FTZ R2, R106, R2, !PT ;  /* 0x000000026a027209 */ /* 0x000fe20007810000 */
[----:B------:R1:W1:Y:S01]  /*69a0*/  MUFU.TANH R21, R4 ;  /* 0x0000000400157308 */ /* 0x0002620000002400 */
[----:B------:R-:W-:Y:S02]  /*69b0*/  FMNMX.FTZ R3, R203, R3, !PT ;  /* 0x00000003cb037209 */ /* 0x000fe40007810000 */
[----:B------:R-:W-:Y:S02]  /*69c0*/  ISETP.GE.AND P5, PT, R9, R18, PT ;  /* 0x000000120900720c */ /* 0x000fe40003fa6270 */
[----:B------:R-:W-:Y:S02]  /*69d0*/  FMNMX.FTZ R2, R107, R2, !PT ;  /* 0x000000026b027209 */ /* 0x000fe40007810000 */
[----:B------:R-:W-:Y:S02]  /*69e0*/  FMNMX.FTZ R0, R0, R7, !PT ;  /* 0x0000000700007209 */ /* 0x000fe40007810000 */
[----:B------:R-:W-:Y:S01]  /*69f0*/  FSEL R238, R6, -INF , !P5 ;  /* 0xff80000006ee7808 */ /* 0x000fe20006800000 */
[----:B------:R-:W-:Y:S01]  /*6a00*/  FMUL.FTZ R6, R110, UR4 ;  /* 0x000000046e067c20 */ /* 0x000fe20008410000 */
[----:B------:R-:W-:Y:S01]  /*6a10*/  FSEL R233, R5, -INF , !P2 ;  /* 0xff80000005e97808 */ /* 0x000fe20005000000 */
[----:B------:R-:W1:Y:S01]  /*6a20*/  SHFL.BFLY PT, R7, R0, 0x1, 0x1f ;  /* 0x0c201f0000077f89 */ /* 0x000e6200000e0000 */
[----:B------:R-:W-:Y:S01]  /*6a30*/  FMUL.FTZ R5, R53, UR4 ;  /* 0x0000000435057c20 */ /* 0x000fe20008410000 */
[----:B------:R1:W1:Y:S01]  /*6a40*/  MUFU.TANH R14, R6 ;  /* 0x00000006000e7308 */ /* 0x0002620000002400 */
[----:B------:R-:W-:Y:S01]  /*6a50*/  ISETP.GE.AND P5, PT, R10, R20, PT ;  /* 0x000000140a00720c */ /* 0x000fe20003fa6270 */
[----:B-1----:R-:W-:Y:S01]  /*6a60*/  FMUL.FTZ R4, R52, UR4 ;  /* 0x0000000434047c20 */ /* 0x002fe20008410000 */
[----:B------:R-:W-:-:S02]  /*6a70*/  FSEL R217, R21, -INF , !P3 ;  /* 0xff80000015d97808 */ /* 0x000fc40005800000 */
[----:B------:R-:W-:-:S03]  /*6a80*/  ISETP.GE.AND P2, PT, R9, R20, PT ;  /* 0x000000140900720c */ /* 0x000fc60003f46270 */
[----:B------:R1:W1:Y:S01]  /*6a90*/  MUFU.TANH R18, R4 ;  /* 0x0000000400127308 */ /* 0x0002620000002400 */
[----:B------:R-:W-:Y:S02]  /*6aa0*/  FSEL R190, R15, -INF , !P0 ;  /* 0xff8000000fbe7808 */ /* 0x000fe40004000000 */
[----:B------:R-:W-:Y:S02]  /*6ab0*/  FSEL R239, R22, -INF , !P4 ;  /* 0xff80000016ef7808 */ /* 0x000fe40006000000 */
[----:B------:R-:W-:-:S03]  /*6ac0*/  FSEL R220, R12, -INF , !P6 ;  /* 0xff8000000cdc7808 */ /* 0x000fc60007000000 */
[----:B------:R1:W1:Y:S01]  /*6ad0*/  MUFU.TANH R13, R5 ;  /* 0x00000005000d7308 */ /* 0x0002620000002400 */
[----:B------:R-:W-:Y:S01]  /*6ae0*/  FMUL.FTZ R6, R54, UR4 ;  /* 0x0000000436067c20 */ /* 0x000fe20008410000 */
[----:B------:R-:W-:Y:S02]  /*6af0*/  FSEL R218, R14, -INF , !P1 ;  /* 0xff8000000eda7808 */ /* 0x000fe40004800000 */
[----:B------:R-:W-:Y:S02]  /*6b00*/  ISETP.GE.AND P1, PT, R9, R19, PT ;  /* 0x000000130900720c */ /* 0x000fe40003f26270 */
[----:B------:R-:W-:Y:S02]  /*6b10*/  FMNMX.FTZ R176, R0, R7, !PT ;  /* 0x0000000700b07209 */ /* 0x000fe40007810000 */
[----:B------:R1:W1:Y:S02]  /*6b20*/  MUFU.TANH R11, R6 ;  /* 0x00000006000b7308 */ /* 0x0002640000002400 */
[----:B-1----:R-:W-:-:S02]  /*6b30*/  FMNMX.FTZ R4, R204, R3, !PT ;  /* 0x00000003cc047209 */ /* 0x002fc40007810000 */
[----:B------:R-:W-:Y:S02]  /*6b40*/  FMNMX.FTZ R3, R65, R2, !PT ;  /* 0x0000000241037209 */ /* 0x000fe40007810000 */
[----:B------:R-:W-:Y:S02]  /*6b50*/  FMNMX.FTZ R4, R213, R4, !PT ;  /* 0x00000004d5047209 */ /* 0x000fe40007810000 */
[----:B------:R-:W-:Y:S02]  /*6b60*/  FMNMX.FTZ R2, R101, R34, !PT ;  /* 0x0000002265027209 */ /* 0x000fe40007810000 */
[----:B------:R-:W-:Y:S01]  /*6b70*/  FMNMX.FTZ R3, R66, R3, !PT ;  /* 0x0000000342037209 */ /* 0x000fe20007810000 */
[----:B------:R-:W-:Y:S01]  /*6b80*/  FMUL.FTZ R5, R55, UR4 ;  /* 0x0000000437057c20 */ /* 0x000fe20008410000 */
[----:B------:R-:W-:Y:S02]  /*6b90*/  FMNMX.FTZ R4, R214, R4, !PT ;  /* 0x00000004d6047209 */ /* 0x000fe40007810000 */
[----:B------:R-:W-:-:S02]  /*6ba0*/  FMNMX.FTZ R2, R35, R2, !PT ;  /* 0x0000000223027209 */ /* 0x000fc40007810000 */
[----:B------:R-:W-:Y:S01]  /*6bb0*/  FMNMX.FTZ R3, R67, R3, !PT ;  /* 0x0000000343037209 */ /* 0x000fe20007810000 */
[----:B------:R-:W1:Y:S01]  /*6bc0*/  MUFU.TANH R5, R5 ;  /* 0x0000000500057308 */ /* 0x000e620000002400 */
        /* <DEDUP_REMOVED lines=18> */
[----:B------:R-:W1:Y:S01]  /*6cf0*/  SHFL.BFLY PT, R6, R2, 0x2, 0x1f ;  /* 0x0c401f0002067f89 */ /* 0x000e6200000e0000 */
[----:B------:R-:W-:Y:S02]  /*6d00*/  FSEL R219, R18, -INF , !P5 ;  /* 0xff80000012db7808 */ /* 0x000fe40006800000 */
[----:B------:R-:W-:Y:S02]  /*6d10*/  FMNMX.FTZ R0, R206, R0, !PT ;  /* 0x00000000ce007209 */ /* 0x000fe40007810000 */
[----:B------:R-:W-:Y:S02]  /*6d20*/  FMNMX.FTZ R3, R217, R3, !PT ;  /* 0x00000003d9037209 */ /* 0x000fe40007810000 */
[----:B------:R-:W-:Y:S01]  /*6d30*/  FSEL R221, R13, -INF , !P2 ;  /* 0xff8000000ddd7808 */ /* 0x000fe20005000000 */
[----:B------:R-:W-:Y:S01]  /*6d40*/  FMUL.FTZ R13, R176, UR10 ;  /* 0x0000000ab00d7c20 */ /* 0x000fe20008410000 */
[----:B------:R-:W-:-:S02]  /*6d50*/  FMNMX.FTZ R4, R207, R0, !PT ;  /* 0x00000000cf047209 */ /* 0x000fc40007810000 */
[----:B------:R-:W-:Y:S02]  /*6d60*/  FMNMX.FTZ R3, R219, R3, !PT ;  /* 0x00000003db037209 */ /* 0x000fe40007810000 */
[----:B------:R-:W-:Y:S02]  /*6d70*/  FSETP.NEU.FTZ.AND P0, PT, R176, -INF , PT ;  /* 0xff800000b000780b */ /* 0x000fe40003f1d000 */
[----:B------:R-:W-:Y:S02]  /*6d80*/  FMNMX.FTZ R4, R190, R4, !PT ;  /* 0x00000004be047209 */ /* 0x000fe40007810000 */
[----:B------:R-:W-:Y:S02]  /*6d90*/  FMNMX.FTZ R3, R221, R3, !PT ;  /* 0x00000003dd037209 */ /* 0x000fe40007810000 */
[----:B------:R-:W-:Y:S02]  /*6da0*/  FSEL R13, R13, RZ, P0 ;  /* 0x000000ff0d0d7208 */ /* 0x000fe40000000000 */
[----:B------:R-:W-:Y:S01]  /*6db0*/  FMNMX.FTZ R4, R239, R4, !PT ;  /* 0x00000004ef047209 */ /* 0x000fe20007810000 */
[----:B------:R-:W2:Y:S01]  /*6dc0*/  SHFL.BFLY PT, R7, R3, 0x2, 0x1f ;  /* 0x0c401f0003077f89 */ /* 0x000ea200000e0000 */
[----:B------:R-:W-:Y:S01]  /*6dd0*/  ISETP.GE.AND P2, PT, R10, R19, PT ;  /* 0x000000130a00720c */ /* 0x000fe20003f46270 */
[----:B------:R-:W-:Y:S01]  /*6de0*/  FFMA.FTZ R0, R40, UR10, -R13 ;  /* 0x0000000a28007c23 */ /* 0x000fe2000801080d */
[----:B------:R-:W-:-:S02]  /*6df0*/  FMNMX.FTZ R4, R218, R4, !PT ;  /* 0x00000004da047209 */ /* 0x000fc40007810000 */
[----:B------:R-:W-:Y:S01]  /*6e00*/  FSEL R222, R11, -INF , !P2 ;  /* 0xff8000000bde7808 */ /* 0x000fe20005000000 */
[----:B------:R2:W-:Y:S01]  /*6e10*/  MUFU.EX2 R182, R0 ;  /* 0x0000000000b67308 */ /* 0x0005e20000000800 */
[----:B-1----:R-:W-:Y:S02]  /*6e20*/  FSEL R231, R5, -INF , !P1 ;  /* 0xff80000005e77808 */ /* 0x002fe40004800000 */
[----:B--2---:R-:W-:Y:S02]  /*6e30*/  FMNMX.FTZ R0, R2, R6, !PT ;  /* 0x0000000602007209 */ /* 0x004fe40007810000 */
[----:B------:R-:W-:Y:S01]  /*6e40*/  FMNMX.FTZ R2, R220, R4, !PT ;  /* 0x00000004dc027209 */ /* 0x000fe20007810000 */
[----:B------:R-:W-:Y:S01]  /*6e50*/  FFMA.FTZ R4, R41, UR10, -R13 ;  /* 0x0000000a29047c23 */ /* 0x000fe2000801080d */
[----:B------:R-:W-:Y:S01]  /*6e60*/  FMNMX.FTZ R3, R3, R7, !PT ;  /* 0x0000000703037209 */ /* 0x000fe20007810000 */
[----:B------:R-:W1:Y:S01]  /*6e70*/  SHFL.BFLY PT, R6, R0, 0x1, 0x1f ;  /* 0x0c201f0000067f89 */ /* 0x000e6200000e0000 */
[----:B------:R-:W-:Y:S01]  /*6e80*/  FMNMX.FTZ R2, R222, R2, !PT ;  /* 0x00000002de027209 */ /* 0x000fe20007810000 */
[----:B------:R2:W-:Y:S02]  /*6e90*/  MUFU.EX2 R43, R4 ;  /* 0x00000004002b7308 */ /* 0x0005e40000000800 */
[----:B------:R-:W5:Y:S01]  /*6ea0*/  SHFL.BFLY PT, R7, R3, 0x1, 0x1f ;  /* 0x0c201f0003077f89 */ /* 0x000f6200000e0000 */
[----:B------:R-:W-:-:S05]  /*6eb0*/  FMNMX.FTZ R2, R231, R2, !PT ;  /* 0x00000002e7027209 */ /* 0x000fca0007810000 */
[----:B------:R-:W5:Y:S01]  /*6ec0*/  SHFL.BFLY PT, R5, R2, 0x2, 0x1f ;  /* 0x0c401f0002057f89 */ /* 0x000f6200000e0000 */
[----:B------:R-:W-:Y:S02]  /*6ed0*/  MOV R241, R36 ;  /* 0x0000002400f17202 */ /* 0x000fe40000000f00 */
[----:B---3--:R-:W-:Y:S01]  /*6ee0*/  MOV R247, R37 ;  /* 0x0000002500f77202 */ /* 0x008fe20000000f00 */
[----:B--2---:R-:W-:Y:S01]  /*6ef0*/  FFMA.FTZ R4, R100, UR10, -R13 ;  /* 0x0000000a64047c23 */ /* 0x004fe2000801080d */
[----:B----4-:R-:W-:-:S03]  /*6f00*/  MOV R248, R38 ;  /* 0x0000002600f87202 */ /* 0x010fc60000000f00 */
[----:B------:R2:W-:Y:S01]  /*6f10*/  MUFU.EX2 R249, R4 ;  /* 0x0000000400f97308 */ /* 0x0005e20000000800 */
[----:B-1----:R-:W-:Y:S01]  /*6f20*/  FMNMX.FTZ R100, R0, R6, !PT ;  /* 0x0000000600647209 */ /* 0x002fe20007810000 */
[----:B------:R-:W-:Y:S01]  /*6f30*/  FFMA.FTZ R0, R28, UR10, -R13 ;  /* 0x0000000a1c007c23 */ /* 0x000fe2000801080d */
[----:B-----5:R-:W-:Y:S01]  /*6f40*/  MOV R251, R48 ;  /* 0x0000003000fb7202 */ /* 0x020fe20000000f00 */
[----:B------:R-:W-:Y:S01]  /*6f50*/  LDSM.16.MT88.4 R28, [R224+0xa000] ;  /* 0x00a00000e01c783b */ /* 0x000fe20000004200 */
[----:B------:R-:W-:Y:S02]  /*6f60*/  FSETP.NEU.FTZ.AND P3, PT, R100, -INF , PT ;  /* 0xff8000006400780b */ /* 0x000fe40003f7d000 */
[----:B------:R-:W-:Y:S01]  /*6f70*/  FMNMX.FTZ R19, R3, R7, !PT ;  /* 0x0000000703137209 */ /* 0x000fe20007810000 */
[----:B------:R1:W-:Y:S01]  /*6f80*/  MUFU.EX2 R47, R0 ;  /* 0x00000000002f7308 */ /* 0x0003e20000000800 */
[----:B------:R-:W-:Y:S01]  /*6f90*/  LDSM.16.MT88.4 R36, [R224+0xb000] ;  /* 0x00b00000e024783b */ /* 0x000fe20000004200 */
[----:B------:R-:W-:-:S02]  /*6fa0*/  FMNMX.FTZ R2, R2, R5, !PT ;  /* 0x0000000502027209 */ /* 0x000fc40007810000 */
[C---:B------:R-:W-:Y:S01]  /*6fb0*/  FMUL.FTZ R14, R19.reuse, UR10 ;  /* 0x0000000a130e7c20 */ /* 0x040fe20008410000 */
[----:B------:R-:W-:Y:S02]  /*6fc0*/  FSETP.NEU.FTZ.AND P2, PT, R19, -INF , PT ;  /* 0xff8000001300780b */ /* 0x000fe40003f5d000 */
[----:B------:R-:W-:Y:S01]  /*6fd0*/  FSEL R5, R176, RZ, P0 ;  /* 0x000000ffb0057208 */ /* 0x000fe20000000000 */
[----:B--2---:R-:W-:Y:S01]  /*6fe0*/  FFMA.FTZ R4, R105, UR10, -R13 ;  /* 0x0000000a69047c23 */ /* 0x004fe2000801080d */
[----:B------:R-:W-:-:S03]  /*6ff0*/  FSEL R14, R14, RZ, P2 ;  /* 0x000000ff0e0e7208 */ /* 0x000fc60001000000 */
[----:B------:R-:W-:Y:S01]  /*7000*/  FADD.FTZ R5, R104, -R5 ;  /* 0x8000000568057221 */ /* 0x000fe20000010000 */
[----:B------:R2:W-:Y:S01]  /*7010*/  MUFU.EX2 R49, R4 ;  /* 0x0000000400317308 */ /* 0x0005e20000000800 */
[----:B------:R-:W-:Y:S01]  /*7020*/  ISETP.GE.AND P0, PT, R244, 0x3, PT ;  /* 0x00000003f400780c */ /* 0x000fe20003f06270 */
[----:B-1----:R-:W-:-:S06]  /*7030*/  FFMA.FTZ R0, R17, UR10, -R13 ;  /* 0x0000000a11007c23 */ /* 0x002fcc000801080d */
[----:B------:R1:W-:Y:S01]  /*7040*/  MUFU.EX2 R180, R0 ;  /* 0x0000000000b47308 */ /* 0x0003e20000000800 */
[----:B--2---:R-:W-:Y:S01]  /*7050*/  FFMA.FTZ R4, R16, UR10, -R13 ;  /* 0x0000000a10047c23 */ /* 0x004fe2000801080d */
[----:B------:R-:W-:-:S06]  /*7060*/  FMUL.FTZ R16, R100, UR10 ;  /* 0x0000000a64107c20 */ /* 0x000fcc0008410000 */
[----:B------:R2:W3:Y:S01]  /*7070*/  MUFU.EX2 R63, R4 ;  /* 0x00000004003f7308 */ /* 0x0004e20000000800 */
[----:B------:R-:W-:-:S05]  /*7080*/  FSEL R16, R16, RZ, P3 ;  /* 0x000000ff10107208 */ /* 0x000fca0001800000 */
[----:B-1----:R-:W-:-:S04]  /*7090*/  FFMA.FTZ R0, R60, UR10, -R16 ;  /* 0x0000000a3c007c23 */ /* 0x002fc80008010810 */
[----:B------:R1:W-:Y:S01]  /*70a0*/  MUFU.EX2 R51, R0 ;  /* 0x0000000000337308 */ /* 0x0003e20000000800 */
[----:B--2---:R-:W-:Y:S01]  /*70b0*/  FFMA.FTZ R4, R23, UR10, -R13 ;  /* 0x0000000a17047c23 */ /* 0x004fe2000801080d */
[----:B---3--:R-:W-:Y:S01]  /*70c0*/  MOV R17, R63 ;  /* 0x0000003f00117202 */ /* 0x008fe20000000f00 */
[----:B------:R-:W-:Y:S05]  /*70d0*/  LDSM.16.MT88.4 R20, [R224+0x9000] ;  /* 0x00900000e014783b */ /* 0x000fea0000004200 */
[----:B------:R2:W-:Y:S01]  /*70e0*/  MUFU.EX2 R242, R4 ;  /* 0x0000000400f27308 */ /* 0x0005e20000000800 */
[----:B-1----:R-:W-:-:S07]  /*70f0*/  FFMA.FTZ R0, R177, UR10, -R16 ;  /* 0x0000000ab1007c23 */ /* 0x002fce0008010810 */
[----:B------:R1:W-:Y:S01]  /*7100*/  MUFU.EX2 R50, R0 ;  /* 0x0000000000327308 */ /* 0x0003e20000000800 */
[----:B--2---:R-:W2:Y:S01]  /*7110*/  SHFL.BFLY PT, R4, R2, 0x1, 0x1f ;  /* 0x0c201f0002047f89 */ /* 0x004ea200000e0000 */
[----:B-1----:R-:W-:Y:S01]  /*7120*/  FFMA.FTZ R0, R178, UR10, -R16 ;  /* 0x0000000ab2007c23 */ /* 0x002fe20008010810 */
[----:B------:R-:W-:-:S05]  /*7130*/  MOV R178, R251 ;  /* 0x000000fb00b27202 */ /* 0x000fca0000000f00 */
[----:B------:R1:W-:Y:S01]  /*7140*/  MUFU.EX2 R108, R0 ;  /* 0x00000000006c7308 */ /* 0x0003e20000000800 */
[----:B--2---:R-:W-:Y:S02]  /*7150*/  FMNMX.FTZ R18, R2, R4, !PT ;  /* 0x0000000402127209 */ /* 0x004fe40007810000 */
[----:B------:R-:W-:Y:S02]  /*7160*/  FSEL R2, R19, RZ, P2 ;  /* 0x000000ff13027208 */ /* 0x000fe40001000000 */
[C---:B------:R-:W-:Y:S01]  /*7170*/  FSETP.NEU.FTZ.AND P1, PT, R18.reuse, -INF , PT ;  /* 0xff8000001200780b */ /* 0x040fe20003f3d000 */
[----:B------:R-:W-:Y:S01]  /*7180*/  FMUL.FTZ R15, R18, UR10 ;  /* 0x0000000a120f7c20 */ /* 0x000fe20008410000 */
[----:B------:R-:W-:Y:S01]  /*7190*/  FSEL R4, R100, RZ, P3 ;  /* 0x000000ff64047208 */ /* 0x000fe20001800000 */
[----:B------:R-:W-:Y:S01]  /*71a0*/  FADD.FTZ R2, R102, -R2 ;  /* 0x8000000266027221 */ /* 0x000fe20000010000 */
[----:B-1----:R-:W-:Y:S01]  /*71b0*/  FFMA.FTZ R0, R33, UR10, -R14 ;  /* 0x0000000a21007c23 */ /* 0x002fe2000801080e */
[----:B------:R-:W-:-:S02]  /*71c0*/  MOV R102, R182 ;  /* 0x000000b600667202 */ /* 0x000fc40000000f00 */
[----:B------:R-:W-:Y:S01]  /*71d0*/  FSEL R15, R15, RZ, P1 ;  /* 0x000000ff0f0f7208 */ /* 0x000fe20000800000 */
[----:B------:R1:W-:Y:S01]  /*71e0*/  MUFU.EX2 R246, R0 ;  /* 0x0000000000f67308 */ /* 0x0003e20000000800 */
[----:B------:R-:W-:Y:S01]  /*71f0*/  FMUL.FTZ R2, R2, UR10 ;  /* 0x0000000a02027c20 */ /* 0x000fe20008410000 */
[----:B------:R-:W-:Y:S01]  /*7200*/  FADD.FTZ R4, R103, -R4 ;  /* 0x8000000467047221 */ /* 0x000fe20000010000 */
[----:B------:R-:W-:Y:S01]  /*7210*/  MOV R103, R180 ;  /* 0x000000b400677202 */ /* 0x000fe20000000f00 */
[----:B------:R-:W-:-:S04]  /*7220*/  FFMA.FTZ R3, R61, UR10, -R15 ;  /* 0x0000000a3d037c23 */ /* 0x000fc8000801080f */
[----:B------:R2:W-:Y:S08]  /*7230*/  MUFU.EX2 R40, R3 ;  /* 0x0000000300287308 */ /* 0x0005f00000000800 */
[----:B------:R-:W3:Y:S01]  /*7240*/  MUFU.EX2 R2, R2 ;  /* 0x0000000200027308 */ /* 0x000ee20000000800 */
[----:B-1----:R-:W-:-:S07]  /*7250*/  FFMA.FTZ R0, R62, UR10, -R14 ;  /* 0x0000000a3e007c23 */ /* 0x002fce000801080e */
[----:B------:R1:W4:Y:S01]  /*7260*/  MUFU.EX2 R245, R0 ;  /* 0x0000000000f57308 */ /* 0x0003220000000800 */
[----:B--2---:R-:W-:-:S07]  /*7270*/  FFMA.FTZ R3, R179, UR10, -R16 ;  /* 0x0000000ab3037c23 */ /* 0x004fce0008010810 */
[----:B------:R2:W-:Y:S01]  /*7280*/  MUFU.EX2 R41, R3 ;  /* 0x0000000300297308 */ /* 0x0005e20000000800 */
        /* <DEDUP_REMOVED lines=8> */
[----:B-1----:R-:W-:Y:S01]  /*7310*/  FFMA.FTZ R0, R106, UR10, -R14 ;  /* 0x0000000a6a007c23 */ /* 0x002fe2000801080e */
[----:B----4-:R-:W-:Y:S01]  /*7320*/  F2FP.F16.F32.PACK_AB R8, R245, R246 ;  /* 0x000000f6f508723e */ /* 0x010fe200000000ff */
[-C--:B------:R-:W-:Y:S01]  /*7330*/  FMUL.FTZ R144, R144, R2.reuse ;  /* 0x0000000290907220 */ /* 0x080fe20000410000 */
[-C--:B------:R-:W-:Y:S01]  /*7340*/  FMUL.FTZ R145, R145, R2.reuse ;  /* 0x0000000291917220 */ /* 0x080fe20000410000 */
[----:B------:R1:W-:Y:S01]  /*7350*/  MUFU.EX2 R243, R0 ;  /* 0x0000000000f37308 */ /* 0x0003e20000000800 */
[-C--:B------:R-:W-:Y:S01]  /*7360*/  FMUL.FTZ R136, R136, R2.reuse ;  /* 0x0000000288887220 */ /* 0x080fe20000410000 */
[-C--:B------:R-:W-:Y:S01]  /*7370*/  FMUL.FTZ R137, R137, R2.reuse ;  /* 0x0000000289897220 */ /* 0x080fe20000410000 */
[-C--:B------:R-:W-:Y:S01]  /*7380*/  FMUL.FTZ R152, R152, R2.reuse ;  /* 0x0000000298987220 */ /* 0x080fe20000410000 */
[----:B--2---:R-:W-:Y:S01]  /*7390*/  FFMA.FTZ R3, R64, UR10, -R16 ;  /* 0x0000000a40037c23 */ /* 0x004fe20008010810 */
[----:B------:R-:W-:Y:S01]  /*73a0*/  MOV R64, R49 ;  /* 0x0000003100407202 */ /* 0x000fe20000000f00 */
[-C--:B------:R-:W-:Y:S01]  /*73b0*/  FMUL.FTZ R153, R153, R2.reuse ;  /* 0x0000000299997220 */ /* 0x080fe20000410000 */
[-C--:B------:R-:W-:Y:S01]  /*73c0*/  FMUL.FTZ R160, R160, R2.reuse ;  /* 0x00000002a0a07220 */ /* 0x080fe20000410000 */
[----:B------:R2:W-:Y:S01]  /*73d0*/  MUFU.EX2 R6, R3 ;  /* 0x0000000300067308 */ /* 0x0005e20000000800 */
        /* <DEDUP_REMOVED lines=8> */
[----:B-1----:R-:W-:Y:S01]  /*7460*/  FFMA.FTZ R0, R107, UR10, -R14 ;  /* 0x0000000a6b007c23 */ /* 0x002fe2000801080e */
[----:B------:R-:W-:-:S03]  /*7470*/  FMUL.FTZ R93, R93, R2 ;  /* 0x000000025d5d7220 */ /* 0x000fc60000410000 */
[----:B------:R1:W3:Y:S01]  /*7480*/  MUFU.EX2 R240, R0 ;  /* 0x0000000000f07308 */ /* 0x0002e20000000800 */
[----:B--2---:R-:W-:-:S07]  /*7490*/  FFMA.FTZ R3, R65, UR10, -R14 ;  /* 0x0000000a41037c23 */ /* 0x004fce000801080e */
[----:B------:R2:W-:Y:S01]  /*74a0*/  MUFU.EX2 R7, R3 ;  /* 0x0000000300077308 */ /* 0x0005e20000000800 */
[----:B-1----:R-:W-:Y:S01]  /*74b0*/  FFMA.FTZ R0, R34, UR10, -R15 ;  /* 0x0000000a22007c23 */ /* 0x002fe2000801080f */
[----:B---3--:R-:W-:-:S06]  /*74c0*/  F2FP.F16.F32.PACK_AB R10, R240, R243 ;  /* 0x000000f3f00a723e */ /* 0x008fcc00000000ff */
[----:B------:R1:W-:Y:S01]  /*74d0*/  MUFU.EX2 R177, R0 ;  /* 0x0000000000b17308 */ /* 0x0003e20000000800 */
[----:B--2---:R-:W-:-:S07]  /*74e0*/  FMUL.FTZ R3, R5, UR10 ;  /* 0x0000000a05037c20 */ /* 0x004fce0008410000 */
[----:B------:R2:W3:Y:S01]  /*74f0*/  MUFU.EX2 R12, R3 ;  /* 0x00000003000c7308 */ /* 0x0004e20000000800 */
[----:B-1----:R-:W-:Y:S02]  /*7500*/  FFMA.FTZ R0, R35, UR10, -R15 ;  /* 0x0000000a23007c23 */ /* 0x002fe4000801080f */
[----:B------:R-:W1:Y:S05]  /*7510*/  LDSM.16.MT88.4 R32, [R225+0xa000] ;  /* 0x00a00000e120783b */ /* 0x000e6a0000004200 */
[----:B------:R4:W5:Y:S01]  /*7520*/  MUFU.EX2 R250, R0 ;  /* 0x0000000000fa7308 */ /* 0x0009620000000800 */
[----:B--2---:R-:W-:Y:S01]  /*7530*/  FMUL.FTZ R3, R4, UR10 ;  /* 0x0000000a04037c20 */ /* 0x004fe20008410000 */
[----:B------:R-:W-:Y:S01]  /*7540*/  F2FP.F16.F32.PACK_AB R4, R43, R102 ;  /* 0x000000662b04723e */ /* 0x000fe200000000ff */
[-C--:B---3--:R-:W-:Y:S01]  /*7550*/  FMUL.FTZ R140, R140, R12.reuse ;  /* 0x0000000c8c8c7220 */ /* 0x088fe20000410000 */
[-C--:B------:R-:W-:Y:S01]  /*7560*/  FMUL.FTZ R141, R141, R12.reuse ;  /* 0x0000000c8d8d7220 */ /* 0x080fe20000410000 */
[-C--:B------:R-:W-:Y:S01]  /*7570*/  FMUL.FTZ R148, R148, R12.reuse ;  /* 0x0000000c94947220 */ /* 0x080fe20000410000 */
[----:B------:R-:W-:-:S02]  /*7580*/  FMUL.FTZ R149, R149, R12 ;  /* 0x0000000c95957220 */ /* 0x000fc40000410000 */
[----:B------:R-:W2:Y:S01]  /*7590*/  MUFU.EX2 R3, R3 ;  /* 0x0000000300037308 */ /* 0x000ea20000000800 */
[-C--:B------:R-:W-:Y:S01]  /*75a0*/  FMUL.FTZ R156, R156, R12.reuse ;  /* 0x0000000c9c9c7220 */ /* 0x080fe20000410000 */
[-C--:B------:R-:W-:Y:S01]  /*75b0*/  FMUL.FTZ R157, R157, R12.reuse ;  /* 0x0000000c9d9d7220 */ /* 0x080fe20000410000 */
[-C--:B------:R-:W-:Y:S01]  /*75c0*/  FMUL.FTZ R116, R116, R12.reuse ;  /* 0x0000000c74747220 */ /* 0x080fe20000410000 */
[-C--:B------:R-:W-:Y:S01]  /*75d0*/  FMUL.FTZ R117, R117, R12.reuse ;  /* 0x0000000c75757220 */ /* 0x080fe20000410000 */
[-C--:B------:R-:W-:Y:S01]  /*75e0*/  FMUL.FTZ R124, R124, R12.reuse ;  /* 0x0000000c7c7c7220 */ /* 0x080fe20000410000 */
[-C--:B------:R-:W-:Y:S01]  /*75f0*/  FMUL.FTZ R125, R125, R12.reuse ;  /* 0x0000000c7d7d7220 */ /* 0x080fe20000410000 */
[----:B----4-:R-:W-:Y:S01]  /*7600*/  FFMA.FTZ R0, R42, UR10, -R15 ;  /* 0x0000000a2a007c23 */ /* 0x010fe2000801080f */
[----:B------:R-:W-:Y:S01]  /*7610*/  MOV R42, R51 ;  /* 0x00000033002a7202 */ /* 0x000fe20000000f00 */
[----:B-----5:R-:W-:Y:S01]  /*7620*/  IMAD.MOV.U32 R65, RZ, RZ, R250 ;  /* 0x000000ffff417224 */ /* 0x020fe200078e00fa */
[----:B------:R-:W-:Y:S01]  /*7630*/  F2FP.F16.F32.PACK_AB R9, R250, R177 ;  /* 0x000000b1fa09723e */ /* 0x000fe200000000ff */
[----:B------:R3:W4:Y:S01]  /*7640*/  MUFU.EX2 R181, R0 ;  /* 0x0000000000b57308 */ /* 0x0007220000000800 */
        /* <DEDUP_REMOVED lines=16> */
[----:B---3--:R-:W-:Y:S01]  /*7750*/  FSEL R0, R18, RZ, P1 ;  /* 0x000000ff12007208 */ /* 0x008fe20000800000 */
[----:B------:R-:W-:Y:S01]  /*7760*/  FMUL.FTZ R135, R135, R3 ;  /* 0x0000000387877220 */ /* 0x000fe20000410000 */
[----:B----4-:R-:W-:Y:S01]  /*7770*/  MOV R179, R181 ;  /* 0x000000b500b37202 */ /* 0x010fe20000000f00 */
[-C--:B------:R-:W-:Y:S01]  /*7780*/  FMUL.FTZ R166, R166, R3.reuse ;  /* 0x00000003a6a67220 */ /* 0x080fe20000410000 */
[----:B------:R-:W-:Y:S01]  /*7790*/  FMUL.FTZ R167, R167, R3 ;  /* 0x00000003a7a77220 */ /* 0x000fe20000410000 */
[----:B------:R-:W-:Y:S01]  /*77a0*/  FADD.FTZ R0, R101, -R0 ;  /* 0x8000000065007221 */ /* 0x000fe20000010000 */
[----:B------:R-:W-:Y:S01]  /*77b0*/  MOV R101, R50 ;  /* 0x0000003200657202 */ /* 0x000fe20000000f00 */
[----:B------:R-:W-:Y:S01]  /*77c0*/  FMUL.FTZ R173, R173, R12 ;  /* 0x0000000cadad7220 */ /* 0x000fe20000410000 */
[----:B------:R-:W2:Y:S01]  /*77d0*/  LDSM.16.MT88.4 R48, [R225+0xb000] ;  /* 0x00b00000e130783b */ /* 0x000ea20000004200 */
[----:B------:R-:W-:Y:S01]  /*77e0*/  FMUL.FTZ R0, R0, UR10 ;  /* 0x0000000a00007c20 */ /* 0x000fe20008410000 */
[----:B------:R-:W-:Y:S01]  /*77f0*/  F2FP.F16.F32.PACK_AB R11, R40, R179 ;  /* 0x000000b3280b723e */ /* 0x000fe200000000ff */
[-C--:B------:R-:W-:Y:S01]  /*7800*/  FMUL.FTZ R174, R174, R3.reuse ;  /* 0x00000003aeae7220 */ /* 0x080fe20000410000 */
[----:B------:R-:W-:Y:S01]  /*7810*/  F2FP.F16.F32.PACK_AB R5, R101, R42 ;  /* 0x0000002a6505723e */ /* 0x000fe200000000ff */
[-C--:B------:R-:W-:Y:S01]  /*7820*/  FMUL.FTZ R175, R175, R3.reuse ;  /* 0x00000003afaf7220 */ /* 0x080fe20000410000 */
[-C--:B------:R-:W-:Y:S01]  /*7830*/  FMUL.FTZ R68, R68, R12.reuse ;  /* 0x0000000c44447220 */ /* 0x080fe20000410000 */
[----:B------:R-:W3:Y:S01]  /*7840*/  MUFU.EX2 R0, R0 ;  /* 0x0000000000007308 */ /* 0x000ee20000000800 */
        /* <DEDUP_REMOVED lines=39> */
[C---:B------:R-:W-:Y:S06]  /*7ac0*/  HMMA.16816.F32 R196, R8.reuse, R20, R112 ;  /* 0x0000001408c4723c */ /* 0x040fec0000001870 */
[C---:B-1----:R-:W-:Y:S06]  /*7ad0*/  HMMA.16816.F32 R112, R8.reuse, R34, R168 ;  /* 0x000000220870723c */ /* 0x042fec00000018a8 */
[----:B------:R-:W-:Y:S01]  /*7ae0*/  HMMA.16816.F32 R56, R8, R22, R120 ;  /* 0x000000160838723c */ /* 0x000fe20000001878 */
[----:B------:R-:W-:-:S02]  /*7af0*/  MOV R170, R108 ;  /* 0x0000006c00aa7202 */ /* 0x000fc40000000f00 */
[----:B------:R-:W-:Y:S02]  /*7b00*/  MOV R168, R42 ;  /* 0x0000002a00a87202 */ /* 0x000fe40000000f00 */
[----:B------:R-:W-:Y:S01]  /*7b10*/  MOV R169, R43 ;  /* 0x0000002b00a97202 */ /* 0x000fe20000000f00 */
[----:B------:R-:W-:Y:S01]  /*7b20*/  HMMA.16816.F32 R192, R8, R24, R128 ;  /* 0x0000001808c0723c */ /* 0x000fe20000001880 */
[----:B------:R-:W-:-:S05]  /*7b30*/  MOV R171, R240 ;  /* 0x000000f000ab7202 */ /* 0x000fca0000000f00 */
[C---:B------:R-:W-:Y:S06]  /*7b40*/  HMMA.16816.F32 R180, R8.reuse, R28, R144 ;  /* 0x0000001c08b4723c */ /* 0x040fec0000001890 */
[C---:B------:R-:W-:Y:S06]  /*7b50*/  HMMA.16816.F32 R184, R8.reuse, R26, R136 ;  /* 0x0000001a08b8723c */ /* 0x040fec0000001888 */
[----:B------:R-:W-:Y:S01]  /*7b60*/  HMMA.16816.F32 R152, R8, R30, R152 ;  /* 0x0000001e0898723c */ /* 0x000fe20000001898 */
[----:B------:R-:W-:-:S02]  /*7b70*/  MOV R139, R7 ;  /* 0x00000007008b7202 */ /* 0x000fc40000000f00 */
[----:B------:R-:W-:Y:S02]  /*7b80*/  MOV R138, R6 ;  /* 0x00000006008a7202 */ /* 0x000fe40000000f00 */
[----:B------:R-:W-:Y:S01]  /*7b90*/  F2FP.F16.F32.PACK_AB R6, R64, R249 ;  /* 0x000000f94006723e */ /* 0x000fe200000000ff */
[----:B------:R-:W-:Y:S01]  /*7ba0*/  HMMA.16816.F32 R104, R8, R32, R160 ;  /* 0x000000200868723c */ /* 0x000fe200000018a0 */
[----:B------:R-:W-:-:S05]  /*7bb0*/  F2FP.F16.F32.PACK_AB R7, R41, R170 ;  /* 0x000000aa2907723e */ /* 0x000fca00000000ff */
[C---:B------:R-:W-:Y:S01]  /*7bc0*/  HMMA.16816.F32 R108, R8.reuse, R36, R72 ;  /* 0x00000024086c723c */ /* 0x040fe20000001848 */
[----:B------:R-:W-:Y:S01]  /*7bd0*/  MOV R161, R246 ;  /* 0x000000f600a17202 */ /* 0x000fe20000000f00 */
[----:B------:R-:W-:Y:S01]  /*7be0*/  IMAD.MOV.U32 R160, RZ, RZ, R247 ;  /* 0x000000ffffa07224 */ /* 0x000fe200078e00f7 */
[----:B------:R-:W-:Y:S02]  /*7bf0*/  MOV R162, R245 ;  /* 0x000000f500a27202 */ /* 0x000fe40000000f00 */
[----:B------:R-:W-:Y:S01]  /*7c00*/  MOV R163, R243 ;  /* 0x000000f300a37202 */ /* 0x000fe20000000f00 */
[C---:B------:R-:W-:Y:S06]  /*7c10*/  HMMA.16816.F32 R120, R8.reuse, R38, R76 ;  /* 0x000000260878723c */ /* 0x040fec000000184c */
[C---:B--2---:R-:W-:Y:S06]  /*7c20*/  HMMA.16816.F32 R128, R8.reuse, R48, R88 ;  /* 0x000000300880723c */ /* 0x044fec0000001858 */
[----:B------:R-:W-:Y:S06]  /*7c30*/  HMMA.16816.F32 R144, R8, R50, R92 ;  /* 0x000000320890723c */ /* 0x000fec000000185c */
[----:B------:R-:W-:Y:S01]  /*7c40*/  HMMA.16816.F32 R60, R4, R26, R140 ;  /* 0x0000001a043c723c */ /* 0x000fe2000000188c */
[----:B------:R-:W-:-:S04]  /*7c50*/  FFMA.FTZ R8, R66, UR10, -R14 ;  /* 0x0000000a42087c23 */ /* 0x000fc8000801080e */
[----:B------:R1:W2:Y:S01]  /*7c60*/  MUFU.EX2 R251, R8 ;  /* 0x0000000800fb7308 */ /* 0x0002a20000000800 */
[C---:B------:R-:W-:Y:S01]  /*7c70*/  HMMA.16816.F32 R52, R4.reuse, R28, R148 ;  /* 0x0000001c0434723c */ /* 0x040fe20000001894 */
[----:B------:R-:W-:Y:S02]  /*7c80*/  MOV R140, R249 ;  /* 0x000000f9008c7202 */ /* 0x000fe40000000f00 */
[----:B------:R-:W-:Y:S02]  /*7c90*/  MOV R141, R248 ;  /* 0x000000f8008d7202 */ /* 0x000fe40000000f00 */
[----:B------:R-:W-:Y:S01]  /*7ca0*/  MOV R143, R65 ;  /* 0x00000041008f7202 */ /* 0x000fe20000000f00 */
[----:B------:R-:W-:Y:S01]  /*7cb0*/  HMMA.16816.F32 R116, R4, R20, R116 ;  /* 0x000000140474723c */ /* 0x000fe20000001874 */
[----:B------:R-:W-:Y:S02]  /*7cc0*/  MOV R149, R138 ;  /* 0x0000008a00957202 */ /* 0x000fe40000000f00 */
[----:B------:R-:W-:-:S02]  /*7cd0*/  MOV R148, R139 ;  /* 0x0000008b00947202 */ /* 0x000fc40000000f00 */
[----:B------:R-:W-:Y:S01]  /*7ce0*/  MOV R151, R41 ;  /* 0x0000002900977202 */ /* 0x000fe20000000f00 */
[C---:B------:R-:W-:Y:S01]  /*7cf0*/  HMMA.16816.F32 R136, R4.reuse, R30, R156 ;  /* 0x0000001e0488723c */ /* 0x040fe2000000189c */
[----:B------:R-:W-:Y:S01]  /*7d00*/  MOV R150, R40 ;  /* 0x0000002800967202 */ /* 0x000fe20000000f00 */
[----:B------:R-:W3:Y:S01]  /*7d10*/  LDSM.16.MT88.4 R28, [R224+0x9400] ;  /* 0x00940000e01c783b */ /* 0x000ee20000004200 */
[----:B------:R-:W-:Y:S01]  /*7d20*/  MOV R142, R64 ;  /* 0x00000040008e7202 */ /* 0x000fe20000000f00 */
[----:B-1----:R-:W-:Y:S02]  /*7d30*/  FFMA.FTZ R8, R67, UR10, -R14 ;  /* 0x0000000a43087c23 */ /* 0x002fe4000801080e */
[----:B------:R-:W-:Y:S01]  /*7d40*/  HMMA.16816.F32 R92, R4, R22, R124 ;  /* 0x00000016045c723c */ /* 0x000fe2000000187c */
[----:B------:R-:W-:Y:S01]  /*7d50*/  MOV R158, R47 ;  /* 0x0000002f009e7202 */ /* 0x000fe20000000f00 */
[----:B------:R1:W-:Y:S01]  /*7d60*/  MUFU.EX2 R250, R8 ;  /* 0x0000000800fa7308 */ /* 0x0003e20000000800 */
[----:B------:R-:W4:Y:S01]  /*7d70*/  LDSM.16.MT88.4 R20, [R225+0x9400] ;  /* 0x00940000e114783b */ /* 0x000f220000004200 */
[----:B------:R-:W-:-:S02]  /*7d80*/  MOV R159, R242 ;  /* 0x000000f2009f7202 */ /* 0x000fc40000000f00 */
[C---:B------:R-:W-:Y:S01]  /*7d90*/  HMMA.16816.F32 R72, R4.reuse, R24, R132 ;  /* 0x000000180448723c */ /* 0x040fe20000001884 */
[----:B------:R-:W5:Y:S01]  /*7da0*/  LDSM.16.MT88.4 R24, [R224+0xa400] ;  /* 0x00a40000e018783b */ /* 0x000f620000004200 */
[----:B------:R-:W-:Y:S02]  /*7db0*/  F2FP.F16.F32.PACK_AB R10, R103, R158 ;  /* 0x0000009e670a723e */ /* 0x000fe400000000ff */
[----:B------:R-:W-:Y:S01]  /*7dc0*/  MOV R157, R163 ;  /* 0x000000a3009d7202 */ /* 0x000fe20000000f00 */
[----:B------:R-:W-:Y:S01]  /*7dd0*/  LDSM.16.MT88.4 R40, [R224+0xb400] ;  /* 0x00b40000e028783b */ /* 0x000fe20000004200 */
[----:B------:R-:W-:Y:S01]  /*7de0*/  HMMA.16816.F32 R164, R4, R32, R164 ;  /* 0x0000002004a4723c */ /* 0x000fe200000018a4 */
[----:B------:R-:W-:-:S05]  /*7df0*/  MOV R156, R179 ;  /* 0x000000b3009c7202 */ /* 0x000fca0000000f00 */
[C---:B------:R-:W-:Y:S01]  /*7e00*/  HMMA.16816.F32 R172, R4.reuse, R34, R172 ;  /* 0x0000002204ac723c */ /* 0x040fe200000018ac */
[----:B-1----:R-:W-:Y:S01]  /*7e10*/  FFMA.FTZ R8, R188, UR10, -R14 ;  /* 0x0000000abc087c23 */ /* 0x002fe2000801080e */
[----:B------:R-:W1:Y:S01]  /*7e20*/  LDSM.16.MT88.4 R32, [R225+0xa400] ;  /* 0x00a40000e120783b */ /* 0x000e620000004200 */
[----:B------:R-:W-:Y:S02]  /*7e30*/  MOV R188, R101 ;  /* 0x0000006500bc7202 */ /* 0x000fe40000000f00 */
[----:B------:R2:W3:Y:S01]  /*7e40*/  MUFU.EX2 R249, R8 ;  /* 0x0000000800f97308 */ /* 0x0004e20000000800 */
[----:B------:R-:W-:Y:S01]  /*7e50*/  HMMA.16816.F32 R132, R4, R36, R68 ;  /* 0x000000240484723c */ /* 0x000fe20000001844 */
[----:B------:R-:W-:Y:S02]  /*7e60*/  MOV R101, R178 ;  /* 0x000000b200657202 */ /* 0x000fe40000000f00 */
[----:B------:R-:W-:-:S03]  /*7e70*/  MOV R178, R241 ;  /* 0x000000f100b27202 */ /* 0x000fc60000000f00 */
[C---:B------:R-:W-:Y:S01]  /*7e80*/  HMMA.16816.F32 R80, R4.reuse, R38, R80 ;  /* 0x000000260450723c */ /* 0x040fe20000001850 */
[----:B------:R-:W-:Y:S05]  /*7e90*/  LDSM.16.MT88.4 R36, [R225+0x9800] ;  /* 0x00980000e124783b */ /* 0x000fea0000004200 */
[----:B------:R-:W-:Y:S01]  /*7ea0*/  HMMA.16816.F32 R84, R4, R48, R84 ;  /* 0x000000300454723c */ /* 0x000fe20000001854 */
[----:B--2---:R-:W-:-:S05]  /*7eb0*/  FFMA.FTZ R8, R189, UR10, -R15 ;  /* 0x0000000abd087c23 */ /* 0x004fca000801080f */
[----:B------:R-:W-:Y:S01]  /*7ec0*/  HMMA.16816.F32 R96, R4, R50, R96 ;  /* 0x000000320460723c */ /* 0x000fe20000001860 */
[----:B------:R2:W-:Y:S06]  /*7ed0*/  MUFU.EX2 R248, R8 ;  /* 0x0000000800f87308 */ /* 0x0005ec0000000800 */
[----:B------:R-:W-:Y:S02]  /*7ee0*/  F2FP.F16.F32.PACK_AB R4, R251, R148 ;  /* 0x00000094fb04723e */ /* 0x000fe400000000ff */
[----:B---3--:R-:W-:Y:S01]  /*7ef0*/  F2FP.F16.F32.PACK_AB R6, R249, R250 ;  /* 0x000000faf906723e */ /* 0x008fe200000000ff */
[----:B--2---:R-:W-:-:S04]  /*7f00*/  FFMA.FTZ R8, R44, UR10, -R15 ;  /* 0x0000000a2c087c23 */ /* 0x004fc8000801080f */
[----:B------:R2:W3:Y:S02]  /*7f10*/  MUFU.EX2 R246, R8 ;  /* 0x0000000800f67308 */ /* 0x0004e40000000800 */
[----:B--2---:R-:W-:Y:S01]  /*7f20*/  FFMA.FTZ R8, R45, UR10, -R15 ;  /* 0x0000000a2d087c23 */ /* 0x004fe2000801080f */
[----:B---3--:R-:W-:-:S05]  /*7f30*/  F2FP.F16.F32.PACK_AB R5, R246, R248 ;  /* 0x000000f8f605723e */ /* 0x008fca00000000ff */
[----:B------:R2:W-:Y:S02]  /*7f40*/  MUFU.EX2 R247, R8 ;  /* 0x0000000800f77308 */ /* 0x0005e40000000800 */
[----:B--2---:R-:W-:Y:S02]  /*7f50*/  FFMA.FTZ R8, R46, UR10, -R15 ;  /* 0x0000000a2e087c23 */ /* 0x004fe4000801080f */
[----:B------:R-:W2:Y:S04]  /*7f60*/  LDSM.16.MT88.4 R44, [R225+0xb400] ;  /* 0x00b40000e12c783b */ /* 0x000ea80000004200 */
[----:B------:R-:W3:Y:S02]  /*7f70*/  MUFU.EX2 R245, R8 ;  /* 0x0000000800f57308 */ /* 0x000ee40000000800 */
[----:B---3--:R-:W-:Y:S01]  /*7f80*/  F2FP.F16.F32.PACK_AB R7, R245, R247 ;  /* 0x000000f7f507723e */ /* 0x008fe200000000ff */
[----:B------:R-:W-:-:S05]  /*7f90*/  FFMA.FTZ R8, R202, UR10, -R16 ;  /* 0x0000000aca087c23 */ /* 0x000fca0008010810 */
[----:B------:R3:W5:Y:S01]  /*7fa0*/  MUFU.EX2 R242, R8 ;  /* 0x0000000800f27308 */ /* 0x0007620000000800 */
[C---:B------:R-:W-:Y:S06]  /*7fb0*/  HMMA.16816.F32 R48, R4.reuse, R28, R196 ;  /* 0x0000001c0430723c */ /* 0x040fec00000018c4 */
[C---:B------:R-:W-:Y:S06]  /*7fc0*/  HMMA.16816.F32 R56, R4.reuse, R30, R56 ;  /* 0x0000001e0438723c */ /* 0x040fec0000001838 */
[----:B----4-:R-:W-:Y:S01]  /*7fd0*/  HMMA.16816.F32 R64, R4, R20, R192 ;  /* 0x000000140440723c */ /* 0x010fe200000018c0 */
[----:B---3--:R-:W-:Y:S01]  /*7fe0*/  FFMA.FTZ R8, R203, UR10, -R16 ;  /* 0x0000000acb087c23 */ /* 0x008fe20008010810 */
[----:B-----5:R-:W-:-:S04]  /*7ff0*/  F2FP.F16.F32.PACK_AB R9, R242, R149 ;  /* 0x00000095f209723e */ /* 0x020fc800000000ff */
[C---:B------:R-:W-:Y:S01]  /*8000*/  HMMA.16816.F32 R68, R4.reuse, R22, R184 ;  /* 0x000000160444723c */ /* 0x040fe200000018b8 */
[----:B------:R3:W-:Y:S05]  /*8010*/  MUFU.EX2 R243, R8 ;  /* 0x0000000800f37308 */ /* 0x0007ea0000000800 */
[C---:B------:R-:W-:Y:S06]  /*8020*/  HMMA.16816.F32 R76, R4.reuse, R24, R180 ;  /* 0x00000018044c723c */ /* 0x040fec00000018b4 */
[C---:B------:R-:W-:Y:S06]  /*8030*/  HMMA.16816.F32 R88, R4.reuse, R26, R152 ;  /* 0x0000001a0458723c */ /* 0x040fec0000001898 */
[----:B-1----:R-:W-:Y:S01]  /*8040*/  HMMA.16816.F32 R104, R4, R32, R104 ;  /* 0x000000200468723c */ /* 0x002fe20000001868 */
[----:B---3--:R-:W-:Y:S01]  /*8050*/  FFMA.FTZ R8, R204, UR10, -R16 ;  /* 0x0000000acc087c23 */ /* 0x008fe20008010810 */
[----:B------:R-:W-:-:S02]  /*8060*/  MOV R153, R151 ;  /* 0x0000009700997202 */ /* 0x000fc40000000f00 */
[----:B------:R-:W-:Y:S01]  /*8070*/  MOV R154, R142 ;  /* 0x0000008e009a7202 */ /* 0x000fe20000000f00 */
[----:B------:R1:W3:Y:S01]  /*8080*/  MUFU.EX2 R241, R8 ;  /* 0x0000000800f17308 */ /* 0x0002e20000000800 */
[C---:B------:R-:W-:Y:S01]  /*8090*/  HMMA.16816.F32 R112, R4.reuse, R34, R112 ;  /* 0x000000220470723c */ /* 0x040fe20000001870 */
[----:B------:R-:W-:Y:S02]  /*80a0*/  MOV R155, R143 ;  /* 0x0000008f009b7202 */ /* 0x000fe40000000f00 */
[----:B------:R-:W-:Y:S02]  /*80b0*/  MOV R143, R160 ;  /* 0x000000a0008f7202 */ /* 0x000fe40000000f00 */
[----:B------:R-:W-:Y:S01]  /*80c0*/  MOV R142, R161 ;  /* 0x000000a1008e7202 */ /* 0x000fe20000000f00 */
[C---:B------:R-:W-:Y:S06]  /*80d0*/  HMMA.16816.F32 R108, R4.reuse, R40, R108 ;  /* 0x00000028046c723c */ /* 0x040fec000000186c */
[----:B------:R-:W-:Y:S01]  /*80e0*/  HMMA.16816.F32 R120, R4, R42, R120 ;  /* 0x0000002a0478723c */ /* 0x000fe20000001878 */
[----:B-1----:R-:W-:-:S05]  /*80f0*/  F2FP.F16.F32.PACK_AB R8, R159, R17 ;  /* 0x000000119f08723e */ /* 0x002fca00000000ff */
[----:B--2---:R-:W-:Y:S01]  /*8100*/  HMMA.16816.F32 R128, R4, R44, R128 ;  /* 0x0000002c0480723c */ /* 0x004fe20000001880 */
[----:B---3--:R-:W-:-:S05]  /*8110*/  F2FP.F16.F32.PACK_AB R11, R241, R243 ;  /* 0x000000f3f10b723e */ /* 0x008fca00000000ff */
[----:B------:R-:W-:Y:S06]  /*8120*/  HMMA.16816.F32 R124, R4, R46, R144 ;  /* 0x0000002e047c723c */ /* 0x000fec0000001890 */
[----:B------:R-:W-:Y:S01]  /*8130*/  HMMA.16816.F32 R116, R8, R28, R116 ;  /* 0x0000001c0874723c */ /* 0x000fe20000001874 */
[----:B------:R-:W-:-:S04]  /*8140*/  FFMA.FTZ R4, R208, UR10, -R13 ;  /* 0x0000000ad0047c23 */ /* 0x000fc8000801080d */
[----:B------:R1:W-:Y:S01]  /*8150*/  MUFU.EX2 R240, R4 ;  /* 0x0000000400f07308 */ /* 0x0003e20000000800 */
[C---:B------:R-:W-:Y:S01]  /*8160*/  HMMA.16816.F32 R92, R8.reuse, R30, R92 ;  /* 0x0000001e085c723c */ /* 0x040fe2000000185c */
[----:B------:R-:W2:Y:S05]  /*8170*/  LDSM.16.MT88.4 R28, [R224+0x9800] ;  /* 0x00980000e01c783b */ /* 0x000eaa0000004200 */
[C---:B------:R-:W-:Y:S06]  /*8180*/  HMMA.16816.F32 R164, R8.reuse, R32, R164 ;  /* 0x0000002008a4723c */ /* 0x040fec00000018a4 */
[----:B------:R-:W-:Y:S01]  /*8190*/  HMMA.16816.F32 R172, R8, R34, R172 ;  /* 0x0000002208ac723c */ /* 0x000fe200000018ac */
[----:B------:R-:W3:Y:S01]  /*81a0*/  LDSM.16.MT88.4 R32, [R224+0xa800] ;  /* 0x00a80000e020783b */ /* 0x000ee20000004200 */
[----:B-1----:R-:W-:-:S04]  /*81b0*/  FFMA.FTZ R4, R209, UR10, -R13 ;  /* 0x0000000ad1047c23 */ /* 0x002fc8000801080d */
[C---:B------:R-:W-:Y:S01]  /*81c0*/  HMMA.16816.F32 R72, R8.reuse, R20, R72 ;  /* 0x000000140848723c */ /* 0x040fe20000001848 */
[----:B------:R1:W-:Y:S05]  /*81d0*/  MUFU.EX2 R208, R4 ;  /* 0x0000000400d07308 */ /* 0x0003ea0000000800 */
[C---:B------:R-:W-:Y:S01]  /*81e0*/  HMMA.16816.F32 R60, R8.reuse, R22, R60 ;  /* 0x00000016083c723c */ /* 0x040fe2000000183c */
[----:B------:R-:W-:Y:S05]  /*81f0*/  LDSM.16.MT88.4 R20, [R224+0xb800] ;  /* 0x00b80000e014783b */ /* 0x000fea0000004200 */
[C---:B------:R-:W-:Y:S06]  /*8200*/  HMMA.16816.F32 R52, R8.reuse, R24, R52 ;  /* 0x000000180834723c */ /* 0x040fec0000001834 */
[C---:B------:R-:W-:Y:S01]  /*8210*/  HMMA.16816.F32 R136, R8.reuse, R26, R136 ;  /* 0x0000001a0888723c */ /* 0x040fe20000001888 */
[----:B-1----:R-:W-:Y:S01]  /*8220*/  FFMA.FTZ R4, R201, UR10, -R14 ;  /* 0x0000000ac9047c23 */ /* 0x002fe2000801080e */
[----:B------:R-:W-:Y:S03]  /*8230*/  LDSM.16.MT88.4 R24, [R225+0xb800] ;  /* 0x00b80000e118783b */ /* 0x000fe60000004200 */
[----:B------:R1:W-:Y:S01]  /*8240*/  MUFU.EX2 R204, R4 ;  /* 0x0000000400cc7308 */ /* 0x0003e20000000800 */
[C---:B------:R-:W-:Y:S06]  /*8250*/  HMMA.16816.F32 R192, R8.reuse, R40, R132 ;  /* 0x0000002808c0723c */ /* 0x040fec0000001884 */
[----:B------:R-:W-:Y:S01]  /*8260*/  HMMA.16816.F32 R184, R8, R42, R80 ;  /* 0x0000002a08b8723c */ /* 0x000fe20000001850 */
[----:B------:R-:W4:Y:S01]  /*8270*/  LDSM.16.MT88.4 R40, [R225+0xa800] ;  /* 0x00a80000e128783b */ /* 0x000f220000004200 */
[----:B------:R-:W-:-:S02]  /*8280*/  MOV R134, R140 ;  /* 0x0000008c00867202 */ /* 0x000fc40000000f00 */
[----:B------:R-:W-:Y:S01]  /*8290*/  MOV R140, R177 ;  /* 0x000000b1008c7202 */ /* 0x000fe20000000f00 */
[----:B------:R-:W-:Y:S01]  /*82a0*/  LDSM.16.MT88.4 R80, [R224+0xbc00] ;  /* 0x00bc0000e050783b */ /* 0x000fe20000004200 */
[----:B------:R-:W-:Y:S01]  /*82b0*/  HMMA.16816.F32 R84, R8, R44, R84 ;  /* 0x0000002c0854723c */ /* 0x000fe20000001854 */
[----:B------:R-:W-:Y:S01]  /*82c0*/  MOV R135, R155 ;  /* 0x0000009b00877202 */ /* 0x000fe20000000f00 */
[----:B-1----:R-:W-:-:S04]  /*82d0*/  FFMA.FTZ R4, R191, UR10, -R14 ;  /* 0x0000000abf047c23 */ /* 0x002fc8000801080e */
[----:B------:R-:W-:Y:S01]  /*82e0*/  HMMA.16816.F32 R180, R8, R46, R96 ;  /* 0x0000002e08b4723c */ /* 0x000fe20000001860 */
[----:B------:R1:W-:Y:S06]  /*82f0*/  MUFU.EX2 R203, R4 ;  /* 0x0000000400cb7308 */ /* 0x0003ec0000000800 */
[----:B------:R-:W-:Y:S01]  /*8300*/  FFMA.FTZ R8, R235, UR10, -R13 ;  /* 0x0000000aeb087c23 */ /* 0x000fe2000801080d */
[----:B------:R-:W-:Y:S02]  /*8310*/  MOV R235, R171 ;  /* 0x000000ab00eb7202 */ /* 0x000fe40000000f00 */
[----:B------:R-:W-:-:S02]  /*8320*/  MOV R171, R178 ;  /* 0x000000b200ab7202 */ /* 0x000fc40000000f00 */
[----:B------:R5:W-:Y:S01]  /*8330*/  MUFU.EX2 R178, R8 ;  /* 0x0000000800b27308 */ /* 0x000be20000000800 */
[----:B-1----:R-:W-:-:S07]  /*8340*/  FFMA.FTZ R4, R200, UR10, -R14 ;  /* 0x0000000ac8047c23 */ /* 0x002fce000801080e */
[----:B------:R1:W-:Y:S01]  /*8350*/  MUFU.EX2 R202, R4 ;  /* 0x0000000400ca7308 */ /* 0x0003e20000000800 */
[----:B-----5:R-:W-:Y:S01]  /*8360*/  FFMA.FTZ R8, R223, UR10, -R13 ;  /* 0x0000000adf087c23 */ /* 0x020fe2000801080d */
[----:B------:R-:W-:-:S06]  /*8370*/  MOV R223, R153 ;  /* 0x0000009900df7202 */ /* 0x000fcc0000000f00 */
[----:B------:R5:W-:Y:S01]  /*8380*/  MUFU.EX2 R177, R8 ;  /* 0x0000000800b17308 */ /* 0x000be20000000800 */
[----:B-1----:R-:W-:-:S07]  /*8390*/  FFMA.FTZ R4, R205, UR10, -R14 ;  /* 0x0000000acd047c23 */ /* 0x002fce000801080e */
[----:B------:R1:W2:Y:S01]  /*83a0*/  MUFU.EX2 R201, R4 ;  /* 0x0000000400c97308 */ /* 0x0002a20000000800 */
[----:B-----5:R-:W-:Y:S01]  /*83b0*/  FFMA.FTZ R8, R213, UR10, -R16 ;  /* 0x0000000ad5087c23 */ /* 0x020fe20008010810 */
[----:B------:R-:W-:Y:S01]  /*83c0*/  MOV R213, R154 ;  /* 0x0000009a00d57202 */ /* 0x000fe20000000f00 */
[----:B-1----:R-:W-:Y:S01]  /*83d0*/  FFMA.FTZ R4, R206, UR10, -R15 ;  /* 0x0000000ace047c23 */ /* 0x002fe2000801080f */
[----:B--2---:R-:W-:Y:S02]  /*83e0*/  F2FP.F16.F32.PACK_AB R6, R201, R202 ;  /* 0x000000cac906723e */ /* 0x004fe400000000ff */
[----:B------:R-:W-:Y:S02]  /*83f0*/  MOV R206, R158 ;  /* 0x0000009e00ce7202 */ /* 0x000fe40000000f00 */
[----:B------:R1:W-:Y:S01]  /*8400*/  MUFU.EX2 R200, R4 ;  /* 0x0000000400c87308 */ /* 0x0003e20000000800 */
[----:B------:R-:W-:-:S04]  /*8410*/  MOV R158, R162 ;  /* 0x000000a2009e7202 */ /* 0x000fc80000000f00 */
[----:B------:R-:W-:Y:S02]  /*8420*/  MOV R209, R158 ;  /* 0x0000009e00d17202 */ /* 0x000fe40000000f00 */
[----:B------:R-:W-:Y:S01]  /*8430*/  MOV R158, R171 ;  /* 0x000000ab009e7202 */ /* 0x000fe20000000f00 */
[--C-:B-1----:R-:W-:Y:S01]  /*8440*/  FFMA.FTZ R4, R207, UR10, -R15.reuse ;  /* 0x0000000acf047c23 */ /* 0x102fe2000801080f */
[----:B------:R-:W-:Y:S01]  /*8450*/  MOV R207, R159 ;  /* 0x0000009f00cf7202 */ /* 0x000fe20000000f00 */
[----:B------:R-:W-:Y:S02]  /*8460*/  IMAD.MOV.U32 R159, RZ, RZ, R188 ;  /* 0x000000ffff9f7224 */ /* 0x000fe400078e00bc */
[----:B------:R1:W2:Y:S02]  /*8470*/  MUFU.EX2 R199, R4 ;  /* 0x0000000400c77308 */ /* 0x0002a40000000800 */
[----:B-1----:R-:W-:Y:S01]  /*8480*/  FFMA.FTZ R4, R190, UR10, -R15 ;  /* 0x0000000abe047c23 */ /* 0x002fe2000801080f */
[----:B--2---:R-:W-:-:S05]  /*8490*/  F2FP.F16.F32.PACK_AB R5, R199, R200 ;  /* 0x000000c8c705723e */ /* 0x004fca00000000ff */
[----:B------:R1:W-:Y:S02]  /*84a0*/  MUFU.EX2 R198, R4 ;  /* 0x0000000400c67308 */ /* 0x0003e40000000800 */
[----:B-1----:R-:W-:Y:S01]  /*84b0*/  FFMA.FTZ R4, R239, UR10, -R15 ;  /* 0x0000000aef047c23 */ /* 0x002fe2000801080f */
[----:B------:R-:W-:-:S05]  /*84c0*/  MOV R239, R148 ;  /* 0x0000009400ef7202 */ /* 0x000fca0000000f00 */
[----:B------:R1:W2:Y:S02]  /*84d0*/  MUFU.EX2 R197, R4 ;  /* 0x0000000400c57308 */ /* 0x0002a40000000800 */
[----:B-1----:R-:W-:Y:S01]  /*84e0*/  FFMA.FTZ R4, R212, UR10, -R13 ;  /* 0x0000000ad4047c23 */ /* 0x002fe2000801080d */
[----:B--2---:R-:W-:Y:S02]  /*84f0*/  F2FP.F16.F32.PACK_AB R7, R197, R198 ;  /* 0x000000c6c507723e */ /* 0x004fe400000000ff */
[----:B------:R-:W-:-:S03]  /*8500*/  MOV R212, R149 ;  /* 0x0000009500d47202 */ /* 0x000fc60000000f00 */
[----:B------:R1:W-:Y:S02]  /*8510*/  MUFU.EX2 R205, R4 ;  /* 0x0000000400cd7308 */ /* 0x0003e40000000800 */
[--C-:B-1----:R-:W-:Y:S01]  /*8520*/  FFMA.FTZ R4, R211, UR10, -R13.reuse ;  /* 0x0000000ad3047c23 */ /* 0x102fe2000801080d */
[----:B------:R-:W-:Y:S01]  /*8530*/  MOV R211, R17 ;  /* 0x0000001100d37202 */ /* 0x000fe20000000f00 */
[----:B------:R-:W-:Y:S01]  /*8540*/  FFMA.FTZ R17, R210, UR10, -R13 ;  /* 0x0000000ad2117c23 */ /* 0x000fe2000801080d */
[----:B------:R-:W-:-:S03]  /*8550*/  MOV R210, R150 ;  /* 0x0000009600d27202 */ /* 0x000fc60000000f00 */
[----:B------:R1:W2:Y:S08]  /*8560*/  MUFU.EX2 R196, R4 ;  /* 0x0000000400c47308 */ /* 0x0002b00000000800 */
[----:B------:R-:W-:Y:S01]  /*8570*/  MUFU.EX2 R179, R17 ;  /* 0x0000001100b37308 */ /* 0x000fe20000000800 */
[----:B-1----:R-:W-:Y:S02]  /*8580*/  F2FP.F16.F32.PACK_AB R4, R203, R204 ;  /* 0x000000cccb04723e */ /* 0x002fe400000000ff */
[----:B--2---:R-:W-:-:S05]  /*8590*/  F2FP.F16.F32.PACK_AB R10, R196, R205 ;  /* 0x000000cdc40a723e */ /* 0x004fca00000000ff */
[C---:B------:R-:W-:Y:S01]  /*85a0*/  HMMA.16816.F32 R148, R4.reuse, R36, R64 ;  /* 0x000000240494723c */ /* 0x040fe20000001840 */
[----:B------:R1:W-:Y:S05]  /*85b0*/  MUFU.EX2 R66, R8 ;  /* 0x0000000800427308 */ /* 0x0003ea0000000800 */
[C---:B------:R-:W-:Y:S06]  /*85c0*/  HMMA.16816.F32 R160, R4.reuse, R28, R48 ;  /* 0x0000001c04a0723c */ /* 0x040fec0000001830 */
[----:B------:R-:W-:Y:S01]  /*85d0*/  HMMA.16816.F32 R188, R4, R30, R56 ;  /* 0x0000001e04bc723c */ /* 0x000fe20000001838 */
[----:B-1----:R-:W-:Y:S01]  /*85e0*/  FFMA.FTZ R8, R214, UR10, -R16 ;  /* 0x0000000ad6087c23 */ /* 0x002fe20008010810 */
[----:B------:R-:W-:Y:S01]  /*85f0*/  IMAD.MOV.U32 R214, RZ, RZ, R156 ;  /* 0x000000ffffd67224 */ /* 0x000fe200078e009c */
[----:B------:R-:W-:-:S03]  /*8600*/  MOV R156, R159 ;  /* 0x0000009f009c7202 */ /* 0x000fc60000000f00 */
[----:B---3--:R-:W-:Y:S01]  /*8610*/  HMMA.16816.F32 R144, R4, R32, R76 ;  /* 0x000000200490723c */ /* 0x008fe2000000184c */
[----:B------:R1:W2:Y:S01]  /*8620*/  MUFU.EX2 R65, R8 ;  /* 0x0000000800417308 */ /* 0x0002a20000000800 */
[----:B------:R-:W-:-:S04]  /*8630*/  MOV R159, R168 ;  /* 0x000000a8009f7202 */ /* 0x000fc80000000f00 */
[C---:B------:R-:W-:Y:S06]  /*8640*/  HMMA.16816.F32 R152, R4.reuse, R34, R88 ;  /* 0x000000220498723c */ /* 0x040fec0000001858 */
[----:B------:R-:W-:Y:S01]  /*8650*/  HMMA.16816.F32 R96, R4, R38, R68 ;  /* 0x000000260460723c */ /* 0x000fe20000001844 */
[----:B-1----:R-:W-:Y:S01]  /*8660*/  FFMA.FTZ R8, R215, UR10, -R16 ;  /* 0x0000000ad7087c23 */ /* 0x002fe20008010810 */
[----:B------:R-:W-:-:S04]  /*8670*/  MOV R215, R157 ;  /* 0x0000009d00d77202 */ /* 0x000fc80000000f00 */
[----:B----4-:R-:W-:Y:S01]  /*8680*/  HMMA.16816.F32 R104, R4, R40, R104 ;  /* 0x000000280468723c */ /* 0x010fe20000001868 */
[----:B------:R-:W-:Y:S01]  /*8690*/  MOV R157, R169 ;  /* 0x000000a9009d7202 */ /* 0x000fe20000000f00 */
[----:B------:R1:W-:Y:S01]  /*86a0*/  MUFU.EX2 R64, R8 ;  /* 0x0000000800407308 */ /* 0x0003e20000000800 */
[----:B--2---:R-:W-:-:S03]  /*86b0*/  F2FP.F16.F32.PACK_AB R9, R65, R66 ;  /* 0x000000424109723e */ /* 0x004fc600000000ff */
[C---:B------:R-:W-:Y:S06]  /*86c0*/  HMMA.16816.F32 R108, R4.reuse, R20, R108 ;  /* 0x00000014046c723c */ /* 0x040fec000000186c */
[C---:B------:R-:W-:Y:S06]  /*86d0*/  HMMA.16816.F32 R76, R4.reuse, R22, R120 ;  /* 0x00000016044c723c */ /* 0x040fec0000001878 */
[----:B------:R-:W-:Y:S01]  /*86e0*/  HMMA.16816.F32 R88, R4, R24, R128 ;  /* 0x000000180458723c */ /* 0x000fe20000001880 */
[----:B-1----:R-:W-:Y:S01]  /*86f0*/  FFMA.FTZ R8, R216, UR10, -R16 ;  /* 0x0000000ad8087c23 */ /* 0x002fe20008010810 */
[----:B------:R-:W-:-:S03]  /*8700*/  MOV R216, R170 ;  /* 0x000000aa00d87202 */ /* 0x000fc60000000f00 */
[----:B------:R1:W2:Y:S01]  /*8710*/  MUFU.EX2 R51, R8 ;  /* 0x0000000800337308 */ /* 0x0002a20000000800 */
[C---:B------:R-:W-:Y:S06]  /*8720*/  HMMA.16816.F32 R168, R4.reuse, R42, R112 ;  /* 0x0000002a04a8723c */ /* 0x040fec0000001870 */
[----:B------:R-:W-:Y:S01]  /*8730*/  HMMA.16816.F32 R56, R4, R26, R124 ;  /* 0x0000001a0438723c */ /* 0x000fe2000000187c */
[----:B------:R-:W-:Y:S06]  /*8740*/  LDSM.16.MT88.4 R124, [R224+0x9c00] ;  /* 0x009c0000e07c783b */ /* 0x000fec0000004200 */
[----:B------:R-:W-:Y:S01]  /*8750*/  FFMA.FTZ R4, R233, UR10, -R14 ;  /* 0x0000000ae9047c23 */ /* 0x000fe2000801080e */
[----:B------:R-:W-:Y:S01]  /*8760*/  MOV R5, R156 ;  /* 0x0000009c00057202 */ /* 0x000fe20000000f00 */
[----:B-1----:R-:W-:-:S02]  /*8770*/  FFMA.FTZ R8, R232, UR10, -R13 ;  /* 0x0000000ae8087c23 */ /* 0x002fc4000801080d */
[----:B------:R1:W-:Y:S01]  /*8780*/  MUFU.EX2 R49, R4 ;  /* 0x0000000400317308 */ /* 0x0003e20000000800 */
[----:B--2---:R-:W-:Y:S02]  /*8790*/  F2FP.F16.F32.PACK_AB R11, R51, R64 ;  /* 0x00000040330b723e */ /* 0x004fe400000000ff */
[----:B------:R-:W-:Y:S02]  /*87a0*/  MOV R232, R134 ;  /* 0x0000008600e87202 */ /* 0x000fe40000000f00 */
[----:B------:R-:W-:Y:S02]  /*87b0*/  MOV R233, R209 ;  /* 0x000000d100e97202 */ /* 0x000fe40000000f00 */
[----:B------:R-:W-:Y:S01]  /*87c0*/  MOV R209, R103 ;  /* 0x0000006700d17202 */ /* 0x000fe20000000f00 */
[----:B------:R2:W-:Y:S01]  /*87d0*/  MUFU.EX2 R67, R8 ;  /* 0x0000000800437308 */ /* 0x0005e20000000800 */
[-C--:B------:R-:W-:Y:S02]  /*87e0*/  MOV R103, R100.reuse ;  /* 0x0000006400677202 */ /* 0x080fe40000000f00 */
[----:B------:R-:W-:Y:S01]  /*87f0*/  @P0 MOV R103, R100 ;  /* 0x0000006400670202 */ /* 0x000fe20000000f00 */
[----:B-1----:R-:W-:Y:S01]  /*8800*/  FFMA.FTZ R4, R217, UR10, -R14 ;  /* 0x0000000ad9047c23 */ /* 0x002fe2000801080e */
[----:B------:R-:W-:-:S03]  /*8810*/  MOV R217, R157 ;  /* 0x0000009d00d97202 */ /* 0x000fc60000000f00 */
[----:B------:R1:W3:Y:S01]  /*8820*/  MUFU.EX2 R48, R4 ;  /* 0x0000000400307308 */ /* 0x0002e20000000800 */
[----:B--2---:R-:W-:Y:S01]  /*8830*/  FFMA.FTZ R8, R234, UR10, -R16 ;  /* 0x0000000aea087c23 */ /* 0x004fe20008010810 */
[----:B------:R-:W-:-:S06]  /*8840*/  MOV R234, R135 ;  /* 0x0000008700ea7202 */ /* 0x000fcc0000000f00 */
[----:B------:R2:W-:Y:S01]  /*8850*/  MUFU.EX2 R50, R8 ;  /* 0x0000000800327308 */ /* 0x0005e20000000800 */
[----:B-1----:R-:W-:Y:S01]  /*8860*/  FFMA.FTZ R4, R219, UR10, -R14 ;  /* 0x0000000adb047c23 */ /* 0x002fe2000801080e */
[----:B------:R-:W-:Y:S02]  /*8870*/  MOV R219, R158 ;  /* 0x0000009e00db7202 */ /* 0x000fe40000000f00 */
[----:B--2---:R-:W-:-:S07]  /*8880*/  F2FP.F16.F32.PACK_AB R8, R208, R240 ;  /* 0x000000f0d008723e */ /* 0x004fce00000000ff */
[C---:B------:R-:W-:Y:S01]  /*8890*/  HMMA.16816.F32 R44, R8.reuse, R30, R92 ;  /* 0x0000001e082c723c */ /* 0x040fe2000000185c */
[----:B------:R1:W-:Y:S05]  /*88a0*/  MUFU.EX2 R31, R4 ;  /* 0x00000004001f7308 */ /* 0x0003ea0000000800 */
[----:B------:R-:W-:Y:S01]  /*88b0*/  HMMA.16816.F32 R116, R8, R28, R116 ;  /* 0x0000001c0874723c */ /* 0x000fe20000001874 */
[----:B---3--:R-:W-:-:S05]  /*88c0*/  F2FP.F16.F32.PACK_AB R92, R48, R49 ;  /* 0x00000031305c723e */ /* 0x008fca00000000ff */
[----:B------:R-:W-:Y:S01]  /*88d0*/  HMMA.16816.F32 R68, R8, R20, R192 ;  /* 0x000000140844723c */ /* 0x000fe200000018c0 */
[----:B-1----:R-:W-:-:S06]  /*88e0*/  FFMA.FTZ R4, R221, UR10, -R14 ;  /* 0x0000000add047c23 */ /* 0x002fcc000801080e */
[----:B------:R-:W-:Y:S01]  /*88f0*/  MOV R195, R102 ;  /* 0x0000006600c37202 */ /* 0x000fe20000000f00 */
[C---:B------:R-:W-:Y:S01]  /*8900*/  HMMA.16816.F32 R132, R8.reuse, R36, R72 ;  /* 0x000000240884723c */ /* 0x040fe20000001848 */
[----:B------:R-:W-:Y:S01]  /*8910*/  MOV R221, R140 ;  /* 0x0000008c00dd7202 */ /* 0x000fe20000000f00 */
[----:B------:R1:W2:Y:S01]  /*8920*/  MUFU.EX2 R30, R4 ;  /* 0x00000004001e7308 */ /* 0x0002a20000000800 */
[-C--:B------:R-:W-:Y:S02]  /*8930*/  MOV R102, R19.reuse ;  /* 0x0000001300667202 */ /* 0x080fe40000000f00 */
[----:B------:R-:W-:Y:S01]  /*8940*/  @P0 MOV R102, R19 ;  /* 0x0000001300660202 */ /* 0x000fe20000000f00 */
[----:B------:R-:W-:Y:S01]  /*8950*/  HMMA.16816.F32 R60, R8, R38, R60 ;  /* 0x00000026083c723c */ /* 0x000fe2000000183c */
[----:B------:R-:W-:-:S05]  /*8960*/  FFMA.FTZ R0, R219, R0, R221 ;  /* 0x00000000db007223 */ /* 0x000fca00000100dd */
[C---:B------:R-:W-:Y:S06]  /*8970*/  HMMA.16816.F32 R52, R8.reuse, R32, R52 ;  /* 0x000000200834723c */ /* 0x040fec0000001834 */
[C---:B------:R-:W-:Y:S01]  /*8980*/  HMMA.16816.F32 R164, R8.reuse, R40, R164 ;  /* 0x0000002808a4723c */ /* 0x040fe200000018a4 */
[----:B-1----:R-:W-:Y:S01]  /*8990*/  FFMA.FTZ R4, R218, UR10, -R15 ;  /* 0x0000000ada047c23 */ /* 0x002fe2000801080f */
[----:B------:R-:W-:Y:S01]  /*89a0*/  IMAD.MOV.U32 R218, RZ, RZ, R141 ;  /* 0x000000ffffda7224 */ /* 0x000fe200078e008d */
[----:B--2---:R-:W-:Y:S02]  /*89b0*/  F2FP.F16.F32.PACK_AB R94, R30, R31 ;  /* 0x0000001f1e5e723e */ /* 0x004fe400000000ff */
[----:B------:R1:W-:Y:S01]  /*89c0*/  MUFU.EX2 R29, R4 ;  /* 0x00000004001d7308 */ /* 0x0003e20000000800 */
[C---:B------:R-:W-:Y:S06]  /*89d0*/  HMMA.16816.F32 R84, R8.reuse, R24, R84 ;  /* 0x000000180854723c */ /* 0x040fec0000001854 */
[C---:B------:R-:W-:Y:S06]  /*89e0*/  HMMA.16816.F32 R32, R8.reuse, R34, R136 ;  /* 0x000000220820723c */ /* 0x040fec0000001888 */
[----:B------:R-:W-:Y:S01]  /*89f0*/  HMMA.16816.F32 R40, R8, R42, R172 ;  /* 0x0000002a0828723c */ /* 0x000fe200000018ac */
[----:B------:R-:W-:Y:S01]  /*8a00*/  LDSM.16.MT88.4 R172, [R225+0xac00] ;  /* 0x00ac0000e1ac783b */ /* 0x000fe20000004200 */
[----:B-1----:R-:W-:Y:S01]  /*8a10*/  FFMA.FTZ R4, R220, UR10, -R15 ;  /* 0x0000000adc047c23 */ /* 0x002fe2000801080f */
[----:B------:R-:W-:-:S03]  /*8a20*/  MOV R220, R142 ;  /* 0x0000008e00dc7202 */ /* 0x000fc60000000f00 */
[----:B------:R-:W-:Y:S01]  /*8a30*/  HMMA.16816.F32 R36, R8, R22, R184 ;  /* 0x000000160824723c */ /* 0x000fe200000018b8 */
[----:B------:R-:W-:Y:S01]  /*8a40*/  LDSM.16.MT88.4 R20, [R225+0xbc00] ;  /* 0x00bc0000e114783b */ /* 0x000fe20000004200 */
[----:B------:R1:W2:Y:S01]  /*8a50*/  MUFU.EX2 R17, R4 ;  /* 0x0000000400117308 */ /* 0x0002a20000000800 */
[----:B------:R-:W-:-:S03]  /*8a60*/  FFMA.FTZ R2, R218, R2, R220 ;  /* 0x00000002da027223 */ /* 0x000fc600000100dc */
[----:B------:R-:W-:Y:S07]  /*8a70*/  HMMA.16816.F32 R24, R8, R26, R180 ;  /* 0x0000001a0818723c */ /* 0x000fee00000018b4 */
[----:B------:R-:W-:Y:S01]  /*8a80*/  FADD.FTZ R9, R234, R0 ;  /* 0x00000000ea097221 */ /* 0x000fe20000010000 */
[--C-:B-1----:R-:W-:Y:S01]  /*8a90*/  FFMA.FTZ R4, R222, UR10, -R15.reuse ;  /* 0x0000000ade047c23 */ /* 0x102fe2000801080f */
[----:B------:R-:W-:Y:S02]  /*8aa0*/  MOV R222, R143 ;  /* 0x0000008f00de7202 */ /* 0x000fe40000000f00 */
[----:B------:R-:W1:Y:S01]  /*8ab0*/  LDSM.16.MT88.4 R140, [R225+0x9c00] ;  /* 0x009c0000e18c783b */ /* 0x000e620000004200 */
[----:B------:R3:W-:Y:S01]  /*8ac0*/  MUFU.EX2 R28, R4 ;  /* 0x00000004001c7308 */ /* 0x0007e20000000800 */
[----:B--2---:R-:W-:Y:S01]  /*8ad0*/  F2FP.F16.F32.PACK_AB R93, R17, R29 ;  /* 0x0000001d115d723e */ /* 0x004fe200000000ff */
[----:B---3--:R-:W-:Y:S01]  /*8ae0*/  FFMA.FTZ R4, R231, UR10, -R15 ;  /* 0x0000000ae7047c23 */ /* 0x008fe2000801080f */
[----:B------:R-:W-:-:S02]  /*8af0*/  MOV R231, R101 ;  /* 0x0000006500e77202 */ /* 0x000fc40000000f00 */
[----:B------:R-:W-:-:S03]  /*8b00*/  MOV R15, R159 ;  /* 0x0000009f000f7202 */ /* 0x000fc60000000f00 */
[----:B------:R2:W3:Y:S01]  /*8b10*/  MUFU.EX2 R14, R4 ;  /* 0x00000004000e7308 */ /* 0x0004e20000000800 */
[----:B------:R-:W4:Y:S01]  /*8b20*/  LDSM.16.MT88.4 R156, [R224+0xac00] ;  /* 0x00ac0000e09c783b */ /* 0x000f220000004200 */
[-C--:B------:R-:W-:Y:S01]  /*8b30*/  MOV R101, R18.reuse ;  /* 0x0000001200657202 */ /* 0x080fe20000000f00 */
[----:B------:R-:W-:Y:S01]  /*8b40*/  FFMA.FTZ R3, R222, R3, R15 ;  /* 0x00000003de037223 */ /* 0x000fe2000001000f */
[----:B------:R-:W-:-:S03]  /*8b50*/  @P0 MOV R101, R18 ;  /* 0x0000001200650202 */ /* 0x000fc60000000f00 */
[----:B------:R-:W-:Y:S01]  /*8b60*/  FADD.FTZ R5, R5, R3 ;  /* 0x0000000305057221 */ /* 0x000fe20000010000 */
[----:B--2---:R-:W-:Y:S01]  /*8b70*/  FFMA.FTZ R4, R236, UR10, -R16 ;  /* 0x0000000aec047c23 */ /* 0x004fe20008010810 */
[----:B---3--:R-:W-:-:S03]  /*8b80*/  F2FP.F16.F32.PACK_AB R95, R14, R28 ;  /* 0x0000001c0e5f723e */ /* 0x008fc600000000ff */
[----:B------:R2:W3:Y:S04]  /*8b90*/  MUFU.EX2 R13, R4 ;  /* 0x00000004000d7308 */ /* 0x0004e80000000800 */
[C---:B-1----:R-:W-:Y:S06]  /*8ba0*/  HMMA.16816.F32 R136, R92.reuse, R142, R96 ;  /* 0x0000008e5c88723c */ /* 0x042fec0000001860 */
[----:B------:R-:W-:Y:S01]  /*8bb0*/  HMMA.16816.F32 R112, R92, R124, R160 ;  /* 0x0000007c5c70723c */ /* 0x000fe200000018a0 */
[----:B------:R-:W-:-:S02]  /*8bc0*/  F2FP.F16.F32.PACK_AB R96, R178, R179 ;  /* 0x000000b3b260723e */ /* 0x000fc400000000ff */
[----:B------:R-:W-:-:S03]  /*8bd0*/  F2FP.F16.F32.PACK_AB R98, R67, R177 ;  /* 0x000000b14362723e */ /* 0x000fc600000000ff */
[----:B------:R-:W-:Y:S01]  /*8be0*/  HMMA.16816.F32 R128, R92, R140, R148 ;  /* 0x0000008c5c80723c */ /* 0x000fe20000001894 */
[----:B--2---:R-:W-:Y:S01]  /*8bf0*/  FFMA.FTZ R4, R237, UR10, -R16 ;  /* 0x0000000aed047c23 */ /* 0x004fe20008010810 */
[----:B---3--:R-:W-:-:S03]  /*8c00*/  F2FP.F16.F32.PACK_AB R97, R13, R50 ;  /* 0x000000320d61723e */ /* 0x008fc600000000ff */
[----:B------:R1:W-:Y:S01]  /*8c10*/  MUFU.EX2 R7, R4 ;  /* 0x0000000400077308 */ /* 0x0003e20000000800 */
[C---:B------:R-:W-:Y:S06]  /*8c20*/  HMMA.16816.F32 R120, R92.reuse, R126, R188 ;  /* 0x0000007e5c78723c */ /* 0x040fec00000018bc */
[C---:B----4-:R-:W-:Y:S06]  /*8c30*/  HMMA.16816.F32 R144, R92.reuse, R156, R144 ;  /* 0x0000009c5c90723c */ /* 0x050fec0000001890 */
[----:B------:R-:W-:Y:S01]  /*8c40*/  HMMA.16816.F32 R152, R92, R158, R152 ;  /* 0x0000009e5c98723c */ /* 0x000fe20000001898 */
[----:B-1----:R-:W-:-:S05]  /*8c50*/  FFMA.FTZ R4, R238, UR10, -R16 ;  /* 0x0000000aee047c23 */ /* 0x002fca0008010810 */
[C---:B------:R-:W-:Y:S01]  /*8c60*/  HMMA.16816.F32 R160, R92.reuse, R172, R104 ;  /* 0x000000ac5ca0723c */ /* 0x040fe20000001868 */
[----:B------:R1:W2:Y:S05]  /*8c70*/  MUFU.EX2 R6, R4 ;  /* 0x0000000400067308 */ /* 0x0002aa0000000800 */
[----:B------:R-:W-:Y:S01]  /*8c80*/  HMMA.16816.F32 R168, R92, R174, R168 ;  /* 0x000000ae5ca8723c */ /* 0x000fe200000018a8 */
[-C--:B------:R-:W-:Y:S02]  /*8c90*/  MOV R104, R176.reuse ;  /* 0x000000b000687202 */ /* 0x080fe40000000f00 */
[----:B------:R-:W-:-:S03]  /*8ca0*/  @P0 MOV R104, R176 ;  /* 0x000000b000680202 */ /* 0x000fc60000000f00 */
[C---:B------:R-:W-:Y:S06]  /*8cb0*/  HMMA.16816.F32 R72, R92.reuse, R80, R108 ;  /* 0x000000505c48723c */ /* 0x040fec000000186c */
[C---:B------:R-:W-:Y:S01]  /*8cc0*/  HMMA.16816.F32 R76, R92.reuse, R82, R76 ;  /* 0x000000525c4c723c */ /* 0x040fe2000000184c */
[----:B-1----:R-:W-:Y:S01]  /*8cd0*/  FFMA.FTZ R4, R231, R12, R195 ;  /* 0x0000000ce7047223 */ /* 0x002fe200000100c3 */
[----:B--2---:R-:W-:Y:S02]  /*8ce0*/  F2FP.F16.F32.PACK_AB R99, R6, R7 ;  /* 0x000000070663723e */ /* 0x004fe400000000ff */
[----:B------:R-:W-:Y:S01]  /*8cf0*/  @P0 IADD3 R231, R244, -0x3, RZ ;  /* 0xfffffffdf4e70810 */ /* 0x000fe20007ffe0ff */
[----:B------:R-:W-:Y:S01]  /*8d00*/  FADD.FTZ R8, R217, R4 ;  /* 0x00000004d9087221 */ /* 0x000fe20000010000 */
[----:B------:R-:W-:Y:S01]  /*8d10*/  FADD.FTZ R4, R233, R2 ;  /* 0x00000002e9047221 */ /* 0x000fe20000010000 */
[----:B------:R-:W-:Y:S01]  /*8d20*/  FADD.FTZ R2, R216, R5 ;  /* 0x00000005d8027221 */ /* 0x000fe20000010000 */
[----:B------:R-:W-:Y:S01]  /*8d30*/  HMMA.16816.F32 R88, R92, R20, R88 ;  /* 0x000000145c58723c */ /* 0x000fe20000001858 */
        /* <DEDUP_REMOVED lines=59> */
[C---:B------:R-:W-:Y:S03]  /*90f0*/  HMMA.16816.F32 R148, R96.reuse, R156, R52 ;  /* 0x0000009c6094723c */ /* 0x040fe60000001834 */
[----:B------:R1:W-:Y:S03]  /*9100*/  STL [R1+0x18], R2 ;  /* 0x0000180201007387 */ /* 0x0003e60000100800 */
[C---:B------:R-:W-:Y:S01]  /*9110*/  HMMA.16816.F32 R164, R96.reuse, R172, R164 ;  /* 0x000000ac60a4723c */ /* 0x040fe200000018a4 */
[----:B------:R1:W-:Y:S05]  /*9120*/  STL [R1+0x1c], R0 ;  /* 0x00001c0001007387 */ /* 0x0003ea0000100800 */
        /* <DEDUP_REMOVED lines=10> */
[----:B-1----:R-:W-:-:S15]  /*91d0*/  @P0 BRA `(.L_x_384) ;  /* 0x0000000000080947 */ /* 0x002fde0003800000 */
.L_x_382:
[----:B------:R-:W2:Y:S02]  /*91e0*/  LDL.LU R0, [R1] ;  /* 0x0000000001007983 */ /* 0x000ea40000300800 */
[----:B--2---:R-:W-:-:S07]  /*91f0*/  IADD3 R231, R0, -0x1, RZ ;  /* 0xffffffff00e77810 */ /* 0x004fce0007ffe0ff */
.L_x_384:
[----:B------:R-:W-:-:S13]  /*9200*/  ISETP.GE.AND P0, PT, R231, RZ, PT ;  /* 0x000000ffe700720c */ /* 0x000fda0003f06270 */
[----:B------:R-:W-:Y:S05]  /*9210*/  @!P0 BRA `(.L_x_385) ;  /* 0x0000003800948947 */ /* 0x000fea0003800000 */
[----:B------:R-:W2:Y:S01]  /*9220*/  LDL.LU R0, [R1+0x4] ;  /* 0x0000040001007983 */ /* 0x000ea20000300800 */
[----:B------:R-:W-:Y:S01]  /*9230*/  IMAD.MOV.U32 R100, RZ, RZ, R103 ;  /* 0x000000ffff647224 */ /* 0x000fe200078e0067 */
[----:B------:R-:W-:Y:S01]  /*9240*/  MOV R3, R104 ;  /* 0x0000006800037202 */ /* 0x000fe20000000f00 */
[----:B------:R-:W-:Y:S01]  /*9250*/  IMAD.MOV.U32 R106, RZ, RZ, R101 ;  /* 0x000000ffff6a7224 */ /* 0x000fe200078e0065 */
[----:B------:R-:W-:Y:S01]  /*9260*/  MOV R105, R102 ;  /* 0x0000006600697202 */ /* 0x000fe20000000f00 */
[----:B------:R-:W-:Y:S01]  /*9270*/  ULDC UR5, c[0x0][0x39c] ;  /* 0x0000e70000057ab9 */ /* 0x000fe20000000800 */
[----:B------:R-:W-:Y:S01]  /*9280*/  ULDC UR4, c[0x0][0x2ec] ;  /* 0x0000bb0000047ab9 */ /* 0x000fe20000000800 */
[----:B------:R-:W-:Y:S01]  /*9290*/  ULDC.64 UR10, c[0x0][0x220] ;  /* 0x00008800000a7ab9 */ /* 0x000fe20000000a00 */
[----:B------:R-:W-:Y:S01]  /*92a0*/  ULDC.64 UR6, c[0x0][0x218] ;  /* 0x0000860000067ab9 */ /* 0x000fe20000000a00 */
[----:B------:R-:W-:Y:S01]  /*92b0*/  ULDC.64 UR8, c[0x0][0x248] ;  /* 0x0000920000087ab9 */ /* 0x000fe20000000a00 */
[C---:B--2---:R-:W-:Y:S01]  /*92c0*/  SHF.L.U64.HI R2, R252.reuse, 0x1, R0 ;  /* 0x00000001fc027819 */ /* 0x044fe20000010200 */
[----:B------:R-:W-:-:S04]  /*92d0*/  IMAD.SHL.U32 R0, R252, 0x2, RZ ;  /* 0x00000002fc007824 */ /* 0x000fc800078e00ff */
[----:B------:R1:W-:Y:S04]  /*92e0*/  STL [R1+0x28], R2 ;  /* 0x0000280201007387 */ /* 0x0003e80000100800 */
[----:B------:R1:W-:Y:S04]  /*92f0*/  STL [R1+0x2c], R0 ;  /* 0x00002c0001007387 */ /* 0x0003e80000100800 */
[----:B------:R-:W2:Y:S04]  /*9300*/  LDL.LU.64 R6, [R1+0x8] ;  /* 0x0000080001067983 */ /* 0x000ea80000300a00 */
[----:B------:R-:W2:Y:S02]  /*9310*/  LDL.LU.64 R4, [R1+0x60] ;  /* 0x0000600001047983 */ /* 0x000ea40000300a00 */
[----:B--2---:R-:W-:-:S05]  /*9320*/  MOV R5, R7 ;  /* 0x0000000700057202 */ /* 0x004fca0000000f00 */
[----:B------:R1:W-:Y:S01]  /*9330*/  STL.64 [R1+0x20], R4 ;  /* 0x0000200401007387 */ /* 0x0003e20000100a00 */
[----:B------:R-:W-:Y:S05]  /*9340*/  BRA `(.L_x_386) ;  /* 0x00000000006c7947 */ /* 0x000fea0003800000 */
.L_x_388:
[----:B------:R-:W2:Y:S01]  /*9350*/  LDL.64 R244, [R1+0x40] ;  /* 0x0000400001f47983 */ /* 0x000ea20000100a00 */
[----:B------:R-:W-:Y:S03]  /*9360*/  VIADD R0, R231, 0xffffffff ;  /* 0xffffffffe7007836 */ /* 0x000fe60000000000 */
[----:B------:R-:W5:Y:S01]  /*9370*/  LDL.64 R242, [R1+0x38] ;  /* 0x0000380001f27983 */ /* 0x000f620000100a00 */
[----:B------:R-:W-:Y:S01]  /*9380*/  IMAD.WIDE.U32 R6, R0, UR8, RZ ;  /* 0x0000000800067c25 */ /* 0x000fe2000f8e00ff */
[----:B------:R-:W-:Y:S02]  /*9390*/  SHF.R.S32.HI R2, RZ, 0x1f, R0 ;  /* 0x0000001fff027819 */ /* 0x000fe40000011400 */
[----:B------:R-:W3:Y:S03]  /*93a0*/  LDL R102, [R1+0x34] ;  /* 0x0000340001667983 */ /* 0x000ee60000100800 */
[----:B------:R-:W-:Y:S01]  /*93b0*/  IMAD R2, R2, UR8, RZ ;  /* 0x0000000802027c24 */ /* 0x000fe2000f8e02ff */
[----:B------:R-:W4:Y:S03]  /*93c0*/  LDL R101, [R1+0x4c] ;  /* 0x00004c0001657983 */ /* 0x000f260000100800 */
[----:B------:R-:W-:Y:S04]  /*93d0*/  IMAD R2, R0, UR9, R2 ;  /* 0x0000000900027c24 */ /* 0x000fe8000f8e0202 */
[----:B------:R-:W-:Y:S01]  /*93e0*/  IMAD.IADD R2, R7, 0x1, R2 ;  /* 0x0000000107027824 */ /* 0x000fe200078e0202 */
[----:B--2---:R-:W-:Y:S04]  /*93f0*/  LEA R0, P1, R6, R244, 0x6 ;  /* 0x000000f406007211 */ /* 0x004fe800078230ff */
[----:B------:R-:W-:Y:S02]  /*9400*/  LEA R4, P2, R0, UR6, 0x1 ;  /* 0x0000000600047c11 */ /* 0x000fe4000f8408ff */
[----:B-----5:R-:W-:Y:S02]  /*9410*/  LEA.HI.X R2, R6, R243, R2, 0x6, P1 ;  /* 0x000000f306027211 */ /* 0x020fe400008f3402 */
[----:B---3--:R-:W-:Y:S02]  /*9420*/  IADD3 R6, P1, R102, R4, RZ ;  /* 0x0000000466067210 */ /* 0x008fe40007f3e0ff */
[----:B------:R-:W-:Y:S05]  /*9430*/  LEA.HI.X R5, R0, UR7, R2, 0x1, P2 ;  /* 0x0000000700057c11 */ /* 0x000fea00090f0c02 */
[----:B------:R-:W-:Y:S01]  /*9440*/  @!PT LDS RZ, [RZ] ;  /* 0x00000000fffff984 */ /* 0x000fe20000000800 */
[----:B------:R-:W-:Y:S01]  /*9450*/  @!PT LDS RZ, [RZ] ;  /* 0x00000000fffff984 */ /* 0x000fe20000000800 */
[----:B------:R-:W-:Y:S01]  /*9460*/  @!PT LDS RZ, [RZ] ;  /* 0x00000000fffff984 */ /* 0x000fe20000000800 */
[----:B------:R1:W-:Y:S01]  /*9470*/  LDGSTS.E.BYPASS.LTC128B.128 [R230+0x6000], desc[UR12][R4.64] ;  /* 0x0600000004e67fae */ /* 0x0003e2000b901d4c */
[----:B----4-:R-:W-:Y:S03]  /*9480*/  IMAD.X R7, R101, 0x1, R5, P1 ;  /* 0x0000000165077824 */ /* 0x010fe600008e0605 */
[----:B------:R1:W-:Y:S04]  /*9490*/  LDGSTS.E.BYPASS.LTC128B.128 [R230+0x7000], desc[UR12][R4.64+0x40] ;  /* 0x0700004004e67fae */ /* 0x0003e8000b901d4c */
[----:B------:R1:W-:Y:S04]  /*94a0*/  LDGSTS.E.BYPASS.LTC128B.128 [R230+0x8000], desc[UR12][R4.64+0x80] ;  /* 0x0800008004e67fae */ /* 0x0003e8000b901d4c */
[----:B------:R1:W-:Y:S04]  /*94b0*/  LDGSTS.E.BYPASS.LTC128B.128 [R230+0x6800], desc[UR12][R6.64] ;  /* 0x0680000006e67fae */ /* 0x0003e8000b901d4c */
[----:B------:R1:W-:Y:S04]  /*94c0*/  LDGSTS.E.BYPASS.LTC128B.128 [R230+0x7800], desc[UR12][R6.64+0x40] ;  /* 0x0780004006e67fae */ /* 0x0003e8000b901d4c */
[----:B------:R1:W-:Y:S04]  /*94d0*/  LDGSTS.E.BYPASS.LTC128B.128 [R230+0x8800], desc[UR12][R6.64+0x80] ;  /* 0x0880008006e67fae */ /* 0x0003e8000b901d4c */
[----:B------:R-:W0:Y:S01]  /*94e0*/  LDGDEPBAR ;  /* 0x00000000000079af */ /* 0x000e220000000000 */
[----:B------:R-:W-:Y:S05]  /*94f0*/  BRA `(.L_x_387) ;  /* 0x0000001400687947 */ /* 0x000fea0003800000 */
.L_x_386:
[----:B-12---:R-:W2:Y:S01]  /*9500*/  LDL R0, [R1+0x48] ;  /* 0x0000480001007983 */ /* 0x006ea20000100800 */
[----:B------:R-:W-:Y:S04]  /*9510*/  DEPBAR.LE SB0, 0x0 ;  /* 0x000080000000791a */ /* 0x000fe80000000000 */
[----:B------:R-:W3:Y:S01]  /*9520*/  LDL.64 R8, [R1+0x20] ;  /* 0x0000200001087983 */ /* 0x000ee20000100a00 */
[----:B------:R-:W-:Y:S05]  /*9530*/  SHF.R.S32.HI R2, RZ, 0x1f, R231 ;  /* 0x0000001fff027819 */ /* 0x000fea00000114e7 */
[----:B------:R-:W3:Y:S04]  /*9540*/  LDL R4, [R1+0x30] ;  /* 0x0000300001047983 */ /* 0x000ee80000100800 */
[----:B------:R-:W4:Y:S04]  /*9550*/  LDL R6, [R1+0x2c] ;  /* 0x00002c0001067983 */ /* 0x000f280000100800 */
[----:B------:R-:W5:Y:S01]  /*9560*/  LDL R10, [R1+0x28] ;  /* 0x00002800010a7983 */ /* 0x000f620000100800 */
[----:B------:R-:W-:Y:S01]  /*9570*/  BAR.SYNC.DEFER_BLOCKING 0x0 ;  /* 0x0000000000007b1d */ /* 0x000fe20000010000 */
[----:B--2---:R-:W-:Y:S02]  /*9580*/  IMAD R0, R0, R231, RZ ;  /* 0x000000e700007224 */ /* 0x004fe400078e02ff */
[-C--:B---3--:R-:W-:Y:S04]  /*9590*/  IMAD.WIDE.U32 R8, R231, R4.reuse, R8 ;  /* 0x00000004e7087225 */ /* 0x088fe800078e0008 */
[----:B------:R-:W-:Y:S01]  /*95a0*/  IMAD R0, R2, R4, R0 ;  /* 0x0000000402007224 */ /* 0x000fe200078e0200 */
[----:B------:R-:W-:Y:S04]  /*95b0*/  LEA R4, P1, R8, UR10, 0x1 ;  /* 0x0000000a08047c11 */ /* 0x000fe8000f8208ff */
[----:B------:R-:W-:Y:S02]  /*95c0*/  IADD3 R0, R9, R0, RZ ;  /* 0x0000000009007210 */ /* 0x000fe40007ffe0ff */
[----:B----4-:R-:W-:Y:S02]  /*95d0*/  IADD3 R6, P0, R6, R4, RZ ;  /* 0x0000000406067210 */ /* 0x010fe40007f1e0ff */
[----:B------:R-:W-:Y:S04]  /*95e0*/  LEA.HI.X R5, R8, UR11, R0, 0x1, P1 ;  /* 0x0000000b08057c11 */ /* 0x000fe800088f0c00 */
[----:B-----5:R-:W-:Y:S01]  /*95f0*/  IADD3.X R7, R10, R5, RZ, P0, !PT ;  /* 0x000000050a077210 */ /* 0x020fe200007fe4ff */
[----:B------:R-:W-:Y:S01]  /*9600*/  @!PT LDS RZ, [RZ] ;  /* 0x00000000fffff984 */ /* 0x000fe20000000800 */
[----:B------:R-:W-:Y:S01]  /*9610*/  @!PT LDS RZ, [RZ] ;  /* 0x00000000fffff984 */ /* 0x000fe20000000800 */
[----:B------:R-:W-:Y:S01]  /*9620*/  @!PT LDS RZ, [RZ] ;  /* 0x00000000fffff984 */ /* 0x000fe20000000800 */
[----:B------:R-:W-:Y:S01]  /*9630*/  LDGSTS.E.BYPASS.LTC128B.128 [R230+0x9000], desc[UR12][R4.64] ;  /* 0x0900000004e67fae */ /* 0x000fe2000b901d4c */
[----:B------:R-:W-:Y:S07]  /*9640*/  ISETP.GT.AND P0, PT, R231, RZ, PT ;  /* 0x000000ffe700720c */ /* 0x000fee0003f04270 */
[----:B------:R-:W-:Y:S08]  /*9650*/  LDGSTS.E.BYPASS.LTC128B.128 [R230+0xa000], desc[UR12][R4.64+0x40] ;  /* 0x0a00004004e67fae */ /* 0x000ff0000b901d4c */
[----:B------:R-:W-:Y:S08]  /*9660*/  LDGSTS.E.BYPASS.LTC128B.128 [R230+0xb000], desc[UR12][R4.64+0x80] ;  /* 0x0b00008004e67fae */ /* 0x000ff0000b901d4c */
[----:B------:R-:W-:Y:S08]  /*9670*/  LDGSTS.E.BYPASS.LTC128B.128 [R230+0x9800], desc[UR12][R6.64] ;  /* 0x0980000006e67fae */ /* 0x000ff0000b901d4c */
[----:B------:R-:W-:Y:S08]  /*9680*/  LDGSTS.E.BYPASS.LTC128B.128 [R230+0xa800], desc[UR12][R6.64+0x40] ;  /* 0x0a80004006e67fae */ /* 0x000ff0000b901d4c */
[----:B------:R1:W-:Y:S08]  /*9690*/  LDGSTS.E.BYPASS.LTC128B.128 [R230+0xb800], desc[UR12][R6.64+0x80] ;  /* 0x0b80008006e67fae */ /* 0x0003f0000b901d4c */
[----:B------:R-:W-:Y:S08]  /*96a0*/  LDSM.16.M88.4 R64, [R228] ;  /* 0x00000000e440783b */ /* 0x000ff00000000200 */
[----:B------:R-:W1:Y:S08]  /*96b0*/  LDSM.16.M88.4 R16, [R227] ;  /* 0x00000000e310783b */ /* 0x000e700000000200 */
[----:B------:R-:W2:Y:S08]  /*96c0*/  LDSM.16.M88.4 R60, [R228+0x1000] ;  /* 0x00100000e43c783b */ /* 0x000eb00000000200 */
[----:B------:R-:W3:Y:S08]  /*96d0*/  LDSM.16.M88.4 R32, [R227+0x400] ;  /* 0x00040000e320783b */ /* 0x000ef00000000200 */
[----:B------:R-:W0:Y:S08]  /*96e0*/  LDGDEPBAR ;  /* 0x00000000000079af */ /* 0x000e300000000000 */
[----:B------:R-:W4:Y:S08]  /*96f0*/  LDSM.16.M88.4 R48, [R227+0x800] ;  /* 0x00080000e330783b */ /* 0x000f300000000200 */
[----:B------:R-:W5:Y:S01]  /*9700*/  LDSM.16.M88.4 R108, [R227+0xc00] ;  /* 0x000c0000e36c783b */ /* 0x000f620000000200 */
[-C--:B-1----:R-:W-:Y:S07]  /*9710*/  HMMA.16816.F32 R4, R64, R16.reuse, RZ ;  /* 0x000000104004723c */ /* 0x082fee00000018ff */
[----:B------:R-:W-:Y:S01]  /*9720*/  LDSM.16.M88.4 R176, [R229] ;  /* 0x00000000e5b0783b */ /* 0x000fe20000000200 */
[C---:B--2---:R-:W-:Y:S07]  /*9730*/  HMMA.16816.F32 R8, R60.reuse, R16, RZ ;  /* 0x000000103c08723c */ /* 0x044fee00000018ff */
[----:B------:R-:W1:Y:S01]  /*9740*/  LDSM.16.M88.4 R180, [R226] ;  /* 0x00000000e2b4783b */ /* 0x000e620000000200 */
[-C--:B------:R-:W-:Y:S06]  /*9750*/  HMMA.16816.F32 R12, R60, R18.reuse, RZ ;  /* 0x000000123c0c723c */ /* 0x080fec00000018ff */
[C---:B------:R-:W-:Y:S01]  /*9760*/  HMMA.16816.F32 R16, R64.reuse, R18, RZ ;  /* 0x000000124010723c */ /* 0x040fe200000018ff */
[----:B------:R-:W2:Y:S05]  /*9770*/  LDSM.16.M88.4 R184, [R229+0x1000] ;  /* 0x00100000e5b8783b */ /* 0x000eaa0000000200 */
[-C--:B---3--:R-:W-:Y:S03]  /*9780*/  HMMA.16816.F32 R20, R64, R32.reuse, RZ ;  /* 0x000000204014723c */ /* 0x088fe600000018ff */
[----:B------:R-:W3:Y:S03]  /*9790*/  LDSM.16.M88.4 R188, [R226+0x400] ;  /* 0x00040000e2bc783b */ /* 0x000ee60000000200 */
[C---:B------:R-:W-:Y:S05]  /*97a0*/  HMMA.16816.F32 R24, R60.reuse, R32, RZ ;  /* 0x000000203c18723c */ /* 0x040fea00000018ff */
[----:B------:R-:W3:Y:S01]  /*97b0*/  LDSM.16.M88.4 R192, [R226+0x800] ;  /* 0x00080000e2c0783b */ /* 0x000ee20000000200 */
[-C--:B------:R-:W-:Y:S06]  /*97c0*/  HMMA.16816.F32 R28, R60, R34.reuse, RZ ;  /* 0x000000223c1c723c */ /* 0x080fec00000018ff */
[C---:B------:R-:W-:Y:S01]  /*97d0*/  HMMA.16816.F32 R32, R64.reuse, R34, RZ ;  /* 0x000000224020723c */ /* 0x040fe200000018ff */
[----:B------:R-:W3:Y:S05]  /*97e0*/  LDSM.16.M88.4 R196, [R226+0xc00] ;  /* 0x000c0000e2c4783b */ /* 0x000eea0000000200 */
[-C--:B----4-:R-:W-:Y:S03]  /*97f0*/  HMMA.16816.F32 R36, R64, R48.reuse, RZ ;  /* 0x000000304024723c */ /* 0x090fe600000018ff */
[----:B------:R-:W-:Y:S03]  /*9800*/  LDSM.16.M88.4 R200, [R228+0x2000] ;  /* 0x00200000e4c8783b */ /* 0x000fe60000000200 */
[C---:B------:R-:W-:Y:S05]  /*9810*/  HMMA.16816.F32 R40, R60.reuse, R48, RZ ;  /* 0x000000303c28723c */ /* 0x040fea00000018ff */
[----:B------:R-:W4:Y:S01]  /*9820*/  LDSM.16.M88.4 R204, [R227+0x1000] ;  /* 0x00100000e3cc783b */ /* 0x000f220000000200 */
[-C--:B------:R-:W-:Y:S06]  /*9830*/  HMMA.16816.F32 R44, R60, R50.reuse, RZ ;  /* 0x000000323c2c723c */ /* 0x080fec00000018ff */
[C---:B------:R-:W-:Y:S01]  /*9840*/  HMMA.16816.F32 R48, R64.reuse, R50, RZ ;  /* 0x000000324030723c */ /* 0x040fe200000018ff */
[----:B------:R-:W4:Y:S05]  /*9850*/  LDSM.16.M88.4 R208, [R228+0x3000] ;  /* 0x00300000e4d0783b */ /* 0x000f2a0000000200 */
[-C--:B-----5:R-:W-:Y:S03]  /*9860*/  HMMA.16816.F32 R52, R64, R108.reuse, RZ ;  /* 0x0000006c4034723c */ /* 0x0a0fe600000018ff */
[----:B------:R-:W-:Y:S03]  /*9870*/  LDSM.16.M88.4 R212, [R227+0x1c00] ;  /* 0x001c0000e3d4783b */ /* 0x000fe60000000200 */
[C---:B------:R-:W-:Y:S05]  /*9880*/  HMMA.16816.F32 R56, R60.reuse, R108, RZ ;  /* 0x0000006c3c38723c */ /* 0x040fea00000018ff */
[----:B------:R-:W-:Y:S01]  /*9890*/  LDSM.16.M88.4 R216, [R229+0x4000] ;  /* 0x00400000e5d8783b */ /* 0x000fe20000000200 */
[-C--:B------:R-:W-:Y:S06]  /*98a0*/  HMMA.16816.F32 R60, R60, R110.reuse, RZ ;  /* 0x0000006e3c3c723c */ /* 0x080fec00000018ff */
[----:B------:R-:W-:Y:S01]  /*98b0*/  HMMA.16816.F32 R64, R64, R110, RZ ;  /* 0x0000006e4040723c */ /* 0x000fe200000018ff */
[----:B------:R-:W5:Y:S05]  /*98c0*/  LDSM.16.M88.4 R108, [R227+0x1400] ;  /* 0x00140000e36c783b */ /* 0x000f6a0000000200 */
[-C--:B-1----:R-:W-:Y:S03]  /*98d0*/  HMMA.16816.F32 R4, R176, R180.reuse, R4 ;  /* 0x000000b4b004723c */ /* 0x082fe60000001804 */
[----:B------:R-:W-:Y:S03]  /*98e0*/  LDSM.16.M88.4 R220, [R226+0x2000] ;  /* 0x00200000e2dc783b */ /* 0x000fe60000000200 */
[C---:B--2---:R-:W-:Y:S06]  /*98f0*/  HMMA.16816.F32 R8, R184.reuse, R180, R8 ;  /* 0x000000b4b808723c */ /* 0x044fec0000001808 */
[-C--:B------:R-:W-:Y:S06]  /*9900*/  HMMA.16816.F32 R12, R184, R182.reuse, R12 ;  /* 0x000000b6b80c723c */ /* 0x080fec000000180c */
[C---:B------:R-:W-:Y:S01]  /*9910*/  HMMA.16816.F32 R16, R176.reuse, R182, R16 ;  /* 0x000000b6b010723c */ /* 0x040fe20000001810 */
[----:B------:R-:W1:Y:S05]  /*9920*/  LDSM.16.M88.4 R180, [R227+0x1800] ;  /* 0x00180000e3b4783b */ /* 0x000e6a0000000200 */
[-C--:B---3--:R-:W-:Y:S06]  /*9930*/  HMMA.16816.F32 R20, R176, R188.reuse, R20 ;  /* 0x000000bcb014723c */ /* 0x088fec0000001814 */
        /* <DEDUP_REMOVED lines=13> */
[----:B------:R-:W-:Y:S03]  /*9a10*/  HMMA.16816.F32 R64, R176, R198, R64 ;  /* 0x000000c6b040723c */ /* 0x000fe60000001840 */
[----:B------:R-:W2:Y:S03]  /*9a20*/  LDSM.16.M88.4 R176, [R229+0x2000] ;  /* 0x00200000e5b0783b */ /* 0x000ea60000000200 */
[-C--:B----4-:R-:W-:Y:S05]  /*9a30*/  HMMA.16816.F32 R4, R200, R204.reuse, R4 ;  /* 0x000000ccc804723c */ /* 0x090fea0000001804 */
[----:B------:R-:W-:Y:S01]  /*9a40*/  LDSM.16.M88.4 R196, [R228+0x4000] ;  /* 0x00400000e4c4783b */ /* 0x000fe20000000200 */
[C---:B------:R-:W-:Y:S06]  /*9a50*/  HMMA.16816.F32 R8, R208.reuse, R204, R8 ;  /* 0x000000ccd008723c */ /* 0x040fec0000001808 */
[-C--:B------:R-:W-:Y:S06]  /*9a60*/  HMMA.16816.F32 R12, R208, R206.reuse, R12 ;  /* 0x000000ced00c723c */ /* 0x080fec000000180c */
[C---:B------:R-:W-:Y:S01]  /*9a70*/  HMMA.16816.F32 R16, R200.reuse, R206, R16 ;  /* 0x000000cec810723c */ /* 0x040fe20000001810 */
[----:B------:R-:W-:Y:S05]  /*9a80*/  LDSM.16.M88.4 R204, [R227+0x2000] ;  /* 0x00200000e3cc783b */ /* 0x000fea0000000200 */
[-C--:B-----5:R-:W-:Y:S06]  /*9a90*/  HMMA.16816.F32 R20, R200, R108.reuse, R20 ;  /* 0x0000006cc814723c */ /* 0x0a0fec0000001814 */
[C---:B------:R-:W-:Y:S06]  /*9aa0*/  HMMA.16816.F32 R24, R208.reuse, R108, R24 ;  /* 0x0000006cd018723c */ /* 0x040fec0000001818 */
[-C--:B------:R-:W-:Y:S06]  /*9ab0*/  HMMA.16816.F32 R28, R208, R110.reuse, R28 ;  /* 0x0000006ed01c723c */ /* 0x080fec000000181c */
[C---:B------:R-:W-:Y:S01]  /*9ac0*/  HMMA.16816.F32 R32, R200.reuse, R110, R32 ;  /* 0x0000006ec820723c */ /* 0x040fe20000001820 */
[----:B------:R-:W3:Y:S05]  /*9ad0*/  LDSM.16.M88.4 R108, [R226+0x1800] ;  /* 0x00180000e26c783b */ /* 0x000eea0000000200 */
[-C--:B-1----:R-:W-:Y:S06]  /*9ae0*/  HMMA.16816.F32 R36, R200, R180.reuse, R36 ;  /* 0x000000b4c824723c */ /* 0x082fec0000001824 */
[C---:B------:R-:W-:Y:S06]  /*9af0*/  HMMA.16816.F32 R40, R208.reuse, R180, R40 ;  /* 0x000000b4d028723c */ /* 0x040fec0000001828 */
[-C--:B------:R-:W-:Y:S06]  /*9b00*/  HMMA.16816.F32 R44, R208, R182.reuse, R44 ;  /* 0x000000b6d02c723c */ /* 0x080fec000000182c */
[C---:B------:R-:W-:Y:S01]  /*9b10*/  HMMA.16816.F32 R48, R200.reuse, R182, R48 ;  /* 0x000000b6c830723c */ /* 0x040fe20000001830 */
[----:B------:R-:W1:Y:S05]  /*9b20*/  LDSM.16.M88.4 R180, [R226+0x1c00] ;  /* 0x001c0000e2b4783b */ /* 0x000e6a0000000200 */
[-C--:B------:R-:W-:Y:S06]  /*9b30*/  HMMA.16816.F32 R52, R200, R212.reuse, R52 ;  /* 0x000000d4c834723c */ /* 0x080fec0000001834 */
[C---:B------:R-:W-:Y:S06]  /*9b40*/  HMMA.16816.F32 R56, R208.reuse, R212, R56 ;  /* 0x000000d4d038723c */ /* 0x040fec0000001838 */
[-C--:B------:R-:W-:Y:S01]  /*9b50*/  HMMA.16816.F32 R60, R208, R214.reuse, R60 ;  /* 0x000000d6d03c723c */ /* 0x080fe2000000183c */
[----:B------:R-:W-:Y:S05]  /*9b60*/  LDSM.16.M88.4 R208, [R227+0x2400] ;  /* 0x00240000e3d0783b */ /* 0x000fea0000000200 */
[----:B------:R-:W-:Y:S03]  /*9b70*/  HMMA.16816.F32 R64, R200, R214, R64 ;  /* 0x000000d6c840723c */ /* 0x000fe60000001840 */
[----:B------:R-:W4:Y:S03]  /*9b80*/  LDSM.16.M88.4 R200, [R228+0x5000] ;  /* 0x00500000e4c8783b */ /* 0x000f260000000200 */
[-C--:B--2---:R-:W-:Y:S05]  /*9b90*/  HMMA.16816.F32 R4, R176, R184.reuse, R4 ;  /* 0x000000b8b004723c */ /* 0x084fea0000001804 */
[----:B------:R-:W-:Y:S01]  /*9ba0*/  LDSM.16.M88.4 R212, [R227+0x2c00] ;  /* 0x002c0000e3d4783b */ /* 0x000fe20000000200 */
[C---:B------:R-:W-:Y:S06]  /*9bb0*/  HMMA.16816.F32 R8, R188.reuse, R184, R8 ;  /* 0x000000b8bc08723c */ /* 0x040fec0000001808 */
[-C--:B------:R-:W-:Y:S06]  /*9bc0*/  HMMA.16816.F32 R12, R188, R186.reuse, R12 ;  /* 0x000000babc0c723c */ /* 0x080fec000000180c */
[C---:B------:R-:W-:Y:S01]  /*9bd0*/  HMMA.16816.F32 R16, R176.reuse, R186, R16 ;  /* 0x000000bab010723c */ /* 0x040fe20000001810 */
[----:B------:R-:W2:Y:S05]  /*9be0*/  LDSM.16.M88.4 R184, [R227+0x2800] ;  /* 0x00280000e3b8783b */ /* 0x000eaa0000000200 */
[-C--:B------:R-:W-:Y:S06]  /*9bf0*/  HMMA.16816.F32 R20, R176, R192.reuse, R20 ;  /* 0x000000c0b014723c */ /* 0x080fec0000001814 */
[C---:B------:R-:W-:Y:S06]  /*9c00*/  HMMA.16816.F32 R24, R188.reuse, R192, R24 ;  /* 0x000000c0bc18723c */ /* 0x040fec0000001818 */
[-C--:B------:R-:W-:Y:S06]  /*9c10*/  HMMA.16816.F32 R28, R188, R194.reuse, R28 ;  /* 0x000000c2bc1c723c */ /* 0x080fec000000181c */
[C---:B------:R-:W-:Y:S06]  /*9c20*/  HMMA.16816.F32 R32, R176.reuse, R194, R32 ;  /* 0x000000c2b020723c */ /* 0x040fec0000001820 */
[-C--:B---3--:R-:W-:Y:S06]  /*9c30*/  HMMA.16816.F32 R36, R176, R108.reuse, R36 ;  /* 0x0000006cb024723c */ /* 0x088fec0000001824 */
[C---:B------:R-:W-:Y:S06]  /*9c40*/  HMMA.16816.F32 R40, R188.reuse, R108, R40 ;  /* 0x0000006cbc28723c */ /* 0x040fec0000001828 */
[-C--:B------:R-:W-:Y:S06]  /*9c50*/  HMMA.16816.F32 R44, R188, R110.reuse, R44 ;  /* 0x0000006ebc2c723c */ /* 0x080fec000000182c */
[C---:B------:R-:W-:Y:S01]  /*9c60*/  HMMA.16816.F32 R48, R176.reuse, R110, R48 ;  /* 0x0000006eb030723c */ /* 0x040fe20000001830 */
[----:B------:R-:W3:Y:S05]  /*9c70*/  LDSM.16.M88.4 R108, [R229+0x5000] ;  /* 0x00500000e56c783b */ /* 0x000eea0000000200 */
[-C--:B-1----:R-:W-:Y:S06]  /*9c80*/  HMMA.16816.F32 R52, R176, R180.reuse, R52 ;  /* 0x000000b4b034723c */ /* 0x082fec0000001834 */
[C---:B------:R-:W-:Y:S06]  /*9c90*/  HMMA.16816.F32 R56, R188.reuse, R180, R56 ;  /* 0x000000b4bc38723c */ /* 0x040fec0000001838 */
[-C--:B------:R-:W-:Y:S06]  /*9ca0*/  HMMA.16816.F32 R60, R188, R182.reuse, R60 ;  /* 0x000000b6bc3c723c */ /* 0x080fec000000183c */
[----:B------:R-:W-:Y:S06]  /*9cb0*/  HMMA.16816.F32 R64, R176, R182, R64 ;  /* 0x000000b6b040723c */ /* 0x000fec0000001840 */
[-C--:B------:R-:W-:Y:S06]  /*9cc0*/  HMMA.16816.F32 R4, R196, R204.reuse, R4 ;  /* 0x000000ccc404723c */ /* 0x080fec0000001804 */
[C---:B----4-:R-:W-:Y:S06]  /*9cd0*/  HMMA.16816.F32 R8, R200.reuse, R204, R8 ;  /* 0x000000ccc808723c */ /* 0x050fec0000001808 */
[-C--:B------:R-:W-:Y:S06]  /*9ce0*/  HMMA.16816.F32 R12, R200, R206.reuse, R12 ;  /* 0x000000cec80c723c */ /* 0x080fec000000180c */
[C---:B------:R-:W-:Y:S06]  /*9cf0*/  HMMA.16816.F32 R16, R196.reuse, R206, R16 ;  /* 0x000000cec410723c */ /* 0x040fec0000001810 */
[-C--:B------:R-:W-:Y:S06]  /*9d00*/  HMMA.16816.F32 R20, R196, R208.reuse, R20 ;  /* 0x000000d0c414723c */ /* 0x080fec0000001814 */
        /* <DEDUP_REMOVED lines=10> */
[----:B------:R-:W-:Y:S06]  /*9db0*/  HMMA.16816.F32 R64, R196, R214, R64 ;  /* 0x000000d6c440723c */ /* 0x000fec0000001840 */
[-C--:B------:R-:W-:Y:S06]  /*9dc0*/  HMMA.16816.F32 R4, R216, R220.reuse, R4 ;  /* 0x000000dcd804723c */ /* 0x080fec0000001804 */
[C---:B---3--:R-:W-:Y:S06]  /*9dd0*/  HMMA.16816.F32 R8, R108.reuse, R220, R8 ;  /* 0x000000dc6c08723c */ /* 0x048fec0000001808 */
[-C--:B------:R-:W-:Y:S06]  /*9de0*/  HMMA.16816.F32 R12, R108, R222.reuse, R12 ;  /* 0x000000de6c0c723c */ /* 0x080fec000000180c */
[C---:B------:R-:W-:Y:S06]  /*9df0*/  HMMA.16816.F32 R16, R216.reuse, R222, R16 ;  /* 0x000000ded810723c */ /* 0x040fec0000001810 */
[----:B------:R-:W-:Y:S01]  /*9e00*/  FMUL.FTZ R4, R4, UR5 ;  /* 0x0000000504047c20 */ /* 0x000fe20008410000 */
[----:B------:R-:W-:Y:S01]  /*9e10*/  FMUL.FTZ R6, R6, UR5 ;  /* 0x0000000506067c20 */ /* 0x000fe20008410000 */
[----:B------:R-:W-:Y:S02]  /*9e20*/  FMUL.FTZ R5, R5, UR5 ;  /* 0x0000000505057c20 */ /* 0x000fe40008410000 */
[----:B------:R-:W-:Y:S01]  /*9e30*/  MUFU.TANH R176, R4 ;  /* 0x0000000400b07308 */ /* 0x000fe20000002400 */
[----:B------:R-:W-:Y:S01]  /*9e40*/  FMUL.FTZ R179, R7, UR5 ;  /* 0x0000000507b37c20 */ /* 0x000fe20008410000 */
[----:B------:R-:W-:Y:S01]  /*9e50*/  FMUL.FTZ R8, R8, UR5 ;  /* 0x0000000508087c20 */ /* 0x000fe20008410000 */
[----:B------:R-:W-:Y:S01]  /*9e60*/  FMUL.FTZ R10, R10, UR5 ;  /* 0x000000050a0a7c20 */ /* 0x000fe20008410000 */
[----:B------:R-:W-:Y:S01]  /*9e70*/  FMUL.FTZ R9, R9, UR5 ;  /* 0x0000000509097c20 */ /* 0x000fe20008410000 */
[----:B------:R-:W-:Y:S05]  /*9e80*/  FMUL.FTZ R11, R11, UR5 ;  /* 0x000000050b0b7c20 */ /* 0x000fea0008410000 */
[----:B------:R-:W1:Y:S01]  /*9e90*/  MUFU.TANH R177, R6 ;  /* 0x0000000600b17308 */ /* 0x000e620000002400 */
[----:B------:R-:W-:Y:S01]  /*9ea0*/  FMUL.FTZ R14, R14, UR5 ;  /* 0x000000050e0e7c20 */ /* 0x000fe20008410000 */
[----:B------:R-:W-:Y:S01]  /*9eb0*/  FMUL.FTZ R15, R15, UR5 ;  /* 0x000000050f0f7c20 */ /* 0x000fe20008410000 */
[----:B------:R-:W-:Y:S01]  /*9ec0*/  FMUL.FTZ R13, R13, UR5 ;  /* 0x000000050d0d7c20 */ /* 0x000fe20008410000 */
[----:B------:R-:W-:Y:S06]  /*9ed0*/  FMUL.FTZ R12, R12, UR5 ;  /* 0x000000050c0c7c20 */ /* 0x000fec0008410000 */
[----:B------:R2:W-:Y:S10]  /*9ee0*/  MUFU.TANH R184, R5 ;  /* 0x0000000500b87308 */ /* 0x0005f40000002400 */
[----:B------:R-:W3:Y:S01]  /*9ef0*/  MUFU.TANH R178, R8 ;  /* 0x0000000800b27308 */ /* 0x000ee20000002400 */
[----:B-1----:R-:W-:Y:S09]  /*9f00*/  FMNMX.FTZ R2, R177, R100, !PT ;  /* 0x00000064b1027209 */ /* 0x002ff20007810000 */
[----:B------:R-:W1:Y:S01]  /*9f10*/  MUFU.TANH R180, R10 ;  /* 0x0000000a00b47308 */ /* 0x000e620000002400 */
[----:B--2---:R-:W2:Y:S09]  /*9f20*/  LDSM.16.M88.4 R4, [R226+0x2400] ;  /* 0x00240000e204783b */ /* 0x004eb20000000200 */
[----:B------:R-:W-:Y:S10]  /*9f30*/  MUFU.TANH R187, R9 ;  /* 0x0000000900bb7308 */ /* 0x000ff40000002400 */
[----:B------:R4:W-:Y:S10]  /*9f40*/  MUFU.TANH R183, R11 ;  /* 0x0000000b00b77308 */ /* 0x0009f40000002400 */
[----:B------:R5:W-:Y:S10]  /*9f50*/  MUFU.TANH R186, R14 ;  /* 0x0000000e00ba7308 */ /* 0x000bf40000002400 */
[----:B------:R3:W-:Y:S01]  /*9f60*/  MUFU.TANH R181, R15 ;  /* 0x0000000f00b57308 */ /* 0x0007e20000002400 */
[----:B----4-:R-:W4:Y:S09]  /*9f70*/  LDSM.16.M88.4 R8, [R226+0x2800] ;  /* 0x00280000e208783b */ /* 0x010f320000000200 */
[----:B------:R1:W-:Y:S01]  /*9f80*/  MUFU.TANH R185, R13 ;  /* 0x0000000d00b97308 */ /* 0x0003e20000002400 */
[-C--:B--2---:R-:W-:Y:S03]  /*9f90*/  HMMA.16816.F32 R20, R216, R4.reuse, R20 ;  /* 0x00000004d814723c */ /* 0x084fe60000001814 */
[----:B-----5:R-:W-:Y:S03]  /*9fa0*/  FMUL.FTZ R14, R16, UR5 ;  /* 0x00000005100e7c20 */ /* 0x020fe60008410000 */
[C---:B------:R-:W-:Y:S03]  /*9fb0*/  HMMA.16816.F32 R24, R108.reuse, R4, R24 ;  /* 0x000000046c18723c */ /* 0x040fe60000001818 */
[----:B------:R2:W-:Y:S02]  /*9fc0*/  MUFU.TANH R182, R12 ;  /* 0x0000000c00b67308 */ /* 0x0005e40000002400 */
[----:B---3--:R-:W-:Y:S01]  /*9fd0*/  FMUL.FTZ R15, R18, UR5 ;  /* 0x00000005120f7c20 */ /* 0x008fe20008410000 */
[-C--:B------:R-:W-:Y:S07]  /*9fe0*/  HMMA.16816.F32 R28, R108, R6.reuse, R28 ;  /* 0x000000066c1c723c */ /* 0x080fee000000181c */
[----:B------:R-:W3:Y:S01]  /*9ff0*/  MUFU.TANH R179, R179 ;  /* 0x000000b300b37308 */ /* 0x000ee20000002400 */
[----:B-1----:R-:W-:Y:S01]  /*a000*/  FMUL.FTZ R13, R17, UR5 ;  /* 0x00000005110d7c20 */ /* 0x002fe20008410000 */
[C---:B------:R-:W-:Y:S01]  /*a010*/  HMMA.16816.F32 R32, R216.reuse, R6, R32 ;  /* 0x00000006d820723c */ /* 0x040fe20000001820 */
[----:B------:R-:W1:Y:S01]  /*a020*/  LDSM.16.M88.4 R4, [R226+0x2c00] ;  /* 0x002c0000e204783b */ /* 0x000e620000000200 */
[----:B------:R-:W-:Y:S06]  /*a030*/  DEPBAR.LE SB0, 0x0 ;  /* 0x000080000000791a */ /* 0x000fec0000000000 */
[----:B------:R-:W5:Y:S03]  /*a040*/  MUFU.TANH R14, R14 ;  /* 0x0000000e000e7308 */ /* 0x000f660000002400 */
[----:B--2---:R-:W-:Y:S01]  /*a050*/  FMUL.FTZ R12, R19, UR5 ;  /* 0x00000005130c7c20 */ /* 0x004fe20008410000 */
[----:B------:R-:W-:Y:S01]  /*a060*/  FMUL.FTZ R20, R20, UR5 ;  /* 0x0000000514147c20 */ /* 0x000fe20008410000 */
[----:B------:R-:W-:Y:S01]  /*a070*/  FMUL.FTZ R22, R22, UR5 ;  /* 0x0000000516167c20 */ /* 0x000fe20008410000 */
[----:B------:R-:W-:Y:S01]  /*a080*/  FMUL.FTZ R24, R24, UR5 ;  /* 0x0000000518187c20 */ /* 0x000fe20008410000 */
[----:B------:R-:W-:Y:S03]  /*a090*/  FMUL.FTZ R21, R21, UR5 ;  /* 0x0000000515157c20 */ /* 0x000fe60008410000 */
[----:B------:R-:W2:Y:S01]  /*a0a0*/  MUFU.TANH R15, R15 ;  /* 0x0000000f000f7308 */ /* 0x000ea20000002400 */
[----:B------:R-:W-:Y:S01]  /*a0b0*/  BAR.SYNC.DEFER_BLOCKING 0x0 ;  /* 0x0000000000007b1d */ /* 0x000fe20000010000 */
[-C--:B----4-:R-:W-:Y:S05]  /*a0c0*/  HMMA.16816.F32 R36, R216, R8.reuse, R36 ;  /* 0x00000008d824723c */ /* 0x090fea0000001824 */
[----:B------:R-:W-:Y:S03]  /*a0d0*/  FMUL.FTZ R26, R26, UR5 ;  /* 0x000000051a1a7c20 */ /* 0x000fe60008410000 */
[----:B------:R-:W4:Y:S01]  /*a0e0*/  MUFU.TANH R13, R13 ;  /* 0x0000000d000d7308 */ /* 0x000f220000002400 */
[C---:B------:R-:W-:Y:S04]  /*a0f0*/  HMMA.16816.F32 R40, R108.reuse, R8, R40 ;  /* 0x000000086c28723c */ /* 0x040fe80000001828 */
[----:B------:R-:W-:Y:S01]  /*a100*/  FMUL.FTZ R23, R23, UR5 ;  /* 0x0000000517177c20 */ /* 0x000fe20008410000 */
[----:B------:R-:W-:Y:S01]  /*a110*/  FMUL.FTZ R32, R32, UR5 ;  /* 0x0000000520207c20 */ /* 0x000fe20008410000 */
[-C--:B------:R-:W-:Y:S03]  /*a120*/  HMMA.16816.F32 R44, R108, R10.reuse, R44 ;  /* 0x0000000a6c2c723c */ /* 0x080fe6000000182c */
[----:B------:R-:W4:Y:S02]  /*a130*/  MUFU.TANH R12, R12 ;  /* 0x0000000c000c7308 */ /* 0x000f240000002400 */
[----:B------:R-:W-:Y:S01]  /*a140*/  FMUL.FTZ R25, R25, UR5 ;  /* 0x0000000519197c20 */ /* 0x000fe20008410000 */
[C---:B------:R-:W-:Y:S07]  /*a150*/  HMMA.16816.F32 R48, R216.reuse, R10, R48 ;  /* 0x0000000ad830723c */ /* 0x040fee0000001830 */
[----:B------:R-:W4:Y:S01]  /*a160*/  MUFU.TANH R188, R20 ;  /* 0x0000001400bc7308 */ /* 0x000f220000002400 */
[----:B------:R-:W-:Y:S01]  /*a170*/  FMUL.FTZ R27, R27, UR5 ;  /* 0x000000051b1b7c20 */ /* 0x000fe20008410000 */
[-C--:B-1----:R-:W-:Y:S08]  /*a180*/  HMMA.16816.F32 R52, R216, R4.reuse, R52 ;  /* 0x00000004d834723c */ /* 0x082ff00000001834 */
[----:B------:R-:W1:Y:S01]  /*a190*/  MUFU.TANH R196, R24 ;  /* 0x0000001800c47308 */ /* 0x000e620000002400 */
[C---:B------:R-:W-:Y:S04]  /*a1a0*/  HMMA.16816.F32 R56, R108.reuse, R4, R56 ;  /* 0x000000046c38723c */ /* 0x040fe80000001838 */
[----:B------:R-:W-:Y:S02]  /*a1b0*/  FMUL.FTZ R34, R34, UR5 ;  /* 0x0000000522227c20 */ /* 0x000fe40008410000 */
[-C--:B------:R-:W-:Y:S03]  /*a1c0*/  HMMA.16816.F32 R60, R108, R6.reuse, R60 ;  /* 0x000000066c3c723c */ /* 0x080fe6000000183c */
[----:B------:R-:W1:Y:S02]  /*a1d0*/  MUFU.TANH R192, R22 ;  /* 0x0000001600c07308 */ /* 0x000e640000002400 */
[----:B------:R-:W-:Y:S01]  /*a1e0*/  FMNMX.FTZ R4, R176, R3, !PT ;  /* 0x00000003b0047209 */ /* 0x000fe20007810000 */
[----:B------:R-:W-:Y:S07]  /*a1f0*/  HMMA.16816.F32 R64, R216, R6, R64 ;  /* 0x00000006d840723c */ /* 0x000fee0000001840 */
[----:B------:R-:W1:Y:S01]  /*a200*/  MUFU.TANH R189, R21 ;  /* 0x0000001500bd7308 */ /* 0x000e620000002400 */
[----:B------:R-:W-:Y:S03]  /*a210*/  FMNMX.FTZ R5, R178, R105, !PT ;  /* 0x00000069b2057209 */ /* 0x000fe60007810000 */
[----:B------:R-:W-:Y:S01]  /*a220*/  FMUL.FTZ R33, R33, UR5 ;  /* 0x0000000521217c20 */ /* 0x000fe20008410000 */
[----:B------:R-:W-:Y:S01]  /*a230*/  FMNMX.FTZ R7, R184, R4, !PT ;  /* 0x00000004b8077209 */ /* 0x000fe20007810000 */
[----:B------:R-:W-:Y:S04]  /*a240*/  FMUL.FTZ R28, R28, UR5 ;  /* 0x000000051c1c7c20 */ /* 0x000fe80008410000 */
[----:B------:R-:W1:Y:S01]  /*a250*/  MUFU.TANH R198, R26 ;  /* 0x0000001a00c67308 */ /* 0x000e620000002400 */
[----:B------:R-:W-:Y:S01]  /*a260*/  FMNMX.FTZ R6, R180, R106, !PT ;  /* 0x0000006ab4067209 */ /* 0x000fe20007810000 */
[----:B------:R-:W-:Y:S01]  /*a270*/  FMUL.FTZ R30, R30, UR5 ;  /* 0x000000051e1e7c20 */ /* 0x000fe20008410000 */
[----:B---3--:R-:W-:Y:S01]  /*a280*/  FMNMX.FTZ R4, R179, R2, !PT ;  /* 0x00000002b3047209 */ /* 0x008fe20007810000 */
[----:B------:R-:W-:Y:S01]  /*a290*/  FMUL.FTZ R35, R35, UR5 ;  /* 0x0000000523237c20 */ /* 0x000fe20008410000 */
[----:B------:R-:W-:Y:S01]  /*a2a0*/  FMNMX.FTZ R2, R187, R5, !PT ;  /* 0x00000005bb027209 */ /* 0x000fe20007810000 */
[----:B------:R-:W-:Y:S01]  /*a2b0*/  FMUL.FTZ R36, R36, UR5 ;  /* 0x0000000524247c20 */ /* 0x000fe20008410000 */
[----:B------:R-:W-:Y:S03]  /*a2c0*/  FMUL.FTZ R0, R63, UR5 ;  /* 0x000000053f007c20 */ /* 0x000fe60008410000 */
[----:B------:R-:W3:Y:S01]  /*a2d0*/  MUFU.TANH R194, R23 ;  /* 0x0000001700c27308 */ /* 0x000ee20000002400 */
[----:B-----5:R-:W-:Y:S01]  /*a2e0*/  FMNMX.FTZ R7, R14, R7, !PT ;  /* 0x000000070e077209 */ /* 0x020fe20007810000 */
[----:B------:R-:W-:Y:S01]  /*a2f0*/  FMUL.FTZ R38, R38, UR5 ;  /* 0x0000000526267c20 */ /* 0x000fe20008410000 */
[----:B------:R-:W-:Y:S01]  /*a300*/  FMNMX.FTZ R5, R183, R6, !PT ;  /* 0x00000006b7057209 */ /* 0x000fe20007810000 */
[----:B------:R-:W-:Y:S01]  /*a310*/  FMUL.FTZ R37, R37, UR5 ;  /* 0x0000000525257c20 */ /* 0x000fe20008410000 */
[----:B--2---:R-:W-:Y:S01]  /*a320*/  FMNMX.FTZ R6, R15, R4, !PT ;  /* 0x000000040f067209 */ /* 0x004fe20007810000 */
[----:B------:R-:W-:Y:S01]  /*a330*/  FMUL.FTZ R31, R31, UR5 ;  /* 0x000000051f1f7c20 */ /* 0x000fe20008410000 */
[----:B------:R-:W-:Y:S03]  /*a340*/  FMNMX.FTZ R4, R182, R2, !PT ;  /* 0x00000002b6047209 */ /* 0x000fe60007810000 */
[----:B------:R2:W-:Y:S01]  /*a350*/  MUFU.TANH R108, R0 ;  /* 0x00000000006c7308 */ /* 0x0005e20000002400 */
[----:B----4-:R-:W-:Y:S01]  /*a360*/  FMNMX.FTZ R7, R13, R7, !PT ;  /* 0x000000070d077209 */ /* 0x010fe20007810000 */
[----:B------:R-:W-:Y:S01]  /*a370*/  FMUL.FTZ R29, R29, UR5 ;  /* 0x000000051d1d7c20 */ /* 0x000fe20008410000 */
[----:B------:R-:W-:Y:S01]  /*a380*/  FMNMX.FTZ R2, R186, R5, !PT ;  /* 0x00000005ba027209 */ /* 0x000fe20007810000 */
[----:B------:R-:W-:Y:S01]  /*a390*/  FMUL.FTZ R39, R39, UR5 ;  /* 0x0000000527277c20 */ /* 0x000fe20008410000 */
[----:B------:R-:W-:Y:S01]  /*a3a0*/  FMNMX.FTZ R5, R12, R6, !PT ;  /* 0x000000060c057209 */ /* 0x000fe20007810000 */
[----:B------:R-:W-:Y:S01]  /*a3b0*/  FMUL.FTZ R48, R48, UR5 ;  /* 0x0000000530307c20 */ /* 0x000fe20008410000 */
[----:B------:R-:W-:Y:S03]  /*a3c0*/  FMNMX.FTZ R4, R185, R4, !PT ;  /* 0x00000004b9047209 */ /* 0x000fe60007810000 */
[----:B------:R-:W4:Y:S01]  /*a3d0*/  MUFU.TANH R190, R32 ;  /* 0x0000002000be7308 */ /* 0x000f220000002400 */
[----:B------:R-:W-:Y:S01]  /*a3e0*/  FMNMX.FTZ R6, R188, R7, !PT ;  /* 0x00000007bc067209 */ /* 0x000fe20007810000 */
[----:B------:R-:W-:Y:S01]  /*a3f0*/  FMUL.FTZ R42, R42, UR5 ;  /* 0x000000052a2a7c20 */ /* 0x000fe20008410000 */
[----:B------:R-:W-:Y:S01]  /*a400*/  FMNMX.FTZ R8, R181, R2, !PT ;  /* 0x00000002b5087209 */ /* 0x000fe20007810000 */
[----:B------:R-:W-:Y:S01]  /*a410*/  FMUL.FTZ R40, R40, UR5 ;  /* 0x0000000528287c20 */ /* 0x000fe20008410000 */
[----:B-1----:R-:W-:Y:S01]  /*a420*/  FMNMX.FTZ R2, R196, R4, !PT ;  /* 0x00000004c4027209 */ /* 0x002fe20007810000 */
[----:B------:R-:W-:Y:S01]  /*a430*/  FMUL.FTZ R50, R50, UR5 ;  /* 0x0000000532327c20 */ /* 0x000fe20008410000 */
[----:B------:R-:W-:Y:S03]  /*a440*/  FMNMX.FTZ R5, R192, R5, !PT ;  /* 0x00000005c0057209 */ /* 0x000fe60007810000 */
[----:B------:R-:W1:Y:S01]  /*a450*/  MUFU.TANH R197, R25 ;  /* 0x0000001900c57308 */ /* 0x000e620000002400 */
[----:B------:R-:W-:Y:S01]  /*a460*/  FMNMX.FTZ R4, R189, R6, !PT ;  /* 0x00000006bd047209 */ /* 0x000fe20007810000 */
[----:B------:R-:W-:Y:S01]  /*a470*/  FMUL.FTZ R49, R49, UR5 ;  /* 0x0000000531317c20 */ /* 0x000fe20008410000 */
[----:B--2---:R-:W-:Y:S01]  /*a480*/  FMNMX.FTZ R0, R198, R8, !PT ;  /* 0x00000008c6007209 */ /* 0x004fe20007810000 */
[----:B------:R-:W-:Y:S01]  /*a490*/  FMUL.FTZ R43, R43, UR5 ;  /* 0x000000052b2b7c20 */ /* 0x000fe20008410000 */
[----:B---3--:R-:W-:Y:S01]  /*a4a0*/  FMNMX.FTZ R5, R194, R5, !PT ;  /* 0x00000005c2057209 */ /* 0x008fe20007810000 */
[----:B------:R-:W-:Y:S01]  /*a4b0*/  FMUL.FTZ R41, R41, UR5 ;  /* 0x0000000529297c20 */ /* 0x000fe20008410000 */
[----:B------:R-:W-:Y:S03]  /*a4c0*/  FMUL.FTZ R51, R51, UR5 ;  /* 0x0000000533337c20 */ /* 0x000fe60008410000 */
[----:B------:R-:W2:Y:S01]  /*a4d0*/  MUFU.TANH R200, R27 ;  /* 0x0000001b00c87308 */ /* 0x000ea20000002400 */
[----:B----4-:R-:W-:Y:S01]  /*a4e0*/  FMNMX.FTZ R4, R190, R4, !PT ;  /* 0x00000004be047209 */ /* 0x010fe20007810000 */
[----:B------:R-:W-:Y:S01]  /*a4f0*/  FMUL.FTZ R52, R52, UR5 ;  /* 0x0000000534347c20 */ /* 0x000fe20008410000 */
[----:B------:R-:W-:Y:S01]  /*a500*/  FMUL.FTZ R44, R44, UR5 ;  /* 0x000000052c2c7c20 */ /* 0x000fe20008410000 */
[----:B------:R-:W-:Y:S01]  /*a510*/  FMUL.FTZ R54, R54, UR5 ;  /* 0x0000000536367c20 */ /* 0x000fe20008410000 */
[----:B------:R-:W-:Y:S01]  /*a520*/  FMUL.FTZ R53, R53, UR5 ;  /* 0x0000000535357c20 */ /* 0x000fe20008410000 */
[----:B------:R-:W-:Y:S01]  /*a530*/  FMUL.FTZ R46, R46, UR5 ;  /* 0x000000052e2e7c20 */ /* 0x000fe20008410000 */
[----:B------:R-:W-:Y:S03]  /*a540*/  FMUL.FTZ R45, R45, UR5 ;  /* 0x000000052d2d7c20 */ /* 0x000fe60008410000 */
[----:B------:R-:W3:Y:S01]  /*a550*/  MUFU.TANH R193, R34 ;  /* 0x0000002200c17308 */ /* 0x000ee20000002400 */
[----:B-1----:R-:W-:Y:S01]  /*a560*/  FMNMX.FTZ R6, R197, R2, !PT ;  /* 0x00000002c5067209 */ /* 0x002fe20007810000 */
[----:B------:R-:W-:Y:S01]  /*a570*/  FMUL.FTZ R55, R55, UR5 ;  /* 0x0000000537377c20 */ /* 0x000fe20008410000 */
[----:B------:R-:W-:Y:S01]  /*a580*/  FMUL.FTZ R64, R64, UR5 ;  /* 0x0000000540407c20 */ /* 0x000fe20008410000 */
[----:B------:R-:W-:Y:S01]  /*a590*/  FMUL.FTZ R47, R47, UR5 ;  /* 0x000000052f2f7c20 */ /* 0x000fe20008410000 */
[----:B------:R-:W-:Y:S01]  /*a5a0*/  FMUL.FTZ R56, R56, UR5 ;  /* 0x0000000538387c20 */ /* 0x000fe20008410000 */
[----:B------:R-:W-:Y:S01]  /*a5b0*/  FMUL.FTZ R57, R57, UR5 ;  /* 0x0000000539397c20 */ /* 0x000fe20008410000 */
[----:B------:R-:W-:Y:S03]  /*a5c0*/  FMUL.FTZ R58, R58, UR5 ;  /* 0x000000053a3a7c20 */ /* 0x000fe60008410000 */
[----:B------:R-:W1:Y:S01]  /*a5d0*/  MUFU.TANH R191, R33 ;  /* 0x0000002100bf7308 */ /* 0x000e620000002400 */
[----:B--2---:R-:W-:Y:S01]  /*a5e0*/  FMNMX.FTZ R0, R200, R0, !PT ;  /* 0x00000000c8007209 */ /* 0x004fe20007810000 */
[----:B------:R-:W-:Y:S01]  /*a5f0*/  FMUL.FTZ R59, R59, UR5 ;  /* 0x000000053b3b7c20 */ /* 0x000fe20008410000 */
[----:B------:R-:W-:Y:S01]  /*a600*/  FMUL.FTZ R60, R60, UR5 ;  /* 0x000000053c3c7c20 */ /* 0x000fe20008410000 */
[----:B------:R-:W-:Y:S01]  /*a610*/  FMUL.FTZ R61, R61, UR5 ;  /* 0x000000053d3d7c20 */ /* 0x000fe20008410000 */
[----:B------:R-:W-:Y:S01]  /*a620*/  FMUL.FTZ R62, R62, UR5 ;  /* 0x000000053e3e7c20 */ /* 0x000fe20008410000 */
[----:B------:R-:W-:Y:S01]  /*a630*/  FMUL.FTZ R66, R66, UR5 ;  /* 0x0000000542427c20 */ /* 0x000fe20008410000 */
[----:B------:R-:W-:Y:S03]  /*a640*/  FMUL.FTZ R65, R65, UR5 ;  /* 0x0000000541417c20 */ /* 0x000fe60008410000 */
[----:B------:R-:W2:Y:S01]  /*a650*/  MUFU.TANH R201, R28 ;  /* 0x0000001c00c97308 */ /* 0x000ea20000002400 */
[----:B---3--:R-:W-:Y:S01]  /*a660*/  FMNMX.FTZ R2, R193, R5, !PT ;  /* 0x00000005c1027209 */ /* 0x008fe20007810000 */
[----:B------:R-:W-:Y:S08]  /*a670*/  FMUL.FTZ R67, R67, UR5 ;  /* 0x0000000543437c20 */ /* 0x000ff00008410000 */
[----:B------:R-:W3:Y:S01]  /*a680*/  MUFU.TANH R202, R30 ;  /* 0x0000001e00ca7308 */ /* 0x000ee20000002400 */
[----:B-1----:R-:W-:Y:S09]  /*a690*/  FMNMX.FTZ R4, R191, R4, !PT ;  /* 0x00000004bf047209 */ /* 0x002ff20007810000 */
[----:B------:R-:W1:Y:S01]  /*a6a0*/  MUFU.TANH R195, R35 ;  /* 0x0000002300c37308 */ /* 0x000e620000002400 */
[----:B--2---:R-:W-:Y:S09]  /*a6b0*/  FMNMX.FTZ R5, R201, R6, !PT ;  /* 0x00000006c9057209 */ /* 0x004ff20007810000 */
[----:B------:R-:W2:Y:S01]  /*a6c0*/  MUFU.TANH R207, R36 ;  /* 0x0000002400cf7308 */ /* 0x000ea20000002400 */
[----:B---3--:R-:W-:Y:S09]  /*a6d0*/  FMNMX.FTZ R6, R202, R0, !PT ;  /* 0x00000000ca067209 */ /* 0x008ff20007810000 */
        /* <DEDUP_REMOVED lines=46> */
[----:B------:R-:W-:Y:S01]  /*a9c0*/  MUFU.TANH R237, R57 ;  /* 0x0000003900ed7308 */ /* 0x000fe20000002400 */
[----:B---3--:R-:W-:Y:S09]  /*a9d0*/  FMNMX.FTZ R10, R232, R5, !PT ;  /* 0x00000005e80a7209 */ /* 0x008ff20007810000 */
[----:B------:R-:W-:Y:S01]  /*a9e0*/  MUFU.TANH R238, R58 ;  /* 0x0000003a00ee7308 */ /* 0x000fe20000002400 */
[----:B-1----:R-:W-:Y:S09]  /*a9f0*/  FMNMX.FTZ R8, R219, R2, !PT ;  /* 0x00000002db087209 */ /* 0x002ff20007810000 */
[----:B------:R-:W-:Y:S10]  /*aa00*/  MUFU.TANH R241, R59 ;  /* 0x0000003b00f17308 */ /* 0x000ff40000002400 */
[----:B------:R-:W-:Y:S10]  /*aa10*/  MUFU.TANH R240, R60 ;  /* 0x0000003c00f07308 */ /* 0x000ff40000002400 */
[----:B------:R-:W-:Y:S10]  /*aa20*/  MUFU.TANH R239, R61 ;  /* 0x0000003d00ef7308 */ /* 0x000ff40000002400 */
[----:B------:R-:W-:Y:S10]  /*aa30*/  MUFU.TANH R107, R62 ;  /* 0x0000003e006b7308 */ /* 0x000ff40000002400 */
[----:B------:R-:W1:Y:S10]  /*aa40*/  MUFU.TANH R218, R66 ;  /* 0x0000004200da7308 */ /* 0x000e740000002400 */
[----:B------:R-:W2:Y:S10]  /*aa50*/  MUFU.TANH R214, R65 ;  /* 0x0000004100d67308 */ /* 0x000eb40000002400 */
[----:B------:R3:W4:Y:S01]  /*aa60*/  MUFU.TANH R216, R67 ;  /* 0x0000004300d87308 */ /* 0x0007220000002400 */
[----:B-1----:R-:W-:Y:S02]  /*aa70*/  FMNMX.FTZ R9, R218, R0, !PT ;  /* 0x00000000da097209 */ /* 0x002fe40007810000 */
[----:B--2---:R-:W-:Y:S01]  /*aa80*/  FMNMX.FTZ R104, R214, R104, !PT ;  /* 0x00000068d6687209 */ /* 0x004fe20007810000 */
[----:B------:R-:W-:Y:S06]  /*aa90*/  @P0 BRA `(.L_x_388) ;  /* 0xffffffe8002c0947 */ /* 0x000fec000383ffff */
.L_x_387:
[----:B-1----:R-:W1:Y:S01]  /*aaa0*/  SHFL.BFLY PT, R6, R104, 0x2, 0x1f ;  /* 0x0c401f0068067f89 */ /* 0x002e6200000e0000 */
[----:B----4-:R-:W-:Y:S02]  /*aab0*/  FMNMX.FTZ R5, R216, R9, !PT ;  /* 0x00000009d8057209 */ /* 0x010fe40007810000 */
[----:B------:R-:W-:Y:S05]  /*aac0*/  FMNMX.FTZ R2, R237, R8, !PT ;  /* 0x00000008ed027209 */ /* 0x000fea0007810000 */
[----:B------:R-:W-:Y:S01]  /*aad0*/  LDSM.16.MT88.4 R20, [R224+0x9000] ;  /* 0x00900000e014783b */ /* 0x000fe20000004200 */
[----:B------:R-:W-:Y:S02]  /*aae0*/  FMNMX.FTZ R0, R238, R10, !PT ;  /* 0x0000000aee007209 */ /* 0x000fe40007810000 */
[----:B------:R-:W-:Y:S02]  /*aaf0*/  FMNMX.FTZ R2, R240, R2, !PT ;  /* 0x00000002f0027209 */ /* 0x000fe40007810000 */
[----:B------:R-:W-:Y:S02]  /*ab00*/  FMNMX.FTZ R0, R241, R0, !PT ;  /* 0x00000000f1007209 */ /* 0x000fe40007810000 */
[----:B------:R-:W-:Y:S01]  /*ab10*/  FMNMX.FTZ R4, R239, R2, !PT ;  /* 0x00000002ef047209 */ /* 0x000fe20007810000 */
[----:B------:R-:W2:Y:S01]  /*ab20*/  SHFL.BFLY PT, R7, R5, 0x2, 0x1f ;  /* 0x0c401f0005077f89 */ /* 0x000ea200000e0000 */
[----:B------:R-:W-:Y:S02]  /*ab30*/  FMNMX.FTZ R0, R107, R0, !PT ;  /* 0x000000006b007209 */ /* 0x000fe40007810000 */
[----:B------:R-:W-:Y:S05]  /*ab40*/  IADD3 R231, R231, -0x1, RZ ;  /* 0xffffffffe7e77810 */ /* 0x000fea0007ffe0ff */
[----:B------:R-:W4:Y:S01]  /*ab50*/  SHFL.BFLY PT, R102, R4, 0x2, 0x1f ;  /* 0x0c401f0004667f89 */ /* 0x000f2200000e0000 */
[----:B------:R-:W-:Y:S07]  /*ab60*/  FMNMX.FTZ R0, R108, R0, !PT ;  /* 0x000000006c007209 */ /* 0x000fee0007810000 */
[----:B------:R-:W-:Y:S08]  /*ab70*/  LDSM.16.MT88.4 R36, [R225+0x9000] ;  /* 0x00900000e124783b */ /* 0x000ff00000004200 */
[----:B------:R-:W5:Y:S08]  /*ab80*/  SHFL.BFLY PT, R2, R0, 0x2, 0x1f ;  /* 0x0c401f0000027f89 */ /* 0x000f7000000e0000 */
[----:B------:R-:W-:Y:S01]  /*ab90*/  LDSM.16.MT88.4 R52, [R224+0xa000] ;  /* 0x00a00000e034783b */ /* 0x000fe20000004200 */
[----:B-1----:R-:W-:Y:S02]  /*aba0*/  FMNMX.FTZ R104, R104, R6, !PT ;  /* 0x0000000668687209 */ /* 0x002fe40007810000 */
[----:B--2---:R-:W-:Y:S05]  /*abb0*/  FMNMX.FTZ R5, R5, R7, !PT ;  /* 0x0000000705057209 */ /* 0x004fea0007810000 */
[----:B------:R-:W1:Y:S01]  /*abc0*/  SHFL.BFLY PT, R6, R104, 0x1, 0x1f ;  /* 0x0c201f0068067f89 */ /* 0x000e6200000e0000 */
[----:B----4-:R-:W-:Y:S07]  /*abd0*/  FMNMX.FTZ R102, R4, R102, !PT ;  /* 0x0000006604667209 */ /* 0x010fee0007810000 */
[----:B------:R-:W2:Y:S08]  /*abe0*/  SHFL.BFLY PT, R103, R5, 0x1, 0x1f ;  /* 0x0c201f0005677f89 */ /* 0x000eb000000e0000 */
[----:B------:R-:W4:Y:S01]  /*abf0*/  SHFL.BFLY PT, R7, R102, 0x1, 0x1f ;  /* 0x0c201f0066077f89 */ /* 0x000f2200000e0000 */
[----:B-----5:R-:W-:Y:S07]  /*ac00*/  FMNMX.FTZ R2, R0, R2, !PT ;  /* 0x0000000200027209 */ /* 0x020fee0007810000 */
[----:B------:R-:W5:Y:S01]  /*ac10*/  SHFL.BFLY PT, R4, R2, 0x1, 0x1f ;  /* 0x0c201f0002047f89 */ /* 0x000f6200000e0000 */
[----:B-1----:R-:W-:Y:S02]  /*ac20*/  FMNMX.FTZ R104, R104, R6, !PT ;  /* 0x0000000668687209 */ /* 0x002fe40007810000 */
[----:B--2---:R-:W-:Y:S03]  /*ac30*/  FMNMX.FTZ R103, R5, R103, !PT ;  /* 0x0000006705677209 */ /* 0x004fe60007810000 */
[C---:B------:R-:W-:Y:S01]  /*ac40*/  FADD.FTZ R0, -R104.reuse, R3 ;  /* 0x0000000368007221 */ /* 0x040fe20000010100 */
[----:B------:R-:W-:Y:S02]  /*ac50*/  FSETP.NEU.FTZ.AND P1, PT, R104, -INF , PT ;  /* 0xff8000006800780b */ /* 0x000fe40003f3d000 */
[----:B----4-:R-:W-:Y:S01]  /*ac60*/  FMNMX.FTZ R102, R102, R7, !PT ;  /* 0x0000000766667209 */ /* 0x010fe20007810000 */
[----:B------:R-:W-:Y:S01]  /*ac70*/  FMUL.FTZ R3, R0, UR4 ;  /* 0x0000000400037c20 */ /* 0x000fe20008410000 */
[----:B------:R-:W-:Y:S03]  /*ac80*/  FADD.FTZ R0, -R103, R100 ;  /* 0x0000006467007221 */ /* 0x000fe60000010100 */
[----:B------:R1:W2:Y:S01]  /*ac90*/  MUFU.EX2 R100, R3 ;  /* 0x0000000300647308 */ /* 0x0002a20000000800 */
[----:B------:R-:W-:Y:S01]  /*aca0*/  FMUL.FTZ R109, R102, UR4 ;  /* 0x00000004666d7c20 */ /* 0x000fe20008410000 */
[----:B-----5:R-:W-:Y:S05]  /*acb0*/  FMNMX.FTZ R101, R2, R4, !PT ;  /* 0x0000000402657209 */ /* 0x020fea0007810000 */
[C---:B------:R-:W-:Y:S01]  /*acc0*/  FMUL.FTZ R110, R101.reuse, UR4 ;  /* 0x00000004656e7c20 */ /* 0x040fe20008410000 */
[----:B-1----:R-:W-:Y:S01]  /*acd0*/  FMUL.FTZ R3, R0, UR4 ;  /* 0x0000000400037c20 */ /* 0x002fe20008410000 */
[----:B------:R-:W-:Y:S01]  /*ace0*/  FADD.FTZ R0, -R102, R105 ;  /* 0x0000006966007221 */ /* 0x000fe20000010100 */
[----:B------:R-:W-:Y:S01]  /*acf0*/  FMUL.FTZ R105, R104, UR4 ;  /* 0x0000000468697c20 */ /* 0x000fe20008410000 */
[C---:B--2---:R-:W-:Y:S01]  /*ad00*/  FMUL.FTZ R32, R100.reuse, R140 ;  /* 0x0000008c64207220 */ /* 0x044fe20000410000 */
[----:B------:R-:W-:Y:S01]  /*ad10*/  FMUL.FTZ R33, R100, R141 ;  /* 0x0000008d64217220 */ /* 0x000fe20000410000 */
[----:B------:R-:W-:Y:S01]  /*ad20*/  FMUL.FTZ R2, R0, UR4 ;  /* 0x0000000400027c20 */ /* 0x000fe20008410000 */
[----:B------:R-:W-:Y:S01]  /*ad30*/  FADD.FTZ R0, -R101, R106 ;  /* 0x0000006a65007221 */ /* 0x000fe20000010100 */
[----:B------:R-:W-:Y:S01]  /*ad40*/  FSEL R105, R105, RZ, P1 ;  /* 0x000000ff69697208 */ /* 0x000fe20000800000 */
[C---:B------:R-:W-:Y:S01]  /*ad50*/  FMUL.FTZ R106, R103.reuse, UR4 ;  /* 0x00000004676a7c20 */ /* 0x040fe20008410000 */
[----:B------:R-:W-:Y:S01]  /*ad60*/  FSETP.NEU.FTZ.AND P1, PT, R103, -INF , PT ;  /* 0xff8000006700780b */ /* 0x000fe20003f3d000 */
[----:B------:R-:W-:Y:S01]  /*ad70*/  FMUL.FTZ R0, R0, UR4 ;  /* 0x0000000400007c20 */ /* 0x000fe20008410000 */
[----:B------:R-:W1:Y:S01]  /*ad80*/  MUFU.EX2 R2, R2 ;  /* 0x0000000200027308 */ /* 0x000e620000000800 */
[--C-:B------:R-:W-:Y:S01]  /*ad90*/  FFMA.FTZ R4, R176, UR4, -R105.reuse ;  /* 0x00000004b0047c23 */ /* 0x100fe20008010869 */
[----:B------:R-:W-:Y:S01]  /*ada0*/  FSEL R106, R106, RZ, P1 ;  /* 0x000000ff6a6a7208 */ /* 0x000fe20000800000 */
[--C-:B------:R-:W-:Y:S01]  /*adb0*/  FFMA.FTZ R40, R188, UR4, -R105.reuse ;  /* 0x00000004bc287c23 */ /* 0x100fe20008010869 */
[----:B------:R-:W-:Y:S01]  /*adc0*/  FSETP.NEU.FTZ.AND P1, PT, R102, -INF , PT ;  /* 0xff8000006600780b */ /* 0x000fe20003f3d000 */
[--C-:B------:R-:W-:Y:S01]  /*add0*/  FFMA.FTZ R44, R189, UR4, -R105.reuse ;  /* 0x00000004bd2c7c23 */ /* 0x100fe20008010869 */
[----:B------:R-:W-:Y:S01]  /*ade0*/  FFMA.FTZ R56, R190, UR4, -R105 ;  /* 0x00000004be387c23 */ /* 0x000fe20008010869 */
[--C-:B------:R-:W-:Y:S03]  /*adf0*/  FFMA.FTZ R5, R12, UR4, -R106.reuse ;  /* 0x000000040c057c23 */ /* 0x100fe6000801086a */
[----:B------:R2:W-:Y:S01]  /*ae00*/  MUFU.EX2 R176, R4 ;  /* 0x0000000400b07308 */ /* 0x0005e20000000800 */
[----:B------:R-:W-:Y:S01]  /*ae10*/  FSEL R109, R109, RZ, P1 ;  /* 0x000000ff6d6d7208 */ /* 0x000fe20000800000 */
[--C-:B------:R-:W-:Y:S01]  /*ae20*/  FFMA.FTZ R111, R195, UR4, -R106.reuse ;  /* 0x00000004c36f7c23 */ /* 0x100fe2000801086a */
[----:B------:R-:W-:Y:S01]  /*ae30*/  FSETP.NEU.FTZ.AND P1, PT, R101, -INF , PT ;  /* 0xff8000006500780b */ /* 0x000fe20003f3d000 */
[----:B------:R-:W-:Y:S01]  /*ae40*/  FFMA.FTZ R50, R192, UR4, -R106 ;  /* 0x00000004c0327c23 */ /* 0x000fe2000801086a */
[----:B------:R-:W-:Y:S01]  /*ae50*/  FMUL.FTZ R48, R100, R156 ;  /* 0x0000009c64307220 */ /* 0x000fe20000410000 */
[--C-:B------:R-:W-:Y:S01]  /*ae60*/  FFMA.FTZ R7, R182, UR4, -R109.reuse ;  /* 0x00000004b6077c23 */ /* 0x100fe2000801086d */
[----:B------:R-:W-:Y:S03]  /*ae70*/  FSEL R110, R110, RZ, P1 ;  /* 0x000000ff6e6e7208 */ /* 0x000fe60000800000 */
[----:B------:R-:W-:Y:S01]  /*ae80*/  MUFU.EX2 R61, R5 ;  /* 0x00000005003d7308 */ /* 0x000fe20000000800 */
[----:B------:R-:W-:Y:S01]  /*ae90*/  FFMA.FTZ R9, R185, UR4, -R109 ;  /* 0x00000004b9097c23 */ /* 0x000fe2000801086d */
[C---:B-1----:R-:W-:Y:S01]  /*aea0*/  FMUL.FTZ R8, R2.reuse, R112 ;  /* 0x0000007002087220 */ /* 0x042fe20000410000 */
[C---:B------:R-:W-:Y:S01]  /*aeb0*/  FMUL.FTZ R12, R2.reuse, R120 ;  /* 0x00000078020c7220 */ /* 0x040fe20000410000 */
[C---:B------:R-:W-:Y:S01]  /*aec0*/  FMUL.FTZ R25, R2.reuse, R129 ;  /* 0x0000008102197220 */ /* 0x040fe20000410000 */
[----:B------:R-:W-:Y:S01]  /*aed0*/  FMUL.FTZ R24, R2, R128 ;  /* 0x0000008002187220 */ /* 0x000fe20000410000 */
[----:B------:R-:W-:Y:S01]  /*aee0*/  FFMA.FTZ R128, R198, UR4, -R110 ;  /* 0x00000004c6807c23 */ /* 0x000fe2000801086e */
[----:B------:R-:W-:Y:S03]  /*aef0*/  FMUL.FTZ R28, R2, R136 ;  /* 0x00000088021c7220 */ /* 0x000fe60000410000 */
[----:B------:R-:W1:Y:S01]  /*af00*/  MUFU.EX2 R0, R0 ;  /* 0x0000000000007308 */ /* 0x000e620000000800 */
[--C-:B--2---:R-:W-:Y:S01]  /*af10*/  FFMA.FTZ R4, R184, UR4, -R105.reuse ;  /* 0x00000004b8047c23 */ /* 0x104fe20008010869 */
[C---:B------:R-:W-:Y:S01]  /*af20*/  FMUL.FTZ R29, R2.reuse, R137 ;  /* 0x00000089021d7220 */ /* 0x040fe20000410000 */
[C---:B------:R-:W-:Y:S01]  /*af30*/  FMUL.FTZ R41, R2.reuse, R145 ;  /* 0x0000009102297220 */ /* 0x040fe20000410000 */
[----:B------:R-:W-:Y:S01]  /*af40*/  FMUL.FTZ R45, R2, R153 ;  /* 0x00000099022d7220 */ /* 0x000fe20000410000 */
[----:B------:R-:W-:Y:S01]  /*af50*/  FMUL.FTZ R49, R100, R157 ;  /* 0x0000009d64317220 */ /* 0x000fe20000410000 */
[----:B------:R-:W-:Y:S01]  /*af60*/  FFMA.FTZ R60, R191, UR4, -R105 ;  /* 0x00000004bf3c7c23 */ /* 0x000fe20008010869 */
[--C-:B------:R-:W-:Y:S03]  /*af70*/  FFMA.FTZ R66, R193, UR4, -R106.reuse ;  /* 0x00000004c1427c23 */ /* 0x100fe6000801086a */
[----:B------:R2:W-:Y:S01]  /*af80*/  MUFU.EX2 R18, R4 ;  /* 0x0000000400127308 */ /* 0x0005e20000000800 */
[----:B------:R-:W-:Y:S01]  /*af90*/  FMUL.FTZ R57, R2, R161 ;  /* 0x000000a102397220 */ /* 0x000fe20000410000 */
[C---:B------:R-:W-:Y:S01]  /*afa0*/  FMUL.FTZ R68, R100.reuse, R68 ;  /* 0x0000004464447220 */ /* 0x040fe20000410000 */
[----:B------:R-:W-:Y:S01]  /*afb0*/  FMUL.FTZ R69, R100, R69 ;  /* 0x0000004564457220 */ /* 0x000fe20000410000 */
[C---:B------:R-:W-:Y:S01]  /*afc0*/  FMUL.FTZ R72, R2.reuse, R72 ;  /* 0x0000004802487220 */ /* 0x040fe20000410000 */
[C---:B------:R-:W-:Y:S01]  /*afd0*/  FMUL.FTZ R73, R2.reuse, R73 ;  /* 0x0000004902497220 */ /* 0x040fe20000410000 */
[C---:B------:R-:W-:Y:S01]  /*afe0*/  FMUL.FTZ R76, R2.reuse, R76 ;  /* 0x0000004c024c7220 */ /* 0x040fe20000410000 */
[----:B------:R-:W-:Y:S03]  /*aff0*/  FMUL.FTZ R77, R2, R77 ;  /* 0x0000004d024d7220 */ /* 0x000fe60000410000 */
[----:B------:R4:W5:Y:S01]  /*b000*/  MUFU.EX2 R64, R9 ;  /* 0x0000000900407308 */ /* 0x0009620000000800 */
        /* <DEDUP_REMOVED lines=8> */
[--C-:B--2---:R-:W-:Y:S01]  /*b090*/  FFMA.FTZ R4, R177, UR4, -R106.reuse ;  /* 0x00000004b1047c23 */ /* 0x104fe2000801086a */
[C---:B------:R-:W-:Y:S01]  /*b0a0*/  FMUL.FTZ R46, R0.reuse, R154 ;  /* 0x0000009a002e7220 */ /* 0x040fe20000410000 */
[C---:B------:R-:W-:Y:S01]  /*b0b0*/  FMUL.FTZ R47, R0.reuse, R155 ;  /* 0x0000009b002f7220 */ /* 0x040fe20000410000 */
[C---:B------:R-:W-:Y:S01]  /*b0c0*/  FMUL.FTZ R58, R0.reuse, R162 ;  /* 0x000000a2003a7220 */ /* 0x040fe20000410000 */
[C---:B------:R-:W-:Y:S01]  /*b0d0*/  FMUL.FTZ R59, R0.reuse, R163 ;  /* 0x000000a3003b7220 */ /* 0x040fe20000410000 */
[C---:B------:R-:W-:Y:S01]  /*b0e0*/  FMUL.FTZ R74, R0.reuse, R74 ;  /* 0x0000004a004a7220 */ /* 0x040fe20000410000 */
[----:B------:R-:W-:Y:S03]  /*b0f0*/  FMUL.FTZ R75, R0, R75 ;  /* 0x0000004b004b7220 */ /* 0x000fe60000410000 */
[----:B------:R2:W-:Y:S01]  /*b100*/  MUFU.EX2 R184, R4 ;  /* 0x0000000400b87308 */ /* 0x0005e20000000800 */
[----:B----4-:R-:W-:Y:S01]  /*b110*/  FMUL.FTZ R9, R2, R113 ;  /* 0x0000007102097220 */ /* 0x010fe20000410000 */
[----:B-----5:R-:W-:Y:S01]  /*b120*/  MOV R139, R64 ;  /* 0x00000040008b7202 */ /* 0x020fe20000000f00 */
[C---:B------:R-:W-:Y:S01]  /*b130*/  FMUL.FTZ R78, R0.reuse, R78 ;  /* 0x0000004e004e7220 */ /* 0x040fe20000410000 */
[----:B------:R-:W-:Y:S01]  /*b140*/  FMUL.FTZ R79, R0, R79 ;  /* 0x0000004f004f7220 */ /* 0x000fe20000410000 */
[C---:B------:R-:W-:Y:S01]  /*b150*/  FMUL.FTZ R80, R100.reuse, R80 ;  /* 0x0000005064507220 */ /* 0x040fe20000410000 */
[C---:B------:R-:W-:Y:S01]  /*b160*/  FMUL.FTZ R81, R100.reuse, R81 ;  /* 0x0000005164517220 */ /* 0x040fe20000410000 */
[C---:B------:R-:W-:Y:S03]  /*b170*/  FMUL.FTZ R84, R100.reuse, R84 ;  /* 0x0000005464547220 */ /* 0x040fe60000410000 */
[----:B------:R4:W-:Y:S01]  /*b180*/  MUFU.EX2 R250, R128 ;  /* 0x0000008000fa7308 */ /* 0x0009e20000000800 */
[C---:B-1----:R-:W-:Y:S01]  /*b190*/  FMUL.FTZ R6, R3.reuse, R118 ;  /* 0x0000007603067220 */ /* 0x042fe20000410000 */
[C---:B------:R-:W-:Y:S01]  /*b1a0*/  FMUL.FTZ R19, R3.reuse, R127 ;  /* 0x0000007f03137220 */ /* 0x040fe20000410000 */
[C---:B------:R-:W-:Y:S01]  /*b1b0*/  FMUL.FTZ R34, R3.reuse, R142 ;  /* 0x0000008e03227220 */ /* 0x040fe20000410000 */
[C---:B------:R-:W-:Y:S01]  /*b1c0*/  FMUL.FTZ R35, R3.reuse, R143 ;  /* 0x0000008f03237220 */ /* 0x040fe20000410000 */
[C---:B------:R-:W-:Y:S01]  /*b1d0*/  FMUL.FTZ R51, R3.reuse, R159 ;  /* 0x0000009f03337220 */ /* 0x040fe20000410000 */
[C---:B---3--:R-:W-:Y:S01]  /*b1e0*/  FMUL.FTZ R67, R3.reuse, R175 ;  /* 0x000000af03437220 */ /* 0x048fe20000410000 */
[----:B------:R-:W-:Y:S03]  /*b1f0*/  FMUL.FTZ R70, R3, R70 ;  /* 0x0000004603467220 */ /* 0x000fe60000410000 */
[----:B------:R1:W-:Y:S01]  /*b200*/  MUFU.EX2 R137, R40 ;  /* 0x0000002800897308 */ /* 0x0003e20000000800 */
[----:B--2---:R-:W-:Y:S01]  /*b210*/  FFMA.FTZ R4, R179, UR4, -R106 ;  /* 0x00000004b3047c23 */ /* 0x004fe2000801086a */
[C---:B------:R-:W-:Y:S01]  /*b220*/  FMUL.FTZ R71, R3.reuse, R71 ;  /* 0x0000004703477220 */ /* 0x040fe20000410000 */
[C---:B------:R-:W-:Y:S01]  /*b230*/  FMUL.FTZ R82, R3.reuse, R82 ;  /* 0x0000005203527220 */ /* 0x040fe20000410000 */
[C---:B------:R-:W-:Y:S01]  /*b240*/  FMUL.FTZ R83, R3.reuse, R83 ;  /* 0x0000005303537220 */ /* 0x040fe20000410000 */
[----:B------:R-:W-:Y:S01]  /*b250*/  FMUL.FTZ R85, R100, R85 ;  /* 0x0000005564557220 */ /* 0x000fe20000410000 */
[C---:B------:R-:W-:Y:S01]  /*b260*/  FMUL.FTZ R86, R3.reuse, R86 ;  /* 0x0000005603567220 */ /* 0x040fe20000410000 */
[----:B------:R-:W-:Y:S03]  /*b270*/  FMUL.FTZ R87, R3, R87 ;  /* 0x0000005703577220 */ /* 0x000fe60000410000 */
[----:B------:R2:W-:Y:S01]  /*b280*/  MUFU.EX2 R17, R4 ;  /* 0x0000000400117308 */ /* 0x0005e20000000800 */
[----:B----4-:R-:W-:Y:S01]  /*b290*/  FFMA.FTZ R128, R199, UR4, -R109 ;  /* 0x00000004c7807c23 */ /* 0x010fe2000801086d */
[C---:B------:R-:W-:Y:S01]  /*b2a0*/  FMUL.FTZ R88, R2.reuse, R88 ;  /* 0x0000005802587220 */ /* 0x040fe20000410000 */
[----:B------:R-:W-:Y:S01]  /*b2b0*/  FMUL.FTZ R89, R2, R89 ;  /* 0x0000005902597220 */ /* 0x000fe20000410000 */
[C---:B------:R-:W-:Y:S01]  /*b2c0*/  FMUL.FTZ R90, R0.reuse, R90 ;  /* 0x0000005a005a7220 */ /* 0x040fe20000410000 */
[----:B------:R-:W-:Y:S01]  /*b2d0*/  FMUL.FTZ R91, R0, R91 ;  /* 0x0000005b005b7220 */ /* 0x000fe20000410000 */
[C---:B------:R-:W-:Y:S01]  /*b2e0*/  FMUL.FTZ R92, R2.reuse, R92 ;  /* 0x0000005c025c7220 */ /* 0x040fe20000410000 */
[C---:B------:R-:W-:Y:S03]  /*b2f0*/  FMUL.FTZ R93, R2.reuse, R93 ;  /* 0x0000005d025d7220 */ /* 0x040fe60000410000 */
[----:B------:R3:W-:Y:S01]  /*b300*/  MUFU.EX2 R140, R44 ;  /* 0x0000002c008c7308 */ /* 0x0007e20000000800 */
[----:B-1----:R-:W-:Y:S01]  /*b310*/  FMUL.FTZ R40, R2, R144 ;  /* 0x0000009002287220 */ /* 0x002fe20000410000 */
[C---:B------:R-:W-:Y:S01]  /*b320*/  FMUL.FTZ R94, R0.reuse, R94 ;  /* 0x0000005e005e7220 */ /* 0x040fe20000410000 */
[----:B------:R-:W-:Y:S01]  /*b330*/  FMUL.FTZ R95, R0, R95 ;  /* 0x0000005f005f7220 */ /* 0x000fe20000410000 */
[C---:B------:R-:W-:Y:S01]  /*b340*/  FMUL.FTZ R96, R100.reuse, R96 ;  /* 0x0000006064607220 */ /* 0x040fe20000410000 */
[----:B------:R-:W-:Y:S01]  /*b350*/  FMUL.FTZ R97, R100, R97 ;  /* 0x0000006164617220 */ /* 0x000fe20000410000 */
[C---:B------:R-:W-:Y:S01]  /*b360*/  FMUL.FTZ R98, R3.reuse, R98 ;  /* 0x0000006203627220 */ /* 0x040fe20000410000 */
[----:B------:R-:W-:Y:S03]  /*b370*/  FMUL.FTZ R99, R3, R99 ;  /* 0x0000006303637220 */ /* 0x000fe60000410000 */
[----:B------:R1:W-:Y:S01]  /*b380*/  MUFU.EX2 R138, R50 ;  /* 0x00000032008a7308 */ /* 0x0003e20000000800 */
[--C-:B--2---:R-:W-:Y:S01]  /*b390*/  FFMA.FTZ R4, R14, UR4, -R105.reuse ;  /* 0x000000040e047c23 */ /* 0x104fe20008010869 */
[----:B------:R-:W-:Y:S01]  /*b3a0*/  FMUL.FTZ R14, R0, R122 ;  /* 0x0000007a000e7220 */ /* 0x000fe20000410000 */
[----:B------:R-:W-:Y:S07]  /*b3b0*/  FFMA.FTZ R107, R107, UR4, -R110 ;  /* 0x000000046b6b7c23 */ /* 0x000fee000801086e */
[----:B------:R2:W4:Y:S01]  /*b3c0*/  MUFU.EX2 R16, R4 ;  /* 0x0000000400107308 */ /* 0x0005220000000800 */
[C---:B---3--:R-:W-:Y:S09]  /*b3d0*/  FMUL.FTZ R44, R2.reuse, R152 ;  /* 0x00000098022c7220 */ /* 0x048ff20000410000 */
[----:B------:R3:W5:Y:S01]  /*b3e0*/  MUFU.EX2 R65, R56 ;  /* 0x0000003800417308 */ /* 0x0007620000000800 */
[----:B-1----:R-:W-:Y:S02]  /*b3f0*/  FMUL.FTZ R50, R3, R158 ;  /* 0x0000009e03327220 */ /* 0x002fe40000410000 */
[----:B------:R-:W-:Y:S07]  /*b400*/  LDSM.16.MT88.4 R156, [R224+0xac00] ;  /* 0x00ac0000e09c783b */ /* 0x000fee0000004200 */
[----:B------:R1:W-:Y:S01]  /*b410*/  MUFU.EX2 R136, R60 ;  /* 0x0000003c00887308 */ /* 0x0003e20000000800 */
[----:B--2---:R-:W-:Y:S01]  /*b420*/  FFMA.FTZ R4, R13, UR4, -R105 ;  /* 0x000000040d047c23 */ /* 0x004fe20008010869 */
[----:B----4-:R-:W-:Y:S01]  /*b430*/  MOV R182, R16 ;  /* 0x0000001000b67202 */ /* 0x010fe20000000f00 */
[----:B------:R-:W-:Y:S01]  /*b440*/  FMUL.FTZ R13, R2, R121 ;  /* 0x00000079020d7220 */ /* 0x000fe20000410000 */
[----:B------:R-:W-:Y:S06]  /*b450*/  FMUL.FTZ R16, R100, R124 ;  /* 0x0000007c64107220 */ /* 0x000fec0000410000 */
[----:B------:R2:W4:Y:S01]  /*b460*/  MUFU.EX2 R62, R4 ;  /* 0x00000004003e7308 */ /* 0x0005220000000800 */
[----:B---3--:R-:W-:Y:S01]  /*b470*/  FMUL.FTZ R56, R2, R160 ;  /* 0x000000a002387220 */ /* 0x008fe20000410000 */
[----:B-----5:R-:W-:Y:S01]  /*b480*/  MOV R163, R65 ;  /* 0x0000004100a37202 */ /* 0x020fe20000000f00 */
[----:B------:R-:W-:Y:S07]  /*b490*/  FMUL.FTZ R65, R100, R173 ;  /* 0x000000ad64417220 */ /* 0x000fee0000410000 */
[----:B------:R3:W-:Y:S01]  /*b4a0*/  MUFU.EX2 R162, R66 ;  /* 0x0000004200a27308 */ /* 0x0007e20000000800 */
[----:B-1----:R-:W-:Y:S09]  /*b4b0*/  FMUL.FTZ R60, R2, R168 ;  /* 0x000000a8023c7220 */ /* 0x002ff20000410000 */
[----:B------:R1:W-:Y:S01]  /*b4c0*/  MUFU.EX2 R248, R128 ;  /* 0x0000008000f87308 */ /* 0x0003e20000000800 */
[----:B--2---:R-:W-:Y:S01]  /*b4d0*/  FFMA.FTZ R4, R15, UR4, -R106 ;  /* 0x000000040f047c23 */ /* 0x004fe2000801086a */
[----:B----4-:R-:W-:Y:S01]  /*b4e0*/  F2FP.F16.F32.PACK_AB R114, R62, R182 ;  /* 0x000000b63e72723e */ /* 0x010fe200000000ff */
[----:B------:R-:W-:Y:S02]  /*b4f0*/  FMUL.FTZ R15, R0, R123 ;  /* 0x0000007b000f7220 */ /* 0x000fe40000410000 */
[----:B------:R-:W2:Y:S05]  /*b500*/  LDSM.16.MT88.4 R120, [R225+0xa000] ;  /* 0x00a00000e178783b */ /* 0x000eaa0000004200 */
[----:B------:R4:W5:Y:S01]  /*b510*/  MUFU.EX2 R11, R4 ;  /* 0x00000004000b7308 */ /* 0x0009620000000800 */
[C---:B---3--:R-:W-:Y:S09]  /*b520*/  FMUL.FTZ R66, R3.reuse, R174 ;  /* 0x000000ae03427220 */ /* 0x048ff20000410000 */
[----:B------:R-:W-:Y:S01]  /*b530*/  MUFU.EX2 R107, R107 ;  /* 0x0000006b006b7308 */ /* 0x000fe20000000800 */
[----:B-1----:R-:W-:Y:S01]  /*b540*/  LDSM.16.MT88.4 R128, [R225+0x9400] ;  /* 0x00940000e180783b */ /* 0x002fe20000004200 */
[--C-:B----4-:R-:W-:Y:S01]  /*b550*/  FFMA.FTZ R4, R178, UR4, -R109.reuse ;  /* 0x00000004b2047c23 */ /* 0x110fe2000801086d */
[----:B------:R-:W-:Y:S01]  /*b560*/  MOV R178, R18 ;  /* 0x0000001200b27202 */ /* 0x000fe20000000f00 */
[----:B------:R-:W-:Y:S01]  /*b570*/  FMUL.FTZ R18, R3, R126 ;  /* 0x0000007e03127220 */ /* 0x000fe20000410000 */
[----:B-----5:R-:W-:Y:S05]  /*b580*/  MOV R185, R11 ;  /* 0x0000000b00b97202 */ /* 0x020fea0000000f00 */
[----:B------:R1:W-:Y:S01]  /*b590*/  MUFU.EX2 R177, R4 ;  /* 0x0000000400b17308 */ /* 0x0003e20000000800 */
[----:B------:R-:W-:Y:S01]  /*b5a0*/  FMUL.FTZ R11, R0, R115 ;  /* 0x00000073000b7220 */ /* 0x000fe20000410000 */
[----:B------:R-:W-:Y:S02]  /*b5b0*/  F2FP.F16.F32.PACK_AB R112, R178, R176 ;  /* 0x000000b0b270723e */ /* 0x000fe400000000ff */
[----:B------:R-:W-:Y:S01]  /*b5c0*/  F2FP.F16.F32.PACK_AB R115, R61, R185 ;  /* 0x000000b93d73723e */ /* 0x000fe200000000ff */
[--C-:B-1----:R-:W-:Y:S01]  /*b5d0*/  FFMA.FTZ R4, R187, UR4, -R109.reuse ;  /* 0x00000004bb047c23 */ /* 0x102fe2000801086d */
[----:B------:R-:W-:Y:S01]  /*b5e0*/  MOV R187, R17 ;  /* 0x0000001100bb7202 */ /* 0x000fe20000000f00 */
[----:B------:R-:W-:Y:S03]  /*b5f0*/  FMUL.FTZ R17, R100, R125 ;  /* 0x0000007d64117220 */ /* 0x000fe60000410000 */
[----:B------:R1:W3:Y:S01]  /*b600*/  MUFU.EX2 R5, R4 ;  /* 0x0000000400057308 */ /* 0x0002e20000000800 */
[----:B------:R-:W-:Y:S01]  /*b610*/  F2FP.F16.F32.PACK_AB R113, R187, R184 ;  /* 0x000000b8bb71723e */ /* 0x000fe200000000ff */
[----:B------:R-:W4:Y:S01]  /*b620*/  LDSM.16.MT88.4 R124, [R224+0xb000] ;  /* 0x00b00000e07c783b */ /* 0x000f220000004200 */
[--C-:B-1----:R-:W-:Y:S01]  /*b630*/  FFMA.FTZ R4, R180, UR4, -R110.reuse ;  /* 0x00000004b4047c23 */ /* 0x102fe2000801086e */
[----:B---3--:R-:W-:Y:S06]  /*b640*/  MOV R180, R5 ;  /* 0x0000000500b47202 */ /* 0x008fec0000000f00 */
[----:B------:R1:W-:Y:S10]  /*b650*/  MUFU.EX2 R5, R7 ;  /* 0x0000000700057308 */ /* 0x0003f40000000800 */
[----:B------:R3:W5:Y:S01]  /*b660*/  MUFU.EX2 R179, R4 ;  /* 0x0000000400b37308 */ /* 0x0007620000000800 */
[----:B-1----:R-:W-:Y:S01]  /*b670*/  FMUL.FTZ R7, R3, R119 ;  /* 0x0000007703077220 */ /* 0x002fe20000410000 */
[--C-:B---3--:R-:W-:Y:S01]  /*b680*/  FFMA.FTZ R4, R183, UR4, -R110.reuse ;  /* 0x00000004b7047c23 */ /* 0x108fe2000801086e */
[----:B-----5:R-:W-:Y:S07]  /*b690*/  MOV R161, R179 ;  /* 0x000000b300a17202 */ /* 0x020fee0000000f00 */
[----:B------:R1:W3:Y:S02]  /*b6a0*/  MUFU.EX2 R183, R4 ;  /* 0x0000000400b77308 */ /* 0x0002e40000000800 */
[--C-:B-1----:R-:W-:Y:S01]  /*b6b0*/  FFMA.FTZ R4, R186, UR4, -R110.reuse ;  /* 0x00000004ba047c23 */ /* 0x102fe2000801086e */
[----:B------:R-:W-:Y:S02]  /*b6c0*/  MOV R186, R5 ;  /* 0x0000000500ba7202 */ /* 0x000fe40000000f00 */
[----:B---3--:R-:W-:Y:S05]  /*b6d0*/  MOV R168, R183 ;  /* 0x000000b700a87202 */ /* 0x008fea0000000f00 */
[----:B------:R1:W3:Y:S01]  /*b6e0*/  MUFU.EX2 R5, R4 ;  /* 0x0000000400057308 */ /* 0x0002e20000000800 */
[----:B------:R-:W-:Y:S01]  /*b6f0*/  F2FP.F16.F32.PACK_AB R118, R64, R186 ;  /* 0x000000ba4076723e */ /* 0x000fe200000000ff */
[C---:B------:R-:W-:Y:S02]  /*b700*/  FMUL.FTZ R64, R100.reuse, R172 ;  /* 0x000000ac64407220 */ /* 0x040fe40000410000 */
[----:B------:R-:W-:Y:S01]  /*b710*/  LDSM.16.MT88.4 R172, [R225+0xac00] ;  /* 0x00ac0000e1ac783b */ /* 0x000fe20000004200 */
[----:B-1----:R-:W-:Y:S01]  /*b720*/  FFMA.FTZ R4, R181, UR4, -R110 ;  /* 0x00000004b5047c23 */ /* 0x002fe2000801086e */
[----:B---3--:R-:W-:Y:S01]  /*b730*/  MOV R181, R5 ;  /* 0x0000000500b57202 */ /* 0x008fe20000000f00 */
[C---:B------:R-:W-:Y:S01]  /*b740*/  FMUL.FTZ R5, R100.reuse, R117 ;  /* 0x0000007564057220 */ /* 0x040fe20000410000 */
[----:B------:R-:W-:Y:S02]  /*b750*/  F2FP.F16.F32.PACK_AB R117, R183, R179 ;  /* 0x000000b3b775723e */ /* 0x000fe400000000ff */
[----:B------:R1:W3:Y:S02]  /*b760*/  MUFU.EX2 R63, R4 ;  /* 0x00000004003f7308 */ /* 0x0002e40000000800 */
[----:B-1----:R-:W-:Y:S01]  /*b770*/  FMUL.FTZ R4, R100, R116 ;  /* 0x0000007464047220 */ /* 0x002fe20000410000 */
[----:B------:R-:W-:Y:S02]  /*b780*/  F2FP.F16.F32.PACK_AB R116, R180, R177 ;  /* 0x000000b1b474723e */ /* 0x000fe400000000ff */
[----:B---3--:R-:W-:Y:S04]  /*b790*/  F2FP.F16.F32.PACK_AB R119, R63, R181 ;  /* 0x000000b53f77723e */ /* 0x008fe800000000ff */
[-C--:B------:R-:W-:Y:S06]  /*b7a0*/  HMMA.16816.F32 R4, R112, R20.reuse, R4 ;  /* 0x000000147004723c */ /* 0x080fec0000001804 */
[C---:B------:R-:W-:Y:S06]  /*b7b0*/  HMMA.16816.F32 R8, R116.reuse, R20, R8 ;  /* 0x000000147408723c */ /* 0x040fec0000001808 */
[-C--:B------:R-:W-:Y:S05]  /*b7c0*/  HMMA.16816.F32 R12, R116, R22.reuse, R12 ;  /* 0x00000016740c723c */ /* 0x080fea000000180c */
[----:B------:R-:W-:Y:S01]  /*b7d0*/  FMUL.FTZ R21, R100, R133 ;  /* 0x0000008564157220 */ /* 0x000fe20000410000 */
[C---:B------:R-:W-:Y:S05]  /*b7e0*/  HMMA.16816.F32 R16, R112.reuse, R22, R16 ;  /* 0x000000167010723c */ /* 0x040fea0000001810 */
[----:B------:R-:W-:Y:S01]  /*b7f0*/  MOV R133, R63 ;  /* 0x0000003f00857202 */ /* 0x000fe20000000f00 */
[----:B------:R-:W-:Y:S01]  /*b800*/  FMUL.FTZ R63, R0, R171 ;  /* 0x000000ab003f7220 */ /* 0x000fe20000410000 */
[----:B------:R-:W-:Y:S01]  /*b810*/  FMUL.FTZ R20, R100, R132 ;  /* 0x0000008464147220 */ /* 0x000fe20000410000 */
[----:B------:R1:W-:Y:S03]  /*b820*/  MUFU.EX2 R171, R111 ;  /* 0x0000006f00ab7308 */ /* 0x0003e60000000800 */
[----:B------:R-:W-:Y:S01]  /*b830*/  FFMA.FTZ R132, R206, UR4, -R106 ;  /* 0x00000004ce847c23 */ /* 0x000fe2000801086a */
[C---:B------:R-:W-:Y:S01]  /*b840*/  FMUL.FTZ R22, R3.reuse, R134 ;  /* 0x0000008603167220 */ /* 0x040fe20000410000 */
[C---:B------:R-:W-:Y:S01]  /*b850*/  FMUL.FTZ R23, R3.reuse, R135 ;  /* 0x0000008703177220 */ /* 0x040fe20000410000 */
[----:B------:R-:W-:Y:S01]  /*b860*/  MOV R134, R62 ;  /* 0x0000003e00867202 */ /* 0x000fe20000000f00 */
[----:B------:R-:W-:Y:S01]  /*b870*/  FMUL.FTZ R62, R0, R170 ;  /* 0x000000aa003e7220 */ /* 0x000fe20000410000 */
[----:B------:R-:W-:Y:S01]  /*b880*/  MOV R135, R61 ;  /* 0x0000003d00877202 */ /* 0x000fe20000000f00 */
[----:B------:R-:W-:Y:S01]  /*b890*/  FMUL.FTZ R61, R2, R169 ;  /* 0x000000a9023d7220 */ /* 0x000fe20000410000 */
[----:B------:R-:W-:Y:S02]  /*b8a0*/  MOV R169, R180 ;  /* 0x000000b400a97202 */ /* 0x000fe40000000f00 */
[-C--:B------:R-:W-:Y:S03]  /*b8b0*/  HMMA.16816.F32 R20, R112, R36.reuse, R20 ;  /* 0x000000247014723c */ /* 0x080fe60000001814 */
[----:B------:R-:W-:Y:S01]  /*b8c0*/  MOV R170, R187 ;  /* 0x000000bb00aa7202 */ /* 0x000fe20000000f00 */
[--C-:B-1----:R-:W-:Y:S02]  /*b8d0*/  FFMA.FTZ R111, R196, UR4, -R109.reuse ;  /* 0x00000004c46f7c23 */ /* 0x102fe4000801086d */
[C---:B------:R-:W-:Y:S02]  /*b8e0*/  HMMA.16816.F32 R24, R116.reuse, R36, R24 ;  /* 0x000000247418723c */ /* 0x040fe40000001818 */
[----:B------:R1:W-:Y:S04]  /*b8f0*/  MUFU.EX2 R252, R111 ;  /* 0x0000006f00fc7308 */ /* 0x0003e80000000800 */
[-C--:B------:R-:W-:Y:S05]  /*b900*/  HMMA.16816.F32 R28, R116, R38.reuse, R28 ;  /* 0x00000026741c723c */ /* 0x080fea000000181c */
[C---:B------:R-:W-:Y:S01]  /*b910*/  FMUL.FTZ R36, R100.reuse, R148 ;  /* 0x0000009464247220 */ /* 0x040fe20000410000 */
[C---:B------:R-:W-:Y:S05]  /*b920*/  HMMA.16816.F32 R32, R112.reuse, R38, R32 ;  /* 0x000000267020723c */ /* 0x040fea0000001820 */
[----:B------:R-:W-:Y:S02]  /*b930*/  FMUL.FTZ R37, R100, R149 ;  /* 0x0000009564257220 */ /* 0x000fe40000410000 */
[----:B------:R-:W-:Y:S01]  /*b940*/  FMUL.FTZ R38, R3, R150 ;  /* 0x0000009603267220 */ /* 0x000fe20000410000 */
[--C-:B-1----:R-:W-:Y:S03]  /*b950*/  FFMA.FTZ R111, R197, UR4, -R109.reuse ;  /* 0x00000004c56f7c23 */ /* 0x102fe6000801086d */
[C---:B------:R-:W-:Y:S01]  /*b960*/  FMUL.FTZ R39, R3.reuse, R151 ;  /* 0x0000009703277220 */ /* 0x040fe20000410000 */
[----:B------:R1:W3:Y:S06]  /*b970*/  MUFU.EX2 R251, R111 ;  /* 0x0000006f00fb7308 */ /* 0x0002ec0000000800 */
[-C--:B------:R-:W-:Y:S06]  /*b980*/  HMMA.16816.F32 R36, R112, R52.reuse, R36 ;  /* 0x000000347024723c */ /* 0x080fec0000001824 */
[C---:B------:R-:W-:Y:S05]  /*b990*/  HMMA.16816.F32 R40, R116.reuse, R52, R40 ;  /* 0x000000347428723c */ /* 0x040fea0000001828 */
[----:B-1----:R-:W-:Y:S01]  /*b9a0*/  FFMA.FTZ R111, R200, UR4, -R110 ;  /* 0x00000004c86f7c23 */ /* 0x002fe2000801086e */
[-C--:B------:R-:W-:Y:S03]  /*b9b0*/  HMMA.16816.F32 R44, R116, R54.reuse, R44 ;  /* 0x00000036742c723c */ /* 0x080fe6000000182c */
[----:B------:R1:W-:Y:S02]  /*b9c0*/  MUFU.EX2 R249, R111 ;  /* 0x0000006f00f97308 */ /* 0x0003e40000000800 */
[----:B------:R-:W-:Y:S01]  /*b9d0*/  FFMA.FTZ R52, R194, UR4, -R106 ;  /* 0x00000004c2347c23 */ /* 0x000fe2000801086a */
[C---:B------:R-:W-:Y:S07]  /*b9e0*/  HMMA.16816.F32 R48, R112.reuse, R54, R48 ;  /* 0x000000367030723c */ /* 0x040fee0000001830 */
[----:B------:R5:W3:Y:S01]  /*b9f0*/  MUFU.EX2 R141, R52 ;  /* 0x00000034008d7308 */ /* 0x000ae20000000800 */
[C---:B------:R-:W-:Y:S03]  /*ba00*/  FMUL.FTZ R53, R100.reuse, R165 ;  /* 0x000000a564357220 */ /* 0x040fe60000410000 */
[C---:B------:R-:W-:Y:S01]  /*ba10*/  FMUL.FTZ R54, R3.reuse, R166 ;  /* 0x000000a603367220 */ /* 0x040fe20000410000 */
[----:B------:R-:W-:Y:S01]  /*ba20*/  FMUL.FTZ R55, R3, R167 ;  /* 0x000000a703377220 */ /* 0x000fe20000410000 */
[----:B-1----:R-:W-:Y:S04]  /*ba30*/  FFMA.FTZ R111, R201, UR4, -R109 ;  /* 0x00000004c96f7c23 */ /* 0x002fe8000801086d */
[----:B------:R1:W3:Y:S01]  /*ba40*/  MUFU.EX2 R247, R111 ;  /* 0x0000006f00f77308 */ /* 0x0002e20000000800 */
[----:B-----5:R-:W-:Y:S07]  /*ba50*/  FMUL.FTZ R52, R100, R164 ;  /* 0x000000a464347220 */ /* 0x020fee0000410000 */
[-C--:B--2---:R-:W-:Y:S06]  /*ba60*/  HMMA.16816.F32 R52, R112, R120.reuse, R52 ;  /* 0x000000787034723c */ /* 0x084fec0000001834 */
[C---:B------:R-:W-:Y:S05]  /*ba70*/  HMMA.16816.F32 R56, R116.reuse, R120, R56 ;  /* 0x000000787438723c */ /* 0x040fea0000001838 */
[--C-:B-1----:R-:W-:Y:S01]  /*ba80*/  FFMA.FTZ R111, R202, UR4, -R110.reuse ;  /* 0x00000004ca6f7c23 */ /* 0x102fe2000801086e */
[-C--:B------:R-:W-:Y:S03]  /*ba90*/  HMMA.16816.F32 R60, R116, R122.reuse, R60 ;  /* 0x0000007a743c723c */ /* 0x080fe6000000183c */
[----:B------:R1:W-:Y:S03]  /*baa0*/  MUFU.EX2 R246, R111 ;  /* 0x0000006f00f67308 */ /* 0x0003e60000000800 */
[C---:B------:R-:W-:Y:S01]  /*bab0*/  HMMA.16816.F32 R64, R112.reuse, R122, R64 ;  /* 0x0000007a7040723c */ /* 0x040fe20000001840 */
[----:B------:R-:W2:Y:S05]  /*bac0*/  LDSM.16.MT88.4 R120, [R225+0xb000] ;  /* 0x00b00000e178783b */ /* 0x000eaa0000004200 */
[-C--:B----4-:R-:W-:Y:S06]  /*bad0*/  HMMA.16816.F32 R68, R112, R124.reuse, R68 ;  /* 0x0000007c7044723c */ /* 0x090fec0000001844 */
[C---:B------:R-:W-:Y:S05]  /*bae0*/  HMMA.16816.F32 R72, R116.reuse, R124, R72 ;  /* 0x0000007c7448723c */ /* 0x040fea0000001848 */
[----:B-1----:R-:W-:Y:S01]  /*baf0*/  FFMA.FTZ R111, R203, UR4, -R110 ;  /* 0x00000004cb6f7c23 */ /* 0x002fe2000801086e */
[-C--:B------:R-:W-:Y:S03]  /*bb00*/  HMMA.16816.F32 R76, R116, R126.reuse, R76 ;  /* 0x0000007e744c723c */ /* 0x080fe6000000184c */
[----:B------:R1:W4:Y:S03]  /*bb10*/  MUFU.EX2 R245, R111 ;  /* 0x0000006f00f57308 */ /* 0x0003260000000800 */
[C---:B------:R-:W-:Y:S01]  /*bb20*/  HMMA.16816.F32 R80, R112.reuse, R126, R80 ;  /* 0x0000007e7050723c */ /* 0x040fe20000001850 */
[----:B------:R-:W5:Y:S04]  /*bb30*/  LDSM.16.MT88.4 R124, [R224+0x9400] ;  /* 0x00940000e07c783b */ /* 0x000f680000004200 */
[--C-:B-1----:R-:W-:Y:S01]  /*bb40*/  FFMA.FTZ R111, R207, UR4, -R105.reuse ;  /* 0x00000004cf6f7c23 */ /* 0x102fe20008010869 */
[-C--:B--2---:R-:W-:Y:S03]  /*bb50*/  HMMA.16816.F32 R84, R112, R120.reuse, R84 ;  /* 0x000000787054723c */ /* 0x084fe60000001854 */
[----:B------:R1:W-:Y:S03]  /*bb60*/  MUFU.EX2 R243, R111 ;  /* 0x0000006f00f37308 */ /* 0x0003e60000000800 */
[C---:B------:R-:W-:Y:S06]  /*bb70*/  HMMA.16816.F32 R88, R116.reuse, R120, R88 ;  /* 0x000000787458723c */ /* 0x040fec0000001858 */
[-C--:B------:R-:W-:Y:S06]  /*bb80*/  HMMA.16816.F32 R92, R116, R122.reuse, R92 ;  /* 0x0000007a745c723c */ /* 0x080fec000000185c */
[----:B------:R-:W-:Y:S01]  /*bb90*/  HMMA.16816.F32 R96, R112, R122, R96 ;  /* 0x0000007a7060723c */ /* 0x000fe20000001860 */
[----:B------:R-:W2:Y:S04]  /*bba0*/  LDSM.16.MT88.4 R120, [R224+0xa400] ;  /* 0x00a40000e078783b */ /* 0x000ea80000004200 */
[--C-:B-1----:R-:W-:Y:S01]  /*bbb0*/  FFMA.FTZ R111, R209, UR4, -R105.reuse ;  /* 0x00000004d16f7c23 */ /* 0x102fe20008010869 */
[----:B---3--:R-:W-:Y:S02]  /*bbc0*/  F2FP.F16.F32.PACK_AB R116, R251, R252 ;  /* 0x000000fcfb74723e */ /* 0x008fe400000000ff */
[----:B------:R-:W-:Y:S01]  /*bbd0*/  F2FP.F16.F32.PACK_AB R112, R140, R137 ;  /* 0x000000898c70723e */ /* 0x000fe200000000ff */
[----:B------:R1:W3:Y:S02]  /*bbe0*/  MUFU.EX2 R244, R111 ;  /* 0x0000006f00f47308 */ /* 0x0002e40000000800 */
[----:B------:R-:W-:Y:S02]  /*bbf0*/  F2FP.F16.F32.PACK_AB R113, R141, R138 ;  /* 0x0000008a8d71723e */ /* 0x000fe400000000ff */
[----:B------:R-:W-:Y:S02]  /*bc00*/  F2FP.F16.F32.PACK_AB R114, R136, R163 ;  /* 0x000000a38872723e */ /* 0x000fe400000000ff */
[----:B------:R-:W-:Y:S02]  /*bc10*/  F2FP.F16.F32.PACK_AB R115, R171, R162 ;  /* 0x000000a2ab73723e */ /* 0x000fe400000000ff */
[----:B------:R-:W-:Y:S02]  /*bc20*/  F2FP.F16.F32.PACK_AB R117, R249, R250 ;  /* 0x000000faf975723e */ /* 0x000fe400000000ff */
[----:B------:R-:W-:Y:S02]  /*bc30*/  F2FP.F16.F32.PACK_AB R118, R248, R247 ;  /* 0x000000f7f876723e */ /* 0x000fe400000000ff */
[----:B----4-:R-:W-:Y:S01]  /*bc40*/  F2FP.F16.F32.PACK_AB R119, R245, R246 ;  /* 0x000000f6f577723e */ /* 0x010fe200000000ff */
[-C--:B-----5:R-:W-:Y:S03]  /*bc50*/  HMMA.16816.F32 R4, R112, R124.reuse, R4 ;  /* 0x0000007c7004723c */ /* 0x0a0fe60000001804 */
[--C-:B-1----:R-:W-:Y:S03]  /*bc60*/  FFMA.FTZ R111, R210, UR4, -R106.reuse ;  /* 0x00000004d26f7c23 */ /* 0x102fe6000801086a */
[C---:B------:R-:W-:Y:S01]  /*bc70*/  HMMA.16816.F32 R8, R116.reuse, R124, R8 ;  /* 0x0000007c7408723c */ /* 0x040fe20000001808 */
[----:B------:R1:W-:Y:S05]  /*bc80*/  MUFU.EX2 R242, R111 ;  /* 0x0000006f00f27308 */ /* 0x0003ea0000000800 */
[-C--:B------:R-:W-:Y:S06]  /*bc90*/  HMMA.16816.F32 R12, R116, R126.reuse, R12 ;  /* 0x0000007e740c723c */ /* 0x080fec000000180c */
[C---:B------:R-:W-:Y:S01]  /*bca0*/  HMMA.16816.F32 R16, R112.reuse, R126, R16 ;  /* 0x0000007e7010723c */ /* 0x040fe20000001810 */
[----:B------:R-:W4:Y:S05]  /*bcb0*/  LDSM.16.MT88.4 R124, [R225+0xa400] ;  /* 0x00a40000e17c783b */ /* 0x000f2a0000004200 */
[-C--:B------:R-:W-:Y:S05]  /*bcc0*/  HMMA.16816.F32 R20, R112, R128.reuse, R20 ;  /* 0x000000807014723c */ /* 0x080fea0000001814 */
[--C-:B-1----:R-:W-:Y:S01]  /*bcd0*/  FFMA.FTZ R111, R211, UR4, -R106.reuse ;  /* 0x00000004d36f7c23 */ /* 0x102fe2000801086a */
[C---:B------:R-:W-:Y:S03]  /*bce0*/  HMMA.16816.F32 R24, R116.reuse, R128, R24 ;  /* 0x000000807418723c */ /* 0x040fe60000001818 */
[----:B------:R1:W5:Y:S02]  /*bcf0*/  MUFU.EX2 R207, R111 ;  /* 0x0000006f00cf7308 */ /* 0x0003640000000800 */
[----:B------:R-:W-:Y:S01]  /*bd00*/  MOV R211, R136 ;  /* 0x0000008800d37202 */ /* 0x000fe20000000f00 */
[-C--:B------:R-:W-:Y:S06]  /*bd10*/  HMMA.16816.F32 R28, R116, R130.reuse, R28 ;  /* 0x00000082741c723c */ /* 0x080fec000000181c */
[C---:B------:R-:W-:Y:S01]  /*bd20*/  HMMA.16816.F32 R32, R112.reuse, R130, R32 ;  /* 0x000000827020723c */ /* 0x040fe20000001820 */
[----:B------:R-:W3:Y:S05]  /*bd30*/  LDSM.16.MT88.4 R128, [R224+0xb400] ;  /* 0x00b40000e080783b */ /* 0x000eea0000004200 */
[-C--:B--2---:R-:W-:Y:S05]  /*bd40*/  HMMA.16816.F32 R36, R112, R120.reuse, R36 ;  /* 0x000000787024723c */ /* 0x084fea0000001824 */
[--C-:B-1----:R-:W-:Y:S01]  /*bd50*/  FFMA.FTZ R111, R204, UR4, -R105.reuse ;  /* 0x00000004cc6f7c23 */ /* 0x102fe20008010869 */
[C---:B------:R-:W-:Y:S03]  /*bd60*/  HMMA.16816.F32 R40, R116.reuse, R120, R40 ;  /* 0x000000787428723c */ /* 0x040fe60000001828 */
[----:B------:R1:W-:Y:S03]  /*bd70*/  MUFU.EX2 R210, R111 ;  /* 0x0000006f00d27308 */ /* 0x0003e60000000800 */
[-C--:B------:R-:W-:Y:S06]  /*bd80*/  HMMA.16816.F32 R44, R116, R122.reuse, R44 ;  /* 0x0000007a742c723c */ /* 0x080fec000000182c */
[C---:B------:R-:W-:Y:S01]  /*bd90*/  HMMA.16816.F32 R48, R112.reuse, R122, R48 ;  /* 0x0000007a7030723c */ /* 0x040fe20000001830 */
[----:B------:R-:W2:Y:S05]  /*bda0*/  LDSM.16.MT88.4 R120, [R225+0xb400] ;  /* 0x00b40000e178783b */ /* 0x000eaa0000004200 */
[-C--:B----4-:R-:W-:Y:S05]  /*bdb0*/  HMMA.16816.F32 R52, R112, R124.reuse, R52 ;  /* 0x0000007c7034723c */ /* 0x090fea0000001834 */
[----:B-1----:R-:W-:Y:S01]  /*bdc0*/  FFMA.FTZ R111, R205, UR4, -R105 ;  /* 0x00000004cd6f7c23 */ /* 0x002fe20008010869 */
[C---:B------:R-:W-:Y:S01]  /*bdd0*/  HMMA.16816.F32 R56, R116.reuse, R124, R56 ;  /* 0x0000007c7438723c */ /* 0x040fe20000001838 */
[----:B------:R-:W-:Y:S05]  /*bde0*/  MUFU.EX2 R205, R132 ;  /* 0x0000008400cd7308 */ /* 0x000fea0000000800 */
[-C--:B------:R-:W-:Y:S05]  /*bdf0*/  HMMA.16816.F32 R60, R116, R126.reuse, R60 ;  /* 0x0000007e743c723c */ /* 0x080fea000000183c */
[----:B------:R1:W4:Y:S01]  /*be00*/  MUFU.EX2 R209, R111 ;  /* 0x0000006f00d17308 */ /* 0x0003220000000800 */
[C---:B------:R-:W-:Y:S01]  /*be10*/  HMMA.16816.F32 R64, R112.reuse, R126, R64 ;  /* 0x0000007e7040723c */ /* 0x040fe20000001840 */
[----:B------:R-:W4:Y:S05]  /*be20*/  LDSM.16.MT88.4 R124, [R224+0x9800] ;  /* 0x00980000e07c783b */ /* 0x000f2a0000004200 */
[-C--:B---3--:R-:W-:Y:S06]  /*be30*/  HMMA.16816.F32 R68, R112, R128.reuse, R68 ;  /* 0x000000807044723c */ /* 0x088fec0000001844 */
[C---:B------:R-:W-:Y:S05]  /*be40*/  HMMA.16816.F32 R72, R116.reuse, R128, R72 ;  /* 0x000000807448723c */ /* 0x040fea0000001848 */
[----:B-1----:R-:W-:Y:S01]  /*be50*/  FFMA.FTZ R111, R208, UR4, -R106 ;  /* 0x00000004d06f7c23 */ /* 0x002fe2000801086a */
[-C--:B------:R-:W-:Y:S03]  /*be60*/  HMMA.16816.F32 R76, R116, R130.reuse, R76 ;  /* 0x00000082744c723c */ /* 0x080fe6000000184c */
[----:B------:R1:W3:Y:S02]  /*be70*/  MUFU.EX2 R206, R111 ;  /* 0x0000006f00ce7308 */ /* 0x0002e40000000800 */
[----:B------:R-:W-:Y:S01]  /*be80*/  MOV R208, R178 ;  /* 0x000000b200d07202 */ /* 0x000fe20000000f00 */
[C---:B------:R-:W-:Y:S01]  /*be90*/  HMMA.16816.F32 R80, R112.reuse, R130, R80 ;  /* 0x000000827050723c */ /* 0x040fe20000001850 */
[----:B------:R-:W-:Y:S05]  /*bea0*/  LDSM.16.MT88.4 R128, [R224+0xb800] ;  /* 0x00b80000e080783b */ /* 0x000fea0000004200 */
[-C--:B--2---:R-:W-:Y:S06]  /*beb0*/  HMMA.16816.F32 R84, R112, R120.reuse, R84 ;  /* 0x000000787054723c */ /* 0x084fec0000001854 */
[C---:B------:R-:W-:Y:S05]  /*bec0*/  HMMA.16816.F32 R88, R116.reuse, R120, R88 ;  /* 0x000000787458723c */ /* 0x040fea0000001858 */
[--C-:B-1----:R-:W-:Y:S01]  /*bed0*/  FFMA.FTZ R111, R212, UR4, -R109.reuse ;  /* 0x00000004d46f7c23 */ /* 0x102fe2000801086d */
[-C--:B------:R-:W-:Y:S01]  /*bee0*/  HMMA.16816.F32 R92, R116, R122.reuse, R92 ;  /* 0x0000007a745c723c */ /* 0x080fe2000000185c */
[----:B------:R-:W2:Y:S02]  /*bef0*/  LDL.LU R212, [R1+0x18] ;  /* 0x0000180001d47983 */ /* 0x000ea40000300800 */
[----:B------:R1:W-:Y:S02]  /*bf00*/  MUFU.EX2 R203, R111 ;  /* 0x0000006f00cb7308 */ /* 0x0003e40000000800 */
[----:B------:R-:W2:Y:S01]  /*bf10*/  LDL.LU R160, [R1+0x1c] ;  /* 0x00001c0001a07983 */ /* 0x000ea20000300800 */
[----:B------:R-:W-:Y:S03]  /*bf20*/  HMMA.16816.F32 R96, R112, R122, R96 ;  /* 0x0000007a7060723c */ /* 0x000fe60000001860 */
[----:B------:R-:W-:Y:S04]  /*bf30*/  LDSM.16.MT88.4 R120, [R224+0xa800] ;  /* 0x00a80000e078783b */ /* 0x000fe80000004200 */
[----:B------:R-:W-:Y:S04]  /*bf40*/  F2FP.F16.F32.PACK_AB R112, R244, R243 ;  /* 0x000000f3f470723e */ /* 0x000fe800000000ff */
[----:B-----5:R-:W-:Y:S02]  /*bf50*/  F2FP.F16.F32.PACK_AB R113, R207, R242 ;  /* 0x000000f2cf71723e */ /* 0x020fe400000000ff */
[----:B----4-:R-:W-:Y:S01]  /*bf60*/  F2FP.F16.F32.PACK_AB R114, R209, R210 ;  /* 0x000000d2d172723e */ /* 0x010fe200000000ff */
[--C-:B-1----:R-:W-:Y:S01]  /*bf70*/  FFMA.FTZ R111, R213, UR4, -R109.reuse ;  /* 0x00000004d56f7c23 */ /* 0x102fe2000801086d */
[----:B---3--:R-:W-:Y:S02]  /*bf80*/  F2FP.F16.F32.PACK_AB R115, R206, R205 ;  /* 0x000000cdce73723e */ /* 0x008fe400000000ff */
[----:B------:R-:W-:Y:S01]  /*bf90*/  MOV R213, R177 ;  /* 0x000000b100d57202 */ /* 0x000fe20000000f00 */
[----:B------:R1:W3:Y:S04]  /*bfa0*/  MUFU.EX2 R204, R111 ;  /* 0x0000006f00cc7308 */ /* 0x0002e80000000800 */
[-C--:B------:R-:W-:Y:S03]  /*bfb0*/  HMMA.16816.F32 R4, R112, R124.reuse, R4 ;  /* 0x0000007c7004723c */ /* 0x080fe60000001804 */
[--C-:B-1----:R-:W-:Y:S01]  /*bfc0*/  FFMA.FTZ R111, R221, UR4, -R110.reuse ;  /* 0x00000004dd6f7c23 */ /* 0x102fe2000801086e */
[----:B---3--:R-:W-:Y:S02]  /*bfd0*/  F2FP.F16.F32.PACK_AB R116, R204, R203 ;  /* 0x000000cbcc74723e */ /* 0x008fe400000000ff */
[----:B------:R-:W-:Y:S01]  /*bfe0*/  MOV R221, R141 ;  /* 0x0000008d00dd7202 */ /* 0x000fe20000000f00 */
[----:B------:R1:W-:Y:S04]  /*bff0*/  MUFU.EX2 R201, R111 ;  /* 0x0000006f00c97308 */ /* 0x0003e80000000800 */
[--C-:B-1----:R-:W-:Y:S01]  /*c000*/  FFMA.FTZ R111, R215, UR4, -R110.reuse ;  /* 0x00000004d76f7c23 */ /* 0x102fe2000801086e */
[----:B------:R-:W-:Y:S02]  /*c010*/  MOV R215, R140 ;  /* 0x0000008c00d77202 */ /* 0x000fe40000000f00 */
[----:B------:R-:W-:Y:S03]  /*c020*/  LDSM.16.MT88.4 R140, [R225+0x9c00] ;  /* 0x009c0000e18c783b */ /* 0x000fe60000004200 */
[----:B------:R1:W3:Y:S02]  /*c030*/  MUFU.EX2 R202, R111 ;  /* 0x0000006f00ca7308 */ /* 0x0002e40000000800 */
[--C-:B-1----:R-:W-:Y:S01]  /*c040*/  FFMA.FTZ R111, R220, UR4, -R109.reuse ;  /* 0x00000004dc6f7c23 */ /* 0x102fe2000801086d */
[----:B------:R-:W-:Y:S02]  /*c050*/  MOV R220, R138 ;  /* 0x0000008a00dc7202 */ /* 0x000fe40000000f00 */
[----:B------:R-:W-:Y:S05]  /*c060*/  MOV R138, R135 ;  /* 0x00000087008a7202 */ /* 0x000fea0000000f00 */
[----:B------:R1:W-:Y:S01]  /*c070*/  MUFU.EX2 R199, R111 ;  /* 0x0000006f00c77308 */ /* 0x0003e20000000800 */
[----:B---3--:R-:W-:Y:S01]  /*c080*/  F2FP.F16.F32.PACK_AB R117, R202, R201 ;  /* 0x000000c9ca75723e */ /* 0x008fe200000000ff */
[----:B-1----:R-:W-:Y:S01]  /*c090*/  FFMA.FTZ R111, R222, UR4, -R109 ;  /* 0x00000004de6f7c23 */ /* 0x002fe2000801086d */
[----:B------:R-:W-:Y:S02]  /*c0a0*/  MOV R222, R137 ;  /* 0x0000008900de7202 */ /* 0x000fe40000000f00 */
[----:B------:R-:W-:Y:S05]  /*c0b0*/  MOV R137, R134 ;  /* 0x0000008600897202 */ /* 0x000fea0000000f00 */
[----:B------:R1:W3:Y:S02]  /*c0c0*/  MUFU.EX2 R200, R111 ;  /* 0x0000006f00c87308 */ /* 0x0002e40000000800 */
[--C-:B-1----:R-:W-:Y:S01]  /*c0d0*/  FFMA.FTZ R111, R223, UR4, -R110.reuse ;  /* 0x00000004df6f7c23 */ /* 0x102fe2000801086e */
[----:B------:R-:W-:Y:S02]  /*c0e0*/  MOV R223, R133 ;  /* 0x0000008500df7202 */ /* 0x000fe40000000f00 */
[----:B------:R-:W1:Y:S05]  /*c0f0*/  LDSM.16.MT88.4 R132, [R225+0x9800] ;  /* 0x00980000e184783b */ /* 0x000e6a0000004200 */
[----:B------:R4:W-:Y:S01]  /*c100*/  MUFU.EX2 R198, R111 ;  /* 0x0000006f00c67308 */ /* 0x0009e20000000800 */
[----:B---3--:R-:W-:Y:S01]  /*c110*/  F2FP.F16.F32.PACK_AB R118, R200, R199 ;  /* 0x000000c7c876723e */ /* 0x008fe200000000ff */
[----:B----4-:R-:W-:Y:S01]  /*c120*/  FFMA.FTZ R111, R232, UR4, -R110 ;  /* 0x00000004e86f7c23 */ /* 0x010fe2000801086e */
[----:B------:R-:W-:Y:S07]  /*c130*/  MOV R232, R139 ;  /* 0x0000008b00e87202 */ /* 0x000fee0000000f00 */
[----:B------:R3:W4:Y:S02]  /*c140*/  MUFU.EX2 R197, R111 ;  /* 0x0000006f00c57308 */ /* 0x0007240000000800 */
[--C-:B---3--:R-:W-:Y:S01]  /*c150*/  FFMA.FTZ R111, R233, UR4, -R105.reuse ;  /* 0x00000004e96f7c23 */ /* 0x108fe20008010869 */
[----:B----4-:R-:W-:Y:S02]  /*c160*/  F2FP.F16.F32.PACK_AB R119, R197, R198 ;  /* 0x000000c6c577723e */ /* 0x010fe400000000ff */
[----:B------:R-:W-:Y:S05]  /*c170*/  MOV R233, R138 ;  /* 0x0000008a00e97202 */ /* 0x000fea0000000f00 */
[----:B------:R3:W-:Y:S01]  /*c180*/  MUFU.EX2 R196, R111 ;  /* 0x0000006f00c47308 */ /* 0x0007e20000000800 */
[C---:B------:R-:W-:Y:S06]  /*c190*/  HMMA.16816.F32 R8, R116.reuse, R124, R8 ;  /* 0x0000007c7408723c */ /* 0x040fec0000001808 */
[-C--:B------:R-:W-:Y:S06]  /*c1a0*/  HMMA.16816.F32 R12, R116, R126.reuse, R12 ;  /* 0x0000007e740c723c */ /* 0x080fec000000180c */
[C---:B------:R-:W-:Y:S01]  /*c1b0*/  HMMA.16816.F32 R16, R112.reuse, R126, R16 ;  /* 0x0000007e7010723c */ /* 0x040fe20000001810 */
[----:B------:R-:W4:Y:S04]  /*c1c0*/  LDSM.16.MT88.4 R124, [R225+0xa800] ;  /* 0x00a80000e17c783b */ /* 0x000f280000004200 */
[--C-:B---3--:R-:W-:Y:S01]  /*c1d0*/  FFMA.FTZ R111, R234, UR4, -R105.reuse ;  /* 0x00000004ea6f7c23 */ /* 0x108fe20008010869 */
[-C--:B-1----:R-:W-:Y:S03]  /*c1e0*/  HMMA.16816.F32 R20, R112, R132.reuse, R20 ;  /* 0x000000847014723c */ /* 0x082fe60000001814 */
[----:B------:R1:W-:Y:S02]  /*c1f0*/  MUFU.EX2 R195, R111 ;  /* 0x0000006f00c37308 */ /* 0x0003e40000000800 */
[----:B------:R-:W-:Y:S01]  /*c200*/  MOV R234, R137 ;  /* 0x0000008900ea7202 */ /* 0x000fe20000000f00 */
[C---:B------:R-:W-:Y:S06]  /*c210*/  HMMA.16816.F32 R24, R116.reuse, R132, R24 ;  /* 0x000000847418723c */ /* 0x040fec0000001818 */
[-C--:B------:R-:W-:Y:S06]  /*c220*/  HMMA.16816.F32 R28, R116, R134.reuse, R28 ;  /* 0x00000086741c723c */ /* 0x080fec000000181c */
[C---:B------:R-:W-:Y:S05]  /*c230*/  HMMA.16816.F32 R32, R112.reuse, R134, R32 ;  /* 0x000000867020723c */ /* 0x040fea0000001820 */
[--C-:B-1----:R-:W-:Y:S01]  /*c240*/  FFMA.FTZ R111, R236, UR4, -R106.reuse ;  /* 0x00000004ec6f7c23 */ /* 0x102fe2000801086a */
[-C--:B------:R-:W-:Y:S03]  /*c250*/  HMMA.16816.F32 R36, R112, R120.reuse, R36 ;  /* 0x000000787024723c */ /* 0x080fe60000001824 */
[----:B------:R1:W-:Y:S02]  /*c260*/  MUFU.EX2 R193, R111 ;  /* 0x0000006f00c17308 */ /* 0x0003e40000000800 */
[----:B------:R-:W-:Y:S01]  /*c270*/  MOV R236, R181 ;  /* 0x000000b500ec7202 */ /* 0x000fe20000000f00 */
[C---:B------:R-:W-:Y:S06]  /*c280*/  HMMA.16816.F32 R40, R116.reuse, R120, R40 ;  /* 0x000000787428723c */ /* 0x040fec0000001828 */
[-C--:B------:R-:W-:Y:S06]  /*c290*/  HMMA.16816.F32 R44, R116, R122.reuse, R44 ;  /* 0x0000007a742c723c */ /* 0x080fec000000182c */
[C---:B------:R-:W-:Y:S01]  /*c2a0*/  HMMA.16816.F32 R48, R112.reuse, R122, R48 ;  /* 0x0000007a7030723c */ /* 0x040fe20000001830 */
[----:B------:R-:W3:Y:S04]  /*c2b0*/  LDSM.16.MT88.4 R120, [R225+0xb800] ;  /* 0x00b80000e178783b */ /* 0x000ee80000004200 */
[--C-:B-1----:R-:W-:Y:S01]  /*c2c0*/  FFMA.FTZ R111, R235, UR4, -R106.reuse ;  /* 0x00000004eb6f7c23 */ /* 0x102fe2000801086a */
[-C--:B----4-:R-:W-:Y:S03]  /*c2d0*/  HMMA.16816.F32 R52, R112, R124.reuse, R52 ;  /* 0x0000007c7034723c */ /* 0x090fe60000001834 */
[----:B------:R1:W-:Y:S02]  /*c2e0*/  MUFU.EX2 R194, R111 ;  /* 0x0000006f00c27308 */ /* 0x0003e40000000800 */
[----:B------:R-:W-:Y:S01]  /*c2f0*/  MOV R235, R186 ;  /* 0x000000ba00eb7202 */ /* 0x000fe20000000f00 */
[C---:B------:R-:W-:Y:S06]  /*c300*/  HMMA.16816.F32 R56, R116.reuse, R124, R56 ;  /* 0x0000007c7438723c */ /* 0x040fec0000001838 */
[-C--:B------:R-:W-:Y:S06]  /*c310*/  HMMA.16816.F32 R60, R116, R126.reuse, R60 ;  /* 0x0000007e743c723c */ /* 0x080fec000000183c */
[C---:B------:R-:W-:Y:S01]  /*c320*/  HMMA.16816.F32 R64, R112.reuse, R126, R64 ;  /* 0x0000007e7040723c */ /* 0x040fe20000001840 */
[----:B------:R-:W4:Y:S04]  /*c330*/  LDSM.16.MT88.4 R124, [R224+0x9c00] ;  /* 0x009c0000e07c783b */ /* 0x000f280000004200 */
[--C-:B-1----:R-:W-:Y:S01]  /*c340*/  FFMA.FTZ R111, R217, UR4, -R105.reuse ;  /* 0x00000004d96f7c23 */ /* 0x102fe20008010869 */
[-C--:B------:R-:W-:Y:S03]  /*c350*/  HMMA.16816.F32 R68, R112, R128.reuse, R68 ;  /* 0x000000807044723c */ /* 0x080fe60000001844 */
[----:B------:R-:W-:Y:S02]  /*c360*/  MUFU.EX2 R192, R111 ;  /* 0x0000006f00c07308 */ /* 0x000fe40000000800 */
[----:B------:R-:W-:Y:S01]  /*c370*/  FFMA.FTZ R105, R214, UR4, -R105 ;  /* 0x00000004d6697c23 */ /* 0x000fe20008010869 */
[C---:B------:R-:W-:Y:S07]  /*c380*/  HMMA.16816.F32 R72, R116.reuse, R128, R72 ;  /* 0x000000807448723c */ /* 0x040fee0000001848 */
[----:B------:R1:W-:Y:S01]  /*c390*/  MUFU.EX2 R191, R105 ;  /* 0x0000006900bf7308 */ /* 0x0003e20000000800 */
[-C--:B------:R-:W-:Y:S03]  /*c3a0*/  HMMA.16816.F32 R76, R116, R130.reuse, R76 ;  /* 0x00000082744c723c */ /* 0x080fe6000000184c */
[----:B------:R-:W-:Y:S03]  /*c3b0*/  MOV R217, R185 ;  /* 0x000000b900d97202 */ /* 0x000fe60000000f00 */
[C---:B------:R-:W-:Y:S05]  /*c3c0*/  HMMA.16816.F32 R80, R112.reuse, R130, R80 ;  /* 0x000000827050723c */ /* 0x040fea0000001850 */
[----:B------:R-:W-:Y:S01]  /*c3d0*/  MOV R214, R182 ;  /* 0x000000b600d67202 */ /* 0x000fe20000000f00 */
[-C--:B---3--:R-:W-:Y:S01]  /*c3e0*/  HMMA.16816.F32 R84, R112, R120.reuse, R84 ;  /* 0x000000787054723c */ /* 0x088fe20000001854 */
[----:B------:R-:W3:Y:S04]  /*c3f0*/  LDSM.16.MT88.4 R180, [R224+0xbc00] ;  /* 0x00bc0000e0b4783b */ /* 0x000ee80000004200 */
[--C-:B-1----:R-:W-:Y:S01]  /*c400*/  FFMA.FTZ R105, R218, UR4, -R106.reuse ;  /* 0x00000004da697c23 */ /* 0x102fe2000801086a */
[C---:B------:R-:W-:Y:S03]  /*c410*/  HMMA.16816.F32 R88, R116.reuse, R120, R88 ;  /* 0x000000787458723c */ /* 0x040fe60000001858 */
[----:B------:R1:W-:Y:S01]  /*c420*/  MUFU.EX2 R190, R105 ;  /* 0x0000006900be7308 */ /* 0x0003e20000000800 */
[----:B------:R-:W5:Y:S01]  /*c430*/  LDL.LU R218, [R1+0x14] ;  /* 0x0000140001da7983 */ /* 0x000f620000300800 */
[----:B------:R-:W-:Y:S01]  /*c440*/  FFMA.FTZ R106, R216, UR4, -R106 ;  /* 0x00000004d86a7c23 */ /* 0x000fe2000801086a */
[-C--:B------:R-:W-:Y:S05]  /*c450*/  HMMA.16816.F32 R92, R116, R122.reuse, R92 ;  /* 0x0000007a745c723c */ /* 0x080fea000000185c */
[----:B------:R-:W-:Y:S01]  /*c460*/  MOV R216, R184 ;  /* 0x000000b800d87202 */ /* 0x000fe20000000f00 */
[----:B------:R-:W-:Y:S01]  /*c470*/  HMMA.16816.F32 R96, R112, R122, R96 ;  /* 0x0000007a7060723c */ /* 0x000fe20000001860 */
[----:B------:R-:W4:Y:S04]  /*c480*/  MUFU.EX2 R189, R106 ;  /* 0x0000006a00bd7308 */ /* 0x000f280000000800 */
[----:B--2---:R-:W-:Y:S01]  /*c490*/  FFMA.FTZ R2, R2, R212, R213 ;  /* 0x000000d402027223 */ /* 0x004fe200000100d5 */
[----:B------:R-:W-:Y:S01]  /*c4a0*/  MOV R213, R163 ;  /* 0x000000a300d57202 */ /* 0x000fe20000000f00 */
[----:B------:R-:W-:Y:S01]  /*c4b0*/  FFMA.FTZ R0, R0, R160, R161 ;  /* 0x000000a000007223 */ /* 0x000fe200000100a1 */
[--C-:B-1----:R-:W-:Y:S02]  /*c4c0*/  FFMA.FTZ R105, R219, UR4, -R109.reuse ;  /* 0x00000004db697c23 */ /* 0x102fe4000801086d */
[----:B------:R-:W2:Y:S01]  /*c4d0*/  LDL.LU R219, [R1+0x10] ;  /* 0x0000100001db7983 */ /* 0x000ea20000300800 */
[----:B------:R-:W-:Y:S01]  /*c4e0*/  MOV R212, R162 ;  /* 0x000000a200d47202 */ /* 0x000fe20000000f00 */
[----:B------:R1:W-:Y:S01]  /*c4f0*/  MUFU.EX2 R187, R105 ;  /* 0x0000006900bb7308 */ /* 0x0003e20000000800 */
[----:B------:R-:W-:Y:S01]  /*c500*/  FADD.FTZ R0, R168, R0 ;  /* 0x00000000a8007221 */ /* 0x000fe20000010000 */
[----:B------:R-:W-:Y:S01]  /*c510*/  FADD.FTZ R2, R169, R2 ;  /* 0x00000002a9027221 */ /* 0x000fe20000010000 */
[----:B----4-:R-:W-:Y:S01]  /*c520*/  F2FP.F16.F32.PACK_AB R111, R189, R190 ;  /* 0x000000bebd6f723e */ /* 0x010fe200000000ff */
[--C-:B-1----:R-:W-:Y:S01]  /*c530*/  FFMA.FTZ R105, R237, UR4, -R109.reuse ;  /* 0x00000004ed697c23 */ /* 0x102fe2000801086d */
[----:B------:R-:W-:Y:S05]  /*c540*/  MOV R237, R176 ;  /* 0x000000b000ed7202 */ /* 0x000fea0000000f00 */
[----:B------:R1:W4:Y:S02]  /*c550*/  MUFU.EX2 R188, R105 ;  /* 0x0000006900bc7308 */ /* 0x0003240000000800 */
[--C-:B-1----:R-:W-:Y:S01]  /*c560*/  FFMA.FTZ R105, R238, UR4, -R110.reuse ;  /* 0x00000004ee697c23 */ /* 0x102fe2000801086e */
[----:B----4-:R-:W-:Y:S07]  /*c570*/  F2FP.F16.F32.PACK_AB R176, R188, R187 ;  /* 0x000000bbbcb0723e */ /* 0x010fee00000000ff */
[----:B------:R1:W-:Y:S02]  /*c580*/  MUFU.EX2 R185, R105 ;  /* 0x0000006900b97308 */ /* 0x0003e40000000800 */
[--C-:B-1----:R-:W-:Y:S01]  /*c590*/  FFMA.FTZ R105, R241, UR4, -R110.reuse ;  /* 0x00000004f1697c23 */ /* 0x102fe2000801086e */
[----:B------:R-:W-:Y:S01]  /*c5a0*/  FFMA.FTZ R110, R108, UR4, -R110 ;  /* 0x000000046c6e7c23 */ /* 0x000fe2000801086e */
[----:B------:R-:W-:Y:S06]  /*c5b0*/  F2FP.F16.F32.PACK_AB R108, R195, R196 ;  /* 0x000000c4c36c723e */ /* 0x000fec00000000ff */
[----:B------:R1:W4:Y:S02]  /*c5c0*/  MUFU.EX2 R186, R105 ;  /* 0x0000006900ba7308 */ /* 0x0003240000000800 */
[--C-:B-1----:R-:W-:Y:S01]  /*c5d0*/  FFMA.FTZ R105, R240, UR4, -R109.reuse ;  /* 0x00000004f0697c23 */ /* 0x102fe2000801086d */
[----:B------:R-:W-:Y:S01]  /*c5e0*/  FFMA.FTZ R109, R239, UR4, -R109 ;  /* 0x00000004ef6d7c23 */ /* 0x000fe2000801086d */
[----:B----4-:R-:W-:Y:S06]  /*c5f0*/  F2FP.F16.F32.PACK_AB R177, R186, R185 ;  /* 0x000000b9bab1723e */ /* 0x010fec00000000ff */
[----:B------:R-:W-:Y:S10]  /*c600*/  MUFU.EX2 R184, R105 ;  /* 0x0000006900b87308 */ /* 0x000ff40000000800 */
[----:B------:R1:W4:Y:S10]  /*c610*/  MUFU.EX2 R106, R109 ;  /* 0x0000006d006a7308 */ /* 0x0003340000000800 */
[----:B------:R3:W3:Y:S01]  /*c620*/  MUFU.EX2 R105, R110 ;  /* 0x0000006e00697308 */ /* 0x0006e20000000800 */
[----:B-1----:R-:W-:Y:S02]  /*c630*/  F2FP.F16.F32.PACK_AB R109, R194, R193 ;  /* 0x000000c1c26d723e */ /* 0x002fe400000000ff */
[----:B----4-:R-:W-:Y:S02]  /*c640*/  F2FP.F16.F32.PACK_AB R178, R106, R184 ;  /* 0x000000b86ab2723e */ /* 0x010fe400000000ff */
[----:B---3--:R-:W-:Y:S02]  /*c650*/  F2FP.F16.F32.PACK_AB R110, R191, R192 ;  /* 0x000000c0bf6e723e */ /* 0x008fe400000000ff */
[----:B------:R-:W-:Y:S05]  /*c660*/  F2FP.F16.F32.PACK_AB R179, R105, R107 ;  /* 0x0000006b69b3723e */ /* 0x000fea00000000ff */
[-C--:B------:R-:W-:Y:S01]  /*c670*/  HMMA.16816.F32 R116, R108, R124.reuse, R4 ;  /* 0x0000007c6c74723c */ /* 0x080fe20000001804 */
[----:B------:R-:W1:Y:S05]  /*c680*/  LDSM.16.MT88.4 R4, [R225+0xbc00] ;  /* 0x00bc0000e104783b */ /* 0x000e6a0000004200 */
[C---:B------:R-:W-:Y:S06]  /*c690*/  HMMA.16816.F32 R112, R176.reuse, R124, R8 ;  /* 0x0000007cb070723c */ /* 0x040fec0000001808 */
        /* <DEDUP_REMOVED lines=10> */
[C---:B------:R-:W-:Y:S06]  /*c740*/  HMMA.16816.F32 R140, R108.reuse, R142, R32 ;  /* 0x0000008e6c8c723c */ /* 0x040fec0000001820 */
[-C--:B------:R-:W-:Y:S06]  /*c750*/  HMMA.16816.F32 R148, R108, R156.reuse, R36 ;  /* 0x0000009c6c94723c */ /* 0x080fec0000001824 */
[C---:B------:R-:W-:Y:S06]  /*c760*/  HMMA.16816.F32 R144, R176.reuse, R156, R40 ;  /* 0x0000009cb090723c */ /* 0x040fec0000001828 */
[-C--:B------:R-:W-:Y:S06]  /*c770*/  HMMA.16816.F32 R152, R176, R158.reuse, R44 ;  /* 0x0000009eb098723c */ /* 0x080fec000000182c */
[C---:B------:R-:W-:Y:S06]  /*c780*/  HMMA.16816.F32 R156, R108.reuse, R158, R48 ;  /* 0x0000009e6c9c723c */ /* 0x040fec0000001830 */
[-C--:B------:R-:W-:Y:S06]  /*c790*/  HMMA.16816.F32 R164, R108, R172.reuse, R52 ;  /* 0x000000ac6ca4723c */ /* 0x080fec0000001834 */
[C---:B------:R-:W-:Y:S05]  /*c7a0*/  HMMA.16816.F32 R160, R176.reuse, R172, R56 ;  /* 0x000000acb0a0723c */ /* 0x040fea0000001838 */
[----:B-----5:R-:W-:Y:S06]  /*c7b0*/  FFMA.FTZ R3, R3, R218, R216 ;  /* 0x000000da03037223 */ /* 0x020fec00000100d8 */
[----:B------:R-:W-:Y:S04]  /*c7c0*/  FADD.FTZ R3, R170, R3 ;  /* 0x00000003aa037221 */ /* 0x000fe80000010000 */
[----:B------:R-:W-:Y:S04]  /*c7d0*/  FADD.FTZ R3, R217, R3 ;  /* 0x00000003d9037221 */ /* 0x000fe80000010000 */
[----:B------:R-:W-:Y:S04]  /*c7e0*/  FADD.FTZ R0, R233, R3 ;  /* 0x00000003e9007221 */ /* 0x000fe80000010000 */
[----:B------:R-:W-:Y:S01]  /*c7f0*/  FADD.FTZ R3, R220, R0 ;  /* 0x00000000dc037221 */ /* 0x000fe20000010000 */
[----:B------:R-:W-:Y:S01]  /*c800*/  FADD.FTZ R0, R252, R9 ;  /* 0x00000009fc007221 */ /* 0x000fe20000010000 */
[----:B--2---:R-:W-:Y:S02]  /*c810*/  FFMA.FTZ R100, R100, R219, R237 ;  /* 0x000000db64647223 */ /* 0x004fe400000100ed */
[----:B------:R-:W-:Y:S02]  /*c820*/  FADD.FTZ R9, R221, R3 ;  /* 0x00000003dd097221 */ /* 0x000fe40000010000 */
[----:B------:R-:W-:Y:S01]  /*c830*/  FADD.FTZ R8, R208, R100 ;  /* 0x00000064d0087221 */ /* 0x000fe20000010000 */
[----:B------:R-:W-:Y:S01]  /*c840*/  MOV R208, R211 ;  /* 0x000000d300d07202 */ /* 0x000fe20000000f00 */
[----:B------:R-:W-:Y:S01]  /*c850*/  FADD.FTZ R9, R212, R9 ;  /* 0x00000009d4097221 */ /* 0x000fe20000010000 */
[----:B------:R-:W-:Y:S01]  /*c860*/  MOV R211, R171 ;  /* 0x000000ab00d37202 */ /* 0x000fe20000000f00 */
[----:B------:R-:W-:Y:S01]  /*c870*/  FADD.FTZ R8, R214, R8 ;  /* 0x00000008d6087221 */ /* 0x000fe20000010000 */
[-C--:B------:R-:W-:Y:S03]  /*c880*/  HMMA.16816.F32 R168, R176, R174.reuse, R60 ;  /* 0x000000aeb0a8723c */ /* 0x080fe6000000183c */
[----:B------:R-:W-:Y:S01]  /*c890*/  FADD.FTZ R9, R211, R9 ;  /* 0x00000009d3097221 */ /* 0x000fe20000010000 */
[----:B------:R-:W-:Y:S01]  /*c8a0*/  FADD.FTZ R8, R234, R8 ;  /* 0x00000008ea087221 */ /* 0x000fe20000010000 */
[----:B------:R-:W-:Y:S01]  /*c8b0*/  MOV R100, R103 ;  /* 0x0000006700647202 */ /* 0x000fe20000000f00 */
        /* <DEDUP_REMOVED lines=16> */
[----:B------:R-:W-:Y:S01]  /*c9c0*/  FADD.FTZ R0, R208, R3 ;  /* 0x00000003d0007221 */ /* 0x000fe20000010000 */
[----:B------:R-:W-:Y:S04]  /*c9d0*/  HMMA.16816.F32 R96, R108, R6, R96 ;  /* 0x000000066c60723c */ /* 0x000fe80000001860 */
[----:B------:R-:W-:Y:S01]  /*c9e0*/  FADD.FTZ R3, R245, R2 ;  /* 0x00000002f5037221 */ /* 0x000fe20000010000 */
[----:B------:R-:W-:Y:S01]  /*c9f0*/  FADD.FTZ R2, R203, R8 ;  /* 0x00000008cb027221 */ /* 0x000fe20000010000 */
[----:B------:R-:W-:Y:S01]  /*ca00*/  FADD.FTZ R10, R243, R0 ;  /* 0x00000000f30a7221 */ /* 0x000fe20000010000 */
[----:B------:R-:W-:Y:S01]  /*ca10*/  FADD.FTZ R0, R242, R9 ;  /* 0x00000009f2007221 */ /* 0x000fe20000010000 */
[----:B------:R-:W-:Y:S03]  /*ca20*/  FADD.FTZ R3, R201, R3 ;  /* 0x00000003c9037221 */ /* 0x000fe60000010000 */
        /* <DEDUP_REMOVED lines=11> */
[----:B------:R-:W-:Y:S02]  /*cae0*/  FADD.FTZ R2, R209, R9 ;  /* 0x00000009d1027221 */ /* 0x000fe40000010000 */
        /* <DEDUP_REMOVED lines=16> */
[----:B------:R-:W-:Y:S01]  /*cbf0*/  MOV R106, R101 ;  /* 0x00000065006a7202 */ /* 0x000fe20000000f00 */
[----:B------:R-:W-:Y:S01]  /*cc00*/  STL [R1+0x10], R5 ;  /* 0x0000100501007387 */ /* 0x000fe20000100800 */
[----:B------:R-:W-:Y:S03]  /*cc10*/  MOV R105, R102 ;  /* 0x0000006600697202 */ /* 0x000fe60000000f00 */
[----:B------:R1:W-:Y:S04]  /*cc20*/  STL [R1+0x14], R3 ;  /* 0x0000140301007387 */ /* 0x0003e80000100800 */
[----:B------:R2:W-:Y:S04]  /*cc30*/  STL [R1+0x18], R2 ;  /* 0x0000180201007387 */ /* 0x0005e80000100800 */
[----:B------:R2:W-:Y:S01]  /*cc40*/  STL [R1+0x1c], R0 ;  /* 0x00001c0001007387 */ /* 0x0005e20000100800 */
[----:B-1----:R-:W-:Y:S01]  /*cc50*/  MOV R3, R104 ;  /* 0x0000006800037202 */ /* 0x002fe20000000f00 */
[----:B------:R-:W-:Y:S06]  /*cc60*/  @P0 BRA `(.L_x_386) ;  /* 0xffffffc800240947 */ /* 0x000fec000383ffff */
.L_x_385:
[----:B--2---:R-:W2:Y:S04]  /*cc70*/  LDL.LU R2, [R1+0x10] ;  /* 0x0000100001027983 */ /* 0x004ea80000300800 */
[----:B------:R-:W3:Y:S04]  /*cc80*/  LDL.LU R7, [R1+0x14] ;  /* 0x0000140001077983 */ /* 0x000ee80000300800 */
[----:B------:R-:W4:Y:S04]  /*cc90*/  LDL.LU R6, [R1+0x18] ;  /* 0x0000180001067983 */ /* 0x000f280000300800 */
[----:B------:R-:W5:Y:S01]  /*cca0*/  LDL.LU R5, [R1+0x1c] ;  /* 0x00001c0001057983 */ /* 0x000f620000300800 */
[----:B------:R-:W1:Y:S01]  /*ccb0*/  S2UR UR4, SR_CgaCtaId ;  /* 0x00000000000479c3 */ /* 0x000e620000008800 */
[----:B------:R-:W-:Y:S01]  /*ccc0*/  UMOV UR5, 0x400 ;  /* 0x0000040000057882 */ /* 0x000fe20000000000 */
[----:B------:R-:W-:Y:S01]  /*ccd0*/  UMOV UR16, URZ ;  /* 0x0000003f00107c82 */ /* 0x000fe20008000000 */
[----:B------:R-:W5:Y:S01]  /*cce0*/  S2R R52, SR_TID.X ;  /* 0x0000000000347919 */ /* 0x000f620000002100 */
[----:B------:R-:W-:Y:S01]  /*ccf0*/  UMOV UR17, URZ ;  /* 0x0000003f00117c82 */ /* 0x000fe20008000000 */
[----:B------:R-:W-:Y:S03]  /*cd00*/  BSSY B0, `(.L_x_389) ;  /* 0x0000161000007945 */ /* 0x000fe60003800000 */
[----:B------:R-:W5:Y:S08]  /*cd10*/  S2UR UR11, SR_CTAID.Y ;  /* 0x00000000000b79c3 */ /* 0x000f700000002600 */
[----:B------:R-:W5:Y:S01]  /*cd20*/  S2UR UR10, SR_CTAID.X ;  /* 0x00000000000a79c3 */ /* 0x000f620000002500 */
[----:B-1----:R-:W-:-:S03]  /*cd30*/  ULEA UR4, UR4, UR5, 0x18 ;  /* 0x0000000504047291 */ /* 0x002fc6000f8ec03f */
[----:B------:R-:W-:Y:S02]  /*cd40*/  ULDC.U8 UR5, c[0x0][0x3d8] ;  /* 0x0000f60000057ab9 */ /* 0x000fe40000000000 */
[----:B------:R-:W-:Y:S01]  /*cd50*/  UISETP.NE.AND UP1, UPT, UR5, URZ, UPT ;  /* 0x0000003f0500728c */ /* 0x000fe2000bf25270 */
[----:B--2---:R-:W1:Y:S04]  /*cd60*/  SHFL.BFLY PT, R0, R2, 0x2, 0x1f ;  /* 0x0c401f0002007f89 */ /* 0x004e6800000e0000 */
[----:B---3--:R-:W2:Y:S04]  /*cd70*/  SHFL.BFLY PT, R4, R7, 0x2, 0x1f ;  /* 0x0c401f0007047f89 */ /* 0x008ea800000e0000 */
[----:B----4-:R-:W3:Y:S01]  /*cd80*/  SHFL.BFLY PT, R3, R6, 0x2, 0x1f ;  /* 0x0c401f0006037f89 */ /* 0x010ee200000e0000 */
[----:B-1----:R-:W-:-:S03]  /*cd90*/  FADD.FTZ R0, R0, R2 ;  /* 0x0000000200007221 */ /* 0x002fc60000010000 */
[----:B-----5:R-:W1:Y:S01]  /*cda0*/  SHFL.BFLY PT, R2, R5, 0x2, 0x1f ;  /* 0x0c401f0005027f89 */ /* 0x020e6200000e0000 */
[----:B--2---:R-:W-:Y:S01]  /*cdb0*/  FADD.FTZ R4, R4, R7 ;  /* 0x0000000704047221 */ /* 0x004fe20000010000 */
[----:B------:R-:W-:Y:S02]  /*cdc0*/  SHF.R.S32.HI R7, RZ, 0x1f, R52 ;  /* 0x0000001fff077819 */ /* 0x000fe40000011434 */
[----:B------:R-:W2:Y:S01]  /*cdd0*/  SHFL.BFLY PT, R49, R0, 0x1, 0x1f ;  /* 0x0c201f0000317f89 */ /* 0x000ea200000e0000 */
[----:B---3--:R-:W-:Y:S01]  /*cde0*/  FADD.FTZ R3, R3, R6 ;  /* 0x0000000603037221 */ /* 0x008fe20000010000 */
[CC--:B------:R-:W-:Y:S02]  /*cdf0*/  LEA.HI R14, R7.reuse, R52.reuse, RZ, 0x5 ;  /* 0x00000034070e7211 */ /* 0x0c0fe400078f28ff */
[----:B------:R-:W3:Y:S01]  /*ce00*/  SHFL.BFLY PT, R50, R4, 0x1, 0x1f ;  /* 0x0c201f0004327f89 */ /* 0x000ee200000e0000 */
[----:B------:R-:W-:Y:S01]  /*ce10*/  LEA.HI R7, R7, R52, RZ, 0x2 ;  /* 0x0000003407077211 */ /* 0x000fe200078f10ff */
[----:B-1----:R-:W-:-:S02]  /*ce20*/  FADD.FTZ R2, R2, R5 ;  /* 0x0000000502027221 */ /* 0x002fc40000010000 */
[----:B------:R-:W1:Y:S01]  /*ce30*/  SHFL.BFLY PT, R5, R3, 0x1, 0x1f ;  /* 0x0c201f0003057f89 */ /* 0x000e6200000e0000 */
[----:B--2---:R-:W-:Y:S01]  /*ce40*/  FADD.FTZ R49, R0, R49 ;  /* 0x0000003100317221 */ /* 0x004fe20000010000 */
[----:B------:R-:W-:Y:S02]  /*ce50*/  MOV R0, 0x3f800000 ;  /* 0x3f80000000007802 */ /* 0x000fe40000000f00 */
[----:B------:R-:W2:Y:S01]  /*ce60*/  SHFL.BFLY PT, R6, R2, 0x1, 0x1f ;  /* 0x0c201f0002067f89 */ /* 0x000ea200000e0000 */
[----:B---3--:R-:W-:Y:S01]  /*ce70*/  FADD.FTZ R50, R4, R50 ;  /* 0x0000003204327221 */ /* 0x008fe20000010000 */
[----:B------:R-:W-:Y:S02]  /*ce80*/  FSETP.NE.FTZ.AND P5, PT, R49, RZ, PT ;  /* 0x000000ff3100720b */ /* 0x000fe40003fb5000 */
[----:B------:R-:W-:Y:S02]  /*ce90*/  LOP3.LUT R4, R14, 0xffffffe0, RZ, 0xc0, !PT ;  /* 0xffffffe00e047812 */ /* 0x000fe400078ec0ff */
[----:B------:R-:W-:-:S02]  /*cea0*/  FSETP.NE.FTZ.AND P4, PT, R50, RZ, PT ;  /* 0x000000ff3200720b */ /* 0x000fc40003f95000 */
[----:B------:R-:W-:Y:S02]  /*ceb0*/  IADD3 R4, -R4, R52, RZ ;  /* 0x0000003404047210 */ /* 0x000fe40007ffe1ff */
[----:B------:R-:W-:Y:S02]  /*cec0*/  SHF.R.S32.HI R14, RZ, 0x5, R14 ;  /* 0x00000005ff0e7819 */ /* 0x000fe4000001140e */
[----:B------:R-:W-:-:S03]  /*ced0*/  LOP3.LUT P6, RZ, R4, 0x3, RZ, 0xc0, !PT ;  /* 0x0000000304ff7812 */ /* 0x000fc600078cc0ff */
[----:B------:R-:W3:Y:S01]  /*cee0*/  @P5 MUFU.RCP R0, R49 ;  /* 0x0000003100005308 */ /* 0x000ee20000001000 */
[----:B-1----:R-:W-:Y:S01]  /*cef0*/  FADD.FTZ R48, R3, R5 ;  /* 0x0000000503307221 */ /* 0x002fe20000010000 */
[----:B------:R-:W-:Y:S02]  /*cf00*/  LOP3.LUT R5, R7, 0xfffffffc, RZ, 0xc0, !PT ;  /* 0xfffffffc07057812 */ /* 0x000fe400078ec0ff */
[----:B------:R-:W-:Y:S01]  /*cf10*/  MOV R3, 0x3f800000 ;  /* 0x3f80000000037802 */ /* 0x000fe20000000f00 */
[----:B--2---:R-:W-:Y:S01]  /*cf20*/  FADD.FTZ R51, R2, R6 ;  /* 0x0000000602337221 */ /* 0x004fe20000010000 */
[----:B------:R-:W-:Y:S02]  /*cf30*/  FSETP.NE.FTZ.AND P3, PT, R48, RZ, PT ;  /* 0x000000ff3000720b */ /* 0x000fe40003f75000 */
[----:B------:R-:W-:Y:S02]  /*cf40*/  MOV R2, 0x3f800000 ;  /* 0x3f80000000027802 */ /* 0x000fe40000000f00 */
[----:B------:R-:W-:Y:S01]  /*cf50*/  FSETP.NE.FTZ.AND P2, PT, R51, RZ, PT ;  /* 0x000000ff3300720b */ /* 0x000fe20003f55000 */
[----:B------:R-:W1:Y:S01]  /*cf60*/  @P4 MUFU.RCP R3, R50 ;  /* 0x0000003200034308 */ /* 0x000e620000001000 */
[----:B------:R-:W-:Y:S01]  /*cf70*/  IADD3 R52, -R5, R52, RZ ;  /* 0x0000003405347210 */ /* 0x000fe20007ffe1ff */
[C---:B---3--:R-:W-:Y:S01]  /*cf80*/  FMUL.FTZ R116, R0.reuse, R116 ;  /* 0x0000007400747220 */ /* 0x048fe20000410000 */
        /* <DEDUP_REMOVED lines=23> */
[----:B------:R-:W-:Y:S01]  /*d100*/  MOV R0, 0x3f800000 ;  /* 0x3f80000000007802 */ /* 0x000fe20000000f00 */
        /* <DEDUP_REMOVED lines=8> */
[----:B------:R-:W1:Y:S01]  /*d190*/  @P2 MUFU.RCP R0, R51 ;  /* 0x0000003300002308 */ /* 0x000e620000001000 */
        /* <DEDUP_REMOVED lines=8> */
[C---:B--2---:R-:W-:Y:S01]  /*d220*/  FMUL.FTZ R112, R2.reuse, R112 ;  /* 0x0000007002707220 */ /* 0x044fe20000410000 */
[C---:B------:R-:W-:Y:S01]  /*d230*/  FMUL.FTZ R47, R2.reuse, R113 ;  /* 0x00000071022f7220 */ /* 0x040fe20000410000 */
[C---:B------:R-:W-:Y:S01]  /*d240*/  FMUL.FTZ R120, R2.reuse, R120 ;  /* 0x0000007802787220 */ /* 0x040fe20000410000 */
[C---:B------:R-:W-:Y:S01]  /*d250*/  FMUL.FTZ R46, R2.reuse, R121 ;  /* 0x00000079022e7220 */ /* 0x040fe20000410000 */
[C---:B------:R-:W-:Y:S01]  /*d260*/  FMUL.FTZ R128, R2.reuse, R128 ;  /* 0x0000008002807220 */ /* 0x040fe20000410000 */
[C---:B------:R-:W-:Y:S01]  /*d270*/  FMUL.FTZ R39, R2.reuse, R129 ;  /* 0x0000008102277220 */ /* 0x040fe20000410000 */
[C---:B------:R-:W-:Y:S01]  /*d280*/  FMUL.FTZ R136, R2.reuse, R136 ;  /* 0x0000008802887220 */ /* 0x040fe20000410000 */
[----:B------:R-:W-:Y:S01]  /*d290*/  FMUL.FTZ R36, R2, R137 ;  /* 0x0000008902247220 */ /* 0x000fe20000410000 */
        /* <DEDUP_REMOVED lines=52> */
[----:B------:R-:W-:Y:S01]  /*d5e0*/  FMUL.FTZ R6, R3, R99 ;  /* 0x0000006303067220 */ /* 0x000fe20000410000 */
[----:B------:R-:W-:-:S02]  /*d5f0*/  IADD3 R2, R0, -R2, RZ ;  /* 0x8000000200027210 */ /* 0x000fc40007ffe0ff */
[----:B------:R-:W-:Y:S02]  /*d600*/  F2FP.F16.F32.PACK_AB R45, R45, R116 ;  /* 0x000000742d2d723e */ /* 0x000fe400000000ff */
[----:B------:R-:W-:Y:S02]  /*d610*/  LEA.HI R0, R2, R2, RZ, 0x1 ;  /* 0x0000000202007211 */ /* 0x000fe400078f08ff */
[----:B------:R-:W-:Y:S02]  /*d620*/  F2FP.F16.F32.PACK_AB R44, R44, R118 ;  /* 0x000000762c2c723e */ /* 0x000fe400000000ff */
[----:B------:R-:W-:Y:S02]  /*d630*/  LOP3.LUT R3, R0, 0x3fffffe, RZ, 0xc0, !PT ;  /* 0x03fffffe00037812 */ /* 0x000fe400078ec0ff */
[----:B------:R-:W-:Y:S02]  /*d640*/  SHF.R.S32.HI R9, RZ, 0x1, R0 ;  /* 0x00000001ff097819 */ /* 0x000fe40000011400 */
[----:B------:R-:W-:-:S02]  /*d650*/  IADD3 R2, R2, -R3, RZ ;  /* 0x8000000302027210 */ /* 0x000fc40007ffe0ff */
[----:B------:R-:W-:Y:S02]  /*d660*/  SHF.L.U32 R3, R9, 0x6, RZ ;  /* 0x0000000609037819 */ /* 0x000fe400000006ff */
[----:B------:R-:W-:Y:S02]  /*d670*/  LEA R0, R14, R52, 0x8 ;  /* 0x000000340e007211 */ /* 0x000fe400078e40ff */
[----:B------:R-:W-:Y:S02]  /*d680*/  LOP3.LUT R4, R3, 0xc0, RZ, 0xc0, !PT ;  /* 0x000000c003047812 */ /* 0x000fe400078ec0ff */
[----:B------:R-:W-:Y:S02]  /*d690*/  LOP3.LUT R3, R9, 0x1, RZ, 0xc0, !PT ;  /* 0x0000000109037812 */ /* 0x000fe400078ec0ff */
[----:B------:R-:W-:Y:S02]  /*d6a0*/  LEA R0, R2, R0, 0x4 ;  /* 0x0000000002007211 */ /* 0x000fe400078e20ff */
[----:B------:R-:W-:-:S02]  /*d6b0*/  LEA.HI R2, R4, R4, RZ, 0x1d ;  /* 0x0000000404027211 */ /* 0x000fc400078fe8ff */
[----:B------:R-:W-:Y:S02]  /*d6c0*/  ISETP.NE.U32.AND P1, PT, R3, 0x1, PT ;  /* 0x000000010300780c */ /* 0x000fe40003f25070 */
[----:B------:R-:W-:Y:S02]  /*d6d0*/  LEA R0, R0, R2, 0x1 ;  /* 0x0000000200007211 */ /* 0x000fe400078e08ff */
[----:B------:R-:W-:Y:S02]  /*d6e0*/  LOP3.LUT P0, RZ, R9, 0x2, RZ, 0xc0, !PT ;  /* 0x0000000209ff7812 */ /* 0x000fe4000780c0ff */
[----:B------:R-:W-:Y:S01]  /*d6f0*/  LEA R0, R0, UR4, 0x1 ;  /* 0x0000000400007c11 */ /* 0x000fe2000f8e08ff */
[----:B------:R-:W-:Y:S01]  /*d700*/  ULDC.U8 UR4, c[0x0][0x3d9] ;  /* 0x0000f64000047ab9 */ /* 0x000fe20000000000 */
[----:B------:R-:W-:Y:S01]  /*d710*/  MOV R3, 0x20 ;  /* 0x0000002000037802 */ /* 0x000fe20000000f00 */
[----:B------:R-:W-:Y:S01]  /*d720*/  UISETP.NE.AND UP0, UPT, UR4, URZ, UPT ;  /* 0x0000003f0400728c */ /* 0x000fe2000bf05270 */
[----:B------:R-:W-:Y:S01]  /*d730*/  IADD3 R2, R0, -0x10, RZ ;  /* 0xfffffff000027810 */ /* 0x000fe20007ffe0ff */
[----:B------:R-:W-:Y:S01]  /*d740*/  STS [R0], R45 ;  /* 0x0000002d00007388 */ /* 0x000fe20000000800 */
[----:B------:R-:W-:Y:S01]  /*d750*/  SEL R3, R3, 0xffffffe0, !P0 ;  /* 0xffffffe003037807 */ /* 0x000fe20004000000 */
[----:B------:R-:W-:Y:S01]  /*d760*/  UISETP.NE.OR UP2, UPT, UR4, URZ, !UP1 ;  /* 0x0000003f0400728c */ /* 0x000fe2000cf45670 */
[----:B------:R-:W-:Y:S01]  /*d770*/  F2FP.F16.F32.PACK_AB R43, R43, R124 ;  /* 0x0000007c2b2b723e */ /* 0x000fe200000000ff */
[----:B------:R-:W-:Y:S01]  /*d780*/  STS [R0+0x200], R44 ;  /* 0x0002002c00007388 */ /* 0x000fe20000000800 */
[----:B------:R-:W-:-:S02]  /*d790*/  F2FP.F16.F32.PACK_AB R42, R42, R126 ;  /* 0x0000007e2a2a723e */ /* 0x000fc400000000ff */
[----:B------:R-:W-:Y:S02]  /*d7a0*/  @P1 IADD3 R2, R0, 0x10, RZ ;  /* 0x0000001000021810 */ /* 0x000fe40007ffe0ff */
[----:B------:R-:W-:Y:S01]  /*d7b0*/  F2FP.F16.F32.PACK_AB R47, R47, R112 ;  /* 0x000000702f2f723e */ /* 0x000fe200000000ff */
[----:B------:R-:W-:Y:S01]  /*d7c0*/  @UP0 ULDC.64 UR8, c[0x0][0x2c0] ;  /* 0x0000b00000080ab9 */ /* 0x000fe20000000a00 */
[----:B------:R-:W-:Y:S01]  /*d7d0*/  F2FP.F16.F32.PACK_AB R114, R115, R114 ;  /* 0x000000727372723e */ /* 0x000fe200000000ff */
[----:B------:R-:W-:Y:S01]  /*d7e0*/  STS [R2], R43 ;  /* 0x0000002b02007388 */ /* 0x000fe20000000800 */
[----:B------:R-:W-:Y:S01]  /*d7f0*/  F2FP.F16.F32.PACK_AB R46, R46, R120 ;  /* 0x000000782e2e723e */ /* 0x000fe200000000ff */
[----:B------:R-:W-:Y:S01]  /*d800*/  @UP0 UIMAD UR15, UR9, UR8, URZ ;  /* 0x00000008090f02a4 */ /* 0x000fe2000f8e023f */
[----:B------:R-:W-:Y:S01]  /*d810*/  F2FP.F16.F32.PACK_AB R122, R123, R122 ;  /* 0x0000007a7b7a723e */ /* 0x000fe200000000ff */
[----:B------:R-:W-:Y:S01]  /*d820*/  STS [R2+0x200], R42 ;  /* 0x0002002a02007388 */ /* 0x000fe20000000800 */
[----:B------:R-:W-:Y:S01]  /*d830*/  F2FP.F16.F32.PACK_AB R41, R41, R132 ;  /* 0x000000842929723e */ /* 0x000fe200000000ff */
[----:B------:R-:W1:Y:S01]  /*d840*/  S2UR UR8, SR_CTAID.Z ;  /* 0x00000000000879c3 */ /* 0x000e620000002700 */
[----:B------:R-:W-:Y:S01]  /*d850*/  F2FP.F16.F32.PACK_AB R40, R40, R134 ;  /* 0x000000862828723e */ /* 0x000fe200000000ff */
[----:B------:R-:W-:Y:S01]  /*d860*/  STS [R0+0x1000], R47 ;  /* 0x0010002f00007388 */ /* 0x000fe20000000800 */
[----:B------:R-:W-:Y:S01]  /*d870*/  IADD3 R4, R0, R3, RZ ;  /* 0x0000000300047210 */ /* 0x000fe20007ffe0ff */
[----:B------:R-:W-:Y:S01]  /*d880*/  @!UP0 ULDC UR6, c[0x0][0x2e4] ;  /* 0x0000b90000068ab9 */ /* 0x000fe20000000800 */
[----:B------:R-:W-:Y:S01]  /*d890*/  F2FP.F16.F32.PACK_AB R38, R38, R140 ;  /* 0x0000008c2626723e */ /* 0x000fe200000000ff */
[----:B------:R-:W-:Y:S01]  /*d8a0*/  STS [R0+0x1200], R114 ;  /* 0x0012007200007388 */ /* 0x000fe20000000800 */
[----:B------:R-:W-:Y:S01]  /*d8b0*/  F2FP.F16.F32.PACK_AB R37, R37, R142 ;  /* 0x0000008e2525723e */ /* 0x000fe200000000ff */
[----:B------:R-:W-:Y:S01]  /*d8c0*/  @!UP0 ULDC UR9, c[0x0][0x2c4] ;  /* 0x0000b10000098ab9 */ /* 0x000fe20000000800 */
[----:B------:R-:W-:Y:S01]  /*d8d0*/  IADD3 R3, R3, R2, RZ ;  /* 0x0000000203037210 */ /* 0x000fe20007ffe0ff */
[----:B------:R-:W-:Y:S01]  /*d8e0*/  STS [R2+0x1000], R46 ;  /* 0x0010002e02007388 */ /* 0x000fe20000000800 */
[----:B------:R-:W-:Y:S01]  /*d8f0*/  F2FP.F16.F32.PACK_AB R39, R39, R128 ;  /* 0x000000802727723e */ /* 0x000fe200000000ff */
[----:B------:R-:W-:Y:S01]  /*d900*/  @!UP0 USEL UR15, UR9, UR6, !UP1 ;  /* 0x00000006090f8287 */ /* 0x000fe2000c800000 */
[----:B------:R-:W-:Y:S01]  /*d910*/  F2FP.F16.F32.PACK_AB R130, R131, R130 ;  /* 0x000000828382723e */ /* 0x000fe200000000ff */
[----:B------:R-:W-:Y:S01]  /*d920*/  STS [R2+0x1200], R122 ;  /* 0x0012007a02007388 */ /* 0x000fe20000000800 */
[----:B------:R-:W-:Y:S01]  /*d930*/  F2FP.F16.F32.PACK_AB R36, R36, R136 ;  /* 0x000000882424723e */ /* 0x000fe200000000ff */
[----:B------:R-:W-:Y:S01]  /*d940*/  @!UP0 ULDC UR5, c[0x0][0x270] ;  /* 0x00009c0000058ab9 */ /* 0x000fe20000000800 */
[----:B------:R-:W-:Y:S01]  /*d950*/  F2FP.F16.F32.PACK_AB R138, R139, R138 ;  /* 0x0000008a8b8a723e */ /* 0x000fe200000000ff */
[----:B------:R-:W-:Y:S01]  /*d960*/  STS [R4], R41 ;  /* 0x0000002904007388 */ /* 0x000fe20000000800 */
[----:B------:R-:W-:Y:S01]  /*d970*/  F2FP.F16.F32.PACK_AB R35, R35, R148 ;  /* 0x000000942323723e */ /* 0x000fe200000000ff */
[----:B------:R-:W-:Y:S01]  /*d980*/  @UP0 UMOV UR7, 0x1 ;  /* 0x0000000100070882 */ /* 0x000fe20000000000 */
[----:B------:R-:W-:Y:S01]  /*d990*/  F2FP.F16.F32.PACK_AB R34, R34, R150 ;  /* 0x000000962222723e */ /* 0x000fe200000000ff */
[----:B------:R-:W-:Y:S01]  /*d9a0*/  STS [R4+0x200], R40 ;  /* 0x0002002804007388 */ /* 0x000fe20000000800 */
[----:B------:R-:W-:Y:S01]  /*d9b0*/  F2FP.F16.F32.PACK_AB R32, R32, R156 ;  /* 0x0000009c2020723e */ /* 0x000fe200000000ff */
[----:B------:R-:W-:Y:S01]  /*d9c0*/  @!UP0 UIMAD UR7, UR15, UR5, URZ ;  /* 0x000000050f0782a4 */ /* 0x000fe2000f8e023f */
[----:B------:R-:W-:Y:S01]  /*d9d0*/  F2FP.F16.F32.PACK_AB R31, R31, R158 ;  /* 0x0000009e1f1f723e */ /* 0x000fe200000000ff */
[----:B------:R-:W-:Y:S01]  /*d9e0*/  STS [R3], R38 ;  /* 0x0000002603007388 */ /* 0x000fe20000000800 */
[----:B------:R-:W-:Y:S01]  /*d9f0*/  F2FP.F16.F32.PACK_AB R33, R33, R144 ;  /* 0x000000902121723e */ /* 0x000fe200000000ff */
[----:B------:R-:W-:Y:S01]  /*da00*/  UIMAD UR6, UR11, UR7, URZ ;  /* 0x000000070b0672a4 */ /* 0x000fe2000f8e023f */
[----:B------:R-:W-:Y:S01]  /*da10*/  F2FP.F16.F32.PACK_AB R146, R147, R146 ;  /* 0x000000929392723e */ /* 0x000fe200000000ff */
[----:B------:R-:W-:Y:S01]  /*da20*/  STS [R3+0x200], R37 ;  /* 0x0002002503007388 */ /* 0x000fe20000000800 */
[----:B------:R-:W-:Y:S01]  /*da30*/  F2FP.F16.F32.PACK_AB R30, R30, R152 ;  /* 0x000000981e1e723e */ /* 0x000fe200000000ff */
[----:B------:R-:W-:Y:S01]  /*da40*/  @UP0 ULDC UR14, c[0x0][0x2c0] ;  /* 0x0000b000000e0ab9 */ /* 0x000fe20000000800 */
[----:B------:R-:W-:Y:S01]  /*da50*/  F2FP.F16.F32.PACK_AB R154, R155, R154 ;  /* 0x0000009a9b9a723e */ /* 0x000fe200000000ff */
[----:B------:R-:W-:Y:S01]  /*da60*/  STS [R4+0x1000], R39 ;  /* 0x0010002704007388 */ /* 0x000fe20000000800 */
[----:B------:R-:W-:Y:S01]  /*da70*/  F2FP.F16.F32.PACK_AB R29, R29, R164 ;  /* 0x000000a41d1d723e */ /* 0x000fe200000000ff */
[----:B------:R-:W-:Y:S01]  /*da80*/  @!UP2 ULDC UR4, c[0x0][0x2c4] ;  /* 0x0000b1000004aab9 */ /* 0x000fe20000000800 */
[----:B------:R-:W-:Y:S01]  /*da90*/  F2FP.F16.F32.PACK_AB R28, R28, R166 ;  /* 0x000000a61c1c723e */ /* 0x000fe200000000ff */
[----:B------:R-:W-:Y:S01]  /*daa0*/  STS [R4+0x1200], R130 ;  /* 0x0012008204007388 */ /* 0x000fe20000000800 */
[----:B------:R-:W-:Y:S01]  /*dab0*/  F2FP.F16.F32.PACK_AB R25, R25, R172 ;  /* 0x000000ac1919723e */ /* 0x000fe200000000ff */
[----:B------:R-:W-:Y:S01]  /*dac0*/  @!UP0 UMOV UR14, 0x1 ;  /* 0x00000001000e8882 */ /* 0x000fe20000000000 */
[----:B------:R-:W-:Y:S01]  /*dad0*/  F2FP.F16.F32.PACK_AB R24, R24, R174 ;  /* 0x000000ae1818723e */ /* 0x000fe200000000ff */
[----:B------:R-:W-:Y:S01]  /*dae0*/  STS [R3+0x1000], R36 ;  /* 0x0010002403007388 */ /* 0x000fe20000000800 */
[----:B------:R-:W-:Y:S01]  /*daf0*/  F2FP.F16.F32.PACK_AB R27, R27, R160 ;  /* 0x000000a01b1b723e */ /* 0x000fe200000000ff */
[----:B------:R-:W-:Y:S01]  /*db00*/  @!UP2 UIMAD UR4, UR11, UR4, URZ ;  /* 0x000000040b04a2a4 */ /* 0x000fe2000f8e023f */
[----:B------:R-:W-:Y:S01]  /*db10*/  F2FP.F16.F32.PACK_AB R26, R163, R26 ;  /* 0x0000001aa31a723e */ /* 0x000fe200000000ff */
[----:B------:R-:W-:Y:S01]  /*db20*/  STS [R3+0x1200], R138 ;  /* 0x0012008a03007388 */ /* 0x000fe20000000800 */
[----:B------:R-:W-:Y:S01]  /*db30*/  F2FP.F16.F32.PACK_AB R23, R23, R168 ;  /* 0x000000a81717723e */ /* 0x000fe200000000ff */
[----:B------:R-:W-:Y:S01]  /*db40*/  USEL UR6, UR6, URZ, UP2 ;  /* 0x0000003f06067287 */ /* 0x000fe20009000000 */
[----:B------:R-:W-:Y:S01]  /*db50*/  F2FP.F16.F32.PACK_AB R22, R171, R22 ;  /* 0x00000016ab16723e */ /* 0x000fe200000000ff */
[----:B------:R-:W-:Y:S01]  /*db60*/  STS [R0+0x2000], R35 ;  /* 0x0020002300007388 */ /* 0x000fe20000000800 */
[----:B------:R-:W-:Y:S01]  /*db70*/  F2FP.F16.F32.PACK_AB R21, R21, R68 ;  /* 0x000000441515723e */ /* 0x000fe200000000ff */
[----:B------:R-:W-:Y:S01]  /*db80*/  UIMAD UR5, UR10, UR14, URZ ;  /* 0x0000000e0a0572a4 */ /* 0x000fe2000f8e023f */
[----:B------:R-:W-:Y:S01]  /*db90*/  F2FP.F16.F32.PACK_AB R20, R20, R70 ;  /* 0x000000461414723e */ /* 0x000fe200000000ff */
[----:B------:R-:W-:Y:S01]  /*dba0*/  STS [R0+0x2200], R34 ;  /* 0x0022002200007388 */ /* 0x000fe20000000800 */
[----:B------:R-:W-:Y:S01]  /*dbb0*/  F2FP.F16.F32.PACK_AB R17, R17, R80 ;  /* 0x000000501111723e */ /* 0x000fe200000000ff */
[----:B-1----:R-:W-:Y:S01]  /*dbc0*/  UIMAD UR15, UR8, UR15, UR6 ;  /* 0x0000000f080f72a4 */ /* 0x002fe2000f8e0206 */
[----:B------:R-:W-:Y:S01]  /*dbd0*/  F2FP.F16.F32.PACK_AB R16, R16, R82 ;  /* 0x000000521010723e */ /* 0x000fe200000000ff */
[----:B------:R-:W-:Y:S01]  /*dbe0*/  STS [R2+0x2000], R32 ;  /* 0x0020002002007388 */ /* 0x000fe20000000800 */
[----:B------:R-:W-:Y:S01]  /*dbf0*/  F2FP.F16.F32.PACK_AB R19, R19, R72 ;  /* 0x000000481313723e */ /* 0x000fe200000000ff */
[----:B------:R-:W-:Y:S01]  /*dc00*/  USHF.L.U32 UR7, UR5, 0x7, URZ ;  /* 0x0000000705077899 */ /* 0x000fe2000800063f */
[----:B------:R-:W-:Y:S01]  /*dc10*/  F2FP.F16.F32.PACK_AB R18, R75, R18 ;  /* 0x000000124b12723e */ /* 0x000fe200000000ff */
        /* <DEDUP_REMOVED lines=11> */
[----:B------:R-:W-:Y:S01]  /*dcd0*/  F2FP.F16.F32.PACK_AB R6, R6, R98 ;  /* 0x000000620606723e */ /* 0x000fe200000000ff */
[----:B------:R-:W-:Y:S01]  /*dce0*/  STS [R2+0x3000], R30 ;  /* 0x0030001e02007388 */ /* 0x000fe20000000800 */
[----:B------:R-:W-:Y:S01]  /*dcf0*/  F2FP.F16.F32.PACK_AB R10, R10, R88 ;  /* 0x000000580a0a723e */ /* 0x000fe200000000ff */
[----:B------:R-:W-:Y:S01]  /*dd00*/  USHF.R.S32.HI UR5, URZ, 0x1f, UR7 ;  /* 0x0000001f3f057899 */ /* 0x000fe20008011407 */
[----:B------:R-:W-:Y:S01]  /*dd10*/  F2FP.F16.F32.PACK_AB R8, R91, R8 ;  /* 0x000000085b08723e */ /* 0x000fe200000000ff */
[----:B------:R-:W-:Y:S01]  /*dd20*/  STS [R2+0x3200], R154 ;  /* 0x0032009a02007388 */ /* 0x000fe20000000800 */
[----:B------:R-:W-:Y:S01]  /*dd30*/  F2FP.F16.F32.PACK_AB R5, R5, R92 ;  /* 0x0000005c0505723e */ /* 0x000fe200000000ff */
[----:B------:R-:W-:Y:S01]  /*dd40*/  UIADD3 UR15, UP1, UP0, UR7, UR16, UR15 ;  /* 0x00000010070f7290 */ /* 0x000fe2000f83e00f */
[----:B------:R-:W-:Y:S01]  /*dd50*/  F2FP.F16.F32.PACK_AB R9, R95, R94 ;  /* 0x0000005e5f09723e */ /* 0x000fe200000000ff */
[----:B------:R-:W-:Y:S02]  /*dd60*/  STS [R4+0x2000], R29 ;  /* 0x0020001d04007388 */ /* 0x000fe40000000800 */
[----:B------:R-:W-:-:S02]  /*dd70*/  UIADD3.X UR16, UR5, UR17, UR6, UP1, UP0 ;  /* 0x0000001105107290 */ /* 0x000fc40008fe0406 */
        /* <DEDUP_REMOVED lines=8> */
[----:B------:R2:W-:Y:S04]  /*de00*/  STS [R0+0x4200], R20 ;  /* 0x0042001400007388 */ /* 0x0005e80000000800 */
[----:B------:R3:W-:Y:S04]  /*de10*/  STS [R2+0x4000], R17 ;  /* 0x0040001102007388 */ /* 0x0007e80000000800 */
[----:B------:R4:W-:Y:S04]  /*de20*/  STS [R2+0x4200], R16 ;  /* 0x0042001002007388 */ /* 0x0009e80000000800 */
[----:B------:R5:W-:Y:S04]  /*de30*/  STS [R0+0x5000], R19 ;  /* 0x0050001300007388 */ /* 0x000be80000000800 */
[----:B------:R5:W-:Y:S01]  /*de40*/  STS [R0+0x5200], R18 ;  /* 0x0052001200007388 */ /* 0x000be20000000800 */
[----:B-1----:R-:W1:Y:S03]  /*de50*/  LDC.64 R22, c[0x0][0x2a0] ;  /* 0x0000a800ff167b82 */ /* 0x002e660000000a00 */
[----:B------:R-:W-:Y:S04]  /*de60*/  STS [R2+0x5000], R15 ;  /* 0x0050000f02007388 */ /* 0x000fe80000000800 */
[----:B------:R5:W-:Y:S01]  /*de70*/  STS [R2+0x5200], R13 ;  /* 0x0052000d02007388 */ /* 0x000be20000000800 */
[----:B--2---:R-:W2:Y:S03]  /*de80*/  LDC.64 R20, c[0x0][0x290] ;  /* 0x0000a400ff147b82 */ /* 0x004ea60000000a00 */
[----:B------:R-:W-:Y:S01]  /*de90*/  STS [R4+0x4000], R12 ;  /* 0x0040000c04007388 */ /* 0x000fe20000000800 */
[----:B---3--:R-:W-:-:S03]  /*dea0*/  MOV R17, 0x7f800000 ;  /* 0x7f80000000117802 */ /* 0x008fc60000000f00 */
[----:B------:R-:W-:Y:S01]  /*deb0*/  STS [R4+0x4200], R11 ;  /* 0x0042000b04007388 */ /* 0x000fe20000000800 */
[----:B----4-:R-:W-:-:S03]  /*dec0*/  MOV R16, 0x7f800000 ;  /* 0x7f80000000107802 */ /* 0x010fc60000000f00 */
[----:B------:R3:W-:Y:S01]  /*ded0*/  STS [R3+0x4000], R7 ;  /* 0x0040000703007388 */ /* 0x0007e20000000800 */
[----:B-----5:R-:W-:-:S03]  /*dee0*/  MOV R19, 0x7f800000 ;  /* 0x7f80000000137802 */ /* 0x020fc60000000f00 */
[----:B------:R4:W-:Y:S01]  /*def0*/  STS [R3+0x4200], R6 ;  /* 0x0042000603007388 */ /* 0x0009e20000000800 */
[----:B------:R-:W5:Y:S01]  /*df00*/  @P5 MUFU.LG2 R0, R49 ;  /* 0x0000003100005308 */ /* 0x000f620000000c00 */
[----:B------:R-:W-:Y:S02]  /*df10*/  MOV R18, 0x7f800000 ;  /* 0x7f80000000127802 */ /* 0x000fe40000000f00 */
[----:B------:R-:W-:Y:S04]  /*df20*/  STS [R4+0x5000], R10 ;  /* 0x0050000a04007388 */ /* 0x000fe80000000800 */
[----:B------:R1:W-:Y:S01]  /*df30*/  STS [R4+0x5200], R8 ;  /* 0x0052000804007388 */ /* 0x0003e20000000800 */
[----:B------:R-:W4:Y:S03]  /*df40*/  @P3 MUFU.LG2 R2, R48 ;  /* 0x0000003000023308 */ /* 0x000f260000000c00 */
[----:B------:R2:W-:Y:S04]  /*df50*/  STS [R3+0x5000], R5 ;  /* 0x0050000503007388 */ /* 0x0005e80000000800 */
[----:B------:R2:W-:Y:S01]  /*df60*/  STS [R3+0x5200], R9 ;  /* 0x0052000903007388 */ /* 0x0005e20000000800 */
[----:B-----5:R-:W-:Y:S01]  /*df70*/  @P5 FMUL.FTZ R0, R0, 0.69314718246459960938 ;  /* 0x3f31721800005820 */ /* 0x020fe20000410000 */
[----:B---3--:R-:W3:Y:S01]  /*df80*/  @P5 LDC R7, c[0x0][0x2e8] ;  /* 0x0000ba00ff075b82 */ /* 0x008ee20000000800 */
[----:B----4-:R-:W-:-:S07]  /*df90*/  @P3 FMUL.FTZ R2, R2, 0.69314718246459960938 ;  /* 0x3f31721802023820 */ /* 0x010fce0000410000 */
[----:B------:R-:W4:Y:S01]  /*dfa0*/  @P3 LDC R6, c[0x0][0x2e8] ;  /* 0x0000ba00ff063b82 */ /* 0x000f220000000800 */
[----:B-1----:R-:W1:Y:S07]  /*dfb0*/  @P4 MUFU.LG2 R8, R50 ;  /* 0x0000003200084308 */ /* 0x002e6e0000000c00 */
[----:B--2---:R-:W2:Y:S01]  /*dfc0*/  @P2 LDC R5, c[0x0][0x2e8] ;  /* 0x0000ba00ff052b82 */ /* 0x004ea20000000800 */
[----:B------:R-:W5:Y:S07]  /*dfd0*/  @P2 MUFU.LG2 R4, R51 ;  /* 0x0000003300042308 */ /* 0x000f6e0000000c00 */
[----:B------:R-:W2:Y:S01]  /*dfe0*/  @P4 LDC R9, c[0x0][0x2e8] ;  /* 0x0000ba00ff094b82 */ /* 0x000ea20000000800 */
[----:B---3--:R-:W-:Y:S01]  /*dff0*/  @P5 FFMA.FTZ R19, R104, R7, R0 ;  /* 0x0000000768135223 */ /* 0x008fe20000010000 */
[----:B-1----:R-:W-:Y:S01]  /*e000*/  @P4 FMUL.FTZ R3, R8, 0.69314718246459960938 ;  /* 0x3f31721808034820 */ /* 0x002fe20000410000 */
[----:B----4-:R-:W-:Y:S01]  /*e010*/  @P3 FFMA.FTZ R16, R102, R6, R2 ;  /* 0x0000000666103223 */ /* 0x010fe20000010002 */
[----:B-----5:R-:W-:-:S04]  /*e020*/  @P2 FMUL.FTZ R0, R4, 0.69314718246459960938 ;  /* 0x3f31721804002820 */ /* 0x020fc80000410000 */
[----:B--2---:R-:W-:Y:S01]  /*e030*/  @P2 FFMA.FTZ R17, R101, R5, R0 ;  /* 0x0000000565112223 */ /* 0x004fe20000010000 */
[----:B------:R-:W-:Y:S01]  /*e040*/  @P4 FFMA.FTZ R18, R103, R9, R3 ;  /* 0x0000000967124223 */ /* 0x000fe20000010003 */
[----:B------:R-:W-:Y:S06]  /*e050*/  BAR.SYNC.DEFER_BLOCKING 0x0 ;  /* 0x0000000000007b1d */ /* 0x000fec0000010000 */
[----:B------:R-:W-:Y:S05]  /*e060*/  @P6 BRA `(.L_x_390) ;  /* 0x0000000000a86947 */ /* 0x000fea0003800000 */
[----:B------:R-:W2:Y:S01]  /*e070*/  LDL.LU R53, [R1+0x68] ;  /* 0x0000680001357983 */ /* 0x000ea20000300800 */
[----:B------:R-:W-:Y:S01]  /*e080*/  SHF.R.S32.HI R0, RZ, 0x1f, R14 ;  /* 0x0000001fff007819 */ /* 0x000fe2000001140e */
[----:B------:R-:W-:-:S03]  /*e090*/  UIMAD UR4, UR10, -0x80, UR9 ;  /* 0xffffff800a0478a4 */ /* 0x000fc6000f8e0209 */
[----:B------:R-:W-:-:S04]  /*e0a0*/  LEA.HI R0, R0, R14, RZ, 0x2 ;  /* 0x0000000e00007211 */ /* 0x000fc800078f10ff */
[----:B------:R-:W-:-:S05]  /*e0b0*/  LOP3.LUT R0, R0, 0xffffffc, RZ, 0xc0, !PT ;  /* 0x0ffffffc00007812 */ /* 0x000fca00078ec0ff */
[----:B------:R-:W-:-:S04]  /*e0c0*/  IMAD.IADD R0, R14, 0x1, -R0 ;  /* 0x000000010e007824 */ /* 0x000fc800078e0a00 */
[----:B--2---:R-:W-:-:S04]  /*e0d0*/  IMAD R0, R0, 0x10, R53 ;  /* 0x0000001000007824 */ /* 0x004fc800078e0235 */
        /* <DEDUP_REMOVED lines=12> */
[----:B------:R-:W2:Y:S02]  /*e1a0*/  @!P5 LDC.64 R8, c[0x0][0x2b0] ;  /* 0x0000ac00ff08db82 */ /* 0x000ea40000000a00 */
[----:B------:R-:W-:Y:S01]  /*e1b0*/  @!P6 LEA.HI.X.SX32 R6, R3, UR16, 0x1, P0 ;  /* 0x000000100306ec11 */ /* 0x000fe200080f0eff */
[----:B------:R-:W-:Y:S01]  /*e1c0*/  @!P3 IMAD R3, R4, UR14, RZ ;  /* 0x0000000e0403bc24 */ /* 0x000fe2000f8e02ff */
[----:B------:R-:W-:-:S04]  /*e1d0*/  @!P5 IADD3 R7, P0, R2, UR15, RZ ;  /* 0x0000000f0207dc10 */ /* 0x000fc8000ff1e0ff */
[----:B------:R-:W3:Y:S01]  /*e1e0*/  @!P4 LDC.64 R12, c[0x0][0x2b0] ;  /* 0x0000ac00ff0ccb82 */ /* 0x000ee20000000a00 */
[----:B------:R-:W-:-:S07]  /*e1f0*/  @!P5 LEA.HI.X.SX32 R2, R2, UR16, 0x1, P0 ;  /* 0x000000100202dc11 */ /* 0x000fce00080f0eff */
[----:B------:R-:W4:Y:S01]  /*e200*/  @!P3 LDC.64 R14, c[0x0][0x2b0] ;  /* 0x0000ac00ff0ebb82 */ /* 0x000f220000000a00 */
[----:B-1----:R-:W-:-:S04]  /*e210*/  @!P6 LEA R10, P1, R0, R10, 0x2 ;  /* 0x0000000a000ae211 */ /* 0x002fc800078210ff */
[----:B------:R-:W-:Y:S02]  /*e220*/  @!P6 LEA.HI.X R11, R0, R11, R6, 0x2, P1 ;  /* 0x0000000b000be211 */ /* 0x000fe400008f1406 */
[----:B------:R-:W-:Y:S02]  /*e230*/  @!P4 IADD3 R0, P1, R5, UR15, RZ ;  /* 0x0000000f0500cc10 */ /* 0x000fe4000ff3e0ff */
[----:B--2---:R-:W-:Y:S01]  /*e240*/  @!P5 LEA R6, P2, R7, R8, 0x2 ;  /* 0x000000080706d211 */ /* 0x004fe200078410ff */
[----:B------:R1:W-:Y:S01]  /*e250*/  @!P6 STG.E desc[UR12][R10.64], R19 ;  /* 0x000000130a00e986 */ /* 0x0003e2000c10190c */
[----:B------:R-:W-:Y:S02]  /*e260*/  @!P3 IADD3 R8, P0, R3, UR15, RZ ;  /* 0x0000000f0308bc10 */ /* 0x000fe4000ff1e0ff */
[----:B------:R-:W-:Y:S02]  /*e270*/  @!P4 LEA.HI.X.SX32 R5, R5, UR16, 0x1, P1 ;  /* 0x000000100505cc11 */ /* 0x000fe400088f0eff */
[----:B------:R-:W-:-:S02]  /*e280*/  @!P5 LEA.HI.X R7, R7, R9, R2, 0x2, P2 ;  /* 0x000000090707d211 */ /* 0x000fc400010f1402 */
[----:B------:R-:W-:Y:S02]  /*e290*/  @!P3 LEA.HI.X.SX32 R3, R3, UR16, 0x1, P0 ;  /* 0x000000100303bc11 */ /* 0x000fe400080f0eff */
[C---:B---3--:R-:W-:Y:S01]  /*e2a0*/  @!P4 LEA R4, P1, R0.reuse, R12, 0x2 ;  /* 0x0000000c0004c211 */ /* 0x048fe200078210ff */
[----:B------:R1:W-:Y:S03]  /*e2b0*/  @!P5 STG.E desc[UR12][R6.64], R18 ;  /* 0x000000120600d986 */ /* 0x0003e6000c10190c */
[----:B------:R-:W-:Y:S02]  /*e2c0*/  @!P4 LEA.HI.X R5, R0, R13, R5, 0x2, P1 ;  /* 0x0000000d0005c211 */ /* 0x000fe400008f1405 */
[----:B----4-:R-:W-:-:S03]  /*e2d0*/  @!P3 LEA R2, P0, R8, R14, 0x2 ;  /* 0x0000000e0802b211 */ /* 0x010fc600078010ff */
[----:B------:R1:W-:Y:S01]  /*e2e0*/  @!P4 STG.E desc[UR12][R4.64], R16 ;  /* 0x000000100400c986 */ /* 0x0003e2000c10190c */
[----:B------:R-:W-:-:S05]  /*e2f0*/  @!P3 LEA.HI.X R3, R8, R15, R3, 0x2, P0 ;  /* 0x0000000f0803b211 */ /* 0x000fca00000f1403 */
[----:B------:R1:W-:Y:S04]  /*e300*/  @!P3 STG.E desc[UR12][R2.64], R17 ;  /* 0x000000110200b986 */ /* 0x0003e8000c10190c */
.L_x_390:
[----:B------:R-:W-:Y:S05]  /*e310*/  BSYNC B0 ;  /* 0x0000000000007941 */ /* 0x000fea0003800000 */
.L_x_389:
[----:B-1----:R-:W2:Y:S01]  /*e320*/  LDL.LU.64 R6, [R1+0x50] ;  /* 0x0000500001067983 */ /* 0x002ea20000300a00 */
[----:B------:R-:W-:Y:S01]  /*e330*/  USHF.R.S32.HI UR4, URZ, 0x1f, UR11 ;  /* 0x0000001f3f047899 */ /* 0x000fe2000801140b */
[----:B------:R-:W-:Y:S02]  /*e340*/  ULDC.64 UR6, c[0x0][0x298] ;  /* 0x0000a60000067ab9 */ /* 0x000fe40000000a00 */
[----:B------:R-:W3:Y:S03]  /*e350*/  LDL.LU.64 R4, [R1+0x58] ;  /* 0x0000580001047983 */ /* 0x000ee60000300a00 */
[----:B------:R-:W-:Y:S01]  /*e360*/  IMAD R0, R20, UR4, RZ ;  /* 0x0000000414007c24 */ /* 0x000fe2000f8e02ff */
[----:B------:R-:W-:Y:S01]  /*e370*/  USHF.R.S32.HI UR4, URZ, 0x1f, UR8 ;  /* 0x0000001f3f047899 */ /* 0x000fe20008011408 */
[----:B------:R-:W1:Y:S02]  /*e380*/  LDS.128 R44, [R230] ;  /* 0x00000000e62c7984 */ /* 0x000e640000000c00 */
[----:B------:R-:W-:-:S02]  /*e390*/  IMAD R0, R21, UR11, R0 ;  /* 0x0000000b15007c24 */ /* 0x000fc4000f8e0200 */
[----:B------:R-:W4:Y:S04]  /*e3a0*/  LDS.128 R52, [R230+0x2000] ;  /* 0x00200000e6347984 */ /* 0x000f280000000c00 */
[----:B------:R-:W5:Y:S04]  /*e3b0*/  LDS.128 R48, [R230+0x4000] ;  /* 0x00400000e6307984 */ /* 0x000f680000000c00 */
[----:B------:R-:W5:Y:S04]  /*e3c0*/  LDS.128 R40, [R230+0x800] ;  /* 0x00080000e6287984 */ /* 0x000f680000000c00 */
[----:B------:R-:W5:Y:S04]  /*e3d0*/  LDS.128 R28, [R230+0x2800] ;  /* 0x00280000e61c7984 */ /* 0x000f680000000c00 */
[----:B------:R-:W5:Y:S04]  /*e3e0*/  LDS.128 R16, [R230+0x4800] ;  /* 0x00480000e6107984 */ /* 0x000f680000000c00 */
[----:B------:R-:W5:Y:S04]  /*e3f0*/  LDS.128 R36, [R230+0x1000] ;  /* 0x00100000e6247984 */ /* 0x000f680000000c00 */
[----:B------:R-:W5:Y:S04]  /*e400*/  LDS.128 R24, [R230+0x3000] ;  /* 0x00300000e6187984 */ /* 0x000f680000000c00 */
[----:B------:R-:W5:Y:S04]  /*e410*/  LDS.128 R12, [R230+0x5000] ;  /* 0x00500000e60c7984 */ /* 0x000f680000000c00 */
[----:B------:R-:W5:Y:S04]  /*e420*/  LDS.128 R32, [R230+0x1800] ;  /* 0x00180000e6207984 */ /* 0x000f680000000c00 */
[----:B------:R-:W-:Y:S01]  /*e430*/  LDS.128 R8, [R230+0x5800] ;  /* 0x00580000e6087984 */ /* 0x000fe20000000c00 */
[--C-:B--2---:R-:W-:Y:S01]  /*e440*/  SHF.R.S32.HI R3, RZ, 0x1f, R6.reuse ;  /* 0x0000001fff037819 */ /* 0x104fe20000011406 */
[----:B------:R-:W-:-:S04]  /*e450*/  IMAD.MOV.U32 R2, RZ, RZ, R6 ;  /* 0x000000ffff027224 */ /* 0x000fc800078e0006 */
[----:B------:R-:W-:-:S04]  /*e460*/  IMAD.WIDE.U32 R2, R20, UR11, R2 ;  /* 0x0000000b14027c25 */ /* 0x000fc8000f8e0002 */
[----:B------:R-:W-:Y:S02]  /*e470*/  IMAD.IADD R3, R3, 0x1, R0 ;  /* 0x0000000103037824 */ /* 0x000fe400078e0200 */
[C---:B------:R-:W-:Y:S01]  /*e480*/  IMAD R0, R22.reuse, UR4, RZ ;  /* 0x0000000416007c24 */ /* 0x040fe2000f8e02ff */
[----:B------:R-:W-:Y:S01]  /*e490*/  ULDC.64 UR4, c[0x0][0x280] ;  /* 0x0000a00000047ab9 */ /* 0x000fe20000000a00 */
[----:B------:R-:W-:-:S04]  /*e4a0*/  IMAD.WIDE.U32 R2, R22, UR8, R2 ;  /* 0x0000000816027c25 */ /* 0x000fc8000f8e0002 */
[----:B------:R-:W-:Y:S02]  /*e4b0*/  IMAD R0, R23, UR8, R0 ;  /* 0x0000000817007c24 */ /* 0x000fe4000f8e0200 */
[----:B------:R-:W2:Y:S03]  /*e4c0*/  LDS.128 R20, [R230+0x3800] ;  /* 0x00380000e6147984 */ /* 0x000ea60000000c00 */
[----:B------:R-:W-:Y:S01]  /*e4d0*/  IADD3 R3, R3, R0, RZ ;  /* 0x0000000003037210 */ /* 0x000fe20007ffe0ff */
[----:B---3--:R-:W-:Y:S02]  /*e4e0*/  IMAD R0, R5, UR6, RZ ;  /* 0x0000000605007c24 */ /* 0x008fe4000f8e02ff */
[----:B------:R-:W-:-:S04]  /*e4f0*/  IMAD.WIDE.U32 R2, R4, UR6, R2 ;  /* 0x0000000604027c25 */ /* 0x000fc8000f8e0002 */
[----:B------:R-:W-:Y:S01]  /*e500*/  IMAD R0, R4, UR7, R0 ;  /* 0x0000000704007c24 */ /* 0x000fe2000f8e0200 */
[----:B------:R-:W-:Y:S01]  /*e510*/  LEA R6, P0, R2, UR4, 0x1 ;  /* 0x0000000402067c11 */ /* 0x000fe2000f8008ff */
[----:B------:R-:W-:Y:S02]  /*e520*/  USHF.L.U32 UR4, UR6, 0x6, URZ ;  /* 0x0000000606047899 */ /* 0x000fe4000800063f */
[----:B------:R-:W-:Y:S01]  /*e530*/  USHF.L.U64.HI UR6, UR6, 0x6, UR7 ;  /* 0x0000000606067899 */ /* 0x000fe20008010207 */
[----:B------:R-:W-:-:S04]  /*e540*/  IADD3 R0, R3, R0, RZ ;  /* 0x0000000003007210 */ /* 0x000fc80007ffe0ff */
[----:B------:R-:W-:Y:S02]  /*e550*/  LEA.HI.X R7, R2, UR5, R0, 0x1, P0 ;  /* 0x0000000502077c11 */ /* 0x000fe400080f0c00 */
[----:B------:R-:W-:-:S03]  /*e560*/  IADD3 R4, P0, R6, UR4, RZ ;  /* 0x0000000406047c10 */ /* 0x000fc6000ff1e0ff */
[----:B-1----:R-:W-:Y:S01]  /*e570*/  STG.E.128 desc[UR12][R6.64], R44 ;  /* 0x0000002c06007986 */ /* 0x002fe2000c101d0c */
[----:B------:R-:W-:Y:S02]  /*e580*/  IADD3.X R5, R7, UR6, RZ, P0, !PT ;  /* 0x0000000607057c10 */ /* 0x000fe400087fe4ff */
[----:B------:R-:W-:Y:S01]  /*e590*/  IADD3 R2, P0, R4, UR4, RZ ;  /* 0x0000000404027c10 */ /* 0x000fe2000ff1e0ff */
[----:B----4-:R-:W-:Y:S03]  /*e5a0*/  STG.E.128 desc[UR12][R6.64+0x40], R52 ;  /* 0x0000403406007986 */ /* 0x010fe6000c101d0c */
[----:B------:R-:W-:Y:S01]  /*e5b0*/  IADD3.X R3, R5, UR6, RZ, P0, !PT ;  /* 0x0000000605037c10 */ /* 0x000fe200087fe4ff */
[----:B-----5:R1:W-:Y:S04]  /*e5c0*/  STG.E.128 desc[UR12][R6.64+0x80], R48 ;  /* 0x0000803006007986 */ /* 0x0203e8000c101d0c */
[----:B------:R-:W-:Y:S04]  /*e5d0*/  STG.E.128 desc[UR12][R4.64], R40 ;  /* 0x0000002804007986 */ /* 0x000fe8000c101d0c */
[----:B------:R-:W-:Y:S04]  /*e5e0*/  STG.E.128 desc[UR12][R4.64+0x40], R28 ;  /* 0x0000401c04007986 */ /* 0x000fe8000c101d0c */
[----:B------:R-:W-:Y:S04]  /*e5f0*/  STG.E.128 desc[UR12][R4.64+0x80], R16 ;  /* 0x0000801004007986 */ /* 0x000fe8000c101d0c */
[----:B------:R-:W-:Y:S04]  /*e600*/  STG.E.128 desc[UR12][R2.64], R36 ;  /* 0x0000002402007986 */ /* 0x000fe8000c101d0c */
[----:B------:R-:W-:Y:S04]  /*e610*/  STG.E.128 desc[UR12][R2.64+0x40], R24 ;  /* 0x0000401802007986 */ /* 0x000fe8000c101d0c */
[----:B------:R-:W-:Y:S01]  /*e620*/  STG.E.128 desc[UR12][R2.64+0x80], R12 ;  /* 0x0000800c02007986 */ /* 0x000fe2000c101d0c */
[----:B-1----:R-:W-:-:S04]  /*e630*/  IADD3 R6, P0, R2, UR4, RZ ;  /* 0x0000000402067c10 */ /* 0x002fc8000ff1e0ff */
[----:B------:R-:W-:-:S05]  /*e640*/  IADD3.X R7, R3, UR6, RZ, P0, !PT ;  /* 0x0000000603077c10 */ /* 0x000fca00087fe4ff */
[----:B------:R-:W-:Y:S04]  /*e650*/  STG.E.128 desc[UR12][R6.64], R32 ;  /* 0x0000002006007986 */ /* 0x000fe8000c101d0c */
[----:B--2---:R-:W-:Y:S04]  /*e660*/  STG.E.128 desc[UR12][R6.64+0x40], R20 ;  /* 0x0000401406007986 */ /* 0x004fe8000c101d0c */
[----:B------:R-:W-:Y:S01]  /*e670*/  STG.E.128 desc[UR12][R6.64+0x80], R8 ;  /* 0x0000800806007986 */ /* 0x000fe2000c101d0c */
[----:B------:R-:W-:Y:S05]  /*e680*/  EXIT ;  /* 0x000000000000794d */ /* 0x000fea0003800000 */
.L_x_380:
        /* <DEDUP_REMOVED lines=10> */
[----:B------:R-:W-:Y:S01]  /*e730*/  SHF.R.S32.HI R8, RZ, 0x2, R8 ;  /* 0x00000002ff087819 */ /* 0x000fe20000011408 */
[C---:B------:R-:W-:Y:S01]  /*e740*/  IMAD R0, R23.reuse, UR5, R0 ;  /* 0x0000000517007c24 */ /* 0x040fe2000f8e0200 */
[----:B------:R-:W-:Y:S01]  /*e750*/  ULDC.64 UR6, c[0x0][0x298] ;  /* 0x0000a60000067ab9 */ /* 0x000fe20000000a00 */
[----:B------:R-:W-:Y:S01]  /*e760*/  IMAD.IADD R2, R182, 0x1, -R2 ;  /* 0x00000001b6027824 */ /* 0x000fe200078e0a02 */
[----:B------:R-:W-:Y:S01]  /*e770*/  SHF.R.S32.HI R9, RZ, 0x1f, R8 ;  /* 0x0000001fff097819 */ /* 0x000fe20000011408 */
[----:B------:R-:W-:Y:S01]  /*e780*/  VIADD R12, R8, 0x20 ;  /* 0x00000020080c7836 */ /* 0x000fe20000000000 */
[----:B------:R-:W-:Y:S01]  /*e790*/  @!UP1 UISETP.NE.AND UP0, UPT, UR10, URZ, UPT ;  /* 0x0000003f0a00928c */ /* 0x000fe2000bf05270 */
[----:B------:R-:W-:Y:S01]  /*e7a0*/  IMAD.SHL.U32 R2, R2, 0x8, RZ ;  /* 0x0000000802027824 */ /* 0x000fe200078e00ff */
[----:B------:R-:W-:Y:S01]  /*e7b0*/  @UP1 ULDC UR9, c[0x0][0x2c0] ;  /* 0x0000b00000091ab9 */ /* 0x000fe20000000800 */
[----:B------:R-:W-:Y:S01]  /*e7c0*/  ISETP.NE.AND P1, PT, RZ, UR10, PT ;  /* 0x0000000aff007c0c */ /* 0x000fe2000bf25270 */
[----:B------:R-:W-:Y:S01]  /*e7d0*/  @UP1 UIMAD UR9, UR15, UR9, URZ ;  /* 0x000000090f0912a4 */ /* 0x000fe2000f8e023f */
[C---:B------:R-:W-:Y:S01]  /*e7e0*/  VIADD R13, R8.reuse, 0x40 ;  /* 0x00000040080d7836 */ /* 0x040fe20000000000 */
[--C-:B------:R-:W-:Y:S01]  /*e7f0*/  SHF.R.S32.HI R3, RZ, 0x1f, R2.reuse ;  /* 0x0000001fff037819 */ /* 0x100fe20000011402 */
[----:B------:R-:W-:Y:S01]  /*e800*/  VIADD R14, R8, 0x60 ;  /* 0x00000060080e7836 */ /* 0x000fe20000000000 */
[----:B------:R-:W-:Y:S01]  /*e810*/  ISETP.EQ.AND P1, PT, RZ, UR8, P1 ;  /* 0x00000008ff007c0c */ /* 0x000fe20008f22270 */
[----:B------:R-:W-:Y:S01]  /*e820*/  BSSY B0, `(.L_x_391) ;  /* 0x0000046000007945 */ /* 0x000fe20003800000 */
[----:B------:R-:W-:Y:S01]  /*e830*/  LOP3.LUT P3, RZ, R182, 0x3, RZ, 0xc0, !PT ;  /* 0x00000003b6ff7812 */ /* 0x000fe2000786c0ff */
[----:B------:R-:W-:Y:S01]  /*e840*/  IMAD.WIDE.U32 R2, R23, UR4, R2 ;  /* 0x0000000417027c25 */ /* 0x000fe2000f8e0002 */
[----:B------:R-:W-:-:S03]  /*e850*/  ULDC.64 UR4, c[0x0][0x2a0] ;  /* 0x0000a80000047ab9 */ /* 0x000fc60000000a00 */
[----:B------:R-:W-:Y:S02]  /*e860*/  IMAD.IADD R3, R0, 0x1, R3 ;  /* 0x0000000100037824 */ /* 0x000fe400078e0203 */
[----:B------:R-:W-:Y:S02]  /*e870*/  IMAD R0, R4, UR4, RZ ;  /* 0x0000000404007c24 */ /* 0x000fe4000f8e02ff */
[C---:B------:R-:W-:Y:S01]  /*e880*/  IMAD.WIDE.U32 R2, R17.reuse, UR4, R2 ;  /* 0x0000000411027c25 */ /* 0x040fe2000f8e0002 */
[----:B------:R-:W-:Y:S02]  /*e890*/  @!UP1 ULDC UR4, c[0x0][0x2e4] ;  /* 0x0000b90000049ab9 */ /* 0x000fe40000000800 */
[----:B------:R-:W-:Y:S01]  /*e8a0*/  @!UP1 USEL UR9, UR15, UR4, !UP0 ;  /* 0x000000040f099287 */ /* 0x000fe2000c000000 */
[----:B------:R-:W-:Y:S01]  /*e8b0*/  IMAD R0, R17, UR5, R0 ;  /* 0x0000000511007c24 */ /* 0x000fe2000f8e0200 */
[----:B------:R-:W-:Y:S01]  /*e8c0*/  @UP1 UMOV UR5, 0x1 ;  /* 0x0000000100051882 */ /* 0x000fe20000000000 */
[----:B------:R-:W-:Y:S01]  /*e8d0*/  IMAD.WIDE R4, R16, 0x80, R8 ;  /* 0x0000008010047825 */ /* 0x000fe200078e0208 */
[----:B------:R-:W-:-:S02]  /*e8e0*/  @!UP1 ULDC UR4, c[0x0][0x270] ;  /* 0x00009c0000049ab9 */ /* 0x000fc40000000800 */
[----:B------:R-:W-:Y:S01]  /*e8f0*/  @!UP1 UIMAD UR5, UR9, UR4, URZ ;  /* 0x00000004090592a4 */ /* 0x000fe2000f8e023f */
[----:B------:R-:W-:Y:S02]  /*e900*/  IMAD.IADD R3, R0, 0x1, R3 ;  /* 0x0000000100037824 */ /* 0x000fe400078e0203 */
[----:B------:R-:W-:Y:S02]  /*e910*/  IMAD R0, R5, UR6, RZ ;  /* 0x0000000605007c24 */ /* 0x000fe4000f8e02ff */
[----:B------:R-:W-:-:S04]  /*e920*/  IMAD.WIDE.U32 R2, R4, UR6, R2 ;  /* 0x0000000604027c25 */ /* 0x000fc8000f8e0002 */
[----:B------:R-:W-:Y:S01]  /*e930*/  IMAD R0, R4, UR7, R0 ;  /* 0x0000000704007c24 */ /* 0x000fe2000f8e0200 */
[----:B------:R-:W-:Y:S01]  /*e940*/  USHF.L.U64.HI UR7, UR6, 0x6, UR7 ;  /* 0x0000000606077899 */ /* 0x000fe20008010207 */
[C---:B------:R-:W-:Y:S01]  /*e950*/  IMAD R5, R23.reuse, UR5, RZ ;  /* 0x0000000517057c24 */ /* 0x040fe2000f8e02ff */
[----:B------:R-:W-:Y:S01]  /*e960*/  ULDC.64 UR4, c[0x0][0x280] ;  /* 0x0000a00000047ab9 */ /* 0x000fe20000000a00 */
[----:B------:R-:W-:Y:S01]  /*e970*/  IMAD.IADD R0, R0, 0x1, R3 ;  /* 0x0000000100007824 */ /* 0x000fe200078e0203 */
[C---:B------:R-:W-:Y:S01]  /*e980*/  LEA R6, P0, R2.reuse, UR4, 0x1 ;  /* 0x0000000402067c11 */ /* 0x040fe2000f8008ff */
[----:B------:R-:W-:Y:S01]  /*e990*/  IMAD R4, R23, UR15, RZ ;  /* 0x0000000f17047c24 */ /* 0x000fe2000f8e02ff */
[----:B------:R-:W-:Y:S01]  /*e9a0*/  SEL R5, R5, RZ, !P1 ;  /* 0x000000ff05057207 */ /* 0x000fe20004800000 */
[----:B------:R-:W-:Y:S01]  /*e9b0*/  USHF.L.U32 UR4, UR6, 0x6, URZ ;  /* 0x0000000606047899 */ /* 0x000fe2000800063f */
[----:B------:R-:W-:Y:S02]  /*e9c0*/  LEA.HI.X R7, R2, UR5, R0, 0x1, P0 ;  /* 0x0000000502077c11 */ /* 0x000fe400080f0c00 */
[----:B------:R-:W-:Y:S01]  /*e9d0*/  SHF.R.S32.HI R0, RZ, 0x1f, R4 ;  /* 0x0000001fff007819 */ /* 0x000fe20000011404 */
[----:B------:R-:W-:Y:S01]  /*e9e0*/  @UP1 ULDC UR6, c[0x0][0x2c0] ;  /* 0x0000b00000061ab9 */ /* 0x000fe20000000800 */
[----:B------:R-:W-:Y:S01]  /*e9f0*/  @!UP1 UMOV UR6, 0x1 ;  /* 0x0000000100069882 */ /* 0x000fe20000000000 */
[----:B------:R-:W-:Y:S01]  /*ea00*/  IMAD R3, R17, UR9, R5 ;  /* 0x0000000911037c24 */ /* 0x000fe2000f8e0205 */
[----:B------:R-:W-:Y:S01]  /*ea10*/  SEL R10, R0, RZ, P1 ;  /* 0x000000ff000a7207 */ /* 0x000fe20000800000 */
[C---:B------:R-:W-:Y:S01]  /*ea20*/  IMAD R0, R184.reuse, UR6, RZ ;  /* 0x00000006b8007c24 */ /* 0x040fe2000f8e02ff */
[----:B------:R-:W-:Y:S01]  /*ea30*/  IADD3 R5, -R184, UR15, RZ ;  /* 0x0000000fb8057c10 */ /* 0x000fe2000fffe1ff */
[----:B------:R-:W-:Y:S01]  /*ea40*/  STG.E.128 desc[UR12][R6.64], RZ ;  /* 0x000000ff06007986 */ /* 0x000fe2000c101d0c */
[----:B------:R-:W-:-:S02]  /*ea50*/  SEL R2, R4, RZ, P1 ;  /* 0x000000ff04027207 */ /* 0x000fc40000800000 */
[----:B------:R-:W-:Y:S01]  /*ea60*/  IADD3 R4, P0, R6, UR4, RZ ;  /* 0x0000000406047c10 */ /* 0x000fe2000ff1e0ff */
[----:B------:R-:W-:Y:S01]  /*ea70*/  STG.E.128 desc[UR12][R6.64+0x40], RZ ;  /* 0x000040ff06007986 */ /* 0x000fe2000c101d0c */
[-C--:B------:R-:W-:Y:S02]  /*ea80*/  ISETP.GE.OR P6, PT, R8, R5.reuse, P3 ;  /* 0x000000050800720c */ /* 0x080fe40001fc6670 */
[-C--:B------:R-:W-:Y:S01]  /*ea90*/  ISETP.GE.OR P5, PT, R12, R5.reuse, P3 ;  /* 0x000000050c00720c */ /* 0x080fe20001fa6670 */
[----:B------:R1:W-:Y:S01]  /*eaa0*/  STG.E.128 desc[UR12][R6.64+0x80], RZ ;  /* 0x000080ff06007986 */ /* 0x0003e2000c101d0c */
[-C--:B------:R-:W-:Y:S02]  /*eab0*/  ISETP.GE.OR P4, PT, R13, R5.reuse, P3 ;  /* 0x000000050d00720c */ /* 0x080fe40001f86670 */
[----:B------:R-:W-:Y:S02]  /*eac0*/  IADD3 R11, P2, P1, R0, R2, R3 ;  /* 0x00000002000b7210 */ /* 0x000fe4000795e003 */
[----:B------:R-:W-:-:S02]  /*ead0*/  ISETP.GE.OR P3, PT, R14, R5, P3 ;  /* 0x000000050e00720c */ /* 0x000fc40001f66670 */
[----:B------:R-:W-:Y:S02]  /*eae0*/  SHF.R.S32.HI R0, RZ, 0x1f, R0 ;  /* 0x0000001fff007819 */ /* 0x000fe40000011400 */
[----:B------:R-:W-:Y:S02]  /*eaf0*/  SHF.R.S32.HI R3, RZ, 0x1f, R3 ;  /* 0x0000001fff037819 */ /* 0x000fe40000011403 */
[----:B------:R-:W-:Y:S02]  /*eb00*/  IADD3.X R5, R7, UR7, RZ, P0, !PT ;  /* 0x0000000707057c10 */ /* 0x000fe400087fe4ff */
[----:B------:R-:W-:Y:S02]  /*eb10*/  IADD3 R2, P0, R4, UR4, RZ ;  /* 0x0000000404027c10 */ /* 0x000fe4000ff1e0ff */
[----:B------:R-:W-:Y:S01]  /*eb20*/  IADD3.X R10, R0, R10, R3, P2, P1 ;  /* 0x0000000a000a7210 */ /* 0x000fe200017e2403 */
[----:B------:R2:W-:Y:S01]  /*eb30*/  STG.E.128 desc[UR12][R4.64], RZ ;  /* 0x000000ff04007986 */ /* 0x0005e2000c101d0c */
[----:B------:R-:W-:-:S03]  /*eb40*/  IADD3.X R3, R5, UR7, RZ, P0, !PT ;  /* 0x0000000705037c10 */ /* 0x000fc600087fe4ff */
        /* <DEDUP_REMOVED lines=8> */
[----:B------:R2:W-:Y:S04]  /*ebd0*/  STG.E.128 desc[UR12][R6.64+0x40], RZ ;  /* 0x000040ff06007986 */ /* 0x0005e8000c101d0c */
[----:B------:R2:W-:Y:S01]  /*ebe0*/  STG.E.128 desc[UR12][R6.64+0x80], RZ ;  /* 0x000080ff06007986 */ /* 0x0005e2000c101d0c */
[----:B------:R-:W-:Y:S05]  /*ebf0*/  @P6 BRA `(.L_x_392) ;  /* 0x0000000000206947 */ /* 0x000fea0003800000 */
[----:B------:R-:W-:Y:S01]  /*ec00*/  IMAD R0, R8, UR6, RZ ;  /* 0x0000000608007c24 */ /* 0x000fe2000f8e02ff */
[----:B------:R-:W-:-:S04]  /*ec10*/  ULDC.64 UR4, c[0x0][0x2b0] ;  /* 0x0000ac0000047ab9 */ /* 0x000fc80000000a00 */
[----:B--2---:R-:W-:-:S04]  /*ec20*/  IADD3 R3, P0, R0, R11, RZ ;  /* 0x0000000b00037210 */ /* 0x004fc80007f1e0ff */
[----:B------:R-:W-:Y:S02]  /*ec30*/  LEA.HI.X.SX32 R0, R0, R10, 0x1, P0 ;  /* 0x0000000a00007211 */ /* 0x000fe400000f0eff */
[----:B------:R-:W-:-:S04]  /*ec40*/  LEA R2, P0, R3, UR4, 0x2 ;  /* 0x0000000403027c11 */ /* 0x000fc8000f8010ff */
[----:B------:R-:W-:Y:S01]  /*ec50*/  LEA.HI.X R3, R3, UR5, R0, 0x2, P0 ;  /* 0x0000000503037c11 */ /* 0x000fe200080f1400 */
[----:B------:R-:W-:-:S05]  /*ec60*/  IMAD.MOV.U32 R0, RZ, RZ, 0x7f800000 ;  /* 0x7f800000ff007424 */ /* 0x000fca00078e00ff */
[----:B------:R1:W-:Y:S03]  /*ec70*/  STG.E desc[UR12][R2.64], R0 ;  /* 0x0000000002007986 */ /* 0x0003e6000c10190c */
.L_x_392:
[----:B------:R-:W-:Y:S05]  /*ec80*/  BSYNC B0 ;  /* 0x0000000000007941 */ /* 0x000fea0003800000 */
.L_x_391:
[----:B------:R-:W-:Y:S04]  /*ec90*/  BSSY B0, `(.L_x_393) ;  /* 0x000000a000007945 */ /* 0x000fe80003800000 */
[----:B------:R-:W-:Y:S05]  /*eca0*/  @P5 BRA `(.L_x_394) ;  /* 0x0000000000205947 */ /* 0x000fea0003800000 */
[----:B-1----:R-:W-:Y:S01]  /*ecb0*/  IMAD R0, R12, UR6, RZ ;  /* 0x000000060c007c24 */ /* 0x002fe2000f8e02ff */
[----:B------:R-:W-:-:S04]  /*ecc0*/  ULDC.64 UR4, c[0x0][0x2b0] ;  /* 0x0000ac0000047ab9 */ /* 0x000fc80000000a00 */
[----:B--2---:R-:W-:-:S04]  /*ecd0*/  IADD3 R3, P0, R0, R11, RZ ;  /* 0x0000000b00037210 */ /* 0x004fc80007f1e0ff */
[----:B------:R-:W-:Y:S02]  /*ece0*/  LEA.HI.X.SX32 R0, R0, R10, 0x1, P0 ;  /* 0x0000000a00007211 */ /* 0x000fe400000f0eff */
[----:B------:R-:W-:-:S04]  /*ecf0*/  LEA R2, P0, R3, UR4, 0x2 ;  /* 0x0000000403027c11 */ /* 0x000fc8000f8010ff */
[----:B------:R-:W-:Y:S01]  /*ed00*/  LEA.HI.X R3, R3, UR5, R0, 0x2, P0 ;  /* 0x0000000503037c11 */ /* 0x000fe200080f1400 */
[----:B------:R-:W-:-:S05]  /*ed10*/  IMAD.MOV.U32 R0, RZ, RZ, 0x7f800000 ;  /* 0x7f800000ff007424 */ /* 0x000fca00078e00ff */
[----:B------:R3:W-:Y:S03]  /*ed20*/  STG.E desc[UR12][R2.64], R0 ;  /* 0x0000000002007986 */ /* 0x0007e6000c10190c */
.L_x_394:
[----:B------:R-:W-:Y:S05]  /*ed30*/  BSYNC B0 ;  /* 0x0000000000007941 */ /* 0x000fea0003800000 */
.L_x_393:
[----:B------:R-:W-:Y:S04]  /*ed40*/  BSSY B0, `(.L_x_395) ;  /* 0x000000a000007945 */ /* 0x000fe80003800000 */
[----:B------:R-:W-:Y:S05]  /*ed50*/  @P4 BRA `(.L_x_396) ;  /* 0x0000000000204947 */ /* 0x000fea0003800000 */
[----:B-1-3--:R-:W-:Y:S01]  /*ed60*/  IMAD R0, R13, UR6, RZ ;  /* 0x000000060d007c24 */ /* 0x00afe2000f8e02ff */
[----:B------:R-:W-:-:S04]  /*ed70*/  ULDC.64 UR4, c[0x0][0x2b0] ;  /* 0x0000ac0000047ab9 */ /* 0x000fc80000000a00 */
[----:B--2---:R-:W-:-:S04]  /*ed80*/  IADD3 R3, P0, R0, R11, RZ ;  /* 0x0000000b00037210 */ /* 0x004fc80007f1e0ff */
[----:B------:R-:W-:Y:S02]  /*ed90*/  LEA.HI.X.SX32 R0, R0, R10, 0x1, P0 ;  /* 0x0000000a00007211 */ /* 0x000fe400000f0eff */
[----:B------:R-:W-:-:S04]  /*eda0*/  LEA R2, P0, R3, UR4, 0x2 ;  /* 0x0000000403027c11 */ /* 0x000fc8000f8010ff */
[----:B------:R-:W-:Y:S01]  /*edb0*/  LEA.HI.X R3, R3, UR5, R0, 0x2, P0 ;  /* 0x0000000503037c11 */ /* 0x000fe200080f1400 */
[----:B------:R-:W-:-:S05]  /*edc0*/  IMAD.MOV.U32 R0, RZ, RZ, 0x7f800000 ;  /* 0x7f800000ff007424 */ /* 0x000fca00078e00ff */
[----:B------:R4:W-:Y:S03]  /*edd0*/  STG.E desc[UR12][R2.64], R0 ;  /* 0x0000000002007986 */ /* 0x0009e6000c10190c */
.L_x_396:
[----:B------:R-:W-:Y:S05]  /*ede0*/  BSYNC B0 ;  /* 0x0000000000007941 */ /* 0x000fea0003800000 */
.L_x_395:
[----:B------:R-:W-:Y:S05]  /*edf0*/  @P3 EXIT ;  /* 0x000000000000394d */ /* 0x000fea0003800000 */
[----:B-1-34-:R-:W-:Y:S01]  /*ee00*/  IMAD R0, R14, UR6, RZ ;  /* 0x000000060e007c24 */ /* 0x01afe2000f8e02ff */
[----:B------:R-:W-:-:S04]  /*ee10*/  ULDC.64 UR4, c[0x0][0x2b0] ;  /* 0x0000ac0000047ab9 */ /* 0x000fc80000000a00 */
[----:B--2---:R-:W-:-:S04]  /*ee20*/  IADD3 R3, P0, R0, R11, RZ ;  /* 0x0000000b00037210 */ /* 0x004fc80007f1e0ff */
[----:B------:R-:W-:Y:S02]  /*ee30*/  LEA.HI.X.SX32 R0, R0, R10, 0x1, P0 ;  /* 0x0000000a00007211 */ /* 0x000fe400000f0eff */
[----:B------:R-:W-:-:S04]  /*ee40*/  LEA R2, P0, R3, UR4, 0x2 ;  /* 0x0000000403027c11 */ /* 0x000fc8000f8010ff */
[----:B------:R-:W-:Y:S01]  /*ee50*/  LEA.HI.X R3, R3, UR5, R0, 0x2, P0 ;  /* 0x0000000503037c11 */ /* 0x000fe200080f1400 */
[----:B------:R-:W-:-:S05]  /*ee60*/  IMAD.MOV.U32 R0, RZ, RZ, 0x7f800000 ;  /* 0x7f800000ff007424 */ /* 0x000fca00078e00ff */
[----:B------:R-:W-:Y:S01]  /*ee70*/  STG.E desc[UR12][R2.64], R0 ;  /* 0x0000000002007986 */ /* 0x000fe2000c10190c */
[----:B------:R-:W-:Y:S05]  /*ee80*/  EXIT ;  /* 0x000000000000794d */ /* 0x000fea0003800000 */
.L_x_397:
        /* <DEDUP_REMOVED lines=15> */
.L_x_1151:


//--------------------- .text._ZN5flash16flash_fwd_kernelI23Flash_fwd_kernel_traitsILi96ELi128ELi64ELi4ELb0ELb0EN7cutlass6half_tE19Flash_kernel_traitsILi96ELi128ELi64ELi4ES3_EELb1ELb1ELb0ELb0ELb0ELb1ELb0ELb0EEEvNS_16Flash_fwd_paramsE --------------------------
	.section	.text._ZN5flash16flash_fwd_kernelI23Flash_fwd_kernel_traitsILi96ELi128ELi64ELi4ELb0ELb0EN7cutlass6half_tE19Flash_kernel_traitsILi96ELi128ELi64ELi4ES3_EELb1ELb1ELb0ELb0ELb0ELb1ELb0ELb0EEEvNS_16Flash_fwd_paramsE,"ax",@progbits
	.align	128
        .global         _ZN5flash16flash_fwd_kernelI23Flash_fwd_kernel_traitsILi96ELi128ELi64ELi4ELb0ELb0EN7cutlass6half_tE19Flash_kernel_traitsILi96ELi128ELi64ELi4ES3_EELb1ELb1ELb0ELb0ELb0ELb1ELb0ELb0EEEvNS_16Flash_fwd_paramsE
        .type           _ZN5flash16flash_fwd_kernelI23Flash_fwd_kernel_traitsILi96ELi128ELi64ELi4ELb0ELb0EN7cutlass6half_tE19Flash_kernel_traitsILi96ELi128ELi64ELi4ES3_EELb1ELb1ELb0ELb0ELb0ELb1ELb0ELb0EEEvNS_16Flash_fwd_paramsE,@function
        .size           _ZN5flash16flash_fwd_kernelI23Flash_fwd_kernel_traitsILi96ELi128ELi64ELi4ELb0ELb0EN7cutlass6half_tE19Flash_kernel_traitsILi96ELi128ELi64ELi4ES3_EELb1ELb1ELb0ELb0ELb0ELb1ELb0ELb0EEEvNS_16Flash_fwd_paramsE,(.L_x_1152 - _ZN5flash16flash_fwd_kernelI23Flash_fwd_kernel_traitsILi96ELi128ELi64ELi4ELb0ELb0EN7cutlass6half_tE19Flash_kernel_traitsILi96ELi128ELi64ELi4ES3_EELb1ELb1ELb0ELb0ELb0ELb1ELb0ELb0EEEvNS_16Flash_fwd_paramsE)
        .other          _ZN5flash16flash_fwd_kernelI23Flash_fwd_kernel_traitsILi96ELi128ELi64ELi4ELb0ELb0EN7cutlass6half_tE19Flash_kernel_traitsILi96ELi128ELi64ELi4ES3_EELb1ELb1ELb0ELb0ELb0ELb1ELb0ELb0EEEvNS_16Flash_fwd_paramsE,@"STO_CUDA_ENTRY STV_DEFAULT"
_ZN5flash16flash_fwd_kernelI23Flash_fwd_kernel_traitsILi96ELi128ELi64ELi4ELb0ELb0EN7cutlass6half_tE19Flash_kernel_traitsILi96ELi128ELi64ELi4ES3_EELb1ELb1ELb0ELb0ELb0ELb1ELb0ELb0EEEvNS_16Flash_fwd_paramsE:
.text._ZN5flash16flash_fwd_kernelI23Flash_fwd_kernel_traitsILi96ELi128ELi64ELi4ELb0ELb0EN7cutlass6half_tE19Flash_kernel_traitsILi96ELi128ELi64ELi4ES3_EELb1ELb1ELb0ELb0ELb0ELb1ELb0ELb0EEEvNS_16Flash_fwd_paramsE:
[----:B------:R-:W1:Y:S08]  /*0000*/  LDC R1, c[0x0][0x28] ;  /* 0x00000a00ff017b82 */ /* 0x000e700000000800 */
[----:B------:R-:W2:Y:S01]  /*0010*/  LDC R228, c[0x0][0x3a8] ;  /* 0x0000ea00ffe47b82 */ /* 0x000ea20000000800 */
[----:B------:R-:W-:Y:S01]  /*0020*/  ULDC.U8 UR4, c[0x0][0x3b4] ;  /* 0x0000ed0000047ab9 */ /* 0x000fe20000000000 */
[----:B------:R-:W-:Y:S01]  /*0030*/  ULDC.64 UR32, c[0x0][0x3a0] ;  /* 0x0000e80000207ab9 */ /* 0x000fe20000000a00 */
[----:B------:R-:W-:Y:S01]  /*0040*/  ISETP.NE.AND P2, PT, RZ, UR4, PT ;  /* 0x00000004ff007c0c */ /* 0x000fe2000bf45270 */
[----:B------:R-:W-:Y:S01]  /*0050*/  IMAD.U32 R6, RZ, RZ, UR32 ;  /* 0x00000020ff067e24 */ /* 0x000fe2000f8e00ff */
[----:B------:R-:W-:Y:S01]  /*0060*/  ULDC.64 UR30, c[0x0][0x208] ;  /* 0x00008200001e7ab9 */ /* 0x000fe20000000a00 */
[----:B------:R-:W-:-:S02]  /*0070*/  IMAD.U32 R7, RZ, RZ, UR33 ;  /* 0x00000021ff077e24 */ /* 0x000fc4000f8e00ff */
[----:B------:R-:W3:Y:S01]  /*0080*/  LDC R117, c[0x0][0x3ac] ;  /* 0x0000eb00ff757b82 */ /* 0x000ee20000000800 */
[----:B------:R-:W4:Y:S01]  /*0090*/  S2R R121, SR_TID.X ;  /* 0x0000000000797919 */ /* 0x000f220000002100 */
[----:B------:R-:W-:Y:S01]  /*00a0*/  ULDC.64 UR6, c[0x0][0x2f0] ;  /* 0x0000bc0000067ab9 */ /* 0x000fe20000000a00 */
[----:B------:R-:W-:Y:S01]  /*00b0*/  ULDC.64 UR10, c[0x0][0x2f0] ;  /* 0x0000bc00000a7ab9 */ /* 0x000fe20000000a00 */
[----:B-1----:R-:W-:-:S04]  /*00c0*/  VIADD R1, R1, 0xfffffff0 ;  /* 0xfffffff001017836 */ /* 0x002fc80000000000 */
[----:B------:R-:W-:Y:S01]  /*00d0*/  S2UR UR14, SR_CTAID.X ;  /* 0x00000000000e79c3 */ /* 0x000fe20000002500 */
[----:B------:R-:W5:Y:S07]  /*00e0*/  @P2 LDG.E.64 R6, desc[UR30][R6.64] ;  /* 0x0000001e06062981 */ /* 0x000f6e000c1e1b00 */
[----:B------:R-:W1:Y:S01]  /*00f0*/  S2UR UR12, SR_CTAID.Y ;  /* 0x00000000000c79c3 */ /* 0x000e620000002600 */
[----:B--2---:R-:W-:-:S07]  /*0100*/  @P2 IMAD.MOV.U32 R2, RZ, RZ, R228 ;  /* 0x000000ffff022224 */ /* 0x004fce00078e00e4 */
[----:B------:R-:W2:Y:S01]  /*0110*/  S2UR UR9, SR_CTAID.Z ;  /* 0x00000000000979c3 */ /* 0x000ea20000002700 */
[----:B---3--:R-:W-:Y:S01]  /*0120*/  @P2 IMAD.MOV.U32 R3, RZ, RZ, R117 ;  /* 0x000000ffff032224 */ /* 0x008fe200078e0075 */
[----:B------:R-:W-:Y:S01]  /*0130*/  UMOV UR28, 0xffffffff ;  /* 0xffffffff001c7882 */ /* 0x000fe20000000000 */
[----:B------:R-:W-:-:S03]  /*0140*/  ULDC UR17, c[0x0][0x270] ;  /* 0x00009c0000117ab9 */ /* 0x000fc60000000800 */
[----:B------:R3:W5:Y:S01]  /*0150*/  @P2 LDG.E.64 R4, desc[UR30][R2.64] ;  /* 0x0000001e02042981 */ /* 0x000762000c1e1b00 */
[----:B------:R-:W-:Y:S01]  /*0160*/  UISETP.NE.U32.AND UP2, UPT, UR6, URZ, UPT ;  /* 0x0000003f0600728c */ /* 0x000fe2000bf45070 */
[----:B------:R-:W5:Y:S02]  /*0170*/  @P2 LDC R0, c[0x0][0x3b0] ;  /* 0x0000ec00ff002b82 */ /* 0x000f640000000800 */
[----:B------:R-:W-:Y:S01]  /*0180*/  ULDC.U8 UR6, c[0x0][0x3c2] ;  /* 0x0000f08000067ab9 */ /* 0x000fe20000000000 */
[----:B------:R-:W-:Y:S02]  /*0190*/  UISETP.NE.AND.EX UP2, UPT, UR7, URZ, UPT, UP2 ;  /* 0x0000003f0700728c */ /* 0x000fe4000bf45320 */
[----:B------:R-:W-:Y:S02]  /*01a0*/  UISETP.NE.AND UP3, UPT, UR6, URZ, UPT ;  /* 0x0000003f0600728c */ /* 0x000fe4000bf65270 */
[----:B-1----:R-:W-:Y:S02]  /*01b0*/  UIMAD.WIDE UR10, UR12, 0x4, UR10 ;  /* 0x000000040c0a78a5 */ /* 0x002fe4000f8e020a */
[----:B------:R-:W-:Y:S01]  /*01c0*/  PLOP3.LUT P0, PT, PT, PT, UP2, 0x80, 0x0 ;  /* 0x000000000000781c */ /* 0x000fe20003f0f028 */
[----:B------:R-:W-:Y:S01]  /*01d0*/  ULDC.64 UR6, c[0x0][0x2f8] ;  /* 0x0000be0000067ab9 */ /* 0x000fe20000000a00 */
[----:B--2---:R-:W-:-:S06]  /*01e0*/  ULOP3.LUT UR4, UR9, UR14, UR12, 0xfe, !UPT ;  /* 0x0000000e09047292 */ /* 0x004fcc000f8efe0c */
[----:B----4-:R-:W-:Y:S01]  /*01f0*/  LOP3.LUT P3, RZ, R121, UR4, RZ, 0xfc, !PT ;  /* 0x0000000479ff7c12 */ /* 0x010fe2000f86fcff */
[----:B------:R-:W-:Y:S02]  /*0200*/  ULDC.64 UR4, c[0x0][0x300] ;  /* 0x0000c00000047ab9 */ /* 0x000fe40000000a00 */
[----:B------:R-:W-:-:S04]  /*0210*/  UISETP.NE.U32.AND UP1, UPT, UR4, URZ, UPT ;  /* 0x0000003f0400728c */ /* 0x000fc8000bf25070 */
[----:B------:R-:W-:-:S03]  /*0220*/  UISETP.NE.AND.EX UP1, UPT, UR5, URZ, UPT, UP1 ;  /* 0x0000003f0500728c */ /* 0x000fc6000bf25310 */
[----:B------:R-:W-:Y:S02]  /*0230*/  ULDC.64 UR4, c[0x0][0x2f8] ;  /* 0x0000be0000047ab9 */ /* 0x000fe40000000a00 */
[----:B------:R-:W-:Y:S01]  /*0240*/  UISETP.EQ.U32.AND UP0, UPT, UR4, URZ, UPT ;  /* 0x0000003f0400728c */ /* 0x000fe2000bf02070 */
[----:B---3--:R-:W1:Y:S03]  /*0250*/  @!P3 LDC.64 R2, c[0x0][0x3b8] ;  /* 0x0000ee00ff02bb82 */ /* 0x008e660000000a00 */
[----:B------:R-:W-:Y:S02]  /*0260*/  UISETP.EQ.OR.EX UP0, UPT, UR5, URZ, !UP3, UP0 ;  /* 0x0000003f0500728c */ /* 0x000fe4000df02700 */
[----:B------:R-:W-:Y:S01]  /*0270*/  UIMAD.WIDE UR6, UR12, 0x4, UR6 ;  /* 0x000000040c0678a5 */ /* 0x000fe2000f8e0206 */
[----:B-----5:R-:W-:Y:S02]  /*0280*/  @P2 R2UR UR32, R6 ;  /* 0x00000000062022ca */ /* 0x020fe400000e0000 */
[----:B------:R-:W-:-:S11]  /*0290*/  @P2 R2UR UR33, R7 ;  /* 0x00000000072122ca */ /* 0x000fd600000e0000 */
[----:B------:R-:W-:Y:S02]  /*02a0*/  IMAD.U32 R6, RZ, RZ, UR32 ;  /* 0x00000020ff067e24 */ /* 0x000fe4000f8e00ff */
[----:B------:R-:W-:-:S05]  /*02b0*/  IMAD.U32 R7, RZ, RZ, UR33 ;  /* 0x00000021ff077e24 */ /* 0x000fca000f8e00ff */
[----:B-1----:R1:W-:Y:S01]  /*02c0*/  @!P3 STG.E.64 desc[UR30][R2.64], R6 ;  /* 0x000000060200b986 */ /* 0x0023e2000c101b1e */
[----:B------:R-:W-:Y:S01]  /*02d0*/  @P2 IADD3 R228, P1, R4, R0, RZ ;  /* 0x0000000004e42210 */ /* 0x000fe20007f3e0ff */
[----:B------:R-:W-:-:S04]  /*02e0*/  IMAD.U32 R4, RZ, RZ, UR10 ;  /* 0x0000000aff047e24 */ /* 0x000fc8000f8e00ff */
[----:B------:R-:W-:Y:S01]  /*02f0*/  @P2 IMAD.X R117, RZ, RZ, R5, P1 ;  /* 0x000000ffff752224 */ /* 0x000fe200008e0605 */
[----:B------:R-:W-:Y:S01]  /*0300*/  PLOP3.LUT P1, PT, PT, PT, UP1, 0x80, 0x0 ;  /* 0x000000000000781c */ /* 0x000fe20003f2f018 */
[----:B------:R-:W-:Y:S01]  /*0310*/  IMAD.U32 R5, RZ, RZ, UR11 ;  /* 0x0000000bff057e24 */ /* 0x000fe2000f8e00ff */
[----:B------:R-:W-:Y:S02]  /*0320*/  @UP1 ULDC.64 UR10, c[0x0][0x300] ;  /* 0x0000c000000a1ab9 */ /* 0x000fe40000000a00 */
[----:B------:R-:W-:Y:S01]  /*0330*/  @UP1 UIMAD.WIDE UR10, UR12, 0x4, UR10 ;  /* 0x000000040c0a18a5 */ /* 0x000fe2000f8e020a */
[----:B------:R-:W-:Y:S01]  /*0340*/  PLOP3.LUT P2, PT, PT, PT, UP0, 0x80, 0x0 ;  /* 0x000000000000781c */ /* 0x000fe20003f4f008 */
[----:B-1----:R-:W-:Y:S02]  /*0350*/  @!P3 IMAD.MOV.U32 R6, RZ, RZ, R228 ;  /* 0x000000ffff06b224 */ /* 0x002fe400078e00e4 */
[----:B------:R-:W-:-:S05]  /*0360*/  @!P3 IMAD.MOV.U32 R7, RZ, RZ, R117 ;  /* 0x000000ffff07b224 */ /* 0x000fca00078e0075 */
[----:B------:R1:W-:Y:S02]  /*0370*/  @!P3 STG.E.64 desc[UR30][R2.64+0x8], R6 ;  /* 0x000008060200b986 */ /* 0x0003e4000c101b1e */
[----:B-1----:R-:W-:Y:S02]  /*0380*/  IMAD.U32 R2, RZ, RZ, UR10 ;  /* 0x0000000aff027e24 */ /* 0x002fe4000f8e00ff */
[----:B------:R-:W2:Y:S01]  /*0390*/  @P0 LDG.E R6, desc[UR30][R4.64] ;  /* 0x0000001e04060981 */ /* 0x000ea2000c1e1900 */
[----:B------:R-:W-:-:S03]  /*03a0*/  IMAD.U32 R3, RZ, RZ, UR11 ;  /* 0x0000000bff037e24 */ /* 0x000fc6000f8e00ff */
[----:B------:R-:W3:Y:S04]  /*03b0*/  @P0 LDG.E R5, desc[UR30][R4.64+0x4] ;  /* 0x0000041e04050981 */ /* 0x000ee8000c1e1900 */
[----:B------:R1:W4:Y:S02]  /*03c0*/  @P1 LDG.E R4, desc[UR30][R2.64] ;  /* 0x0000001e02041981 */ /* 0x000324000c1e1900 */
[----:B-1----:R-:W-:Y:S02]  /*03d0*/  IMAD.U32 R2, RZ, RZ, UR6 ;  /* 0x00000006ff027e24 */ /* 0x002fe4000f8e00ff */
[----:B------:R-:W-:-:S05]  /*03e0*/  IMAD.U32 R3, RZ, RZ, UR7 ;  /* 0x00000007ff037e24 */ /* 0x000fca000f8e00ff */
[----:B------:R-:W5:Y:S01]  /*03f0*/  @!P2 LDG.E R0, desc[UR30][R2.64] ;  /* 0x0000001e0200a981 */ /* 0x000f62000c1e1900 */
[----:B------:R-:W-:Y:S01]  /*0400*/  SHF.R.S32.HI R22, RZ, 0x1f, R121 ;  /* 0x0000001fff167819 */ /* 0x000fe20000011479 */
[----:B------:R-:W-:Y:S01]  /*0410*/  UIMAD UR6, UR12, UR17, UR9 ;  /* 0x000000110c0672a4 */ /* 0x000fe2000f8e0209 */
[----:B------:R-:W-:Y:S02]  /*0420*/  UMOV UR8, 0xffffffff ;  /* 0xffffffff00087882 */ /* 0x000fe40000000000 */
[----:B------:R-:W-:Y:S01]  /*0430*/  LEA.HI R120, R22, R121, RZ, 0x5 ;  /* 0x0000007916787211 */ /* 0x000fe200078f28ff */
[----:B------:R-:W-:-:S03]  /*0440*/  UMOV UR13, URZ ;  /* 0x0000003f000d7c82 */ /* 0x000fc60008000000 */
[----:B------:R-:W-:-:S05]  /*0450*/  LOP3.LUT R122, R120, 0xffffffe0, RZ, 0xc0, !PT ;  /* 0xffffffe0787a7812 */ /* 0x000fca00078ec0ff */
[----:B------:R-:W-:Y:S01]  /*0460*/  IMAD.IADD R122, R121, 0x1, -R122 ;  /* 0x00000001797a7824 */ /* 0x000fe200078e0a7a */
[----:B--2---:R-:W-:Y:S02]  /*0470*/  @P0 R2UR UR28, R6 ;  /* 0x00000000061c02ca */ /* 0x004fe400000e0000 */
[----:B---3--:R-:W-:Y:S02]  /*0480*/  @P0 R2UR UR16, R5 ;  /* 0x00000000051002ca */ /* 0x008fe400000e0000 */
[----:B------:R-:W-:Y:S01]  /*0490*/  ISETP.NE.U32.AND P0, PT, RZ, UR4, PT ;  /* 0x00000004ff007c0c */ /* 0x000fe2000bf05070 */
[----:B------:R-:W-:-:S10]  /*04a0*/  USHF.L.U32 UR4, UR6, 0x5, URZ ;  /* 0x0000000506047899 */ /* 0x000fd4000800063f */
[----:B------:R-:W-:-:S07]  /*04b0*/  @UP2 UIADD3 UR16, UR16, -UR28, URZ ;  /* 0x8000001c10102290 */ /* 0x000fce000fffe03f */
[----:B------:R-:W-:Y:S01]  /*04c0*/  @!UP2 ULDC UR16, c[0x0][0x2c4] ;  /* 0x0000b1000010aab9 */ /* 0x000fe20000000800 */
[----:B----4-:R-:W-:Y:S02]  /*04d0*/  @P1 R2UR UR13, R4 ;  /* 0x00000000040d12ca */ /* 0x010fe400000e0000 */
[----:B-----5:R-:W-:Y:S02]  /*04e0*/  @!P2 R2UR UR8, R0 ;  /* 0x000000000008a2ca */ /* 0x020fe400000e0000 */
[----:B------:R-:W-:Y:S01]  /*04f0*/  ISETP.NE.AND.EX P2, PT, RZ, UR5, PT, P0 ;  /* 0x00000005ff007c0c */ /* 0x000fe2000bf45300 */
[----:B------:R-:W-:Y:S01]  /*0500*/  USHF.R.S32.HI UR5, URZ, 0x1f, UR4 ;  /* 0x0000001f3f057899 */ /* 0x000fe20008011404 */
[--C-:B------:R-:W-:Y:S02]  /*0510*/  IADD3 R228, P1, P0, R228, UR4, R122.reuse ;  /* 0x00000004e4e47c10 */ /* 0x100fe4000f83e07a */
[----:B------:R-:W-:-:S04]  /*0520*/  SHF.R.S32.HI R0, RZ, 0x1f, R122 ;  /* 0x0000001fff007819 */ /* 0x000fc8000001147a */
[----:B------:R-:W-:-:S05]  /*0530*/  IADD3.X R117, R117, UR5, R0, P1, P0 ;  /* 0x0000000575757c10 */ /* 0x000fca0008fe0400 */
[----:B------:R-:W-:Y:S05]  /*0540*/  @!P2 BRA `(.L_x_398) ;  /* 0x00000000001ca947 */ /* 0x000fea0003800000 */
[----:B------:R-:W-:-:S13]  /*0550*/  PLOP3.LUT P0, PT, PT, PT, UP3, 0x80, 0x0 ;  /* 0x000000000000781c */ /* 0x000fda0003f0f038 */
[----:B------:R-:W2:Y:S04]  /*0560*/  @P0 LDG.E R0, desc[UR30][R2.64+0x4] ;  /* 0x0000041e02000981 */ /* 0x000ea8000c1e1900 */
[----:B------:R-:W3:Y:S01]  /*0570*/  @!P0 LDG.E R2, desc[UR30][R2.64] ;  /* 0x0000001e02028981 */ /* 0x000ee2000c1e1900 */
[----:B--2---:R-:W-:-:S13]  /*0580*/  @P0 R2UR UR6, R0 ;  /* 0x00000000000602ca */ /* 0x004fda00000e0000 */
[----:B------:R-:W-:-:S07]  /*0590*/  @UP3 UIADD3 UR6, UR6, -UR8, URZ ;  /* 0x8000000806063290 */ /* 0x000fce000fffe03f */
[----:B---3--:R-:W-:Y:S01]  /*05a0*/  @!P0 R2UR UR6, R2 ;  /* 0x00000000020682ca */ /* 0x008fe200000e0000 */
[----:B------:R-:W-:-:S14]  /*05b0*/  BRA `(.L_x_399) ;  /* 0x0000000000047947 */ /* 0x000fdc0003800000 */
.L_x_398:
[----:B------:R-:W-:-:S05]  /*05c0*/  ULDC UR6, c[0x0][0x2c8] ;  /* 0x0000b20000067ab9 */ /* 0x000fca0000000800 */
.L_x_399:
        /* <DEDUP_REMOVED lines=38> */
[----:B------:R-:W-:Y:S01]  /*0830*/  UISETP.NE.AND UP0, UPT, UR28, -0x1, UPT ;  /* 0xffffffff1c00788c */ /* 0x000fe2000bf05270 */
[----:B------:R-:W-:Y:S01]  /*0840*/  SHF.R.S32.HI R120, RZ, 0x5, R120 ;  /* 0x00000005ff787819 */ /* 0x000fe20000011478 */
[----:B------:R-:W-:Y:S02]  /*0850*/  UIADD3 UR23, -UR14, UR16, URZ ;  /* 0x000000100e177290 */ /* 0x000fe4000fffe13f */
[----:B------:R-:W-:-:S07]  /*0860*/  UIADD3 UR38, UR34, -0x1, URZ ;  /* 0xffffffff22267890 */ /* 0x000fce000fffe03f */
[----:B------:R-:W-:Y:S01]  /*0870*/  @UP0 ULDC.64 UR6, c[0x0][0x240] ;  /* 0x0000900000060ab9 */ /* 0x000fe20000000a00 */
[----:B------:R-:W-:Y:S02]  /*0880*/  @!UP0 USHF.R.S32.HI UR10, URZ, 0x1f, UR12 ;  /* 0x0000001f3f0a8899 */ /* 0x000fe4000801140c */
[----:B------:R-:W-:-:S04]  /*0890*/  @UP0 UIMAD.WIDE.U32 UR18, UR28, UR6, URZ ;  /* 0x000000061c1202a5 */ /* 0x000fc8000f8e003f */
[----:B------:R-:W-:-:S03]  /*08a0*/  @UP0 UIMAD UR4, UR28, UR7, UR19 ;  /* 0x000000071c0402a4 */ /* 0x000fc6000f8e0213 */
[----:B------:R-:W-:Y:S01]  /*08b0*/  @!UP0 ULDC.64 UR6, c[0x0][0x228] ;  /* 0x00008a0000068ab9 */ /* 0x000fe20000000a00 */
[----:B-1----:R-:W-:Y:S01]  /*08c0*/  IABS R4, R2 ;  /* 0x0000000200047213 */ /* 0x002fe20000000000 */
[----:B------:R-:W-:Y:S02]  /*08d0*/  @!UP0 UIMAD UR10, UR10, UR6, URZ ;  /* 0x000000060a0a82a4 */ /* 0x000fe4000f8e023f */
[----:B------:R-:W-:Y:S01]  /*08e0*/  @!UP0 UIMAD.WIDE.U32 UR20, UR12, UR6, URZ ;  /* 0x000000060c1482a5 */ /* 0x000fe2000f8e003f */
[----:B------:R-:W1:Y:S01]  /*08f0*/  I2F.RP R6, R4 ;  /* 0x0000000400067306 */ /* 0x000e620000209400 */
[----:B------:R-:W-:-:S03]  /*0900*/  @!UP0 UIMAD UR10, UR12, UR7, UR10 ;  /* 0x000000070c0a82a4 */ /* 0x000fc6000f8e020a */
[----:B------:R-:W-:Y:S01]  /*0910*/  ULDC.64 UR6, c[0x0][0x258] ;  /* 0x0000960000067ab9 */ /* 0x000fe20000000a00 */
[----:B--2---:R-:W-:Y:S01]  /*0920*/  IABS R3, R3 ;  /* 0x0000000300037213 */ /* 0x004fe20000000000 */
[----:B------:R-:W-:Y:S01]  /*0930*/  @!UP0 UIADD3 UR4, UR21, UR10, URZ ;  /* 0x0000000a15048290 */ /* 0x000fe2000fffe03f */
[----:B------:R-:W-:Y:S01]  /*0940*/  IMAD.U32 R20, RZ, RZ, UR6 ;  /* 0x00000006ff147e24 */ /* 0x000fe2000f8e00ff */
[----:B------:R-:W-:Y:S01]  /*0950*/  @!UP0 UMOV UR18, UR20 ;  /* 0x0000001400128c82 */ /* 0x000fe20008000000 */
[----:B------:R-:W-:Y:S02]  /*0960*/  UIMAD UR10, UR38, -0x40, UR15 ;  /* 0xffffffc0260a78a4 */ /* 0x000fe4000f8e020f */
[----:B------:R-:W-:Y:S01]  /*0970*/  UISETP.NE.AND UP0, UPT, UR8, -0x1, UPT ;  /* 0xffffffff0800788c */ /* 0x000fe2000bf05270 */
[----:B-1----:R-:W1:Y:S10]  /*0980*/  MUFU.RCP R6, R6 ;  /* 0x0000000600067308 */ /* 0x002e740000001000 */
[----:B------:R-:W-:-:S02]  /*0990*/  @UP0 UIADD3 UR17, UR13, UR8, URZ ;  /* 0x000000080d110290 */ /* 0x000fc4000fffe03f */
[----:B------:R-:W-:Y:S01]  /*09a0*/  @UP0 UIADD3 UR11, UR13, UR8, URZ ;  /* 0x000000080d0b0290 */ /* 0x000fe2000fffe03f */
[----:B-1----:R-:W-:-:S04]  /*09b0*/  VIADD R6, R6, 0xffffffe ;  /* 0x0ffffffe06067836 */ /* 0x002fc80000000000 */
        /* <DEDUP_REMOVED lines=10> */
[----:B------:R-:W-:Y:S02]  /*0a60*/  IMAD R5, R4, R5, R3 ;  /* 0x0000000504057224 */ /* 0x000fe400078e0203 */
[----:B------:R-:W1:Y:S01]  /*0a70*/  S2R R3, SR_CTAID.X ;  /* 0x0000000000037919 */ /* 0x000e620000002500 */
[----:B------:R-:W-:Y:S01]  /*0a80*/  IMAD.IADD R24, R121, 0x1, -R24 ;  /* 0x0000000179187824 */ /* 0x000fe200078e0a18 */
[C---:B------:R-:W-:Y:S01]  /*0a90*/  ISETP.GE.AND P3, PT, R26.reuse, UR23, PT ;  /* 0x000000171a007c0c */ /* 0x040fe2000bf66270 */
[----:B------:R-:W-:Y:S01]  /*0aa0*/  VIADD R12, R26, 0x20 ;  /* 0x000000201a0c7836 */ /* 0x000fe20000000000 */
[----:B------:R-:W-:Y:S01]  /*0ab0*/  ISETP.GT.U32.AND P4, PT, R4, R5, PT ;  /* 0x000000050400720c */ /* 0x000fe20003f84070 */
[----:B------:R-:W-:Y:S01]  /*0ac0*/  IMAD.SHL.U32 R24, R24, 0x8, RZ ;  /* 0x0000000818187824 */ /* 0x000fe200078e00ff */
[----:B------:R-:W-:Y:S01]  /*0ad0*/  SHF.R.S32.HI R27, RZ, 0x1f, R26 ;  /* 0x0000001fff1b7819 */ /* 0x000fe2000001141a */
[----:B------:R-:W-:Y:S01]  /*0ae0*/  VIADD R13, R26, 0x60 ;  /* 0x000000601a0d7836 */ /* 0x000fe20000000000 */
[----:B------:R-:W-:Y:S01]  /*0af0*/  ISETP.GE.AND P0, PT, R12, UR23, PT ;  /* 0x000000170c007c0c */ /* 0x000fe2000bf06270 */
[----:B------:R-:W-:Y:S01]  /*0b00*/  VIADD R17, R26, 0x40 ;  /* 0x000000401a117836 */ /* 0x000fe20000000000 */
[----:B------:R-:W-:-:S02]  /*0b10*/  SHF.R.S32.HI R25, RZ, 0x1f, R24 ;  /* 0x0000001fff197819 */ /* 0x000fc40000011418 */
[----:B------:R-:W-:Y:S02]  /*0b20*/  IADD3 R6, P1, R24, UR18, RZ ;  /* 0x0000001218067c10 */ /* 0x000fe4000ff3e0ff */
[----:B------:R-:W-:Y:S01]  /*0b30*/  ISETP.GE.AND P5, PT, R26, UR10, PT ;  /* 0x0000000a1a007c0c */ /* 0x000fe2000bfa6270 */
[----:B------:R-:W2:Y:S01]  /*0b40*/  @!P3 LDC.64 R8, c[0x0][0x240] ;  /* 0x00009000ff08bb82 */ /* 0x000ea20000000a00 */
[----:B------:R-:W-:Y:S01]  /*0b50*/  IADD3.X R7, R25, UR4, RZ, P1, !PT ;  /* 0x0000000419077c10 */ /* 0x000fe20008ffe4ff */
[----:B------:R-:W-:Y:S01]  /*0b60*/  @!P4 IMAD.IADD R5, R5, 0x1, -R4 ;  /* 0x000000010505c824 */ /* 0x000fe200078e0a04 */
[----:B------:R-:W-:Y:S01]  /*0b70*/  USHF.R.S32.HI UR4, URZ, 0x1f, UR9 ;  /* 0x0000001f3f047899 */ /* 0x000fe20008011409 */
[----:B------:R-:W-:Y:S01]  /*0b80*/  @!P4 VIADD R15, R15, 0x1 ;  /* 0x000000010f0fc836 */ /* 0x000fe20000000000 */
[----:B------:R-:W-:Y:S01]  /*0b90*/  ISETP.NE.AND P4, PT, R2, RZ, PT ;  /* 0x000000ff0200720c */ /* 0x000fe20003f85270 */
[----:B------:R-:W-:Y:S01]  /*0ba0*/  IMAD.WIDE.U32 R20, R20, UR9, R6 ;  /* 0x0000000914147c25 */ /* 0x000fe2000f8e0006 */
[----:B------:R-:W-:Y:S01]  /*0bb0*/  ISETP.GE.U32.AND P2, PT, R5, R4, PT ;  /* 0x000000040500720c */ /* 0x000fe20003f46070 */
[----:B------:R-:W3:Y:S01]  /*0bc0*/  @!P0 LDC.64 R6, c[0x0][0x240] ;  /* 0x00009000ff068b82 */ /* 0x000ee20000000a00 */
[----:B------:R-:W-:Y:S01]  /*0bd0*/  LOP3.LUT R4, R2, UR9, RZ, 0x3c, !PT ;  /* 0x0000000902047c12 */ /* 0x000fe2000f8e3cff */
[----:B------:R-:W-:Y:S01]  /*0be0*/  UIMAD UR6, UR4, UR6, URZ ;  /* 0x00000006040672a4 */ /* 0x000fe2000f8e023f */
[--C-:B------:R-:W-:Y:S01]  /*0bf0*/  @!P0 IMAD.MOV.U32 R18, RZ, RZ, R20.reuse ;  /* 0x000000ffff128224 */ /* 0x100fe200078e0014 */
[----:B------:R-:W-:Y:S01]  /*0c00*/  P2R R16, PR, RZ, 0x20 ;  /* 0x00000020ff107803 */ /* 0x000fe20000000000 */
[----:B------:R-:W-:Y:S01]  /*0c10*/  @!P3 IMAD.MOV.U32 R36, RZ, RZ, R20 ;  /* 0x000000ffff24b224 */ /* 0x000fe200078e0014 */
[----:B------:R-:W-:Y:S01]  /*0c20*/  ISETP.GE.AND P1, PT, R4, RZ, PT ;  /* 0x000000ff0400720c */ /* 0x000fe20003f26270 */
[----:B------:R-:W-:Y:S01]  /*0c30*/  UIMAD UR6, UR9, UR7, UR6 ;  /* 0x00000007090672a4 */ /* 0x000fe2000f8e0206 */
[----:B------:R-:W4:Y:S01]  /*0c40*/  @!P0 LDC.64 R4, c[0x0][0x210] ;  /* 0x00008400ff048b82 */ /* 0x000f220000000a00 */
[----:B-1----:R-:W-:Y:S01]  /*0c50*/  IMAD.WIDE R224, R3, 0x80, R26 ;  /* 0x0000008003e07825 */ /* 0x002fe200078e021a */
[----:B------:R-:W-:Y:S01]  /*0c60*/  ISETP.GE.AND P6, PT, R12, UR10, PT ;  /* 0x0000000a0c007c0c */ /* 0x000fe2000bfc6270 */
[----:B------:R-:W-:-:S02]  /*0c70*/  @UP0 ULDC.64 UR8, c[0x0][0x248] ;  /* 0x0000920000080ab9 */ /* 0x000fc40000000a00 */
[----:B------:R-:W-:Y:S01]  /*0c80*/  @P2 VIADD R15, R15, 0x1 ;  /* 0x000000010f0f2836 */ /* 0x000fe20000000000 */
[----:B------:R-:W-:Y:S01]  /*0c90*/  @!P0 IADD3 R34, P2, R224, 0x20, RZ ;  /* 0x00000020e0228810 */ /* 0x000fe20007f5e0ff */
[----:B------:R-:W-:Y:S01]  /*0ca0*/  VIADD R19, R21, UR6 ;  /* 0x0000000615137c36 */ /* 0x000fe20008000000 */
[----:B------:R-:W1:Y:S01]  /*0cb0*/  @!P3 LDC.64 R10, c[0x0][0x210] ;  /* 0x00008400ff0abb82 */ /* 0x000e620000000a00 */
[----:B------:R-:W-:Y:S01]  /*0cc0*/  UMOV UR6, 0x400 ;  /* 0x0000040000067882 */ /* 0x000fe20000000000 */
[----:B------:R-:W-:Y:S01]  /*0cd0*/  @UP0 UIMAD.WIDE.U32 UR24, UR17, UR8, URZ ;  /* 0x00000008111802a5 */ /* 0x000fe2000f8e003f */
[----:B------:R-:W-:Y:S01]  /*0ce0*/  @!P1 IMAD.MOV R15, RZ, RZ, -R15 ;  /* 0x000000ffff0f9224 */ /* 0x000fe200078e0a0f */
[----:B------:R-:W-:Y:S01]  /*0cf0*/  ISETP.GE.AND P1, PT, R13, UR23, PT ;  /* 0x000000170d007c0c */ /* 0x000fe2000bf26270 */
[----:B------:R-:W-:Y:S01]  /*0d00*/  @!P0 IMAD.X R14, RZ, RZ, R225, P2 ;  /* 0x000000ffff0e8224 */ /* 0x000fe200010e06e1 */
[----:B------:R-:W-:Y:S01]  /*0d10*/  ISETP.GE.AND P2, PT, R17, UR23, PT ;  /* 0x0000001711007c0c */ /* 0x000fe2000bf46270 */
[----:B--2---:R-:W-:Y:S01]  /*0d20*/  @!P3 IMAD R13, R225, R8, RZ ;  /* 0x00000008e10db224 */ /* 0x004fe200078e02ff */
[----:B------:R-:W2:Y:S01]  /*0d30*/  @!P5 S2R R17, SR_CgaCtaId ;  /* 0x000000000011d919 */ /* 0x000ea20000008800 */
[----:B---3--:R-:W-:Y:S01]  /*0d40*/  @!P0 IMAD R14, R14, R6, RZ ;  /* 0x000000060e0e8224 */ /* 0x008fe200078e02ff */
[----:B------:R-:W-:Y:S01]  /*0d50*/  @!P4 LOP3.LUT R15, RZ, R2, RZ, 0x33, !PT ;  /* 0x00000002ff0fc212 */ /* 0x000fe200078e33ff */
[--C-:B------:R-:W-:Y:S01]  /*0d60*/  @!P3 IMAD.MOV.U32 R37, RZ, RZ, R19.reuse ;  /* 0x000000ffff25b224 */ /* 0x100fe200078e0013 */
[----:B------:R-:W-:Y:S01]  /*0d70*/  LEA.HI R2, R22, R121, RZ, 0x3 ;  /* 0x0000007916027211 */ /* 0x000fe200078f18ff */
[C---:B------:R-:W-:Y:S01]  /*0d80*/  @!P0 IMAD R14, R34.reuse, R7, R14 ;  /* 0x00000007220e8224 */ /* 0x040fe200078e020e */
[----:B------:R-:W3:Y:S01]  /*0d90*/  S2UR UR4, SR_CgaCtaId ;  /* 0x00000000000479c3 */ /* 0x000ee20000008800 */
[----:B------:R-:W-:Y:S01]  /*0da0*/  @!P0 IMAD.WIDE.U32 R34, R34, R6, R18 ;  /* 0x0000000622228225 */ /* 0x000fe200078e0012 */
[----:B------:R-:W5:Y:S01]  /*0db0*/  @!P0 S2R R7, SR_CgaCtaId ;  /* 0x0000000000078919 */ /* 0x000f620000008800 */
[----:B------:R-:W-:Y:S01]  /*0dc0*/  LEA.HI R6, R22, R121, RZ, 0x4 ;  /* 0x0000007916067211 */ /* 0x000fe200078f20ff */
[----:B------:R-:W-:Y:S01]  /*0dd0*/  @UP0 UIMAD UR17, UR17, UR9, URZ ;  /* 0x00000009111102a4 */ /* 0x000fe2000f8e023f */
[C---:B------:R-:W-:Y:S01]  /*0de0*/  @!P3 IMAD R13, R224.reuse, R9, R13 ;  /* 0x00000009e00db224 */ /* 0x040fe200078e020d */
[----:B------:R-:W5:Y:S01]  /*0df0*/  @!P1 S2R R23, SR_CgaCtaId ;  /* 0x0000000000179919 */ /* 0x000f620000008800 */
[----:B------:R-:W-:Y:S01]  /*0e00*/  @!P3 IMAD.WIDE.U32 R36, R224, R8, R36 ;  /* 0x00000008e024b225 */ /* 0x000fe200078e0024 */
[----:B----4-:R-:W-:Y:S01]  /*0e10*/  @!P0 LEA R30, P4, R34, R4, 0x1 ;  /* 0x00000004221e8211 */ /* 0x010fe200078808ff */
[----:B------:R-:W-:Y:S01]  /*0e20*/  @UP0 UIADD3 UR17, UR25, UR17, URZ ;  /* 0x0000001119110290 */ /* 0x000fe2000fffe03f */
[----:B------:R-:W4:Y:S01]  /*0e30*/  @!P2 S2R R28, SR_CgaCtaId ;  /* 0x00000000001ca919 */ /* 0x000f220000008800 */
[----:B------:R-:W-:Y:S01]  /*0e40*/  @!P3 IMAD.IADD R4, R37, 0x1, R13 ;  /* 0x000000012504b824 */ /* 0x000fe200078e020d */
[C---:B-1----:R-:W-:Y:S01]  /*0e50*/  @!P3 LEA R32, P5, R36.reuse, R10, 0x1 ;  /* 0x0000000a2420b211 */ /* 0x042fe200078a08ff */
[----:B------:R-:W-:Y:S01]  /*0e60*/  @!P0 IMAD.IADD R9, R35, 0x1, R14 ;  /* 0x0000000123098824 */ /* 0x000fe200078e020e */
[----:B------:R-:W-:Y:S01]  /*0e70*/  SHF.R.S32.HI R8, RZ, 0x3, R2 ;  /* 0x00000003ff087819 */ /* 0x000fe20000011402 */
[----:B------:R-:W-:Y:S01]  /*0e80*/  @UP0 UMOV UR18, UR24 ;  /* 0x0000001800120c82 */ /* 0x000fe20008000000 */
[----:B------:R-:W-:-:S02]  /*0e90*/  @!P3 LEA.HI.X R33, R36, R11, R4, 0x1, P5 ;  /* 0x0000000b2421b211 */ /* 0x000fc400028f0c04 */
[----:B------:R-:W-:Y:S02]  /*0ea0*/  ISETP.NE.AND P5, PT, R16, RZ, PT ;  /* 0x000000ff1000720c */ /* 0x000fe40003fa5270 */
[----:B------:R-:W-:Y:S02]  /*0eb0*/  SHF.R.S32.HI R14, RZ, 0x4, R6 ;  /* 0x00000004ff0e7819 */ /* 0x000fe40000011406 */
[----:B------:R-:W-:Y:S01]  /*0ec0*/  @!P0 LEA.HI.X R31, R34, R5, R9, 0x1, P4 ;  /* 0x00000005221f8211 */ /* 0x000fe200020f0c09 */
[----:B------:R-:W-:Y:S01]  /*0ed0*/  IMAD.SHL.U32 R9, R8, 0x40, RZ ;  /* 0x0000004008097824 */ /* 0x000fe200078e00ff */
[C---:B------:R-:W-:Y:S01]  /*0ee0*/  LEA.HI R5, R6.reuse, R14, RZ, 0x1 ;  /* 0x0000000e06057211 */ /* 0x040fe200078f08ff */
[----:B---3--:R-:W-:Y:S01]  /*0ef0*/  ULEA UR4, UR4, UR6, 0x18 ;  /* 0x0000000604047291 */ /* 0x008fe2000f8ec03f */
[----:B------:R-:W-:Y:S02]  /*0f00*/  LOP3.LUT R119, R6, 0xfffffff0, RZ, 0xc0, !PT ;  /* 0xfffffff006777812 */ /* 0x000fe400078ec0ff */
[----:B------:R-:W-:Y:S01]  /*0f10*/  @!P2 IADD3 R11, P4, R224, 0x40, RZ ;  /* 0x00000040e00ba810 */ /* 0x000fe20007f9e0ff */
[----:B------:R-:W-:Y:S01]  /*0f20*/  @UP0 ULDC.64 UR6, c[0x0][0x250] ;  /* 0x0000940000060ab9 */ /* 0x000fe20000000a00 */
[----:B------:R-:W-:Y:S01]  /*0f30*/  LOP3.LUT R5, R5, 0xfffffffe, RZ, 0xc0, !PT ;  /* 0xfffffffe05057812 */ /* 0x000fe200078ec0ff */
[----:B------:R-:W-:Y:S01]  /*0f40*/  IMAD.IADD R119, R121, 0x1, -R119 ;  /* 0x0000000179777824 */ /* 0x000fe200078e0a77 */
[----:B------:R-:W-:Y:S01]  /*0f50*/  @!P5 MOV R4, 0x400 ;  /* 0x000004000004d802 */ /* 0x000fe20000000f00 */
[----:B------:R-:W-:Y:S01]  /*0f60*/  @!P2 IMAD.X R29, RZ, RZ, R225, P4 ;  /* 0x000000ffff1da224 */ /* 0x000fe200020e06e1 */
[----:B------:R-:W-:Y:S01]  /*0f70*/  LOP3.LUT R9, R9, 0xc0, RZ, 0xc0, !PT ;  /* 0x000000c009097812 */ /* 0x000fe200078ec0ff */
[----:B------:R-:W-:Y:S01]  /*0f80*/  IMAD.IADD R14, R14, 0x1, -R5 ;  /* 0x000000010e0e7824 */ /* 0x000fe200078e0a05 */
[----:B--2---:R-:W-:Y:S01]  /*0f90*/  @!P5 LEA R17, R17, R4, 0x18 ;  /* 0x000000041111d211 */ /* 0x004fe200078ec0ff */
[----:B------:R-:W-:Y:S01]  /*0fa0*/  @UP0 UIMAD.WIDE.U32 UR20, UR11, UR6, URZ ;  /* 0x000000060b1402a5 */ /* 0x000fe2000f8e003f */
[----:B------:R-:W-:Y:S01]  /*0fb0*/  @!P1 MOV R4, 0x400 ;  /* 0x0000040000049802 */ /* 0x000fe20000000f00 */
[----:B------:R-:W-:Y:S01]  /*0fc0*/  @UP0 UIMAD UR11, UR11, UR7, URZ ;  /* 0x000000070b0b02a4 */ /* 0x000fe2000f8e023f */
[----:B------:R-:W-:-:S02]  /*0fd0*/  @!P0 MOV R10, 0x400 ;  /* 0x00000400000a8802 */ /* 0x000fc40000000f00 */
[----:B-----5:R-:W-:Y:S01]  /*0fe0*/  @!P1 LEA R23, R23, R4, 0x18 ;  /* 0x0000000417179211 */ /* 0x020fe200078ec0ff */
[----:B------:R-:W-:Y:S01]  /*0ff0*/  @UP0 UIADD3 UR19, UR21, UR11, URZ ;  /* 0x0000000b15130290 */ /* 0x000fe2000fffe03f */
[----:B------:R-:W-:Y:S02]  /*1000*/  LEA.HI R4, R0, R26, RZ, 0x1 ;  /* 0x0000001a00047211 */ /* 0x000fe400078f08ff */
[----:B------:R-:W-:Y:S02]  /*1010*/  ISETP.GE.AND P4, PT, R12, UR10, PT ;  /* 0x0000000a0c007c0c */ /* 0x000fe4000bf86270 */
[----:B------:R-:W-:Y:S02]  /*1020*/  LOP3.LUT R4, R4, 0x7fffffe, RZ, 0xc0, !PT ;  /* 0x07fffffe04047812 */ /* 0x000fe400078ec0ff */
[----:B------:R-:W-:Y:S02]  /*1030*/  LOP3.LUT R12, R9, 0x18, R24, 0xf8, !PT ;  /* 0x00000018090c7812 */ /* 0x000fe400078ef818 */
[----:B------:R-:W-:Y:S01]  /*1040*/  @!P2 MOV R5, 0x400 ;  /* 0x000004000005a802 */ /* 0x000fe20000000f00 */
[----:B------:R-:W-:Y:S01]  /*1050*/  IMAD.IADD R4, R26, 0x1, -R4 ;  /* 0x000000011a047824 */ /* 0x000fe200078e0a04 */
[----:B------:R-:W-:-:S02]  /*1060*/  SHF.R.U32.HI R9, RZ, 0x3, R9 ;  /* 0x00000003ff097819 */ /* 0x000fc40000011609 */
[----:B------:R-:W-:Y:S01]  /*1070*/  @!P0 LEA R10, R7, R10, 0x18 ;  /* 0x0000000a070a8211 */ /* 0x000fe200078ec0ff */
[----:B------:R-:W-:Y:S01]  /*1080*/  IMAD R4, R120, 0x8, R4 ;  /* 0x0000000878047824 */ /* 0x000fe200078e0204 */
[----:B------:R-:W-:Y:S01]  /*1090*/  LEA.HI R22, R119, R119, RZ, 0x1 ;  /* 0x0000007777167211 */ /* 0x000fe200078f08ff */
[----:B------:R-:W1:Y:S01]  /*10a0*/  @!P2 LDC.64 R6, c[0x0][0x240] ;  /* 0x00009000ff06ab82 */ /* 0x000e620000000a00 */
[----:B------:R-:W-:Y:S02]  /*10b0*/  LOP3.LUT R2, R2, 0xfffffff8, RZ, 0xc0, !PT ;  /* 0xfffffff802027812 */ /* 0x000fe400078ec0ff */
[----:B----4-:R-:W-:Y:S02]  /*10c0*/  @!P2 LEA R28, R28, R5, 0x18 ;  /* 0x000000051c1ca211 */ /* 0x010fe400078ec0ff */
[----:B------:R-:W-:Y:S01]  /*10d0*/  LOP3.LUT R9, R12, R9, RZ, 0x3c, !PT ;  /* 0x000000090c097212 */ /* 0x000fe200078e3cff */
[----:B------:R-:W-:Y:S01]  /*10e0*/  IMAD.IADD R2, R121, 0x1, -R2 ;  /* 0x0000000179027824 */ /* 0x000fe200078e0a02 */
[----:B------:R-:W-:-:S02]  /*10f0*/  SHF.R.S32.HI R13, RZ, 0x1f, R119 ;  /* 0x0000001fff0d7819 */ /* 0x000fc40000011477 */
[----:B------:R-:W-:Y:S01]  /*1100*/  LOP3.LUT R5, R22, 0x7fffffe, RZ, 0xc0, !PT ;  /* 0x07fffffe16057812 */ /* 0x000fe200078ec0ff */
[----:B------:R-:W-:Y:S01]  /*1110*/  IMAD.U32 R9, R4, 0x20, R9 ;  /* 0x0000002004097824 */ /* 0x000fe200078e0009 */
[----:B------:R-:W-:Y:S02]  /*1120*/  LEA.HI R13, R13, R119, RZ, 0x3 ;  /* 0x000000770d0d7211 */ /* 0x000fe400078f18ff */
[----:B------:R-:W-:Y:S01]  /*1130*/  LEA.HI R0, R2, R2, RZ, 0x1 ;  /* 0x0000000202007211 */ /* 0x000fe200078f08ff */
[----:B------:R-:W-:Y:S01]  /*1140*/  IMAD.IADD R119, R119, 0x1, -R5 ;  /* 0x0000000177777824 */ /* 0x000fe200078e0a05 */
[C---:B------:R-:W-:Y:S01]  /*1150*/  LEA R218, R9.reuse, UR4, 0x1 ;  /* 0x0000000409da7c11 */ /* 0x040fe2000f8e08ff */
[----:B------:R-:W2:Y:S01]  /*1160*/  @!P2 LDC.64 R4, c[0x0][0x210] ;  /* 0x00008400ff04ab82 */ /* 0x000ea20000000a00 */
[----:B------:R-:W-:Y:S01]  /*1170*/  LOP3.LUT R12, R0, 0x7fffffe, RZ, 0xc0, !PT ;  /* 0x07fffffe000c7812 */ /* 0x000fe200078ec0ff */
[----:B------:R-:W-:Y:S01]  /*1180*/  @!P0 IMAD R10, R9, 0x2, R10 ;  /* 0x00000002090a8824 */ /* 0x000fe200078e020a */
[----:B------:R-:W-:Y:S01]  /*1190*/  ISETP.GE.AND P5, PT, R26, UR10, PT ;  /* 0x0000000a1a007c0c */ /* 0x000fe2000bfa6270 */
[----:B------:R-:W-:Y:S01]  /*11a0*/  @!PT LDS RZ, [RZ] ;  /* 0x00000000fffff984 */ /* 0x000fe20000000800 */
[----:B------:R-:W-:Y:S01]  /*11b0*/  @!PT LDS RZ, [RZ] ;  /* 0x00000000fffff984 */ /* 0x000fe20000000800 */
[----:B------:R-:W-:Y:S01]  /*11c0*/  @!PT LDS RZ, [RZ] ;  /* 0x00000000fffff984 */ /* 0x000fe20000000800 */
[----:B------:R-:W-:Y:S01]  /*11d0*/  @!P3 LDGSTS.E.BYPASS.LTC128B.128 [R218], desc[UR30][R32.64] ;  /* 0x0000000020dabfae */ /* 0x000fe2000b901d5e */
[----:B------:R-:W-:Y:S01]  /*11e0*/  SHF.R.S32.HI R0, RZ, 0x1, R0 ;  /* 0x00000001ff007819 */ /* 0x000fe20000011400 */
[----:B------:R-:W-:-:S02]  /*11f0*/  IMAD.IADD R12, R2, 0x1, -R12 ;  /* 0x00000001020c7824 */ /* 0x000fc400078e0a0c */
[----:B------:R-:W3:Y:S01]  /*1200*/  @!P6 S2R R2, SR_CgaCtaId ;  /* 0x000000000002e919 */ /* 0x000ee20000008800 */
[----:B-1----:R-:W-:Y:S01]  /*1210*/  @!P2 IMAD R29, R29, R6, RZ ;  /* 0x000000061d1da224 */ /* 0x002fe200078e02ff */
[----:B------:R-:W-:Y:S03]  /*1220*/  @!P3 LDGSTS.E.BYPASS.LTC128B.128 [R218+0x2000], desc[UR30][R32.64+0x40] ;  /* 0x0200004020dabfae */ /* 0x000fe6000b901d5e */
[----:B------:R-:W-:Y:S01]  /*1230*/  @!P2 IMAD R7, R11, R7, R29 ;  /* 0x000000070b07a224 */ /* 0x000fe200078e021d */
[----:B------:R1:W-:Y:S04]  /*1240*/  @!P3 LDGSTS.E.BYPASS.LTC128B.128 [R218+0x4000], desc[UR30][R32.64+0x80] ;  /* 0x0400008020dabfae */ /* 0x0003e8000b901d5e */
[----:B------:R-:W-:Y:S04]  /*1250*/  @!P0 LDGSTS.E.BYPASS.LTC128B.128 [R10+0x800], desc[UR30][R30.64] ;  /* 0x008000001e0a8fae */ /* 0x000fe8000b901d5e */
[----:B------:R-:W-:Y:S04]  /*1260*/  @!P0 LDGSTS.E.BYPASS.LTC128B.128 [R10+0x2800], desc[UR30][R30.64+0x40] ;  /* 0x028000401e0a8fae */ /* 0x000fe8000b901d5e */
[----:B------:R4:W-:Y:S01]  /*1270*/  @!P0 LDGSTS.E.BYPASS.LTC128B.128 [R10+0x4800], desc[UR30][R30.64+0x80] ;  /* 0x048000801e0a8fae */ /* 0x0009e2000b901d5e */
[----:B-1----:R-:W-:-:S02]  /*1280*/  @!P2 IMAD.MOV.U32 R32, RZ, RZ, R20 ;  /* 0x000000ffff20a224 */ /* 0x002fc400078e0014 */
[----:B------:R-:W-:Y:S02]  /*1290*/  @!P2 IMAD.MOV.U32 R33, RZ, RZ, R19 ;  /* 0x000000ffff21a224 */ /* 0x000fe400078e0013 */
[----:B------:R-:W-:-:S04]  /*12a0*/  @!P2 IMAD.WIDE.U32 R32, R11, R6, R32 ;  /* 0x000000060b20a225 */ /* 0x000fc800078e0020 */
[----:B------:R-:W-:Y:S01]  /*12b0*/  @!P2 IMAD.IADD R7, R33, 0x1, R7 ;  /* 0x000000012107a824 */ /* 0x000fe200078e0207 */
[C---:B--2---:R-:W-:Y:S01]  /*12c0*/  @!P2 LEA R6, P0, R32.reuse, R4, 0x1 ;  /* 0x000000042006a211 */ /* 0x044fe200078008ff */
[----:B----4-:R-:W1:Y:S01]  /*12d0*/  @!P1 LDC.64 R10, c[0x0][0x240] ;  /* 0x00009000ff0a9b82 */ /* 0x010e620000000a00 */
[--C-:B------:R-:W-:Y:S02]  /*12e0*/  SHF.R.S32.HI R4, RZ, 0x1, R22.reuse ;  /* 0x00000001ff047819 */ /* 0x100fe40000011416 */
[----:B------:R-:W-:Y:S02]  /*12f0*/  @!P2 LEA.HI.X R7, R32, R5, R7, 0x1, P0 ;  /* 0x000000052007a211 */ /* 0x000fe400000f0c07 */
[----:B------:R-:W-:Y:S02]  /*1300*/  PLOP3.LUT P0, PT, PT, PT, UP0, 0x80, 0x0 ;  /* 0x000000000000781c */ /* 0x000fe40003f0f008 */
[----:B------:R-:W-:Y:S02]  /*1310*/  SHF.R.S32.HI R22, RZ, 0x1f, R22 ;  /* 0x0000001fff167819 */ /* 0x000fe40000011416 */
[----:B------:R-:W-:-:S02]  /*1320*/  @!P6 MOV R5, 0x400 ;  /* 0x000004000005e802 */ /* 0x000fc40000000f00 */
[----:B------:R-:W-:Y:S02]  /*1330*/  LEA.HI R22, R22, R4, RZ, 0x2 ;  /* 0x0000000416167211 */ /* 0x000fe400078f10ff */
[----:B---3--:R-:W-:Y:S02]  /*1340*/  @!P6 LEA R5, R2, R5, 0x18 ;  /* 0x000000050205e211 */ /* 0x008fe400078ec0ff */
[----:B------:R-:W-:-:S05]  /*1350*/  LOP3.LUT R22, R22, 0xfffffffc, RZ, 0xc0, !PT ;  /* 0xfffffffc16167812 */ /* 0x000fca00078ec0ff */
[----:B------:R-:W-:Y:S01]  /*1360*/  IMAD.IADD R2, R4, 0x1, -R22 ;  /* 0x0000000104027824 */ /* 0x000fe200078e0a16 */
[----:B------:R-:W-:Y:S06]  /*1370*/  @P0 BRA `(.L_x_401) ;  /* 0x0000000000340947 */ /* 0x000fec0003800000 */
[----:B------:R-:W-:Y:S01]  /*1380*/  USHF.R.S32.HI UR18, URZ, 0x1f, UR13 ;  /* 0x0000001f3f127899 */ /* 0x000fe2000801140d */
[----:B------:R-:W-:Y:S01]  /*1390*/  ULDC.64 UR8, c[0x0][0x248] ;  /* 0x0000920000087ab9 */ /* 0x000fe20000000a00 */
[----:B------:R-:W-:Y:S02]  /*13a0*/  USHF.R.S32.HI UR17, URZ, 0x1f, UR12 ;  /* 0x0000001f3f117899 */ /* 0x000fe4000801140c */
[----:B------:R-:W-:Y:S02]  /*13b0*/  UIMAD UR18, UR18, UR8, URZ ;  /* 0x00000008121272a4 */ /* 0x000fe4000f8e023f */
[----:B------:R-:W-:Y:S02]  /*13c0*/  UIMAD.WIDE.U32 UR24, UR13, UR8, URZ ;  /* 0x000000080d1872a5 */ /* 0x000fe4000f8e003f */
[----:B------:R-:W-:Y:S01]  /*13d0*/  UIMAD UR18, UR13, UR9, UR18 ;  /* 0x000000090d1272a4 */ /* 0x000fe2000f8e0212 */
[----:B------:R-:W-:Y:S02]  /*13e0*/  ULDC.64 UR10, c[0x0][0x230] ;  /* 0x00008c00000a7ab9 */ /* 0x000fe40000000a00 */
[----:B------:R-:W-:-:S02]  /*13f0*/  UIMAD UR17, UR17, UR10, URZ ;  /* 0x0000000a111172a4 */ /* 0x000fc4000f8e023f */
[----:B------:R-:W-:Y:S02]  /*1400*/  UIADD3 UR25, UR25, UR18, URZ ;  /* 0x0000001219197290 */ /* 0x000fe4000fffe03f */
[----:B------:R-:W-:Y:S02]  /*1410*/  UIMAD UR17, UR12, UR11, UR17 ;  /* 0x0000000b0c1172a4 */ /* 0x000fe4000f8e0211 */
[----:B------:R-:W-:-:S04]  /*1420*/  UIMAD.WIDE.U32 UR10, UR12, UR10, UR24 ;  /* 0x0000000a0c0a72a5 */ /* 0x000fc8000f8e0018 */
[----:B------:R-:W-:-:S03]  /*1430*/  UIADD3 UR17, UR11, UR17, URZ ;  /* 0x000000110b117290 */ /* 0x000fc6000fffe03f */
[----:B------:R-:W-:Y:S01]  /*1440*/  UMOV UR18, UR10 ;  /* 0x0000000a00127c82 */ /* 0x000fe20008000000 */
.L_x_401:
[----:B------:R-:W-:Y:S02]  /*1450*/  SHF.L.U32 R29, R0, 0x6, RZ ;  /* 0x00000006001d7819 */ /* 0x000fe400000006ff */
[----:B------:R-:W-:Y:S01]  /*1460*/  @!P1 IADD3 R22, P3, R224, 0x60, RZ ;  /* 0x00000060e0169810 */ /* 0x000fe20007f7e0ff */
[----:B------:R-:W-:-:S12]  /*1470*/  @P0 BRA `(.L_x_402) ;  /* 0x0000000000300947 */ /* 0x000fd80003800000 */
        /* <DEDUP_REMOVED lines=11> */
[----:B------:R-:W-:-:S12]  /*1530*/  UIADD3 UR19, UR21, UR11, URZ ;  /* 0x0000000b15137290 */ /* 0x000fd8000fffe03f */
.L_x_402:
[----:B------:R-:W-:Y:S01]  /*1540*/  @!P1 IMAD.X R4, RZ, RZ, R225, P3 ;  /* 0x000000ffff049224 */ /* 0x000fe200018e06e1 */
[----:B------:R-:W-:Y:S01]  /*1550*/  ISETP.NE.AND P3, PT, R16, RZ, PT ;  /* 0x000000ff1000720c */ /* 0x000fe20003f65270 */
[----:B------:R-:W-:Y:S01]  /*1560*/  IMAD R18, R27, UR8, RZ ;  /* 0x000000081b127c24 */ /* 0x000fe2000f8e02ff */
[----:B------:R-:W-:Y:S01]  /*1570*/  LOP3.LUT R29, R29, 0xc0, RZ, 0xc0, !PT ;  /* 0x000000c01d1d7812 */ /* 0x000fe200078ec0ff */
[----:B------:R-:W-:Y:S01]  /*1580*/  IMAD.WIDE.U32 R30, R26, UR8, R24 ;  /* 0x000000081a1e7c25 */ /* 0x000fe2000f8e0018 */
[----:B------:R-:W-:Y:S01]  /*1590*/  ULDC.64 UR12, c[0x0][0x260] ;  /* 0x00009800000c7ab9 */ /* 0x000fe20000000a00 */
[----:B------:R-:W-:Y:S01]  /*15a0*/  USHF.L.U64.HI UR24, UR8, 0x6, UR9 ;  /* 0x0000000608187899 */ /* 0x000fe20008010209 */
[----:B------:R-:W-:Y:S01]  /*15b0*/  SHF.R.U32.HI R216, RZ, 0x3, R29 ;  /* 0x00000003ffd87819 */ /* 0x000fe2000001161d */
[----:B------:R-:W-:Y:S01]  /*15c0*/  IMAD.SHL.U32 R8, R8, 0x8, RZ ;  /* 0x0000000808087824 */ /* 0x000fe200078e00ff */
[----:B------:R-:W-:Y:S01]  /*15d0*/  IADD3 R220, P0, R30, UR18, RZ ;  /* 0x000000121edc7c10 */ /* 0x000fe2000ff1e0ff */
[C---:B------:R-:W-:Y:S01]  /*15e0*/  IMAD R18, R26.reuse, UR9, R18 ;  /* 0x000000091a127c24 */ /* 0x040fe2000f8e0212 */
[----:B------:R-:W-:Y:S01]  /*15f0*/  USHF.L.U32 UR25, UR8, 0x6, URZ ;  /* 0x0000000608197899 */ /* 0x000fe2000800063f */
[----:B------:R-:W-:Y:S01]  /*1600*/  IMAD R16, R27, UR6, RZ ;  /* 0x000000061b107c24 */ /* 0x000fe2000f8e02ff */
[----:B------:R-:W-:Y:S01]  /*1610*/  LOP3.LUT R8, R29, 0x8, R8, 0xf8, !PT ;  /* 0x000000081d087812 */ /* 0x000fe200078ef808 */
[----:B------:R-:W-:Y:S01]  /*1620*/  IMAD.WIDE.U32 R24, R26, UR6, R24 ;  /* 0x000000061a187c25 */ /* 0x000fe2000f8e0018 */
[----:B------:R-:W-:Y:S01]  /*1630*/  IADD3.X R221, R31, UR17, R18, P0, !PT ;  /* 0x000000111fdd7c10 */ /* 0x000fe200087fe412 */
[----:B------:R-:W-:Y:S01]  /*1640*/  USHF.R.S32.HI UR17, URZ, 0x1f, UR38 ;  /* 0x0000001f3f117899 */ /* 0x000fe20008011426 */
[----:B------:R-:W-:Y:S01]  /*1650*/  LOP3.LUT R216, R8, R216, RZ, 0x3c, !PT ;  /* 0x000000d808d87212 */ /* 0x000fe200078e3cff */
[C---:B------:R-:W-:Y:S01]  /*1660*/  @!P2 IMAD R28, R9.reuse, 0x2, R28 ;  /* 0x00000002091ca824 */ /* 0x040fe200078e021c */
[----:B------:R-:W-:Y:S01]  /*1670*/  IADD3 R242, P0, R24, UR20, RZ ;  /* 0x0000001418f27c10 */ /* 0x000fe2000ff1e0ff */
[----:B------:R-:W-:Y:S01]  /*1680*/  IMAD R26, R26, UR7, R16 ;  /* 0x000000071a1a7c24 */ /* 0x000fe2000f8e0210 */
[----:B------:R-:W-:Y:S01]  /*1690*/  UIMAD UR18, UR24, UR38, URZ ;  /* 0x00000026181272a4 */ /* 0x000fe2000f8e023f */
[C---:B------:R-:W-:Y:S01]  /*16a0*/  @!P1 IMAD R18, R9.reuse, 0x2, R23 ;  /* 0x0000000209129824 */ /* 0x040fe200078e0217 */
[----:B------:R-:W-:Y:S01]  /*16b0*/  @!PT LDS RZ, [RZ] ;  /* 0x00000000fffff984 */ /* 0x000fe20000000800 */
[----:B------:R-:W-:Y:S01]  /*16c0*/  @!PT LDS RZ, [RZ] ;  /* 0x00000000fffff984 */ /* 0x000fe20000000800 */
[----:B------:R-:W-:Y:S01]  /*16d0*/  @!PT LDS RZ, [RZ] ;  /* 0x00000000fffff984 */ /* 0x000fe20000000800 */
[----:B------:R-:W-:Y:S01]  /*16e0*/  @!P2 LDGSTS.E.BYPASS.LTC128B.128 [R28+0x1000], desc[UR30][R6.64] ;  /* 0x01000000061cafae */ /* 0x000fe2000b901d5e */
[----:B------:R-:W-:Y:S01]  /*16f0*/  @!P3 IMAD R17, R9, 0x2, R17 ;  /* 0x000000020911b824 */ /* 0x000fe200078e0211 */
[----:B------:R-:W-:Y:S01]  /*1700*/  IADD3.X R243, R25, UR19, R26, P0, !PT ;  /* 0x0000001319f37c10 */ /* 0x000fe200087fe41a */
[----:B------:R-:W-:Y:S01]  /*1710*/  @!P6 IMAD R16, R9, 0x2, R5 ;  /* 0x000000020910e824 */ /* 0x000fe200078e0205 */
[----:B------:R-:W-:Y:S01]  /*1720*/  @!P2 LDGSTS.E.BYPASS.LTC128B.128 [R28+0x3000], desc[UR30][R6.64+0x40] ;  /* 0x03000040061cafae */ /* 0x000fe2000b901d5e */
[----:B------:R-:W2:Y:S01]  /*1730*/  @!P1 LDC.64 R8, c[0x0][0x210] ;  /* 0x00008400ff089b82 */ /* 0x000ea20000000a00 */
[----:B------:R-:W-:Y:S01]  /*1740*/  @!P1 IMAD.MOV.U32 R21, RZ, RZ, R19 ;  /* 0x000000ffff159224 */ /* 0x000fe200078e0013 */
[----:B------:R-:W-:Y:S01]  /*1750*/  SHF.R.S32.HI R19, RZ, 0x1f, R15 ;  /* 0x0000001fff137819 */ /* 0x000fe2000001140f */
[----:B------:R3:W-:Y:S01]  /*1760*/  @!P2 LDGSTS.E.BYPASS.LTC128B.128 [R28+0x5000], desc[UR30][R6.64+0x80] ;  /* 0x05000080061cafae */ /* 0x0007e2000b901d5e */
[----:B-1----:R-:W-:Y:S01]  /*1770*/  @!P1 IMAD R4, R4, R10, RZ ;  /* 0x0000000a04049224 */ /* 0x002fe200078e02ff */
[----:B------:R-:W-:Y:S01]  /*1780*/  UIMAD UR18, UR17, UR25, UR18 ;  /* 0x00000019111272a4 */ /* 0x000fe2000f8e0212 */
[----:B------:R-:W-:Y:S01]  /*1790*/  IMAD.WIDE.U32 R220, R15, UR12, R220 ;  /* 0x0000000c0fdc7c25 */ /* 0x000fe2000f8e00dc */
[----:B------:R-:W-:Y:S01]  /*17a0*/  ULDC.64 UR10, c[0x0][0x268] ;  /* 0x00009a00000a7ab9 */ /* 0x000fe20000000a00 */
[----:B------:R-:W-:-:S02]  /*17b0*/  USHF.L.U64.HI UR26, UR6, 0x6, UR7 ;  /* 0x00000006061a7899 */ /* 0x000fc40008010207 */
[C---:B------:R-:W-:Y:S01]  /*17c0*/  @!P1 IMAD R11, R22.reuse, R11, R4 ;  /* 0x0000000b160b9224 */ /* 0x040fe200078e0204 */
[----:B------:R-:W-:Y:S01]  /*17d0*/  USHF.L.U32 UR27, UR6, 0x6, URZ ;  /* 0x00000006061b7899 */ /* 0x000fe2000800063f */
[----:B------:R-:W-:Y:S01]  /*17e0*/  IMAD R222, R19, UR12, RZ ;  /* 0x0000000c13de7c24 */ /* 0x000fe2000f8e02ff */
[----:B------:R-:W1:Y:S01]  /*17f0*/  @!P6 LDC.64 R4, c[0x0][0x218] ;  /* 0x00008600ff04eb82 */ /* 0x000e620000000a00 */
[----:B------:R-:W-:Y:S01]  /*1800*/  @!P1 IMAD.WIDE.U32 R24, R22, R10, R20 ;  /* 0x0000000a16189225 */ /* 0x000fe200078e0014 */
[----:B------:R-:W-:Y:S02]  /*1810*/  USHF.L.U64.HI UR12, UR8, 0x5, UR9 ;  /* 0x00000005080c7899 */ /* 0x000fe40008010209 */
[----:B------:R-:W-:Y:S01]  /*1820*/  USHF.L.U32 UR36, UR6, 0x5, URZ ;  /* 0x0000000506247899 */ /* 0x000fe2000800063f */
[----:B------:R-:W-:Y:S01]  /*1830*/  IMAD R222, R15, UR13, R222 ;  /* 0x0000000d0fde7c24 */ /* 0x000fe2000f8e02de */
[----:B------:R-:W-:Y:S01]  /*1840*/  USHF.L.U32 UR13, UR8, 0x5, URZ ;  /* 0x00000005080d7899 */ /* 0x000fe2000800063f */
[----:B------:R-:W-:Y:S01]  /*1850*/  IMAD.U32 R10, RZ, RZ, UR38 ;  /* 0x00000026ff0a7e24 */ /* 0x000fe2000f8e00ff */
[----:B------:R-:W-:Y:S01]  /*1860*/  USHF.L.U64.HI UR35, UR6, 0x5, UR7 ;  /* 0x0000000506237899 */ /* 0x000fe20008010207 */
[----:B------:R-:W-:Y:S01]  /*1870*/  IMAD.IADD R223, R221, 0x1, R222 ;  /* 0x00000001dddf7824 */ /* 0x000fe200078e02de */
[----:B------:R-:W-:Y:S01]  /*1880*/  UISETP.GE.AND UP0, UPT, UR34, 0x2, UPT ;  /* 0x000000022200788c */ /* 0x000fe2000bf06270 */
[----:B------:R-:W-:Y:S01]  /*1890*/  IMAD.MOV.U32 R222, RZ, RZ, R220 ;  /* 0x000000ffffde7224 */ /* 0x000fe200078e00dc */
[----:B--2---:R-:W-:Y:S01]  /*18a0*/  @!P1 LEA R22, P0, R24, R8, 0x1 ;  /* 0x0000000818169211 */ /* 0x004fe200078008ff */
[----:B------:R-:W-:-:S02]  /*18b0*/  @!P1 IMAD.IADD R11, R25, 0x1, R11 ;  /* 0x00000001190b9824 */ /* 0x000fc400078e020b */
[----:B------:R-:W-:Y:S01]  /*18c0*/  IMAD.WIDE.U32 R20, R10, UR25, R222 ;  /* 0x000000190a147c25 */ /* 0x000fe2000f8e00de */
[----:B---3--:R-:W2:Y:S02]  /*18d0*/  @!P3 LDC.64 R6, c[0x0][0x218] ;  /* 0x00008600ff06bb82 */ /* 0x008ea40000000a00 */
[----:B------:R-:W-:Y:S01]  /*18e0*/  @!P1 LEA.HI.X R23, R24, R9, R11, 0x1, P0 ;  /* 0x0000000918179211 */ /* 0x000fe200000f0c0b */
[----:B------:R-:W-:Y:S02]  /*18f0*/  VIADD R8, R21, UR18 ;  /* 0x0000001215087c36 */ /* 0x000fe40008000000 */
[----:B------:R-:W-:Y:S02]  /*1900*/  IMAD R19, R19, UR10, RZ ;  /* 0x0000000a13137c24 */ /* 0x000fe4000f8e02ff */
[----:B------:R-:W-:Y:S01]  /*1910*/  @!P1 LDGSTS.E.BYPASS.LTC128B.128 [R18+0x1800], desc[UR30][R22.64] ;  /* 0x0180000016129fae */ /* 0x000fe2000b901d5e */
[----:B------:R-:W-:Y:S02]  /*1920*/  IMAD.SHL.U32 R116, R2, 0x40, RZ ;  /* 0x0000004002747824 */ /* 0x000fe400078e00ff */
[C---:B------:R-:W-:Y:S01]  /*1930*/  IMAD.WIDE.U32 R242, R15.reuse, UR10, R242 ;  /* 0x0000000a0ff27c25 */ /* 0x040fe2000f8e00f2 */
[----:B------:R-:W-:Y:S01]  /*1940*/  @!P1 LDGSTS.E.BYPASS.LTC128B.128 [R18+0x3800], desc[UR30][R22.64+0x40] ;  /* 0x0380004016129fae */ /* 0x000fe2000b901d5e */
[----:B------:R-:W-:Y:S01]  /*1950*/  UIMAD UR10, UR26, UR38, URZ ;  /* 0x000000261a0a72a4 */ /* 0x000fe2000f8e023f */
[----:B------:R-:W-:Y:S01]  /*1960*/  LOP3.LUT R116, R116, 0xc0, RZ, 0xc0, !PT ;  /* 0x000000c074747812 */ /* 0x000fe200078ec0ff */
[----:B------:R-:W-:Y:S01]  /*1970*/  IMAD R15, R15, UR11, R19 ;  /* 0x0000000b0f0f7c24 */ /* 0x000fe2000f8e0213 */
[----:B------:R-:W-:Y:S01]  /*1980*/  @!P1 LDGSTS.E.BYPASS.LTC128B.128 [R18+0x5800], desc[UR30][R22.64+0x80] ;  /* 0x0580008016129fae */ /* 0x000fe2000b901d5e */
[----:B------:R-:W-:Y:S01]  /*1990*/  IMAD.SHL.U32 R9, R14, 0x8, RZ ;  /* 0x000000080e097824 */ /* 0x000fe200078e00ff */
[----:B------:R-:W-:Y:S01]  /*19a0*/  UIMAD UR17, UR17, UR27, UR10 ;  /* 0x0000001b111172a4 */ /* 0x000fe2000f8e020a */
[----:B------:R-:W-:-:S02]  /*19b0*/  IMAD.SHL.U32 R13, R13, 0x20, RZ ;  /* 0x000000200d0d7824 */ /* 0x000fc400078e00ff */
[----:B------:R-:W-:Y:S01]  /*19c0*/  IMAD.IADD R245, R243, 0x1, R15 ;  /* 0x00000001f3f57824 */ /* 0x000fe200078e020f */
[----:B------:R-:W-:Y:S01]  /*19d0*/  LOP3.LUT R9, R116, 0x8, R9, 0xf8, !PT ;  /* 0x0000000874097812 */ /* 0x000fe200078ef809 */
[----:B------:R-:W-:Y:S01]  /*19e0*/  IMAD.MOV.U32 R244, RZ, RZ, R242 ;  /* 0x000000fffff47224 */ /* 0x000fe200078e00f2 */
[----:B------:R-:W-:Y:S01]  /*19f0*/  LOP3.LUT R118, R13, 0xffffff00, RZ, 0xc0, !PT ;  /* 0xffffff000d767812 */ /* 0x000fe200078ec0ff */
[----:B------:R-:W-:Y:S01]  /*1a00*/  IMAD R12, R14, 0x8, R12 ;  /* 0x000000080e0c7824 */ /* 0x000fe200078e020c */
[----:B--2---:R-:W-:Y:S01]  /*1a10*/  @!P3 LEA R24, P2, R20, R6, 0x1 ;  /* 0x000000061418b211 */ /* 0x004fe200078408ff */
[----:B------:R-:W-:Y:S01]  /*1a20*/  IMAD.WIDE.U32 R10, R10, UR27, R244 ;  /* 0x0000001b0a0a7c25 */ /* 0x000fe2000f8e00f4 */
[C---:B------:R-:W-:Y:S02]  /*1a30*/  @!P6 IADD3 R6, P0, R20.reuse, UR13, RZ ;  /* 0x0000000d1406ec10 */ /* 0x040fe4000ff1e0ff */
[----:B------:R-:W-:Y:S01]  /*1a40*/  @!P3 LEA.HI.X R25, R20, R7, R8, 0x1, P2 ;  /* 0x000000071419b211 */ /* 0x000fe200010f0c08 */
[----:B------:R-:W-:Y:S01]  /*1a50*/  IMAD.U32 R216, R12, 0x20, R216 ;  /* 0x000000200cd87824 */ /* 0x000fe200078e00d8 */
[----:B------:R-:W-:Y:S01]  /*1a60*/  @!P6 IADD3.X R8, R8, UR12, RZ, P0, !PT ;  /* 0x0000000c0808ec10 */ /* 0x000fe200087fe4ff */
[----:B------:R-:W-:Y:S01]  /*1a70*/  IMAD.U32 R240, RZ, RZ, UR16 ;  /* 0x00000010fff07e24 */ /* 0x000fe2000f8e00ff */
[C---:B-1----:R-:W-:Y:S01]  /*1a80*/  @!P6 LEA R4, P0, R6.reuse, R4, 0x1 ;  /* 0x000000040604e211 */ /* 0x042fe200078008ff */
[----:B------:R-:W-:Y:S01]  /*1a90*/  @!P3 LDGSTS.E.BYPASS.LTC128B.128 [R17+0x6000], desc[UR30][R24.64] ;  /* 0x060000001811bfae */ /* 0x000fe2000b901d5e */
[----:B------:R-:W-:Y:S01]  /*1aa0*/  SHF.R.U32.HI R116, RZ, 0x3, R116 ;  /* 0x00000003ff747819 */ /* 0x000fe20000011674 */
[----:B------:R-:W-:Y:S01]  /*1ab0*/  IMAD.SHL.U32 R246, R121, 0x2, RZ ;  /* 0x0000000279f67824 */ /* 0x000fe200078e00ff */
[----:B------:R-:W-:Y:S01]  /*1ac0*/  @!P6 LEA.HI.X R5, R6, R5, R8, 0x1, P0 ;  /* 0x000000050605e211 */ /* 0x000fe200000f0c08 */
[----:B------:R-:W-:Y:S01]  /*1ad0*/  @!P3 LDGSTS.E.BYPASS.LTC128B.128 [R17+0x7000], desc[UR30][R24.64+0x40] ;  /* 0x070000401811bfae */ /* 0x000fe2000b901d5e */
[----:B------:R-:W1:Y:S01]  /*1ae0*/  @!P5 LDC.64 R6, c[0x0][0x220] ;  /* 0x00008800ff06db82 */ /* 0x000e620000000a00 */
[----:B------:R-:W-:Y:S01]  /*1af0*/  VIADD R8, R11, UR17 ;  /* 0x000000110b087c36 */ /* 0x000fe20008000000 */
[----:B------:R-:W-:Y:S01]  /*1b00*/  LOP3.LUT R116, R9, R116, RZ, 0x3c, !PT ;  /* 0x0000007409747212 */ /* 0x000fe200078e3cff */
[----:B------:R-:W-:Y:S01]  /*1b10*/  @!P3 LDGSTS.E.BYPASS.LTC128B.128 [R17+0x8000], desc[UR30][R24.64+0x80] ;  /* 0x080000801811bfae */ /* 0x000fe2000b901d5e */
[----:B------:R-:W-:Y:S01]  /*1b20*/  IMAD R9, R120, 0x200, R118 ;  /* 0x0000020078097824 */ /* 0x000fe200078e0276 */
[----:B------:R-:W-:Y:S01]  /*1b30*/  LEA R216, R216, UR4, 0x1 ;  /* 0x00000004d8d87c11 */ /* 0x000fe2000f8e08ff */
[----:B------:R-:W-:Y:S01]  /*1b40*/  IMAD R233, R3, 0x8, R120 ;  /* 0x0000000803e97824 */ /* 0x000fe200078e0278 */
[----:B------:R-:W-:Y:S01]  /*1b50*/  @!P6 LDGSTS.E.BYPASS.LTC128B.128 [R16+0x6800], desc[UR30][R4.64] ;  /* 0x068000000410efae */ /* 0x000fe2000b901d5e */
[----:B------:R-:W-:Y:S01]  /*1b60*/  IMAD R9, R119, 0x20, R9 ;  /* 0x0000002077097824 */ /* 0x000fe200078e0209 */
[----:B------:R-:W-:-:S02]  /*1b70*/  LOP3.LUT R246, R246, 0x6, RZ, 0xc0, !PT ;  /* 0x00000006f6f67812 */ /* 0x000fc400078ec0ff */
[----:B------:R-:W-:Y:S01]  /*1b80*/  @!P6 LDGSTS.E.BYPASS.LTC128B.128 [R16+0x7800], desc[UR30][R4.64+0x40] ;  /* 0x078000400410efae */ /* 0x000fe2000b901d5e */
[----:B------:R-:W-:-:S03]  /*1b90*/  IMAD.IADD R217, R116, 0x1, R9 ;  /* 0x0000000174d97824 */ /* 0x000fc600078e0209 */
[----:B------:R2:W-:Y:S02]  /*1ba0*/  @!P6 LDGSTS.E.BYPASS.LTC128B.128 [R16+0x8800], desc[UR30][R4.64+0x80] ;  /* 0x088000800410efae */ /* 0x0005e4000b901d5e */
[----:B------:R-:W-:Y:S02]  /*1bb0*/  LEA R217, R217, UR4, 0x1 ;  /* 0x00000004d9d97c11 */ /* 0x000fe4000f8e08ff */
[----:B------:R-:W0:Y:S01]  /*1bc0*/  LDGDEPBAR ;  /* 0x00000000000079af */ /* 0x000e220000000000 */
[C---:B-1----:R-:W-:Y:S02]  /*1bd0*/  @!P5 LEA R14, P1, R10.reuse, R6, 0x1 ;  /* 0x000000060a0ed211 */ /* 0x042fe400078208ff */
[C---:B------:R-:W-:Y:S02]  /*1be0*/  @!P4 IADD3 R6, P0, R10.reuse, UR36, RZ ;  /* 0x000000240a06cc10 */ /* 0x040fe4000ff1e0ff */
[----:B------:R-:W-:Y:S02]  /*1bf0*/  @!P5 LEA.HI.X R15, R10, R7, R8, 0x1, P1 ;  /* 0x000000070a0fd211 */ /* 0x000fe400008f0c08 */
[----:B------:R-:W-:-:S02]  /*1c00*/  @!P4 IADD3.X R8, R8, UR35, RZ, P0, !PT ;  /* 0x000000230808cc10 */ /* 0x000fc400087fe4ff */
[----:B------:R-:W-:Y:S01]  /*1c10*/  LOP3.LUT P1, RZ, R2, 0x2, RZ, 0xc0, !PT ;  /* 0x0000000202ff7812 */ /* 0x000fe2000782c0ff */
[----:B--2---:R-:W1:Y:S01]  /*1c20*/  @!P4 LDC.64 R4, c[0x0][0x220] ;  /* 0x00008800ff04cb82 */ /* 0x004e620000000a00 */
[----:B------:R-:W-:-:S07]  /*1c30*/  DEPBAR.LE SB0, 0x0 ;  /* 0x000080000000791a */ /* 0x000fce0000000000 */
[----:B------:R-:W-:Y:S01]  /*1c40*/  BAR.SYNC.DEFER_BLOCKING 0x0 ;  /* 0x0000000000007b1d */ /* 0x000fe20000010000 */
[----:B-1----:R-:W-:-:S04]  /*1c50*/  @!P4 LEA R4, P0, R6, R4, 0x1 ;  /* 0x000000040604c211 */ /* 0x002fc800078008ff */
[----:B------:R-:W-:Y:S01]  /*1c60*/  @!P4 LEA.HI.X R5, R6, R5, R8, 0x1, P0 ;  /* 0x000000050605c211 */ /* 0x000fe200000f0c08 */
[----:B------:R-:W-:Y:S01]  /*1c70*/  @P5 STS [R218+0x9000], RZ ;  /* 0x009000ffda005388 */ /* 0x000fe20000000800 */
[----:B------:R-:W-:Y:S01]  /*1c80*/  LOP3.LUT P0, RZ, R0, 0x2, RZ, 0xc0, !PT ;  /* 0x0000000200ff7812 */ /* 0x000fe2000780c0ff */
[----:B------:R-:W-:Y:S02]  /*1c90*/  IMAD.MOV.U32 R0, RZ, RZ, 0x10 ;  /* 0x00000010ff007424 */ /* 0x000fe400078e00ff */
[----:B------:R-:W-:Y:S03]  /*1ca0*/  @P5 STS [R218+0x9004], RZ ;  /* 0x009004ffda005388 */ /* 0x000fe60000000800 */
[C---:B------:R-:W-:Y:S01]  /*1cb0*/  SEL R2, R0.reuse, 0xfffffff0, !P0 ;  /* 0xfffffff000027807 */ /* 0x040fe20004000000 */
[----:B------:R-:W-:Y:S01]  /*1cc0*/  @P5 STS.64 [R218+0x9008], RZ ;  /* 0x009008ffda005388 */ /* 0x000fe20000000a00 */
[----:B------:R-:W-:-:S03]  /*1cd0*/  SEL R0, R0, 0xfffffff0, !P1 ;  /* 0xfffffff000007807 */ /* 0x000fc60004800000 */
[----:B------:R-:W-:Y:S01]  /*1ce0*/  @P5 STS.128 [R218+0xa000], RZ ;  /* 0x00a000ffda005388 */ /* 0x000fe20000000c00 */
[----:B------:R-:W-:Y:S01]  /*1cf0*/  IMAD R213, R2, 0x2, R216 ;  /* 0x0000000202d57824 */ /* 0x000fe200078e02d8 */
[----:B------:R-:W-:Y:S01]  /*1d00*/  SHF.R.S32.HI R2, RZ, 0x1f, R122 ;  /* 0x0000001fff027819 */ /* 0x000fe2000001147a */
[----:B------:R-:W-:Y:S01]  /*1d10*/  IMAD R215, R0, 0x2, R217 ;  /* 0x0000000200d77824 */ /* 0x000fe200078e02d9 */
[----:B------:R-:W-:Y:S02]  /*1d20*/  @P5 STS.128 [R218+0xb000], RZ ;  /* 0x00b000ffda005388 */ /* 0x000fe40000000c00 */
[----:B------:R-:W-:Y:S02]  /*1d30*/  LEA.HI R219, R2, R122, RZ, 0x2 ;  /* 0x0000007a02db7211 */ /* 0x000fe400078f10ff */
[----:B------:R-:W-:Y:S01]  /*1d40*/  @!PT LDS RZ, [RZ] ;  /* 0x00000000fffff984 */ /* 0x000fe20000000800 */
[----:B------:R-:W-:Y:S01]  /*1d50*/  @!PT LDS RZ, [RZ] ;  /* 0x00000000fffff984 */ /* 0x000fe20000000800 */
[----:B------:R-:W-:Y:S01]  /*1d60*/  @!PT LDS RZ, [RZ] ;  /* 0x00000000fffff984 */ /* 0x000fe20000000800 */
[----:B------:R-:W-:Y:S01]  /*1d70*/  @!P5 LDGSTS.E.BYPASS.LTC128B.128 [R218+0x9000], desc[UR30][R14.64] ;  /* 0x090000000edadfae */ /* 0x000fe2000b901d5e */
[----:B------:R-:W-:Y:S02]  /*1d80*/  LEA R2, R120, UR14, 0x4 ;  /* 0x0000000e78027c11 */ /* 0x000fe4000f8e20ff */
[----:B------:R-:W-:Y:S01]  /*1d90*/  SHF.R.S32.HI R219, RZ, 0x2, R219 ;  /* 0x00000002ffdb7819 */ /* 0x000fe200000114db */
[----:B------:R-:W-:Y:S03]  /*1da0*/  @!P5 LDGSTS.E.BYPASS.LTC128B.128 [R218+0xa000], desc[UR30][R14.64+0x40] ;  /* 0x0a0000400edadfae */ /* 0x000fe6000b901d5e */
[----:B------:R-:W-:Y:S01]  /*1db0*/  IADD3 R2, R2, 0x1, R219 ;  /* 0x0000000102027810 */ /* 0x000fe20007ffe0db */
[----:B------:R-:W-:Y:S03]  /*1dc0*/  @!P5 LDGSTS.E.BYPASS.LTC128B.128 [R218+0xb000], desc[UR30][R14.64+0x80] ;  /* 0x0b0000800edadfae */ /* 0x000fe6000b901d5e */
[----:B------:R-:W-:Y:S01]  /*1dd0*/  IADD3 R240, R2, UR15, -R240 ;  /* 0x0000000f02f07c10 */ /* 0x000fe2000fffe8f0 */
[----:B------:R-:W-:Y:S01]  /*1de0*/  @P4 STS.128 [R218+0x9800], RZ ;  /* 0x009800ffda004388 */ /* 0x000fe20000000c00 */
[----:B------:R-:W-:-:S03]  /*1df0*/  IMAD.U32 R2, RZ, RZ, UR15 ;  /* 0x0000000fff027e24 */ /* 0x000fc6000f8e00ff */
[----:B------:R-:W-:Y:S01]  /*1e00*/  @P4 STS.128 [R218+0xa800], RZ ;  /* 0x00a800ffda004388 */ /* 0x000fe20000000c00 */
[----:B------:R-:W-:-:S03]  /*1e10*/  VIADD R240, R240, UR5 ;  /* 0x00000005f0f07c36 */ /* 0x000fc60008000000 */
[----:B------:R-:W-:Y:S02]  /*1e20*/  @P4 STS.128 [R218+0xb800], RZ ;  /* 0x00b800ffda004388 */ /* 0x000fe40000000c00 */
[C-C-:B------:R-:W-:Y:S02]  /*1e30*/  VIADDMNMX R235, R240.reuse, 0x8, R2.reuse, PT ;  /* 0x00000008f0eb7846 */ /* 0x140fe40003800102 */
[----:B------:R-:W-:Y:S01]  /*1e40*/  @!PT LDS RZ, [RZ] ;  /* 0x00000000fffff984 */ /* 0x000fe20000000800 */
[----:B------:R-:W-:Y:S01]  /*1e50*/  @!PT LDS RZ, [RZ] ;  /* 0x00000000fffff984 */ /* 0x000fe20000000800 */
[----:B------:R-:W-:Y:S01]  /*1e60*/  @!PT LDS RZ, [RZ] ;  /* 0x00000000fffff984 */ /* 0x000fe20000000800 */
[----:B------:R-:W-:Y:S01]  /*1e70*/  @!P4 LDGSTS.E.BYPASS.LTC128B.128 [R218+0x9800], desc[UR30][R4.64] ;  /* 0x0980000004dacfae */ /* 0x000fe2000b901d5e */
[C-C-:B------:R-:W-:Y:S02]  /*1e80*/  VIADDMNMX R226, R240.reuse, 0x40, R2.reuse, PT ;  /* 0x00000040f0e27846 */ /* 0x140fe40003800102 */
[C---:B------:R-:W-:Y:S01]  /*1e90*/  VIADDMNMX R3, R240.reuse, 0x48, R2, PT ;  /* 0x00000048f0037846 */ /* 0x040fe20003800102 */
[----:B------:R-:W-:Y:S01]  /*1ea0*/  @!P4 LDGSTS.E.BYPASS.LTC128B.128 [R218+0xa800], desc[UR30][R4.64+0x40] ;  /* 0x0a80004004dacfae */ /* 0x000fe2000b901d5e */
[----:B------:R-:W-:Y:S01]  /*1eb0*/  VIMNMX R240, R240, UR15, PT ;  /* 0x0000000ff0f07c48 */ /* 0x000fe2000bfe0100 */
[----:B------:R-:W-:-:S02]  /*1ec0*/  IMAD R2, R119, 0x20, R118 ;  /* 0x0000002077027824 */ /* 0x000fc400078e0276 */
[----:B------:R1:W-:Y:S04]  /*1ed0*/  @!P4 LDGSTS.E.BYPASS.LTC128B.128 [R218+0xb800], desc[UR30][R4.64+0x80] ;  /* 0x0b80008004dacfae */ /* 0x0003e8000b901d5e */
[----:B------:R-:W-:Y:S04]  /*1ee0*/  LDSM.16.M88.4 R60, [R217+0x1000] ;  /* 0x00100000d93c783b */ /* 0x000fe80000000200 */
[----:B------:R-:W-:Y:S04]  /*1ef0*/  LDSM.16.M88.4 R56, [R217] ;  /* 0x00000000d938783b */ /* 0x000fe80000000200 */
[----:B------:R-:W2:Y:S04]  /*1f00*/  LDSM.16.M88.4 R80, [R216+0x6400] ;  /* 0x00640000d850783b */ /* 0x000ea80000000200 */
[----:B------:R-:W3:Y:S04]  /*1f10*/  LDSM.16.M88.4 R68, [R216+0x6800] ;  /* 0x00680000d844783b */ /* 0x000ee80000000200 */
[----:B------:R-:W-:Y:S04]  /*1f20*/  LDSM.16.M88.4 R52, [R216+0x6c00] ;  /* 0x006c0000d834783b */ /* 0x000fe80000000200 */
[----:B------:R-:W-:Y:S04]  /*1f30*/  LDSM.16.M88.4 R104, [R213+0x6000] ;  /* 0x00600000d568783b */ /* 0x000fe80000000200 */
[----:B-1----:R-:W1:Y:S04]  /*1f40*/  LDSM.16.M88.4 R4, [R216+0x6000] ;  /* 0x00600000d804783b */ /* 0x002e680000000200 */
[----:B------:R-:W4:Y:S04]  /*1f50*/  LDSM.16.M88.4 R108, [R215+0x1000] ;  /* 0x00100000d76c783b */ /* 0x000f280000000200 */
[----:B------:R-:W5:Y:S04]  /*1f60*/  LDSM.16.M88.4 R96, [R213+0x6800] ;  /* 0x00680000d560783b */ /* 0x000f680000000200 */
[----:B------:R-:W5:Y:S04]  /*1f70*/  LDSM.16.M88.4 R92, [R213+0x6c00] ;  /* 0x006c0000d55c783b */ /* 0x000f680000000200 */
[----:B------:R-:W5:Y:S04]  /*1f80*/  LDSM.16.M88.4 R112, [R215] ;  /* 0x00000000d770783b */ /* 0x000f680000000200 */
[----:B------:R-:W5:Y:S01]  /*1f90*/  LDSM.16.M88.4 R100, [R213+0x6400] ;  /* 0x00640000d564783b */ /* 0x000f620000000200 */
[C---:B--2---:R-:W-:Y:S03]  /*1fa0*/  HMMA.16816.F32 R24, R60.reuse, R80, RZ ;  /* 0x000000503c18723c */ /* 0x044fe600000018ff */
[----:B------:R-:W-:Y:S04]  /*1fb0*/  LDSM.16.M88.4 R48, [R217+0x3000] ;  /* 0x00300000d930783b */ /* 0x000fe80000000200 */
[----:B------:R-:W2:Y:S01]  /*1fc0*/  LDSM.16.M88.4 R44, [R216+0x7000] ;  /* 0x00700000d82c783b */ /* 0x000ea20000000200 */
[C---:B---3--:R-:W-:Y:S03]  /*1fd0*/  HMMA.16816.F32 R20, R60.reuse, R68, RZ ;  /* 0x000000443c14723c */ /* 0x048fe600000018ff */
[----:B------:R-:W3:Y:S03]  /*1fe0*/  LDSM.16.M88.4 R40, [R216+0x7400] ;  /* 0x00740000d828783b */ /* 0x000ee60000000200 */
[C---:B------:R-:W-:Y:S01]  /*1ff0*/  HMMA.16816.F32 R84, R60.reuse, R82, RZ ;  /* 0x000000523c54723c */ /* 0x040fe200000018ff */
[----:B------:R-:W3:Y:S04]  /*2000*/  LDSM.16.M88.4 R36, [R216+0x7800] ;  /* 0x00780000d824783b */ /* 0x000ee80000000200 */
[----:B------:R-:W3:Y:S01]  /*2010*/  LDSM.16.M88.4 R32, [R216+0x7c00] ;  /* 0x007c0000d820783b */ /* 0x000ee20000000200 */
[-C--:B-1----:R-:W-:Y:S03]  /*2020*/  HMMA.16816.F32 R28, R60, R4.reuse, RZ ;  /* 0x000000043c1c723c */ /* 0x082fe600000018ff */
[----:B------:R-:W0:Y:S03]  /*2030*/  LDGDEPBAR ;  /* 0x00000000000079af */ /* 0x000e260000000000 */
[----:B------:R-:W-:Y:S06]  /*2040*/  HMMA.16816.F32 R12, R56, R4, RZ ;  /* 0x00000004380c723c */ /* 0x000fec00000018ff */
[C---:B------:R-:W-:Y:S06]  /*2050*/  HMMA.16816.F32 R8, R60.reuse, R6, RZ ;  /* 0x000000063c08723c */ /* 0x040fec00000018ff */
[----:B------:R-:W-:Y:S06]  /*2060*/  HMMA.16816.F32 R72, R60, R70, RZ ;  /* 0x000000463c48723c */ /* 0x000fec00000018ff */
[C---:B------:R-:W-:Y:S06]  /*2070*/  HMMA.16816.F32 R88, R56.reuse, R80, RZ ;  /* 0x000000503858723c */ /* 0x040fec00000018ff */
[C---:B------:R-:W-:Y:S06]  /*2080*/  HMMA.16816.F32 R76, R56.reuse, R68, RZ ;  /* 0x00000044384c723c */ /* 0x040fec00000018ff */
[----:B------:R-:W-:Y:S06]  /*2090*/  HMMA.16816.F32 R4, R56, R6, RZ ;  /* 0x000000063804723c */ /* 0x000fec00000018ff */
[----:B------:R-:W-:Y:S06]  /*20a0*/  HMMA.16816.F32 R16, R60, R52, RZ ;  /* 0x000000343c10723c */ /* 0x000fec00000018ff */
[C---:B------:R-:W-:Y:S06]  /*20b0*/  HMMA.16816.F32 R80, R56.reuse, R82, RZ ;  /* 0x000000523850723c */ /* 0x040fec00000018ff */
[C---:B------:R-:W-:Y:S06]  /*20c0*/  HMMA.16816.F32 R68, R56.reuse, R70, RZ ;  /* 0x000000463844723c */ /* 0x040fec00000018ff */
[----:B------:R-:W-:Y:S06]  /*20d0*/  HMMA.16816.F32 R64, R56, R52, RZ ;  /* 0x000000343840723c */ /* 0x000fec00000018ff */
[-C--:B------:R-:W-:Y:S06]  /*20e0*/  HMMA.16816.F32 R60, R60, R54.reuse, RZ ;  /* 0x000000363c3c723c */ /* 0x080fec00000018ff */
[----:B------:R-:W-:Y:S01]  /*20f0*/  HMMA.16816.F32 R56, R56, R54, RZ ;  /* 0x000000363838723c */ /* 0x000fe200000018ff */
[----:B------:R-:W1:Y:S05]  /*2100*/  LDSM.16.M88.4 R52, [R217+0x2000] ;  /* 0x00200000d934783b */ /* 0x000e6a0000000200 */
[C---:B----4-:R-:W-:Y:S06]  /*2110*/  HMMA.16816.F32 R28, R108.reuse, R104, R28 ;  /* 0x000000686c1c723c */ /* 0x050fec000000181c */
[C---:B-----5:R-:W-:Y:S06]  /*2120*/  HMMA.16816.F32 R20, R108.reuse, R96, R20 ;  /* 0x000000606c14723c */ /* 0x060fec0000001814 */
        /* <DEDUP_REMOVED lines=9> */
[----:B------:R-:W4:Y:S05]  /*21c0*/  LDSM.16.M88.4 R92, [R215+0x3000] ;  /* 0x00300000d75c783b */ /* 0x000f2a0000000200 */
[C---:B------:R-:W-:Y:S06]  /*21d0*/  HMMA.16816.F32 R24, R108.reuse, R100, R24 ;  /* 0x000000646c18723c */ /* 0x040fec0000001818 */
[----:B------:R-:W-:Y:S01]  /*21e0*/  HMMA.16816.F32 R84, R108, R102, R84 ;  /* 0x000000666c54723c */ /* 0x000fe20000001854 */
[----:B------:R-:W5:Y:S05]  /*21f0*/  LDSM.16.M88.4 R108, [R215+0x2000] ;  /* 0x00200000d76c783b */ /* 0x000f6a0000000200 */
[C---:B------:R-:W-:Y:S06]  /*2200*/  HMMA.16816.F32 R12, R112.reuse, R104, R12 ;  /* 0x00000068700c723c */ /* 0x040fec000000180c */
[C---:B------:R-:W-:Y:S01]  /*2210*/  HMMA.16816.F32 R4, R112.reuse, R106, R4 ;  /* 0x0000006a7004723c */ /* 0x040fe20000001804 */
[----:B------:R-:W5:Y:S05]  /*2220*/  LDSM.16.M88.4 R104, [R213+0x7400] ;  /* 0x00740000d568783b */ /* 0x000f6a0000000200 */
[C---:B------:R-:W-:Y:S06]  /*2230*/  HMMA.16816.F32 R88, R112.reuse, R100, R88 ;  /* 0x000000647058723c */ /* 0x040fec0000001858 */
[----:B------:R-:W-:Y:S01]  /*2240*/  HMMA.16816.F32 R80, R112, R102, R80 ;  /* 0x000000667050723c */ /* 0x000fe20000001850 */
[----:B------:R-:W-:Y:S05]  /*2250*/  LDSM.16.M88.4 R100, [R213+0x7800] ;  /* 0x00780000d564783b */ /* 0x000fea0000000200 */
[C---:B--2---:R-:W-:Y:S06]  /*2260*/  HMMA.16816.F32 R28, R48.reuse, R44, R28 ;  /* 0x0000002c301c723c */ /* 0x044fec000000181c */
[C---:B------:R-:W-:Y:S06]  /*2270*/  HMMA.16816.F32 R8, R48.reuse, R46, R8 ;  /* 0x0000002e3008723c */ /* 0x040fec0000001808 */
[C---:B---3--:R-:W-:Y:S06]  /*2280*/  HMMA.16816.F32 R24, R48.reuse, R40, R24 ;  /* 0x000000283018723c */ /* 0x048fec0000001818 */
[C---:B------:R-:W-:Y:S06]  /*2290*/  HMMA.16816.F32 R20, R48.reuse, R36, R20 ;  /* 0x000000243014723c */ /* 0x040fec0000001814 */
[C---:B------:R-:W-:Y:S06]  /*22a0*/  HMMA.16816.F32 R16, R48.reuse, R32, R16 ;  /* 0x000000203010723c */ /* 0x040fec0000001810 */
[C---:B------:R-:W-:Y:S06]  /*22b0*/  HMMA.16816.F32 R84, R48.reuse, R42, R84 ;  /* 0x0000002a3054723c */ /* 0x040fec0000001854 */
[C---:B------:R-:W-:Y:S06]  /*22c0*/  HMMA.16816.F32 R72, R48.reuse, R38, R72 ;  /* 0x000000263048723c */ /* 0x040fec0000001848 */
[----:B------:R-:W-:Y:S01]  /*22d0*/  HMMA.16816.F32 R60, R48, R34, R60 ;  /* 0x00000022303c723c */ /* 0x000fe2000000183c */
[----:B------:R-:W2:Y:S05]  /*22e0*/  LDSM.16.M88.4 R48, [R213+0x7c00] ;  /* 0x007c0000d530783b */ /* 0x000eaa0000000200 */
[C---:B-1----:R-:W-:Y:S06]  /*22f0*/  HMMA.16816.F32 R12, R52.reuse, R44, R12 ;  /* 0x0000002c340c723c */ /* 0x042fec000000180c */
[C---:B------:R-:W-:Y:S01]  /*2300*/  HMMA.16816.F32 R112, R52.reuse, R46, R4 ;  /* 0x0000002e3470723c */ /* 0x040fe20000001804 */
[----:B------:R-:W-:Y:S04]  /*2310*/  LDSM.16.M88.4 R44, [R217+0x5000] ;  /* 0x00500000d92c783b */ /* 0x000fe80000000200 */
[----:B------:R-:W1:Y:S01]  /*2320*/  LDSM.16.M88.4 R4, [R216+0x8000] ;  /* 0x00800000d804783b */ /* 0x000e620000000200 */
[C---:B------:R-:W-:Y:S06]  /*2330*/  HMMA.16816.F32 R88, R52.reuse, R40, R88 ;  /* 0x000000283458723c */ /* 0x040fec0000001858 */
[C---:B------:R-:W-:Y:S01]  /*2340*/  HMMA.16816.F32 R80, R52.reuse, R42, R80 ;  /* 0x0000002a3450723c */ /* 0x040fe20000001850 */
[----:B------:R-:W-:Y:S05]  /*2350*/  LDSM.16.M88.4 R40, [R216+0x8400] ;  /* 0x00840000d828783b */ /* 0x000fea0000000200 */
[C---:B------:R-:W-:Y:S06]  /*2360*/  HMMA.16816.F32 R64, R52.reuse, R32, R64 ;  /* 0x000000203440723c */ /* 0x040fec0000001840 */
[C---:B------:R-:W-:Y:S06]  /*2370*/  HMMA.16816.F32 R76, R52.reuse, R36, R76 ;  /* 0x00000024344c723c */ /* 0x040fec000000184c */
[C---:B------:R-:W-:Y:S01]  /*2380*/  HMMA.16816.F32 R68, R52.reuse, R38, R68 ;  /* 0x000000263444723c */ /* 0x040fe20000001844 */
[----:B------:R-:W-:Y:S05]  /*2390*/  LDSM.16.M88.4 R36, [R216+0x8800] ;  /* 0x00880000d824783b */ /* 0x000fea0000000200 */
[----:B------:R-:W-:Y:S01]  /*23a0*/  HMMA.16816.F32 R56, R52, R34, R56 ;  /* 0x000000223438723c */ /* 0x000fe20000001838 */
[----:B------:R-:W-:Y:S05]  /*23b0*/  LDSM.16.M88.4 R32, [R216+0x8c00] ;  /* 0x008c0000d820783b */ /* 0x000fea0000000200 */
[C---:B----4-:R-:W-:Y:S01]  /*23c0*/  HMMA.16816.F32 R52, R92.reuse, R96, R28 ;  /* 0x000000605c34723c */ /* 0x050fe2000000181c */
[----:B------:R-:W3:Y:S05]  /*23d0*/  LDSM.16.M88.4 R28, [R217+0x4000] ;  /* 0x00400000d91c783b */ /* 0x000eea0000000200 */
[----:B------:R-:W-:Y:S06]  /*23e0*/  HMMA.16816.F32 R8, R92, R98, R8 ;  /* 0x000000625c08723c */ /* 0x000fec0000001808 */
[C---:B-----5:R-:W-:Y:S06]  /*23f0*/  HMMA.16816.F32 R12, R108.reuse, R96, R12 ;  /* 0x000000606c0c723c */ /* 0x060fec000000180c */
[----:B------:R-:W-:Y:S06]  /*2400*/  HMMA.16816.F32 R112, R108, R98, R112 ;  /* 0x000000626c70723c */ /* 0x000fec0000001870 */
[C---:B------:R-:W-:Y:S06]  /*2410*/  HMMA.16816.F32 R24, R92.reuse, R104, R24 ;  /* 0x000000685c18723c */ /* 0x040fec0000001818 */
[C---:B------:R-:W-:Y:S06]  /*2420*/  HMMA.16816.F32 R84, R92.reuse, R106, R84 ;  /* 0x0000006a5c54723c */ /* 0x040fec0000001854 */
[C---:B--2---:R-:W-:Y:S06]  /*2430*/  HMMA.16816.F32 R16, R92.reuse, R48, R16 ;  /* 0x000000305c10723c */ /* 0x044fec0000001810 */
[C---:B------:R-:W-:Y:S06]  /*2440*/  HMMA.16816.F32 R20, R92.reuse, R100, R20 ;  /* 0x000000645c14723c */ /* 0x040fec0000001814 */
[C---:B------:R-:W-:Y:S06]  /*2450*/  HMMA.16816.F32 R72, R92.reuse, R102, R72 ;  /* 0x000000665c48723c */ /* 0x040fec0000001848 */
[----:B------:R-:W-:Y:S01]  /*2460*/  HMMA.16816.F32 R60, R92, R50, R60 ;  /* 0x000000325c3c723c */ /* 0x000fe2000000183c */
[----:B------:R-:W-:Y:S05]  /*2470*/  LDSM.16.M88.4 R92, [R213+0x8000] ;  /* 0x00800000d55c783b */ /* 0x000fea0000000200 */
[C---:B------:R-:W-:Y:S06]  /*2480*/  HMMA.16816.F32 R64, R108.reuse, R48, R64 ;  /* 0x000000306c40723c */ /* 0x040fec0000001840 */
[----:B------:R-:W-:Y:S01]  /*2490*/  HMMA.16816.F32 R56, R108, R50, R56 ;  /* 0x000000326c38723c */ /* 0x000fe20000001838 */
[----:B------:R-:W2:Y:S05]  /*24a0*/  LDSM.16.M88.4 R48, [R215+0x4000] ;  /* 0x00400000d730783b */ /* 0x000eaa0000000200 */
[----:B-1----:R-:W-:Y:S01]  /*24b0*/  HMMA.16816.F32 R96, R44, R6, R8 ;  /* 0x000000062c60723c */ /* 0x002fe20000001808 */
[----:B------:R-:W1:Y:S05]  /*24c0*/  LDSM.16.M88.4 R8, [R215+0x5000] ;  /* 0x00500000d708783b */ /* 0x000e6a0000000200 */
[----:B------:R-:W-:Y:S06]  /*24d0*/  HMMA.16816.F32 R88, R108, R104, R88 ;  /* 0x000000686c58723c */ /* 0x000fec0000001858 */
[----:B------:R-:W-:Y:S06]  /*24e0*/  HMMA.16816.F32 R52, R44, R4, R52 ;  /* 0x000000042c34723c */ /* 0x000fec0000001834 */
[C---:B---3--:R-:W-:Y:S06]  /*24f0*/  HMMA.16816.F32 R112, R28.reuse, R6, R112 ;  /* 0x000000061c70723c */ /* 0x048fec0000001870 */
[----:B------:R-:W-:Y:S01]  /*2500*/  HMMA.16816.F32 R12, R28, R4, R12 ;  /* 0x000000041c0c723c */ /* 0x000fe2000000180c */
[----:B------:R-:W3:Y:S05]  /*2510*/  LDSM.16.M88.4 R4, [R213+0x8400] ;  /* 0x00840000d504783b */ /* 0x000eea0000000200 */
[C---:B------:R-:W-:Y:S06]  /*2520*/  HMMA.16816.F32 R76, R108.reuse, R100, R76 ;  /* 0x000000646c4c723c */ /* 0x040fec000000184c */
[----:B------:R-:W-:Y:S06]  /*2530*/  HMMA.16816.F32 R80, R108, R106, R80 ;  /* 0x0000006a6c50723c */ /* 0x000fec0000001850 */
[-C--:B------:R-:W-:Y:S06]  /*2540*/  HMMA.16816.F32 R88, R28, R40.reuse, R88 ;  /* 0x000000281c58723c */ /* 0x080fec0000001858 */
[----:B------:R-:W-:Y:S06]  /*2550*/  HMMA.16816.F32 R24, R44, R40, R24 ;  /* 0x000000282c18723c */ /* 0x000fec0000001818 */
[----:B--2---:R-:W-:Y:S06]  /*2560*/  HMMA.16816.F32 R112, R48, R94, R112 ;  /* 0x0000005e3070723c */ /* 0x004fec0000001870 */
[C---:B------:R-:W-:Y:S06]  /*2570*/  HMMA.16816.F32 R84, R44.reuse, R42, R84 ;  /* 0x0000002a2c54723c */ /* 0x040fec0000001854 */
[C---:B------:R-:W-:Y:S06]  /*2580*/  HMMA.16816.F32 R20, R44.reuse, R36, R20 ;  /* 0x000000242c14723c */ /* 0x040fec0000001814 */
[C---:B------:R-:W-:Y:S06]  /*2590*/  HMMA.16816.F32 R72, R44.reuse, R38, R72 ;  /* 0x000000262c48723c */ /* 0x040fec0000001848 */
[C---:B------:R-:W-:Y:S06]  /*25a0*/  HMMA.16816.F32 R16, R44.reuse, R32, R16 ;  /* 0x000000202c10723c */ /* 0x040fec0000001810 */
[----:B------:R-:W-:Y:S06]  /*25b0*/  HMMA.16816.F32 R60, R44, R34, R60 ;  /* 0x000000222c3c723c */ /* 0x000fec000000183c */
[----:B-1----:R-:W-:Y:S01]  /*25c0*/  HMMA.16816.F32 R96, R8, R94, R96 ;  /* 0x0000005e0860723c */ /* 0x002fe20000001860 */
[----:B------:R-:W-:-:S04]  /*25d0*/  IMAD.U32 R44, RZ, RZ, UR38 ;  /* 0x00000026ff2c7e24 */ /* 0x000fc8000f8e00ff */
[----:B------:R-:W-:Y:S01]  /*25e0*/  IMAD R44, R44, 0x40, R246 ;  /* 0x000000402c2c7824 */ /* 0x000fe200078e02f6 */
[----:B------:R-:W-:Y:S03]  /*25f0*/  HMMA.16816.F32 R76, R28, R36, R76 ;  /* 0x000000241c4c723c */ /* 0x000fe6000000184c */
[----:B------:R-:W-:-:S03]  /*2600*/  VIADD R40, R44, 0x1 ;  /* 0x000000012c287836 */ /* 0x000fc60000000000 */
[----:B------:R-:W-:Y:S01]  /*2610*/  HMMA.16816.F32 R80, R28, R42, R80 ;  /* 0x0000002a1c50723c */ /* 0x000fe20000001850 */
[----:B------:R-:W-:Y:S01]  /*2620*/  VIADD R37, R44, 0x8 ;  /* 0x000000082c257836 */ /* 0x000fe20000000000 */
[----:B------:R-:W-:Y:S01]  /*2630*/  ISETP.GE.AND P1, PT, R40, R240, PT ;  /* 0x000000f02800720c */ /* 0x000fe20003f26270 */
[----:B------:R-:W-:Y:S01]  /*2640*/  VIADD R36, R44, 0x9 ;  /* 0x000000092c247836 */ /* 0x000fe20000000000 */
[C---:B------:R-:W-:Y:S02]  /*2650*/  ISETP.GE.AND P4, PT, R40.reuse, R235, PT ;  /* 0x000000eb2800720c */ /* 0x040fe40003f86270 */
[C---:B------:R-:W-:Y:S01]  /*2660*/  ISETP.GE.AND P5, PT, R40.reuse, R226, PT ;  /* 0x000000e22800720c */ /* 0x040fe20003fa6270 */
[----:B---3--:R-:W-:Y:S01]  /*2670*/  HMMA.16816.F32 R88, R48, R4, R88 ;  /* 0x000000043058723c */ /* 0x008fe20000001858 */
[----:B------:R-:W-:Y:S02]  /*2680*/  ISETP.GE.AND P2, PT, R40, R3, PT ;  /* 0x000000032800720c */ /* 0x000fe40003f46270 */
[----:B------:R-:W1:Y:S01]  /*2690*/  LDSM.16.M88.4 R40, [R213+0x8800] ;  /* 0x00880000d528783b */ /* 0x000e620000000200 */
[----:B------:R-:W-:-:S02]  /*26a0*/  ISETP.GE.AND P0, PT, R37, R240, PT ;  /* 0x000000f02500720c */ /* 0x000fc40003f06270 */
[C---:B------:R-:W-:Y:S01]  /*26b0*/  ISETP.GE.AND P3, PT, R37.reuse, R235, PT ;  /* 0x000000eb2500720c */ /* 0x040fe20003f66270 */
[----:B------:R-:W-:Y:S01]  /*26c0*/  HMMA.16816.F32 R24, R8, R4, R24 ;  /* 0x000000040818723c */ /* 0x000fe20000001818 */
[----:B------:R-:W-:-:S04]  /*26d0*/  ISETP.GE.AND P6, PT, R37, R226, PT ;  /* 0x000000e22500720c */ /* 0x000fc80003fc6270 */
[----:B------:R-:W-:Y:S01]  /*26e0*/  FSEL R96, R96, -INF , !P6 ;  /* 0xff80000060607808 */ /* 0x000fe20007000000 */
[----:B------:R-:W-:Y:S01]  /*26f0*/  HMMA.16816.F32 R68, R108, R102, R68 ;  /* 0x000000666c44723c */ /* 0x000fe20000001844 */
[----:B------:R-:W-:Y:S01]  /*2700*/  VIADD R5, R44, 0x10 ;  /* 0x000000102c057836 */ /* 0x000fe20000000000 */
[----:B------:R-:W-:Y:S01]  /*2710*/  ISETP.GE.AND P6, PT, R36, R240, PT ;  /* 0x000000f02400720c */ /* 0x000fe20003fc6270 */
[----:B------:R-:W-:-:S03]  /*2720*/  VIADD R4, R44, 0x11 ;  /* 0x000000112c047836 */ /* 0x000fc60000000000 */
[-C--:B------:R-:W-:Y:S01]  /*2730*/  HMMA.16816.F32 R80, R48, R6.reuse, R80 ;  /* 0x000000063050723c */ /* 0x080fe20000001850 */
[----:B------:R-:W-:Y:S02]  /*2740*/  FSEL R110, R112, -INF , !P0 ;  /* 0xff800000706e7808 */ /* 0x000fe40004000000 */
[----:B------:R-:W-:Y:S02]  /*2750*/  FSEL R108, R114, -INF , !P3 ;  /* 0xff800000726c7808 */ /* 0x000fe40005800000 */
[-C--:B------:R-:W-:Y:S01]  /*2760*/  ISETP.GE.AND P0, PT, R37, R3.reuse, PT ;  /* 0x000000032500720c */ /* 0x080fe20003f06270 */
[----:B------:R-:W-:Y:S01]  /*2770*/  HMMA.16816.F32 R84, R8, R6, R84 ;  /* 0x000000060854723c */ /* 0x000fe20000001854 */
        /* <DEDUP_REMOVED lines=8> */
[----:B------:R-:W-:Y:S01]  /*2800*/  FSEL R109, R115, -INF , !P3 ;  /* 0xff800000736d7808 */ /* 0x000fe20005800000 */
[C---:B------:R-:W-:Y:S01]  /*2810*/  VIADD R33, R44.reuse, 0x18 ;  /* 0x000000182c217836 */ /* 0x040fe20000000000 */
[C---:B------:R-:W-:Y:S01]  /*2820*/  ISETP.GE.AND P3, PT, R5.reuse, R240, PT ;  /* 0x000000f00500720c */ /* 0x040fe20003f66270 */
[----:B------:R-:W-:Y:S01]  /*2830*/  VIADD R32, R44, 0x19 ;  /* 0x000000192c207836 */ /* 0x000fe20000000000 */
[----:B------:R-:W-:Y:S01]  /*2840*/  ISETP.GE.AND P0, PT, R5, R235, PT ;  /* 0x000000eb0500720c */ /* 0x000fe20003f06270 */
[----:B-1----:R-:W-:Y:S01]  /*2850*/  HMMA.16816.F32 R76, R48, R40, R76 ;  /* 0x00000028304c723c */ /* 0x002fe2000000184c */
[----:B------:R-:W-:-:S02]  /*2860*/  FSEL R111, R113, -INF , !P6 ;  /* 0xff800000716f7808 */ /* 0x000fc40007000000 */
[----:B------:R-:W-:Y:S02]  /*2870*/  FSEL R169, R88, -INF , !P3 ;  /* 0xff80000058a97808 */ /* 0x000fe40005800000 */
[----:B------:R-:W-:Y:S01]  /*2880*/  FSEL R174, R90, -INF , !P0 ;  /* 0xff8000005aae7808 */ /* 0x000fe20004000000 */
[----:B------:R-:W-:Y:S01]  /*2890*/  HMMA.16816.F32 R20, R8, R40, R20 ;  /* 0x000000280814723c */ /* 0x000fe20000001814 */
[C---:B------:R-:W-:Y:S02]  /*28a0*/  ISETP.GE.AND P6, PT, R5.reuse, R226, PT ;  /* 0x000000e20500720c */ /* 0x040fe40003fc6270 */
[----:B------:R-:W-:Y:S02]  /*28b0*/  ISETP.GE.AND P3, PT, R5, R3, PT ;  /* 0x000000030500720c */ /* 0x000fe40003f66270 */
[----:B------:R-:W-:Y:S01]  /*28c0*/  ISETP.GE.AND P0, PT, R4, R240, PT ;  /* 0x000000f00400720c */ /* 0x000fe20003f06270 */
[----:B------:R-:W-:Y:S01]  /*28d0*/  HMMA.16816.F32 R56, R28, R34, R56 ;  /* 0x000000221c38723c */ /* 0x000fe20000001838 */
[----:B------:R-:W-:-:S02]  /*28e0*/  FSEL R24, R24, -INF , !P6 ;  /* 0xff80000018187808 */ /* 0x000fc40007000000 */
[----:B------:R-:W-:Y:S02]  /*28f0*/  FSEL R26, R26, -INF , !P3 ;  /* 0xff8000001a1a7808 */ /* 0x000fe40005800000 */
[----:B------:R-:W-:Y:S01]  /*2900*/  FSEL R176, R89, -INF , !P0 ;  /* 0xff80000059b07808 */ /* 0x000fe20004000000 */
[-C--:B------:R-:W-:Y:S01]  /*2910*/  HMMA.16816.F32 R68, R48, R42.reuse, R68 ;  /* 0x0000002a3044723c */ /* 0x080fe20000001844 */
[----:B------:R-:W-:Y:S01]  /*2920*/  ISETP.GE.AND P6, PT, R4, R235, PT ;  /* 0x000000eb0400720c */ /* 0x000fe20003fc6270 */
[----:B------:R-:W-:Y:S01]  /*2930*/  VIADD R29, R44, 0x20 ;  /* 0x000000202c1d7836 */ /* 0x000fe20000000000 */
[----:B------:R-:W-:Y:S01]  /*2940*/  ISETP.GE.AND P3, PT, R4, R226, PT ;  /* 0x000000e20400720c */ /* 0x000fe20003f66270 */
[----:B------:R-:W-:Y:S01]  /*2950*/  VIADD R28, R44, 0x21 ;  /* 0x000000212c1c7836 */ /* 0x000fe20000000000 */
[----:B------:R-:W-:Y:S01]  /*2960*/  ISETP.GE.AND P0, PT, R4, R3, PT ;  /* 0x000000030400720c */ /* 0x000fe20003f06270 */
[----:B------:R-:W-:Y:S01]  /*2970*/  HMMA.16816.F32 R72, R8, R42, R72 ;  /* 0x0000002a0848723c */ /* 0x000fe20000001848 */
[----:B------:R-:W1:Y:S01]  /*2980*/  LDSM.16.M88.4 R4, [R213+0x8c00] ;  /* 0x008c0000d504783b */ /* 0x000e620000000200 */
[----:B------:R-:W-:Y:S01]  /*2990*/  FSEL R25, R25, -INF , !P3 ;  /* 0xff80000019197808 */ /* 0x000fe20005800000 */
[----:B------:R-:W-:-:S04]  /*29a0*/  DEPBAR.LE SB0, 0x0 ;  /* 0x000080000000791a */ /* 0x000fc80000000000 */
[----:B------:R-:W-:Y:S01]  /*29b0*/  FSEL R27, R27, -INF , !P0 ;  /* 0xff8000001b1b7808 */ /* 0x000fe20004000000 */
[-C--:B------:R-:W-:Y:S01]  /*29c0*/  HMMA.16816.F32 R52, R8, R92.reuse, R52 ;  /* 0x0000005c0834723c */ /* 0x080fe20000001834 */
[C---:B------:R-:W-:Y:S02]  /*29d0*/  ISETP.GE.AND P0, PT, R33.reuse, R240, PT ;  /* 0x000000f02100720c */ /* 0x040fe40003f06270 */
[C---:B------:R-:W-:Y:S02]  /*29e0*/  ISETP.GE.AND P3, PT, R33.reuse, R235, PT ;  /* 0x000000eb2100720c */ /* 0x040fe40003f66270 */
[----:B------:R-:W-:Y:S01]  /*29f0*/  FSEL R184, R80, -INF , !P0 ;  /* 0xff80000050b87808 */ /* 0x000fe20004000000 */
[----:B------:R-:W-:Y:S01]  /*2a00*/  HMMA.16816.F32 R12, R48, R92, R12 ;  /* 0x0000005c300c723c */ /* 0x000fe2000000180c */
[----:B------:R-:W-:Y:S02]  /*2a10*/  FSEL R203, R82, -INF , !P3 ;  /* 0xff80000052cb7808 */ /* 0x000fe40005800000 */
[----:B------:R-:W-:-:S02]  /*2a20*/  ISETP.GE.AND P0, PT, R33, R3, PT ;  /* 0x000000032100720c */ /* 0x000fc40003f06270 */
[----:B------:R-:W-:Y:S02]  /*2a30*/  ISETP.GE.AND P3, PT, R32, R226, PT ;  /* 0x000000e22000720c */ /* 0x000fe40003f66270 */
[----:B------:R-:W-:Y:S02]  /*2a40*/  FSEL R86, R86, -INF , !P0 ;  /* 0xff80000056567808 */ /* 0x000fe40004000000 */
[----:B------:R-:W-:Y:S02]  /*2a50*/  FSEL R85, R85, -INF , !P3 ;  /* 0xff80000055557808 */ /* 0x000fe40005800000 */
[C---:B------:R-:W-:Y:S02]  /*2a60*/  ISETP.GE.AND P0, PT, R32.reuse, R3, PT ;  /* 0x000000032000720c */ /* 0x040fe40003f06270 */
        /* <DEDUP_REMOVED lines=8> */
[----:B-1----:R-:W-:Y:S01]  /*2af0*/  HMMA.16816.F32 R16, R8, R4, R16 ;  /* 0x000000040810723c */ /* 0x002fe20000001810 */
[----:B------:R-:W-:-:S02]  /*2b00*/  ISETP.GE.AND P6, PT, R33, R226, PT ;  /* 0x000000e22100720c */ /* 0x000fc40003fc6270 */
[-C--:B------:R-:W-:Y:S02]  /*2b10*/  ISETP.GE.AND P3, PT, R29, R3.reuse, PT ;  /* 0x000000031d00720c */ /* 0x080fe40003f66270 */
[-C--:B------:R-:W-:Y:S01]  /*2b20*/  ISETP.GE.AND P0, PT, R28, R240.reuse, PT ;  /* 0x000000f01c00720c */ /* 0x080fe20003f06270 */
[----:B------:R-:W-:Y:S01]  /*2b30*/  HMMA.16816.F32 R60, R8, R6, R60 ;  /* 0x00000006083c723c */ /* 0x000fe2000000183c */
[----:B------:R-:W-:Y:S02]  /*2b40*/  FSEL R84, R84, -INF , !P6 ;  /* 0xff80000054547808 */ /* 0x000fe40007000000 */
[----:B------:R-:W-:Y:S01]  /*2b50*/  FSEL R183, R22, -INF , !P3 ;  /* 0xff80000016b77808 */ /* 0x000fe20005800000 */
[----:B------:R-:W-:Y:S01]  /*2b60*/  VIADD R22, R44, 0x28 ;  /* 0x000000282c167836 */ /* 0x000fe20000000000 */
[----:B------:R-:W-:Y:S01]  /*2b70*/  FSEL R190, R77, -INF , !P0 ;  /* 0xff8000004dbe7808 */ /* 0x000fe20004000000 */
[C---:B------:R-:W-:Y:S01]  /*2b80*/  HMMA.16816.F32 R64, R48.reuse, R4, R64 ;  /* 0x000000043040723c */ /* 0x040fe20000001840 */
[----:B------:R-:W-:Y:S01]  /*2b90*/  ISETP.GE.AND P6, PT, R32, R240, PT ;  /* 0x000000f02000720c */ /* 0x000fe20003fc6270 */
[----:B------:R-:W-:Y:S01]  /*2ba0*/  VIADD R9, R44, 0x30 ;  /* 0x000000302c097836 */ /* 0x000fe20000000000 */
[----:B------:R-:W-:Y:S01]  /*2bb0*/  ISETP.GE.AND P0, PT, R28, R3, PT ;  /* 0x000000031c00720c */ /* 0x000fe20003f06270 */
[----:B------:R-:W-:Y:S01]  /*2bc0*/  VIADD R8, R44, 0x31 ;  /* 0x000000312c087836 */ /* 0x000fe20000000000 */
[----:B------:R-:W-:Y:S01]  /*2bd0*/  FSEL R232, R81, -INF , !P6 ;  /* 0xff80000051e87808 */ /* 0x000fe20007000000 */
[----:B------:R-:W-:Y:S01]  /*2be0*/  HMMA.16816.F32 R56, R48, R6, R56 ;  /* 0x000000063038723c */ /* 0x000fe20000001838 */
[----:B------:R-:W-:Y:S01]  /*2bf0*/  FSEL R188, R23, -INF , !P0 ;  /* 0xff80000017bc7808 */ /* 0x000fe20004000000 */
[----:B------:R-:W-:Y:S01]  /*2c00*/  BAR.SYNC.DEFER_BLOCKING 0x0 ;  /* 0x0000000000007b1d */ /* 0x000fe20000010000 */
[----:B------:R-:W-:-:S02]  /*2c10*/  ISETP.GE.AND P6, PT, R29, R226, PT ;  /* 0x000000e21d00720c */ /* 0x000fc40003fc6270 */
[----:B------:R-:W-:Y:S02]  /*2c20*/  ISETP.GE.AND P0, PT, R22, R240, PT ;  /* 0x000000f01600720c */ /* 0x000fe40003f06270 */
[----:B------:R-:W-:Y:S01]  /*2c30*/  FSEL R210, R20, -INF , !P6 ;  /* 0xff80000014d27808 */ /* 0x000fe20007000000 */
[----:B------:R-:W-:Y:S01]  /*2c40*/  VIADD R20, R44, 0x29 ;  /* 0x000000292c147836 */ /* 0x000fe20000000000 */
[----:B------:R-:W-:Y:S02]  /*2c50*/  FSEL R197, R68, -INF , !P0 ;  /* 0xff80000044c57808 */ /* 0x000fe40004000000 */
[----:B------:R-:W-:Y:S02]  /*2c60*/  ISETP.GE.AND P0, PT, R22, R3, PT ;  /* 0x000000031600720c */ /* 0x000fe40003f06270 */
[----:B------:R-:W-:Y:S02]  /*2c70*/  ISETP.GE.AND P3, PT, R28, R226, PT ;  /* 0x000000e21c00720c */ /* 0x000fe40003f66270 */
        /* <DEDUP_REMOVED lines=12> */
[----:B------:R-:W-:-:S02]  /*2d40*/  ISETP.GE.AND P6, PT, R22, R226, PT ;  /* 0x000000e21600720c */ /* 0x000fc40003fc6270 */
[----:B------:R-:W-:Y:S02]  /*2d50*/  ISETP.GE.AND P3, PT, R20, R226, PT ;  /* 0x000000e21400720c */ /* 0x000fe40003f66270 */
[----:B------:R-:W-:Y:S02]  /*2d60*/  PLOP3.LUT P0, PT, PT, PT, UP0, 0x80, 0x0 ;  /* 0x000000000000781c */ /* 0x000fe40003f0f008 */
[----:B------:R-:W-:Y:S02]  /*2d70*/  FSEL R230, R72, -INF , !P6 ;  /* 0xff80000048e67808 */ /* 0x000fe40007000000 */
[----:B------:R-:W-:Y:S02]  /*2d80*/  FSEL R227, R73, -INF , !P3 ;  /* 0xff80000049e37808 */ /* 0x000fe40005800000 */
[C---:B------:R-:W-:Y:S02]  /*2d90*/  ISETP.GE.AND P6, PT, R20.reuse, R240, PT ;  /* 0x000000f01400720c */ /* 0x040fe40003fc6270 */
[----:B------:R-:W-:-:S02]  /*2da0*/  ISETP.GE.AND P3, PT, R20, R235, PT ;  /* 0x000000eb1400720c */ /* 0x000fc40003f66270 */
[----:B------:R-:W-:Y:S02]  /*2db0*/  FSEL R202, R69, -INF , !P6 ;  /* 0xff80000045ca7808 */ /* 0x000fe40007000000 */
[----:B------:R-:W-:Y:S02]  /*2dc0*/  FSEL R201, R71, -INF , !P3 ;  /* 0xff80000047c97808 */ /* 0x000fe40005800000 */
[----:B------:R-:W-:Y:S02]  /*2dd0*/  FSEL R55, R55, -INF , !P2 ;  /* 0xff80000037377808 */ /* 0x000fe40005000000 */
[-C--:B------:R-:W-:Y:S02]  /*2de0*/  ISETP.GE.AND P6, PT, R9, R226.reuse, PT ;  /* 0x000000e20900720c */ /* 0x080fe40003fc6270 */
[-C--:B------:R-:W-:Y:S02]  /*2df0*/  ISETP.GE.AND P3, PT, R8, R226.reuse, PT ;  /* 0x000000e20800720c */ /* 0x080fe40003f66270 */
[----:B------:R-:W-:-:S02]  /*2e00*/  ISETP.GE.AND P2, PT, R44, R226, PT ;  /* 0x000000e22c00720c */ /* 0x000fc40003f46270 */
[----:B------:R-:W-:Y:S02]  /*2e10*/  FSEL R13, R13, -INF , !P1 ;  /* 0xff8000000d0d7808 */ /* 0x000fe40004800000 */
[----:B------:R-:W-:Y:S02]  /*2e20*/  ISETP.GE.AND P1, PT, R44, R3, PT ;  /* 0x000000032c00720c */ /* 0x000fe40003f26270 */
[----:B------:R-:W-:Y:S02]  /*2e30*/  FSEL R198, R16, -INF , !P6 ;  /* 0xff80000010c67808 */ /* 0x000fe40007000000 */
[----:B------:R-:W-:Y:S02]  /*2e40*/  FSEL R196, R17, -INF , !P3 ;  /* 0xff80000011c47808 */ /* 0x000fe40005800000 */
[----:B------:R-:W-:Y:S02]  /*2e50*/  FSEL R53, R53, -INF , !P5 ;  /* 0xff80000035357808 */ /* 0x000fe40006800000 */
[----:B------:R-:W-:-:S02]  /*2e60*/  FSEL R52, R52, -INF , !P2 ;  /* 0xff80000034347808 */ /* 0x000fc40005000000 */
[CC--:B------:R-:W-:Y:S02]  /*2e70*/  ISETP.GE.AND P6, PT, R9.reuse, R240.reuse, PT ;  /* 0x000000f00900720c */ /* 0x0c0fe40003fc6270 */
[-C--:B------:R-:W-:Y:S02]  /*2e80*/  ISETP.GE.AND P3, PT, R9, R235.reuse, PT ;  /* 0x000000eb0900720c */ /* 0x080fe40003f66270 */
[C---:B------:R-:W-:Y:S02]  /*2e90*/  ISETP.GE.AND P5, PT, R8.reuse, R240, PT ;  /* 0x000000f00800720c */ /* 0x040fe40003fa6270 */
[----:B------:R-:W-:Y:S02]  /*2ea0*/  ISETP.GE.AND P2, PT, R8, R235, PT ;  /* 0x000000eb0800720c */ /* 0x000fe40003f46270 */
[----:B------:R-:W-:Y:S01]  /*2eb0*/  FSEL R5, R54, -INF , !P1 ;  /* 0xff80000036057808 */ /* 0x000fe20004800000 */
[----:B------:R-:W-:Y:S10]  /*2ec0*/  @!P0 BRA `(.L_x_403) ;  /* 0x0000000000608947 */ /* 0x000ff40003800000 */
[----:B------:R-:W-:Y:S01]  /*2ed0*/  UIADD3 UR11, UR34, -0x2, URZ ;  /* 0xfffffffe220b7890 */ /* 0x000fe2000fffe03f */
[----:B------:R-:W-:-:S03]  /*2ee0*/  MOV R6, UR13 ;  /* 0x0000000d00067c02 */ /* 0x000fc60008000f00 */
[----:B------:R-:W-:Y:S02]  /*2ef0*/  USHF.R.S32.HI UR10, URZ, 0x1f, UR11 ;  /* 0x0000001f3f0a7899 */ /* 0x000fe4000801140b */
[----:B------:R-:W-:Y:S01]  /*2f00*/  UIMAD UR5, UR24, UR11, URZ ;  /* 0x0000000b180572a4 */ /* 0x000fe2000f8e023f */
[----:B------:R-:W-:-:S03]  /*2f10*/  IMAD.U32 R4, RZ, RZ, UR11 ;  /* 0x0000000bff047e24 */ /* 0x000fc6000f8e00ff */
[----:B------:R-:W-:Y:S01]  /*2f20*/  UIMAD UR5, UR10, UR25, UR5 ;  /* 0x000000190a0572a4 */ /* 0x000fe2000f8e0205 */
[----:B------:R-:W-:Y:S02]  /*2f30*/  IMAD.WIDE.U32 R8, R4, UR25, R222 ;  /* 0x0000001904087c25 */ /* 0x000fe4000f8e00de */
[----:B------:R-:W-:Y:S02]  /*2f40*/  ULDC.64 UR10, c[0x0][0x218] ;  /* 0x00008600000a7ab9 */ /* 0x000fe40000000a00 */
[----:B------:R-:W-:Y:S01]  /*2f50*/  IMAD.U32 R4, RZ, RZ, UR12 ;  /* 0x0000000cff047e24 */ /* 0x000fe2000f8e00ff */
[----:B------:R-:W-:Y:S01]  /*2f60*/  LEA R10, P1, R8, UR10, 0x1 ;  /* 0x0000000a080a7c11 */ /* 0x000fe2000f8208ff */
[----:B------:R-:W-:-:S05]  /*2f70*/  VIADD R7, R9, UR5 ;  /* 0x0000000509077c36 */ /* 0x000fca0008000000 */
        /* <DEDUP_REMOVED lines=13> */
.L_x_403:
[----:B------:R-:W-:Y:S01]  /*3050*/  FMNMX.FTZ R7, R52, R53, !PT ;  /* 0x0000003534077209 */ /* 0x000fe20007810000 */
[----:B------:R-:W-:Y:S01]  /*3060*/  VIADD R234, R233, 0x4 ;  /* 0x00000004e9ea7836 */ /* 0x000fe20000000000 */
[----:B------:R-:W-:Y:S01]  /*3070*/  FMNMX.FTZ R165, R5, R55, !PT ;  /* 0x0000003705a57209 */ /* 0x000fe20007810000 */
[----:B------:R-:W-:Y:S01]  /*3080*/  USHF.L.U32 UR5, UR38, 0x1, URZ ;  /* 0x0000000126057899 */ /* 0x000fe2000800063f */
[----:B------:R-:W-:Y:S01]  /*3090*/  FMNMX.FTZ R7, R96, R7, !PT ;  /* 0x0000000760077209 */ /* 0x000fe20007810000 */
[----:B------:R-:W-:Y:S01]  /*30a0*/  IMAD.WIDE.U32 R250, R234, -0x326172a9, RZ ;  /* 0xcd9e8d57eafa7825 */ /* 0x000fe200078e00ff */
[----:B------:R-:W-:Y:S01]  /*30b0*/  FMNMX.FTZ R165, R98, R165, !PT ;  /* 0x000000a562a57209 */ /* 0x000fe20007810000 */
[----:B------:R-:W-:Y:S01]  /*30c0*/  UIADD3 UR20, UR33, -0x4498517b, URZ ;  /* 0xbb67ae8521147890 */ /* 0x000fe2000fffe03f */
[----:B------:R-:W-:Y:S01]  /*30d0*/  FMNMX.FTZ R7, R97, R7, !PT ;  /* 0x0000000761077209 */ /* 0x000fe20007810000 */
[----:B------:R-:W-:Y:S01]  /*30e0*/  VIADD R6, R44, 0x38 ;  /* 0x000000382c067836 */ /* 0x000fe20000000000 */
[----:B------:R-:W-:Y:S01]  /*30f0*/  FMNMX.FTZ R165, R99, R165, !PT ;  /* 0x000000a563a57209 */ /* 0x000fe20007810000 */
[----:B------:R-:W-:Y:S01]  /*3100*/  IMAD.WIDE.U32 R238, R228, -0x2daee0ad, RZ ;  /* 0xd2511f53e4ee7825 */ /* 0x000fe200078e00ff */
[----:B------:R-:W-:Y:S01]  /*3110*/  FMNMX.FTZ R7, R24, R7, !PT ;  /* 0x0000000718077209 */ /* 0x000fe20007810000 */
[----:B------:R-:W-:Y:S01]  /*3120*/  UIADD3 UR21, UR32, -0x61c88647, URZ ;  /* 0x9e3779b920157890 */ /* 0x000fe2000fffe03f */
[----:B------:R-:W-:Y:S01]  /*3130*/  FMNMX.FTZ R165, R26, R165, !PT ;  /* 0x000000a51aa57209 */ /* 0x000fe20007810000 */
[----:B------:R-:W-:Y:S01]  /*3140*/  IMAD.U32 R70, RZ, RZ, UR5 ;  /* 0x00000005ff467e24 */ /* 0x000fe2000f8e00ff */
[----:B------:R-:W-:Y:S01]  /*3150*/  FMNMX.FTZ R7, R25, R7, !PT ;  /* 0x0000000719077209 */ /* 0x000fe20007810000 */
[----:B------:R-:W-:Y:S01]  /*3160*/  VIADD R4, R44, 0x39 ;  /* 0x000000392c047836 */ /* 0x000fe20000000000 */
[----:B------:R-:W-:Y:S01]  /*3170*/  LOP3.LUT R229, R117, UR32, RZ, 0x3c, !PT ;  /* 0x0000002075e57c12 */ /* 0x000fe2000f8e3cff */
[----:B------:R-:W-:Y:S01]  /*3180*/  UIADD3 UR19, UR32, 0x3c6ef372, URZ ;  /* 0x3c6ef37220137890 */ /* 0x000fe2000fffe03f */
[----:B-1----:R-:W-:Y:S01]  /*3190*/  FMNMX.FTZ R9, R84, R7, !PT ;  /* 0x0000000754097209 */ /* 0x002fe20007810000 */
[----:B------:R-:W-:Y:S01]  /*31a0*/  UIADD3 UR18, UR33, 0x76cf5d0a, URZ ;  /* 0x76cf5d0a21127890 */ /* 0x000fe2000fffe03f */
[----:B------:R-:W-:Y:S01]  /*31b0*/  FMNMX.FTZ R165, R27, R165, !PT ;  /* 0x000000a51ba57209 */ /* 0x000fe20007810000 */
[----:B------:R-:W-:Y:S01]  /*31c0*/  UIADD3 UR16, UR33, 0x32370b8f, URZ ;  /* 0x32370b8f21107890 */ /* 0x000fe2000fffe03f */
[----:B------:R-:W-:Y:S01]  /*31d0*/  FMNMX.FTZ R9, R85, R9, !PT ;  /* 0x0000000955097209 */ /* 0x000fe20007810000 */
[----:B------:R-:W-:Y:S01]  /*31e0*/  UIADD3 UR17, UR32, -0x255992d5, URZ ;  /* 0xdaa66d2b20117890 */ /* 0x000fe2000fffe03f */
[----:B------:R-:W-:Y:S01]  /*31f0*/  LOP3.LUT R248, R251, R229, RZ, 0x3c, !PT ;  /* 0x000000e5fbf87212 */ /* 0x000fe200078e3cff */
[----:B------:R-:W-:Y:S01]  /*3200*/  UIADD3 UR15, UR32, 0x78dde6e4, URZ ;  /* 0x78dde6e4200f7890 */ /* 0x000fe2000fffe03f */
[----:B------:R-:W-:Y:S01]  /*3210*/  FMNMX.FTZ R9, R210, R9, !PT ;  /* 0x00000009d2097209 */ /* 0x000fe20007810000 */
[----:B------:R-:W-:Y:S01]  /*3220*/  UIADD3 UR14, UR33, -0x126145ec, URZ ;  /* 0xed9eba14210e7890 */ /* 0x000fe2000fffe03f */
[----:B------:R-:W-:Y:S01]  /*3230*/  FMNMX.FTZ R165, R86, R165, !PT ;  /* 0x000000a556a57209 */ /* 0x000fe20007810000 */
[----:B------:R-:W-:Y:S01]  /*3240*/  IMAD.WIDE.U32 R248, R248, -0x2daee0ad, RZ ;  /* 0xd2511f53f8f87825 */ /* 0x000fe200078e00ff */
[----:B------:R-:W-:Y:S01]  /*3250*/  FMNMX.FTZ R9, R211, R9, !PT ;  /* 0x00000009d3097209 */ /* 0x000fe20007810000 */
[----:B------:R-:W-:Y:S01]  /*3260*/  UIADD3 UR12, UR33, -0x56f99767, URZ ;  /* 0xa9066899210c7890 */ /* 0x000fe2000fffe03f */
[----:B------:R-:W-:Y:S01]  /*3270*/  FSEL R68, R15, -INF , !P4 ;  /* 0xff8000000f447808 */ /* 0x000fe20006000000 */
[----:B------:R-:W-:Y:S01]  /*3280*/  UIADD3 UR13, UR32, 0x1715609d, URZ ;  /* 0x1715609d200d7890 */ /* 0x000fe2000fffe03f */
[----:B------:R-:W-:Y:S01]  /*3290*/  FMNMX.FTZ R9, R230, R9, !PT ;  /* 0x00000009e6097209 */ /* 0x000fe20007810000 */
[----:B------:R-:W-:Y:S01]  /*32a0*/  IMAD.WIDE.U32 R208, R233, -0x326172a9, RZ ;  /* 0xcd9e8d57e9d07825 */ /* 0x000fe200078e00ff */
[----:B------:R-:W-:Y:S01]  /*32b0*/  ISETP.GE.AND P4, PT, R6, R226, PT ;  /* 0x000000e20600720c */ /* 0x000fe20003f86270 */
[----:B------:R-:W-:Y:S01]  /*32c0*/  ULDC UR37, c[0x0][0x2ec] ;  /* 0x0000bb0000257ab9 */ /* 0x000fe20000000800 */
[----:B------:R-:W-:Y:S01]  /*32d0*/  FMNMX.FTZ R9, R227, R9, !PT ;  /* 0x00000009e3097209 */ /* 0x000fe20007810000 */
[----:B------:R-:W1:Y:S01]  /*32e0*/  LDC.U8 R241, c[0x0][0x388] ;  /* 0x0000e200fff17b82 */ /* 0x000e620000000000 */
[----:B------:R-:W-:Y:S01]  /*32f0*/  FMNMX.FTZ R165, R87, R165, !PT ;  /* 0x000000a557a57209 */ /* 0x000fe20007810000 */
[----:B------:R-:W-:Y:S01]  /*3300*/  IMAD.IADD R2, R116, 0x1, R2 ;  /* 0x0000000174027824 */ /* 0x000fe200078e0202 */
[----:B------:R-:W-:Y:S01]  /*3310*/  FMNMX.FTZ R9, R198, R9, !PT ;  /* 0x00000009c6097209 */ /* 0x000fe20007810000 */
[----:B------:R-:W-:Y:S01]  /*3320*/  UIADD3 UR22, UR32, -0x4ab325aa, URZ ;  /* 0xb54cda5620167890 */ /* 0x000fe2000fffe03f */
[----:B------:R-:W-:Y:S01]  /*3330*/  ISETP.GE.AND P1, PT, R44, R240, PT ;  /* 0x000000f02c00720c */ /* 0x000fe20003f26270 */
[----:B------:R-:W-:Y:S01]  /*3340*/  UIADD3 UR29, UR33, 0x646e171e, URZ ;  /* 0x646e171e211d7890 */ /* 0x000fe2000fffe03f */
[----:B------:R-:W-:Y:S01]  /*3350*/  FSEL R178, R64, -INF , !P6 ;  /* 0xff80000040b27808 */ /* 0x000fe20007000000 */
[----:B------:R-:W-:Y:S01]  /*3360*/  UIADD3 UR5, UR5, 0x1, URZ ;  /* 0x0000000105057890 */ /* 0x000fe2000fffe03f */
[----:B------:R-:W-:-:S02]  /*3370*/  LOP3.LUT R70, R239, UR33, R70, 0x96, !PT ;  /* 0x00000021ef467c12 */ /* 0x000fc4000f8e9646 */
[----:B------:R-:W-:Y:S02]  /*3380*/  FSEL R195, R60, -INF , !P4 ;  /* 0xff8000003cc37808 */ /* 0x000fe40006000000 */
[----:B------:R-:W-:Y:S01]  /*3390*/  ISETP.GE.AND P6, PT, R4, R226, PT ;  /* 0x000000e20400720c */ /* 0x000fe20003fc6270 */
[----:B------:R-:W-:Y:S01]  /*33a0*/  IMAD.WIDE.U32 R70, R70, -0x326172a9, RZ ;  /* 0xcd9e8d5746467825 */ /* 0x000fe200078e00ff */
[----:B------:R-:W-:Y:S02]  /*33b0*/  FMNMX.FTZ R9, R196, R9, !PT ;  /* 0x00000009c4097209 */ /* 0x000fe40007810000 */
[----:B------:R-:W-:Y:S02]  /*33c0*/  FMNMX.FTZ R165, R183, R165, !PT ;  /* 0x000000a5b7a57209 */ /* 0x000fe40007810000 */
[----:B------:R-:W-:Y:S02]  /*33d0*/  FSEL R12, R12, -INF , !P1 ;  /* 0xff8000000c0c7808 */ /* 0x000fe40004800000 */
[----:B------:R-:W-:-:S02]  /*33e0*/  ISETP.GE.AND P1, PT, R6, R3, PT ;  /* 0x000000030600720c */ /* 0x000fc40003f26270 */
[----:B------:R-:W-:Y:S02]  /*33f0*/  LOP3.LUT R236, R249, UR20, R238, 0x96, !PT ;  /* 0x00000014f9ec7c12 */ /* 0x000fe4000f8e96ee */
[----:B------:R-:W-:Y:S02]  /*3400*/  FSEL R192, R61, -INF , !P6 ;  /* 0xff8000003dc07808 */ /* 0x000fe40007000000 */
[----:B------:R-:W-:Y:S01]  /*3410*/  FMNMX.FTZ R9, R195, R9, !PT ;  /* 0x00000009c3097209 */ /* 0x000fe20007810000 */
[----:B------:R-:W-:Y:S01]  /*3420*/  IMAD.WIDE.U32 R236, R236, -0x326172a9, RZ ;  /* 0xcd9e8d57ecec7825 */ /* 0x000fe200078e00ff */
[----:B------:R-:W-:Y:S02]  /*3430*/  FMNMX.FTZ R165, R188, R165, !PT ;  /* 0x000000a5bca57209 */ /* 0x000fe40007810000 */
[----:B------:R-:W-:Y:S02]  /*3440*/  FSEL R185, R62, -INF , !P1 ;  /* 0xff8000003eb97808 */ /* 0x000fe40004800000 */
[----:B------:R-:W-:-:S02]  /*3450*/  ISETP.GE.AND P4, PT, R6, R240, PT ;  /* 0x000000f00600720c */ /* 0x000fc40003f86270 */
[----:B------:R-:W-:Y:S02]  /*3460*/  ISETP.GE.AND P1, PT, R6, R235, PT ;  /* 0x000000eb0600720c */ /* 0x000fe40003f26270 */
[----:B------:R-:W-:Y:S02]  /*3470*/  FMNMX.FTZ R9, R192, R9, !PT ;  /* 0x00000009c0097209 */ /* 0x000fe40007810000 */
[----:B------:R-:W-:Y:S02]  /*3480*/  LOP3.LUT R6, R71, UR21, R250, 0x96, !PT ;  /* 0x0000001547067c12 */ /* 0x000fe4000f8e96fa */
[----:B------:R-:W-:Y:S01]  /*3490*/  FMNMX.FTZ R165, R191, R165, !PT ;  /* 0x000000a5bfa57209 */ /* 0x000fe20007810000 */
[----:B------:R-:W2:Y:S01]  /*34a0*/  SHFL.BFLY PT, R166, R9, 0x2, 0x1f ;  /* 0x0c401f0009a67f89 */ /* 0x000ea200000e0000 */
[----:B------:R-:W-:Y:S01]  /*34b0*/  LOP3.LUT R16, R237, UR19, R70, 0x96, !PT ;  /* 0x00000013ed107c12 */ /* 0x000fe2000f8e9646 */
[----:B------:R-:W-:Y:S01]  /*34c0*/  IMAD.WIDE.U32 R10, R6, -0x2daee0ad, RZ ;  /* 0xd2511f53060a7825 */ /* 0x000fe200078e00ff */
[----:B------:R-:W-:-:S02]  /*34d0*/  FMNMX.FTZ R165, R199, R165, !PT ;  /* 0x000000a5c7a57209 */ /* 0x000fc40007810000 */
[----:B------:R-:W-:Y:S01]  /*34e0*/  ISETP.GE.AND P6, PT, R44, R235, PT ;  /* 0x000000eb2c00720c */ /* 0x000fe20003fc6270 */
[----:B------:R-:W-:Y:S01]  /*34f0*/  IMAD.WIDE.U32 R16, R16, -0x2daee0ad, RZ ;  /* 0xd2511f5310107825 */ /* 0x000fe200078e00ff */
[----:B------:R-:W-:Y:S02]  /*3500*/  FMNMX.FTZ R165, R186, R165, !PT ;  /* 0x000000a5baa57209 */ /* 0x000fe40007810000 */
[----:B------:R-:W-:Y:S02]  /*3510*/  LOP3.LUT R6, R11, UR18, R248, 0x96, !PT ;  /* 0x000000120b067c12 */ /* 0x000fe4000f8e96f8 */
[----:B------:R-:W-:Y:S02]  /*3520*/  FSEL R54, R14, -INF , !P6 ;  /* 0xff8000000e367808 */ /* 0x000fe40007000000 */
[----:B------:R-:W-:Y:S02]  /*3530*/  ISETP.GE.AND P6, PT, R4, R3, PT ;  /* 0x000000030400720c */ /* 0x000fe40003fc6270 */
[----:B------:R-:W-:-:S02]  /*3540*/  FMNMX.FTZ R165, R182, R165, !PT ;  /* 0x000000a5b6a57209 */ /* 0x000fc40007810000 */
[----:B------:R-:W-:Y:S01]  /*3550*/  LOP3.LUT R15, R17, UR16, R10, 0x96, !PT ;  /* 0x00000010110f7c12 */ /* 0x000fe2000f8e960a */
[----:B------:R-:W-:Y:S01]  /*3560*/  IMAD.WIDE.U32 R10, R6, -0x326172a9, RZ ;  /* 0xcd9e8d57060a7825 */ /* 0x000fe200078e00ff */
[----:B------:R-:W-:Y:S02]  /*3570*/  FSEL R180, R63, -INF , !P6 ;  /* 0xff8000003fb47808 */ /* 0x000fe40007000000 */
[----:B------:R-:W-:Y:S01]  /*3580*/  FMNMX.FTZ R165, R185, R165, !PT ;  /* 0x000000a5b9a57209 */ /* 0x000fe20007810000 */
[----:B------:R-:W-:Y:S01]  /*3590*/  IMAD.WIDE.U32 R14, R15, -0x326172a9, RZ ;  /* 0xcd9e8d570f0e7825 */ /* 0x000fe200078e00ff */
[----:B------:R-:W-:Y:S02]  /*35a0*/  LOP3.LUT R7, R11, UR17, R236, 0x96, !PT ;  /* 0x000000110b077c12 */ /* 0x000fe4000f8e96ec */
[----:B------:R-:W-:Y:S02]  /*35b0*/  FMNMX.FTZ R165, R180, R165, !PT ;  /* 0x000000a5b4a57209 */ /* 0x000fe40007810000 */
[----:B------:R-:W-:Y:S01]  /*35c0*/  LOP3.LUT R8, R15, UR15, R10, 0x96, !PT ;  /* 0x0000000f0f087c12 */ /* 0x000fe2000f8e960a */
[----:B------:R-:W-:Y:S01]  /*35d0*/  IMAD.WIDE.U32 R18, R7, -0x2daee0ad, RZ ;  /* 0xd2511f5307127825 */ /* 0x000fe200078e00ff */
[----:B--2---:R-:W-:Y:S01]  /*35e0*/  FMNMX.FTZ R166, R9, R166, !PT ;  /* 0x000000a609a67209 */ /* 0x004fe20007810000 */
[----:B------:R-:W2:Y:S01]  /*35f0*/  SHFL.BFLY PT, R10, R165, 0x2, 0x1f ;  /* 0x0c401f00a50a7f89 */ /* 0x000ea200000e0000 */
[----:B------:R-:W-:Y:S01]  /*3600*/  FSEL R171, R66, -INF , !P3 ;  /* 0xff80000042ab7808 */ /* 0x000fe20005800000 */
[----:B------:R-:W-:Y:S01]  /*3610*/  IMAD.WIDE.U32 R8, R8, -0x2daee0ad, RZ ;  /* 0xd2511f5308087825 */ /* 0x000fe200078e00ff */
[----:B------:R-:W-:-:S02]  /*3620*/  ISETP.GE.AND P6, PT, R4, R240, PT ;  /* 0x000000f00400720c */ /* 0x000fc40003fc6270 */
[----:B------:R-:W-:Y:S02]  /*3630*/  ISETP.GE.AND P3, PT, R4, R235, PT ;  /* 0x000000eb0400720c */ /* 0x000fe40003f66270 */
[----:B------:R-:W-:Y:S02]  /*3640*/  LOP3.LUT R4, R19, UR14, R16, 0x96, !PT ;  /* 0x0000000e13047c12 */ /* 0x000fe4000f8e9610 */
        /* <DEDUP_REMOVED lines=9> */
[----:B------:R-:W-:Y:S01]  /*36e0*/  FMNMX.FTZ R11, R109, R11, !PT ;  /* 0x0000000b6d0b7209 */ /* 0x000fe20007810000 */
[----:B------:R-:W-:Y:S01]  /*36f0*/  SHFL.BFLY PT, R6, R166, 0x1, 0x1f ;  /* 0x0c201f00a6067f89 */ /* 0x000fe200000e0000 */
[----:B------:R-:W-:Y:S02]  /*3700*/  FMNMX.FTZ R14, R110, R14, !PT ;  /* 0x0000000e6e0e7209 */ /* 0x000fe40007810000 */
[----:B--2---:R-:W-:Y:S02]  /*3710*/  FMNMX.FTZ R165, R165, R10, !PT ;  /* 0x0000000aa5a57209 */ /* 0x004fe40007810000 */
        /* <DEDUP_REMOVED lines=17> */
[----:B--2---:R-:W-:Y:S02]  /*3830*/  FMNMX.FTZ R165, R165, R10, !PT ;  /* 0x0000000aa5a57209 */ /* 0x004fe40007810000 */
[----:B------:R-:W-:Y:S02]  /*3840*/  FSEL R60, R67, -INF , !P2 ;  /* 0xff800000433c7808 */ /* 0x000fe40005000000 */
[----:B------:R-:W-:Y:S01]  /*3850*/  FMNMX.FTZ R14, R202, R14, !PT ;  /* 0x0000000eca0e7209 */ /* 0x000fe20007810000 */
[----:B------:R-:W-:Y:S01]  /*3860*/  FMUL.FTZ R181, R165, UR37 ;  /* 0x00000025a5b57c20 */ /* 0x000fe20008410000 */
[----:B------:R-:W-:Y:S02]  /*3870*/  FMNMX.FTZ R167, R171, R167, !PT ;  /* 0x000000a7aba77209 */ /* 0x000fe40007810000 */
[----:B------:R-:W-:Y:S01]  /*3880*/  FSEL R164, R58, -INF , !P1 ;  /* 0xff8000003aa47808 */ /* 0x000fe20004800000 */
[----:B-1----:R-:W-:Y:S01]  /*3890*/  IMAD R58, R241, 0x10000, R241 ;  /* 0x00010000f13a7824 */ /* 0x002fe200078e02f1 */
[----:B------:R-:W-:-:S02]  /*38a0*/  FSETP.NEU.FTZ.AND P1, PT, R165, -INF , PT ;  /* 0xff800000a500780b */ /* 0x000fc40003f3d000 */
[----:B------:R-:W-:Y:S02]  /*38b0*/  FSEL R177, R65, -INF , !P5 ;  /* 0xff80000041b17808 */ /* 0x000fe40006800000 */
[----:B------:R-:W-:Y:S02]  /*38c0*/  FMNMX.FTZ R14, R178, R14, !PT ;  /* 0x0000000eb20e7209 */ /* 0x000fe40007810000 */
[----:B------:R-:W-:Y:S02]  /*38d0*/  FMNMX.FTZ R167, R60, R167, !PT ;  /* 0x000000a73ca77209 */ /* 0x000fe40007810000 */
[----:B------:R-:W-:Y:S02]  /*38e0*/  LOP3.LUT R206, R209, R229, RZ, 0x3c, !PT ;  /* 0x000000e5d1ce7212 */ /* 0x000fe400078e3cff */
[----:B------:R-:W-:Y:S02]  /*38f0*/  FSEL R181, R181, RZ, P1 ;  /* 0x000000ffb5b57208 */ /* 0x000fe40000800000 */
[----:B------:R-:W-:Y:S01]  /*3900*/  FSEL R175, R56, -INF , !P4 ;  /* 0xff80000038af7808 */ /* 0x000fe20006000000 */
[----:B------:R-:W-:Y:S01]  /*3910*/  IMAD.WIDE.U32 R206, R206, -0x2daee0ad, RZ ;  /* 0xd2511f53cece7825 */ /* 0x000fe200078e00ff */
[----:B------:R-:W-:-:S03]  /*3920*/  FSEL R59, R59, -INF , !P3 ;  /* 0xff8000003b3b7808 */ /* 0x000fc60005800000 */
[--C-:B------:R-:W-:Y:S01]  /*3930*/  FFMA.FTZ R44, R98, UR37, -R181.reuse ;  /* 0x00000025622c7c23 */ /* 0x100fe200080108b5 */
[----:B------:R-:W-:Y:S01]  /*3940*/  FMNMX.FTZ R168, R177, R14, !PT ;  /* 0x0000000eb1a87209 */ /* 0x000fe20007810000 */
[--C-:B------:R-:W-:Y:S01]  /*3950*/  FFMA.FTZ R42, R99, UR37, -R181.reuse ;  /* 0x00000025632a7c23 */ /* 0x100fe200080108b5 */
[----:B------:R-:W-:Y:S01]  /*3960*/  FMNMX.FTZ R167, R164, R167, !PT ;  /* 0x000000a7a4a77209 */ /* 0x000fe20007810000 */
[--C-:B------:R-:W-:Y:S01]  /*3970*/  FFMA.FTZ R48, R5, UR37, -R181.reuse ;  /* 0x0000002505307c23 */ /* 0x100fe200080108b5 */
[----:B------:R-:W-:Y:S01]  /*3980*/  FSEL R172, R57, -INF , !P6 ;  /* 0xff80000039ac7808 */ /* 0x000fe20007000000 */
[----:B------:R-:W-:Y:S01]  /*3990*/  FFMA.FTZ R49, R55, UR37, -R181 ;  /* 0x0000002537317c23 */ /* 0x000fe200080108b5 */
[----:B------:R-:W-:Y:S01]  /*39a0*/  FMNMX.FTZ R168, R175, R168, !PT ;  /* 0x000000a8afa87209 */ /* 0x000fe20007810000 */
[----:B------:R-:W-:Y:S01]  /*39b0*/  MUFU.EX2 R44, R44 ;  /* 0x0000002c002c7308 */ /* 0x000fe20000000800 */
[----:B------:R-:W-:Y:S01]  /*39c0*/  FMNMX.FTZ R167, R59, R167, !PT ;  /* 0x000000a73ba77209 */ /* 0x000fe20007810000 */
[----:B------:R-:W-:Y:S01]  /*39d0*/  IMAD.WIDE.U32 R14, R4, -0x2daee0ad, RZ ;  /* 0xd2511f53040e7825 */ /* 0x000fe200078e00ff */
[----:B------:R-:W-:-:S03]  /*39e0*/  FMNMX.FTZ R166, R166, R6, !PT ;  /* 0x00000006a6a67209 */ /* 0x000fc60007810000 */
[--C-:B------:R-:W-:Y:S01]  /*39f0*/  FFMA.FTZ R39, R26, UR37, -R181.reuse ;  /* 0x000000251a277c23 */ /* 0x100fe200080108b5 */
[----:B------:R-:W-:Y:S01]  /*3a00*/  LOP3.LUT R6, R16, 0xffff, RZ, 0xc0, !PT ;  /* 0x0000ffff10067812 */ /* 0x000fe200078ec0ff */
[--C-:B------:R-:W-:Y:S01]  /*3a10*/  FFMA.FTZ R38, R27, UR37, -R181.reuse ;  /* 0x000000251b267c23 */ /* 0x100fe200080108b5 */
[----:B------:R-:W-:Y:S01]  /*3a20*/  FMNMX.FTZ R168, R172, R168, !PT ;  /* 0x000000a8aca87209 */ /* 0x000fe20007810000 */
[----:B------:R-:W-:Y:S01]  /*3a30*/  FMUL.FTZ R194, R166, UR37 ;  /* 0x00000025a6c27c20 */ /* 0x000fe20008410000 */
[----:B------:R-:W-:Y:S01]  /*3a40*/  LEA R214, R2, UR4, 0x1 ;  /* 0x0000000402d67c11 */ /* 0x000fe2000f8e08ff */
[----:B------:R-:W1:Y:S01]  /*3a50*/  MUFU.EX2 R42, R42 ;  /* 0x0000002a002a7308 */ /* 0x000e620000000800 */
[----:B------:R-:W-:Y:S01]  /*3a60*/  LOP3.LUT R7, R137, UR18, R206, 0x96, !PT ;  /* 0x0000001289077c12 */ /* 0x000fe2000f8e96ce */
[----:B------:R-:W2:Y:S01]  /*3a70*/  SHFL.BFLY PT, R2, R167, 0x2, 0x1f ;  /* 0x0c401f00a7027f89 */ /* 0x000ea200000e0000 */
[----:B------:R-:W-:Y:S01]  /*3a80*/  SHF.R.U32.HI R9, RZ, 0x10, R16 ;  /* 0x00000010ff097819 */ /* 0x000fe20000011610 */
[----:B------:R-:W-:Y:S01]  /*3a90*/  IMAD R212, R0, 0x2, R214 ;  /* 0x0000000200d47824 */ /* 0x000fe200078e02d6 */
[----:B------:R-:W-:Y:S01]  /*3aa0*/  FSETP.NEU.FTZ.AND P5, PT, R166, -INF , PT ;  /* 0xff800000a600780b */ /* 0x000fe20003fbd000 */
[----:B------:R-:W-:Y:S01]  /*3ab0*/  IMAD.WIDE.U32 R62, R7, -0x326172a9, RZ ;  /* 0xcd9e8d57073e7825 */ /* 0x000fe200078e00ff */
[----:B------:R-:W-:Y:S01]  /*3ac0*/  SHF.R.U32.HI R10, RZ, 0x8, R6 ;  /* 0x00000008ff0a7819 */ /* 0x000fe20000011606 */
[----:B------:R-:W-:Y:S01]  /*3ad0*/  MUFU.EX2 R48, R48 ;  /* 0x0000003000307308 */ /* 0x000fe20000000800 */
[----:B------:R-:W3:Y:S01]  /*3ae0*/  SHFL.BFLY PT, R6, R168, 0x2, 0x1f ;  /* 0x0c401f00a8067f89 */ /* 0x000ee200000e0000 */
[----:B------:R-:W-:Y:S01]  /*3af0*/  SHF.R.U32.HI R131, RZ, 0x18, R16 ;  /* 0x00000018ff837819 */ /* 0x000fe20000011610 */
[--C-:B------:R-:W-:Y:S01]  /*3b00*/  FFMA.FTZ R87, R87, UR37, -R181.reuse ;  /* 0x0000002557577c23 */ /* 0x100fe200080108b5 */
[----:B------:R-:W-:Y:S01]  /*3b10*/  LOP3.LUT R9, R9, 0xff, RZ, 0xc0, !PT ;  /* 0x000000ff09097812 */ /* 0x000fe200078ec0ff */
[----:B------:R-:W-:Y:S01]  /*3b20*/  LDSM.16.MT88.4 R148, [R214+0x9000] ;  /* 0x00900000d694783b */ /* 0x000fe20000004200 */
[----:B------:R-:W-:Y:S01]  /*3b30*/  LOP3.LUT R7, R17, UR22, R18, 0x96, !PT ;  /* 0x0000001611077c12 */ /* 0x000fe2000f8e9612 */
[----:B------:R-:W-:Y:S01]  /*3b40*/  FFMA.FTZ R183, R183, UR37, -R181 ;  /* 0x00000025b7b77c23 */ /* 0x000fe200080108b5 */
[----:B------:R-:W-:Y:S01]  /*3b50*/  FSEL R194, R194, RZ, P5 ;  /* 0x000000ffc2c27208 */ /* 0x000fe20002800000 */
[----:B------:R-:W4:Y:S01]  /*3b60*/  MUFU.EX2 R49, R49 ;  /* 0x0000003100317308 */ /* 0x000f220000000800 */
[----:B------:R-:W-:Y:S01]  /*3b70*/  PRMT R131, R9, 0x5410, R131 ;  /* 0x0000541009837816 */ /* 0x000fe20000000083 */
[----:B------:R-:W-:Y:S01]  /*3b80*/  LDSM.16.MT88.4 R80, [R212+0x9000] ;  /* 0x00900000d450783b */ /* 0x000fe20000004200 */
[--C-:B------:R-:W-:Y:S01]  /*3b90*/  SHF.R.U32.HI R9, RZ, 0x10, R7.reuse ;  /* 0x00000010ff097819 */ /* 0x100fe20000011607 */
[--C-:B------:R-:W-:Y:S01]  /*3ba0*/  FFMA.FTZ R47, R52, UR37, -R194.reuse ;  /* 0x00000025342f7c23 */ /* 0x100fe200080108c2 */
[--C-:B------:R-:W-:Y:S01]  /*3bb0*/  FFMA.FTZ R46, R53, UR37, -R194.reuse ;  /* 0x00000025352e7c23 */ /* 0x100fe200080108c2 */
[----:B------:R-:W-:Y:S01]  /*3bc0*/  SHF.R.U32.HI R129, RZ, 0x18, R7 ;  /* 0x00000018ff817819 */ /* 0x000fe20000011607 */
[--C-:B------:R-:W-:Y:S01]  /*3bd0*/  FFMA.FTZ R45, R96, UR37, -R194.reuse ;  /* 0x00000025602d7c23 */ /* 0x100fe200080108c2 */
[----:B------:R-:W-:Y:S01]  /*3be0*/  LOP3.LUT R5, R9, 0xff, RZ, 0xc0, !PT ;  /* 0x000000ff09057812 */ /* 0x000fe200078ec0ff */
[--C-:B------:R-:W-:Y:S01]  /*3bf0*/  FFMA.FTZ R41, R97, UR37, -R194.reuse ;  /* 0x0000002561297c23 */ /* 0x100fe200080108c2 */
[----:B------:R-:W-:Y:S01]  /*3c00*/  LOP3.LUT R130, R16, 0xff, RZ, 0xc0, !PT ;  /* 0x000000ff10827812 */ /* 0x000fe200078ec0ff */
[----:B------:R-:W-:Y:S01]  /*3c10*/  MUFU.EX2 R47, R47 ;  /* 0x0000002f002f7308 */ /* 0x000fe20000000800 */
[--C-:B------:R-:W-:Y:S01]  /*3c20*/  HSET2.LE.AND R131, R131, R58.reuse, PT ;  /* 0x0000003a83837233 */ /* 0x100fe20003803000 */
[--C-:B------:R-:W-:Y:S01]  /*3c30*/  FFMA.FTZ R43, R24, UR37, -R194.reuse ;  /* 0x00000025182b7c23 */ /* 0x100fe200080108c2 */
[----:B------:R-:W-:Y:S01]  /*3c40*/  PRMT R129, R5, 0x5410, R129 ;  /* 0x0000541005817816 */ /* 0x000fe20000000081 */
[--C-:B------:R-:W-:Y:S01]  /*3c50*/  FFMA.FTZ R40, R25, UR37, -R194.reuse ;  /* 0x0000002519287c23 */ /* 0x100fe200080108c2 */
[----:B-1----:R-:W-:Y:S01]  /*3c60*/  F2FP.F16.F32.PACK_AB R0, R42, R44 ;  /* 0x0000002c2a00723e */ /* 0x002fe200000000ff */
[----:B------:R-:W-:Y:S01]  /*3c70*/  FFMA.FTZ R37, R84, UR37, -R194 ;  /* 0x0000002554257c23 */ /* 0x000fe200080108c2 */
[----:B------:R-:W-:Y:S01]  /*3c80*/  LOP3.LUT R204, R207, UR20, R238, 0x96, !PT ;  /* 0x00000014cfcc7c12 */ /* 0x000fe2000f8e96ee */
[----:B------:R-:W1:Y:S01]  /*3c90*/  MUFU.EX2 R46, R46 ;  /* 0x0000002e002e7308 */ /* 0x000e620000000800 */
[----:B------:R-:W-:Y:S01]  /*3ca0*/  PRMT R130, R130, 0x5410, R10 ;  /* 0x0000541082827816 */ /* 0x000fe2000000000a */
[----:B------:R-:W-:Y:S01]  /*3cb0*/  FFMA.FTZ R36, R85, UR37, -R194 ;  /* 0x0000002555247c23 */ /* 0x000fe200080108c2 */
[----:B------:R-:W-:Y:S01]  /*3cc0*/  LOP3.LUT R10, R7, 0xffff, RZ, 0xc0, !PT ;  /* 0x0000ffff070a7812 */ /* 0x000fe200078ec0ff */
[----:B------:R-:W-:Y:S01]  /*3cd0*/  IMAD.WIDE.U32 R204, R204, -0x326172a9, RZ ;  /* 0xcd9e8d57cccc7825 */ /* 0x000fe200078e00ff */
[----:B------:R-:W-:Y:S01]  /*3ce0*/  LOP3.LUT R131, R131, R0, RZ, 0xc0, !PT ;  /* 0x0000000083837212 */ /* 0x000fe200078ec0ff */
[----:B------:R-:W-:Y:S01]  /*3cf0*/  LDSM.16.MT88.4 R96, [R214+0xa000] ;  /* 0x00a00000d660783b */ /* 0x000fe20000004200 */
[----:B------:R-:W-:Y:S01]  /*3d00*/  LOP3.LUT R128, R7, 0xff, RZ, 0xc0, !PT ;  /* 0x000000ff07807812 */ /* 0x000fe200078ec0ff */
[----:B------:R-:W-:Y:S01]  /*3d10*/  MUFU.EX2 R45, R45 ;  /* 0x0000002d002d7308 */ /* 0x000fe20000000800 */
[--C-:B------:R-:W-:Y:S01]  /*3d20*/  HSET2.LE.AND R129, R129, R58.reuse, PT ;  /* 0x0000003a81817233 */ /* 0x100fe20003803000 */
[----:B------:R-:W-:Y:S01]  /*3d30*/  LDSM.16.MT88.4 R104, [R212+0xa000] ;  /* 0x00a00000d468783b */ /* 0x000fe20000004200 */
[----:B----4-:R-:W-:Y:S01]  /*3d40*/  F2FP.F16.F32.PACK_AB R0, R49, R48 ;  /* 0x000000303100723e */ /* 0x010fe200000000ff */
[----:B------:R-:W-:Y:S01]  /*3d50*/  IMAD.U32 R238, RZ, RZ, UR5 ;  /* 0x00000005ffee7e24 */ /* 0x000fe2000f8e00ff */
[----:B------:R-:W-:Y:S01]  /*3d60*/  SHF.R.U32.HI R7, RZ, 0x8, R10 ;  /* 0x00000008ff077819 */ /* 0x000fe2000001160a */
[----:B------:R-:W-:Y:S01]  /*3d70*/  LDSM.16.MT88.4 R120, [R214+0xb000] ;  /* 0x00b00000d678783b */ /* 0x000fe20000004200 */
[----:B--2---:R-:W-:Y:S01]  /*3d80*/  FMNMX.FTZ R167, R167, R2, !PT ;  /* 0x00000002a7a77209 */ /* 0x004fe20007810000 */
[----:B------:R-:W2:Y:S01]  /*3d90*/  MUFU.EX2 R41, R41 ;  /* 0x0000002900297308 */ /* 0x000ea20000000800 */
[----:B------:R-:W-:Y:S01]  /*3da0*/  PRMT R128, R128, 0x5410, R7 ;  /* 0x0000541080807816 */ /* 0x000fe20000000007 */
[----:B------:R-:W-:Y:S01]  /*3db0*/  LDSM.16.MT88.4 R28, [R214+0x9400] ;  /* 0x00940000d61c783b */ /* 0x000fe20000004200 */
[----:B---3--:R-:W-:Y:S01]  /*3dc0*/  FMNMX.FTZ R168, R168, R6, !PT ;  /* 0x00000006a8a87209 */ /* 0x008fe20007810000 */
[--C-:B------:R-:W-:Y:S01]  /*3dd0*/  FFMA.FTZ R188, R188, UR37, -R181.reuse ;  /* 0x00000025bcbc7c23 */ /* 0x100fe200080108b5 */
[----:B------:R-:W-:Y:S01]  /*3de0*/  LOP3.LUT R129, R129, R0, RZ, 0xc0, !PT ;  /* 0x0000000081817212 */ /* 0x000fe200078ec0ff */
[----:B------:R-:W-:Y:S01]  /*3df0*/  LDSM.16.MT88.4 R24, [R212+0x9400] ;  /* 0x00940000d418783b */ /* 0x000fe20000004200 */
[----:B------:R-:W-:Y:S01]  /*3e00*/  LOP3.LUT R70, R205, UR19, R70, 0x96, !PT ;  /* 0x00000013cd467c12 */ /* 0x000fe2000f8e9646 */
[----:B------:R-:W-:Y:S01]  /*3e10*/  MUFU.EX2 R43, R43 ;  /* 0x0000002b002b7308 */ /* 0x000fe20000000800 */
[--C-:B------:R-:W-:Y:S01]  /*3e20*/  HSET2.LE.AND R128, R128, R58.reuse, PT ;  /* 0x0000003a80807233 */ /* 0x100fe20003803000 */
[----:B------:R-:W3:Y:S01]  /*3e30*/  SHFL.BFLY PT, R0, R167, 0x1, 0x1f ;  /* 0x0c201f00a7007f89 */ /* 0x000ee200000e0000 */
[----:B-1----:R-:W-:Y:S01]  /*3e40*/  F2FP.F16.F32.PACK_AB R2, R46, R47 ;  /* 0x0000002f2e02723e */ /* 0x002fe200000000ff */
[----:B------:R-:W-:Y:S01]  /*3e50*/  IMAD.WIDE.U32 R70, R70, -0x2daee0ad, RZ ;  /* 0xd2511f5346467825 */ /* 0x000fe200078e00ff */
[----:B------:R-:W-:Y:S01]  /*3e60*/  SHF.R.U32.HI R35, RZ, 0x18, R14 ;  /* 0x00000018ff237819 */ /* 0x000fe2000001160e */
[----:B------:R-:W1:Y:S01]  /*3e70*/  SHFL.BFLY PT, R9, R168, 0x1, 0x1f ;  /* 0x0c201f00a8097f89 */ /* 0x000e6200000e0000 */
[----:B------:R-:W-:Y:S01]  /*3e80*/  LOP3.LUT R128, R128, R2, RZ, 0xc0, !PT ;  /* 0x0000000280807212 */ /* 0x000fe200078ec0ff */
[----:B------:R-:W-:Y:S01]  /*3e90*/  MUFU.EX2 R40, R40 ;  /* 0x0000002800287308 */ /* 0x000fe20000000800 */
[----:B------:R-:W-:Y:S01]  /*3ea0*/  LOP3.LUT R136, R71, UR16, R136, 0x96, !PT ;  /* 0x0000001047887c12 */ /* 0x000fe2000f8e9688 */
[----:B------:R-:W-:Y:S01]  /*3eb0*/  LDSM.16.MT88.4 R20, [R214+0xa400] ;  /* 0x00a40000d614783b */ /* 0x000fe20000004200 */
[----:B------:R-:W-:Y:S01]  /*3ec0*/  SHF.R.U32.HI R2, RZ, 0x10, R14 ;  /* 0x00000010ff027819 */ /* 0x000fe2000001160e */
[----:B------:R-:W-:Y:S01]  /*3ed0*/  FFMA.FTZ R191, R191, UR37, -R181 ;  /* 0x00000025bfbf7c23 */ /* 0x000fe200080108b5 */
[----:B------:R-:W-:Y:S01]  /*3ee0*/  HSET2.LE.AND R130, R130, R58, PT ;  /* 0x0000003a82827233 */ /* 0x000fe20003803000 */
[----:B------:R-:W-:Y:S01]  /*3ef0*/  IMAD.WIDE.U32 R136, R136, -0x326172a9, RZ ;  /* 0xcd9e8d5788887825 */ /* 0x000fe200078e00ff */
[----:B------:R-:W-:Y:S01]  /*3f00*/  LOP3.LUT R2, R2, 0xff, RZ, 0xc0, !PT ;  /* 0x000000ff02027812 */ /* 0x000fe200078ec0ff */
[----:B------:R-:W-:Y:S01]  /*3f10*/  MUFU.EX2 R37, R37 ;  /* 0x0000002500257308 */ /* 0x000fe20000000800 */
[----:B--2---:R-:W-:Y:S01]  /*3f20*/  F2FP.F16.F32.PACK_AB R5, R41, R45 ;  /* 0x0000002d2905723e */ /* 0x004fe200000000ff */
[----:B------:R-:W-:Y:S01]  /*3f30*/  LDSM.16.MT88.4 R16, [R212+0xa400] ;  /* 0x00a40000d410783b */ /* 0x000fe20000004200 */
[----:B------:R-:W-:Y:S01]  /*3f40*/  PRMT R35, R2, 0x5410, R35 ;  /* 0x0000541002237816 */ /* 0x000fe20000000023 */
[--C-:B------:R-:W-:Y:S01]  /*3f50*/  FFMA.FTZ R2, R86, UR37, -R181.reuse ;  /* 0x0000002556027c23 */ /* 0x100fe200080108b5 */
[----:B------:R-:W-:Y:S01]  /*3f60*/  LOP3.LUT R50, R63, UR17, R204, 0x96, !PT ;  /* 0x000000113f327c12 */ /* 0x000fe2000f8e96cc */
[----:B------:R-:W-:Y:S01]  /*3f70*/  FFMA.FTZ R199, R199, UR37, -R181 ;  /* 0x00000025c7c77c23 */ /* 0x000fe200080108b5 */
[----:B------:R-:W-:Y:S01]  /*3f80*/  LOP3.LUT R62, R137, UR15, R62, 0x96, !PT ;  /* 0x0000000f893e7c12 */ /* 0x000fe2000f8e963e */
[----:B------:R-:W2:Y:S01]  /*3f90*/  MUFU.EX2 R36, R36 ;  /* 0x0000002400247308 */ /* 0x000ea20000000800 */
[----:B------:R-:W-:Y:S01]  /*3fa0*/  LOP3.LUT R10, R14, 0xffff, RZ, 0xc0, !PT ;  /* 0x0000ffff0e0a7812 */ /* 0x000fe200078ec0ff */
[----:B------:R-:W-:Y:S01]  /*3fb0*/  IMAD.WIDE.U32 R64, R50, -0x2daee0ad, RZ ;  /* 0xd2511f5332407825 */ /* 0x000fe200078e00ff */
[----:B------:R-:W-:-:S03]  /*3fc0*/  LOP3.LUT R130, R130, R5, RZ, 0xc0, !PT ;  /* 0x0000000582827212 */ /* 0x000fc600078ec0ff */
[----:B------:R-:W-:Y:S01]  /*3fd0*/  FFMA.FTZ R198, R198, UR37, -R194 ;  /* 0x00000025c6c67c23 */ /* 0x000fe200080108c2 */
[----:B------:R-:W4:Y:S01]  /*3fe0*/  LDSM.16.MT88.4 R4, [R212+0xb000] ;  /* 0x00b00000d404783b */ /* 0x000f220000004200 */
[----:B------:R-:W-:Y:S01]  /*3ff0*/  LOP3.LUT R34, R14, 0xff, RZ, 0xc0, !PT ;  /* 0x000000ff0e227812 */ /* 0x000fe200078ec0ff */
[----:B------:R-:W-:Y:S01]  /*4000*/  IMAD.WIDE.U32 R62, R62, -0x2daee0ad, RZ ;  /* 0xd2511f533e3e7825 */ /* 0x000fe200078e00ff */
[----:B------:R-:W-:Y:S01]  /*4010*/  SHF.R.U32.HI R10, RZ, 0x8, R10 ;  /* 0x00000008ff0a7819 */ /* 0x000fe2000001160a */
[----:B------:R-:W-:Y:S01]  /*4020*/  MUFU.EX2 R2, R2 ;  /* 0x0000000200027308 */ /* 0x000fe20000000800 */
[----:B---3--:R-:W-:Y:S01]  /*4030*/  FMNMX.FTZ R167, R167, R0, !PT ;  /* 0x00000000a7a77209 */ /* 0x008fe20007810000 */
[C---:B------:R-:W-:Y:S01]  /*4040*/  HMMA.16816.F32 R156, R128.reuse, R148, RZ ;  /* 0x00000094809c723c */ /* 0x040fe200000018ff */
[----:B------:R-:W-:Y:S01]  /*4050*/  LOP3.LUT R8, R15, UR29, R8, 0x96, !PT ;  /* 0x0000001d0f087c12 */ /* 0x000fe2000f8e9608 */
[----:B------:R-:W-:Y:S01]  /*4060*/  FFMA.FTZ R196, R196, UR37, -R194 ;  /* 0x00000025c4c47c23 */ /* 0x000fe200080108c2 */
[----:B------:R-:W-:Y:S01]  /*4070*/  PRMT R34, R34, 0x5410, R10 ;  /* 0x0000541022227816 */ /* 0x000fe2000000000a */
[----:B------:R-:W-:Y:S01]  /*4080*/  FMUL.FTZ R66, R167, UR37 ;  /* 0x00000025a7427c20 */ /* 0x000fe20008410000 */
[----:B-1----:R-:W-:Y:S01]  /*4090*/  FMNMX.FTZ R168, R168, R9, !PT ;  /* 0x00000009a8a87209 */ /* 0x002fe20007810000 */
[----:B------:R-:W1:Y:S01]  /*40a0*/  MUFU.EX2 R0, R87 ;  /* 0x0000005700007308 */ /* 0x000e620000000800 */
[----:B------:R-:W-:Y:S01]  /*40b0*/  LOP3.LUT R10, R8, 0xffff, RZ, 0xc0, !PT ;  /* 0x0000ffff080a7812 */ /* 0x000fe200078ec0ff */
[C---:B------:R-:W-:Y:S01]  /*40c0*/  HMMA.16816.F32 R72, R128.reuse, R80, RZ ;  /* 0x000000508048723c */ /* 0x040fe200000018ff */
[----:B------:R-:W-:Y:S01]  /*40d0*/  SHF.R.U32.HI R33, RZ, 0x10, R8 ;  /* 0x00000010ff217819 */ /* 0x000fe20000011608 */
[----:B------:R-:W-:Y:S01]  /*40e0*/  FMUL.FTZ R173, R168, UR37 ;  /* 0x00000025a8ad7c20 */ /* 0x000fe20008410000 */
[----:B------:R-:W-:Y:S01]  /*40f0*/  LOP3.LUT R71, R63, UR12, R64, 0x96, !PT ;  /* 0x0000000c3f477c12 */ /* 0x000fe2000f8e9640 */
[--C-:B------:R-:W-:Y:S01]  /*4100*/  FFMA.FTZ R185, R185, UR37, -R181.reuse ;  /* 0x00000025b9b97c23 */ /* 0x100fe200080108b5 */
[----:B------:R-:W-:Y:S01]  /*4110*/  LOP3.LUT R32, R8, 0xff, RZ, 0xc0, !PT ;  /* 0x000000ff08207812 */ /* 0x000fe200078ec0ff */
[----:B------:R-:W-:Y:S01]  /*4120*/  MUFU.EX2 R39, R39 ;  /* 0x0000002700277308 */ /* 0x000fe20000000800 */
[----:B------:R-:W-:Y:S01]  /*4130*/  SHF.R.U32.HI R10, RZ, 0x8, R10 ;  /* 0x00000008ff0a7819 */ /* 0x000fe2000001160a */
[C---:B------:R-:W-:Y:S01]  /*4140*/  HMMA.16816.F32 R88, R128.reuse, R96, RZ ;  /* 0x000000608058723c */ /* 0x040fe200000018ff */
[----:B------:R-:W-:Y:S01]  /*4150*/  SHF.R.U32.HI R8, RZ, 0x18, R8 ;  /* 0x00000018ff087819 */ /* 0x000fe20000011608 */
[----:B------:R-:W-:Y:S01]  /*4160*/  FFMA.FTZ R195, R195, UR37, -R194 ;  /* 0x00000025c3c37c23 */ /* 0x000fe200080108c2 */
[----:B------:R-:W-:Y:S01]  /*4170*/  LOP3.LUT R33, R33, 0xff, RZ, 0xc0, !PT ;  /* 0x000000ff21217812 */ /* 0x000fe200078ec0ff */
[----:B------:R-:W-:Y:S01]  /*4180*/  FFMA.FTZ R186, R186, UR37, -R181 ;  /* 0x00000025baba7c23 */ /* 0x000fe200080108b5 */
[----:B------:R-:W-:Y:S01]  /*4190*/  FSETP.NEU.FTZ.AND P1, PT, R168, -INF , PT ;  /* 0xff800000a800780b */ /* 0x000fe20003f3d000 */
[----:B------:R-:W3:Y:S01]  /*41a0*/  MUFU.EX2 R38, R38 ;  /* 0x0000002600267308 */ /* 0x000ee20000000800 */
[----:B------:R-:W-:Y:S01]  /*41b0*/  LOP3.LUT R64, R65, UR14, R70, 0x96, !PT ;  /* 0x0000000e41407c12 */ /* 0x000fe2000f8e9646 */
[----:B------:R-:W-:Y:S01]  /*41c0*/  IMAD.WIDE.U32 R70, R71, -0x326172a9, RZ ;  /* 0xcd9e8d5747467825 */ /* 0x000fe200078e00ff */
[----:B------:R-:W-:Y:S01]  /*41d0*/  PRMT R32, R32, 0x5410, R10 ;  /* 0x0000541020207816 */ /* 0x000fe2000000000a */
[C---:B------:R-:W-:Y:S01]  /*41e0*/  HMMA.16816.F32 R140, R128.reuse, R104, RZ ;  /* 0x00000068808c723c */ /* 0x040fe200000018ff */
[----:B------:R-:W-:Y:S01]  /*41f0*/  PRMT R33, R33, 0x5410, R8 ;  /* 0x0000541021217816 */ /* 0x000fe20000000008 */
[----:B------:R-:W-:Y:S01]  /*4200*/  IMAD.WIDE.U32 R64, R64, -0x326172a9, RZ ;  /* 0xcd9e8d5740407825 */ /* 0x000fe200078e00ff */
[----:B------:R-:W-:Y:S01]  /*4210*/  FSEL R173, R173, RZ, P1 ;  /* 0x000000ffadad7208 */ /* 0x000fe20000800000 */
[----:B------:R-:W-:Y:S01]  /*4220*/  MUFU.EX2 R183, R183 ;  /* 0x000000b700b77308 */ /* 0x000fe20000000800 */
[----:B------:R-:W-:Y:S01]  /*4230*/  FSETP.NEU.FTZ.AND P1, PT, R167, -INF , PT ;  /* 0xff800000a700780b */ /* 0x000fe20003f3d000 */
[C---:B------:R-:W-:Y:S01]  /*4240*/  HMMA.16816.F32 R112, R128.reuse, R120, RZ ;  /* 0x000000788070723c */ /* 0x040fe200000018ff */
[--C-:B------:R-:W-:Y:S01]  /*4250*/  SHF.R.U32.HI R57, RZ, 0x10, R70.reuse ;  /* 0x00000010ff397819 */ /* 0x100fe20000011646 */
[--C-:B------:R-:W-:Y:S01]  /*4260*/  FFMA.FTZ R53, R12, UR37, -R173.reuse ;  /* 0x000000250c357c23 */ /* 0x100fe200080108ad */
[--C-:B------:R-:W-:Y:S01]  /*4270*/  HSET2.LE.AND R34, R34, R58.reuse, PT ;  /* 0x0000003a22227233 */ /* 0x100fe20003803000 */
[--C-:B------:R-:W-:Y:S01]  /*4280*/  FFMA.FTZ R52, R13, UR37, -R173.reuse ;  /* 0x000000250d347c23 */ /* 0x100fe200080108ad */
[--C-:B------:R-:W-:Y:S01]  /*4290*/  HSET2.LE.AND R35, R35, R58.reuse, PT ;  /* 0x0000003a23237233 */ /* 0x100fe20003803000 */
[----:B------:R-:W5:Y:S01]  /*42a0*/  LDSM.16.MT88.4 R12, [R214+0xb400] ;  /* 0x00b40000d60c783b */ /* 0x000f620000004200 */
[--C-:B------:R-:W-:Y:S01]  /*42b0*/  HSET2.LE.AND R32, R32, R58.reuse, PT ;  /* 0x0000003a20207233 */ /* 0x100fe20003803000 */
[--C-:B------:R-:W-:Y:S01]  /*42c0*/  FFMA.FTZ R51, R110, UR37, -R173.reuse ;  /* 0x000000256e337c23 */ /* 0x100fe200080108ad */
[----:B--2---:R-:W-:Y:S01]  /*42d0*/  F2FP.F16.F32.PACK_AB R10, R36, R37 ;  /* 0x00000025240a723e */ /* 0x004fe200000000ff */
[--C-:B------:R-:W-:Y:S01]  /*42e0*/  FFMA.FTZ R50, R111, UR37, -R173.reuse ;  /* 0x000000256f327c23 */ /* 0x100fe200080108ad */
[----:B-1----:R-:W-:Y:S01]  /*42f0*/  F2FP.F16.F32.PACK_AB R9, R0, R2 ;  /* 0x000000020009723e */ /* 0x002fe200000000ff */
[----:B------:R-:W-:Y:S01]  /*4300*/  MUFU.EX2 R53, R53 ;  /* 0x0000003500357308 */ /* 0x000fe20000000800 */
[----:B------:R-:W-:Y:S01]  /*4310*/  F2FP.F16.F32.PACK_AB R8, R40, R43 ;  /* 0x0000002b2808723e */ /* 0x000fe200000000ff */
[C---:B----4-:R-:W-:Y:S01]  /*4320*/  HMMA.16816.F32 R124, R128.reuse, R4, RZ ;  /* 0x00000004807c723c */ /* 0x050fe200000018ff */
[--C-:B------:R-:W-:Y:S01]  /*4330*/  HSET2.LE.AND R33, R33, R58.reuse, PT ;  /* 0x0000003a21217233 */ /* 0x100fe20003803000 */
[--C-:B------:R-:W-:Y:S01]  /*4340*/  FFMA.FTZ R184, R184, UR37, -R173.reuse ;  /* 0x00000025b8b87c23 */ /* 0x100fe200080108ad */
[----:B---3--:R-:W-:Y:S01]  /*4350*/  F2FP.F16.F32.PACK_AB R55, R38, R39 ;  /* 0x000000272637723e */ /* 0x008fe200000000ff */
[----:B------:R-:W-:Y:S01]  /*4360*/  FFMA.FTZ R170, R169, UR37, -R173 ;  /* 0x00000025a9aa7c23 */ /* 0x000fe200080108ad */
[----:B------:R-:W-:Y:S01]  /*4370*/  FSEL R66, R66, RZ, P1 ;  /* 0x000000ff42427208 */ /* 0x000fe20000800000 */
[----:B------:R-:W-:Y:S01]  /*4380*/  MUFU.EX2 R52, R52 ;  /* 0x0000003400347308 */ /* 0x000fe20000000800 */
[----:B------:R-:W-:Y:S01]  /*4390*/  SHF.R.U32.HI R61, RZ, 0x18, R70 ;  /* 0x00000018ff3d7819 */ /* 0x000fe20000011646 */
[C---:B------:R-:W-:Y:S01]  /*43a0*/  HMMA.16816.F32 R152, R128.reuse, R150, RZ ;  /* 0x000000968098723c */ /* 0x040fe200000018ff */
[----:B------:R-:W-:Y:S01]  /*43b0*/  LOP3.LUT R57, R57, 0xff, RZ, 0xc0, !PT ;  /* 0x000000ff39397812 */ /* 0x000fe200078ec0ff */
[--C-:B------:R-:W-:Y:S01]  /*43c0*/  FFMA.FTZ R56, R109, UR37, -R66.reuse ;  /* 0x000000256d387c23 */ /* 0x100fe20008010842 */
[----:B------:R-:W-:Y:S01]  /*43d0*/  LOP3.LUT R34, R34, R10, RZ, 0xc0, !PT ;  /* 0x0000000a22227212 */ /* 0x000fe200078ec0ff */
[--C-:B------:R-:W-:Y:S01]  /*43e0*/  FFMA.FTZ R169, R174, UR37, -R66.reuse ;  /* 0x00000025aea97c23 */ /* 0x100fe20008010842 */
[----:B------:R-:W-:Y:S01]  /*43f0*/  LOP3.LUT R35, R35, R9, RZ, 0xc0, !PT ;  /* 0x0000000923237212 */ /* 0x000fe200078ec0ff */
[----:B------:R-:W-:Y:S01]  /*4400*/  MUFU.EX2 R51, R51 ;  /* 0x0000003300337308 */ /* 0x000fe20000000800 */
[----:B------:R-:W-:Y:S01]  /*4410*/  LOP3.LUT R32, R32, R8, RZ, 0xc0, !PT ;  /* 0x0000000820207212 */ /* 0x000fe200078ec0ff */
[C---:B------:R-:W-:Y:S01]  /*4420*/  HMMA.16816.F32 R76, R128.reuse, R82, RZ ;  /* 0x00000052804c723c */ /* 0x040fe200000018ff */
[----:B------:R-:W-:Y:S01]  /*4430*/  LOP3.LUT R33, R33, R55, RZ, 0xc0, !PT ;  /* 0x0000003721217212 */ /* 0x000fe200078ec0ff */
[----:B------:R-:W1:Y:S01]  /*4440*/  LDSM.16.MT88.4 R8, [R212+0xb400] ;  /* 0x00b40000d408783b */ /* 0x000e620000004200 */
[--C-:B------:R-:W-:Y:S01]  /*4450*/  FFMA.FTZ R55, R54, UR37, -R66.reuse ;  /* 0x0000002536377c23 */ /* 0x100fe20008010842 */
[----:B------:R-:W-:Y:S01]  /*4460*/  PRMT R61, R57, 0x5410, R61 ;  /* 0x00005410393d7816 */ /* 0x000fe2000000003d */
[--C-:B------:R-:W-:Y:S01]  /*4470*/  FFMA.FTZ R54, R108, UR37, -R66.reuse ;  /* 0x000000256c367c23 */ /* 0x100fe20008010842 */
[----:B------:R-:W-:Y:S01]  /*4480*/  FFMA.FTZ R57, R68, UR37, -R66 ;  /* 0x0000002544397c23 */ /* 0x000fe20008010842 */
[C---:B------:R-:W-:Y:S01]  /*4490*/  LOP3.LUT R67, R70.reuse, 0xffff, RZ, 0xc0, !PT ;  /* 0x0000ffff46437812 */ /* 0x040fe200078ec0ff */
[----:B------:R-:W2:Y:S01]  /*44a0*/  MUFU.EX2 R50, R50 ;  /* 0x0000003200327308 */ /* 0x000ea20000000800 */
[----:B------:R-:W-:Y:S01]  /*44b0*/  LOP3.LUT R64, R71, UR22, R64, 0x96, !PT ;  /* 0x0000001647407c12 */ /* 0x000fe2000f8e9640 */
[C---:B------:R-:W-:Y:S01]  /*44c0*/  HMMA.16816.F32 R92, R128.reuse, R98, RZ ;  /* 0x00000062805c723c */ /* 0x040fe200000018ff */
[----:B------:R-:W-:Y:S01]  /*44d0*/  LOP3.LUT R63, R70, 0xff, RZ, 0xc0, !PT ;  /* 0x000000ff463f7812 */ /* 0x000fe200078ec0ff */
[----:B------:R-:W-:Y:S01]  /*44e0*/  FFMA.FTZ R174, R210, UR37, -R194 ;  /* 0x00000025d2ae7c23 */ /* 0x000fe200080108c2 */
[----:B------:R-:W-:Y:S01]  /*44f0*/  SHF.R.U32.HI R67, RZ, 0x8, R67 ;  /* 0x00000008ff437819 */ /* 0x000fe20000011643 */
[----:B------:R-:W-:Y:S01]  /*4500*/  FFMA.FTZ R197, R197, UR37, -R173 ;  /* 0x00000025c5c57c23 */ /* 0x000fe200080108ad */
[----:B------:R-:W-:Y:S01]  /*4510*/  LOP3.LUT R68, R64, 0xffff, RZ, 0xc0, !PT ;  /* 0x0000ffff40447812 */ /* 0x000fe200078ec0ff */
[----:B------:R-:W-:Y:S01]  /*4520*/  MUFU.EX2 R55, R55 ;  /* 0x0000003700377308 */ /* 0x000fe20000000800 */
[----:B------:R-:W-:Y:S01]  /*4530*/  SHF.R.U32.HI R70, RZ, 0x10, R64 ;  /* 0x00000010ff467819 */ /* 0x000fe20000011640 */
[C---:B------:R-:W-:Y:S01]  /*4540*/  HMMA.16816.F32 R100, R128.reuse, R106, RZ ;  /* 0x0000006a8064723c */ /* 0x040fe200000018ff */
[----:B------:R-:W-:Y:S01]  /*4550*/  PRMT R63, R63, 0x5410, R67 ;  /* 0x000054103f3f7816 */ /* 0x000fe20000000043 */
[--C-:B------:R-:W-:Y:S01]  /*4560*/  FFMA.FTZ R202, R202, UR37, -R173.reuse ;  /* 0x00000025caca7c23 */ /* 0x100fe200080108ad */
[----:B------:R-:W-:Y:S01]  /*4570*/  LOP3.LUT R67, R64, 0xff, RZ, 0xc0, !PT ;  /* 0x000000ff40437812 */ /* 0x000fe200078ec0ff */
[----:B------:R-:W-:Y:S01]  /*4580*/  FFMA.FTZ R200, R200, UR37, -R66 ;  /* 0x00000025c8c87c23 */ /* 0x000fe20008010842 */
[----:B------:R-:W-:Y:S01]  /*4590*/  SHF.R.U32.HI R69, RZ, 0x18, R64 ;  /* 0x00000018ff457819 */ /* 0x000fe20000011640 */
[----:B------:R-:W-:Y:S01]  /*45a0*/  MUFU.EX2 R54, R54 ;  /* 0x0000003600367308 */ /* 0x000fe20000000800 */
[----:B------:R-:W-:Y:S01]  /*45b0*/  SHF.R.U32.HI R68, RZ, 0x8, R68 ;  /* 0x00000008ff447819 */ /* 0x000fe20000011644 */
[C---:B------:R-:W-:Y:S01]  /*45c0*/  HMMA.16816.F32 R116, R128.reuse, R122, RZ ;  /* 0x0000007a8074723c */ /* 0x040fe200000018ff */
[----:B------:R-:W-:Y:S01]  /*45d0*/  LOP3.LUT R64, R70, 0xff, RZ, 0xc0, !PT ;  /* 0x000000ff46407812 */ /* 0x000fe200078ec0ff */
[----:B------:R-:W-:Y:S01]  /*45e0*/  FFMA.FTZ R201, R201, UR37, -R66 ;  /* 0x00000025c9c97c23 */ /* 0x000fe20008010842 */
[----:B------:R-:W-:Y:S01]  /*45f0*/  PRMT R67, R67, 0x5410, R68 ;  /* 0x0000541043437816 */ /* 0x000fe20000000044 */
[----:B------:R-:W-:Y:S01]  /*4600*/  FFMA.FTZ R187, R187, UR37, -R173 ;  /* 0x00000025bbbb7c23 */ /* 0x000fe200080108ad */
[----:B------:R-:W-:Y:S01]  /*4610*/  PRMT R64, R64, 0x5410, R69 ;  /* 0x0000541040407816 */ /* 0x000fe20000000045 */
[----:B------:R-:W3:Y:S01]  /*4620*/  MUFU.EX2 R56, R56 ;  /* 0x0000003800387308 */ /* 0x000ee20000000800 */
[----:B------:R-:W-:Y:S01]  /*4630*/  HMMA.16816.F32 R128, R128, R6, RZ ;  /* 0x000000068080723c */ /* 0x000fe200000018ff */
[--C-:B------:R-:W-:Y:S01]  /*4640*/  HSET2.LE.AND R63, R63, R58.reuse, PT ;  /* 0x0000003a3f3f7233 */ /* 0x100fe20003803000 */
[----:B------:R-:W-:Y:S01]  /*4650*/  FFMA.FTZ R190, R190, UR37, -R173 ;  /* 0x00000025bebe7c23 */ /* 0x000fe200080108ad */
[--C-:B------:R-:W-:Y:S01]  /*4660*/  HSET2.LE.AND R61, R61, R58.reuse, PT ;  /* 0x0000003a3d3d7233 */ /* 0x100fe20003803000 */
[--C-:B------:R-:W-:Y:S01]  /*4670*/  FFMA.FTZ R189, R189, UR37, -R66.reuse ;  /* 0x00000025bdbd7c23 */ /* 0x100fe20008010842 */
[--C-:B------:R-:W-:Y:S01]  /*4680*/  HSET2.LE.AND R67, R67, R58.reuse, PT ;  /* 0x0000003a43437233 */ /* 0x100fe20003803000 */
[C---:B------:R-:W-:Y:S01]  /*4690*/  HMMA.16816.F32 R156, R32.reuse, R28, R156 ;  /* 0x0000001c209c723c */ /* 0x040fe2000000189c */
[----:B------:R-:W4:Y:S01]  /*46a0*/  MUFU.EX2 R57, R57 ;  /* 0x0000003900397308 */ /* 0x000f220000000800 */
[----:B------:R-:W-:Y:S01]  /*46b0*/  HSET2.LE.AND R64, R64, R58, PT ;  /* 0x0000003a40407233 */ /* 0x000fe20003803000 */
[--C-:B------:R-:W-:Y:S01]  /*46c0*/  FFMA.FTZ R193, R193, UR37, -R66.reuse ;  /* 0x00000025c1c17c23 */ /* 0x100fe20008010842 */
[----:B--2---:R-:W-:Y:S01]  /*46d0*/  F2FP.F16.F32.PACK_AB R134, R50, R51 ;  /* 0x000000333286723e */ /* 0x004fe200000000ff */
[----:B------:R-:W-:Y:S01]  /*46e0*/  FFMA.FTZ R182, R182, UR37, -R181 ;  /* 0x00000025b6b67c23 */ /* 0x000fe200080108b5 */
[----:B------:R-:W-:Y:S01]  /*46f0*/  F2FP.F16.F32.PACK_AB R132, R52, R53 ;  /* 0x000000353484723e */ /* 0x000fe200000000ff */
[C---:B------:R-:W-:Y:S01]  /*4700*/  HMMA.16816.F32 R72, R32.reuse, R24, R72 ;  /* 0x000000182048723c */ /* 0x040fe20000001848 */
[----:B------:R-:W-:Y:S01]  /*4710*/  LOP3.LUT R134, R63, R134, RZ, 0xc0, !PT ;  /* 0x000000863f867212 */ /* 0x000fe200078ec0ff */
[--C-:B------:R-:W-:Y:S01]  /*4720*/  FFMA.FTZ R63, R232, UR37, -R173.reuse ;  /* 0x00000025e83f7c23 */ /* 0x100fe200080108ad */
[----:B---3--:R-:W-:Y:S01]  /*4730*/  F2FP.F16.F32.PACK_AB R135, R56, R54 ;  /* 0x000000363887723e */ /* 0x008fe200000000ff */
[----:B------:R-:W2:Y:S01]  /*4740*/  MUFU.EX2 R170, R170 ;  /* 0x000000aa00aa7308 */ /* 0x000ea20000000800 */
[----:B------:R-:W-:Y:S01]  /*4750*/  LOP3.LUT R132, R67, R132, RZ, 0xc0, !PT ;  /* 0x0000008443847212 */ /* 0x000fe200078ec0ff */
[C---:B------:R-:W-:Y:S01]  /*4760*/  HMMA.16816.F32 R88, R32.reuse, R20, R88 ;  /* 0x000000142058723c */ /* 0x040fe20000001858 */
[----:B------:R-:W-:Y:S01]  /*4770*/  LOP3.LUT R135, R61, R135, RZ, 0xc0, !PT ;  /* 0x000000873d877212 */ /* 0x000fe200078ec0ff */
[----:B------:R-:W-:Y:S01]  /*4780*/  FFMA.FTZ R61, R231, UR37, -R66 ;  /* 0x00000025e73d7c23 */ /* 0x000fe20008010842 */
[----:B------:R-:W-:Y:S01]  /*4790*/  FFMA.FTZ R67, R176, UR37, -R173 ;  /* 0x00000025b0437c23 */ /* 0x000fe200080108ad */
[----:B------:R-:W-:Y:S01]  /*47a0*/  LOP3.LUT R238, R239, UR33, R238, 0x96, !PT ;  /* 0x00000021efee7c12 */ /* 0x000fe2000f8e96ee */
[----:B------:R-:W-:Y:S01]  /*47b0*/  FFMA.FTZ R176, R211, UR37, -R194 ;  /* 0x00000025d3b07c23 */ /* 0x000fe200080108c2 */
[----:B----4-:R-:W-:Y:S01]  /*47c0*/  F2FP.F16.F32.PACK_AB R133, R57, R55 ;  /* 0x000000373985723e */ /* 0x010fe200000000ff */
[----:B------:R-:W-:Y:S01]  /*47d0*/  HMMA.16816.F32 R140, R32, R16, R140 ;  /* 0x00000010208c723c */ /* 0x000fe2000000188c */
[----:B------:R-:W-:Y:S01]  /*47e0*/  MUFU.EX2 R63, R63 ;  /* 0x0000003f003f7308 */ /* 0x000fe20000000800 */
[----:B------:R-:W-:Y:S01]  /*47f0*/  IMAD.WIDE.U32 R238, R238, -0x326172a9, RZ ;  /* 0xcd9e8d57eeee7825 */ /* 0x000fe200078e00ff */
[----:B------:R-:W-:-:S03]  /*4800*/  LOP3.LUT R133, R64, R133, RZ, 0xc0, !PT ;  /* 0x0000008540857212 */ /* 0x000fc600078ec0ff */
[----:B------:R-:W-:Y:S01]  /*4810*/  FADD.FTZ R52, R53, R52 ;  /* 0x0000003435347221 */ /* 0x000fe20000010000 */
[----:B------:R-:W-:Y:S01]  /*4820*/  LOP3.LUT R64, R65, UR13, R136, 0x96, !PT ;  /* 0x0000000d41407c12 */ /* 0x000fe2000f8e9688 */
[----:B-----5:R-:W-:Y:S01]  /*4830*/  HMMA.16816.F32 R112, R32, R12, R112 ;  /* 0x0000000c2070723c */ /* 0x020fe20000001870 */
[----:B------:R-:W-:Y:S01]  /*4840*/  FFMA.FTZ R65, R179, UR37, -R66 ;  /* 0x00000025b3417c23 */ /* 0x000fe20008010842 */
[C---:B------:R-:W-:Y:S01]  /*4850*/  LOP3.LUT R250, R239.reuse, UR21, R250, 0x96, !PT ;  /* 0x00000015effa7c12 */ /* 0x040fe2000f8e96fa */
[----:B------:R-:W-:Y:S01]  /*4860*/  MUFU.EX2 R61, R61 ;  /* 0x0000003d003d7308 */ /* 0x000fe20000000800 */
[----:B------:R-:W-:Y:S01]  /*4870*/  FFMA.FTZ R179, R230, UR37, -R194 ;  /* 0x00000025e6b37c23 */ /* 0x000fe200080108c2 */
[----:B------:R-:W-:Y:S01]  /*4880*/  LOP3.LUT R208, R239, UR21, R208, 0x96, !PT ;  /* 0x00000015efd07c12 */ /* 0x000fe2000f8e96d0 */
[----:B------:R-:W-:Y:S01]  /*4890*/  HMMA.16816.F32 R136, R132, R4, RZ ;  /* 0x000000048488723c */ /* 0x000fe200000018ff */
[----:B------:R-:W-:-:S04]  /*48a0*/  IMAD.WIDE.U32 R250, R250, -0x2daee0ad, RZ ;  /* 0xd2511f53fafa7825 */ /* 0x000fc800078e00ff */
[----:B------:R-:W-:Y:S01]  /*48b0*/  FADD.FTZ R55, R55, R57 ;  /* 0x0000003937377221 */ /* 0x000fe20000010000 */
[----:B------:R-:W-:Y:S01]  /*48c0*/  FADD.FTZ R46, R47, R46 ;  /* 0x0000002e2f2e7221 */ /* 0x000fe20000010000 */
[----:B------:R-:W-:Y:S01]  /*48d0*/  FADD.FTZ R48, R48, R49 ;  /* 0x0000003130307221 */ /* 0x000fe20000010000 */
[----:B------:R-:W-:Y:S01]  /*48e0*/  MUFU.EX2 R67, R67 ;  /* 0x0000004300437308 */ /* 0x000fe20000000800 */
[----:B------:R-:W-:Y:S01]  /*48f0*/  HMMA.16816.F32 R160, R132, R148, RZ ;  /* 0x0000009484a0723c */ /* 0x000fe200000018ff */
[----:B------:R-:W-:Y:S01]  /*4900*/  IMAD.WIDE.U32 R4, R64, -0x2daee0ad, RZ ;  /* 0xd2511f5340047825 */ /* 0x000fe200078e00ff */
[----:B------:R-:W-:-:S03]  /*4910*/  LOP3.LUT R248, R251, UR18, R248, 0x96, !PT ;  /* 0x00000012fbf87c12 */ /* 0x000fc6000f8e96f8 */
[----:B------:R-:W-:Y:S01]  /*4920*/  FADD.FTZ R52, R51, R52 ;  /* 0x0000003433347221 */ /* 0x000fe20000010000 */
[----:B------:R-:W-:Y:S01]  /*4930*/  FADD.FTZ R55, R54, R55 ;  /* 0x0000003736377221 */ /* 0x000fe20000010000 */
[----:B------:R-:W-:Y:S01]  /*4940*/  IMAD.WIDE.U32 R208, R208, -0x2daee0ad, RZ ;  /* 0xd2511f53d0d07825 */ /* 0x000fe200078e00ff */
[----:B------:R-:W-:Y:S01]  /*4950*/  HMMA.16816.F32 R68, R132, R80, RZ ;  /* 0x000000508444723c */ /* 0x000fe200000018ff */
[----:B------:R3:W-:Y:S02]  /*4960*/  MUFU.EX2 R64, R184 ;  /* 0x000000b800407308 */ /* 0x0007e40000000800 */
[----:B------:R-:W-:Y:S01]  /*4970*/  FADD.FTZ R46, R45, R46 ;  /* 0x0000002e2d2e7221 */ /* 0x000fe20000010000 */
[----:B------:R-:W-:Y:S01]  /*4980*/  IMAD.WIDE.U32 R248, R248, -0x326172a9, RZ ;  /* 0xcd9e8d57f8f87825 */ /* 0x000fe200078e00ff */
[----:B------:R-:W-:-:S03]  /*4990*/  LOP3.LUT R207, R209, UR18, R206, 0x96, !PT ;  /* 0x00000012d1cf7c12 */ /* 0x000fc6000f8e96ce */
[----:B------:R-:W-:Y:S01]  /*49a0*/  FADD.FTZ R48, R44, R48 ;  /* 0x000000302c307221 */ /* 0x000fe20000010000 */
[C---:B------:R-:W-:Y:S01]  /*49b0*/  HMMA.16816.F32 R84, R132.reuse, R96, RZ ;  /* 0x000000608454723c */ /* 0x040fe200000018ff */
[----:B------:R-:W-:Y:S01]  /*49c0*/  FFMA.FTZ R232, R172, UR37, -R173 ;  /* 0x00000025ace87c23 */ /* 0x000fe200080108ad */
[----:B------:R-:W-:Y:S01]  /*49d0*/  LOP3.LUT R236, R249, UR17, R236, 0x96, !PT ;  /* 0x00000011f9ec7c12 */ /* 0x000fe2000f8e96ec */
[----:B------:R-:W4:Y:S01]  /*49e0*/  MUFU.EX2 R169, R169 ;  /* 0x000000a900a97308 */ /* 0x000f220000000800 */
[----:B------:R-:W-:Y:S01]  /*49f0*/  FADD.FTZ R52, R50, R52 ;  /* 0x0000003432347221 */ /* 0x000fe20000010000 */
[----:B------:R-:W-:Y:S01]  /*4a00*/  FADD.FTZ R55, R56, R55 ;  /* 0x0000003738377221 */ /* 0x000fe20000010000 */
[C---:B------:R-:W-:Y:S01]  /*4a10*/  HMMA.16816.F32 R144, R132.reuse, R104, RZ ;  /* 0x000000688490723c */ /* 0x040fe200000018ff */
[----:B------:R-:W-:Y:S01]  /*4a20*/  FADD.FTZ R46, R41, R46 ;  /* 0x0000002e292e7221 */ /* 0x000fe20000010000 */
[----:B------:R-:W-:Y:S01]  /*4a30*/  FADD.FTZ R48, R42, R48 ;  /* 0x000000302a307221 */ /* 0x000fe20000010000 */
[----:B--2---:R-:W-:Y:S01]  /*4a40*/  FADD.FTZ R52, R170, R52 ;  /* 0x00000034aa347221 */ /* 0x004fe20000010000 */
[----:B------:R-:W-:Y:S01]  /*4a50*/  FFMA.FTZ R178, R178, UR37, -R173 ;  /* 0x00000025b2b27c23 */ /* 0x000fe200080108ad */
[----:B------:R-:W2:Y:S01]  /*4a60*/  MUFU.EX2 R65, R65 ;  /* 0x0000004100417308 */ /* 0x000ea20000000800 */
[C---:B------:R-:W-:Y:S01]  /*4a70*/  HMMA.16816.F32 R108, R132.reuse, R120, RZ ;  /* 0x00000078846c723c */ /* 0x040fe200000018ff */
[----:B---3--:R-:W-:Y:S01]  /*4a80*/  FFMA.FTZ R184, R227, UR37, -R194 ;  /* 0x00000025e3b87c23 */ /* 0x008fe200080108c2 */
[----:B------:R-:W-:Y:S01]  /*4a90*/  FFMA.FTZ R227, R180, UR37, -R181 ;  /* 0x00000025b4e37c23 */ /* 0x000fe200080108b5 */
[----:B------:R-:W-:Y:S01]  /*4aa0*/  FADD.FTZ R46, R43, R46 ;  /* 0x0000002e2b2e7221 */ /* 0x000fe20000010000 */
[----:B------:R-:W-:Y:S01]  /*4ab0*/  FADD.FTZ R48, R39, R48 ;  /* 0x0000003027307221 */ /* 0x000fe20000010000 */
[----:B------:R-:W-:Y:S01]  /*4ac0*/  FFMA.FTZ R177, R177, UR37, -R173 ;  /* 0x00000025b1b17c23 */ /* 0x000fe200080108ad */
[C---:B------:R-:W-:Y:S01]  /*4ad0*/  HMMA.16816.F32 R148, R132.reuse, R150, RZ ;  /* 0x000000968494723c */ /* 0x040fe200000018ff */
[----:B------:R-:W3:Y:S01]  /*4ae0*/  MUFU.EX2 R174, R174 ;  /* 0x000000ae00ae7308 */ /* 0x000ee20000000800 */
[----:B----4-:R-:W-:Y:S01]  /*4af0*/  FADD.FTZ R55, R169, R55 ;  /* 0x00000037a9377221 */ /* 0x010fe20000010000 */
[----:B------:R-:W-:Y:S01]  /*4b00*/  FFMA.FTZ R175, R175, UR37, -R173 ;  /* 0x00000025afaf7c23 */ /* 0x000fe200080108ad */
[----:B------:R-:W-:Y:S01]  /*4b10*/  FADD.FTZ R52, R67, R52 ;  /* 0x0000003443347221 */ /* 0x000fe20000010000 */
[----:B------:R-:W-:Y:S01]  /*4b20*/  FADD.FTZ R46, R40, R46 ;  /* 0x0000002e282e7221 */ /* 0x000fe20000010000 */
[C---:B------:R-:W-:Y:S01]  /*4b30*/  HMMA.16816.F32 R80, R132.reuse, R82, RZ ;  /* 0x000000528450723c */ /* 0x040fe200000018ff */
[----:B------:R-:W-:Y:S01]  /*4b40*/  FADD.FTZ R48, R38, R48 ;  /* 0x0000003026307221 */ /* 0x000fe20000010000 */
[--C-:B------:R-:W-:Y:S01]  /*4b50*/  FFMA.FTZ R171, R171, UR37, -R66.reuse ;  /* 0x00000025abab7c23 */ /* 0x100fe20008010842 */
[----:B------:R-:W4:Y:S01]  /*4b60*/  MUFU.EX2 R176, R176 ;  /* 0x000000b000b07308 */ /* 0x000f220000000800 */
[----:B--2---:R-:W-:Y:S01]  /*4b70*/  FADD.FTZ R55, R65, R55 ;  /* 0x0000003741377221 */ /* 0x004fe20000010000 */
[----:B------:R-:W-:Y:S01]  /*4b80*/  FFMA.FTZ R164, R164, UR37, -R66 ;  /* 0x00000025a4a47c23 */ /* 0x000fe20008010842 */
[----:B------:R-:W-:Y:S01]  /*4b90*/  HMMA.16816.F32 R96, R132, R98, RZ ;  /* 0x000000628460723c */ /* 0x000fe200000018ff */
[----:B------:R-:W-:Y:S01]  /*4ba0*/  FADD.FTZ R52, R64, R52 ;  /* 0x0000003440347221 */ /* 0x000fe20000010000 */
[----:B------:R-:W-:Y:S01]  /*4bb0*/  FADD.FTZ R46, R37, R46 ;  /* 0x0000002e252e7221 */ /* 0x000fe20000010000 */
[----:B------:R-:W-:-:S02]  /*4bc0*/  FADD.FTZ R48, R2, R48 ;  /* 0x0000003002307221 */ /* 0x000fc40000010000 */
[----:B------:R-:W2:Y:S01]  /*4bd0*/  MUFU.EX2 R188, R188 ;  /* 0x000000bc00bc7308 */ /* 0x000ea20000000800 */
[----:B------:R-:W-:Y:S01]  /*4be0*/  HMMA.16816.F32 R104, R132, R106, RZ ;  /* 0x0000006a8468723c */ /* 0x000fe200000018ff */
[----:B------:R-:W-:Y:S01]  /*4bf0*/  FADD.FTZ R52, R63, R52 ;  /* 0x000000343f347221 */ /* 0x000fe20000010000 */
[----:B------:R-:W-:Y:S01]  /*4c00*/  FADD.FTZ R46, R36, R46 ;  /* 0x0000002e242e7221 */ /* 0x000fe20000010000 */
[----:B------:R-:W-:-:S03]  /*4c10*/  FADD.FTZ R48, R0, R48 ;  /* 0x0000003000307221 */ /* 0x000fc60000010000 */
[----:B------:R-:W-:Y:S01]  /*4c20*/  HMMA.16816.F32 R120, R132, R122, RZ ;  /* 0x0000007a8478723c */ /* 0x000fe200000018ff */
[----:B------:R-:W5:Y:S01]  /*4c30*/  MUFU.EX2 R179, R179 ;  /* 0x000000b300b37308 */ /* 0x000f620000000800 */
[----:B---3--:R-:W-:Y:S01]  /*4c40*/  FADD.FTZ R46, R174, R46 ;  /* 0x0000002eae2e7221 */ /* 0x008fe20000010000 */
[----:B------:R-:W-:-:S03]  /*4c50*/  FADD.FTZ R48, R183, R48 ;  /* 0x00000030b7307221 */ /* 0x000fc60000010000 */
[C---:B-1----:R-:W-:Y:S01]  /*4c60*/  HMMA.16816.F32 R124, R32.reuse, R8, R124 ;  /* 0x00000008207c723c */ /* 0x042fe2000000187c */
[----:B----4-:R-:W-:Y:S02]  /*4c70*/  FADD.FTZ R46, R176, R46 ;  /* 0x0000002eb02e7221 */ /* 0x010fe40000010000 */
[----:B------:R-:W1:Y:S01]  /*4c80*/  MUFU.EX2 R184, R184 ;  /* 0x000000b800b87308 */ /* 0x000e620000000800 */
[----:B--2---:R-:W-:Y:S02]  /*4c90*/  FADD.FTZ R48, R188, R48 ;  /* 0x00000030bc307221 */ /* 0x004fe40000010000 */
[C---:B------:R-:W-:Y:S05]  /*4ca0*/  HMMA.16816.F32 R152, R32.reuse, R30, R152 ;  /* 0x0000001e2098723c */ /* 0x040fea0000001898 */
[----:B------:R-:W2:Y:S01]  /*4cb0*/  MUFU.EX2 R191, R191 ;  /* 0x000000bf00bf7308 */ /* 0x000ea20000000800 */
[----:B------:R-:W-:Y:S01]  /*4cc0*/  HMMA.16816.F32 R76, R32, R26, R76 ;  /* 0x0000001a204c723c */ /* 0x000fe2000000184c */
[----:B-----5:R-:W-:-:S05]  /*4cd0*/  FADD.FTZ R46, R179, R46 ;  /* 0x0000002eb32e7221 */ /* 0x020fca0000010000 */
        /* <DEDUP_REMOVED lines=11> */
[C---:B------:R-:W-:Y:S01]  /*4d90*/  LOP3.LUT R32, R4.reuse, 0xffff, RZ, 0xc0, !PT ;  /* 0x0000ffff04207812 */ /* 0x040fe200078ec0ff */
[----:B------:R-:W-:Y:S03]  /*4da0*/  MUFU.EX2 R200, R200 ;  /* 0x000000c800c87308 */ /* 0x000fe60000000800 */
[----:B------:R-:W-:Y:S02]  /*4db0*/  SHF.R.U32.HI R32, RZ, 0x8, R32 ;  /* 0x00000008ff207819 */ /* 0x000fe40000011620 */
[----:B------:R-:W-:Y:S01]  /*4dc0*/  LOP3.LUT R7, R5, UR29, R62, 0x96, !PT ;  /* 0x0000001d05077c12 */ /* 0x000fe2000f8e963e */
[----:B------:R-:W-:Y:S01]  /*4dd0*/  FFMA.FTZ R62, R203, UR37, -R66 ;  /* 0x00000025cb3e7c23 */ /* 0x000fe20008010842 */
[----:B------:R-:W-:Y:S01]  /*4de0*/  SHF.R.U32.HI R5, RZ, 0x10, R4 ;  /* 0x00000010ff057819 */ /* 0x000fe20000011604 */
[----:B------:R-:W-:Y:S01]  /*4df0*/  MUFU.EX2 R201, R201 ;  /* 0x000000c900c97308 */ /* 0x000fe20000000800 */
[----:B------:R-:W-:-:S02]  /*4e00*/  LOP3.LUT R6, R4, 0xff, RZ, 0xc0, !PT ;  /* 0x000000ff04067812 */ /* 0x000fc400078ec0ff */
[----:B------:R-:W-:Y:S02]  /*4e10*/  SHF.R.U32.HI R4, RZ, 0x18, R4 ;  /* 0x00000018ff047819 */ /* 0x000fe40000011604 */
[----:B------:R-:W-:Y:S02]  /*4e20*/  LOP3.LUT R5, R5, 0xff, RZ, 0xc0, !PT ;  /* 0x000000ff05057812 */ /* 0x000fe400078ec0ff */
[----:B------:R-:W-:Y:S01]  /*4e30*/  SHF.R.U32.HI R33, RZ, 0x10, R7 ;  /* 0x00000010ff217819 */ /* 0x000fe20000011607 */
[----:B------:R-:W1:Y:S01]  /*4e40*/  MUFU.EX2 R62, R62 ;  /* 0x0000003e003e7308 */ /* 0x000e620000000800 */
[----:B------:R-:W-:Y:S02]  /*4e50*/  PRMT R4, R5, 0x5410, R4 ;  /* 0x0000541005047816 */ /* 0x000fe40000000004 */
[----:B------:R-:W-:Y:S02]  /*4e60*/  LOP3.LUT R5, R7, 0xffff, RZ, 0xc0, !PT ;  /* 0x0000ffff07057812 */ /* 0x000fe400078ec0ff */
[----:B------:R-:W-:-:S02]  /*4e70*/  PRMT R6, R6, 0x5410, R32 ;  /* 0x0000541006067816 */ /* 0x000fc40000000020 */
[----:B------:R-:W-:Y:S01]  /*4e80*/  LOP3.LUT R32, R7, 0xff, RZ, 0xc0, !PT ;  /* 0x000000ff07207812 */ /* 0x000fe200078ec0ff */
[----:B------:R-:W2:Y:S01]  /*4e90*/  MUFU.EX2 R187, R187 ;  /* 0x000000bb00bb7308 */ /* 0x000ea20000000800 */
[----:B------:R-:W-:Y:S02]  /*4ea0*/  SHF.R.U32.HI R34, RZ, 0x8, R5 ;  /* 0x00000008ff227819 */ /* 0x000fe40000011605 */
[----:B------:R-:W-:Y:S02]  /*4eb0*/  SHF.R.U32.HI R7, RZ, 0x18, R7 ;  /* 0x00000018ff077819 */ /* 0x000fe40000011607 */
[----:B------:R-:W-:Y:S02]  /*4ec0*/  LOP3.LUT R5, R33, 0xff, RZ, 0xc0, !PT ;  /* 0x000000ff21057812 */ /* 0x000fe400078ec0ff */
[----:B------:R-:W-:Y:S01]  /*4ed0*/  HSET2.LE.AND R6, R6, R58, PT ;  /* 0x0000003a06067233 */ /* 0x000fe20003803000 */
[----:B------:R-:W3:Y:S01]  /*4ee0*/  MUFU.EX2 R190, R190 ;  /* 0x000000be00be7308 */ /* 0x000ee20000000800 */
[----:B------:R-:W-:Y:S01]  /*4ef0*/  PRMT R5, R5, 0x5410, R7 ;  /* 0x0000541005057816 */ /* 0x000fe20000000007 */
[----:B-1----:R-:W-:Y:S01]  /*4f00*/  FADD.FTZ R55, R62, R55 ;  /* 0x000000373e377221 */ /* 0x002fe20000010000 */
[----:B------:R-:W-:-:S02]  /*4f10*/  F2FP.F16.F32.PACK_AB R7, R63, R64 ;  /* 0x000000403f07723e */ /* 0x000fc400000000ff */
[--C-:B------:R-:W-:Y:S01]  /*4f20*/  HSET2.LE.AND R4, R4, R58.reuse, PT ;  /* 0x0000003a04047233 */ /* 0x100fe20003803000 */
[----:B------:R-:W-:Y:S01]  /*4f30*/  FADD.FTZ R55, R61, R55 ;  /* 0x000000373d377221 */ /* 0x000fe20000010000 */
[----:B------:R-:W-:Y:S01]  /*4f40*/  LOP3.LUT R6, R6, R7, RZ, 0xc0, !PT ;  /* 0x0000000706067212 */ /* 0x000fe200078ec0ff */
[----:B------:R-:W1:Y:S01]  /*4f50*/  MUFU.EX2 R189, R189 ;  /* 0x000000bd00bd7308 */ /* 0x000e620000000800 */
[----:B------:R-:W-:Y:S01]  /*4f60*/  PRMT R32, R32, 0x5410, R34 ;  /* 0x0000541020207816 */ /* 0x000fe20000000022 */
[----:B--2---:R-:W-:Y:S01]  /*4f70*/  FADD.FTZ R52, R187, R52 ;  /* 0x00000034bb347221 */ /* 0x004fe20000010000 */
[----:B------:R-:W-:Y:S02]  /*4f80*/  F2FP.F16.F32.PACK_AB R7, R61, R62 ;  /* 0x0000003e3d07723e */ /* 0x000fe400000000ff */
[--C-:B------:R-:W-:Y:S02]  /*4f90*/  HSET2.LE.AND R5, R5, R58.reuse, PT ;  /* 0x0000003a05057233 */ /* 0x100fe40003803000 */
[----:B------:R-:W-:Y:S01]  /*4fa0*/  LOP3.LUT R7, R4, R7, RZ, 0xc0, !PT ;  /* 0x0000000704077212 */ /* 0x000fe200078ec0ff */
[----:B------:R-:W2:Y:S01]  /*4fb0*/  MUFU.EX2 R193, R193 ;  /* 0x000000c100c17308 */ /* 0x000ea20000000800 */
[----:B------:R-:W-:Y:S01]  /*4fc0*/  HSET2.LE.AND R4, R32, R58, PT ;  /* 0x0000003a20047233 */ /* 0x000fe20003803000 */
[----:B---3--:R-:W-:Y:S01]  /*4fd0*/  FADD.FTZ R52, R190, R52 ;  /* 0x00000034be347221 */ /* 0x008fe20000010000 */
[----:B------:R-:W-:-:S03]  /*4fe0*/  F2FP.F16.F32.PACK_AB R32, R67, R170 ;  /* 0x000000aa4320723e */ /* 0x000fc600000000ff */
[----:B------:R-:W-:Y:S01]  /*4ff0*/  FADD.FTZ R52, R197, R52 ;  /* 0x00000034c5347221 */ /* 0x000fe20000010000 */
[----:B------:R-:W-:Y:S01]  /*5000*/  LOP3.LUT R4, R4, R32, RZ, 0xc0, !PT ;  /* 0x0000002004047212 */ /* 0x000fe200078ec0ff */
[----:B------:R-:W3:Y:S01]  /*5010*/  MUFU.EX2 R198, R198 ;  /* 0x000000c600c67308 */ /* 0x000ee20000000800 */
[----:B------:R-:W-:Y:S01]  /*5020*/  F2FP.F16.F32.PACK_AB R32, R65, R169 ;  /* 0x000000a94120723e */ /* 0x000fe200000000ff */
[----:B-1----:R-:W-:Y:S01]  /*5030*/  FADD.FTZ R55, R189, R55 ;  /* 0x00000037bd377221 */ /* 0x002fe20000010000 */
[----:B------:R-:W-:Y:S02]  /*5040*/  FADD.FTZ R52, R202, R52 ;  /* 0x00000034ca347221 */ /* 0x000fe40000010000 */
[----:B------:R-:W-:-:S03]  /*5050*/  LOP3.LUT R5, R5, R32, RZ, 0xc0, !PT ;  /* 0x0000002005057212 */ /* 0x000fc600078ec0ff */
[----:B------:R-:W1:Y:S01]  /*5060*/  MUFU.EX2 R196, R196 ;  /* 0x000000c400c47308 */ /* 0x000e620000000800 */
[----:B--2---:R-:W-:-:S03]  /*5070*/  FADD.FTZ R55, R193, R55 ;  /* 0x00000037c1377221 */ /* 0x004fc60000010000 */
[----:B------:R-:W-:Y:S01]  /*5080*/  HMMA.16816.F32 R84, R4, R20, R84 ;  /* 0x000000140454723c */ /* 0x000fe20000001854 */
[----:B------:R-:W-:-:S03]  /*5090*/  FADD.FTZ R55, R200, R55 ;  /* 0x00000037c8377221 */ /* 0x000fc60000010000 */
[----:B------:R-:W-:Y:S01]  /*50a0*/  MUFU.EX2 R185, R185 ;  /* 0x000000b900b97308 */ /* 0x000fe20000000800 */
[----:B------:R-:W-:Y:S01]  /*50b0*/  FADD.FTZ R55, R201, R55 ;  /* 0x00000037c9377221 */ /* 0x000fe20000010000 */
[----:B------:R-:W-:Y:S01]  /*50c0*/  HMMA.16816.F32 R136, R4, R8, R136 ;  /* 0x000000080488723c */ /* 0x000fe20000001888 */
[--C-:B------:R-:W-:Y:S01]  /*50d0*/  LOP3.LUT R20, R237, UR19, R238.reuse, 0x96, !PT ;  /* 0x00000013ed147c12 */ /* 0x100fe2000f8e96ee */
[----:B------:R-:W-:Y:S01]  /*50e0*/  IMAD.WIDE.U32 R236, R236, -0x2daee0ad, RZ ;  /* 0xd2511f53ecec7825 */ /* 0x000fe200078e00ff */
[----:B------:R-:W-:-:S03]  /*50f0*/  LOP3.LUT R238, R205, UR19, R238, 0x96, !PT ;  /* 0x00000013cdee7c12 */ /* 0x000fc6000f8e96ee */
[----:B---3--:R-:W-:Y:S01]  /*5100*/  FADD.FTZ R46, R198, R46 ;  /* 0x0000002ec62e7221 */ /* 0x008fe20000010000 */
[----:B------:R-:W-:Y:S01]  /*5110*/  IMAD.WIDE.U32 R20, R20, -0x2daee0ad, RZ ;  /* 0xd2511f5314147825 */ /* 0x000fe200078e00ff */
[C---:B------:R-:W-:Y:S01]  /*5120*/  HMMA.16816.F32 R144, R4.reuse, R16, R144 ;  /* 0x000000100490723c */ /* 0x040fe20000001890 */
[----:B------:R-:W-:Y:S02]  /*5130*/  MUFU.EX2 R227, R227 ;  /* 0x000000e300e37308 */ /* 0x000fe40000000800 */
[----:B-1----:R-:W-:Y:S01]  /*5140*/  FADD.FTZ R46, R196, R46 ;  /* 0x0000002ec42e7221 */ /* 0x002fe20000010000 */
[----:B------:R-:W-:Y:S01]  /*5150*/  IMAD.WIDE.U32 R238, R238, -0x2daee0ad, RZ ;  /* 0xd2511f53eeee7825 */ /* 0x000fe200078e00ff */
[----:B------:R-:W-:Y:S02]  /*5160*/  LOP3.LUT R32, R21, UR16, R250, 0x96, !PT ;  /* 0x0000001015207c12 */ /* 0x000fe4000f8e96fa */
[----:B------:R-:W-:Y:S01]  /*5170*/  LOP3.LUT R210, R237, UR14, R20, 0x96, !PT ;  /* 0x0000000eedd27c12 */ /* 0x000fe2000f8e9614 */
[C---:B------:R-:W-:Y:S01]  /*5180*/  HMMA.16816.F32 R108, R4.reuse, R12, R108 ;  /* 0x0000000c046c723c */ /* 0x040fe2000000186c */
[----:B------:R-:W-:Y:S01]  /*5190*/  LOP3.LUT R206, R239, UR16, R208, 0x96, !PT ;  /* 0x00000010efce7c12 */ /* 0x000fe2000f8e96d0 */
[----:B------:R-:W-:Y:S01]  /*51a0*/  IMAD.WIDE.U32 R32, R32, -0x326172a9, RZ ;  /* 0xcd9e8d5720207825 */ /* 0x000fe200078e00ff */
[----:B------:R-:W1:Y:S03]  /*51b0*/  MUFU.EX2 R195, R195 ;  /* 0x000000c300c37308 */ /* 0x000e660000000800 */
[----:B------:R-:W-:Y:S01]  /*51c0*/  IMAD.WIDE.U32 R210, R210, -0x326172a9, RZ ;  /* 0xcd9e8d57d2d27825 */ /* 0x000fe200078e00ff */
[----:B------:R-:W-:Y:S01]  /*51d0*/  LOP3.LUT R34, R33, UR15, R248, 0x96, !PT ;  /* 0x0000000f21227c12 */ /* 0x000fe2000f8e96f8 */
[C---:B------:R-:W-:Y:S03]  /*51e0*/  HMMA.16816.F32 R160, R4.reuse, R28, R160 ;  /* 0x0000001c04a0723c */ /* 0x040fe600000018a0 */
[----:B------:R-:W-:Y:S01]  /*51f0*/  LOP3.LUT R32, R211, UR13, R32, 0x96, !PT ;  /* 0x0000000dd3207c12 */ /* 0x000fe2000f8e9620 */
[----:B------:R-:W-:Y:S01]  /*5200*/  IMAD.WIDE.U32 R34, R34, -0x2daee0ad, RZ ;  /* 0xd2511f5322227825 */ /* 0x000fe200078e00ff */
[----:B------:R-:W2:Y:S01]  /*5210*/  MUFU.EX2 R186, R186 ;  /* 0x000000ba00ba7308 */ /* 0x000ea20000000800 */
[----:B------:R-:W-:Y:S03]  /*5220*/  HMMA.16816.F32 R68, R4, R24, R68 ;  /* 0x000000180444723c */ /* 0x000fe60000001844 */
[----:B------:R-:W-:-:S03]  /*5230*/  LOP3.LUT R8, R35, UR12, R236, 0x96, !PT ;  /* 0x0000000c23087c12 */ /* 0x000fc6000f8e96ec */
[C---:B------:R-:W-:Y:S01]  /*5240*/  HMMA.16816.F32 R148, R4.reuse, R30, R148 ;  /* 0x0000001e0494723c */ /* 0x040fe20000001894 */
[----:B------:R-:W3:Y:S01]  /*5250*/  LDSM.16.MT88.4 R28, [R214+0x9800] ;  /* 0x00980000d61c783b */ /* 0x000ee20000004200 */
[----:B------:R-:W-:Y:S01]  /*5260*/  IMAD.WIDE.U32 R16, R8, -0x326172a9, RZ ;  /* 0xcd9e8d5708107825 */ /* 0x000fe200078e00ff */
[----:B------:R-:W4:Y:S03]  /*5270*/  MUFU.EX2 R182, R182 ;  /* 0x000000b600b67308 */ /* 0x000f260000000800 */
[----:B-1----:R-:W-:Y:S01]  /*5280*/  FADD.FTZ R46, R195, R46 ;  /* 0x0000002ec32e7221 */ /* 0x002fe20000010000 */
[C---:B------:R-:W-:Y:S01]  /*5290*/  HMMA.16816.F32 R80, R4.reuse, R26, R80 ;  /* 0x0000001a0450723c */ /* 0x040fe20000001850 */
[C---:B------:R-:W-:Y:S01]  /*52a0*/  LOP3.LUT R8, R16.reuse, 0xffff, RZ, 0xc0, !PT ;  /* 0x0000ffff10087812 */ /* 0x040fe200078ec0ff */
[----:B------:R-:W1:Y:S01]  /*52b0*/  LDSM.16.MT88.4 R24, [R212+0x9800] ;  /* 0x00980000d418783b */ /* 0x000e620000004200 */
[----:B------:R-:W-:Y:S01]  /*52c0*/  LOP3.LUT R33, R16, 0xff, RZ, 0xc0, !PT ;  /* 0x000000ff10217812 */ /* 0x000fe200078ec0ff */
[----:B--2---:R-:W-:Y:S01]  /*52d0*/  FADD.FTZ R48, R186, R48 ;  /* 0x00000030ba307221 */ /* 0x004fe20000010000 */
[----:B------:R-:W-:Y:S01]  /*52e0*/  SHF.R.U32.HI R12, RZ, 0x8, R8 ;  /* 0x00000008ff0c7819 */ /* 0x000fe20000011608 */
[C---:B------:R-:W-:Y:S01]  /*52f0*/  HMMA.16816.F32 R96, R4.reuse, R22, R96 ;  /* 0x000000160460723c */ /* 0x040fe20000001860 */
[----:B------:R-:W-:Y:S01]  /*5300*/  LOP3.LUT R8, R17, UR22, R210, 0x96, !PT ;  /* 0x0000001611087c12 */ /* 0x000fe2000f8e96d2 */
[----:B------:R-:W2:Y:S01]  /*5310*/  LDSM.16.MT88.4 R20, [R214+0xa800] ;  /* 0x00a80000d614783b */ /* 0x000ea20000004200 */
[--C-:B------:R-:W-:Y:S01]  /*5320*/  SHF.R.U32.HI R9, RZ, 0x10, R16.reuse ;  /* 0x00000010ff097819 */ /* 0x100fe20000011610 */
[----:B------:R-:W-:Y:S01]  /*5330*/  MUFU.EX2 R175, R175 ;  /* 0x000000af00af7308 */ /* 0x000fe20000000800 */
[----:B------:R-:W-:Y:S01]  /*5340*/  SHF.R.U32.HI R35, RZ, 0x18, R16 ;  /* 0x00000018ff237819 */ /* 0x000fe20000011610 */
[----:B------:R-:W-:Y:S01]  /*5350*/  HMMA.16816.F32 R104, R4, R18, R104 ;  /* 0x000000120468723c */ /* 0x000fe20000001868 */
[----:B------:R-:W-:Y:S01]  /*5360*/  LOP3.LUT R16, R8, 0xffff, RZ, 0xc0, !PT ;  /* 0x0000ffff08107812 */ /* 0x000fe200078ec0ff */
[----:B----4-:R-:W-:Y:S01]  /*5370*/  FADD.FTZ R48, R182, R48 ;  /* 0x00000030b6307221 */ /* 0x010fe20000010000 */
[----:B------:R-:W-:-:S02]  /*5380*/  PRMT R33, R33, 0x5410, R12 ;  /* 0x0000541021217816 */ /* 0x000fc4000000000c */
[----:B------:R-:W-:Y:S01]  /*5390*/  LOP3.LUT R13, R9, 0xff, RZ, 0xc0, !PT ;  /* 0x000000ff090d7812 */ /* 0x000fe200078ec0ff */
[C---:B------:R-:W-:Y:S01]  /*53a0*/  HMMA.16816.F32 R120, R4.reuse, R14, R120 ;  /* 0x0000000e0478723c */ /* 0x040fe20000001878 */
[----:B------:R-:W-:Y:S01]  /*53b0*/  LOP3.LUT R12, R8, 0xff, RZ, 0xc0, !PT ;  /* 0x000000ff080c7812 */ /* 0x000fe200078ec0ff */
[----:B------:R-:W-:Y:S01]  /*53c0*/  MUFU.EX2 R232, R232 ;  /* 0x000000e800e87308 */ /* 0x000fe20000000800 */
[----:B------:R-:W-:Y:S01]  /*53d0*/  SHF.R.U32.HI R17, RZ, 0x10, R8 ;  /* 0x00000010ff117819 */ /* 0x000fe20000011608 */
[----:B------:R-:W-:Y:S01]  /*53e0*/  FADD.FTZ R48, R185, R48 ;  /* 0x00000030b9307221 */ /* 0x000fe20000010000 */
[----:B------:R-:W-:Y:S01]  /*53f0*/  SHF.R.U32.HI R9, RZ, 0x8, R16 ;  /* 0x00000008ff097819 */ /* 0x000fe20000011610 */
[----:B------:R-:W-:Y:S01]  /*5400*/  HMMA.16816.F32 R132, R4, R10, R132 ;  /* 0x0000000a0484723c */ /* 0x000fe20000001884 */
[----:B------:R-:W-:Y:S02]  /*5410*/  SHF.R.U32.HI R203, RZ, 0x18, R8 ;  /* 0x00000018ffcb7819 */ /* 0x000fe40000011608 */
[----:B------:R-:W-:Y:S01]  /*5420*/  LOP3.LUT R8, R17, 0xff, RZ, 0xc0, !PT ;  /* 0x000000ff11087812 */ /* 0x000fe200078ec0ff */
[----:B------:R-:W4:Y:S01]  /*5430*/  MUFU.EX2 R178, R178 ;  /* 0x000000b200b27308 */ /* 0x000f220000000800 */
[----:B------:R-:W-:Y:S01]  /*5440*/  PRMT R9, R12, 0x5410, R9 ;  /* 0x000054100c097816 */ /* 0x000fe20000000009 */
[----:B------:R-:W5:Y:S01]  /*5450*/  LDSM.16.MT88.4 R16, [R212+0xa800] ;  /* 0x00a80000d410783b */ /* 0x000f620000004200 */
[----:B------:R-:W-:-:S02]  /*5460*/  PRMT R35, R13, 0x5410, R35 ;  /* 0x000054100d237816 */ /* 0x000fc40000000023 */
[----:B------:R-:W-:Y:S01]  /*5470*/  PRMT R203, R8, 0x5410, R203 ;  /* 0x0000541008cb7816 */ /* 0x000fe200000000cb */
[----:B------:R-:W5:Y:S01]  /*5480*/  LDSM.16.MT88.4 R12, [R214+0xb800] ;  /* 0x00b80000d60c783b */ /* 0x000f620000004200 */
[--C-:B------:R-:W-:Y:S01]  /*5490*/  HSET2.LE.AND R4, R9, R58.reuse, PT ;  /* 0x0000003a09047233 */ /* 0x100fe20003803000 */
[----:B------:R-:W3:Y:S01]  /*54a0*/  MUFU.EX2 R177, R177 ;  /* 0x000000b100b17308 */ /* 0x000ee20000000800 */
[----:B------:R-:W-:Y:S01]  /*54b0*/  F2FP.F16.F32.PACK_AB R5, R176, R174 ;  /* 0x000000aeb005723e */ /* 0x000fe200000000ff */
[----:B------:R-:W5:Y:S01]  /*54c0*/  LDSM.16.MT88.4 R8, [R212+0xb800] ;  /* 0x00b80000d408783b */ /* 0x000f620000004200 */
[----:B------:R-:W-:Y:S02]  /*54d0*/  F2FP.F16.F32.PACK_AB R6, R188, R183 ;  /* 0x000000b7bc06723e */ /* 0x000fe400000000ff */
[----:B------:R-:W-:Y:S02]  /*54e0*/  LOP3.LUT R4, R4, R5, RZ, 0xc0, !PT ;  /* 0x0000000504047212 */ /* 0x000fe400078ec0ff */
[----:B------:R-:W-:Y:S01]  /*54f0*/  HSET2.LE.AND R5, R203, R58, PT ;  /* 0x0000003acb057233 */ /* 0x000fe20003803000 */
[----:B------:R-:W1:Y:S01]  /*5500*/  MUFU.EX2 R171, R171 ;  /* 0x000000ab00ab7308 */ /* 0x000e620000000800 */
[----:B------:R-:W-:Y:S01]  /*5510*/  F2FP.F16.F32.PACK_AB R7, R184, R179 ;  /* 0x000000b3b807723e */ /* 0x000fe200000000ff */
[----:B----4-:R-:W-:-:S02]  /*5520*/  FADD.FTZ R52, R178, R52 ;  /* 0x00000034b2347221 */ /* 0x010fc40000010000 */
[----:B------:R-:W-:Y:S02]  /*5530*/  LOP3.LUT R5, R5, R6, RZ, 0xc0, !PT ;  /* 0x0000000605057212 */ /* 0x000fe400078ec0ff */
[--C-:B------:R-:W-:Y:S02]  /*5540*/  HSET2.LE.AND R6, R33, R58.reuse, PT ;  /* 0x0000003a21067233 */ /* 0x100fe40003803000 */
[----:B------:R-:W-:Y:S01]  /*5550*/  F2FP.F16.F32.PACK_AB R33, R199, R191 ;  /* 0x000000bfc721723e */ /* 0x000fe200000000ff */
[----:B------:R-:W-:Y:S01]  /*5560*/  MUFU.EX2 R164, R164 ;  /* 0x000000a400a47308 */ /* 0x000fe20000000800 */
[----:B---3--:R-:W-:Y:S01]  /*5570*/  FADD.FTZ R52, R177, R52 ;  /* 0x00000034b1347221 */ /* 0x008fe20000010000 */
[----:B------:R-:W-:Y:S02]  /*5580*/  LOP3.LUT R6, R6, R7, RZ, 0xc0, !PT ;  /* 0x0000000706067212 */ /* 0x000fe400078ec0ff */
[----:B------:R-:W-:Y:S01]  /*5590*/  HSET2.LE.AND R7, R35, R58, PT ;  /* 0x0000003a23077233 */ /* 0x000fe20003803000 */
[----:B------:R-:W-:Y:S01]  /*55a0*/  FADD.FTZ R52, R175, R52 ;  /* 0x00000034af347221 */ /* 0x000fe20000010000 */
[----:B-1----:R-:W-:-:S03]  /*55b0*/  FADD.FTZ R55, R171, R55 ;  /* 0x00000037ab377221 */ /* 0x002fc60000010000 */
[----:B------:R-:W-:-:S07]  /*55c0*/  LOP3.LUT R7, R7, R33, RZ, 0xc0, !PT ;  /* 0x0000002107077212 */ /* 0x000fce00078ec0ff */
[C---:B------:R-:W-:Y:S06]  /*55d0*/  HMMA.16816.F32 R156, R4.reuse, R28, R156 ;  /* 0x0000001c049c723c */ /* 0x040fec000000189c */
[C---:B------:R-:W-:Y:S06]  /*55e0*/  HMMA.16816.F32 R72, R4.reuse, R24, R72 ;  /* 0x000000180448723c */ /* 0x040fec0000001848 */
[C---:B--2---:R-:W-:Y:S06]  /*55f0*/  HMMA.16816.F32 R88, R4.reuse, R20, R88 ;  /* 0x000000140458723c */ /* 0x044fec0000001858 */
        /* <DEDUP_REMOVED lines=8> */
[----:B------:R-:W-:Y:S07]  /*5680*/  HMMA.16816.F32 R128, R4, R10, R128 ;  /* 0x0000000a0480723c */ /* 0x000fee0000001880 */
[----:B------:R-:W-:-:S04]  /*5690*/  IMAD.WIDE.U32 R4, R207, -0x326172a9, RZ ;  /* 0xcd9e8d57cf047825 */ /* 0x000fc800078e00ff */
[----:B------:R-:W-:Y:S01]  /*56a0*/  IMAD.WIDE.U32 R206, R206, -0x326172a9, RZ ;  /* 0xcd9e8d57cece7825 */ /* 0x000fe200078e00ff */
[----:B------:R-:W-:-:S04]  /*56b0*/  LOP3.LUT R205, R5, UR17, R204, 0x96, !PT ;  /* 0x0000001105cd7c12 */ /* 0x000fc8000f8e96cc */
[----:B------:R-:W-:Y:S01]  /*56c0*/  LOP3.LUT R204, R207, UR15, R4, 0x96, !PT ;  /* 0x0000000fcfcc7c12 */ /* 0x000fe2000f8e9604 */
[----:B------:R-:W-:-:S04]  /*56d0*/  IMAD.WIDE.U32 R230, R205, -0x2daee0ad, RZ ;  /* 0xd2511f53cde67825 */ /* 0x000fc800078e00ff */
[----:B------:R-:W-:Y:S01]  /*56e0*/  IMAD.WIDE.U32 R204, R204, -0x2daee0ad, RZ ;  /* 0xd2511f53cccc7825 */ /* 0x000fe200078e00ff */
[----:B------:R-:W-:-:S04]  /*56f0*/  LOP3.LUT R208, R231, UR14, R238, 0x96, !PT ;  /* 0x0000000ee7d07c12 */ /* 0x000fc8000f8e96ee */
[----:B------:R-:W-:Y:S01]  /*5700*/  LOP3.LUT R230, R205, UR12, R230, 0x96, !PT ;  /* 0x0000000ccde67c12 */ /* 0x000fe2000f8e96e6 */
[----:B------:R-:W-:-:S04]  /*5710*/  IMAD.WIDE.U32 R208, R208, -0x326172a9, RZ ;  /* 0xcd9e8d57d0d07825 */ /* 0x000fc800078e00ff */
[----:B------:R-:W-:Y:S01]  /*5720*/  IMAD.WIDE.U32 R230, R230, -0x326172a9, RZ ;  /* 0xcd9e8d57e6e67825 */ /* 0x000fe200078e00ff */
[----:B------:R-:W-:Y:S02]  /*5730*/  LOP3.LUT R172, R209, UR13, R206, 0x96, !PT ;  /* 0x0000000dd1ac7c12 */ /* 0x000fe4000f8e96ce */
[----:B------:R-:W-:-:S03]  /*5740*/  LOP3.LUT R4, R230, 0xffff, RZ, 0xc0, !PT ;  /* 0x0000ffffe6047812 */ /* 0x000fc600078ec0ff */
[----:B------:R-:W-:Y:S01]  /*5750*/  IMAD.WIDE.U32 R172, R172, -0x2daee0ad, RZ ;  /* 0xd2511f53acac7825 */ /* 0x000fe200078e00ff */
[----:B------:R-:W-:Y:S02]  /*5760*/  LOP3.LUT R6, R230, 0xff, RZ, 0xc0, !PT ;  /* 0x000000ffe6067812 */ /* 0x000fe400078ec0ff */
[----:B------:R-:W-:Y:S02]  /*5770*/  SHF.R.U32.HI R4, RZ, 0x8, R4 ;  /* 0x00000008ff047819 */ /* 0x000fe40000011604 */
[----:B------:R-:W-:Y:S02]  /*5780*/  SHF.R.U32.HI R5, RZ, 0x18, R230 ;  /* 0x00000018ff057819 */ /* 0x000fe400000116e6 */
[----:B------:R-:W-:Y:S02]  /*5790*/  PRMT R6, R6, 0x5410, R4 ;  /* 0x0000541006067816 */ /* 0x000fe40000000004 */
[----:B------:R-:W-:Y:S01]  /*57a0*/  SHF.R.U32.HI R4, RZ, 0x10, R230 ;  /* 0x00000010ff047819 */ /* 0x000fe200000116e6 */
[----:B------:R-:W-:Y:S01]  /*57b0*/  FFMA.FTZ R230, R192, UR37, -R194 ;  /* 0x00000025c0e67c23 */ /* 0x000fe200080108c2 */
[----:B------:R-:W-:Y:S01]  /*57c0*/  LOP3.LUT R7, R231, UR22, R208, 0x96, !PT ;  /* 0x00000016e7077c12 */ /* 0x000fe2000f8e96d0 */
[--C-:B------:R-:W-:Y:S01]  /*57d0*/  FFMA.FTZ R231, R59, UR37, -R66.reuse ;  /* 0x000000253be77c23 */ /* 0x100fe20008010842 */
        /* <DEDUP_REMOVED lines=24> */
[----:B------:R-:W-:Y:S02]  /*5960*/  LOP3.LUT R204, R173, UR29, R204, 0x96, !PT ;  /* 0x0000001dadcc7c12 */ /* 0x000fe4000f8e96cc */
[----:B------:R-:W-:Y:S01]  /*5970*/  LOP3.LUT R4, R4, R33, RZ, 0xc0, !PT ;  /* 0x0000002104047212 */ /* 0x000fe200078ec0ff */
[----:B------:R-:W-:Y:S01]  /*5980*/  FADD.FTZ R55, R164, R55 ;  /* 0x00000037a4377221 */ /* 0x000fe20000010000 */
[----:B------:R-:W-:-:S02]  /*5990*/  F2FP.F16.F32.PACK_AB R33, R193, R189 ;  /* 0x000000bdc121723e */ /* 0x000fc400000000ff */
[----:B------:R-:W-:Y:S02]  /*59a0*/  LOP3.LUT R66, R204, 0xffff, RZ, 0xc0, !PT ;  /* 0x0000ffffcc427812 */ /* 0x000fe400078ec0ff */
[----:B------:R-:W-:Y:S01]  /*59b0*/  LOP3.LUT R5, R5, R33, RZ, 0xc0, !PT ;  /* 0x0000002105057212 */ /* 0x000fe200078ec0ff */
[----:B------:R-:W-:Y:S01]  /*59c0*/  IMAD.WIDE.U32 R32, R32, -0x2daee0ad, RZ ;  /* 0xd2511f5320207825 */ /* 0x000fe200078e00ff */
[----:B------:R-:W-:Y:S02]  /*59d0*/  LOP3.LUT R60, R204, 0xff, RZ, 0xc0, !PT ;  /* 0x000000ffcc3c7812 */ /* 0x000fe400078ec0ff */
[----:B------:R-:W-:Y:S02]  /*59e0*/  SHF.R.U32.HI R66, RZ, 0x8, R66 ;  /* 0x00000008ff427819 */ /* 0x000fe40000011642 */
[----:B------:R-:W-:Y:S01]  /*59f0*/  LOP3.LUT R34, R33, UR29, R34, 0x96, !PT ;  /* 0x0000001d21227c12 */ /* 0x000fe2000f8e9622 */
[----:B------:R-:W-:Y:S01]  /*5a00*/  HMMA.16816.F32 R84, R4, R20, R84 ;  /* 0x000000140454723c */ /* 0x000fe20000001854 */
[----:B------:R-:W-:-:S02]  /*5a10*/  PRMT R60, R60, 0x5410, R66 ;  /* 0x000054103c3c7816 */ /* 0x000fc40000000042 */
[----:B------:R-:W-:-:S03]  /*5a20*/  F2FP.F16.F32.PACK_AB R66, R177, R178 ;  /* 0x000000b2b142723e */ /* 0x000fc600000000ff */
[C---:B------:R-:W-:Y:S01]  /*5a30*/  HMMA.16816.F32 R104, R4.reuse, R18, R104 ;  /* 0x000000120468723c */ /* 0x040fe20000001868 */
[----:B------:R-:W-:Y:S02]  /*5a40*/  LOP3.LUT R20, R34, 0xffff, RZ, 0xc0, !PT ;  /* 0x0000ffff22147812 */ /* 0x000fe400078ec0ff */
[----:B------:R-:W-:Y:S02]  /*5a50*/  LOP3.LUT R21, R32, 0xffff, RZ, 0xc0, !PT ;  /* 0x0000ffff20157812 */ /* 0x000fe400078ec0ff */
[----:B------:R-:W-:Y:S01]  /*5a60*/  SHF.R.U32.HI R20, RZ, 0x8, R20 ;  /* 0x00000008ff147819 */ /* 0x000fe20000011614 */
[C---:B------:R-:W-:Y:S01]  /*5a70*/  HMMA.16816.F32 R108, R4.reuse, R12, R108 ;  /* 0x0000000c046c723c */ /* 0x040fe2000000186c */
[----:B------:R-:W-:Y:S02]  /*5a80*/  LOP3.LUT R19, R34, 0xff, RZ, 0xc0, !PT ;  /* 0x000000ff22137812 */ /* 0x000fe400078ec0ff */
[----:B------:R-:W-:Y:S02]  /*5a90*/  SHF.R.U32.HI R18, RZ, 0x10, R32 ;  /* 0x00000010ff127819 */ /* 0x000fe40000011620 */
[----:B------:R-:W-:Y:S01]  /*5aa0*/  SHF.R.U32.HI R21, RZ, 0x8, R21 ;  /* 0x00000008ff157819 */ /* 0x000fe20000011615 */
[----:B------:R-:W-:Y:S01]  /*5ab0*/  HMMA.16816.F32 R144, R4, R16, R144 ;  /* 0x000000100490723c */ /* 0x000fe20000001890 */
[----:B------:R-:W-:-:S02]  /*5ac0*/  SHF.R.U32.HI R13, RZ, 0x10, R34 ;  /* 0x00000010ff0d7819 */ /* 0x000fc40000011622 */
[----:B------:R-:W-:Y:S02]  /*5ad0*/  PRMT R12, R19, 0x5410, R20 ;  /* 0x00005410130c7816 */ /* 0x000fe40000000014 */
[----:B------:R-:W-:Y:S01]  /*5ae0*/  SHF.R.U32.HI R34, RZ, 0x18, R34 ;  /* 0x00000018ff227819 */ /* 0x000fe20000011622 */
[C---:B------:R-:W-:Y:S01]  /*5af0*/  HMMA.16816.F32 R120, R4.reuse, R14, R120 ;  /* 0x0000000e0478723c */ /* 0x040fe20000001878 */
[----:B------:R-:W-:Y:S02]  /*5b00*/  LOP3.LUT R16, R32, 0xff, RZ, 0xc0, !PT ;  /* 0x000000ff20107812 */ /* 0x000fe400078ec0ff */
[----:B------:R-:W-:Y:S02]  /*5b10*/  SHF.R.U32.HI R17, RZ, 0x18, R32 ;  /* 0x00000018ff117819 */ /* 0x000fe40000011620 */
[----:B------:R-:W-:Y:S01]  /*5b20*/  LOP3.LUT R18, R18, 0xff, RZ, 0xc0, !PT ;  /* 0x000000ff12127812 */ /* 0x000fe200078ec0ff */
[----:B------:R-:W-:Y:S01]  /*5b30*/  HMMA.16816.F32 R136, R4, R8, R136 ;  /* 0x000000080488723c */ /* 0x000fe20000001888 */
[----:B------:R-:W-:-:S02]  /*5b40*/  LOP3.LUT R13, R13, 0xff, RZ, 0xc0, !PT ;  /* 0x000000ff0d0d7812 */ /* 0x000fc400078ec0ff */
[--C-:B------:R-:W-:Y:S02]  /*5b50*/  HSET2.LE.AND R32, R12, R58.reuse, PT ;  /* 0x0000003a0c207233 */ /* 0x100fe40003803000 */
[----:B------:R-:W-:Y:S01]  /*5b60*/  PRMT R16, R16, 0x5410, R21 ;  /* 0x0000541010107816 */ /* 0x000fe20000000015 */
[C---:B------:R-:W-:Y:S01]  /*5b70*/  HMMA.16816.F32 R160, R4.reuse, R28, R160 ;  /* 0x0000001c04a0723c */ /* 0x040fe200000018a0 */
[----:B------:R-:W-:Y:S02]  /*5b80*/  PRMT R17, R18, 0x5410, R17 ;  /* 0x0000541012117816 */ /* 0x000fe40000000011 */
[----:B------:R-:W-:Y:S02]  /*5b90*/  PRMT R12, R13, 0x5410, R34 ;  /* 0x000054100d0c7816 */ /* 0x000fe40000000022 */
[----:B------:R-:W-:Y:S01]  /*5ba0*/  F2FP.F16.F32.PACK_AB R14, R196, R198 ;  /* 0x000000c6c40e723e */ /* 0x000fe200000000ff */
[----:B------:R-:W-:Y:S01]  /*5bb0*/  HMMA.16816.F32 R148, R4, R30, R148 ;  /* 0x0000001e0494723c */ /* 0x000fe20000001894 */
[--C-:B------:R-:W-:Y:S01]  /*5bc0*/  HSET2.LE.AND R16, R16, R58.reuse, PT ;  /* 0x0000003a10107233 */ /* 0x100fe20003803000 */
[----:B------:R-:W1:Y:S01]  /*5bd0*/  LDSM.16.MT88.4 R28, [R214+0x9c00] ;  /* 0x009c0000d61c783b */ /* 0x000e620000004200 */
[----:B------:R-:W-:-:S02]  /*5be0*/  HSET2.LE.AND R35, R17, R58, PT ;  /* 0x0000003a11237233 */ /* 0x000fc40003803000 */
[----:B------:R-:W-:Y:S01]  /*5bf0*/  HSET2.LE.AND R12, R12, R58, PT ;  /* 0x0000003a0c0c7233 */ /* 0x000fe20003803000 */
[C---:B------:R-:W-:Y:S01]  /*5c00*/  HMMA.16816.F32 R68, R4.reuse, R24, R68 ;  /* 0x000000180444723c */ /* 0x040fe20000001844 */
[C---:B------:R-:W-:Y:S01]  /*5c10*/  F2FP.F16.F32.PACK_AB R8, R227.reuse, R185 ;  /* 0x000000b9e308723e */ /* 0x040fe200000000ff */
[----:B------:R-:W-:Y:S01]  /*5c20*/  FADD.FTZ R227, R227, R48 ;  /* 0x00000030e3e37221 */ /* 0x000fe20000010000 */
[----:B------:R-:W-:Y:S02]  /*5c30*/  F2FP.F16.F32.PACK_AB R33, R182, R186 ;  /* 0x000000bab621723e */ /* 0x000fe400000000ff */
[----:B------:R-:W-:Y:S01]  /*5c40*/  F2FP.F16.F32.PACK_AB R34, R230, R195 ;  /* 0x000000c3e622723e */ /* 0x000fe200000000ff */
[C---:B------:R-:W-:Y:S01]  /*5c50*/  HMMA.16816.F32 R80, R4.reuse, R26, R80 ;  /* 0x0000001a0450723c */ /* 0x040fe20000001850 */
[----:B------:R-:W-:Y:S01]  /*5c60*/  LOP3.LUT R32, R32, R14, RZ, 0xc0, !PT ;  /* 0x0000000e20207212 */ /* 0x000fe200078ec0ff */
[----:B------:R-:W2:Y:S01]  /*5c70*/  LDSM.16.MT88.4 R24, [R212+0x9c00] ;  /* 0x009c0000d418783b */ /* 0x000ea20000004200 */
[----:B------:R-:W-:Y:S01]  /*5c80*/  LOP3.LUT R33, R12, R33, RZ, 0xc0, !PT ;  /* 0x000000210c217212 */ /* 0x000fe200078ec0ff */
[----:B------:R-:W-:Y:S01]  /*5c90*/  FADD.FTZ R230, R230, R46 ;  /* 0x0000002ee6e67221 */ /* 0x000fe20000010000 */
[----:B------:R-:W-:Y:S01]  /*5ca0*/  LOP3.LUT R34, R16, R34, RZ, 0xc0, !PT ;  /* 0x0000002210227212 */ /* 0x000fe200078ec0ff */
[C---:B------:R-:W-:Y:S01]  /*5cb0*/  HMMA.16816.F32 R96, R4.reuse, R22, R96 ;  /* 0x000000160460723c */ /* 0x040fe20000001860 */
[----:B------:R-:W-:Y:S01]  /*5cc0*/  LOP3.LUT R35, R35, R8, RZ, 0xc0, !PT ;  /* 0x0000000823237212 */ /* 0x000fe200078ec0ff */
[----:B------:R-:W3:Y:S04]  /*5cd0*/  LDSM.16.MT88.4 R20, [R214+0xac00] ;  /* 0x00ac0000d614783b */ /* 0x000ee80000004200 */
[----:B------:R-:W-:Y:S01]  /*5ce0*/  HMMA.16816.F32 R132, R4, R10, R132 ;  /* 0x0000000a0484723c */ /* 0x000fe20000001884 */
[----:B------:R-:W4:Y:S04]  /*5cf0*/  LDSM.16.MT88.4 R16, [R212+0xac00] ;  /* 0x00ac0000d410783b */ /* 0x000f280000004200 */
[----:B------:R-:W5:Y:S02]  /*5d00*/  LDSM.16.MT88.4 R12, [R214+0xbc00] ;  /* 0x00bc0000d60c783b */ /* 0x000f640000004200 */
[----:B------:R-:W-:-:S02]  /*5d10*/  LOP3.LUT R7, R172, 0xffff, RZ, 0xc0, !PT ;  /* 0x0000ffffac077812 */ /* 0x000fc400078ec0ff */
[----:B------:R-:W5:Y:S01]  /*5d20*/  LDSM.16.MT88.4 R8, [R212+0xbc00] ;  /* 0x00bc0000d408783b */ /* 0x000f620000004200 */
[----:B------:R-:W-:Y:S02]  /*5d30*/  LOP3.LUT R4, R172, 0xff, RZ, 0xc0, !PT ;  /* 0x000000ffac047812 */ /* 0x000fe400078ec0ff */
[--C-:B------:R-:W-:Y:S02]  /*5d40*/  SHF.R.U32.HI R6, RZ, 0x10, R172.reuse ;  /* 0x00000010ff067819 */ /* 0x100fe400000116ac */
[----:B------:R-:W-:Y:S02]  /*5d50*/  SHF.R.U32.HI R5, RZ, 0x18, R172 ;  /* 0x00000018ff057819 */ /* 0x000fe400000116ac */
[----:B------:R-:W-:Y:S02]  /*5d60*/  SHF.R.U32.HI R172, RZ, 0x10, R204 ;  /* 0x00000010ffac7819 */ /* 0x000fe400000116cc */
[----:B------:R-:W-:Y:S01]  /*5d70*/  SHF.R.U32.HI R7, RZ, 0x8, R7 ;  /* 0x00000008ff077819 */ /* 0x000fe20000011607 */
[----:B-1----:R-:W-:Y:S01]  /*5d80*/  HMMA.16816.F32 R156, R32, R28, R156 ;  /* 0x0000001c209c723c */ /* 0x002fe2000000189c */
[----:B------:R-:W-:-:S02]  /*5d90*/  LOP3.LUT R6, R6, 0xff, RZ, 0xc0, !PT ;  /* 0x000000ff06067812 */ /* 0x000fc400078ec0ff */
[----:B------:R-:W-:Y:S02]  /*5da0*/  SHF.R.U32.HI R204, RZ, 0x18, R204 ;  /* 0x00000018ffcc7819 */ /* 0x000fe400000116cc */
[----:B------:R-:W-:Y:S01]  /*5db0*/  LOP3.LUT R172, R172, 0xff, RZ, 0xc0, !PT ;  /* 0x000000ffacac7812 */ /* 0x000fe200078ec0ff */
[C---:B------:R-:W-:Y:S01]  /*5dc0*/  HMMA.16816.F32 R152, R32.reuse, R30, R152 ;  /* 0x0000001e2098723c */ /* 0x040fe20000001898 */
[----:B------:R-:W-:Y:S02]  /*5dd0*/  PRMT R4, R4, 0x5410, R7 ;  /* 0x0000541004047816 */ /* 0x000fe40000000007 */
[----:B------:R-:W-:Y:S02]  /*5de0*/  PRMT R5, R6, 0x5410, R5 ;  /* 0x0000541006057816 */ /* 0x000fe40000000005 */
[----:B------:R-:W-:Y:S01]  /*5df0*/  PRMT R172, R172, 0x5410, R204 ;  /* 0x00005410acac7816 */ /* 0x000fe200000000cc */
[----:B--2---:R-:W-:Y:S01]  /*5e00*/  HMMA.16816.F32 R72, R32, R24, R72 ;  /* 0x000000182048723c */ /* 0x004fe20000001848 */
[----:B------:R-:W-:-:S02]  /*5e10*/  HSET2.LE.AND R6, R4, R58, PT ;  /* 0x0000003a04067233 */ /* 0x000fc40003803000 */
[--C-:B------:R-:W-:Y:S02]  /*5e20*/  HSET2.LE.AND R7, R5, R58.reuse, PT ;  /* 0x0000003a05077233 */ /* 0x100fe40003803000 */
[--C-:B------:R-:W-:Y:S01]  /*5e30*/  HSET2.LE.AND R4, R60, R58.reuse, PT ;  /* 0x0000003a3c047233 */ /* 0x100fe20003803000 */
[C---:B------:R-:W-:Y:S01]  /*5e40*/  HMMA.16816.F32 R76, R32.reuse, R26, R76 ;  /* 0x0000001a204c723c */ /* 0x040fe2000000184c */
[----:B------:R-:W-:Y:S02]  /*5e50*/  HSET2.LE.AND R5, R172, R58, PT ;  /* 0x0000003aac057233 */ /* 0x000fe40003803000 */
[C---:B------:R-:W-:Y:S01]  /*5e60*/  F2FP.F16.F32.PACK_AB R58, R232.reuse, R175 ;  /* 0x000000afe83a723e */ /* 0x040fe200000000ff */
[----:B------:R-:W-:Y:S01]  /*5e70*/  FADD.FTZ R232, R232, R52 ;  /* 0x00000034e8e87221 */ /* 0x000fe20000010000 */
[C---:B------:R-:W-:Y:S01]  /*5e80*/  F2FP.F16.F32.PACK_AB R60, R231.reuse, R164 ;  /* 0x000000a4e73c723e */ /* 0x040fe200000000ff */
[----:B---3--:R-:W-:Y:S01]  /*5e90*/  HMMA.16816.F32 R88, R32, R20, R88 ;  /* 0x000000142058723c */ /* 0x008fe20000001858 */
[----:B------:R-:W-:Y:S01]  /*5ea0*/  LOP3.LUT R6, R6, R58, RZ, 0xc0, !PT ;  /* 0x0000003a06067212 */ /* 0x000fe200078ec0ff */
[----:B------:R-:W-:Y:S01]  /*5eb0*/  FADD.FTZ R231, R231, R55 ;  /* 0x00000037e7e77221 */ /* 0x000fe20000010000 */
[----:B------:R-:W-:-:S02]  /*5ec0*/  F2FP.F16.F32.PACK_AB R58, R59, R171 ;  /* 0x000000ab3b3a723e */ /* 0x000fc400000000ff */
[----:B------:R-:W-:Y:S01]  /*5ed0*/  LOP3.LUT R7, R7, R60, RZ, 0xc0, !PT ;  /* 0x0000003c07077212 */ /* 0x000fe200078ec0ff */
[----:B------:R-:W-:Y:S01]  /*5ee0*/  HMMA.16816.F32 R92, R32, R22, R92 ;  /* 0x00000016205c723c */ /* 0x000fe2000000185c */
[----:B------:R-:W-:Y:S02]  /*5ef0*/  LOP3.LUT R4, R4, R66, RZ, 0xc0, !PT ;  /* 0x0000004204047212 */ /* 0x000fe400078ec0ff */
[----:B------:R-:W-:-:S03]  /*5f00*/  LOP3.LUT R5, R5, R58, RZ, 0xc0, !PT ;  /* 0x0000003a05057212 */ /* 0x000fc600078ec0ff */
        /* <DEDUP_REMOVED lines=37> */
[----:B------:R-:W-:-:S04]  /*6160*/  LEA R8, P0, R4, R6, 0x1 ;  /* 0x0000000604087211 */ /* 0x000fc800078008ff */
        /* <DEDUP_REMOVED lines=10> */
[----:B------:R-:W-:Y:S04]  /*6210*/  LDSM.16.M88.4 R188, [R216+0x6000] ;  /* 0x00600000d8bc783b */ /* 0x000fe80000000200 */
[----:B------:R-:W-:Y:S04]  /*6220*/  LDSM.16.M88.4 R180, [R216+0x6400] ;  /* 0x00640000d8b4783b */ /* 0x000fe80000000200 */
[----:B------:R-:W-:Y:S04]  /*6230*/  LDSM.16.M88.4 R172, [R216+0x6800] ;  /* 0x00680000d8ac783b */ /* 0x000fe80000000200 */
[----:B-1----:R-:W1:Y:S04]  /*6240*/  LDSM.16.M88.4 R4, [R217+0x1000] ;  /* 0x00100000d904783b */ /* 0x002e680000000200 */
[----:B------:R-:W2:Y:S04]  /*6250*/  LDSM.16.M88.4 R196, [R216+0x6c00] ;  /* 0x006c0000d8c4783b */ /* 0x000ea80000000200 */
[----:B------:R-:W3:Y:S04]  /*6260*/  LDSM.16.M88.4 R60, [R217] ;  /* 0x00000000d93c783b */ /* 0x000ee80000000200 */
[----:B------:R-:W-:Y:S04]  /*6270*/  LDSM.16.M88.4 R56, [R213+0x6000] ;  /* 0x00600000d538783b */ /* 0x000fe80000000200 */
[----:B------:R-:W4:Y:S04]  /*6280*/  LDSM.16.M88.4 R236, [R215+0x1000] ;  /* 0x00100000d7ec783b */ /* 0x000f280000000200 */
[----:B------:R-:W5:Y:S04]  /*6290*/  LDSM.16.M88.4 R52, [R213+0x6400] ;  /* 0x00640000d534783b */ /* 0x000f680000000200 */
[----:B------:R-:W5:Y:S04]  /*62a0*/  LDSM.16.M88.4 R48, [R213+0x6800] ;  /* 0x00680000d530783b */ /* 0x000f680000000200 */
[----:B------:R-:W5:Y:S04]  /*62b0*/  LDSM.16.M88.4 R44, [R213+0x6c00] ;  /* 0x006c0000d52c783b */ /* 0x000f680000000200 */
[----:B------:R-:W5:Y:S04]  /*62c0*/  LDSM.16.M88.4 R40, [R215] ;  /* 0x00000000d728783b */ /* 0x000f680000000200 */
[----:B------:R-:W-:Y:S01]  /*62d0*/  LDSM.16.M88.4 R36, [R217+0x3000] ;  /* 0x00300000d924783b */ /* 0x000fe20000000200 */
[C---:B-1----:R-:W-:Y:S03]  /*62e0*/  HMMA.16816.F32 R32, R4.reuse, R188, RZ ;  /* 0x000000bc0420723c */ /* 0x042fe600000018ff */
[----:B------:R-:W1:Y:S04]  /*62f0*/  LDSM.16.M88.4 R208, [R216+0x7000] ;  /* 0x00700000d8d0783b */ /* 0x000e680000000200 */
[----:B------:R-:W1:Y:S01]  /*6300*/  LDSM.16.M88.4 R204, [R216+0x7400] ;  /* 0x00740000d8cc783b */ /* 0x000e620000000200 */
[C---:B------:R-:W-:Y:S03]  /*6310*/  HMMA.16816.F32 R28, R4.reuse, R190, RZ ;  /* 0x000000be041c723c */ /* 0x040fe600000018ff */
[----:B------:R-:W1:Y:S03]  /*6320*/  LDSM.16.M88.4 R200, [R216+0x7800] ;  /* 0x00780000d8c8783b */ /* 0x000e660000000200 */
[C---:B------:R-:W-:Y:S01]  /*6330*/  HMMA.16816.F32 R24, R4.reuse, R180, RZ ;  /* 0x000000b40418723c */ /* 0x040fe200000018ff */
[----:B------:R-:W0:Y:S05]  /*6340*/  LDGDEPBAR ;  /* 0x00000000000079af */ /* 0x000e2a0000000000 */
[C---:B------:R-:W-:Y:S06]  /*6350*/  HMMA.16816.F32 R16, R4.reuse, R172, RZ ;  /* 0x000000ac0410723c */ /* 0x040fec00000018ff */
[C---:B--2---:R-:W-:Y:S06]  /*6360*/  HMMA.16816.F32 R8, R4.reuse, R196, RZ ;  /* 0x000000c40408723c */ /* 0x044fec00000018ff */
[C---:B------:R-:W-:Y:S06]  /*6370*/  HMMA.16816.F32 R20, R4.reuse, R182, RZ ;  /* 0x000000b60414723c */ /* 0x040fec00000018ff */
[C---:B------:R-:W-:Y:S06]  /*6380*/  HMMA.16816.F32 R12, R4.reuse, R174, RZ ;  /* 0x000000ae040c723c */ /* 0x040fec00000018ff */
[----:B------:R-:W-:Y:S06]  /*6390*/  HMMA.16816.F32 R4, R4, R198, RZ ;  /* 0x000000c60404723c */ /* 0x000fec00000018ff */
[C---:B---3--:R-:W-:Y:S06]  /*63a0*/  HMMA.16816.F32 R192, R60.reuse, R188, RZ ;  /* 0x000000bc3cc0723c */ /* 0x048fec00000018ff */
        /* <DEDUP_REMOVED lines=8> */
[C---:B----4-:R-:W-:Y:S06]  /*6430*/  HMMA.16816.F32 R32, R236.reuse, R56, R32 ;  /* 0x00000038ec20723c */ /* 0x050fec0000001820 */
[C---:B-----5:R-:W-:Y:S06]  /*6440*/  HMMA.16816.F32 R24, R236.reuse, R52, R24 ;  /* 0x00000034ec18723c */ /* 0x060fec0000001818 */
        /* <DEDUP_REMOVED lines=16> */
[----:B------:R-:W4:Y:S05]  /*6550*/  LDSM.16.M88.4 R48, [R213+0x7000] ;  /* 0x00700000d530783b */ /* 0x000f2a0000000200 */
[----:B------:R-:W-:Y:S01]  /*6560*/  HMMA.16816.F32 R60, R40, R46, R60 ;  /* 0x0000002e283c723c */ /* 0x000fe2000000183c */
[----:B------:R-:W5:Y:S04]  /*6570*/  LDSM.16.M88.4 R44, [R213+0x7400] ;  /* 0x00740000d52c783b */ /* 0x000f680000000200 */
[----:B------:R-:W5:Y:S01]  /*6580*/  LDSM.16.M88.4 R40, [R213+0x7800] ;  /* 0x00780000d528783b */ /* 0x000f620000000200 */
[C---:B-1----:R-:W-:Y:S06]  /*6590*/  HMMA.16816.F32 R32, R36.reuse, R208, R32 ;  /* 0x000000d02420723c */ /* 0x042fec0000001820 */
[C---:B------:R-:W-:Y:S06]  /*65a0*/  HMMA.16816.F32 R24, R36.reuse, R204, R24 ;  /* 0x000000cc2418723c */ /* 0x040fec0000001818 */
[C---:B------:R-:W-:Y:S06]  /*65b0*/  HMMA.16816.F32 R16, R36.reuse, R200, R16 ;  /* 0x000000c82410723c */ /* 0x040fec0000001810 */
[C---:B--2---:R-:W-:Y:S06]  /*65c0*/  HMMA.16816.F32 R8, R36.reuse, R196, R8 ;  /* 0x000000c42408723c */ /* 0x044fec0000001808 */
[C---:B------:R-:W-:Y:S06]  /*65d0*/  HMMA.16816.F32 R28, R36.reuse, R210, R28 ;  /* 0x000000d2241c723c */ /* 0x040fec000000181c */
[C---:B------:R-:W-:Y:S06]  /*65e0*/  HMMA.16816.F32 R20, R36.reuse, R206, R20 ;  /* 0x000000ce2414723c */ /* 0x040fec0000001814 */
[C---:B------:R-:W-:Y:S06]  /*65f0*/  HMMA.16816.F32 R12, R36.reuse, R202, R12 ;  /* 0x000000ca240c723c */ /* 0x040fec000000180c */
[----:B------:R-:W-:Y:S01]  /*6600*/  HMMA.16816.F32 R4, R36, R198, R4 ;  /* 0x000000c62404723c */ /* 0x000fe20000001804 */
[----:B------:R-:W1:Y:S05]  /*6610*/  LDSM.16.M88.4 R36, [R213+0x7c00] ;  /* 0x007c0000d524783b */ /* 0x000e6a0000000200 */
[C---:B---3--:R-:W-:Y:S06]  /*6620*/  HMMA.16816.F32 R192, R236.reuse, R208, R192 ;  /* 0x000000d0ecc0723c */ /* 0x048fec00000018c0 */
[C---:B------:R-:W-:Y:S06]  /*6630*/  HMMA.16816.F32 R188, R236.reuse, R210, R188 ;  /* 0x000000d2ecbc723c */ /* 0x040fec00000018bc */
[C---:B------:R-:W-:Y:S06]  /*6640*/  HMMA.16816.F32 R176, R236.reuse, R200, R176 ;  /* 0x000000c8ecb0723c */ /* 0x040fec00000018b0 */
[C---:B------:R-:W-:Y:S01]  /*6650*/  HMMA.16816.F32 R172, R236.reuse, R202, R172 ;  /* 0x000000caecac723c */ /* 0x040fe200000018ac */
[----:B------:R-:W-:Y:S05]  /*6660*/  LDSM.16.M88.4 R200, [R217+0x4000] ;  /* 0x00400000d9c8783b */ /* 0x000fea0000000200 */
[----:B------:R-:W-:Y:S06]  /*6670*/  HMMA.16816.F32 R64, R236, R196, R64 ;  /* 0x000000c4ec40723c */ /* 0x000fec0000001840 */
[C---:B----4-:R-:W-:Y:S06]  /*6680*/  HMMA.16816.F32 R32, R52.reuse, R48, R32 ;  /* 0x000000303420723c */ /* 0x050fec0000001820 */
[C---:B------:R-:W-:Y:S06]  /*6690*/  HMMA.16816.F32 R28, R52.reuse, R50, R28 ;  /* 0x00000032341c723c */ /* 0x040fec000000181c */
[C---:B-----5:R-:W-:Y:S06]  /*66a0*/  HMMA.16816.F32 R24, R52.reuse, R44, R24 ;  /* 0x0000002c3418723c */ /* 0x060fec0000001818 */
[C---:B------:R-:W-:Y:S06]  /*66b0*/  HMMA.16816.F32 R20, R52.reuse, R46, R20 ;  /* 0x0000002e3414723c */ /* 0x040fec0000001814 */
[C---:B------:R-:W-:Y:S06]  /*66c0*/  HMMA.16816.F32 R16, R52.reuse, R40, R16 ;  /* 0x000000283410723c */ /* 0x040fec0000001810 */
[C---:B------:R-:W-:Y:S06]  /*66d0*/  HMMA.16816.F32 R12, R52.reuse, R42, R12 ;  /* 0x0000002a340c723c */ /* 0x040fec000000180c */
[C---:B-1----:R-:W-:Y:S06]  /*66e0*/  HMMA.16816.F32 R8, R52.reuse, R36, R8 ;  /* 0x000000243408723c */ /* 0x042fec0000001808 */
[----:B------:R-:W-:Y:S01]  /*66f0*/  HMMA.16816.F32 R4, R52, R38, R4 ;  /* 0x000000263404723c */ /* 0x000fe20000001804 */
[----:B------:R-:W1:Y:S05]  /*6700*/  LDSM.16.M88.4 R52, [R216+0x8000] ;  /* 0x00800000d834783b */ /* 0x000e6a0000000200 */
[C---:B------:R-:W-:Y:S01]  /*6710*/  HMMA.16816.F32 R60, R236.reuse, R198, R60 ;  /* 0x000000c6ec3c723c */ /* 0x040fe2000000183c */
[----:B------:R-:W2:Y:S05]  /*6720*/  LDSM.16.M88.4 R196, [R217+0x5000] ;  /* 0x00500000d9c4783b */ /* 0x000eaa0000000200 */
[C---:B------:R-:W-:Y:S06]  /*6730*/  HMMA.16816.F32 R184, R236.reuse, R204, R184 ;  /* 0x000000ccecb8723c */ /* 0x040fec00000018b8 */
[----:B------:R-:W-:Y:S01]  /*6740*/  HMMA.16816.F32 R180, R236, R206, R180 ;  /* 0x000000ceecb4723c */ /* 0x000fe200000018b4 */
[----:B------:R-:W-:Y:S05]  /*6750*/  LDSM.16.M88.4 R204, [R216+0x8c00] ;  /* 0x008c0000d8cc783b */ /* 0x000fea0000000200 */
[C---:B------:R-:W-:Y:S06]  /*6760*/  HMMA.16816.F32 R192, R56.reuse, R48, R192 ;  /* 0x0000003038c0723c */ /* 0x040fec00000018c0 */
[C---:B------:R-:W-:Y:S01]  /*6770*/  HMMA.16816.F32 R188, R56.reuse, R50, R188 ;  /* 0x0000003238bc723c */ /* 0x040fe200000018bc */
[----:B------:R-:W3:Y:S05]  /*6780*/  LDSM.16.M88.4 R48, [R216+0x8400] ;  /* 0x00840000d830783b */ /* 0x000eea0000000200 */
[C---:B------:R-:W-:Y:S06]  /*6790*/  HMMA.16816.F32 R176, R56.reuse, R40, R176 ;  /* 0x0000002838b0723c */ /* 0x040fec00000018b0 */
[C---:B------:R-:W-:Y:S01]  /*67a0*/  HMMA.16816.F32 R208, R56.reuse, R42, R172 ;  /* 0x0000002a38d0723c */ /* 0x040fe200000018ac */
[----:B------:R-:W-:Y:S04]  /*67b0*/  LDSM.16.M88.4 R40, [R213+0x8000] ;  /* 0x00800000d528783b */ /* 0x000fe80000000200 */
[----:B------:R-:W-:Y:S01]  /*67c0*/  LDSM.16.M88.4 R172, [R215+0x5000] ;  /* 0x00500000d7ac783b */ /* 0x000fe20000000200 */
[C---:B------:R-:W-:Y:S03]  /*67d0*/  HMMA.16816.F32 R236, R56.reuse, R36, R64 ;  /* 0x0000002438ec723c */ /* 0x040fe60000001840 */
[----:B------:R-:W4:Y:S03]  /*67e0*/  LDSM.16.M88.4 R64, [R215+0x4000] ;  /* 0x00400000d740783b */ /* 0x000f260000000200 */
[C---:B------:R-:W-:Y:S06]  /*67f0*/  HMMA.16816.F32 R184, R56.reuse, R44, R184 ;  /* 0x0000002c38b8723c */ /* 0x040fec00000018b8 */
[C---:B------:R-:W-:Y:S01]  /*6800*/  HMMA.16816.F32 R180, R56.reuse, R46, R180 ;  /* 0x0000002e38b4723c */ /* 0x040fe200000018b4 */
[----:B------:R-:W5:Y:S05]  /*6810*/  LDSM.16.M88.4 R44, [R216+0x8800] ;  /* 0x00880000d82c783b */ /* 0x000f6a0000000200 */
[----:B------:R-:W-:Y:S01]  /*6820*/  HMMA.16816.F32 R60, R56, R38, R60 ;  /* 0x00000026383c723c */ /* 0x000fe2000000183c */
[----:B------:R-:W5:Y:S05]  /*6830*/  LDSM.16.M88.4 R36, [R213+0x8400] ;  /* 0x00840000d524783b */ /* 0x000f6a0000000200 */
[-C--:B-1----:R-:W-:Y:S06]  /*6840*/  HMMA.16816.F32 R188, R200, R54.reuse, R188 ;  /* 0x00000036c8bc723c */ /* 0x082fec00000018bc */
[----:B--2---:R-:W-:Y:S06]  /*6850*/  HMMA.16816.F32 R28, R196, R54, R28 ;  /* 0x00000036c41c723c */ /* 0x004fec000000181c */
[-C--:B---3--:R-:W-:Y:S06]  /*6860*/  HMMA.16816.F32 R184, R200, R48.reuse, R184 ;  /* 0x00000030c8b8723c */ /* 0x088fec00000018b8 */
[----:B------:R-:W-:Y:S06]  /*6870*/  HMMA.16816.F32 R24, R196, R48, R24 ;  /* 0x00000030c418723c */ /* 0x000fec0000001818 */
[-C--:B----4-:R-:W-:Y:S06]  /*6880*/  HMMA.16816.F32 R188, R64, R42.reuse, R188 ;  /* 0x0000002a40bc723c */ /* 0x090fec00000018bc */
[----:B------:R-:W-:Y:S06]  /*6890*/  HMMA.16816.F32 R28, R172, R42, R28 ;  /* 0x0000002aac1c723c */ /* 0x000fec000000181c */
[----:B------:R-:W-:Y:S01]  /*68a0*/  HMMA.16816.F32 R180, R200, R50, R180 ;  /* 0x00000032c8b4723c */ /* 0x000fe200000018b4 */
[----:B------:R-:W-:-:S04]  /*68b0*/  IMAD.U32 R43, RZ, RZ, UR4 ;  /* 0x00000004ff2b7e24 */ /* 0x000fc8000f8e00ff */
[----:B------:R-:W-:Y:S01]  /*68c0*/  IMAD R43, R43, 0x40, R246 ;  /* 0x000000402b2b7824 */ /* 0x000fe200078e02f6 */
[C---:B-----5:R-:W-:Y:S03]  /*68d0*/  HMMA.16816.F32 R176, R200.reuse, R44, R176 ;  /* 0x0000002cc8b0723c */ /* 0x060fe600000018b0 */
[C---:B------:R-:W-:Y:S02]  /*68e0*/  VIADD R0, R43.reuse, 0x8 ;  /* 0x000000082b007836 */ /* 0x040fe40000000000 */
[----:B------:R-:W-:Y:S01]  /*68f0*/  VIADD R2, R43, 0x1 ;  /* 0x000000012b027836 */ /* 0x000fe20000000000 */
[----:B------:R-:W-:Y:S02]  /*6900*/  HMMA.16816.F32 R208, R200, R46, R208 ;  /* 0x0000002ec8d0723c */ /* 0x000fe400000018d0 */
[-C--:B------:R-:W-:Y:S02]  /*6910*/  ISETP.GE.AND P3, PT, R0, R240.reuse, PT ;  /* 0x000000f00000720c */ /* 0x080fe40003f66270 */
[----:B------:R-:W-:-:S02]  /*6920*/  ISETP.GE.AND P4, PT, R2, R240, PT ;  /* 0x000000f00200720c */ /* 0x000fc40003f86270 */
[C---:B------:R-:W-:Y:S01]  /*6930*/  HMMA.16816.F32 R16, R196.reuse, R44, R16 ;  /* 0x0000002cc410723c */ /* 0x040fe20000001810 */
[C---:B------:R-:W-:Y:S02]  /*6940*/  ISETP.GE.AND P0, PT, R2.reuse, R235, PT ;  /* 0x000000eb0200720c */ /* 0x040fe40003f06270 */
[C---:B------:R-:W-:Y:S02]  /*6950*/  ISETP.GE.AND P2, PT, R2.reuse, R226, PT ;  /* 0x000000e20200720c */ /* 0x040fe40003f46270 */
[----:B------:R-:W-:Y:S01]  /*6960*/  ISETP.GE.AND P1, PT, R2, R3, PT ;  /* 0x000000030200720c */ /* 0x000fe20003f26270 */
[----:B------:R-:W-:Y:S01]  /*6970*/  HMMA.16816.F32 R12, R196, R46, R12 ;  /* 0x0000002ec40c723c */ /* 0x000fe2000000180c */
[----:B------:R-:W1:Y:S01]  /*6980*/  LDSM.16.M88.4 R44, [R213+0x8800] ;  /* 0x00880000d52c783b */ /* 0x000e620000000200 */
[----:B------:R-:W-:Y:S02]  /*6990*/  ISETP.GE.AND P5, PT, R0, R235, PT ;  /* 0x000000eb0000720c */ /* 0x000fe40003fa6270 */
[----:B------:R-:W-:-:S02]  /*69a0*/  FSEL R2, R188, -INF , !P3 ;  /* 0xff800000bc027808 */ /* 0x000fc40005800000 */
[----:B------:R-:W-:Y:S01]  /*69b0*/  HMMA.16816.F32 R20, R196, R50, R20 ;  /* 0x00000032c414723c */ /* 0x000fe20000001814 */
[C---:B------:R-:W-:Y:S02]  /*69c0*/  ISETP.GE.AND P3, PT, R0.reuse, R3, PT ;  /* 0x000000030000720c */ /* 0x040fe40003f66270 */
[----:B------:R-:W-:Y:S02]  /*69d0*/  ISETP.GE.AND P6, PT, R0, R226, PT ;  /* 0x000000e20000720c */ /* 0x000fe40003fc6270 */
[----:B------:R-:W-:Y:S01]  /*69e0*/  FSEL R0, R190, -INF , !P5 ;  /* 0xff800000be007808 */ /* 0x000fe20006800000 */
[----:B------:R-:W-:Y:S01]  /*69f0*/  HMMA.16816.F32 R184, R64, R36, R184 ;  /* 0x0000002440b8723c */ /* 0x000fe200000018b8 */
[----:B------:R-:W-:Y:S02]  /*6a00*/  FSEL R30, R30, -INF , !P3 ;  /* 0xff8000001e1e7808 */ /* 0x000fe40005800000 */
[----:B------:R-:W-:-:S03]  /*6a10*/  FSEL R28, R28, -INF , !P6 ;  /* 0xff8000001c1c7808 */ /* 0x000fc60007000000 */
[----:B------:R-:W-:Y:S06]  /*6a20*/  HMMA.16816.F32 R24, R172, R36, R24 ;  /* 0x00000024ac18723c */ /* 0x000fec0000001818 */
[----:B------:R-:W-:Y:S01]  /*6a30*/  HMMA.16816.F32 R180, R64, R38, R180 ;  /* 0x0000002640b4723c */ /* 0x000fe200000018b4 */
[C---:B------:R-:W-:Y:S02]  /*6a40*/  VIADD R36, R43.reuse, 0x9 ;  /* 0x000000092b247836 */ /* 0x040fe40000000000 */
[----:B------:R-:W-:-:S03]  /*6a50*/  VIADD R37, R43, 0x10 ;  /* 0x000000102b257836 */ /* 0x000fc60000000000 */
[C---:B------:R-:W-:Y:S01]  /*6a60*/  ISETP.GE.AND P5, PT, R36.reuse, R226, PT ;  /* 0x000000e22400720c */ /* 0x040fe20003fa6270 */
[C---:B------:R-:W-:Y:S01]  /*6a70*/  HMMA.16816.F32 R192, R200.reuse, R52, R192 ;  /* 0x00000034c8c0723c */ /* 0x040fe200000018c0 */
[C---:B------:R-:W-:Y:S02]  /*6a80*/  ISETP.GE.AND P3, PT, R36.reuse, R3, PT ;  /* 0x000000032400720c */ /* 0x040fe40003f66270 */
[----:B------:R-:W-:Y:S02]  /*6a90*/  FSEL R29, R29, -INF , !P5 ;  /* 0xff8000001d1d7808 */ /* 0x000fe40006800000 */
[C---:B------:R-:W-:Y:S01]  /*6aa0*/  ISETP.GE.AND P6, PT, R36.reuse, R240, PT ;  /* 0x000000f02400720c */ /* 0x040fe20003fc6270 */
[----:B------:R-:W-:Y:S01]  /*6ab0*/  HMMA.16816.F32 R236, R200, R204, R236 ;  /* 0x000000ccc8ec723c */ /* 0x000fe200000018ec */
[----:B------:R-:W-:Y:S01]  /*6ac0*/  ISETP.GE.AND P5, PT, R36, R235, PT ;  /* 0x000000eb2400720c */ /* 0x000fe20003fa6270 */
[----:B------:R-:W-:Y:S01]  /*6ad0*/  VIADD R36, R43, 0x11 ;  /* 0x000000112b247836 */ /* 0x000fe20000000000 */
[----:B------:R-:W-:-:S02]  /*6ae0*/  FSEL R31, R31, -INF , !P3 ;  /* 0xff8000001f1f7808 */ /* 0x000fc40005800000 */
[----:B------:R-:W-:Y:S01]  /*6af0*/  ISETP.GE.AND P3, PT, R37, R235, PT ;  /* 0x000000eb2500720c */ /* 0x000fe20003f66270 */
[----:B------:R-:W-:Y:S01]  /*6b00*/  HMMA.16816.F32 R60, R200, R206, R60 ;  /* 0x000000cec83c723c */ /* 0x000fe2000000183c */
[----:B------:R-:W-:Y:S02]  /*6b10*/  FSEL R42, R189, -INF , !P6 ;  /* 0xff800000bd2a7808 */ /* 0x000fe40007000000 */
[----:B------:R-:W-:-:S03]  /*6b20*/  ISETP.GE.AND P6, PT, R37, R226, PT ;  /* 0x000000e22500720c */ /* 0x000fc60003fc6270 */
[----:B------:R-:W-:Y:S01]  /*6b30*/  HMMA.16816.F32 R20, R172, R38, R20 ;  /* 0x00000026ac14723c */ /* 0x000fe20000001814 */
[----:B------:R-:W-:Y:S02]  /*6b40*/  FSEL R201, R186, -INF , !P3 ;  /* 0xff800000bac97808 */ /* 0x000fe40005800000 */
[-C--:B------:R-:W-:Y:S02]  /*6b50*/  ISETP.GE.AND P3, PT, R36, R240.reuse, PT ;  /* 0x000000f02400720c */ /* 0x080fe40003f66270 */
[----:B------:R-:W-:Y:S01]  /*6b60*/  FSEL R59, R24, -INF , !P6 ;  /* 0xff800000183b7808 */ /* 0x000fe20007000000 */
[----:B------:R-:W-:Y:S01]  /*6b70*/  VIADD R24, R43, 0x18 ;  /* 0x000000182b187836 */ /* 0x000fe20000000000 */
[----:B------:R-:W-:Y:S01]  /*6b80*/  FSEL R39, R191, -INF , !P5 ;  /* 0xff800000bf277808 */ /* 0x000fe20006800000 */
[----:B-1----:R-:W-:Y:S01]  /*6b90*/  HMMA.16816.F32 R176, R64, R44, R176 ;  /* 0x0000002c40b0723c */ /* 0x002fe200000018b0 */
[----:B------:R-:W-:Y:S02]  /*6ba0*/  ISETP.GE.AND P5, PT, R37, R240, PT ;  /* 0x000000f02500720c */ /* 0x000fe40003fa6270 */
[----:B------:R-:W-:-:S02]  /*6bb0*/  FSEL R202, R185, -INF , !P3 ;  /* 0xff800000b9ca7808 */ /* 0x000fc40005800000 */
[----:B------:R-:W-:Y:S01]  /*6bc0*/  FSEL R200, R184, -INF , !P5 ;  /* 0xff800000b8c87808 */ /* 0x000fe20006800000 */
[----:B------:R-:W-:Y:S01]  /*6bd0*/  HMMA.16816.F32 R16, R172, R44, R16 ;  /* 0x0000002cac10723c */ /* 0x000fe20000001810 */
[-C--:B------:R-:W-:Y:S02]  /*6be0*/  ISETP.GE.AND P5, PT, R37, R3.reuse, PT ;  /* 0x000000032500720c */ /* 0x080fe40003fa6270 */
[----:B------:R-:W-:Y:S02]  /*6bf0*/  ISETP.GE.AND P3, PT, R36, R3, PT ;  /* 0x000000032400720c */ /* 0x000fe40003f66270 */
[----:B------:R-:W-:Y:S01]  /*6c00*/  FSEL R55, R26, -INF , !P5 ;  /* 0xff8000001a377808 */ /* 0x000fe20006800000 */
[----:B------:R-:W-:Y:S01]  /*6c10*/  HMMA.16816.F32 R208, R64, R46, R208 ;  /* 0x0000002e40d0723c */ /* 0x000fe200000018d0 */
[----:B------:R-:W-:Y:S02]  /*6c20*/  FSEL R49, R27, -INF , !P3 ;  /* 0xff8000001b317808 */ /* 0x000fe40005800000 */
[----:B------:R-:W-:-:S02]  /*6c30*/  ISETP.GE.AND P6, PT, R36, R235, PT ;  /* 0x000000eb2400720c */ /* 0x000fc40003fc6270 */
[----:B------:R-:W-:Y:S01]  /*6c40*/  ISETP.GE.AND P5, PT, R36, R226, PT ;  /* 0x000000e22400720c */ /* 0x000fe20003fa6270 */
[----:B------:R-:W-:Y:S01]  /*6c50*/  VIADD R36, R43, 0x19 ;  /* 0x000000192b247836 */ /* 0x000fe20000000000 */
[----:B------:R-:W-:Y:S01]  /*6c60*/  ISETP.GE.AND P3, PT, R24, R240, PT ;  /* 0x000000f01800720c */ /* 0x000fe20003f66270 */
[C---:B------:R-:W-:Y:S01]  /*6c70*/  HMMA.16816.F32 R32, R196.reuse, R52, R32 ;  /* 0x00000034c420723c */ /* 0x040fe20000001820 */
[----:B------:R-:W-:Y:S02]  /*6c80*/  FSEL R247, R187, -INF , !P6 ;  /* 0xff800000bbf77808 */ /* 0x000fe40007000000 */
[----:B------:R-:W-:Y:S02]  /*6c90*/  FSEL R58, R25, -INF , !P5 ;  /* 0xff800000193a7808 */ /* 0x000fe40006800000 */
[----:B------:R-:W-:Y:S01]  /*6ca0*/  FSEL R248, R180, -INF , !P3 ;  /* 0xff800000b4f87808 */ /* 0x000fe20005800000 */
[----:B------:R-:W-:Y:S01]  /*6cb0*/  HMMA.16816.F32 R8, R196, R204, R8 ;  /* 0x000000ccc408723c */ /* 0x000fe20000001808 */
[----:B------:R-:W-:-:S02]  /*6cc0*/  ISETP.GE.AND P5, PT, R24, R235, PT ;  /* 0x000000eb1800720c */ /* 0x000fc40003fa6270 */
        /* <DEDUP_REMOVED lines=8> */
[----:B------:R-:W-:Y:S02]  /*6d50*/  FSEL R54, R22, -INF , !P3 ;  /* 0xff80000016367808 */ /* 0x000fe40005800000 */
[----:B------:R-:W-:Y:S01]  /*6d60*/  FSEL R56, R21, -INF , !P5 ;  /* 0xff80000015387808 */ /* 0x000fe20006800000 */
[C---:B------:R-:W-:Y:S01]  /*6d70*/  VIADD R21, R43.reuse, 0x20 ;  /* 0x000000202b157836 */ /* 0x040fe20000000000 */
[----:B------:R-:W-:Y:S01]  /*6d80*/  BAR.SYNC.DEFER_BLOCKING 0x0 ;  /* 0x0000000000007b1d */ /* 0x000fe20000010000 */
        /* <DEDUP_REMOVED lines=8> */
[CC--:B------:R-:W-:Y:S02]  /*6e10*/  ISETP.GE.AND P5, PT, R21.reuse, R240.reuse, PT ;  /* 0x000000f01500720c */ /* 0x0c0fe40003fa6270 */
[C---:B------:R-:W-:Y:S02]  /*6e20*/  ISETP.GE.AND P3, PT, R21.reuse, R235, PT ;  /* 0x000000eb1500720c */ /* 0x040fe40003f66270 */
[----:B------:R-:W-:Y:S02]  /*6e30*/  FSEL R164, R176, -INF , !P5 ;  /* 0xff800000b0a47808 */ /* 0x000fe40006800000 */
[----:B------:R-:W-:Y:S02]  /*6e40*/  FSEL R169, R178, -INF , !P3 ;  /* 0xff800000b2a97808 */ /* 0x000fe40005800000 */
[----:B------:R-:W-:Y:S02]  /*6e50*/  ISETP.GE.AND P5, PT, R21, R3, PT ;  /* 0x000000031500720c */ /* 0x000fe40003fa6270 */
[----:B------:R-:W-:-:S02]  /*6e60*/  ISETP.GE.AND P3, PT, R20, R240, PT ;  /* 0x000000f01400720c */ /* 0x000fc40003f66270 */
[----:B------:R-:W-:Y:S01]  /*6e70*/  FSEL R185, R18, -INF , !P5 ;  /* 0xff80000012b97808 */ /* 0x000fe20006800000 */
[----:B------:R-:W-:Y:S01]  /*6e80*/  VIADD R18, R43, 0x28 ;  /* 0x000000282b127836 */ /* 0x000fe20000000000 */
[----:B------:R-:W-:Y:S02]  /*6e90*/  FSEL R171, R177, -INF , !P3 ;  /* 0xff800000b1ab7808 */ /* 0x000fe40005800000 */
[----:B------:R-:W-:Y:S01]  /*6ea0*/  ISETP.GE.AND P6, PT, R36, R240, PT ;  /* 0x000000f02400720c */ /* 0x000fe20003fc6270 */
[-C--:B-1----:R-:W-:Y:S01]  /*6eb0*/  HMMA.16816.F32 R236, R64, R24.reuse, R236 ;  /* 0x0000001840ec723c */ /* 0x082fe200000018ec */
[----:B------:R-:W-:Y:S02]  /*6ec0*/  ISETP.GE.AND P3, PT, R20, R3, PT ;  /* 0x000000031400720c */ /* 0x000fe40003f66270 */
[----:B------:R-:W-:Y:S02]  /*6ed0*/  FSEL R252, R181, -INF , !P6 ;  /* 0xff800000b5fc7808 */ /* 0x000fe40007000000 */
[----:B------:R-:W-:Y:S01]  /*6ee0*/  FSEL R203, R19, -INF , !P3 ;  /* 0xff80000013cb7808 */ /* 0x000fe20005800000 */
[----:B------:R-:W-:Y:S01]  /*6ef0*/  HMMA.16816.F32 R8, R172, R24, R8 ;  /* 0x00000018ac08723c */ /* 0x000fe20000001808 */
[----:B------:R-:W-:Y:S01]  /*6f00*/  ISETP.GE.AND P6, PT, R21, R226, PT ;  /* 0x000000e21500720c */ /* 0x000fe20003fc6270 */
[----:B------:R-:W-:Y:S01]  /*6f10*/  VIADD R21, R43, 0x38 ;  /* 0x000000382b157836 */ /* 0x000fe20000000000 */
[----:B------:R-:W-:-:S02]  /*6f20*/  ISETP.GE.AND P3, PT, R18, R240, PT ;  /* 0x000000f01200720c */ /* 0x000fc40003f66270 */
[----:B------:R-:W-:Y:S01]  /*6f30*/  FSEL R205, R16, -INF , !P6 ;  /* 0xff80000010cd7808 */ /* 0x000fe20007000000 */
[----:B------:R-:W-:Y:S01]  /*6f40*/  VIADD R16, R43, 0x29 ;  /* 0x000000292b107836 */ /* 0x000fe20000000000 */
[----:B------:R-:W-:Y:S01]  /*6f50*/  FSEL R176, R208, -INF , !P3 ;  /* 0xff800000d0b07808 */ /* 0x000fe20005800000 */
[-C--:B------:R-:W-:Y:S01]  /*6f60*/  HMMA.16816.F32 R64, R64, R26.reuse, R60 ;  /* 0x0000001a4040723c */ /* 0x080fe2000000183c */
[-C--:B------:R-:W-:Y:S02]  /*6f70*/  ISETP.GE.AND P3, PT, R18, R3.reuse, PT ;  /* 0x000000031200720c */ /* 0x080fe40003f66270 */
[----:B------:R-:W-:Y:S02]  /*6f80*/  ISETP.GE.AND P5, PT, R20, R226, PT ;  /* 0x000000e21400720c */ /* 0x000fe40003fa6270 */
[----:B------:R-:W-:Y:S01]  /*6f90*/  FSEL R204, R14, -INF , !P3 ;  /* 0xff8000000ecc7808 */ /* 0x000fe20005800000 */
[----:B------:R-:W-:Y:S01]  /*6fa0*/  HMMA.16816.F32 R4, R172, R26, R4 ;  /* 0x0000001aac04723c */ /* 0x000fe20000001804 */
[----:B------:R-:W-:-:S02]  /*6fb0*/  ISETP.GE.AND P3, PT, R16, R3, PT ;  /* 0x000000031000720c */ /* 0x000fc40003f66270 */
[-C--:B------:R-:W-:Y:S02]  /*6fc0*/  ISETP.GE.AND P6, PT, R20, R235.reuse, PT ;  /* 0x000000eb1400720c */ /* 0x080fe40003fc6270 */
        /* <DEDUP_REMOVED lines=10> */
[----:B------:R-:W-:Y:S01]  /*7070*/  FSEL R251, R12, -INF , !P6 ;  /* 0xff8000000cfb7808 */ /* 0x000fe20007000000 */
[----:B------:R-:W-:Y:S01]  /*7080*/  VIADD R12, R43, 0x30 ;  /* 0x000000302b0c7836 */ /* 0x000fe20000000000 */
[----:B------:R-:W-:-:S02]  /*7090*/  FSEL R15, R193, -INF , !P4 ;  /* 0xff800000c10f7808 */ /* 0x000fc40006000000 */
[----:B------:R-:W-:Y:S02]  /*70a0*/  FMNMX.FTZ R20, R168, R19, !PT ;  /* 0x00000013a8147209 */ /* 0x000fe40007810000 */
[----:B------:R-:W-:Y:S02]  /*70b0*/  FSEL R210, R13, -INF , !P5 ;  /* 0xff8000000dd27808 */ /* 0x000fe40006800000 */
[C---:B------:R-:W-:Y:S02]  /*70c0*/  ISETP.GE.AND P6, PT, R16.reuse, R240, PT ;  /* 0x000000f01000720c */ /* 0x040fe40003fc6270 */
[-C--:B------:R-:W-:Y:S02]  /*70d0*/  ISETP.GE.AND P5, PT, R16, R235.reuse, PT ;  /* 0x000000eb1000720c */ /* 0x080fe40003fa6270 */
[----:B------:R-:W-:Y:S02]  /*70e0*/  FSEL R13, R195, -INF , !P0 ;  /* 0xff800000c30d7808 */ /* 0x000fe40004000000 */
[----:B------:R-:W-:-:S02]  /*70f0*/  ISETP.GE.AND P4, PT, R12, R235, PT ;  /* 0x000000eb0c00720c */ /* 0x000fc40003f86270 */
[----:B------:R-:W-:Y:S02]  /*7100*/  ISETP.GE.AND P0, PT, R12, R226, PT ;  /* 0x000000e20c00720c */ /* 0x000fe40003f06270 */
[----:B------:R-:W-:Y:S02]  /*7110*/  FMNMX.FTZ R20, R15, R20, !PT ;  /* 0x000000140f147209 */ /* 0x000fe40007810000 */
[----:B------:R-:W-:Y:S02]  /*7120*/  FSEL R178, R209, -INF , !P6 ;  /* 0xff800000d1b27808 */ /* 0x000fe40007000000 */
[----:B------:R-:W-:Y:S02]  /*7130*/  FSEL R180, R211, -INF , !P5 ;  /* 0xff800000d3b47808 */ /* 0x000fe40006800000 */
[----:B------:R-:W-:Y:S02]  /*7140*/  FSEL R14, R33, -INF , !P2 ;  /* 0xff800000210e7808 */ /* 0x000fe40005000000 */
[----:B------:R-:W-:-:S02]  /*7150*/  ISETP.GE.AND P6, PT, R43, R235, PT ;  /* 0x000000eb2b00720c */ /* 0x000fc40003fc6270 */
[C---:B------:R-:W-:Y:S02]  /*7160*/  ISETP.GE.AND P5, PT, R12.reuse, R240, PT ;  /* 0x000000f00c00720c */ /* 0x040fe40003fa6270 */
[----:B------:R-:W-:Y:S02]  /*7170*/  ISETP.GE.AND P3, PT, R12, R3, PT ;  /* 0x000000030c00720c */ /* 0x000fe40003f66270 */
[----:B------:R-:W-:Y:S02]  /*7180*/  ISETP.GE.AND P2, PT, R43, R226, PT ;  /* 0x000000e22b00720c */ /* 0x000fe40003f46270 */
[----:B------:R-:W-:Y:S02]  /*7190*/  FSEL R12, R35, -INF , !P1 ;  /* 0xff800000230c7808 */ /* 0x000fe40004800000 */
[----:B------:R-:W-:Y:S02]  /*71a0*/  FSEL R36, R238, -INF , !P4 ;  /* 0xff800000ee247808 */ /* 0x000fe40006000000 */
[----:B------:R-:W-:-:S02]  /*71b0*/  FMNMX.FTZ R20, R2, R20, !PT ;  /* 0x0000001402147209 */ /* 0x000fc40007810000 */
[----:B------:R-:W-:Y:S02]  /*71c0*/  FSEL R175, R8, -INF , !P0 ;  /* 0xff80000008af7808 */ /* 0x000fe40004000000 */
[C---:B------:R-:W-:Y:S01]  /*71d0*/  ISETP.GE.AND P1, PT, R43.reuse, R3, PT ;  /* 0x000000032b00720c */ /* 0x040fe20003f26270 */
[----:B------:R-:W-:Y:S01]  /*71e0*/  VIADD R43, R43, 0x39 ;  /* 0x000000392b2b7836 */ /* 0x000fe20000000000 */
[----:B------:R-:W-:Y:S02]  /*71f0*/  ISETP.GE.AND P4, PT, R17, R235, PT ;  /* 0x000000eb1100720c */ /* 0x000fe40003f86270 */
[----:B------:R-:W-:Y:S02]  /*7200*/  PLOP3.LUT P0, PT, PT, PT, UP0, 0x80, 0x0 ;  /* 0x000000000000781c */ /* 0x000fe40003f0f008 */
[----:B------:R-:W-:Y:S02]  /*7210*/  FSEL R18, R194, -INF , !P6 ;  /* 0xff800000c2127808 */ /* 0x000fe40007000000 */
[----:B------:R-:W-:-:S02]  /*7220*/  FSEL R63, R236, -INF , !P5 ;  /* 0xff800000ec3f7808 */ /* 0x000fc40006800000 */
[----:B------:R-:W-:Y:S02]  /*7230*/  FSEL R16, R32, -INF , !P2 ;  /* 0xff80000020107808 */ /* 0x000fe40005000000 */
[C---:B------:R-:W-:Y:S02]  /*7240*/  ISETP.GE.AND P5, PT, R17.reuse, R240, PT ;  /* 0x000000f01100720c */ /* 0x040fe40003fa6270 */
[C---:B------:R-:W-:Y:S02]  /*7250*/  ISETP.GE.AND P6, PT, R17.reuse, R226, PT ;  /* 0x000000e21100720c */ /* 0x040fe40003fc6270 */
[----:B------:R-:W-:Y:S02]  /*7260*/  ISETP.GE.AND P2, PT, R17, R3, PT ;  /* 0x000000031100720c */ /* 0x000fe40003f46270 */
[----:B------:R-:W-:Y:S02]  /*7270*/  FMNMX.FTZ R20, R42, R20, !PT ;  /* 0x000000142a147209 */ /* 0x000fe40007810000 */
[----:B------:R-:W-:-:S02]  /*7280*/  FSEL R17, R34, -INF , !P1 ;  /* 0xff80000022117808 */ /* 0x000fc40004800000 */
[----:B------:R-:W-:Y:S02]  /*7290*/  FSEL R37, R239, -INF , !P4 ;  /* 0xff800000ef257808 */ /* 0x000fe40006000000 */
[C---:B------:R-:W-:Y:S02]  /*72a0*/  ISETP.GE.AND P1, PT, R21.reuse, R240, PT ;  /* 0x000000f01500720c */ /* 0x040fe40003f26270 */
[----:B------:R-:W-:Y:S02]  /*72b0*/  ISETP.GE.AND P4, PT, R21, R235, PT ;  /* 0x000000eb1500720c */ /* 0x000fe40003f86270 */
[----:B------:R-:W-:Y:S02]  /*72c0*/  FMNMX.FTZ R20, R200, R20, !PT ;  /* 0x00000014c8147209 */ /* 0x000fe40007810000 */
[----:B------:R-:W-:Y:S02]  /*72d0*/  FSEL R64, R64, -INF , !P1 ;  /* 0xff80000040407808 */ /* 0x000fe40004800000 */
[----:B------:R-:W-:-:S02]  /*72e0*/  FSEL R38, R66, -INF , !P4 ;  /* 0xff80000042267808 */ /* 0x000fc40006000000 */
[C---:B------:R-:W-:Y:S02]  /*72f0*/  ISETP.GE.AND P1, PT, R43.reuse, R240, PT ;  /* 0x000000f02b00720c */ /* 0x040fe40003f26270 */
[----:B------:R-:W-:Y:S02]  /*7300*/  ISETP.GE.AND P4, PT, R43, R235, PT ;  /* 0x000000eb2b00720c */ /* 0x000fe40003f86270 */
[----:B------:R-:W-:Y:S02]  /*7310*/  FMNMX.FTZ R20, R202, R20, !PT ;  /* 0x00000014ca147209 */ /* 0x000fe40007810000 */
[----:B------:R-:W-:Y:S02]  /*7320*/  FSEL R170, R237, -INF , !P5 ;  /* 0xff800000edaa7808 */ /* 0x000fe40006800000 */
[----:B------:R-:W-:Y:S02]  /*7330*/  FSEL R51, R65, -INF , !P1 ;  /* 0xff80000041337808 */ /* 0x000fe40004800000 */
[----:B------:R-:W-:-:S02]  /*7340*/  FSEL R53, R67, -INF , !P4 ;  /* 0xff80000043357808 */ /* 0x000fc40006000000 */
[CC--:B------:R-:W-:Y:S02]  /*7350*/  ISETP.GE.AND P5, PT, R21.reuse, R226.reuse, PT ;  /* 0x000000e21500720c */ /* 0x0c0fe40003fa6270 */
[----:B------:R-:W-:Y:S02]  /*7360*/  ISETP.GE.AND P1, PT, R21, R3, PT ;  /* 0x000000031500720c */ /* 0x000fe40003f26270 */
        /* <DEDUP_REMOVED lines=29> */
.L_x_405:
[----:B-1----:R-:W-:Y:S01]  /*7540*/  FMNMX.FTZ R21, R252, R22, !PT ;  /* 0x00000016fc157209 */ /* 0x002fe20007810000 */
[----:B------:R-:W-:Y:S01]  /*7550*/  USHF.L.U32 UR4, UR38, 0x1, URZ ;  /* 0x0000000126047899 */ /* 0x000fe2000800063f */
[----:B------:R-:W-:Y:S01]  /*7560*/  FMNMX.FTZ R23, R167, R18, !PT ;  /* 0x00000012a7177209 */ /* 0x000fe20007810000 */
[----:B------:R-:W-:Y:S01]  /*7570*/  IMAD.U32 R44, RZ, RZ, UR33 ;  /* 0x00000021ff2c7e24 */ /* 0x000fe2000f8e00ff */
[----:B------:R-:W-:Y:S01]  /*7580*/  FMNMX.FTZ R21, R164, R21, !PT ;  /* 0x00000015a4157209 */ /* 0x000fe20007810000 */
[----:B------:R-:W-:Y:S01]  /*7590*/  IMAD.WIDE.U32 R238, R228, -0x2daee0ad, RZ ;  /* 0xd2511f53e4ee7825 */ /* 0x000fe200078e00ff */
[----:B------:R-:W-:Y:S01]  /*75a0*/  FMNMX.FTZ R23, R13, R23, !PT ;  /* 0x000000170d177209 */ /* 0x000fe20007810000 */
[----:B------:R-:W-:Y:S01]  /*75b0*/  UISETP.GE.AND UP0, UPT, UR34, 0x3, UPT ;  /* 0x000000032200788c */ /* 0x000fe2000bf06270 */
[----:B------:R-:W-:Y:S01]  /*75c0*/  FMNMX.FTZ R21, R171, R21, !PT ;  /* 0x00000015ab157209 */ /* 0x000fe20007810000 */
[----:B------:R-:W-:Y:S01]  /*75d0*/  IMAD.WIDE.U32 R236, R234, -0x326172a9, RZ ;  /* 0xcd9e8d57eaec7825 */ /* 0x000fe200078e00ff */
[----:B------:R-:W-:Y:S01]  /*75e0*/  LOP3.LUT R44, R239, UR4, R44, 0x96, !PT ;  /* 0x00000004ef2c7c12 */ /* 0x000fe2000f8e962c */
[----:B------:R-:W-:Y:S01]  /*75f0*/  UIADD3 UR4, UR4, 0x1, URZ ;  /* 0x0000000104047890 */ /* 0x000fe2000fffe03f */
[----:B------:R-:W-:Y:S01]  /*7600*/  FMNMX.FTZ R21, R176, R21, !PT ;  /* 0x00000015b0157209 */ /* 0x000fe20007810000 */
[----:B------:R-:W-:Y:S01]  /*7610*/  IMAD.WIDE.U32 R190, R233, -0x326172a9, RZ ;  /* 0xcd9e8d57e9be7825 */ /* 0x000fe200078e00ff */
[----:B------:R-:W-:-:S02]  /*7620*/  FMNMX.FTZ R23, R0, R23, !PT ;  /* 0x0000001700177209 */ /* 0x000fc40007810000 */
[----:B------:R-:W-:Y:S01]  /*7630*/  FMNMX.FTZ R21, R178, R21, !PT ;  /* 0x00000015b2157209 */ /* 0x000fe20007810000 */
[----:B------:R-:W-:Y:S01]  /*7640*/  IMAD.WIDE.U32 R44, R44, -0x326172a9, RZ ;  /* 0xcd9e8d572c2c7825 */ /* 0x000fe200078e00ff */
[----:B------:R-:W-:Y:S02]  /*7650*/  FMNMX.FTZ R23, R39, R23, !PT ;  /* 0x0000001727177209 */ /* 0x000fe40007810000 */
[----:B------:R-:W-:Y:S01]  /*7660*/  FMNMX.FTZ R21, R63, R21, !PT ;  /* 0x000000153f157209 */ /* 0x000fe20007810000 */
[----:B------:R-:W-:Y:S01]  /*7670*/  IMAD.MOV.U32 R211, RZ, RZ, R48 ;  /* 0x000000ffffd37224 */ /* 0x000fe200078e0030 */
[----:B------:R-:W-:Y:S01]  /*7680*/  FMNMX.FTZ R23, R201, R23, !PT ;  /* 0x00000017c9177209 */ /* 0x000fe20007810000 */
[----:B------:R-:W-:Y:S01]  /*7690*/  IMAD.MOV.U32 R197, RZ, RZ, R49 ;  /* 0x000000ffffc57224 */ /* 0x000fe200078e0031 */
[----:B------:R-:W-:Y:S02]  /*76a0*/  FMNMX.FTZ R21, R170, R21, !PT ;  /* 0x00000015aa157209 */ /* 0x000fe40007810000 */
[----:B------:R-:W-:-:S02]  /*76b0*/  LOP3.LUT R198, R237, R229, RZ, 0x3c, !PT ;  /* 0x000000e5edc67212 */ /* 0x000fc400078e3cff */
[----:B------:R-:W-:Y:S02]  /*76c0*/  FMNMX.FTZ R21, R64, R21, !PT ;  /* 0x0000001540157209 */ /* 0x000fe40007810000 */
[----:B------:R-:W-:Y:S01]  /*76d0*/  LOP3.LUT R8, R45, UR21, R236, 0x96, !PT ;  /* 0x000000152d087c12 */ /* 0x000fe2000f8e96ec */
[----:B------:R-:W-:Y:S01]  /*76e0*/  IMAD.WIDE.U32 R198, R198, -0x2daee0ad, RZ ;  /* 0xd2511f53c6c67825 */ /* 0x000fe200078e00ff */
[----:B------:R-:W-:Y:S02]  /*76f0*/  FMNMX.FTZ R22, R166, R16, !PT ;  /* 0x00000010a6167209 */ /* 0x000fe40007810000 */
[----:B------:R-:W-:Y:S01]  /*7700*/  FMNMX.FTZ R21, R51, R21, !PT ;  /* 0x0000001533157209 */ /* 0x000fe20007810000 */
[----:B------:R-:W-:Y:S01]  /*7710*/  IMAD.WIDE.U32 R26, R8, -0x2daee0ad, RZ ;  /* 0xd2511f53081a7825 */ /* 0x000fe200078e00ff */
[----:B------:R-:W-:Y:S02]  /*7720*/  FMNMX.FTZ R23, R247, R23, !PT ;  /* 0x00000017f7177209 */ /* 0x000fe40007810000 */
[----:B------:R-:W-:Y:S01]  /*7730*/  FMNMX.FTZ R22, R14, R22, !PT ;  /* 0x000000160e167209 */ /* 0x000fe20007810000 */
[----:B------:R-:W1:Y:S01]  /*7740*/  SHFL.BFLY PT, R24, R21, 0x2, 0x1f ;  /* 0x0c401f0015187f89 */ /* 0x000e6200000e0000 */
[----:B------:R-:W-:Y:S01]  /*7750*/  LOP3.LUT R188, R191, R229, RZ, 0x3c, !PT ;  /* 0x000000e5bfbc7212 */ /* 0x000fe200078e3cff */
[----:B------:R-:W-:Y:S01]  /*7760*/  IMAD.MOV.U32 R191, RZ, RZ, R55 ;  /* 0x000000ffffbf7224 */ /* 0x000fe200078e0037 */
[----:B------:R-:W-:-:S02]  /*7770*/  FMNMX.FTZ R23, R249, R23, !PT ;  /* 0x00000017f9177209 */ /* 0x000fc40007810000 */
[----:B------:R-:W-:Y:S01]  /*7780*/  FMNMX.FTZ R22, R28, R22, !PT ;  /* 0x000000161c167209 */ /* 0x000fe20007810000 */
[----:B------:R-:W-:Y:S01]  /*7790*/  IMAD.WIDE.U32 R188, R188, -0x2daee0ad, RZ ;  /* 0xd2511f53bcbc7825 */ /* 0x000fe200078e00ff */
[----:B------:R-:W-:Y:S02]  /*77a0*/  LOP3.LUT R8, R27, UR18, R198, 0x96, !PT ;  /* 0x000000121b087c12 */ /* 0x000fe4000f8e96c6 */
[----:B------:R-:W-:Y:S02]  /*77b0*/  FMNMX.FTZ R23, R211, R23, !PT ;  /* 0x00000017d3177209 */ /* 0x000fe40007810000 */
[----:B------:R-:W-:Y:S01]  /*77c0*/  FMNMX.FTZ R25, R165, R17, !PT ;  /* 0x00000011a5197209 */ /* 0x000fe20007810000 */
[----:B------:R-:W-:Y:S01]  /*77d0*/  IMAD.WIDE.U32 R192, R8, -0x326172a9, RZ ;  /* 0xcd9e8d5708c07825 */ /* 0x000fe200078e00ff */
[----:B------:R-:W-:Y:S02]  /*77e0*/  FMNMX.FTZ R22, R29, R22, !PT ;  /* 0x000000161d167209 */ /* 0x000fe40007810000 */
[----:B------:R-:W-:-:S02]  /*77f0*/  FMNMX.FTZ R23, R169, R23, !PT ;  /* 0x00000017a9177209 */ /* 0x000fc40007810000 */
[----:B------:R-:W-:Y:S02]  /*7800*/  FMNMX.FTZ R25, R12, R25, !PT ;  /* 0x000000190c197209 */ /* 0x000fe40007810000 */
[----:B------:R-:W-:Y:S02]  /*7810*/  FMNMX.FTZ R8, R59, R22, !PT ;  /* 0x000000163b087209 */ /* 0x000fe40007810000 */
[----:B------:R-:W-:Y:S01]  /*7820*/  LOP3.LUT R186, R189, UR20, R238, 0x96, !PT ;  /* 0x00000014bdba7c12 */ /* 0x000fe2000f8e96ee */
[----:B------:R-:W-:Y:S01]  /*7830*/  IMAD.MOV.U32 R189, RZ, RZ, R54 ;  /* 0x000000ffffbd7224 */ /* 0x000fe200078e0036 */
[----:B------:R-:W-:Y:S01]  /*7840*/  LOP3.LUT R194, R199, UR20, R238, 0x96, !PT ;  /* 0x00000014c7c27c12 */ /* 0x000fe2000f8e96ee */
[----:B------:R-:W-:Y:S01]  /*7850*/  IMAD.MOV.U32 R199, RZ, RZ, R56 ;  /* 0x000000ffffc77224 */ /* 0x000fe200078e0038 */
[----:B------:R-:W-:Y:S01]  /*7860*/  FMNMX.FTZ R23, R179, R23, !PT ;  /* 0x00000017b3177209 */ /* 0x000fe20007810000 */
[----:B------:R-:W-:Y:S01]  /*7870*/  IMAD.WIDE.U32 R186, R186, -0x326172a9, RZ ;  /* 0xcd9e8d57baba7825 */ /* 0x000fe200078e00ff */
[----:B------:R-:W-:-:S02]  /*7880*/  FMNMX.FTZ R25, R30, R25, !PT ;  /* 0x000000191e197209 */ /* 0x000fc40007810000 */
[----:B------:R-:W-:Y:S01]  /*7890*/  FMNMX.FTZ R8, R58, R8, !PT ;  /* 0x000000083a087209 */ /* 0x000fe20007810000 */
[----:B------:R-:W-:Y:S01]  /*78a0*/  IMAD.WIDE.U32 R194, R194, -0x326172a9, RZ ;  /* 0xcd9e8d57c2c27825 */ /* 0x000fe200078e00ff */
[----:B------:R-:W-:Y:S02]  /*78b0*/  LOP3.LUT R20, R45, UR21, R190, 0x96, !PT ;  /* 0x000000152d147c12 */ /* 0x000fe4000f8e96be */
[----:B------:R-:W-:Y:S01]  /*78c0*/  FMNMX.FTZ R23, R177, R23, !PT ;  /* 0x00000017b1177209 */ /* 0x000fe20007810000 */
[----:B------:R-:W-:Y:S01]  /*78d0*/  IMAD.MOV.U32 R238, RZ, RZ, R52 ;  /* 0x000000ffffee7224 */ /* 0x000fe200078e0034 */
[----:B------:R-:W-:Y:S01]  /*78e0*/  FMNMX.FTZ R25, R31, R25, !PT ;  /* 0x000000191f197209 */ /* 0x000fe20007810000 */
[----:B------:R-:W-:Y:S01]  /*78f0*/  IMAD.WIDE.U32 R34, R20, -0x2daee0ad, RZ ;  /* 0xd2511f5314227825 */ /* 0x000fe200078e00ff */
[----:B------:R-:W-:Y:S02]  /*7900*/  FMNMX.FTZ R8, R57, R8, !PT ;  /* 0x0000000839087209 */ /* 0x000fe40007810000 */
[----:B------:R-:W-:-:S02]  /*7910*/  LOP3.LUT R206, R187, UR19, R44, 0x96, !PT ;  /* 0x00000013bbce7c12 */ /* 0x000fc4000f8e962c */
[----:B------:R-:W-:Y:S02]  /*7920*/  FMNMX.FTZ R23, R180, R23, !PT ;  /* 0x00000017b4177209 */ /* 0x000fe40007810000 */
[----:B------:R-:W-:Y:S01]  /*7930*/  FMNMX.FTZ R25, R191, R25, !PT ;  /* 0x00000019bf197209 */ /* 0x000fe20007810000 */
[----:B------:R-:W-:Y:S01]  /*7940*/  IMAD.WIDE.U32 R206, R206, -0x2daee0ad, RZ ;  /* 0xd2511f53cece7825 */ /* 0x000fe200078e00ff */
[----:B------:R-:W-:Y:S02]  /*7950*/  LOP3.LUT R44, R195, UR19, R44, 0x96, !PT ;  /* 0x00000013c32c7c12 */ /* 0x000fe4000f8e962c */
[----:B------:R-:W-:Y:S02]  /*7960*/  FMNMX.FTZ R8, R199, R8, !PT ;  /* 0x00000008c7087209 */ /* 0x000fe40007810000 */
[----:B------:R-:W-:Y:S01]  /*7970*/  FMNMX.FTZ R23, R36, R23, !PT ;  /* 0x0000001724177209 */ /* 0x000fe20007810000 */
[----:B------:R-:W-:Y:S01]  /*7980*/  IMAD.WIDE.U32 R44, R44, -0x2daee0ad, RZ ;  /* 0xd2511f532c2c7825 */ /* 0x000fe200078e00ff */
[----:B-1----:R-:W-:-:S02]  /*7990*/  FMNMX.FTZ R24, R21, R24, !PT ;  /* 0x0000001815187209 */ /* 0x002fc40007810000 */
[----:B------:R-:W-:Y:S02]  /*79a0*/  FMNMX.FTZ R25, R197, R25, !PT ;  /* 0x00000019c5197209 */ /* 0x000fe40007810000 */
[----:B------:R-:W-:Y:S01]  /*79b0*/  FMNMX.FTZ R8, R205, R8, !PT ;  /* 0x00000008cd087209 */ /* 0x000fe20007810000 */
[----:B------:R-:W1:Y:S01]  /*79c0*/  SHFL.BFLY PT, R209, R24, 0x1, 0x1f ;  /* 0x0c201f0018d17f89 */ /* 0x000e6200000e0000 */
[----:B------:R-:W-:Y:S02]  /*79d0*/  LOP3.LUT R20, R35, UR18, R188, 0x96, !PT ;  /* 0x0000001223147c12 */ /* 0x000fe4000f8e96bc */
[----:B------:R-:W-:Y:S02]  /*79e0*/  FMNMX.FTZ R23, R37, R23, !PT ;  /* 0x0000001725177209 */ /* 0x000fe40007810000 */
[----:B------:R-:W-:Y:S01]  /*79f0*/  FMNMX.FTZ R25, R189, R25, !PT ;  /* 0x00000019bd197209 */ /* 0x000fe20007810000 */
[----:B------:R-:W-:Y:S01]  /*7a00*/  IMAD.WIDE.U32 R32, R20, -0x326172a9, RZ ;  /* 0xcd9e8d5714207825 */ /* 0x000fe200078e00ff */
[----:B------:R-:W-:-:S02]  /*7a10*/  FMNMX.FTZ R8, R250, R8, !PT ;  /* 0x00000008fa087209 */ /* 0x000fc40007810000 */
[----:B------:R-:W-:Y:S02]  /*7a20*/  LOP3.LUT R26, R45, UR16, R26, 0x96, !PT ;  /* 0x000000102d1a7c12 */ /* 0x000fe4000f8e961a */
[----:B------:R-:W-:Y:S02]  /*7a30*/  FSEL R182, R4, -INF , !P5 ;  /* 0xff80000004b67808 */ /* 0x000fe40006800000 */
[----:B------:R-:W-:Y:S01]  /*7a40*/  FMNMX.FTZ R23, R38, R23, !PT ;  /* 0x0000001726177209 */ /* 0x000fe20007810000 */
[----:B------:R-:W-:Y:S01]  /*7a50*/  IMAD.WIDE.U32 R26, R26, -0x326172a9, RZ ;  /* 0xcd9e8d571a1a7825 */ /* 0x000fe200078e00ff */
[----:B------:R-:W-:Y:S02]  /*7a60*/  FMNMX.FTZ R4, R238, R25, !PT ;  /* 0x00000019ee047209 */ /* 0x000fe40007810000 */
[----:B------:R-:W-:Y:S02]  /*7a70*/  FMNMX.FTZ R8, R251, R8, !PT ;  /* 0x00000008fb087209 */ /* 0x000fe40007810000 */
[----:B------:R-:W-:-:S02]  /*7a80*/  LOP3.LUT R20, R33, UR17, R186, 0x96, !PT ;  /* 0x0000001121147c12 */ /* 0x000fc4000f8e96ba */
[----:B------:R-:W-:Y:S02]  /*7a90*/  FMNMX.FTZ R23, R53, R23, !PT ;  /* 0x0000001735177209 */ /* 0x000fe40007810000 */
[----:B------:R-:W-:Y:S01]  /*7aa0*/  FMNMX.FTZ R4, R185, R4, !PT ;  /* 0x00000004b9047209 */ /* 0x000fe20007810000 */
[----:B------:R-:W-:Y:S01]  /*7ab0*/  IMAD.WIDE.U32 R20, R20, -0x2daee0ad, RZ ;  /* 0xd2511f5314147825 */ /* 0x000fe200078e00ff */
[----:B------:R-:W-:Y:S01]  /*7ac0*/  LOP3.LUT R40, R193, UR17, R194, 0x96, !PT ;  /* 0x00000011c1287c12 */ /* 0x000fe2000f8e96c2 */
[----:B------:R-:W2:Y:S01]  /*7ad0*/  SHFL.BFLY PT, R22, R23, 0x2, 0x1f ;  /* 0x0c401f0017167f89 */ /* 0x000ea200000e0000 */
[----:B------:R-:W-:Y:S02]  /*7ae0*/  FMNMX.FTZ R8, R210, R8, !PT ;  /* 0x00000008d2087209 */ /* 0x000fe40007810000 */
[----:B------:R-:W-:Y:S01]  /*7af0*/  FSEL R181, R9, -INF , !P6 ;  /* 0xff80000009b57808 */ /* 0x000fe20007000000 */
[----:B------:R-:W-:Y:S01]  /*7b00*/  IMAD.WIDE.U32 R40, R40, -0x2daee0ad, RZ ;  /* 0xd2511f5328287825 */ /* 0x000fe200078e00ff */
[----:B------:R-:W-:-:S02]  /*7b10*/  FMNMX.FTZ R4, R203, R4, !PT ;  /* 0x00000004cb047209 */ /* 0x000fc40007810000 */
[----:B------:R-:W-:Y:S02]  /*7b20*/  LOP3.LUT R192, R27, UR15, R192, 0x96, !PT ;  /* 0x0000000f1bc07c12 */ /* 0x000fe4000f8e96c0 */
[----:B------:R-:W-:Y:S02]  /*7b30*/  FMNMX.FTZ R9, R175, R8, !PT ;  /* 0x00000008af097209 */ /* 0x000fe40007810000 */
[----:B------:R-:W-:Y:S01]  /*7b40*/  FMNMX.FTZ R4, R204, R4, !PT ;  /* 0x00000004cc047209 */ /* 0x000fe20007810000 */
[----:B------:R-:W-:Y:S01]  /*7b50*/  IMAD.WIDE.U32 R192, R192, -0x2daee0ad, RZ ;  /* 0xd2511f53c0c07825 */ /* 0x000fe200078e00ff */
[----:B------:R-:W-:Y:S02]  /*7b60*/  FMNMX.FTZ R9, R181, R9, !PT ;  /* 0x00000009b5097209 */ /* 0x000fe40007810000 */
[----:B------:R-:W-:Y:S02]  /*7b70*/  LOP3.LUT R206, R21, UR14, R206, 0x96, !PT ;  /* 0x0000000e15ce7c12 */ /* 0x000fe4000f8e96ce */
[----:B------:R-:W-:-:S02]  /*7b80*/  LOP3.LUT R21, R41, UR14, R44, 0x96, !PT ;  /* 0x0000000e29157c12 */ /* 0x000fc4000f8e962c */
[----:B------:R-:W-:Y:S02]  /*7b90*/  FSEL R174, R10, -INF , !P3 ;  /* 0xff8000000aae7808 */ /* 0x000fe40005800000 */
[----:B------:R-:W-:Y:S02]  /*7ba0*/  FMNMX.FTZ R4, R196, R4, !PT ;  /* 0x00000004c4047209 */ /* 0x000fe40007810000 */
[----:B------:R-:W-:Y:S02]  /*7bb0*/  FSEL R183, R5, -INF , !P4 ;  /* 0xff80000005b77808 */ /* 0x000fe40006000000 */
[----:B------:R-:W-:Y:S02]  /*7bc0*/  FMNMX.FTZ R9, R182, R9, !PT ;  /* 0x00000009b6097209 */ /* 0x000fe40007810000 */
[----:B------:R-:W-:Y:S01]  /*7bd0*/  LOP3.LUT R8, R193, UR12, R40, 0x96, !PT ;  /* 0x0000000cc1087c12 */ /* 0x000fe2000f8e9628 */
[----:B------:R-:W-:Y:S01]  /*7be0*/  IMAD.WIDE.U32 R40, R21, -0x326172a9, RZ ;  /* 0xcd9e8d5715287825 */ /* 0x000fe200078e00ff */
[----:B------:R-:W-:-:S02]  /*7bf0*/  FSEL R173, R11, -INF , !P2 ;  /* 0xff8000000bad7808 */ /* 0x000fc40005000000 */
[----:B------:R-:W-:Y:S01]  /*7c00*/  FMNMX.FTZ R11, R174, R4, !PT ;  /* 0x00000004ae0b7209 */ /* 0x000fe20007810000 */
[----:B------:R-:W-:Y:S01]  /*7c10*/  IMAD.MOV.U32 R193, RZ, RZ, R57 ;  /* 0x000000ffffc17224 */ /* 0x000fe200078e0039 */
[----:B-1----:R-:W-:Y:S01]  /*7c20*/  FMNMX.FTZ R209, R24, R209, !PT ;  /* 0x000000d118d17209 */ /* 0x002fe20007810000 */
[----:B------:R-:W-:Y:S01]  /*7c30*/  IMAD.WIDE.U32 R24, R8, -0x326172a9, RZ ;  /* 0xcd9e8d5708187825 */ /* 0x000fe200078e00ff */
[----:B------:R-:W-:Y:S02]  /*7c40*/  FMNMX.FTZ R21, R183, R9, !PT ;  /* 0x00000009b7157209 */ /* 0x000fe40007810000 */
        /* <DEDUP_REMOVED lines=9> */
[----:B------:R-:W-:Y:S02]  /*7ce0*/  FMNMX.FTZ R11, R66, R11, !PT ;  /* 0x0000000b420b7209 */ /* 0x000fe40007810000 */
[----:B--2---:R-:W-:Y:S01]  /*7cf0*/  FMNMX.FTZ R22, R23, R22, !PT ;  /* 0x0000001617167209 */ /* 0x004fe20007810000 */
[--C-:B------:R-:W-:Y:S01]  /*7d00*/  FFMA.FTZ R50, R19, UR37, -R65.reuse ;  /* 0x0000002513327c23 */ /* 0x100fe20008010841 */
[----:B------:R-:W-:Y:S01]  /*7d10*/  LOP3.LUT R34, R207, UR16, R34, 0x96, !PT ;  /* 0x00000010cf227c12 */ /* 0x000fe2000f8e9622 */
[----:B------:R-:W2:Y:S01]  /*7d20*/  SHFL.BFLY PT, R19, R11, 0x2, 0x1f ;  /* 0x0c401f000b137f89 */ /* 0x000ea200000e0000 */
[--C-:B------:R-:W-:Y:S01]  /*7d30*/  FFMA.FTZ R48, R2, UR37, -R65.reuse ;  /* 0x0000002502307c23 */ /* 0x100fe20008010841 */
[----:B------:R-:W-:Y:S01]  /*7d40*/  FFMA.FTZ R49, R15, UR37, -R65 ;  /* 0x000000250f317c23 */ /* 0x000fe20008010841 */
[----:B------:R-:W-:Y:S01]  /*7d50*/  LOP3.LUT R7, R24, 0xffff, RZ, 0xc0, !PT ;  /* 0x0000ffff18077812 */ /* 0x000fe200078ec0ff */
[----:B------:R-:W3:Y:S01]  /*7d60*/  SHFL.BFLY PT, R208, R22, 0x1, 0x1f ;  /* 0x0c201f0016d07f89 */ /* 0x000ee200000e0000 */
[----:B------:R-:W-:Y:S01]  /*7d70*/  IMAD.WIDE.U32 R34, R34, -0x326172a9, RZ ;  /* 0xcd9e8d5722227825 */ /* 0x000fe200078e00ff */
[----:B------:R-:W-:-:S03]  /*7d80*/  SHF.R.U32.HI R4, RZ, 0x10, R24 ;  /* 0x00000010ff047819 */ /* 0x000fc60000011618 */
[----:B------:R-:W-:Y:S01]  /*7d90*/  FFMA.FTZ R47, R42, UR37, -R65 ;  /* 0x000000252a2f7c23 */ /* 0x000fe20008010841 */
[----:B-1----:R-:W-:Y:S01]  /*7da0*/  FMNMX.FTZ R2, R21, R5, !PT ;  /* 0x0000000515027209 */ /* 0x002fe20007810000 */
[----:B------:R-:W-:Y:S01]  /*7db0*/  IMAD.WIDE.U32 R206, R206, -0x326172a9, RZ ;  /* 0xcd9e8d57cece7825 */ /* 0x000fe200078e00ff */
[----:B------:R-:W-:Y:S01]  /*7dc0*/  LOP3.LUT R32, R35, UR15, R32, 0x96, !PT ;  /* 0x0000000f23207c12 */ /* 0x000fe2000f8e9620 */
[----:B------:R-:W-:Y:S01]  /*7dd0*/  MUFU.EX2 R48, R48 ;  /* 0x0000003000307308 */ /* 0x000fe20000000800 */
[----:B------:R-:W-:Y:S01]  /*7de0*/  SHF.R.U32.HI R8, RZ, 0x18, R24 ;  /* 0x00000018ff087819 */ /* 0x000fe20000011618 */
[----:B------:R-:W1:Y:S01]  /*7df0*/  SHFL.BFLY PT, R15, R2, 0x1, 0x1f ;  /* 0x0c201f00020f7f89 */ /* 0x000e6200000e0000 */
[----:B------:R-:W-:Y:S01]  /*7e00*/  LOP3.LUT R9, R25, UR22, R40, 0x96, !PT ;  /* 0x0000001619097c12 */ /* 0x000fe2000f8e9628 */
[----:B------:R-:W-:Y:S01]  /*7e10*/  IMAD.WIDE.U32 R32, R32, -0x2daee0ad, RZ ;  /* 0xd2511f5320207825 */ /* 0x000fe200078e00ff */
[----:B------:R-:W-:-:S03]  /*7e20*/  PRMT R62, R241, 0x7054, R241 ;  /* 0x00007054f13e7816 */ /* 0x000fc600000000f1 */
[--C-:B------:R-:W-:Y:S01]  /*7e30*/  FFMA.FTZ R176, R176, UR37, -R65.reuse ;  /* 0x00000025b0b07c23 */ /* 0x100fe20008010841 */
[----:B------:R-:W-:Y:S01]  /*7e40*/  LOP3.LUT R10, R24, 0xff, RZ, 0xc0, !PT ;  /* 0x000000ff180a7812 */ /* 0x000fe200078ec0ff */
[----:B------:R-:W4:Y:S01]  /*7e50*/  MUFU.EX2 R47, R47 ;  /* 0x0000002f002f7308 */ /* 0x000f220000000800 */
[----:B------:R-:W-:Y:S01]  /*7e60*/  LOP3.LUT R20, R33, UR12, R20, 0x96, !PT ;  /* 0x0000000c21147c12 */ /* 0x000fe2000f8e9614 */
[--C-:B------:R-:W-:Y:S01]  /*7e70*/  FFMA.FTZ R178, R178, UR37, -R65.reuse ;  /* 0x00000025b2b27c23 */ /* 0x100fe20008010841 */
[----:B------:R-:W-:Y:S01]  /*7e80*/  LOP3.LUT R33, R41, UR13, R26, 0x96, !PT ;  /* 0x0000000d29217c12 */ /* 0x000fe2000f8e961a */
[----:B------:R-:W-:Y:S01]  /*7e90*/  FFMA.FTZ R164, R164, UR37, -R65 ;  /* 0x00000025a4a47c23 */ /* 0x000fe20008010841 */
[----:B--2---:R-:W-:Y:S01]  /*7ea0*/  FMNMX.FTZ R11, R11, R19, !PT ;  /* 0x000000130b0b7209 */ /* 0x004fe20007810000 */
[----:B------:R-:W-:Y:S01]  /*7eb0*/  LDSM.16.MT88.4 R24, [R214+0xa000] ;  /* 0x00a00000d618783b */ /* 0x000fe20000004200 */
[----:B------:R-:W-:Y:S01]  /*7ec0*/  SHF.R.U32.HI R19, RZ, 0x8, R7 ;  /* 0x00000008ff137819 */ /* 0x000fe20000011607 */
[----:B------:R-:W-:Y:S01]  /*7ed0*/  MUFU.EX2 R50, R50 ;  /* 0x0000003200327308 */ /* 0x000fe20000000800 */
[----:B---3--:R-:W-:Y:S01]  /*7ee0*/  FMNMX.FTZ R208, R22, R208, !PT ;  /* 0x000000d016d07209 */ /* 0x008fe20007810000 */
[----:B------:R-:W-:Y:S01]  /*7ef0*/  IMAD.WIDE.U32 R22, R20, -0x326172a9, RZ ;  /* 0xcd9e8d5714167825 */ /* 0x000fe200078e00ff */
[----:B------:R-:W2:Y:S01]  /*7f00*/  SHFL.BFLY PT, R7, R11, 0x1, 0x1f ;  /* 0x0c201f000b077f89 */ /* 0x000ea200000e0000 */
[----:B------:R-:W-:-:S02]  /*7f10*/  PRMT R10, R10, 0x5410, R19 ;  /* 0x000054100a0a7816 */ /* 0x000fc40000000013 */
[--C-:B------:R-:W-:Y:S01]  /*7f20*/  FFMA.FTZ R171, R171, UR37, -R65.reuse ;  /* 0x00000025abab7c23 */ /* 0x100fe20008010841 */
[----:B------:R-:W-:Y:S01]  /*7f30*/  FMUL.FTZ R57, R208, UR37 ;  /* 0x00000025d0397c20 */ /* 0x000fe20008410000 */
[----:B------:R-:W-:Y:S01]  /*7f40*/  LOP3.LUT R5, R22, 0xffff, RZ, 0xc0, !PT ;  /* 0x0000ffff16057812 */ /* 0x000fe200078ec0ff */
[----:B------:R-:W-:Y:S01]  /*7f50*/  MUFU.EX2 R49, R49 ;  /* 0x0000003100317308 */ /* 0x000fe20000000800 */
[----:B------:R-:W-:Y:S01]  /*7f60*/  FSETP.NEU.FTZ.AND P2, PT, R208, -INF , PT ;  /* 0xff800000d000780b */ /* 0x000fe20003f5d000 */
[--C-:B------:R-:W-:Y:S01]  /*7f70*/  FFMA.FTZ R64, R64, UR37, -R65.reuse ;  /* 0x0000002540407c23 */ /* 0x100fe20008010841 */
[----:B------:R-:W-:Y:S01]  /*7f80*/  LOP3.LUT R6, R22, 0xff, RZ, 0xc0, !PT ;  /* 0x000000ff16067812 */ /* 0x000fe200078ec0ff */
[----:B------:R-:W-:Y:S01]  /*7f90*/  FFMA.FTZ R51, R51, UR37, -R65 ;  /* 0x0000002533337c23 */ /* 0x000fe20008010841 */
[----:B------:R-:W-:Y:S01]  /*7fa0*/  SHF.R.U32.HI R5, RZ, 0x8, R5 ;  /* 0x00000008ff057819 */ /* 0x000fe20000011605 */
[----:B------:R-:W-:Y:S01]  /*7fb0*/  FFMA.FTZ R63, R63, UR37, -R65 ;  /* 0x000000253f3f7c23 */ /* 0x000fe20008010841 */
[----:B------:R-:W-:Y:S01]  /*7fc0*/  FSEL R57, R57, RZ, P2 ;  /* 0x000000ff39397208 */ /* 0x000fe20001000000 */
[----:B------:R-:W-:Y:S01]  /*7fd0*/  MUFU.EX2 R176, R176 ;  /* 0x000000b000b07308 */ /* 0x000fe20000000800 */
[----:B------:R-:W-:-:S02]  /*7fe0*/  SHF.R.U32.HI R20, RZ, 0x10, R22 ;  /* 0x00000010ff147819 */ /* 0x000fc40000011616 */
[----:B------:R-:W-:Y:S01]  /*7ff0*/  PRMT R6, R6, 0x5410, R5 ;  /* 0x0000541006067816 */ /* 0x000fe20000000005 */
[--C-:B------:R-:W-:Y:S01]  /*8000*/  FFMA.FTZ R46, R18, UR37, -R57.reuse ;  /* 0x00000025122e7c23 */ /* 0x100fe20008010839 */
[----:B------:R-:W-:Y:S01]  /*8010*/  LOP3.LUT R5, R23, UR22, R206, 0x96, !PT ;  /* 0x0000001617057c12 */ /* 0x000fe2000f8e96ce */
[--C-:B------:R-:W-:Y:S01]  /*8020*/  FFMA.FTZ R45, R13, UR37, -R57.reuse ;  /* 0x000000250d2d7c23 */ /* 0x100fe20008010839 */
[----:B------:R-:W-:Y:S01]  /*8030*/  SHF.R.U32.HI R18, RZ, 0x18, R22 ;  /* 0x00000018ff127819 */ /* 0x000fe20000011616 */
[--C-:B------:R-:W-:Y:S01]  /*8040*/  FFMA.FTZ R44, R0, UR37, -R57.reuse ;  /* 0x00000025002c7c23 */ /* 0x100fe20008010839 */
[----:B------:R-:W-:Y:S01]  /*8050*/  LOP3.LUT R20, R20, 0xff, RZ, 0xc0, !PT ;  /* 0x000000ff14147812 */ /* 0x000fe200078ec0ff */
[--C-:B------:R-:W-:Y:S01]  /*8060*/  FFMA.FTZ R43, R39, UR37, -R57.reuse ;  /* 0x00000025272b7c23 */ /* 0x100fe20008010839 */
[----:B------:R-:W-:Y:S01]  /*8070*/  LOP3.LUT R13, R4, 0xff, RZ, 0xc0, !PT ;  /* 0x000000ff040d7812 */ /* 0x000fe200078ec0ff */
[----:B------:R-:W-:Y:S01]  /*8080*/  MUFU.EX2 R46, R46 ;  /* 0x0000002e002e7308 */ /* 0x000fe20000000800 */
[----:B-1----:R-:W-:Y:S01]  /*8090*/  FMNMX.FTZ R2, R2, R15, !PT ;  /* 0x0000000f02027209 */ /* 0x002fe20007810000 */
[----:B------:R-:W-:Y:S01]  /*80a0*/  FFMA.FTZ R206, R249, UR37, -R57 ;  /* 0x00000025f9ce7c23 */ /* 0x000fe20008010839 */
[----:B------:R-:W-:Y:S01]  /*80b0*/  SHF.R.U32.HI R15, RZ, 0x10, R5 ;  /* 0x00000010ff0f7819 */ /* 0x000fe20000011605 */
[--C-:B------:R-:W-:Y:S01]  /*80c0*/  FFMA.FTZ R201, R201, UR37, -R57.reuse ;  /* 0x00000025c9c97c23 */ /* 0x100fe20008010839 */
[----:B------:R-:W-:Y:S01]  /*80d0*/  PRMT R4, R20, 0x5410, R18 ;  /* 0x0000541014047816 */ /* 0x000fe20000000012 */
[----:B------:R-:W-:Y:S01]  /*80e0*/  FMUL.FTZ R184, R2, UR37 ;  /* 0x0000002502b87c20 */ /* 0x000fe20008410000 */
[----:B------:R-:W-:Y:S01]  /*80f0*/  PRMT R8, R13, 0x5410, R8 ;  /* 0x000054100d087816 */ /* 0x000fe20000000008 */
[----:B------:R-:W-:Y:S01]  /*8100*/  MUFU.EX2 R44, R44 ;  /* 0x0000002c002c7308 */ /* 0x000fe20000000800 */
[C---:B------:R-:W-:Y:S01]  /*8110*/  LOP3.LUT R18, R5.reuse, 0xffff, RZ, 0xc0, !PT ;  /* 0x0000ffff05127812 */ /* 0x040fe200078ec0ff */
[----:B------:R-:W-:Y:S01]  /*8120*/  LDSM.16.MT88.4 R20, [R212+0xa000] ;  /* 0x00a00000d414783b */ /* 0x000fe20000004200 */
[----:B------:R-:W-:Y:S01]  /*8130*/  LOP3.LUT R13, R5, 0xff, RZ, 0xc0, !PT ;  /* 0x000000ff050d7812 */ /* 0x000fe200078ec0ff */
[----:B------:R-:W-:Y:S01]  /*8140*/  FFMA.FTZ R177, R177, UR37, -R57 ;  /* 0x00000025b1b17c23 */ /* 0x000fe20008010839 */
[----:B------:R-:W-:Y:S01]  /*8150*/  SHF.R.U32.HI R0, RZ, 0x18, R5 ;  /* 0x00000018ff007819 */ /* 0x000fe20000011605 */
[--C-:B------:R-:W-:Y:S01]  /*8160*/  FFMA.FTZ R180, R180, UR37, -R57.reuse ;  /* 0x00000025b4b47c23 */ /* 0x100fe20008010839 */
[----:B------:R-:W-:Y:S01]  /*8170*/  FSETP.NEU.FTZ.AND P1, PT, R2, -INF , PT ;  /* 0xff8000000200780b */ /* 0x000fe20003f3d000 */
[----:B------:R-:W1:Y:S01]  /*8180*/  MUFU.EX2 R43, R43 ;  /* 0x0000002b002b7308 */ /* 0x000e620000000800 */
[----:B------:R-:W-:Y:S01]  /*8190*/  LOP3.LUT R5, R15, 0xff, RZ, 0xc0, !PT ;  /* 0x000000ff0f057812 */ /* 0x000fe200078ec0ff */
[--C-:B------:R-:W-:Y:S01]  /*81a0*/  FFMA.FTZ R169, R169, UR37, -R57.reuse ;  /* 0x00000025a9a97c23 */ /* 0x100fe20008010839 */
[----:B------:R-:W-:Y:S01]  /*81b0*/  FSEL R184, R184, RZ, P1 ;  /* 0x000000ffb8b87208 */ /* 0x000fe20000800000 */
[--C-:B------:R-:W-:Y:S01]  /*81c0*/  FFMA.FTZ R179, R179, UR37, -R57.reuse ;  /* 0x00000025b3b37c23 */ /* 0x100fe20008010839 */
[----:B------:R-:W-:Y:S01]  /*81d0*/  PRMT R5, R5, 0x5410, R0 ;  /* 0x0000541005057816 */ /* 0x000fe20000000000 */
[----:B------:R-:W-:Y:S01]  /*81e0*/  FFMA.FTZ R38, R38, UR37, -R57 ;  /* 0x0000002526267c23 */ /* 0x000fe20008010839 */
[----:B--2---:R-:W-:Y:S01]  /*81f0*/  FMNMX.FTZ R0, R11, R7, !PT ;  /* 0x000000070b007209 */ /* 0x004fe20007810000 */
[--C-:B------:R-:W-:Y:S01]  /*8200*/  FFMA.FTZ R42, R16, UR37, -R184.reuse ;  /* 0x00000025102a7c23 */ /* 0x100fe200080108b8 */
[C---:B------:R-:W-:Y:S01]  /*8210*/  LOP3.LUT R7, R9.reuse, 0xffff, RZ, 0xc0, !PT ;  /* 0x0000ffff09077812 */ /* 0x040fe200078ec0ff */
[--C-:B------:R-:W-:Y:S01]  /*8220*/  FFMA.FTZ R40, R28, UR37, -R184.reuse ;  /* 0x000000251c287c23 */ /* 0x100fe200080108b8 */
[----:B------:R-:W-:Y:S01]  /*8230*/  LOP3.LUT R16, R9, 0xff, RZ, 0xc0, !PT ;  /* 0x000000ff09107812 */ /* 0x000fe200078ec0ff */
[--C-:B------:R-:W-:Y:S01]  /*8240*/  FFMA.FTZ R39, R29, UR37, -R184.reuse ;  /* 0x000000251d277c23 */ /* 0x100fe200080108b8 */
[----:B------:R-:W-:Y:S01]  /*8250*/  SHF.R.U32.HI R7, RZ, 0x8, R7 ;  /* 0x00000008ff077819 */ /* 0x000fe20000011607 */
[----:B------:R-:W2:Y:S01]  /*8260*/  MUFU.EX2 R45, R45 ;  /* 0x0000002d002d7308 */ /* 0x000ea20000000800 */
[--C-:B------:R-:W-:Y:S01]  /*8270*/  HSET2.LE.AND R6, R6, R62.reuse, PT ;  /* 0x0000003e06067233 */ /* 0x100fe20003803000 */
[----:B------:R-:W-:Y:S01]  /*8280*/  FMUL.FTZ R67, R0, UR37 ;  /* 0x0000002500437c20 */ /* 0x000fe20008410000 */
[----:B------:R-:W-:Y:S01]  /*8290*/  PRMT R16, R16, 0x5410, R7 ;  /* 0x0000541010107816 */ /* 0x000fe20000000007 */
[--C-:B------:R-:W-:Y:S01]  /*82a0*/  FFMA.FTZ R41, R14, UR37, -R184.reuse ;  /* 0x000000250e297c23 */ /* 0x100fe200080108b8 */
[----:B----4-:R-:W-:Y:S01]  /*82b0*/  F2FP.F16.F32.PACK_AB R7, R47, R48 ;  /* 0x000000302f07723e */ /* 0x010fe200000000ff */
[----:B------:R-:W-:Y:S01]  /*82c0*/  FFMA.FTZ R193, R193, UR37, -R184 ;  /* 0x00000025c1c17c23 */ /* 0x000fe200080108b8 */
[----:B------:R-:W-:Y:S01]  /*82d0*/  SHF.R.U32.HI R18, RZ, 0x8, R18 ;  /* 0x00000008ff127819 */ /* 0x000fe20000011612 */
[----:B------:R-:W-:Y:S01]  /*82e0*/  MUFU.EX2 R40, R40 ;  /* 0x0000002800287308 */ /* 0x000fe20000000800 */
[----:B------:R-:W-:Y:S01]  /*82f0*/  FSETP.NEU.FTZ.AND P0, PT, R0, -INF , PT ;  /* 0xff8000000000780b */ /* 0x000fe20003f1d000 */
[--C-:B------:R-:W-:Y:S01]  /*8300*/  FFMA.FTZ R175, R175, UR37, -R184.reuse ;  /* 0x00000025afaf7c23 */ /* 0x100fe200080108b8 */
[----:B------:R-:W-:Y:S01]  /*8310*/  LOP3.LUT R6, R6, R7, RZ, 0xc0, !PT ;  /* 0x0000000706067212 */ /* 0x000fe200078ec0ff */
[--C-:B------:R-:W-:Y:S01]  /*8320*/  FFMA.FTZ R181, R181, UR37, -R184.reuse ;  /* 0x00000025b5b57c23 */ /* 0x100fe200080108b8 */
[--C-:B------:R-:W-:Y:S01]  /*8330*/  HSET2.LE.AND R4, R4, R62.reuse, PT ;  /* 0x0000003e04047233 */ /* 0x100fe20003803000 */
[----:B------:R-:W-:Y:S01]  /*8340*/  FFMA.FTZ R182, R182, UR37, -R184 ;  /* 0x00000025b6b67c23 */ /* 0x000fe200080108b8 */
[----:B------:R-:W-:Y:S01]  /*8350*/  PRMT R13, R13, 0x5410, R18 ;  /* 0x000054100d0d7816 */ /* 0x000fe20000000012 */
[----:B------:R-:W3:Y:S01]  /*8360*/  MUFU.EX2 R39, R39 ;  /* 0x0000002700277308 */ /* 0x000ee20000000800 */
[----:B------:R-:W-:Y:S01]  /*8370*/  FSEL R67, R67, RZ, P0 ;  /* 0x000000ff43437208 */ /* 0x000fe20000000000 */
[----:B------:R-:W-:Y:S01]  /*8380*/  FFMA.FTZ R183, R183, UR37, -R184 ;  /* 0x00000025b7b77c23 */ /* 0x000fe200080108b8 */
[----:B-1----:R-:W-:Y:S01]  /*8390*/  F2FP.F16.F32.PACK_AB R7, R43, R44 ;  /* 0x0000002c2b07723e */ /* 0x002fe200000000ff */
[----:B------:R-:W-:Y:S01]  /*83a0*/  FFMA.FTZ R36, R36, UR37, -R57 ;  /* 0x0000002524247c23 */ /* 0x000fe20008010839 */
[----:B------:R-:W-:Y:S01]  /*83b0*/  FSEL R15, R208, RZ, P2 ;  /* 0x000000ffd00f7208 */ /* 0x000fe20001000000 */
[--C-:B------:R-:W-:Y:S01]  /*83c0*/  FFMA.FTZ R56, R12, UR37, -R67.reuse ;  /* 0x000000250c387c23 */ /* 0x100fe20008010843 */
[----:B------:R-:W-:Y:S01]  /*83d0*/  LOP3.LUT R7, R4, R7, RZ, 0xc0, !PT ;  /* 0x0000000704077212 */ /* 0x000fe200078ec0ff */
[----:B------:R-:W-:Y:S01]  /*83e0*/  FFMA.FTZ R55, R30, UR37, -R67 ;  /* 0x000000251e377c23 */ /* 0x000fe20008010843 */
[--C-:B------:R-:W-:Y:S01]  /*83f0*/  HSET2.LE.AND R4, R13, R62.reuse, PT ;  /* 0x0000003e0d047233 */ /* 0x100fe20003803000 */
[----:B------:R-:W-:Y:S01]  /*8400*/  FADD.FTZ R15, R167, -R15 ;  /* 0x8000000fa70f7221 */ /* 0x000fe20000010000 */
[----:B------:R-:W-:Y:S01]  /*8410*/  F2FP.F16.F32.PACK_AB R12, R49, R50 ;  /* 0x00000032310c723e */ /* 0x000fe200000000ff */
[----:B------:R-:W-:Y:S01]  /*8420*/  FFMA.FTZ R54, R31, UR37, -R67 ;  /* 0x000000251f367c23 */ /* 0x000fe20008010843 */
[----:B------:R-:W-:Y:S01]  /*8430*/  FSEL R14, R2, RZ, P1 ;  /* 0x000000ff020e7208 */ /* 0x000fe20000800000 */
[----:B------:R-:W-:Y:S01]  /*8440*/  FMUL.FTZ R15, R15, UR37 ;  /* 0x000000250f0f7c20 */ /* 0x000fe20008410000 */
[----:B------:R-:W-:Y:S01]  /*8450*/  LOP3.LUT R4, R4, R12, RZ, 0xc0, !PT ;  /* 0x0000000c04047212 */ /* 0x000fe200078ec0ff */
[----:B------:R-:W-:Y:S01]  /*8460*/  IMAD.MOV.U32 R167, RZ, RZ, R59 ;  /* 0x000000ffffa77224 */ /* 0x000fe200078e003b */
[--C-:B------:R-:W-:Y:S01]  /*8470*/  HSET2.LE.AND R5, R5, R62.reuse, PT ;  /* 0x0000003e05057233 */ /* 0x100fe20003803000 */
[----:B------:R-:W-:Y:S01]  /*8480*/  FADD.FTZ R14, R166, -R14 ;  /* 0x8000000ea60e7221 */ /* 0x000fe20000010000 */
[----:B--2---:R-:W-:Y:S01]  /*8490*/  F2FP.F16.F32.PACK_AB R12, R45, R46 ;  /* 0x0000002e2d0c723e */ /* 0x004fe200000000ff */
[----:B------:R-:W1:Y:S01]  /*84a0*/  MUFU.EX2 R60, R15 ;  /* 0x0000000f003c7308 */ /* 0x000e620000000800 */
[----:B------:R-:W-:Y:S01]  /*84b0*/  SHF.R.U32.HI R11, RZ, 0x10, R9 ;  /* 0x00000010ff0b7819 */ /* 0x000fe20000011609 */
[----:B------:R-:W-:Y:S01]  /*84c0*/  FMUL.FTZ R14, R14, UR37 ;  /* 0x000000250e0e7c20 */ /* 0x000fe20008410000 */
[----:B------:R-:W-:Y:S01]  /*84d0*/  LOP3.LUT R5, R5, R12, RZ, 0xc0, !PT ;  /* 0x0000000c05057212 */ /* 0x000fe200078ec0ff */
[----:B------:R-:W-:Y:S01]  /*84e0*/  FFMA.FTZ R52, R17, UR37, -R67 ;  /* 0x0000002511347c23 */ /* 0x000fe20008010843 */
[--C-:B------:R-:W-:Y:S01]  /*84f0*/  HSET2.LE.AND R10, R10, R62.reuse, PT ;  /* 0x0000003e0a0a7233 */ /* 0x100fe20003803000 */
[----:B------:R-:W-:Y:S01]  /*8500*/  LDSM.16.MT88.4 R28, [R212+0x9000] ;  /* 0x00900000d41c783b */ /* 0x000fe20000004200 */
[----:B---3--:R-:W-:Y:S01]  /*8510*/  F2FP.F16.F32.PACK_AB R12, R39, R40 ;  /* 0x00000028270c723e */ /* 0x008fe200000000ff */
[----:B------:R2:W3:Y:S01]  /*8520*/  MUFU.EX2 R59, R14 ;  /* 0x0000000e003b7308 */ /* 0x0004e20000000800 */
[----:B------:R-:W-:Y:S01]  /*8530*/  SHF.R.U32.HI R9, RZ, 0x18, R9 ;  /* 0x00000018ff097819 */ /* 0x000fe20000011609 */
[----:B------:R-:W-:Y:S01]  /*8540*/  FFMA.FTZ R166, R167, UR37, -R184 ;  /* 0x00000025a7a67c23 */ /* 0x000fe200080108b8 */
[----:B------:R-:W-:Y:S01]  /*8550*/  LOP3.LUT R11, R11, 0xff, RZ, 0xc0, !PT ;  /* 0x000000ff0b0b7812 */ /* 0x000fe200078ec0ff */
[--C-:B------:R-:W-:Y:S01]  /*8560*/  FFMA.FTZ R191, R191, UR37, -R67.reuse ;  /* 0x00000025bfbf7c23 */ /* 0x100fe20008010843 */
[----:B------:R-:W-:Y:S01]  /*8570*/  LOP3.LUT R10, R10, R12, RZ, 0xc0, !PT ;  /* 0x0000000c0a0a7212 */ /* 0x000fe200078ec0ff */
[----:B------:R-:W-:Y:S01]  /*8580*/  FFMA.FTZ R167, R238, UR37, -R67 ;  /* 0x00000025eea77c23 */ /* 0x000fe20008010843 */
[----:B------:R-:W-:Y:S01]  /*8590*/  PRMT R9, R11, 0x5410, R9 ;  /* 0x000054100b097816 */ /* 0x000fe20000000009 */
[----:B------:R-:W-:Y:S01]  /*85a0*/  MUFU.EX2 R55, R55 ;  /* 0x0000003700377308 */ /* 0x000fe20000000800 */
[----:B------:R-:W-:Y:S01]  /*85b0*/  FSEL R11, R0, RZ, P0 ;  /* 0x000000ff000b7208 */ /* 0x000fe20000000000 */
[-C--:B-1----:R-:W-:Y:S01]  /*85c0*/  FMUL.FTZ R162, R162, R60.reuse ;  /* 0x0000003ca2a27220 */ /* 0x082fe20000410000 */
[----:B------:R-:W-:Y:S01]  /*85d0*/  FSEL R18, R209, RZ, P4 ;  /* 0x000000ffd1127208 */ /* 0x000fe20002000000 */
[----:B------:R-:W-:Y:S01]  /*85e0*/  FMUL.FTZ R163, R163, R60 ;  /* 0x0000003ca3a37220 */ /* 0x000fe20000410000 */
[--C-:B------:R-:W-:Y:S01]  /*85f0*/  HSET2.LE.AND R8, R8, R62.reuse, PT ;  /* 0x0000003e08087233 */ /* 0x100fe20003803000 */
[----:B------:R-:W-:Y:S01]  /*8600*/  FADD.FTZ R11, R165, -R11 ;  /* 0x8000000ba50b7221 */ /* 0x000fe20000010000 */
[----:B------:R-:W-:Y:S01]  /*8610*/  HSET2.LE.AND R9, R9, R62, PT ;  /* 0x0000003e09097233 */ /* 0x000fe20003803000 */
[----:B------:R-:W1:Y:S01]  /*8620*/  MUFU.EX2 R54, R54 ;  /* 0x0000003600367308 */ /* 0x000e620000000800 */
[----:B--2---:R-:W2:Y:S01]  /*8630*/  LDSM.16.MT88.4 R12, [R214+0x9000] ;  /* 0x00900000d60c783b */ /* 0x004ea20000004200 */
[----:B------:R-:W-:Y:S01]  /*8640*/  FADD.FTZ R18, R168, -R18 ;  /* 0x80000012a8127221 */ /* 0x000fe20000010000 */
[----:B------:R-:W-:-:S02]  /*8650*/  IMAD.MOV.U32 R168, RZ, RZ, R58 ;  /* 0x000000ffffa87224 */ /* 0x000fc400078e003a */
[----:B------:R-:W-:Y:S01]  /*8660*/  FMUL.FTZ R58, R11, UR37 ;  /* 0x000000250b3a7c20 */ /* 0x000fe20008410000 */
[-C--:B---3--:R-:W-:Y:S01]  /*8670*/  FMUL.FTZ R156, R156, R59.reuse ;  /* 0x0000003b9c9c7220 */ /* 0x088fe20000410000 */
[----:B------:R-:W-:Y:S01]  /*8680*/  FMUL.FTZ R18, R18, UR37 ;  /* 0x0000002512127c20 */ /* 0x000fe20008410000 */
[-C--:B------:R-:W-:Y:S01]  /*8690*/  FMUL.FTZ R157, R157, R59.reuse ;  /* 0x0000003b9d9d7220 */ /* 0x080fe20000410000 */
[----:B------:R-:W-:Y:S01]  /*86a0*/  MUFU.EX2 R42, R42 ;  /* 0x0000002a002a7308 */ /* 0x000fe20000000800 */
[-C--:B------:R-:W-:Y:S01]  /*86b0*/  FMUL.FTZ R150, R150, R60.reuse ;  /* 0x0000003c96967220 */ /* 0x080fe20000410000 */
[-C--:B------:R-:W-:Y:S01]  /*86c0*/  FMUL.FTZ R152, R152, R59.reuse ;  /* 0x0000003b98987220 */ /* 0x080fe20000410000 */
[-C--:B------:R-:W-:Y:S01]  /*86d0*/  FMUL.FTZ R153, R153, R59.reuse ;  /* 0x0000003b99997220 */ /* 0x080fe20000410000 */
[----:B------:R-:W-:Y:S01]  /*86e0*/  FMUL.FTZ R151, R151, R60 ;  /* 0x0000003c97977220 */ /* 0x000fe20000410000 */
[-C--:B------:R-:W-:Y:S01]  /*86f0*/  FMUL.FTZ R72, R72, R59.reuse ;  /* 0x0000003b48487220 */ /* 0x080fe20000410000 */
[-C--:B------:R-:W-:Y:S01]  /*8700*/  FMUL.FTZ R73, R73, R59.reuse ;  /* 0x0000003b49497220 */ /* 0x080fe20000410000 */
[----:B------:R-:W-:Y:S01]  /*8710*/  FMUL.FTZ R76, R76, R59 ;  /* 0x0000003b4c4c7220 */ /* 0x000fe20000410000 */
[----:B------:R-:W3:Y:S01]  /*8720*/  MUFU.EX2 R41, R41 ;  /* 0x0000002900297308 */ /* 0x000ee20000000800 */
[----:B-1----:R-:W-:Y:S01]  /*8730*/  F2FP.F16.F32.PACK_AB R17, R54, R55 ;  /* 0x000000373611723e */ /* 0x002fe200000000ff */
[-C--:B------:R-:W-:Y:S01]  /*8740*/  FMUL.FTZ R77, R77, R59.reuse ;  /* 0x0000003b4d4d7220 */ /* 0x080fe20000410000 */
[-C--:B------:R-:W-:Y:S01]  /*8750*/  FMUL.FTZ R88, R88, R59.reuse ;  /* 0x0000003b58587220 */ /* 0x080fe20000410000 */
[----:B------:R-:W-:Y:S01]  /*8760*/  FMUL.FTZ R89, R89, R59 ;  /* 0x0000003b59597220 */ /* 0x000fe20000410000 */
[----:B------:R-:W-:Y:S01]  /*8770*/  LOP3.LUT R11, R8, R17, RZ, 0xc0, !PT ;  /* 0x00000011080b7212 */ /* 0x000fe200078ec0ff */
[-C--:B------:R-:W-:Y:S01]  /*8780*/  FMUL.FTZ R92, R92, R59.reuse ;  /* 0x0000003b5c5c7220 */ /* 0x080fe20000410000 */
[----:B------:R-:W-:Y:S01]  /*8790*/  HSET2.LE.AND R8, R16, R62, PT ;  /* 0x0000003e10087233 */ /* 0x000fe20003803000 */
        /* <DEDUP_REMOVED lines=8> */
[----:B------:R-:W1:Y:S01]  /*8820*/  MUFU.EX2 R56, R56 ;  /* 0x0000003800387308 */ /* 0x000e620000000800 */
[----:B---3--:R-:W-:Y:S01]  /*8830*/  F2FP.F16.F32.PACK_AB R16, R41, R42 ;  /* 0x0000002a2910723e */ /* 0x008fe200000000ff */
[-C--:B------:R-:W-:Y:S01]  /*8840*/  FMUL.FTZ R116, R116, R59.reuse ;  /* 0x0000003b74747220 */ /* 0x080fe20000410000 */
[-C--:B------:R-:W-:Y:S01]  /*8850*/  FMUL.FTZ R117, R117, R59.reuse ;  /* 0x0000003b75757220 */ /* 0x080fe20000410000 */
[-C--:B------:R-:W-:Y:S01]  /*8860*/  FMUL.FTZ R124, R124, R59.reuse ;  /* 0x0000003b7c7c7220 */ /* 0x080fe20000410000 */
[----:B------:R-:W-:Y:S01]  /*8870*/  LOP3.LUT R8, R8, R16, RZ, 0xc0, !PT ;  /* 0x0000001008087212 */ /* 0x000fe200078ec0ff */
[-C--:B------:R-:W-:Y:S01]  /*8880*/  FMUL.FTZ R125, R125, R59.reuse ;  /* 0x0000003b7d7d7220 */ /* 0x080fe20000410000 */
[-C--:B------:R-:W-:Y:S01]  /*8890*/  FMUL.FTZ R128, R128, R59.reuse ;  /* 0x0000003b80807220 */ /* 0x080fe20000410000 */
[----:B------:R-:W3:Y:S01]  /*88a0*/  MUFU.EX2 R61, R18 ;  /* 0x00000012003d7308 */ /* 0x000ee20000000800 */
[----:B------:R-:W-:Y:S01]  /*88b0*/  FMUL.FTZ R129, R129, R59 ;  /* 0x0000003b81817220 */ /* 0x000fe20000410000 */
[-C--:B------:R-:W-:Y:S01]  /*88c0*/  FMUL.FTZ R138, R138, R60.reuse ;  /* 0x0000003c8a8a7220 */ /* 0x080fe20000410000 */
[-C--:B------:R-:W-:Y:S01]  /*88d0*/  FMUL.FTZ R139, R139, R60.reuse ;  /* 0x0000003c8b8b7220 */ /* 0x080fe20000410000 */
[----:B------:R-:W-:Y:S01]  /*88e0*/  FFMA.FTZ R165, R168, UR37, -R184 ;  /* 0x00000025a8a57c23 */ /* 0x000fe200080108b8 */
[--C-:B------:R-:W-:Y:S01]  /*88f0*/  FFMA.FTZ R168, R189, UR37, -R67.reuse ;  /* 0x00000025bda87c23 */ /* 0x100fe20008010843 */
[----:B------:R-:W-:Y:S01]  /*8900*/  FFMA.FTZ R189, R197, UR37, -R67 ;  /* 0x00000025c5bd7c23 */ /* 0x000fe20008010843 */
[----:B------:R-:W-:Y:S01]  /*8910*/  FMUL.FTZ R70, R70, R60 ;  /* 0x0000003c46467220 */ /* 0x000fe20000410000 */
[----:B------:R-:W4:Y:S01]  /*8920*/  MUFU.EX2 R58, R58 ;  /* 0x0000003a003a7308 */ /* 0x000f220000000800 */
[----:B-1----:R-:W-:Y:S01]  /*8930*/  F2FP.F16.F32.PACK_AB R16, R56, R52 ;  /* 0x000000343810723e */ /* 0x002fe200000000ff */
[-C--:B------:R-:W-:Y:S01]  /*8940*/  FMUL.FTZ R71, R71, R60.reuse ;  /* 0x0000003c47477220 */ /* 0x080fe20000410000 */
[-C--:B------:R-:W-:Y:S01]  /*8950*/  FMUL.FTZ R82, R82, R60.reuse ;  /* 0x0000003c52527220 */ /* 0x080fe20000410000 */
[----:B------:R-:W-:Y:S01]  /*8960*/  FMUL.FTZ R83, R83, R60 ;  /* 0x0000003c53537220 */ /* 0x000fe20000410000 */
[----:B------:R-:W-:Y:S01]  /*8970*/  LOP3.LUT R9, R9, R16, RZ, 0xc0, !PT ;  /* 0x0000001009097212 */ /* 0x000fe200078ec0ff */
[-C--:B------:R-:W-:Y:S01]  /*8980*/  FMUL.FTZ R86, R86, R60.reuse ;  /* 0x0000003c56567220 */ /* 0x080fe20000410000 */
[----:B------:R-:W-:Y:S01]  /*8990*/  FMUL.FTZ R87, R87, R60 ;  /* 0x0000003c57577220 */ /* 0x000fe20000410000 */
[----:B------:R-:W-:Y:S01]  /*89a0*/  MUFU.EX2 R166, R166 ;  /* 0x000000a600a67308 */ /* 0x000fe20000000800 */
[-C--:B---3--:R-:W-:Y:S01]  /*89b0*/  FMUL.FTZ R160, R160, R61.reuse ;  /* 0x0000003da0a07220 */ /* 0x088fe20000410000 */
[-C--:B------:R-:W-:Y:S01]  /*89c0*/  FMUL.FTZ R161, R161, R61.reuse ;  /* 0x0000003da1a17220 */ /* 0x080fe20000410000 */
[-C--:B------:R-:W-:Y:S01]  /*89d0*/  FMUL.FTZ R148, R148, R61.reuse ;  /* 0x0000003d94947220 */ /* 0x080fe20000410000 */
[-C--:B------:R-:W-:Y:S01]  /*89e0*/  FMUL.FTZ R149, R149, R61.reuse ;  /* 0x0000003d95957220 */ /* 0x080fe20000410000 */
[----:B------:R-:W1:Y:S01]  /*89f0*/  LDSM.16.MT88.4 R16, [R214+0xb000] ;  /* 0x00b00000d610783b */ /* 0x000e620000004200 */
[-C--:B------:R-:W-:Y:S01]  /*8a00*/  FMUL.FTZ R136, R136, R61.reuse ;  /* 0x0000003d88887220 */ /* 0x080fe20000410000 */
[-C--:B------:R-:W-:Y:S01]  /*8a10*/  FMUL.FTZ R137, R137, R61.reuse ;  /* 0x0000003d89897220 */ /* 0x080fe20000410000 */
[----:B------:R-:W-:Y:S01]  /*8a20*/  MUFU.EX2 R165, R165 ;  /* 0x000000a500a57308 */ /* 0x000fe20000000800 */
[-C--:B----4-:R-:W-:Y:S01]  /*8a30*/  FMUL.FTZ R158, R158, R58.reuse ;  /* 0x0000003a9e9e7220 */ /* 0x090fe20000410000 */
        /* <DEDUP_REMOVED lines=21> */
[----:B------:R-:W-:Y:S01]  /*8b90*/  HMMA.16816.F32 R148, R4, R14, R148 ;  /* 0x0000000e0494723c */ /* 0x000fe20000001894 */
[----:B------:R-:W2:Y:S01]  /*8ba0*/  LDSM.16.MT88.4 R12, [R212+0xb000] ;  /* 0x00b00000d40c783b */ /* 0x000ea20000004200 */
[-C--:B------:R-:W-:Y:S01]  /*8bb0*/  FMUL.FTZ R119, R119, R58.reuse ;  /* 0x0000003a77777220 */ /* 0x080fe20000410000 */
[-C--:B------:R-:W-:Y:S01]  /*8bc0*/  FMUL.FTZ R126, R126, R58.reuse ;  /* 0x0000003a7e7e7220 */ /* 0x080fe20000410000 */
[-C--:B------:R-:W-:Y:S01]  /*8bd0*/  FMUL.FTZ R127, R127, R58.reuse ;  /* 0x0000003a7f7f7220 */ /* 0x080fe20000410000 */
[-C--:B------:R-:W-:Y:S01]  /*8be0*/  FMUL.FTZ R130, R130, R58.reuse ;  /* 0x0000003a82827220 */ /* 0x080fe20000410000 */
[----:B------:R-:W-:Y:S01]  /*8bf0*/  FMUL.FTZ R131, R131, R58 ;  /* 0x0000003a83837220 */ /* 0x000fe20000410000 */
[C---:B------:R-:W-:Y:S01]  /*8c00*/  HMMA.16816.F32 R72, R8.reuse, R28, R72 ;  /* 0x0000001c0848723c */ /* 0x040fe20000001848 */
[----:B------:R-:W-:Y:S01]  /*8c10*/  MUFU.EX2 R193, R193 ;  /* 0x000000c100c17308 */ /* 0x000fe20000000800 */
[-C--:B------:R-:W-:Y:S01]  /*8c20*/  FMUL.FTZ R68, R68, R61.reuse ;  /* 0x0000003d44447220 */ /* 0x080fe20000410000 */
[-C--:B------:R-:W-:Y:S01]  /*8c30*/  FMUL.FTZ R69, R69, R61.reuse ;  /* 0x0000003d45457220 */ /* 0x080fe20000410000 */
[-C--:B------:R-:W-:Y:S01]  /*8c40*/  FMUL.FTZ R80, R80, R61.reuse ;  /* 0x0000003d50507220 */ /* 0x080fe20000410000 */
[-C--:B------:R-:W-:Y:S01]  /*8c50*/  FMUL.FTZ R81, R81, R61.reuse ;  /* 0x0000003d51517220 */ /* 0x080fe20000410000 */
[C---:B------:R-:W-:Y:S01]  /*8c60*/  HMMA.16816.F32 R76, R8.reuse, R30, R76 ;  /* 0x0000001e084c723c */ /* 0x040fe2000000184c */
[-C--:B------:R-:W-:Y:S01]  /*8c70*/  FMUL.FTZ R84, R84, R61.reuse ;  /* 0x0000003d54547220 */ /* 0x080fe20000410000 */
[-C--:B------:R-:W-:Y:S01]  /*8c80*/  FMUL.FTZ R85, R85, R61.reuse ;  /* 0x0000003d55557220 */ /* 0x080fe20000410000 */
[----:B------:R-:W-:Y:S01]  /*8c90*/  MUFU.EX2 R191, R191 ;  /* 0x000000bf00bf7308 */ /* 0x000fe20000000800 */
        /* <DEDUP_REMOVED lines=9> */
[-C--:B------:R-:W-:Y:S01]  /*8d30*/  FMUL.FTZ R146, R146, R60.reuse ;  /* 0x0000003c92927220 */ /* 0x080fe20000410000 */
[-C--:B------:R-:W-:Y:S01]  /*8d40*/  FMUL.FTZ R147, R147, R60.reuse ;  /* 0x0000003c93937220 */ /* 0x080fe20000410000 */
[-C--:B------:R-:W-:Y:S01]  /*8d50*/  FMUL.FTZ R104, R104, R61.reuse ;  /* 0x0000003d68687220 */ /* 0x080fe20000410000 */
[-C--:B------:R-:W-:Y:S01]  /*8d60*/  FMUL.FTZ R105, R105, R61.reuse ;  /* 0x0000003d69697220 */ /* 0x080fe20000410000 */
[-C--:B------:R-:W-:Y:S01]  /*8d70*/  FMUL.FTZ R106, R106, R60.reuse ;  /* 0x0000003c6a6a7220 */ /* 0x080fe20000410000 */
        /* <DEDUP_REMOVED lines=12> */
[C---:B-1----:R-:W-:Y:S01]  /*8e40*/  HMMA.16816.F32 R112, R8.reuse, R16, R112 ;  /* 0x000000100870723c */ /* 0x042fe20000001870 */
[-C--:B------:R-:W-:Y:S01]  /*8e50*/  FMUL.FTZ R123, R123, R60.reuse ;  /* 0x0000003c7b7b7220 */ /* 0x080fe20000410000 */
[-C--:B------:R-:W-:Y:S01]  /*8e60*/  FMUL.FTZ R132, R132, R61.reuse ;  /* 0x0000003d84847220 */ /* 0x080fe20000410000 */
[----:B------:R-:W-:Y:S01]  /*8e70*/  FMUL.FTZ R133, R133, R61 ;  /* 0x0000003d85857220 */ /* 0x000fe20000410000 */
[-C--:B------:R-:W-:Y:S01]  /*8e80*/  FMUL.FTZ R134, R134, R60.reuse ;  /* 0x0000003c86867220 */ /* 0x080fe20000410000 */
[----:B------:R-:W-:Y:S01]  /*8e90*/  FMUL.FTZ R135, R135, R60 ;  /* 0x0000003c87877220 */ /* 0x000fe20000410000 */
[C---:B------:R-:W-:Y:S01]  /*8ea0*/  HMMA.16816.F32 R116, R8.reuse, R18, R116 ;  /* 0x000000120874723c */ /* 0x040fe20000001874 */
[----:B------:R-:W-:Y:S01]  /*8eb0*/  LOP3.LUT R34, R207, UR13, R34, 0x96, !PT ;  /* 0x0000000dcf227c12 */ /* 0x000fe2000f8e9622 */
[----:B------:R-:W-:Y:S01]  /*8ec0*/  FFMA.FTZ R197, R200, UR37, -R65 ;  /* 0x00000025c8c57c23 */ /* 0x000fe20008010841 */
[----:B------:R-:W-:Y:S01]  /*8ed0*/  FFMA.FTZ R207, R211, UR37, -R57 ;  /* 0x00000025d3cf7c23 */ /* 0x000fe20008010839 */
[----:B------:R-:W-:Y:S01]  /*8ee0*/  FFMA.FTZ R200, R248, UR37, -R65 ;  /* 0x00000025f8c87c23 */ /* 0x000fe20008010841 */
[----:B------:R-:W-:Y:S01]  /*8ef0*/  FFMA.FTZ R211, R247, UR37, -R57 ;  /* 0x00000025f7d37c23 */ /* 0x000fe20008010839 */
[C---:B--2---:R-:W-:Y:S01]  /*8f00*/  HMMA.16816.F32 R124, R8.reuse, R12, R124 ;  /* 0x0000000c087c723c */ /* 0x044fe2000000187c */
[----:B------:R-:W-:Y:S01]  /*8f10*/  IMAD.WIDE.U32 R34, R34, -0x2daee0ad, RZ ;  /* 0xd2511f5322227825 */ /* 0x000fe200078e00ff */
[----:B------:R-:W-:Y:S03]  /*8f20*/  MUFU.EX2 R197, R197 ;  /* 0x000000c500c57308 */ /* 0x000fe60000000800 */
[--C-:B------:R-:W-:Y:S01]  /*8f30*/  FFMA.FTZ R185, R185, UR37, -R67.reuse ;  /* 0x00000025b9b97c23 */ /* 0x100fe20008010843 */
[--C-:B------:R-:W-:Y:S01]  /*8f40*/  FFMA.FTZ R203, R203, UR37, -R67.reuse ;  /* 0x00000025cbcb7c23 */ /* 0x100fe20008010843 */
[----:B------:R-:W-:Y:S01]  /*8f50*/  IMAD.U32 R238, RZ, RZ, UR33 ;  /* 0x00000021ffee7e24 */ /* 0x000fe2000f8e00ff */
[----:B------:R-:W-:Y:S01]  /*8f60*/  HMMA.16816.F32 R128, R8, R14, R128 ;  /* 0x0000000e0880723c */ /* 0x000fe20000001880 */
[----:B------:R-:W-:Y:S01]  /*8f70*/  LOP3.LUT R32, R35, UR29, R32, 0x96, !PT ;  /* 0x0000001d23207c12 */ /* 0x000fe2000f8e9620 */
[--C-:B------:R-:W-:Y:S01]  /*8f80*/  FFMA.FTZ R204, R204, UR37, -R67.reuse ;  /* 0x00000025cccc7c23 */ /* 0x100fe20008010843 */
[----:B------:R-:W-:Y:S01]  /*8f90*/  FFMA.FTZ R196, R196, UR37, -R67 ;  /* 0x00000025c4c47c23 */ /* 0x000fe20008010843 */
[----:B------:R-:W-:Y:S01]  /*8fa0*/  MUFU.EX2 R200, R200 ;  /* 0x000000c800c87308 */ /* 0x000fe20000000800 */
[----:B------:R-:W-:Y:S01]  /*8fb0*/  LOP3.LUT R238, R239, UR4, R238, 0x96, !PT ;  /* 0x00000004efee7c12 */ /* 0x000fe2000f8e96ee */
[----:B------:R-:W-:Y:S01]  /*8fc0*/  HMMA.16816.F32 R136, R4, R12, R136 ;  /* 0x0000000c0488723c */ /* 0x000fe20000001888 */
[----:B------:R-:W-:Y:S01]  /*8fd0*/  IMAD.WIDE.U32 R8, R33, -0x2daee0ad, RZ ;  /* 0xd2511f5321087825 */ /* 0x000fe200078e00ff */
[----:B------:R-:W-:-:S03]  /*8fe0*/  LOP3.LUT R33, R32, 0xffff, RZ, 0xc0, !PT ;  /* 0x0000ffff20217812 */ /* 0x000fc600078ec0ff */
[--C-:B------:R-:W-:Y:S01]  /*8ff0*/  FFMA.FTZ R174, R174, UR37, -R67.reuse ;  /* 0x00000025aeae7c23 */ /* 0x100fe20008010843 */
[--C-:B------:R-:W-:Y:S01]  /*9000*/  FFMA.FTZ R173, R173, UR37, -R67.reuse ;  /* 0x00000025adad7c23 */ /* 0x100fe20008010843 */
[----:B------:R-:W-:Y:S01]  /*9010*/  FFMA.FTZ R172, R172, UR37, -R67 ;  /* 0x00000025acac7c23 */ /* 0x000fe20008010843 */
[----:B------:R-:W-:Y:S01]  /*9020*/  LOP3.LUT R10, R9, UR29, R192, 0x96, !PT ;  /* 0x0000001d090a7c12 */ /* 0x000fe2000f8e96c0 */
[----:B------:R-:W-:Y:S01]  /*9030*/  FFMA.FTZ R192, R199, UR37, -R184 ;  /* 0x00000025c7c07c23 */ /* 0x000fe200080108b8 */
[C---:B------:R-:W-:Y:S01]  /*9040*/  LOP3.LUT R9, R8.reuse, 0xffff, RZ, 0xc0, !PT ;  /* 0x0000ffff08097812 */ /* 0x040fe200078ec0ff */
[C---:B------:R-:W-:Y:S01]  /*9050*/  HMMA.16816.F32 R68, R4.reuse, R28, R68 ;  /* 0x0000001c0444723c */ /* 0x040fe20000001844 */
[----:B------:R-:W-:Y:S01]  /*9060*/  LOP3.LUT R11, R8, 0xff, RZ, 0xc0, !PT ;  /* 0x000000ff080b7812 */ /* 0x000fe200078ec0ff */
[----:B------:R-:W-:Y:S01]  /*9070*/  FFMA.FTZ R199, R202, UR37, -R65 ;  /* 0x00000025cac77c23 */ /* 0x000fe20008010841 */
[--C-:B------:R-:W-:Y:S01]  /*9080*/  SHF.R.U32.HI R12, RZ, 0x10, R8.reuse ;  /* 0x00000010ff0c7819 */ /* 0x100fe20000011608 */
[----:B------:R-:W1:Y:S01]  /*9090*/  MUFU.EX2 R192, R192 ;  /* 0x000000c000c07308 */ /* 0x000e620000000800 */
[----:B------:R-:W-:Y:S01]  /*90a0*/  SHF.R.U32.HI R9, RZ, 0x8, R9 ;  /* 0x00000008ff097819 */ /* 0x000fe20000011609 */
[C---:B------:R-:W-:Y:S01]  /*90b0*/  HMMA.16816.F32 R80, R4.reuse, R30, R80 ;  /* 0x0000001e0450723c */ /* 0x040fe20000001850 */
[----:B------:R-:W-:Y:S01]  /*90c0*/  SHF.R.U32.HI R8, RZ, 0x18, R8 ;  /* 0x00000018ff087819 */ /* 0x000fe20000011608 */
[----:B------:R-:W-:Y:S01]  /*90d0*/  FFMA.FTZ R202, R252, UR37, -R65 ;  /* 0x00000025fcca7c23 */ /* 0x000fe20008010841 */
[----:B------:R-:W-:Y:S01]  /*90e0*/  PRMT R11, R11, 0x5410, R9 ;  /* 0x000054100b0b7816 */ /* 0x000fe20000000009 */
[----:B------:R-:W-:Y:S01]  /*90f0*/  FFMA.FTZ R66, R66, UR37, -R67 ;  /* 0x0000002542427c23 */ /* 0x000fe20008010843 */
[----:B------:R-:W-:Y:S01]  /*9100*/  LOP3.LUT R12, R12, 0xff, RZ, 0xc0, !PT ;  /* 0x000000ff0c0c7812 */ /* 0x000fe200078ec0ff */
[C---:B------:R-:W-:Y:S01]  /*9110*/  HMMA.16816.F32 R84, R4.reuse, R24, R84 ;  /* 0x000000180454723c */ /* 0x040fe20000001854 */
[----:B------:R-:W-:Y:S01]  /*9120*/  LOP3.LUT R9, R10, 0xffff, RZ, 0xc0, !PT ;  /* 0x0000ffff0a097812 */ /* 0x000fe200078ec0ff */
[----:B------:R-:W-:Y:S01]  /*9130*/  MUFU.EX2 R199, R199 ;  /* 0x000000c700c77308 */ /* 0x000fe20000000800 */
[----:B------:R-:W-:Y:S01]  /*9140*/  PRMT R8, R12, 0x5410, R8 ;  /* 0x000054100c087816 */ /* 0x000fe20000000008 */
[----:B------:R-:W-:Y:S01]  /*9150*/  FFMA.FTZ R50, R232, R61, R50 ;  /* 0x0000003de8327223 */ /* 0x000fe20000010032 */
[----:B------:R-:W-:Y:S01]  /*9160*/  SHF.R.U32.HI R9, RZ, 0x8, R9 ;  /* 0x00000008ff097819 */ /* 0x000fe20000011609 */
[C---:B------:R-:W-:Y:S01]  /*9170*/  HMMA.16816.F32 R96, R4.reuse, R26, R96 ;  /* 0x0000001a0460723c */ /* 0x040fe20000001860 */
[----:B------:R-:W-:Y:S01]  /*9180*/  LOP3.LUT R12, R10, 0xff, RZ, 0xc0, !PT ;  /* 0x000000ff0a0c7812 */ /* 0x000fe200078ec0ff */
[----:B------:R-:W2:Y:S01]  /*9190*/  LDSM.16.MT88.4 R24, [R214+0x9400] ;  /* 0x00940000d618783b */ /* 0x000ea20000004200 */
[--C-:B------:R-:W-:Y:S01]  /*91a0*/  HSET2.LE.AND R11, R11, R62.reuse, PT ;  /* 0x0000003e0b0b7233 */ /* 0x100fe20003803000 */
[----:B------:R-:W-:Y:S01]  /*91b0*/  MUFU.EX2 R202, R202 ;  /* 0x000000ca00ca7308 */ /* 0x000fe20000000800 */
[----:B------:R-:W-:Y:S01]  /*91c0*/  PRMT R9, R12, 0x5410, R9 ;  /* 0x000054100c097816 */ /* 0x000fe20000000009 */
[C---:B------:R-:W-:Y:S01]  /*91d0*/  HMMA.16816.F32 R144, R4.reuse, R20, R144 ;  /* 0x000000140490723c */ /* 0x040fe20000001890 */
[----:B------:R-:W-:Y:S01]  /*91e0*/  SHF.R.U32.HI R12, RZ, 0x10, R10 ;  /* 0x00000010ff0c7819 */ /* 0x000fe2000001160a */
[----:B------:R-:W-:Y:S01]  /*91f0*/  FFMA.FTZ R46, R231, R60, R46 ;  /* 0x0000003ce72e7223 */ /* 0x000fe2000001002e */
[----:B------:R-:W-:Y:S01]  /*9200*/  SHF.R.U32.HI R10, RZ, 0x18, R10 ;  /* 0x00000018ff0a7819 */ /* 0x000fe2000001160a */
[----:B------:R-:W-:Y:S01]  /*9210*/  FFMA.FTZ R42, R230, R59, R42 ;  /* 0x0000003be62a7223 */ /* 0x000fe2000001002a */
[----:B------:R-:W-:Y:S01]  /*9220*/  LOP3.LUT R12, R12, 0xff, RZ, 0xc0, !PT ;  /* 0x000000ff0c0c7812 */ /* 0x000fe200078ec0ff */
[C---:B------:R-:W-:Y:S01]  /*9230*/  HMMA.16816.F32 R104, R4.reuse, R22, R104 ;  /* 0x000000160468723c */ /* 0x040fe20000001868 */
[--C-:B------:R-:W-:Y:S01]  /*9240*/  HSET2.LE.AND R8, R8, R62.reuse, PT ;  /* 0x0000003e08087233 */ /* 0x100fe20003803000 */
[----:B------:R-:W3:Y:S01]  /*9250*/  LDSM.16.MT88.4 R20, [R212+0x9400] ;  /* 0x00940000d414783b */ /* 0x000ee20000004200 */
[----:B------:R-:W-:Y:S01]  /*9260*/  PRMT R10, R12, 0x5410, R10 ;  /* 0x000054100c0a7816 */ /* 0x000fe2000000000a */
[----:B------:R-:W-:Y:S01]  /*9270*/  MUFU.EX2 R206, R206 ;  /* 0x000000ce00ce7308 */ /* 0x000fe20000000800 */
[--C-:B------:R-:W-:Y:S01]  /*9280*/  HSET2.LE.AND R9, R9, R62.reuse, PT ;  /* 0x0000003e09097233 */ /* 0x100fe20003803000 */
[C---:B------:R-:W-:Y:S01]  /*9290*/  HMMA.16816.F32 R108, R4.reuse, R16, R108 ;  /* 0x00000010046c723c */ /* 0x040fe2000000186c */
[----:B-1----:R-:W-:Y:S01]  /*92a0*/  F2FP.F16.F32.PACK_AB R30, R192, R193 ;  /* 0x000000c1c01e723e */ /* 0x002fe200000000ff */
[----:B------:R-:W-:Y:S01]  /*92b0*/  FFMA.FTZ R52, R227, R58, R52 ;  /* 0x0000003ae3347223 */ /* 0x000fe20000010034 */
[----:B------:R-:W-:Y:S01]  /*92c0*/  HSET2.LE.AND R10, R10, R62, PT ;  /* 0x0000003e0a0a7233 */ /* 0x000fe20003803000 */
[----:B------:R-:W-:Y:S01]  /*92d0*/  FADD.FTZ R50, R49, R50 ;  /* 0x0000003231327221 */ /* 0x000fe20000010000 */
[----:B------:R-:W-:Y:S01]  /*92e0*/  F2FP.F16.F32.PACK_AB R31, R167, R168 ;  /* 0x000000a8a71f723e */ /* 0x000fe200000000ff */
[C---:B------:R-:W-:Y:S01]  /*92f0*/  HMMA.16816.F32 R120, R4.reuse, R18, R120 ;  /* 0x000000120478723c */ /* 0x040fe20000001878 */
[----:B------:R-:W-:Y:S01]  /*9300*/  F2FP.F16.F32.PACK_AB R28, R165, R166 ;  /* 0x000000a6a51c723e */ /* 0x000fe200000000ff */
[----:B------:R-:W1:Y:S01]  /*9310*/  LDSM.16.MT88.4 R16, [R214+0xa400] ;  /* 0x00a40000d610783b */ /* 0x000e620000004200 */
[----:B------:R-:W-:Y:S01]  /*9320*/  F2FP.F16.F32.PACK_AB R29, R189, R191 ;  /* 0x000000bfbd1d723e */ /* 0x000fe200000000ff */
[----:B------:R-:W-:Y:S01]  /*9330*/  MUFU.EX2 R207, R207 ;  /* 0x000000cf00cf7308 */ /* 0x000fe20000000800 */
[----:B------:R-:W-:Y:S01]  /*9340*/  LOP3.LUT R30, R11, R30, RZ, 0xc0, !PT ;  /* 0x0000001e0b1e7212 */ /* 0x000fe200078ec0ff */
[----:B------:R-:W-:Y:S01]  /*9350*/  HMMA.16816.F32 R132, R4, R14, R132 ;  /* 0x0000000e0484723c */ /* 0x000fe20000001884 */
[----:B------:R-:W-:Y:S01]  /*9360*/  LOP3.LUT R31, R8, R31, RZ, 0xc0, !PT ;  /* 0x0000001f081f7212 */ /* 0x000fe200078ec0ff */
[----:B------:R-:W4:Y:S01]  /*9370*/  LDSM.16.MT88.4 R12, [R212+0xa400] ;  /* 0x00a40000d40c783b */ /* 0x000f220000004200 */
[----:B------:R-:W-:Y:S01]  /*9380*/  LOP3.LUT R28, R9, R28, RZ, 0xc0, !PT ;  /* 0x0000001c091c7212 */ /* 0x000fe200078ec0ff */
[----:B------:R-:W-:Y:S01]  /*9390*/  FADD.FTZ R46, R45, R46 ;  /* 0x0000002e2d2e7221 */ /* 0x000fe20000010000 */
[----:B------:R-:W-:Y:S01]  /*93a0*/  LOP3.LUT R29, R10, R29, RZ, 0xc0, !PT ;  /* 0x0000001d0a1d7212 */ /* 0x000fe200078ec0ff */
[----:B------:R-:W-:Y:S01]  /*93b0*/  LDSM.16.MT88.4 R4, [R212+0xb400] ;  /* 0x00b40000d404783b */ /* 0x000fe20000004200 */
[----:B------:R-:W5:Y:S01]  /*93c0*/  MUFU.EX2 R201, R201 ;  /* 0x000000c900c97308 */ /* 0x000f620000000800 */
[----:B------:R-:W-:Y:S01]  /*93d0*/  SHF.R.U32.HI R33, RZ, 0x8, R33 ;  /* 0x00000008ff217819 */ /* 0x000fe20000011621 */
[----:B------:R-:W-:Y:S01]  /*93e0*/  FADD.FTZ R42, R41, R42 ;  /* 0x0000002a292a7221 */ /* 0x000fe20000010000 */
[----:B------:R-:W4:Y:S01]  /*93f0*/  LDSM.16.MT88.4 R8, [R214+0xb400] ;  /* 0x00b40000d608783b */ /* 0x000f220000004200 */
[----:B------:R-:W-:Y:S01]  /*9400*/  FADD.FTZ R52, R56, R52 ;  /* 0x0000003438347221 */ /* 0x000fe20000010000 */
[C---:B--2---:R-:W-:Y:S01]  /*9410*/  HMMA.16816.F32 R156, R28.reuse, R24, R156 ;  /* 0x000000181c9c723c */ /* 0x044fe2000000189c */
[----:B------:R-:W-:Y:S01]  /*9420*/  FADD.FTZ R50, R48, R50 ;  /* 0x0000003230327221 */ /* 0x000fe20000010000 */
[----:B------:R-:W-:Y:S01]  /*9430*/  FADD.FTZ R46, R44, R46 ;  /* 0x0000002e2c2e7221 */ /* 0x000fe20000010000 */
[----:B------:R-:W2:Y:S01]  /*9440*/  MUFU.EX2 R211, R211 ;  /* 0x000000d300d37308 */ /* 0x000ea20000000800 */
[----:B------:R-:W-:Y:S01]  /*9450*/  FADD.FTZ R42, R40, R42 ;  /* 0x0000002a282a7221 */ /* 0x000fe20000010000 */
[----:B------:R-:W-:Y:S01]  /*9460*/  FADD.FTZ R52, R55, R52 ;  /* 0x0000003437347221 */ /* 0x000fe20000010000 */
[C---:B------:R-:W-:Y:S01]  /*9470*/  HMMA.16816.F32 R152, R28.reuse, R26, R152 ;  /* 0x0000001a1c98723c */ /* 0x040fe20000001898 */
[----:B------:R-:W-:Y:S01]  /*9480*/  FADD.FTZ R50, R47, R50 ;  /* 0x000000322f327221 */ /* 0x000fe20000010000 */
[----:B------:R-:W-:Y:S01]  /*9490*/  FADD.FTZ R46, R43, R46 ;  /* 0x0000002e2b2e7221 */ /* 0x000fe20000010000 */
[----:B------:R-:W-:Y:S01]  /*94a0*/  FADD.FTZ R42, R39, R42 ;  /* 0x0000002a272a7221 */ /* 0x000fe20000010000 */
[----:B------:R-:W-:Y:S01]  /*94b0*/  FADD.FTZ R52, R54, R52 ;  /* 0x0000003436347221 */ /* 0x000fe20000010000 */
[----:B------:R-:W4:Y:S01]  /*94c0*/  MUFU.EX2 R185, R185 ;  /* 0x000000b900b97308 */ /* 0x000f220000000800 */
[C---:B---3--:R-:W-:Y:S01]  /*94d0*/  HMMA.16816.F32 R72, R28.reuse, R20, R72 ;  /* 0x000000141c48723c */ /* 0x048fe20000001848 */
[----:B------:R-:W-:Y:S01]  /*94e0*/  FADD.FTZ R50, R197, R50 ;  /* 0x00000032c5327221 */ /* 0x000fe20000010000 */
[----:B-----5:R-:W-:Y:S01]  /*94f0*/  FADD.FTZ R46, R201, R46 ;  /* 0x0000002ec92e7221 */ /* 0x020fe20000010000 */
[----:B------:R-:W-:Y:S01]  /*9500*/  FADD.FTZ R42, R166, R42 ;  /* 0x0000002aa62a7221 */ /* 0x000fe20000010000 */
[----:B------:R-:W-:Y:S01]  /*9510*/  FADD.FTZ R52, R191, R52 ;  /* 0x00000034bf347221 */ /* 0x000fe20000010000 */
[----:B------:R-:W-:Y:S01]  /*9520*/  FADD.FTZ R50, R199, R50 ;  /* 0x00000032c7327221 */ /* 0x000fe20000010000 */
[C---:B------:R-:W-:Y:S01]  /*9530*/  HMMA.16816.F32 R76, R28.reuse, R22, R76 ;  /* 0x000000161c4c723c */ /* 0x040fe2000000184c */
[----:B------:R-:W3:Y:S01]  /*9540*/  MUFU.EX2 R203, R203 ;  /* 0x000000cb00cb7308 */ /* 0x000ee20000000800 */
[----:B--2---:R-:W-:Y:S01]  /*9550*/  FADD.FTZ R46, R211, R46 ;  /* 0x0000002ed32e7221 */ /* 0x004fe20000010000 */
[----:B------:R-:W-:Y:S01]  /*9560*/  FADD.FTZ R42, R165, R42 ;  /* 0x0000002aa52a7221 */ /* 0x000fe20000010000 */
[----:B------:R-:W-:Y:S01]  /*9570*/  FADD.FTZ R52, R189, R52 ;  /* 0x00000034bd347221 */ /* 0x000fe20000010000 */
[----:B------:R-:W-:Y:S01]  /*9580*/  FFMA.FTZ R67, R170, UR37, -R65 ;  /* 0x00000025aa437c23 */ /* 0x000fe20008010841 */
[C---:B-1----:R-:W-:Y:S01]  /*9590*/  HMMA.16816.F32 R88, R28.reuse, R16, R88 ;  /* 0x000000101c58723c */ /* 0x042fe20000001858 */
[--C-:B------:R-:W-:Y:S01]  /*95a0*/  FFMA.FTZ R53, R53, UR37, -R57.reuse ;  /* 0x0000002535357c23 */ /* 0x100fe20008010839 */
[----:B------:R-:W-:Y:S01]  /*95b0*/  FADD.FTZ R50, R200, R50 ;  /* 0x00000032c8327221 */ /* 0x000fe20000010000 */
[----:B------:R-:W1:Y:S01]  /*95c0*/  MUFU.EX2 R204, R204 ;  /* 0x000000cc00cc7308 */ /* 0x000e620000000800 */
[----:B------:R-:W-:Y:S01]  /*95d0*/  FADD.FTZ R46, R206, R46 ;  /* 0x0000002ece2e7221 */ /* 0x000fe20000010000 */
[----:B------:R-:W-:Y:S01]  /*95e0*/  FADD.FTZ R42, R193, R42 ;  /* 0x0000002ac12a7221 */ /* 0x000fe20000010000 */
[C---:B------:R-:W-:Y:S01]  /*95f0*/  HMMA.16816.F32 R92, R28.reuse, R18, R92 ;  /* 0x000000121c5c723c */ /* 0x040fe2000000185c */
[----:B------:R-:W-:Y:S01]  /*9600*/  FADD.FTZ R52, R168, R52 ;  /* 0x00000034a8347221 */ /* 0x000fe20000010000 */
[----:B------:R-:W-:Y:S01]  /*9610*/  FFMA.FTZ R57, R37, UR37, -R57 ;  /* 0x0000002525397c23 */ /* 0x000fe20008010839 */
[----:B------:R-:W-:Y:S01]  /*9620*/  FADD.FTZ R50, R202, R50 ;  /* 0x00000032ca327221 */ /* 0x000fe20000010000 */
[----:B------:R-:W-:Y:S01]  /*9630*/  FADD.FTZ R46, R207, R46 ;  /* 0x0000002ecf2e7221 */ /* 0x000fe20000010000 */
[----:B------:R-:W2:Y:S01]  /*9640*/  MUFU.EX2 R196, R196 ;  /* 0x000000c400c47308 */ /* 0x000ea20000000800 */
[----:B----4-:R-:W-:Y:S01]  /*9650*/  HMMA.16816.F32 R140, R28, R12, R140 ;  /* 0x0000000c1c8c723c */ /* 0x010fe2000000188c */
[----:B------:R-:W-:Y:S01]  /*9660*/  FADD.FTZ R42, R192, R42 ;  /* 0x0000002ac02a7221 */ /* 0x000fe20000010000 */
[----:B------:R-:W-:Y:S01]  /*9670*/  FADD.FTZ R52, R167, R52 ;  /* 0x00000034a7347221 */ /* 0x000fe20000010000 */
[----:B------:R-:W-:Y:S01]  /*9680*/  PLOP3.LUT P0, PT, PT, PT, UP0, 0x80, 0x0 ;  /* 0x000000000000781c */ /* 0x000fe20003f0f008 */
[----:B------:R-:W-:-:S02]  /*9690*/  IMAD.MOV.U32 R167, RZ, RZ, R208 ;  /* 0x000000ffffa77224 */ /* 0x000fc400078e00d0 */
[C---:B------:R-:W-:Y:S01]  /*96a0*/  HMMA.16816.F32 R100, R28.reuse, R14, R100 ;  /* 0x0000000e1c64723c */ /* 0x040fe20000001864 */
[----:B------:R-:W-:Y:S01]  /*96b0*/  MUFU.EX2 R178, R178 ;  /* 0x000000b200b27308 */ /* 0x000fe20000000800 */
[----:B------:R-:W-:Y:S01]  /*96c0*/  FADD.FTZ R52, R185, R52 ;  /* 0x00000034b9347221 */ /* 0x000fe20000010000 */
[----:B------:R-:W-:Y:S02]  /*96d0*/  IMAD.MOV.U32 R168, RZ, RZ, R209 ;  /* 0x000000ffffa87224 */ /* 0x000fe400078e00d1 */
[----:B------:R-:W-:Y:S01]  /*96e0*/  IMAD.MOV.U32 R165, RZ, RZ, R0 ;  /* 0x000000ffffa57224 */ /* 0x000fe200078e0000 */
[C---:B------:R-:W-:Y:S01]  /*96f0*/  HMMA.16816.F32 R112, R28.reuse, R8, R112 ;  /* 0x000000081c70723c */ /* 0x040fe20000001870 */
[----:B---3--:R-:W-:Y:S01]  /*9700*/  FADD.FTZ R52, R203, R52 ;  /* 0x00000034cb347221 */ /* 0x008fe20000010000 */
[----:B------:R-:W-:Y:S01]  /*9710*/  IMAD.MOV.U32 R166, RZ, RZ, R2 ;  /* 0x000000ffffa67224 */ /* 0x000fe200078e0002 */
[----:B------:R-:W-:Y:S02]  /*9720*/  MUFU.EX2 R177, R177 ;  /* 0x000000b100b17308 */ /* 0x000fe40000000800 */
[----:B-1----:R-:W-:Y:S01]  /*9730*/  FADD.FTZ R52, R204, R52 ;  /* 0x00000034cc347221 */ /* 0x002fe20000010000 */
[----:B------:R-:W-:Y:S03]  /*9740*/  HMMA.16816.F32 R116, R28, R10, R116 ;  /* 0x0000000a1c74723c */ /* 0x000fe60000001874 */
[----:B--2---:R-:W-:-:S02]  /*9750*/  FADD.FTZ R52, R196, R52 ;  /* 0x00000034c4347221 */ /* 0x004fc40000010000 */
[----:B------:R-:W-:Y:S01]  /*9760*/  MUFU.EX2 R180, R180 ;  /* 0x000000b400b47308 */ /* 0x000fe20000000800 */
[C---:B------:R-:W-:Y:S06]  /*9770*/  HMMA.16816.F32 R124, R28.reuse, R4, R124 ;  /* 0x000000041c7c723c */ /* 0x040fec000000187c */
[----:B------:R-:W-:Y:S01]  /*9780*/  HMMA.16816.F32 R128, R28, R6, R128 ;  /* 0x000000061c80723c */ /* 0x000fe20000001880 */
[----:B------:R-:W1:Y:S06]  /*9790*/  MUFU.EX2 R164, R164 ;  /* 0x000000a400a47308 */ /* 0x000e6c0000000800 */
[----:B------:R-:W-:-:S02]  /*97a0*/  SHF.R.U32.HI R28, RZ, 0x10, R34 ;  /* 0x00000010ff1c7819 */ /* 0x000fc40000011622 */
[----:B------:R-:W-:Y:S01]  /*97b0*/  LOP3.LUT R30, R34, 0xffff, RZ, 0xc0, !PT ;  /* 0x0000ffff221e7812 */ /* 0x000fe200078ec0ff */
[----:B------:R-:W2:Y:S01]  /*97c0*/  MUFU.EX2 R171, R171 ;  /* 0x000000ab00ab7308 */ /* 0x000ea20000000800 */
[----:B------:R-:W-:Y:S02]  /*97d0*/  SHF.R.U32.HI R29, RZ, 0x18, R34 ;  /* 0x00000018ff1d7819 */ /* 0x000fe40000011622 */
[----:B------:R-:W-:Y:S02]  /*97e0*/  LOP3.LUT R28, R28, 0xff, RZ, 0xc0, !PT ;  /* 0x000000ff1c1c7812 */ /* 0x000fe400078ec0ff */
[----:B------:R-:W-:Y:S02]  /*97f0*/  LOP3.LUT R31, R34, 0xff, RZ, 0xc0, !PT ;  /* 0x000000ff221f7812 */ /* 0x000fe400078ec0ff */
[----:B------:R-:W-:Y:S01]  /*9800*/  SHF.R.U32.HI R30, RZ, 0x8, R30 ;  /* 0x00000008ff1e7819 */ /* 0x000fe2000001161e */
[----:B------:R-:W3:Y:S01]  /*9810*/  MUFU.EX2 R169, R169 ;  /* 0x000000a900a97308 */ /* 0x000ee20000000800 */
[----:B------:R-:W-:Y:S01]  /*9820*/  PRMT R29, R28, 0x5410, R29 ;  /* 0x000054101c1d7816 */ /* 0x000fe2000000001d */
[----:B-1----:R-:W-:Y:S01]  /*9830*/  FADD.FTZ R50, R164, R50 ;  /* 0x00000032a4327221 */ /* 0x002fe20000010000 */
[----:B------:R-:W-:-:S02]  /*9840*/  SHF.R.U32.HI R28, RZ, 0x10, R32 ;  /* 0x00000010ff1c7819 */ /* 0x000fc40000011620 */
[----:B------:R-:W-:Y:S02]  /*9850*/  PRMT R31, R31, 0x5410, R30 ;  /* 0x000054101f1f7816 */ /* 0x000fe4000000001e */
[----:B------:R-:W-:Y:S01]  /*9860*/  LOP3.LUT R30, R32, 0xff, RZ, 0xc0, !PT ;  /* 0x000000ff201e7812 */ /* 0x000fe200078ec0ff */
[----:B------:R-:W1:Y:S01]  /*9870*/  MUFU.EX2 R179, R179 ;  /* 0x000000b300b37308 */ /* 0x000e620000000800 */
[----:B------:R-:W-:Y:S01]  /*9880*/  SHF.R.U32.HI R32, RZ, 0x18, R32 ;  /* 0x00000018ff207819 */ /* 0x000fe20000011620 */
[----:B--2---:R-:W-:Y:S01]  /*9890*/  FADD.FTZ R50, R171, R50 ;  /* 0x00000032ab327221 */ /* 0x004fe20000010000 */
[----:B------:R-:W-:Y:S02]  /*98a0*/  LOP3.LUT R28, R28, 0xff, RZ, 0xc0, !PT ;  /* 0x000000ff1c1c7812 */ /* 0x000fe400078ec0ff */
[----:B------:R-:W-:Y:S01]  /*98b0*/  PRMT R30, R30, 0x5410, R33 ;  /* 0x000054101e1e7816 */ /* 0x000fe20000000021 */
[----:B------:R-:W-:Y:S01]  /*98c0*/  FADD.FTZ R50, R176, R50 ;  /* 0x00000032b0327221 */ /* 0x000fe20000010000 */
[----:B------:R-:W-:Y:S01]  /*98d0*/  PRMT R28, R28, 0x5410, R32 ;  /* 0x000054101c1c7816 */ /* 0x000fe20000000020 */
[----:B------:R-:W-:Y:S01]  /*98e0*/  MUFU.EX2 R175, R175 ;  /* 0x000000af00af7308 */ /* 0x000fe20000000800 */
[--C-:B------:R-:W-:Y:S01]  /*98f0*/  HSET2.LE.AND R31, R31, R62.reuse, PT ;  /* 0x0000003e1f1f7233 */ /* 0x100fe20003803000 */
[----:B---3--:R-:W-:Y:S01]  /*9900*/  FADD.FTZ R46, R169, R46 ;  /* 0x0000002ea92e7221 */ /* 0x008fe20000010000 */
[--C-:B------:R-:W-:Y:S01]  /*9910*/  HSET2.LE.AND R29, R29, R62.reuse, PT ;  /* 0x0000003e1d1d7233 */ /* 0x100fe20003803000 */
[----:B------:R-:W-:Y:S01]  /*9920*/  FADD.FTZ R50, R178, R50 ;  /* 0x00000032b2327221 */ /* 0x000fe20000010000 */
[----:B------:R-:W-:-:S02]  /*9930*/  HSET2.LE.AND R30, R30, R62, PT ;  /* 0x0000003e1e1e7233 */ /* 0x000fc40003803000 */
[----:B------:R-:W-:Y:S01]  /*9940*/  HSET2.LE.AND R28, R28, R62, PT ;  /* 0x0000003e1c1c7233 */ /* 0x000fe20003803000 */
[----:B------:R-:W-:Y:S01]  /*9950*/  MUFU.EX2 R181, R181 ;  /* 0x000000b500b57308 */ /* 0x000fe20000000800 */
[----:B------:R-:W-:Y:S01]  /*9960*/  F2FP.F16.F32.PACK_AB R34, R202, R200 ;  /* 0x000000c8ca22723e */ /* 0x000fe200000000ff */
[----:B-1----:R-:W-:Y:S01]  /*9970*/  FADD.FTZ R46, R179, R46 ;  /* 0x0000002eb32e7221 */ /* 0x002fe20000010000 */
[----:B------:R-:W-:Y:S02]  /*9980*/  F2FP.F16.F32.PACK_AB R35, R207, R206 ;  /* 0x000000cecf23723e */ /* 0x000fe400000000ff */
[----:B------:R-:W-:Y:S01]  /*9990*/  F2FP.F16.F32.PACK_AB R32, R199, R197 ;  /* 0x000000c5c720723e */ /* 0x000fe200000000ff */
[----:B------:R-:W-:Y:S01]  /*99a0*/  FADD.FTZ R46, R177, R46 ;  /* 0x0000002eb12e7221 */ /* 0x000fe20000010000 */
[----:B------:R-:W-:Y:S01]  /*99b0*/  F2FP.F16.F32.PACK_AB R33, R211, R201 ;  /* 0x000000c9d321723e */ /* 0x000fe200000000ff */
[----:B------:R-:W-:Y:S01]  /*99c0*/  MUFU.EX2 R182, R182 ;  /* 0x000000b600b67308 */ /* 0x000fe20000000800 */
[----:B------:R-:W-:Y:S01]  /*99d0*/  LOP3.LUT R34, R31, R34, RZ, 0xc0, !PT ;  /* 0x000000221f227212 */ /* 0x000fe200078ec0ff */
[----:B------:R-:W-:Y:S01]  /*99e0*/  FADD.FTZ R46, R180, R46 ;  /* 0x0000002eb42e7221 */ /* 0x000fe20000010000 */
[----:B------:R-:W-:-:S02]  /*99f0*/  LOP3.LUT R35, R29, R35, RZ, 0xc0, !PT ;  /* 0x000000231d237212 */ /* 0x000fc400078ec0ff */
[----:B------:R-:W-:Y:S01]  /*9a00*/  LOP3.LUT R32, R30, R32, RZ, 0xc0, !PT ;  /* 0x000000201e207212 */ /* 0x000fe200078ec0ff */
[----:B------:R-:W-:Y:S01]  /*9a10*/  IMAD.WIDE.U32 R30, R238, -0x326172a9, RZ ;  /* 0xcd9e8d57ee1e7825 */ /* 0x000fe200078e00ff */
[----:B------:R-:W-:Y:S01]  /*9a20*/  LOP3.LUT R33, R28, R33, RZ, 0xc0, !PT ;  /* 0x000000211c217212 */ /* 0x000fe200078ec0ff */
[----:B------:R-:W-:Y:S03]  /*9a30*/  MUFU.EX2 R183, R183 ;  /* 0x000000b700b77308 */ /* 0x000fe60000000800 */
[----:B------:R-:W-:-:S03]  /*9a40*/  LOP3.LUT R236, R31, UR21, R236, 0x96, !PT ;  /* 0x000000151fec7c12 */ /* 0x000fc6000f8e96ec */
[C---:B------:R-:W-:Y:S02]  /*9a50*/  HMMA.16816.F32 R84, R32.reuse, R16, R84 ;  /* 0x000000102054723c */ /* 0x040fe40000001854 */
[----:B------:R-:W-:Y:S01]  /*9a60*/  IMAD.WIDE.U32 R236, R236, -0x2daee0ad, RZ ;  /* 0xd2511f53ecec7825 */ /* 0x000fe200078e00ff */
[----:B------:R-:W1:Y:S03]  /*9a70*/  MUFU.EX2 R174, R174 ;  /* 0x000000ae00ae7308 */ /* 0x000e660000000800 */
[C---:B------:R-:W-:Y:S01]  /*9a80*/  HMMA.16816.F32 R144, R32.reuse, R12, R144 ;  /* 0x0000000c2090723c */ /* 0x040fe20000001890 */
[----:B------:R-:W-:Y:S02]  /*9a90*/  LOP3.LUT R16, R195, UR19, R30, 0x96, !PT ;  /* 0x00000013c3107c12 */ /* 0x000fe4000f8e961e */
[----:B------:R-:W-:Y:S02]  /*9aa0*/  LOP3.LUT R198, R237, UR18, R198, 0x96, !PT ;  /* 0x00000012edc67c12 */ /* 0x000fe4000f8e96c6 */
[----:B------:R-:W2:Y:S01]  /*9ab0*/  MUFU.EX2 R173, R173 ;  /* 0x000000ad00ad7308 */ /* 0x000ea20000000800 */
[----:B------:R-:W-:Y:S01]  /*9ac0*/  IMAD.WIDE.U32 R16, R16, -0x2daee0ad, RZ ;  /* 0xd2511f5310107825 */ /* 0x000fe200078e00ff */
[----:B------:R-:W-:Y:S03]  /*9ad0*/  HMMA.16816.F32 R104, R32, R14, R104 ;  /* 0x0000000e2068723c */ /* 0x000fe60000001868 */
[----:B------:R-:W-:Y:S01]  /*9ae0*/  IMAD.WIDE.U32 R238, R198, -0x326172a9, RZ ;  /* 0xcd9e8d57c6ee7825 */ /* 0x000fe200078e00ff */
[----:B------:R-:W-:-:S03]  /*9af0*/  LOP3.LUT R236, R17, UR16, R236, 0x96, !PT ;  /* 0x0000001011ec7c12 */ /* 0x000fc6000f8e96ec */
[----:B------:R-:W-:Y:S01]  /*9b00*/  FFMA.FTZ R198, R251, UR37, -R184 ;  /* 0x00000025fbc67c23 */ /* 0x000fe200080108b8 */
[----:B------:R-:W-:Y:S01]  /*9b10*/  HMMA.16816.F32 R120, R32, R10, R120 ;  /* 0x0000000a2078723c */ /* 0x000fe20000001878 */
[----:B------:R-:W-:Y:S01]  /*9b20*/  IMAD.MOV.U32 R251, RZ, RZ, R31 ;  /* 0x000000fffffb7224 */ /* 0x000fe200078e001f */
[----:B------:R-:W-:Y:S01]  /*9b30*/  LOP3.LUT R195, R239, UR17, R194, 0x96, !PT ;  /* 0x00000011efc37c12 */ /* 0x000fe2000f8e96c2 */
[----:B------:R-:W-:-:S04]  /*9b40*/  IMAD.WIDE.U32 R236, R236, -0x326172a9, RZ ;  /* 0xcd9e8d57ecec7825 */ /* 0x000fc800078e00ff */
[--C-:B------:R-:W-:Y:S01]  /*9b50*/  FFMA.FTZ R194, R205, UR37, -R184.reuse ;  /* 0x00000025cdc27c23 */ /* 0x100fe200080108b8 */
[----:B------:R-:W-:Y:S01]  /*9b60*/  FFMA.FTZ R205, R210, UR37, -R184 ;  /* 0x00000025d2cd7c23 */ /* 0x000fe200080108b8 */
[----:B------:R-:W-:Y:S01]  /*9b70*/  HMMA.16816.F32 R108, R32, R8, R108 ;  /* 0x00000008206c723c */ /* 0x000fe2000000186c */
[----:B------:R-:W-:Y:S01]  /*9b80*/  IMAD.WIDE.U32 R12, R195, -0x2daee0ad, RZ ;  /* 0xd2511f53c30c7825 */ /* 0x000fe200078e00ff */
[----:B------:R-:W-:-:S03]  /*9b90*/  LOP3.LUT R238, R237, UR15, R238, 0x96, !PT ;  /* 0x0000000fedee7c12 */ /* 0x000fc6000f8e96ee */
[----:B------:R-:W-:Y:S01]  /*9ba0*/  FFMA.FTZ R195, R250, UR37, -R184 ;  /* 0x00000025fac37c23 */ /* 0x000fe200080108b8 */
[----:B------:R-:W3:Y:S01]  /*9bb0*/  MUFU.EX2 R194, R194 ;  /* 0x000000c200c27308 */ /* 0x000ee20000000800 */
[----:B------:R-:W-:Y:S01]  /*9bc0*/  IMAD.MOV.U32 R250, RZ, RZ, R30 ;  /* 0x000000fffffa7224 */ /* 0x000fe200078e001e */
[----:B------:R-:W-:Y:S01]  /*9bd0*/  LOP3.LUT R248, R13, UR14, R16, 0x96, !PT ;  /* 0x0000000e0df87c12 */ /* 0x000fe2000f8e9610 */
[----:B------:R-:W-:Y:S01]  /*9be0*/  IMAD.WIDE.U32 R238, R238, -0x2daee0ad, RZ ;  /* 0xd2511f53eeee7825 */ /* 0x000fe200078e00ff */
[C---:B------:R-:W-:Y:S01]  /*9bf0*/  HMMA.16816.F32 R136, R32.reuse, R4, R136 ;  /* 0x000000042088723c */ /* 0x040fe20000001888 */
[----:B------:R-:W-:Y:S02]  /*9c00*/  LOP3.LUT R190, R251, UR21, R190, 0x96, !PT ;  /* 0x00000015fbbe7c12 */ /* 0x000fe4000f8e96be */
[----:B-1----:R-:W-:Y:S01]  /*9c10*/  FADD.FTZ R52, R174, R52 ;  /* 0x00000034ae347221 */ /* 0x002fe20000010000 */
[----:B------:R-:W-:Y:S01]  /*9c20*/  IMAD.WIDE.U32 R248, R248, -0x326172a9, RZ ;  /* 0xcd9e8d57f8f87825 */ /* 0x000fe200078e00ff */
[----:B------:R-:W-:Y:S01]  /*9c30*/  LOP3.LUT R12, R239, UR12, R12, 0x96, !PT ;  /* 0x0000000cef0c7c12 */ /* 0x000fe2000f8e960c */
[----:B------:R-:W1:Y:S01]  /*9c40*/  MUFU.EX2 R195, R195 ;  /* 0x000000c300c37308 */ /* 0x000e620000000800 */
[----:B------:R-:W-:Y:S01]  /*9c50*/  HMMA.16816.F32 R160, R32, R24, R160 ;  /* 0x0000001820a0723c */ /* 0x000fe200000018a0 */
[----:B--2---:R-:W-:Y:S01]  /*9c60*/  FADD.FTZ R52, R173, R52 ;  /* 0x00000034ad347221 */ /* 0x004fe20000010000 */
[----:B------:R-:W-:Y:S01]  /*9c70*/  LOP3.LUT R236, R249, UR13, R236, 0x96, !PT ;  /* 0x0000000df9ec7c12 */ /* 0x000fe2000f8e96ec */
[----:B------:R-:W-:-:S03]  /*9c80*/  IMAD.WIDE.U32 R14, R12, -0x326172a9, RZ ;  /* 0xcd9e8d570c0e7825 */ /* 0x000fc600078e00ff */
[C---:B------:R-:W-:Y:S01]  /*9c90*/  HMMA.16816.F32 R148, R32.reuse, R26, R148 ;  /* 0x0000001a2094723c */ /* 0x040fe20000001894 */
[----:B------:R-:W2:Y:S01]  /*9ca0*/  LDSM.16.MT88.4 R24, [R214+0x9800] ;  /* 0x00980000d618783b */ /* 0x000ea20000004200 */
[----:B------:R-:W-:Y:S01]  /*9cb0*/  LOP3.LUT R10, R15, UR22, R248, 0x96, !PT ;  /* 0x000000160f0a7c12 */ /* 0x000fe2000f8e96f8 */
[----:B------:R-:W4:Y:S01]  /*9cc0*/  MUFU.EX2 R198, R198 ;  /* 0x000000c600c67308 */ /* 0x000f220000000800 */
[----:B------:R-:W-:Y:S01]  /*9cd0*/  LOP3.LUT R8, R14, 0xffff, RZ, 0xc0, !PT ;  /* 0x0000ffff0e087812 */ /* 0x000fe200078ec0ff */
[----:B------:R-:W-:Y:S01]  /*9ce0*/  IMAD.WIDE.U32 R236, R236, -0x2daee0ad, RZ ;  /* 0xd2511f53ecec7825 */ /* 0x000fe200078e00ff */
[----:B------:R-:W-:Y:S01]  /*9cf0*/  LOP3.LUT R12, R10, 0xffff, RZ, 0xc0, !PT ;  /* 0x0000ffff0a0c7812 */ /* 0x000fe200078ec0ff */
[C---:B------:R-:W-:Y:S01]  /*9d00*/  HMMA.16816.F32 R68, R32.reuse, R20, R68 ;  /* 0x000000142044723c */ /* 0x040fe20000001844 */
[----:B------:R-:W-:Y:S01]  /*9d10*/  LOP3.LUT R30, R14, 0xff, RZ, 0xc0, !PT ;  /* 0x000000ff0e1e7812 */ /* 0x000fe200078ec0ff */
[----:B---3--:R-:W-:Y:S01]  /*9d20*/  FADD.FTZ R42, R194, R42 ;  /* 0x0000002ac22a7221 */ /* 0x008fe20000010000 */
[----:B------:R-:W-:Y:S01]  /*9d30*/  SHF.R.U32.HI R8, RZ, 0x8, R8 ;  /* 0x00000008ff087819 */ /* 0x000fe20000011608 */
[----:B------:R-:W3:Y:S01]  /*9d40*/  MUFU.EX2 R205, R205 ;  /* 0x000000cd00cd7308 */ /* 0x000ee20000000800 */
[----:B------:R-:W-:Y:S01]  /*9d50*/  LOP3.LUT R11, R10, 0xff, RZ, 0xc0, !PT ;  /* 0x000000ff0a0b7812 */ /* 0x000fe200078ec0ff */
[C---:B------:R-:W-:Y:S01]  /*9d60*/  HMMA.16816.F32 R80, R32.reuse, R22, R80 ;  /* 0x000000162050723c */ /* 0x040fe20000001850 */
[----:B------:R-:W-:Y:S01]  /*9d70*/  SHF.R.U32.HI R12, RZ, 0x8, R12 ;  /* 0x00000008ff0c7819 */ /* 0x000fe2000001160c */
[----:B------:R-:W5:Y:S01]  /*9d80*/  LDSM.16.MT88.4 R20, [R212+0x9800] ;  /* 0x00980000d414783b */ /* 0x000f620000004200 */
[----:B------:R-:W-:Y:S01]  /*9d90*/  PRMT R30, R30, 0x5410, R8 ;  /* 0x000054101e1e7816 */ /* 0x000fe20000000008 */
[----:B-1----:R-:W-:Y:S01]  /*9da0*/  FADD.FTZ R42, R195, R42 ;  /* 0x0000002ac32a7221 */ /* 0x002fe20000010000 */
[----:B------:R-:W-:Y:S01]  /*9db0*/  PRMT R8, R11, 0x5410, R12 ;  /* 0x000054100b087816 */ /* 0x000fe2000000000c */
[C---:B------:R-:W-:Y:S01]  /*9dc0*/  HMMA.16816.F32 R96, R32.reuse, R18, R96 ;  /* 0x000000122060723c */ /* 0x040fe20000001860 */
[----:B------:R-:W-:Y:S01]  /*9dd0*/  SHF.R.U32.HI R9, RZ, 0x10, R14 ;  /* 0x00000010ff097819 */ /* 0x000fe2000001160e */
[----:B------:R-:W1:Y:S01]  /*9de0*/  LDSM.16.MT88.4 R16, [R214+0xa800] ;  /* 0x00a80000d610783b */ /* 0x000e620000004200 */
[----:B------:R-:W-:Y:S01]  /*9df0*/  SHF.R.U32.HI R4, RZ, 0x10, R10 ;  /* 0x00000010ff047819 */ /* 0x000fe2000001160a */
[----:B------:R-:W2:Y:S01]  /*9e00*/  MUFU.EX2 R172, R172 ;  /* 0x000000ac00ac7308 */ /* 0x000ea20000000800 */
[----:B------:R-:W-:Y:S01]  /*9e10*/  LOP3.LUT R9, R9, 0xff, RZ, 0xc0, !PT ;  /* 0x000000ff09097812 */ /* 0x000fe200078ec0ff */
[----:B------:R-:W-:Y:S01]  /*9e20*/  HMMA.16816.F32 R132, R32, R6, R132 ;  /* 0x000000062084723c */ /* 0x000fe20000001884 */
[----:B------:R-:W-:Y:S01]  /*9e30*/  LOP3.LUT R4, R4, 0xff, RZ, 0xc0, !PT ;  /* 0x000000ff04047812 */ /* 0x000fe200078ec0ff */
[----:B----4-:R-:W-:Y:S01]  /*9e40*/  FADD.FTZ R42, R198, R42 ;  /* 0x0000002ac62a7221 */ /* 0x010fe20000010000 */
[----:B------:R-:W-:-:S02]  /*9e50*/  HSET2.LE.AND R8, R8, R62, PT ;  /* 0x0000003e08087233 */ /* 0x000fc40003803000 */
[----:B------:R-:W-:Y:S01]  /*9e60*/  SHF.R.U32.HI R31, RZ, 0x18, R14 ;  /* 0x00000018ff1f7819 */ /* 0x000fe2000001160e */
[----:B------:R-:W4:Y:S01]  /*9e70*/  MUFU.EX2 R66, R66 ;  /* 0x0000004200427308 */ /* 0x000f220000000800 */
[----:B------:R-:W-:Y:S01]  /*9e80*/  SHF.R.U32.HI R29, RZ, 0x18, R10 ;  /* 0x00000018ff1d7819 */ /* 0x000fe2000001160a */
[----:B------:R-:W1:Y:S01]  /*9e90*/  LDSM.16.MT88.4 R12, [R212+0xa800] ;  /* 0x00a80000d40c783b */ /* 0x000e620000004200 */
[----:B------:R-:W-:Y:S01]  /*9ea0*/  F2FP.F16.F32.PACK_AB R28, R195, R194 ;  /* 0x000000c2c31c723e */ /* 0x000fe200000000ff */
[----:B---3--:R-:W-:Y:S01]  /*9eb0*/  FADD.FTZ R42, R205, R42 ;  /* 0x0000002acd2a7221 */ /* 0x008fe20000010000 */
[----:B------:R-:W-:Y:S02]  /*9ec0*/  PRMT R31, R9, 0x5410, R31 ;  /* 0x00005410091f7816 */ /* 0x000fe4000000001f */
[----:B------:R-:W-:Y:S01]  /*9ed0*/  PRMT R29, R4, 0x5410, R29 ;  /* 0x00005410041d7816 */ /* 0x000fe2000000001d */
[----:B------:R-:W-:Y:S01]  /*9ee0*/  MUFU.EX2 R64, R64 ;  /* 0x0000004000407308 */ /* 0x000fe20000000800 */
[----:B------:R-:W-:Y:S01]  /*9ef0*/  LOP3.LUT R28, R8, R28, RZ, 0xc0, !PT ;  /* 0x0000001c081c7212 */ /* 0x000fe200078ec0ff */
[----:B------:R-:W-:Y:S01]  /*9f00*/  LDSM.16.MT88.4 R4, [R212+0xb800] ;  /* 0x00b80000d404783b */ /* 0x000fe20000004200 */
[----:B------:R-:W-:Y:S01]  /*9f10*/  F2FP.F16.F32.PACK_AB R32, R203, R185 ;  /* 0x000000b9cb20723e */ /* 0x000fe200000000ff */
[----:B------:R-:W-:Y:S01]  /*9f20*/  FADD.FTZ R42, R175, R42 ;  /* 0x0000002aaf2a7221 */ /* 0x000fe20000010000 */
[--C-:B------:R-:W-:Y:S01]  /*9f30*/  HSET2.LE.AND R29, R29, R62.reuse, PT ;  /* 0x0000003e1d1d7233 */ /* 0x100fe20003803000 */
[----:B------:R-:W3:Y:S01]  /*9f40*/  LDSM.16.MT88.4 R8, [R214+0xb800] ;  /* 0x00b80000d608783b */ /* 0x000ee20000004200 */
[--C-:B------:R-:W-:Y:S01]  /*9f50*/  HSET2.LE.AND R30, R30, R62.reuse, PT ;  /* 0x0000003e1e1e7233 */ /* 0x100fe20003803000 */
[----:B------:R-:W-:Y:S01]  /*9f60*/  MUFU.EX2 R51, R51 ;  /* 0x0000003300337308 */ /* 0x000fe20000000800 */
[----:B------:R-:W-:Y:S01]  /*9f70*/  HSET2.LE.AND R31, R31, R62, PT ;  /* 0x0000003e1f1f7233 */ /* 0x000fe20003803000 */
[----:B------:R-:W-:Y:S01]  /*9f80*/  FADD.FTZ R42, R181, R42 ;  /* 0x0000002ab52a7221 */ /* 0x000fe20000010000 */
[----:B------:R-:W-:Y:S01]  /*9f90*/  LOP3.LUT R29, R29, R32, RZ, 0xc0, !PT ;  /* 0x000000201d1d7212 */ /* 0x000fe200078ec0ff */
[----:B--2---:R-:W-:Y:S01]  /*9fa0*/  FADD.FTZ R52, R172, R52 ;  /* 0x00000034ac347221 */ /* 0x004fe20000010000 */
[----:B------:R-:W-:Y:S01]  /*9fb0*/  F2FP.F16.F32.PACK_AB R32, R205, R198 ;  /* 0x000000c6cd20723e */ /* 0x000fe200000000ff */
[----:B------:R-:W-:Y:S01]  /*9fc0*/  FADD.FTZ R42, R182, R42 ;  /* 0x0000002ab62a7221 */ /* 0x000fe20000010000 */
[----:B------:R-:W-:Y:S01]  /*9fd0*/  LOP3.LUT R238, R237, UR29, R238, 0x96, !PT ;  /* 0x0000001dedee7c12 */ /* 0x000fe2000f8e96ee */
[----:B------:R-:W-:Y:S01]  /*9fe0*/  MUFU.EX2 R38, R38 ;  /* 0x0000002600267308 */ /* 0x000fe20000000800 */
[----:B------:R-:W-:Y:S01]  /*9ff0*/  LOP3.LUT R30, R30, R32, RZ, 0xc0, !PT ;  /* 0x000000201e1e7212 */ /* 0x000fe200078ec0ff */
[----:B------:R-:W-:Y:S01]  /*a000*/  FADD.FTZ R230, R183, R42 ;  /* 0x0000002ab7e67221 */ /* 0x000fe20000010000 */
[----:B------:R-:W-:Y:S01]  /*a010*/  F2FP.F16.F32.PACK_AB R32, R196, R204 ;  /* 0x000000ccc420723e */ /* 0x000fe200000000ff */
[----:B----4-:R-:W-:-:S03]  /*a020*/  FADD.FTZ R227, R66, R52 ;  /* 0x0000003442e37221 */ /* 0x010fc60000010000 */
[----:B------:R-:W-:Y:S01]  /*a030*/  LOP3.LUT R31, R31, R32, RZ, 0xc0, !PT ;  /* 0x000000201f1f7212 */ /* 0x000fe200078ec0ff */
[----:B------:R-:W-:Y:S06]  /*a040*/  MUFU.EX2 R37, R53 ;  /* 0x0000003500257308 */ /* 0x000fec0000000800 */
[C---:B------:R-:W-:Y:S02]  /*a050*/  HMMA.16816.F32 R156, R28.reuse, R24, R156 ;  /* 0x000000181c9c723c */ /* 0x040fe4000000189c */
[----:B------:R-:W2:Y:S04]  /*a060*/  MUFU.EX2 R63, R63 ;  /* 0x0000003f003f7308 */ /* 0x000ea80000000800 */
[C---:B------:R-:W-:Y:S04]  /*a070*/  HMMA.16816.F32 R152, R28.reuse, R26, R152 ;  /* 0x0000001a1c98723c */ /* 0x040fe80000001898 */
[----:B------:R-:W4:Y:S02]  /*a080*/  MUFU.EX2 R67, R67 ;  /* 0x0000004300437308 */ /* 0x000f240000000800 */
[C---:B-----5:R-:W-:Y:S06]  /*a090*/  HMMA.16816.F32 R72, R28.reuse, R20, R72 ;  /* 0x000000141c48723c */ /* 0x060fec0000001848 */
[----:B------:R-:W-:Y:S01]  /*a0a0*/  HMMA.16816.F32 R76, R28, R22, R76 ;  /* 0x000000161c4c723c */ /* 0x000fe2000000184c */
[----:B------:R-:W5:Y:S01]  /*a0b0*/  MUFU.EX2 R36, R36 ;  /* 0x0000002400247308 */ /* 0x000f620000000800 */
[----:B--2---:R-:W-:-:S04]  /*a0c0*/  FADD.FTZ R50, R63, R50 ;  /* 0x000000323f327221 */ /* 0x004fc80000010000 */
[C---:B-1----:R-:W-:Y:S03]  /*a0d0*/  HMMA.16816.F32 R88, R28.reuse, R16, R88 ;  /* 0x000000101c58723c */ /* 0x042fe60000001858 */
[----:B------:R-:W1:Y:S01]  /*a0e0*/  MUFU.EX2 R53, R57 ;  /* 0x0000003900357308 */ /* 0x000e620000000800 */
[----:B----4-:R-:W-:Y:S02]  /*a0f0*/  FADD.FTZ R50, R67, R50 ;  /* 0x0000003243327221 */ /* 0x010fe40000010000 */
[----:B------:R-:W-:Y:S02]  /*a100*/  HMMA.16816.F32 R92, R28, R18, R92 ;  /* 0x000000121c5c723c */ /* 0x000fe4000000185c */
[----:B------:R-:W-:-:S04]  /*a110*/  FADD.FTZ R50, R64, R50 ;  /* 0x0000003240327221 */ /* 0x000fc80000010000 */
[----:B------:R-:W-:Y:S01]  /*a120*/  HMMA.16816.F32 R140, R28, R12, R140 ;  /* 0x0000000c1c8c723c */ /* 0x000fe2000000188c */
[----:B-----5:R-:W-:Y:S01]  /*a130*/  FADD.FTZ R46, R36, R46 ;  /* 0x0000002e242e7221 */ /* 0x020fe20000010000 */
[----:B------:R-:W-:-:S04]  /*a140*/  FADD.FTZ R232, R51, R50 ;  /* 0x0000003233e87221 */ /* 0x000fc80000010000 */
[----:B------:R-:W-:Y:S01]  /*a150*/  HMMA.16816.F32 R100, R28, R14, R100 ;  /* 0x0000000e1c64723c */ /* 0x000fe20000001864 */
[----:B-1----:R-:W-:-:S05]  /*a160*/  FADD.FTZ R46, R53, R46 ;  /* 0x0000002e352e7221 */ /* 0x002fca0000010000 */
[----:B---3--:R-:W-:Y:S01]  /*a170*/  HMMA.16816.F32 R112, R28, R8, R112 ;  /* 0x000000081c70723c */ /* 0x008fe20000001870 */
[----:B------:R-:W-:-:S04]  /*a180*/  FADD.FTZ R46, R38, R46 ;  /* 0x0000002e262e7221 */ /* 0x000fc80000010000 */
[----:B------:R-:W-:Y:S01]  /*a190*/  FADD.FTZ R231, R37, R46 ;  /* 0x0000002e25e77221 */ /* 0x000fe20000010000 */
[C---:B------:R-:W-:Y:S06]  /*a1a0*/  HMMA.16816.F32 R116, R28.reuse, R10, R116 ;  /* 0x0000000a1c74723c */ /* 0x040fec0000001874 */
[C---:B------:R-:W-:Y:S06]  /*a1b0*/  HMMA.16816.F32 R124, R28.reuse, R4, R124 ;  /* 0x000000041c7c723c */ /* 0x040fec000000187c */
[----:B------:R-:W-:Y:S07]  /*a1c0*/  HMMA.16816.F32 R128, R28, R6, R128 ;  /* 0x000000061c80723c */ /* 0x000fee0000001880 */
[----:B------:R-:W-:Y:S01]  /*a1d0*/  LOP3.LUT R28, R187, UR19, R250, 0x96, !PT ;  /* 0x00000013bb1c7c12 */ /* 0x000fe2000f8e96fa */
        /* <DEDUP_REMOVED lines=13> */
[----:B------:R-:W-:-:S04]  /*a2b0*/  IMAD.WIDE.U32 R32, R32, -0x326172a9, RZ ;  /* 0xcd9e8d5720207825 */ /* 0x000fc800078e00ff */
[----:B------:R-:W-:Y:S01]  /*a2c0*/  IMAD.MOV.U32 R249, RZ, RZ, R35 ;  /* 0x000000fffff97224 */ /* 0x000fe200078e0023 */
[C---:B------:R-:W-:Y:S01]  /*a2d0*/  LOP3.LUT R29, R32.reuse, 0xffff, RZ, 0xc0, !PT ;  /* 0x0000ffff201d7812 */ /* 0x040fe200078ec0ff */
[----:B------:R-:W-:Y:S01]  /*a2e0*/  IMAD.MOV.U32 R248, RZ, RZ, R34 ;  /* 0x000000fffff87224 */ /* 0x000fe200078e0022 */
[----:B------:R-:W-:Y:S02]  /*a2f0*/  LOP3.LUT R30, R32, 0xff, RZ, 0xc0, !PT ;  /* 0x000000ff201e7812 */ /* 0x000fe400078ec0ff */
[----:B------:R-:W-:Y:S02]  /*a300*/  SHF.R.U32.HI R29, RZ, 0x8, R29 ;  /* 0x00000008ff1d7819 */ /* 0x000fe4000001161d */
[--C-:B------:R-:W-:Y:S02]  /*a310*/  SHF.R.U32.HI R28, RZ, 0x10, R32.reuse ;  /* 0x00000010ff1c7819 */ /* 0x100fe40000011620 */
[----:B------:R-:W-:Y:S02]  /*a320*/  PRMT R30, R30, 0x5410, R29 ;  /* 0x000054101e1e7816 */ /* 0x000fe4000000001d */
[----:B------:R-:W-:-:S02]  /*a330*/  SHF.R.U32.HI R29, RZ, 0x18, R32 ;  /* 0x00000018ff1d7819 */ /* 0x000fc40000011620 */
[----:B------:R-:W-:Y:S02]  /*a340*/  LOP3.LUT R28, R28, 0xff, RZ, 0xc0, !PT ;  /* 0x000000ff1c1c7812 */ /* 0x000fe400078ec0ff */
[----:B------:R-:W-:Y:S02]  /*a350*/  LOP3.LUT R31, R33, UR22, R34, 0x96, !PT ;  /* 0x00000016211f7c12 */ /* 0x000fe4000f8e9622 */
[----:B------:R-:W-:Y:S02]  /*a360*/  PRMT R28, R28, 0x5410, R29 ;  /* 0x000054101c1c7816 */ /* 0x000fe4000000001d */
[----:B------:R-:W-:Y:S02]  /*a370*/  SHF.R.U32.HI R29, RZ, 0x10, R31 ;  /* 0x00000010ff1d7819 */ /* 0x000fe4000001161f */
[C---:B------:R-:W-:Y:S02]  /*a380*/  LOP3.LUT R33, R31.reuse, 0xffff, RZ, 0xc0, !PT ;  /* 0x0000ffff1f217812 */ /* 0x040fe400078ec0ff */
        /* <DEDUP_REMOVED lines=17> */
[----:B------:R-:W-:Y:S02]  /*a4a0*/  F2FP.F16.F32.PACK_AB R32, R179, R169 ;  /* 0x000000a9b320723e */ /* 0x000fe400000000ff */
[----:B------:R-:W-:-:S02]  /*a4b0*/  F2FP.F16.F32.PACK_AB R34, R183, R182 ;  /* 0x000000b6b722723e */ /* 0x000fc400000000ff */
[----:B------:R-:W-:Y:S02]  /*a4c0*/  LOP3.LUT R29, R29, R32, RZ, 0xc0, !PT ;  /* 0x000000201d1d7212 */ /* 0x000fe400078ec0ff */
[----:B------:R-:W-:-:S05]  /*a4d0*/  F2FP.F16.F32.PACK_AB R35, R66, R172 ;  /* 0x000000ac4223723e */ /* 0x000fca00000000ff */
[C---:B------:R-:W-:Y:S06]  /*a4e0*/  HMMA.16816.F32 R84, R28.reuse, R16, R84 ;  /* 0x000000101c54723c */ /* 0x040fec0000001854 */
[----:B------:R-:W-:Y:S01]  /*a4f0*/  HMMA.16816.F32 R96, R28, R18, R96 ;  /* 0x000000121c60723c */ /* 0x000fe20000001860 */
[C---:B------:R-:W-:Y:S02]  /*a500*/  LOP3.LUT R17, R236.reuse, 0xffff, RZ, 0xc0, !PT ;  /* 0x0000ffffec117812 */ /* 0x040fe400078ec0ff */
[----:B------:R-:W-:-:S03]  /*a510*/  LOP3.LUT R16, R236, 0xff, RZ, 0xc0, !PT ;  /* 0x000000ffec107812 */ /* 0x000fc600078ec0ff */
[----:B------:R-:W-:Y:S01]  /*a520*/  HMMA.16816.F32 R104, R28, R14, R104 ;  /* 0x0000000e1c68723c */ /* 0x000fe20000001868 */
[----:B------:R-:W-:-:S05]  /*a530*/  LOP3.LUT R18, R238, 0xffff, RZ, 0xc0, !PT ;  /* 0x0000ffffee127812 */ /* 0x000fca00078ec0ff */
[C---:B------:R-:W-:Y:S01]  /*a540*/  HMMA.16816.F32 R144, R28.reuse, R12, R144 ;  /* 0x0000000c1c90723c */ /* 0x040fe20000001890 */
[----:B------:R-:W-:Y:S02]  /*a550*/  SHF.R.U32.HI R14, RZ, 0x8, R17 ;  /* 0x00000008ff0e7819 */ /* 0x000fe40000011611 */
[----:B------:R-:W-:Y:S02]  /*a560*/  LOP3.LUT R15, R238, 0xff, RZ, 0xc0, !PT ;  /* 0x000000ffee0f7812 */ /* 0x000fe400078ec0ff */
[----:B------:R-:W-:Y:S01]  /*a570*/  SHF.R.U32.HI R17, RZ, 0x8, R18 ;  /* 0x00000008ff117819 */ /* 0x000fe20000011612 */
[C---:B------:R-:W-:Y:S01]  /*a580*/  HMMA.16816.F32 R120, R28.reuse, R10, R120 ;  /* 0x0000000a1c78723c */ /* 0x040fe20000001878 */
[--C-:B------:R-:W-:Y:S02]  /*a590*/  SHF.R.U32.HI R13, RZ, 0x10, R236.reuse ;  /* 0x00000010ff0d7819 */ /* 0x100fe400000116ec */
[----:B------:R-:W-:Y:S02]  /*a5a0*/  SHF.R.U32.HI R12, RZ, 0x18, R236 ;  /* 0x00000018ff0c7819 */ /* 0x000fe400000116ec */
[----:B------:R-:W-:Y:S01]  /*a5b0*/  LOP3.LUT R13, R13, 0xff, RZ, 0xc0, !PT ;  /* 0x000000ff0d0d7812 */ /* 0x000fe200078ec0ff */
[----:B------:R-:W-:Y:S01]  /*a5c0*/  HMMA.16816.F32 R108, R28, R8, R108 ;  /* 0x000000081c6c723c */ /* 0x000fe2000000186c */
[----:B------:R-:W-:-:S02]  /*a5d0*/  SHF.R.U32.HI R10, RZ, 0x10, R238 ;  /* 0x00000010ff0a7819 */ /* 0x000fc400000116ee */
[----:B------:R-:W-:Y:S02]  /*a5e0*/  SHF.R.U32.HI R238, RZ, 0x18, R238 ;  /* 0x00000018ffee7819 */ /* 0x000fe400000116ee */
[----:B------:R-:W-:Y:S01]  /*a5f0*/  LOP3.LUT R10, R10, 0xff, RZ, 0xc0, !PT ;  /* 0x000000ff0a0a7812 */ /* 0x000fe200078ec0ff */
[C---:B------:R-:W-:Y:S01]  /*a600*/  HMMA.16816.F32 R160, R28.reuse, R24, R160 ;  /* 0x000000181ca0723c */ /* 0x040fe200000018a0 */
[----:B------:R-:W-:Y:S02]  /*a610*/  PRMT R9, R15, 0x5410, R17 ;  /* 0x000054100f097816 */ /* 0x000fe40000000011 */
[----:B------:R-:W-:Y:S02]  /*a620*/  PRMT R8, R16, 0x5410, R14 ;  /* 0x0000541010087816 */ /* 0x000fe4000000000e */
[----:B------:R-:W-:Y:S01]  /*a630*/  PRMT R12, R13, 0x5410, R12 ;  /* 0x000054100d0c7816 */ /* 0x000fe2000000000c */
[----:B------:R-:W-:Y:S01]  /*a640*/  HMMA.16816.F32 R148, R28, R26, R148 ;  /* 0x0000001a1c94723c */ /* 0x000fe20000001894 */
[----:B------:R-:W-:Y:S01]  /*a650*/  HSET2.LE.AND R32, R9, R62, PT ;  /* 0x0000003e09207233 */ /* 0x000fe20003803000 */
[----:B------:R-:W1:Y:S01]  /*a660*/  LDSM.16.MT88.4 R24, [R214+0x9c00] ;  /* 0x009c0000d618783b */ /* 0x000e620000004200 */
[----:B------:R-:W-:-:S02]  /*a670*/  PRMT R9, R10, 0x5410, R238 ;  /* 0x000054100a097816 */ /* 0x000fc400000000ee */
[----:B------:R-:W-:Y:S01]  /*a680*/  F2FP.F16.F32.PACK_AB R11, R181, R175 ;  /* 0x000000afb50b723e */ /* 0x000fe200000000ff */
[C---:B------:R-:W-:Y:S01]  /*a690*/  HMMA.16816.F32 R68, R28.reuse, R20, R68 ;  /* 0x000000141c44723c */ /* 0x040fe20000001844 */
[--C-:B------:R-:W-:Y:S01]  /*a6a0*/  HSET2.LE.AND R8, R8, R62.reuse, PT ;  /* 0x0000003e08087233 */ /* 0x100fe20003803000 */
[----:B------:R-:W-:Y:S01]  /*a6b0*/  LDSM.16.MT88.4 R16, [R214+0xac00] ;  /* 0x00ac0000d610783b */ /* 0x000fe20000004200 */
[--C-:B------:R-:W-:Y:S02]  /*a6c0*/  HSET2.LE.AND R12, R12, R62.reuse, PT ;  /* 0x0000003e0c0c7233 */ /* 0x100fe40003803000 */
[----:B------:R-:W-:Y:S01]  /*a6d0*/  HSET2.LE.AND R9, R9, R62, PT ;  /* 0x0000003e09097233 */ /* 0x000fe20003803000 */
[----:B------:R-:W-:Y:S01]  /*a6e0*/  HMMA.16816.F32 R80, R28, R22, R80 ;  /* 0x000000161c50723c */ /* 0x000fe20000001850 */
[----:B------:R-:W-:Y:S01]  /*a6f0*/  LOP3.LUT R32, R32, R11, RZ, 0xc0, !PT ;  /* 0x0000000b20207212 */ /* 0x000fe200078ec0ff */
[----:B------:R-:W2:Y:S01]  /*a700*/  LDSM.16.MT88.4 R20, [R212+0x9c00] ;  /* 0x009c0000d414783b */ /* 0x000ea20000004200 */
[----:B------:R-:W-:-:S02]  /*a710*/  LOP3.LUT R34, R8, R34, RZ, 0xc0, !PT ;  /* 0x0000002208227212 */ /* 0x000fc400078ec0ff */
[----:B------:R-:W-:Y:S01]  /*a720*/  LOP3.LUT R33, R9, R33, RZ, 0xc0, !PT ;  /* 0x0000002109217212 */ /* 0x000fe200078ec0ff */
[C---:B------:R-:W-:Y:S01]  /*a730*/  HMMA.16816.F32 R136, R28.reuse, R4, R136 ;  /* 0x000000041c88723c */ /* 0x040fe20000001888 */
[----:B------:R-:W-:Y:S01]  /*a740*/  LOP3.LUT R35, R12, R35, RZ, 0xc0, !PT ;  /* 0x000000230c237212 */ /* 0x000fe200078ec0ff */
[----:B------:R-:W-:Y:S04]  /*a750*/  LDSM.16.MT88.4 R8, [R214+0xbc00] ;  /* 0x00bc0000d608783b */ /* 0x000fe80000004200 */
[----:B------:R-:W-:Y:S01]  /*a760*/  HMMA.16816.F32 R132, R28, R6, R132 ;  /* 0x000000061c84723c */ /* 0x000fe20000001884 */
[----:B------:R-:W3:Y:S04]  /*a770*/  LDSM.16.MT88.4 R12, [R212+0xac00] ;  /* 0x00ac0000d40c783b */ /* 0x000ee80000004200 */
[----:B------:R-:W4:Y:S02]  /*a780*/  LDSM.16.MT88.4 R4, [R212+0xbc00] ;  /* 0x00bc0000d404783b */ /* 0x000f240000004200 */
[----:B------:R-:W-:-:S05]  /*a790*/  LOP3.LUT R28, R249, UR13, R250, 0x96, !PT ;  /* 0x0000000df91c7c12 */ /* 0x000fca000f8e96fa */
[----:B------:R-:W-:-:S03]  /*a7a0*/  IMAD.WIDE.U32 R28, R28, -0x2daee0ad, RZ ;  /* 0xd2511f531c1c7825 */ /* 0x000fc600078e00ff */
[C---:B------:R-:W-:Y:S01]  /*a7b0*/  LOP3.LUT R31, R28.reuse, 0xffff, RZ, 0xc0, !PT ;  /* 0x0000ffff1c1f7812 */ /* 0x040fe200078ec0ff */
[C---:B-1----:R-:W-:Y:S01]  /*a7c0*/  HMMA.16816.F32 R156, R32.reuse, R24, R156 ;  /* 0x00000018209c723c */ /* 0x042fe2000000189c */
[----:B------:R-:W-:Y:S02]  /*a7d0*/  LOP3.LUT R186, R29, UR29, R186, 0x96, !PT ;  /* 0x0000001d1dba7c12 */ /* 0x000fe4000f8e96ba */
[----:B------:R-:W-:Y:S02]  /*a7e0*/  LOP3.LUT R29, R28, 0xff, RZ, 0xc0, !PT ;  /* 0x000000ff1c1d7812 */ /* 0x000fe400078ec0ff */
[----:B------:R-:W-:Y:S01]  /*a7f0*/  SHF.R.U32.HI R31, RZ, 0x8, R31 ;  /* 0x00000008ff1f7819 */ /* 0x000fe2000001161f */
[----:B------:R-:W-:Y:S01]  /*a800*/  HMMA.16816.F32 R152, R32, R26, R152 ;  /* 0x0000001a2098723c */ /* 0x000fe20000001898 */
[----:B------:R-:W-:Y:S02]  /*a810*/  SHF.R.U32.HI R170, RZ, 0x10, R186 ;  /* 0x00000010ffaa7819 */ /* 0x000fe400000116ba */
[----:B------:R-:W-:-:S02]  /*a820*/  PRMT R29, R29, 0x5410, R31 ;  /* 0x000054101d1d7816 */ /* 0x000fc4000000001f */
[----:B------:R-:W-:Y:S01]  /*a830*/  SHF.R.U32.HI R30, RZ, 0x10, R28 ;  /* 0x00000010ff1e7819 */ /* 0x000fe2000001161c */
[C---:B--2---:R-:W-:Y:S01]  /*a840*/  HMMA.16816.F32 R72, R32.reuse, R20, R72 ;  /* 0x000000142048723c */ /* 0x044fe20000001848 */
[C---:B------:R-:W-:Y:S02]  /*a850*/  LOP3.LUT R65, R186.reuse, 0xffff, RZ, 0xc0, !PT ;  /* 0x0000ffffba417812 */ /* 0x040fe400078ec0ff */
[----:B------:R-:W-:Y:S02]  /*a860*/  LOP3.LUT R31, R186, 0xff, RZ, 0xc0, !PT ;  /* 0x000000ffba1f7812 */ /* 0x000fe400078ec0ff */
[----:B------:R-:W-:Y:S01]  /*a870*/  SHF.R.U32.HI R186, RZ, 0x18, R186 ;  /* 0x00000018ffba7819 */ /* 0x000fe200000116ba */
[----:B------:R-:W-:Y:S01]  /*a880*/  HMMA.16816.F32 R76, R32, R22, R76 ;  /* 0x00000016204c723c */ /* 0x000fe2000000184c */
[----:B------:R-:W-:Y:S02]  /*a890*/  LOP3.LUT R57, R170, 0xff, RZ, 0xc0, !PT ;  /* 0x000000ffaa397812 */ /* 0x000fe400078ec0ff */
[----:B------:R-:W-:-:S02]  /*a8a0*/  SHF.R.U32.HI R28, RZ, 0x18, R28 ;  /* 0x00000018ff1c7819 */ /* 0x000fc4000001161c */
[----:B------:R-:W-:Y:S01]  /*a8b0*/  LOP3.LUT R30, R30, 0xff, RZ, 0xc0, !PT ;  /* 0x000000ff1e1e7812 */ /* 0x000fe200078ec0ff */
[C---:B------:R-:W-:Y:S01]  /*a8c0*/  HMMA.16816.F32 R88, R32.reuse, R16, R88 ;  /* 0x000000102058723c */ /* 0x040fe20000001858 */
[----:B------:R-:W-:Y:S02]  /*a8d0*/  SHF.R.U32.HI R65, RZ, 0x8, R65 ;  /* 0x00000008ff417819 */ /* 0x000fe40000011641 */
[----:B------:R-:W-:Y:S02]  /*a8e0*/  PRMT R57, R57, 0x5410, R186 ;  /* 0x0000541039397816 */ /* 0x000fe400000000ba */
[----:B------:R-:W-:Y:S01]  /*a8f0*/  PRMT R28, R30, 0x5410, R28 ;  /* 0x000054101e1c7816 */ /* 0x000fe2000000001c */
[----:B------:R-:W-:Y:S01]  /*a900*/  HMMA.16816.F32 R92, R32, R18, R92 ;  /* 0x00000012205c723c */ /* 0x000fe2000000185c */
[----:B------:R-:W-:Y:S02]  /*a910*/  PRMT R31, R31, 0x5410, R65 ;  /* 0x000054101f1f7816 */ /* 0x000fe40000000041 */
[----:B------:R-:W-:-:S02]  /*a920*/  HSET2.LE.AND R30, R29, R62, PT ;  /* 0x0000003e1d1e7233 */ /* 0x000fc40003803000 */
[--C-:B------:R-:W-:Y:S01]  /*a930*/  HSET2.LE.AND R29, R57, R62.reuse, PT ;  /* 0x0000003e391d7233 */ /* 0x100fe20003803000 */
[C---:B---3--:R-:W-:Y:S01]  /*a940*/  HMMA.16816.F32 R140, R32.reuse, R12, R140 ;  /* 0x0000000c208c723c */ /* 0x048fe2000000188c */
[----:B------:R-:W-:Y:S02]  /*a950*/  F2FP.F16.F32.PACK_AB R57, R51, R64 ;  /* 0x000000403339723e */ /* 0x000fe400000000ff */
[--C-:B------:R-:W-:Y:S02]  /*a960*/  HSET2.LE.AND R28, R28, R62.reuse, PT ;  /* 0x0000003e1c1c7233 */ /* 0x100fe40003803000 */
[----:B------:R-:W-:Y:S01]  /*a970*/  HSET2.LE.AND R65, R31, R62, PT ;  /* 0x0000003e1f417233 */ /* 0x000fe20003803000 */
[----:B------:R-:W-:Y:S01]  /*a980*/  HMMA.16816.F32 R100, R32, R14, R100 ;  /* 0x0000000e2064723c */ /* 0x000fe20000001864 */
[----:B------:R-:W-:Y:S02]  /*a990*/  F2FP.F16.F32.PACK_AB R31, R37, R38 ;  /* 0x00000026251f723e */ /* 0x000fe400000000ff */
[----:B------:R-:W-:-:S02]  /*a9a0*/  LOP3.LUT R30, R30, R57, RZ, 0xc0, !PT ;  /* 0x000000391e1e7212 */ /* 0x000fc400078ec0ff */
[----:B------:R-:W-:Y:S01]  /*a9b0*/  F2FP.F16.F32.PACK_AB R62, R67, R63 ;  /* 0x0000003f433e723e */ /* 0x000fe200000000ff */
[C---:B------:R-:W-:Y:S01]  /*a9c0*/  HMMA.16816.F32 R112, R32.reuse, R8, R112 ;  /* 0x000000082070723c */ /* 0x040fe20000001870 */
[----:B------:R-:W-:Y:S02]  /*a9d0*/  F2FP.F16.F32.PACK_AB R57, R53, R36 ;  /* 0x000000243539723e */ /* 0x000fe400000000ff */
[----:B------:R-:W-:Y:S02]  /*a9e0*/  LOP3.LUT R31, R28, R31, RZ, 0xc0, !PT ;  /* 0x0000001f1c1f7212 */ /* 0x000fe400078ec0ff */
[----:B------:R-:W-:Y:S01]  /*a9f0*/  LOP3.LUT R28, R65, R62, RZ, 0xc0, !PT ;  /* 0x0000003e411c7212 */ /* 0x000fe200078ec0ff */
[----:B------:R-:W-:Y:S01]  /*aa00*/  HMMA.16816.F32 R116, R32, R10, R116 ;  /* 0x0000000a2074723c */ /* 0x000fe20000001874 */
[----:B------:R-:W-:-:S05]  /*aa10*/  LOP3.LUT R29, R29, R57, RZ, 0xc0, !PT ;  /* 0x000000391d1d7212 */ /* 0x000fca00078ec0ff */
        /* <DEDUP_REMOVED lines=45> */
[----:B------:R-:W3:Y:S04]  /*acf0*/  LDSM.16.M88.4 R60, [R217+0x1000] ;  /* 0x00100000d93c783b */ /* 0x000ee80000000200 */
[----:B------:R-:W-:Y:S04]  /*ad00*/  LDSM.16.M88.4 R20, [R216+0x6400] ;  /* 0x00640000d814783b */ /* 0x000fe80000000200 */
[----:B-1----:R-:W1:Y:S04]  /*ad10*/  LDSM.16.M88.4 R4, [R217] ;  /* 0x00000000d904783b */ /* 0x002e680000000200 */
[----:B------:R-:W4:Y:S04]  /*ad20*/  LDSM.16.M88.4 R12, [R216+0x6800] ;  /* 0x00680000d80c783b */ /* 0x000f280000000200 */
[----:B------:R-:W2:Y:S04]  /*ad30*/  LDSM.16.M88.4 R36, [R216+0x6c00] ;  /* 0x006c0000d824783b */ /* 0x000ea80000000200 */
[----:B------:R-:W-:Y:S04]  /*ad40*/  LDSM.16.M88.4 R204, [R215] ;  /* 0x00000000d7cc783b */ /* 0x000fe80000000200 */
[----:B------:R-:W5:Y:S04]  /*ad50*/  LDSM.16.M88.4 R56, [R213+0x6000] ;  /* 0x00600000d538783b */ /* 0x000f680000000200 */
[----:B------:R-:W5:Y:S04]  /*ad60*/  LDSM.16.M88.4 R52, [R213+0x6400] ;  /* 0x00640000d534783b */ /* 0x000f680000000200 */
[----:B------:R-:W5:Y:S04]  /*ad70*/  LDSM.16.M88.4 R44, [R213+0x6c00] ;  /* 0x006c0000d52c783b */ /* 0x000f680000000200 */
[----:B------:R-:W5:Y:S01]  /*ad80*/  LDSM.16.M88.4 R48, [R213+0x6800] ;  /* 0x00680000d530783b */ /* 0x000f620000000200 */
[C---:B---3--:R-:W-:Y:S03]  /*ad90*/  HMMA.16816.F32 R184, R60.reuse, R28, RZ ;  /* 0x0000001c3cb8723c */ /* 0x048fe600000018ff */
[----:B------:R-:W3:Y:S04]  /*ada0*/  LDSM.16.M88.4 R40, [R215+0x1000] ;  /* 0x00100000d728783b */ /* 0x000ee80000000200 */
[----:B------:R-:W-:Y:S01]  /*adb0*/  LDSM.16.M88.4 R200, [R216+0x7000] ;  /* 0x00700000d8c8783b */ /* 0x000fe20000000200 */
[----:B------:R-:W-:Y:S03]  /*adc0*/  HMMA.16816.F32 R180, R60, R30, RZ ;  /* 0x0000001e3cb4723c */ /* 0x000fe600000018ff */
[----:B------:R-:W-:Y:S03]  /*add0*/  LDSM.16.M88.4 R196, [R216+0x7400] ;  /* 0x00740000d8c4783b */ /* 0x000fe60000000200 */
[C---:B-1----:R-:W-:Y:S01]  /*ade0*/  HMMA.16816.F32 R32, R4.reuse, R28, RZ ;  /* 0x0000001c0420723c */ /* 0x042fe200000018ff */
[----:B------:R-:W-:Y:S04]  /*adf0*/  LDSM.16.M88.4 R188, [R216+0x7c00] ;  /* 0x007c0000d8bc783b */ /* 0x000fe80000000200 */
[----:B------:R-:W-:Y:S01]  /*ae00*/  LDSM.16.M88.4 R192, [R216+0x7800] ;  /* 0x00780000d8c0783b */ /* 0x000fe20000000200 */
[-C--:B------:R-:W-:Y:S03]  /*ae10*/  HMMA.16816.F32 R24, R4, R20.reuse, RZ ;  /* 0x000000140418723c */ /* 0x080fe600000018ff */
[----:B------:R-:W0:Y:S03]  /*ae20*/  LDGDEPBAR ;  /* 0x00000000000079af */ /* 0x000e260000000000 */
[C---:B------:R-:W-:Y:S06]  /*ae30*/  HMMA.16816.F32 R176, R60.reuse, R20, RZ ;  /* 0x000000143cb0723c */ /* 0x040fec00000018ff */
[C---:B------:R-:W-:Y:S06]  /*ae40*/  HMMA.16816.F32 R172, R60.reuse, R22, RZ ;  /* 0x000000163cac723c */ /* 0x040fec00000018ff */
[C---:B----4-:R-:W-:Y:S06]  /*ae50*/  HMMA.16816.F32 R168, R60.reuse, R12, RZ ;  /* 0x0000000c3ca8723c */ /* 0x050fec00000018ff */
[----:B------:R-:W-:Y:S06]  /*ae60*/  HMMA.16816.F32 R164, R60, R14, RZ ;  /* 0x0000000e3ca4723c */ /* 0x000fec00000018ff */
[C---:B------:R-:W-:Y:S06]  /*ae70*/  HMMA.16816.F32 R16, R4.reuse, R12, RZ ;  /* 0x0000000c0410723c */ /* 0x040fec00000018ff */
[C---:B------:R-:W-:Y:S06]  /*ae80*/  HMMA.16816.F32 R28, R4.reuse, R30, RZ ;  /* 0x0000001e041c723c */ /* 0x040fec00000018ff */
[C---:B------:R-:W-:Y:S06]  /*ae90*/  HMMA.16816.F32 R20, R4.reuse, R22, RZ ;  /* 0x000000160414723c */ /* 0x040fec00000018ff */
[C---:B--2---:R-:W-:Y:S06]  /*aea0*/  HMMA.16816.F32 R8, R4.reuse, R36, RZ ;  /* 0x000000240408723c */ /* 0x044fec00000018ff */
[C---:B------:R-:W-:Y:S06]  /*aeb0*/  HMMA.16816.F32 R12, R4.reuse, R14, RZ ;  /* 0x0000000e040c723c */ /* 0x040fec00000018ff */
[----:B------:R-:W-:Y:S06]  /*aec0*/  HMMA.16816.F32 R4, R4, R38, RZ ;  /* 0x000000260404723c */ /* 0x000fec00000018ff */
[C---:B------:R-:W-:Y:S06]  /*aed0*/  HMMA.16816.F32 R64, R60.reuse, R36, RZ ;  /* 0x000000243c40723c */ /* 0x040fec00000018ff */
[----:B------:R-:W-:Y:S01]  /*aee0*/  HMMA.16816.F32 R60, R60, R38, RZ ;  /* 0x000000263c3c723c */ /* 0x000fe200000018ff */
[----:B------:R-:W1:Y:S05]  /*aef0*/  LDSM.16.M88.4 R36, [R217+0x2000] ;  /* 0x00200000d924783b */ /* 0x000e6a0000000200 */
[C---:B-----5:R-:W-:Y:S06]  /*af00*/  HMMA.16816.F32 R32, R204.reuse, R56, R32 ;  /* 0x00000038cc20723c */ /* 0x060fec0000001820 */
[C---:B------:R-:W-:Y:S06]  /*af10*/  HMMA.16816.F32 R28, R204.reuse, R58, R28 ;  /* 0x0000003acc1c723c */ /* 0x040fec000000181c */
[C---:B------:R-:W-:Y:S06]  /*af20*/  HMMA.16816.F32 R24, R204.reuse, R52, R24 ;  /* 0x00000034cc18723c */ /* 0x040fec0000001818 */
[C---:B------:R-:W-:Y:S06]  /*af30*/  HMMA.16816.F32 R20, R204.reuse, R54, R20 ;  /* 0x00000036cc14723c */ /* 0x040fec0000001814 */
[C---:B------:R-:W-:Y:S06]  /*af40*/  HMMA.16816.F32 R8, R204.reuse, R44, R8 ;  /* 0x0000002ccc08723c */ /* 0x040fec0000001808 */
[C---:B------:R-:W-:Y:S06]  /*af50*/  HMMA.16816.F32 R16, R204.reuse, R48, R16 ;  /* 0x00000030cc10723c */ /* 0x040fec0000001810 */
[C---:B------:R-:W-:Y:S06]  /*af60*/  HMMA.16816.F32 R12, R204.reuse, R50, R12 ;  /* 0x00000032cc0c723c */ /* 0x040fec000000180c */
[----:B------:R-:W-:Y:S01]  /*af70*/  HMMA.16816.F32 R4, R204, R46, R4 ;  /* 0x0000002ecc04723c */ /* 0x000fe20000001804 */
[----:B------:R-:W2:Y:S05]  /*af80*/  LDSM.16.M88.4 R204, [R217+0x3000] ;  /* 0x00300000d9cc783b */ /* 0x000eaa0000000200 */
[C---:B---3--:R-:W-:Y:S06]  /*af90*/  HMMA.16816.F32 R184, R40.reuse, R56, R184 ;  /* 0x0000003828b8723c */ /* 0x048fec00000018b8 */
[C---:B------:R-:W-:Y:S01]  /*afa0*/  HMMA.16816.F32 R180, R40.reuse, R58, R180 ;  /* 0x0000003a28b4723c */ /* 0x040fe200000018b4 */
[----:B------:R-:W-:Y:S05]  /*afb0*/  LDSM.16.M88.4 R56, [R215+0x2000] ;  /* 0x00200000d738783b */ /* 0x000fea0000000200 */
[C---:B------:R-:W-:Y:S06]  /*afc0*/  HMMA.16816.F32 R176, R40.reuse, R52, R176 ;  /* 0x0000003428b0723c */ /* 0x040fec00000018b0 */
[C---:B------:R-:W-:Y:S01]  /*afd0*/  HMMA.16816.F32 R172, R40.reuse, R54, R172 ;  /* 0x0000003628ac723c */ /* 0x040fe200000018ac */
[----:B------:R-:W-:Y:S05]  /*afe0*/  LDSM.16.M88.4 R52, [R215+0x3000] ;  /* 0x00300000d734783b */ /* 0x000fea0000000200 */
[C---:B------:R-:W-:Y:S06]  /*aff0*/  HMMA.16816.F32 R64, R40.reuse, R44, R64 ;  /* 0x0000002c2840723c */ /* 0x040fec0000001840 */
[C---:B------:R-:W-:Y:S06]  /*b000*/  HMMA.16816.F32 R168, R40.reuse, R48, R168 ;  /* 0x0000003028a8723c */ /* 0x040fec00000018a8 */
[C---:B------:R-:W-:Y:S01]  /*b010*/  HMMA.16816.F32 R164, R40.reuse, R50, R164 ;  /* 0x0000003228a4723c */ /* 0x040fe200000018a4 */
[----:B------:R-:W3:Y:S05]  /*b020*/  LDSM.16.M88.4 R48, [R213+0x7000] ;  /* 0x00700000d530783b */ /* 0x000eea0000000200 */
[----:B------:R-:W-:Y:S01]  /*b030*/  HMMA.16816.F32 R60, R40, R46, R60 ;  /* 0x0000002e283c723c */ /* 0x000fe2000000183c */
[----:B------:R-:W4:Y:S04]  /*b040*/  LDSM.16.M88.4 R40, [R213+0x7800] ;  /* 0x00780000d528783b */ /* 0x000f280000000200 */
[----:B------:R-:W5:Y:S01]  /*b050*/  LDSM.16.M88.4 R44, [R213+0x7400] ;  /* 0x00740000d52c783b */ /* 0x000f620000000200 */
[C---:B-1----:R-:W-:Y:S06]  /*b060*/  HMMA.16816.F32 R32, R36.reuse, R200, R32 ;  /* 0x000000c82420723c */ /* 0x042fec0000001820 */
[----:B------:R-:W-:Y:S06]  /*b070*/  HMMA.16816.F32 R28, R36, R202, R28 ;  /* 0x000000ca241c723c */ /* 0x000fec000000181c */
[C---:B--2---:R-:W-:Y:S06]  /*b080*/  HMMA.16816.F32 R184, R204.reuse, R200, R184 ;  /* 0x000000c8ccb8723c */ /* 0x044fec00000018b8 */
[C---:B------:R-:W-:Y:S06]  /*b090*/  HMMA.16816.F32 R180, R204.reuse, R202, R180 ;  /* 0x000000caccb4723c */ /* 0x040fec00000018b4 */
[C---:B------:R-:W-:Y:S06]  /*b0a0*/  HMMA.16816.F32 R176, R204.reuse, R196, R176 ;  /* 0x000000c4ccb0723c */ /* 0x040fec00000018b0 */
[C---:B------:R-:W-:Y:S06]  /*b0b0*/  HMMA.16816.F32 R172, R204.reuse, R198, R172 ;  /* 0x000000c6ccac723c */ /* 0x040fec00000018ac */
[C---:B------:R-:W-:Y:S06]  /*b0c0*/  HMMA.16816.F32 R168, R204.reuse, R192, R168 ;  /* 0x000000c0cca8723c */ /* 0x040fec00000018a8 */
[C---:B------:R-:W-:Y:S06]  /*b0d0*/  HMMA.16816.F32 R164, R204.reuse, R194, R164 ;  /* 0x000000c2cca4723c */ /* 0x040fec00000018a4 */
[-C--:B------:R-:W-:Y:S06]  /*b0e0*/  HMMA.16816.F32 R64, R204, R188.reuse, R64 ;  /* 0x000000bccc40723c */ /* 0x080fec0000001840 */
[C---:B------:R-:W-:Y:S06]  /*b0f0*/  HMMA.16816.F32 R8, R36.reuse, R188, R8 ;  /* 0x000000bc2408723c */ /* 0x040fec0000001808 */
[C---:B------:R-:W-:Y:S06]  /*b100*/  HMMA.16816.F32 R16, R36.reuse, R192, R16 ;  /* 0x000000c02410723c */ /* 0x040fec0000001810 */
[C---:B------:R-:W-:Y:S01]  /*b110*/  HMMA.16816.F32 R12, R36.reuse, R194, R12 ;  /* 0x000000c2240c723c */ /* 0x040fe2000000180c */
[----:B------:R-:W-:Y:S05]  /*b120*/  LDSM.16.M88.4 R192, [R217+0x4000] ;  /* 0x00400000d9c0783b */ /* 0x000fea0000000200 */
[-C--:B------:R-:W-:Y:S06]  /*b130*/  HMMA.16816.F32 R4, R36, R190.reuse, R4 ;  /* 0x000000be2404723c */ /* 0x080fec0000001804 */
[----:B------:R-:W-:Y:S01]  /*b140*/  HMMA.16816.F32 R204, R204, R190, R60 ;  /* 0x000000becccc723c */ /* 0x000fe2000000183c */
[----:B------:R-:W-:Y:S04]  /*b150*/  LDSM.16.M88.4 R188, [R217+0x5000] ;  /* 0x00500000d9bc783b */ /* 0x000fe80000000200 */
[----:B------:R-:W1:Y:S01]  /*b160*/  LDSM.16.M88.4 R60, [R216+0x8000] ;  /* 0x00800000d83c783b */ /* 0x000e620000000200 */
[C---:B------:R-:W-:Y:S06]  /*b170*/  HMMA.16816.F32 R24, R36.reuse, R196, R24 ;  /* 0x000000c42418723c */ /* 0x040fec0000001818 */
[----:B------:R-:W-:Y:S01]  /*b180*/  HMMA.16816.F32 R20, R36, R198, R20 ;  /* 0x000000c62414723c */ /* 0x000fe20000001814 */
[----:B------:R-:W2:Y:S05]  /*b190*/  LDSM.16.M88.4 R36, [R213+0x7c00] ;  /* 0x007c0000d524783b */ /* 0x000eaa0000000200 */
[C---:B---3--:R-:W-:Y:S06]  /*b1a0*/  HMMA.16816.F32 R32, R56.reuse, R48, R32 ;  /* 0x000000303820723c */ /* 0x048fec0000001820 */
[----:B------:R-:W-:Y:S06]  /*b1b0*/  HMMA.16816.F32 R28, R56, R50, R28 ;  /* 0x00000032381c723c */ /* 0x000fec000000181c */
[C---:B------:R-:W-:Y:S06]  /*b1c0*/  HMMA.16816.F32 R184, R52.reuse, R48, R184 ;  /* 0x0000003034b8723c */ /* 0x040fec00000018b8 */
[----:B------:R-:W-:Y:S01]  /*b1d0*/  HMMA.16816.F32 R180, R52, R50, R180 ;  /* 0x0000003234b4723c */ /* 0x000fe200000018b4 */
[----:B------:R-:W-:Y:S05]  /*b1e0*/  LDSM.16.M88.4 R48, [R216+0x8400] ;  /* 0x00840000d830783b */ /* 0x000fea0000000200 */
[C---:B----4-:R-:W-:Y:S06]  /*b1f0*/  HMMA.16816.F32 R16, R56.reuse, R40, R16 ;  /* 0x000000283810723c */ /* 0x050fec0000001810 */
[----:B------:R-:W-:Y:S06]  /*b200*/  HMMA.16816.F32 R12, R56, R42, R12 ;  /* 0x0000002a380c723c */ /* 0x000fec000000180c */
[C---:B------:R-:W-:Y:S06]  /*b210*/  HMMA.16816.F32 R168, R52.reuse, R40, R168 ;  /* 0x0000002834a8723c */ /* 0x040fec00000018a8 */
[----:B------:R-:W-:Y:S01]  /*b220*/  HMMA.16816.F32 R196, R52, R42, R164 ;  /* 0x0000002a34c4723c */ /* 0x000fe200000018a4 */
[----:B------:R-:W-:Y:S04]  /*b230*/  LDSM.16.M88.4 R40, [R213+0x8000] ;  /* 0x00800000d528783b */ /* 0x000fe80000000200 */
[----:B------:R-:W3:Y:S01]  /*b240*/  LDSM.16.M88.4 R164, [R215+0x4000] ;  /* 0x00400000d7a4783b */ /* 0x000ee20000000200 */
[C---:B-----5:R-:W-:Y:S06]  /*b250*/  HMMA.16816.F32 R24, R56.reuse, R44, R24 ;  /* 0x0000002c3818723c */ /* 0x060fec0000001818 */
[----:B------:R-:W-:Y:S06]  /*b260*/  HMMA.16816.F32 R20, R56, R46, R20 ;  /* 0x0000002e3814723c */ /* 0x000fec0000001814 */
[C---:B------:R-:W-:Y:S06]  /*b270*/  HMMA.16816.F32 R176, R52.reuse, R44, R176 ;  /* 0x0000002c34b0723c */ /* 0x040fec00000018b0 */
[----:B------:R-:W-:Y:S01]  /*b280*/  HMMA.16816.F32 R172, R52, R46, R172 ;  /* 0x0000002e34ac723c */ /* 0x000fe200000018ac */
[----:B------:R-:W4:Y:S05]  /*b290*/  LDSM.16.M88.4 R44, [R216+0x8800] ;  /* 0x00880000d82c783b */ /* 0x000f2a0000000200 */
[-C--:B-1----:R-:W-:Y:S06]  /*b2a0*/  HMMA.16816.F32 R184, R188, R60.reuse, R184 ;  /* 0x0000003cbcb8723c */ /* 0x082fec00000018b8 */
[----:B------:R-:W-:Y:S06]  /*b2b0*/  HMMA.16816.F32 R32, R192, R60, R32 ;  /* 0x0000003cc020723c */ /* 0x000fec0000001820 */
[-C--:B------:R-:W-:Y:S06]  /*b2c0*/  HMMA.16816.F32 R180, R188, R62.reuse, R180 ;  /* 0x0000003ebcb4723c */ /* 0x080fec00000018b4 */
[----:B------:R-:W-:Y:S01]  /*b2d0*/  HMMA.16816.F32 R28, R192, R62, R28 ;  /* 0x0000003ec01c723c */ /* 0x000fe2000000181c */
[----:B------:R-:W1:Y:S05]  /*b2e0*/  LDSM.16.M88.4 R60, [R215+0x5000] ;  /* 0x00500000d73c783b */ /* 0x000e6a0000000200 */
[----:B--2---:R-:W-:Y:S06]  /*b2f0*/  HMMA.16816.F32 R8, R56, R36, R8 ;  /* 0x000000243808723c */ /* 0x004fec0000001808 */
[----:B---3--:R-:W-:Y:S06]  /*b300*/  HMMA.16816.F32 R32, R164, R40, R32 ;  /* 0x00000028a420723c */ /* 0x008fec0000001820 */
[----:B------:R-:W-:Y:S01]  /*b310*/  HMMA.16816.F32 R4, R56, R38, R4 ;  /* 0x000000263804723c */ /* 0x000fe20000001804 */
[----:B------:R-:W-:Y:S05]  /*b320*/  LDSM.16.M88.4 R56, [R216+0x8c00] ;  /* 0x008c0000d838783b */ /* 0x000fea0000000200 */
[C---:B------:R-:W-:Y:S06]  /*b330*/  HMMA.16816.F32 R64, R52.reuse, R36, R64 ;  /* 0x000000243440723c */ /* 0x040fec0000001840 */
[----:B------:R-:W-:Y:S01]  /*b340*/  HMMA.16816.F32 R204, R52, R38, R204 ;  /* 0x0000002634cc723c */ /* 0x000fe200000018cc */
[----:B------:R-:W2:Y:S05]  /*b350*/  LDSM.16.M88.4 R36, [R213+0x8400] ;  /* 0x00840000d524783b */ /* 0x000eaa0000000200 */
[-C--:B----4-:R-:W-:Y:S06]  /*b360*/  HMMA.16816.F32 R16, R192, R44.reuse, R16 ;  /* 0x0000002cc010723c */ /* 0x090fec0000001810 */
[----:B------:R-:W-:Y:S06]  /*b370*/  HMMA.16816.F32 R168, R188, R44, R168 ;  /* 0x0000002cbca8723c */ /* 0x000fec00000018a8 */
[----:B-1----:R-:W-:Y:S01]  /*b380*/  HMMA.16816.F32 R184, R60, R40, R184 ;  /* 0x000000283cb8723c */ /* 0x002fe200000018b8 */
[----:B------:R-:W-:-:S04]  /*b390*/  IMAD.U32 R44, RZ, RZ, UR4 ;  /* 0x00000004ff2c7e24 */ /* 0x000fc8000f8e00ff */
[----:B------:R-:W-:Y:S01]  /*b3a0*/  IMAD R246, R44, 0x40, R246 ;  /* 0x000000402cf67824 */ /* 0x000fe200078e02f6 */
[C---:B------:R-:W-:Y:S03]  /*b3b0*/  HMMA.16816.F32 R24, R192.reuse, R48, R24 ;  /* 0x00000030c018723c */ /* 0x040fe60000001818 */
[C---:B------:R-:W-:Y:S01]  /*b3c0*/  VIADD R40, R246.reuse, 0x1 ;  /* 0x00000001f6287836 */ /* 0x040fe20000000000 */
[CC--:B------:R-:W-:Y:S02]  /*b3d0*/  ISETP.GE.AND P5, PT, R246.reuse, R240.reuse, PT ;  /* 0x000000f0f600720c */ /* 0x0c0fe40003fa6270 */
[-C--:B------:R-:W-:Y:S01]  /*b3e0*/  ISETP.GE.AND P1, PT, R246, R235.reuse, PT ;  /* 0x000000ebf600720c */ /* 0x080fe20003f26270 */
[----:B------:R-:W-:Y:S01]  /*b3f0*/  HMMA.16816.F32 R12, R192, R46, R12 ;  /* 0x0000002ec00c723c */ /* 0x000fe2000000180c */
[C---:B------:R-:W-:Y:S02]  /*b400*/  ISETP.GE.AND P4, PT, R40.reuse, R240, PT ;  /* 0x000000f02800720c */ /* 0x040fe40003f86270 */
[----:B------:R-:W-:-:S02]  /*b410*/  ISETP.GE.AND P0, PT, R40, R235, PT ;  /* 0x000000eb2800720c */ /* 0x000fc40003f06270 */
[----:B------:R-:W-:Y:S01]  /*b420*/  FSEL R45, R34, -INF , !P1 ;  /* 0xff800000222d7808 */ /* 0x000fe20004800000 */
[C---:B------:R-:W-:Y:S01]  /*b430*/  HMMA.16816.F32 R196, R188.reuse, R46, R196 ;  /* 0x0000002ebcc4723c */ /* 0x040fe200000018c4 */
[----:B------:R-:W-:Y:S02]  /*b440*/  FSEL R44, R35, -INF , !P0 ;  /* 0xff800000232c7808 */ /* 0x000fe40004000000 */
[C---:B------:R-:W-:Y:S02]  /*b450*/  ISETP.GE.AND P2, PT, R40.reuse, R226, PT ;  /* 0x000000e22800720c */ /* 0x040fe40003f46270 */
[----:B------:R-:W-:Y:S01]  /*b460*/  ISETP.GE.AND P3, PT, R40, R3, PT ;  /* 0x000000032800720c */ /* 0x000fe20003f66270 */
[----:B------:R-:W-:Y:S01]  /*b470*/  HMMA.16816.F32 R176, R188, R48, R176 ;  /* 0x00000030bcb0723c */ /* 0x000fe200000018b0 */
[----:B------:R-:W-:Y:S01]  /*b480*/  FSEL R47, R32, -INF , !P5 ;  /* 0xff800000202f7808 */ /* 0x000fe20006800000 */
[----:B------:R-:W-:Y:S01]  /*b490*/  VIADD R40, R246, 0x8 ;  /* 0x00000008f6287836 */ /* 0x000fe20000000000 */
[----:B------:R-:W-:-:S02]  /*b4a0*/  FSEL R46, R33, -INF , !P4 ;  /* 0xff800000212e7808 */ /* 0x000fc40006000000 */
[----:B------:R-:W1:Y:S01]  /*b4b0*/  LDSM.16.M88.4 R32, [R213+0x8800] ;  /* 0x00880000d520783b */ /* 0x000e620000000200 */
[----:B------:R-:W-:Y:S01]  /*b4c0*/  HMMA.16816.F32 R172, R188, R50, R172 ;  /* 0x00000032bcac723c */ /* 0x000fe200000018ac */
[C---:B------:R-:W-:Y:S02]  /*b4d0*/  ISETP.GE.AND P6, PT, R40.reuse, R240, PT ;  /* 0x000000f02800720c */ /* 0x040fe40003fc6270 */
[C---:B------:R-:W-:Y:S02]  /*b4e0*/  ISETP.GE.AND P5, PT, R40.reuse, R235, PT ;  /* 0x000000eb2800720c */ /* 0x040fe40003fa6270 */
[CC--:B------:R-:W-:Y:S01]  /*b4f0*/  ISETP.GE.AND P4, PT, R40.reuse, R226.reuse, PT ;  /* 0x000000e22800720c */ /* 0x0c0fe20003f86270 */
[----:B------:R-:W-:Y:S01]  /*b500*/  HMMA.16816.F32 R180, R60, R42, R180 ;  /* 0x0000002a3cb4723c */ /* 0x000fe200000018b4 */
[----:B------:R-:W-:Y:S02]  /*b510*/  ISETP.GE.AND P1, PT, R40, R3, PT ;  /* 0x000000032800720c */ /* 0x000fe40003f26270 */
[----:B------:R-:W-:-:S02]  /*b520*/  ISETP.GE.AND P0, PT, R246, R226, PT ;  /* 0x000000e2f600720c */ /* 0x000fc40003f06270 */
[----:B------:R-:W-:Y:S01]  /*b530*/  FSEL R236, R185, -INF , !P2 ;  /* 0xff800000b9ec7808 */ /* 0x000fe20005000000 */
[----:B------:R-:W-:Y:S01]  /*b540*/  HMMA.16816.F32 R20, R192, R50, R20 ;  /* 0x00000032c014723c */ /* 0x000fe20000001814 */
[----:B------:R-:W-:Y:S02]  /*b550*/  FSEL R237, R184, -INF , !P0 ;  /* 0xff800000b8ed7808 */ /* 0x000fe40004000000 */
[----:B------:R-:W-:Y:S02]  /*b560*/  ISETP.GE.AND P0, PT, R246, R3, PT ;  /* 0x00000003f600720c */ /* 0x000fe40003f06270 */
[----:B------:R-:W-:Y:S01]  /*b570*/  FSEL R54, R187, -INF , !P3 ;  /* 0xff800000bb367808 */ /* 0x000fe20005800000 */
[----:B------:R-:W-:Y:S01]  /*b580*/  HMMA.16816.F32 R28, R164, R42, R28 ;  /* 0x0000002aa41c723c */ /* 0x000fe2000000181c */
[----:B------:R-:W3:Y:S01]  /*b590*/  LDSM.16.M88.4 R40, [R213+0x8c00] ;  /* 0x008c0000d528783b */ /* 0x000ee20000000200 */
[----:B------:R-:W-:Y:S01]  /*b5a0*/  FSEL R50, R186, -INF , !P0 ;  /* 0xff800000ba327808 */ /* 0x000fe20004000000 */
[----:B------:R-:W-:-:S04]  /*b5b0*/  DEPBAR.LE SB0, 0x0 ;  /* 0x000080000000791a */ /* 0x000fc80000000000 */
[-C--:B--2---:R-:W-:Y:S06]  /*b5c0*/  HMMA.16816.F32 R24, R164, R36.reuse, R24 ;  /* 0x00000024a418723c */ /* 0x084fec0000001818 */
[C---:B------:R-:W-:Y:S06]  /*b5d0*/  HMMA.16816.F32 R176, R60.reuse, R36, R176 ;  /* 0x000000243cb0723c */ /* 0x040fec00000018b0 */
[----:B------:R-:W-:Y:S01]  /*b5e0*/  HMMA.16816.F32 R172, R60, R38, R172 ;  /* 0x000000263cac723c */ /* 0x000fe200000018ac */
[----:B------:R-:W-:-:S02]  /*b5f0*/  VIADD R37, R246, 0x9 ;  /* 0x00000009f6257836 */ /* 0x000fc40000000000 */
[----:B------:R-:W-:Y:S02]  /*b600*/  VIADD R36, R246, 0x10 ;  /* 0x00000010f6247836 */ /* 0x000fe40000000000 */
[----:B------:R-:W-:Y:S01]  /*b610*/  FSEL R210, R28, -INF , !P6 ;  /* 0xff8000001cd27808 */ /* 0x000fe20007000000 */
[-C--:B------:R-:W-:Y:S01]  /*b620*/  HMMA.16816.F32 R8, R192, R56.reuse, R8 ;  /* 0x00000038c008723c */ /* 0x080fe20000001808 */
[----:B------:R-:W-:Y:S02]  /*b630*/  ISETP.GE.AND P2, PT, R37, R226, PT ;  /* 0x000000e22500720c */ /* 0x000fe40003f46270 */
[----:B------:R-:W-:Y:S02]  /*b640*/  FSEL R28, R182, -INF , !P1 ;  /* 0xff800000b61c7808 */ /* 0x000fe40004800000 */
[----:B------:R-:W-:Y:S01]  /*b650*/  FSEL R55, R181, -INF , !P2 ;  /* 0xff800000b5377808 */ /* 0x000fe20005000000 */
[----:B------:R-:W-:Y:S01]  /*b660*/  HMMA.16816.F32 R64, R188, R56, R64 ;  /* 0x00000038bc40723c */ /* 0x000fe20000001840 */
[----:B------:R-:W-:-:S02]  /*b670*/  ISETP.GE.AND P3, PT, R36, R240, PT ;  /* 0x000000f02400720c */ /* 0x000fc40003f66270 */
[C---:B------:R-:W-:Y:S02]  /*b680*/  ISETP.GE.AND P6, PT, R36.reuse, R226, PT ;  /* 0x000000e22400720c */ /* 0x040fe40003fc6270 */
[----:B------:R-:W-:Y:S01]  /*b690*/  ISETP.GE.AND P1, PT, R36, R3, PT ;  /* 0x000000032400720c */ /* 0x000fe20003f26270 */
[----:B------:R-:W-:Y:S01]  /*b6a0*/  HMMA.16816.F32 R20, R164, R38, R20 ;  /* 0x00000026a414723c */ /* 0x000fe20000001814 */
[----:B------:R-:W-:Y:S02]  /*b6b0*/  FSEL R56, R180, -INF , !P4 ;  /* 0xff800000b4387808 */ /* 0x000fe40006000000 */
[C---:B------:R-:W-:Y:S02]  /*b6c0*/  ISETP.GE.AND P4, PT, R37.reuse, R240, PT ;  /* 0x000000f02500720c */ /* 0x040fe40003f86270 */
[-C--:B------:R-:W-:Y:S01]  /*b6d0*/  ISETP.GE.AND P2, PT, R37, R235.reuse, PT ;  /* 0x000000eb2500720c */ /* 0x080fe20003f46270 */
[----:B------:R-:W-:Y:S01]  /*b6e0*/  HMMA.16816.F32 R4, R192, R58, R4 ;  /* 0x0000003ac004723c */ /* 0x000fe20000001804 */
[----:B------:R-:W-:Y:S01]  /*b6f0*/  FSEL R53, R29, -INF , !P4 ;  /* 0xff8000001d357808 */ /* 0x000fe20006000000 */
[----:B------:R-:W-:Y:S01]  /*b700*/  IMAD.MOV.U32 R39, RZ, RZ, R210 ;  /* 0x000000ffff277224 */ /* 0x000fe200078e00d2 */
[----:B------:R-:W-:Y:S01]  /*b710*/  ISETP.GE.AND P4, PT, R36, R235, PT ;  /* 0x000000eb2400720c */ /* 0x000fe20003f86270 */
[----:B------:R-:W-:Y:S01]  /*b720*/  VIADD R36, R246, 0x11 ;  /* 0x00000011f6247836 */ /* 0x000fe20000000000 */
[----:B------:R-:W-:Y:S01]  /*b730*/  ISETP.GE.AND P0, PT, R37, R3, PT ;  /* 0x000000032500720c */ /* 0x000fe20003f06270 */
[----:B-1----:R-:W-:Y:S01]  /*b740*/  HMMA.16816.F32 R16, R164, R32, R16 ;  /* 0x00000020a410723c */ /* 0x002fe20000001810 */
[----:B------:R-:W-:-:S02]  /*b750*/  FSEL R30, R30, -INF , !P5 ;  /* 0xff8000001e1e7808 */ /* 0x000fc40006800000 */
[----:B------:R-:W-:Y:S02]  /*b760*/  FSEL R29, R183, -INF , !P0 ;  /* 0xff800000b71d7808 */ /* 0x000fe40004000000 */
[----:B------:R-:W-:Y:S01]  /*b770*/  FSEL R31, R31, -INF , !P2 ;  /* 0xff8000001f1f7808 */ /* 0x000fe20005000000 */
[----:B------:R-:W-:Y:S01]  /*b780*/  HMMA.16816.F32 R12, R164, R34, R12 ;  /* 0x00000022a40c723c */ /* 0x000fe2000000180c */
[----:B------:R-:W-:Y:S01]  /*b790*/  FSEL R186, R24, -INF , !P3 ;  /* 0xff80000018ba7808 */ /* 0x000fe20005800000 */
[----:B------:R-:W-:Y:S01]  /*b7a0*/  VIADD R24, R246, 0x19 ;  /* 0x00000019f6187836 */ /* 0x000fe20000000000 */
        /* <DEDUP_REMOVED lines=9> */
[-C--:B------:R-:W-:Y:S02]  /*b840*/  ISETP.GE.AND P0, PT, R36, R226.reuse, PT ;  /* 0x000000e22400720c */ /* 0x080fe40003f06270 */
[----:B------:R-:W-:Y:S01]  /*b850*/  ISETP.GE.AND P2, PT, R24, R226, PT ;  /* 0x000000e21800720c */ /* 0x000fe20003f46270 */
[----:B---3--:R-:W-:Y:S01]  /*b860*/  HMMA.16816.F32 R8, R164, R40, R8 ;  /* 0x00000028a408723c */ /* 0x008fe20000001808 */
[----:B------:R-:W-:-:S02]  /*b870*/  FSEL R252, R172, -INF , !P0 ;  /* 0xff800000acfc7808 */ /* 0x000fc40004000000 */
[----:B------:R-:W-:Y:S02]  /*b880*/  FSEL R251, R173, -INF , !P2 ;  /* 0xff800000adfb7808 */ /* 0x000fe40005000000 */
[----:B------:R-:W-:Y:S01]  /*b890*/  FSEL R250, R178, -INF , !P1 ;  /* 0xff800000b2fa7808 */ /* 0x000fe20004800000 */
[----:B------:R-:W-:Y:S01]  /*b8a0*/  HMMA.16816.F32 R4, R164, R42, R4 ;  /* 0x0000002aa404723c */ /* 0x000fe20000001804 */
[----:B------:R-:W-:Y:S02]  /*b8b0*/  FSEL R192, R26, -INF , !P4 ;  /* 0xff8000001ac07808 */ /* 0x000fe40006000000 */
[CC--:B------:R-:W-:Y:S02]  /*b8c0*/  ISETP.GE.AND P0, PT, R24.reuse, R240.reuse, PT ;  /* 0x000000f01800720c */ /* 0x0c0fe40003f06270 */
[C---:B------:R-:W-:Y:S01]  /*b8d0*/  ISETP.GE.AND P2, PT, R24.reuse, R235, PT ;  /* 0x000000eb1800720c */ /* 0x040fe20003f46270 */
[----:B------:R-:W-:Y:S01]  /*b8e0*/  HMMA.16816.F32 R168, R60, R32, R168 ;  /* 0x000000203ca8723c */ /* 0x000fe200000018a8 */
[----:B------:R-:W-:Y:S01]  /*b8f0*/  ISETP.GE.AND P1, PT, R24, R3, PT ;  /* 0x000000031800720c */ /* 0x000fe20003f26270 */
[----:B------:R-:W-:Y:S01]  /*b900*/  VIADD R24, R246, 0x20 ;  /* 0x00000020f6187836 */ /* 0x000fe20000000000 */
[----:B------:R-:W-:-:S02]  /*b910*/  ISETP.GE.AND P4, PT, R36, R240, PT ;  /* 0x000000f02400720c */ /* 0x000fc40003f86270 */
[----:B------:R-:W-:Y:S01]  /*b920*/  FSEL R187, R25, -INF , !P5 ;  /* 0xff80000019bb7808 */ /* 0x000fe20006800000 */
[----:B------:R-:W-:Y:S01]  /*b930*/  HMMA.16816.F32 R204, R60, R42, R204 ;  /* 0x0000002a3ccc723c */ /* 0x000fe200000018cc */
[----:B------:R-:W-:Y:S02]  /*b940*/  FSEL R195, R179, -INF , !P3 ;  /* 0xff800000b3c37808 */ /* 0x000fe40005800000 */
[----:B------:R-:W-:Y:S01]  /*b950*/  FSEL R201, R20, -INF , !P4 ;  /* 0xff80000014c97808 */ /* 0x000fe20006000000 */
[----:B------:R-:W-:Y:S01]  /*b960*/  VIADD R20, R246, 0x21 ;  /* 0x00000021f6147836 */ /* 0x000fe20000000000 */
[----:B------:R-:W-:Y:S01]  /*b970*/  BAR.SYNC.DEFER_BLOCKING 0x0 ;  /* 0x0000000000007b1d */ /* 0x000fe20000010000 */
[----:B------:R-:W-:Y:S02]  /*b980*/  ISETP.GE.AND P5, PT, R36, R235, PT ;  /* 0x000000eb2400720c */ /* 0x000fe40003fa6270 */
[----:B------:R-:W-:Y:S02]  /*b990*/  ISETP.GE.AND P3, PT, R24, R240, PT ;  /* 0x000000f01800720c */ /* 0x000fe40003f66270 */
[----:B------:R-:W-:-:S02]  /*b9a0*/  FSEL R180, R175, -INF , !P1 ;  /* 0xff800000afb47808 */ /* 0x000fc40004800000 */
[----:B------:R-:W-:Y:S02]  /*b9b0*/  FSEL R210, R22, -INF , !P5 ;  /* 0xff80000016d27808 */ /* 0x000fe40006800000 */
[----:B------:R-:W-:Y:S02]  /*b9c0*/  FSEL R211, R23, -INF , !P2 ;  /* 0xff80000017d37808 */ /* 0x000fe40005000000 */
[----:B------:R-:W-:Y:S01]  /*b9d0*/  FSEL R164, R16, -INF , !P3 ;  /* 0xff80000010a47808 */ /* 0x000fe20005800000 */
[----:B------:R-:W-:Y:S01]  /*b9e0*/  VIADD R16, R246, 0x28 ;  /* 0x00000028f6107836 */ /* 0x000fe20000000000 */
[----:B------:R-:W-:Y:S02]  /*b9f0*/  FSEL R202, R21, -INF , !P0 ;  /* 0xff80000015ca7808 */ /* 0x000fe40004000000 */
[C---:B------:R-:W-:Y:S02]  /*ba00*/  ISETP.GE.AND P5, PT, R20.reuse, R240, PT ;  /* 0x000000f01400720c */ /* 0x040fe40003fa6270 */
[----:B------:R-:W-:-:S02]  /*ba10*/  ISETP.GE.AND P2, PT, R20, R235, PT ;  /* 0x000000eb1400720c */ /* 0x000fc40003f46270 */
[C---:B------:R-:W-:Y:S02]  /*ba20*/  ISETP.GE.AND P1, PT, R20.reuse, R226, PT ;  /* 0x000000e21400720c */ /* 0x040fe40003f26270 */
[----:B------:R-:W-:Y:S01]  /*ba30*/  ISETP.GE.AND P3, PT, R20, R3, PT ;  /* 0x000000031400720c */ /* 0x000fe20003f66270 */
[----:B------:R-:W-:Y:S01]  /*ba40*/  VIADD R20, R246, 0x29 ;  /* 0x00000029f6147836 */ /* 0x000fe20000000000 */
[----:B------:R-:W-:Y:S02]  /*ba50*/  ISETP.GE.AND P0, PT, R24, R235, PT ;  /* 0x000000eb1800720c */ /* 0x000fe40003f06270 */
[----:B------:R-:W-:Y:S01]  /*ba60*/  FSEL R172, R17, -INF , !P5 ;  /* 0xff80000011ac7808 */ /* 0x000fe20006800000 */
[----:B------:R-:W-:Y:S01]  /*ba70*/  VIADD R17, R246, 0x31 ;  /* 0x00000031f6117836 */ /* 0x000fe20000000000 */
[-C--:B------:R-:W-:Y:S02]  /*ba80*/  ISETP.GE.AND P5, PT, R16, R240.reuse, PT ;  /* 0x000000f01000720c */ /* 0x080fe40003fa6270 */
[----:B------:R-:W-:Y:S01]  /*ba90*/  FSEL R173, R18, -INF , !P0 ;  /* 0xff80000012ad7808 */ /* 0x000fe20004000000 */
[----:B------:R-:W-:Y:S01]  /*baa0*/  VIADD R18, R246, 0x30 ;  /* 0x00000030f6127836 */ /* 0x000fe20000000000 */
[----:B------:R-:W-:-:S02]  /*bab0*/  ISETP.GE.AND P0, PT, R20, R240, PT ;  /* 0x000000f01400720c */ /* 0x000fc40003f06270 */
[----:B------:R-:W-:Y:S02]  /*bac0*/  FSEL R38, R176, -INF , !P6 ;  /* 0xff800000b0267808 */ /* 0x000fe40007000000 */
[----:B------:R-:W-:Y:S02]  /*bad0*/  ISETP.GE.AND P6, PT, R36, R3, PT ;  /* 0x000000032400720c */ /* 0x000fe40003fc6270 */
[----:B------:R-:W-:Y:S02]  /*bae0*/  FSEL R175, R12, -INF , !P5 ;  /* 0xff8000000caf7808 */ /* 0x000fe40006800000 */
[-C--:B------:R-:W-:Y:S02]  /*baf0*/  ISETP.GE.AND P5, PT, R16, R235.reuse, PT ;  /* 0x000000eb1000720c */ /* 0x080fe40003fa6270 */
[----:B------:R-:W-:Y:S02]  /*bb00*/  FSEL R176, R13, -INF , !P0 ;  /* 0xff8000000db07808 */ /* 0x000fe40004000000 */
[----:B------:R-:W-:-:S02]  /*bb10*/  ISETP.GE.AND P0, PT, R20, R235, PT ;  /* 0x000000eb1400720c */ /* 0x000fc40003f06270 */
[----:B------:R-:W-:Y:S02]  /*bb20*/  FSEL R49, R174, -INF , !P6 ;  /* 0xff800000ae317808 */ /* 0x000fe40007000000 */
[----:B------:R-:W-:Y:S02]  /*bb30*/  FSEL R174, R19, -INF , !P2 ;  /* 0xff80000013ae7808 */ /* 0x000fe40005000000 */
[----:B------:R-:W-:Y:S02]  /*bb40*/  FSEL R177, R14, -INF , !P5 ;  /* 0xff8000000eb17808 */ /* 0x000fe40006800000 */
[----:B------:R-:W-:Y:S02]  /*bb50*/  FMNMX.FTZ R19, R209, R47, !PT ;  /* 0x0000002fd1137209 */ /* 0x000fe40007810000 */
[CC--:B------:R-:W-:Y:S02]  /*bb60*/  ISETP.GE.AND P2, PT, R16.reuse, R226.reuse, PT ;  /* 0x000000e21000720c */ /* 0x0c0fe40003f46270 */
[----:B------:R-:W-:Y:S01]  /*bb70*/  ISETP.GE.AND P5, PT, R16, R3, PT ;  /* 0x000000031000720c */ /* 0x000fe20003fa6270 */
[C---:B------:R-:W-:Y:S01]  /*bb80*/  VIADD R16, R246.reuse, 0x38 ;  /* 0x00000038f6107836 */ /* 0x040fe20000000000 */
[----:B------:R-:W-:Y:S01]  /*bb90*/  FSEL R178, R15, -INF , !P0 ;  /* 0xff8000000fb27808 */ /* 0x000fe20004000000 */
[----:B------:R-:W-:Y:S01]  /*bba0*/  VIADD R246, R246, 0x39 ;  /* 0x00000039f6f67836 */ /* 0x000fe20000000000 */
[----:B------:R-:W-:Y:S01]  /*bbb0*/  ISETP.GE.AND P0, PT, R20, R226, PT ;  /* 0x000000e21400720c */ /* 0x000fe20003f06270 */
[----:B------:R-:W-:Y:S01]  /*bbc0*/  HMMA.16816.F32 R12, R60, R40, R64 ;  /* 0x000000283c0c723c */ /* 0x000fe20000001840 */
[----:B------:R-:W-:-:S02]  /*bbd0*/  FMNMX.FTZ R19, R46, R19, !PT ;  /* 0x000000132e137209 */ /* 0x000fc40007810000 */
[----:B------:R-:W-:Y:S02]  /*bbe0*/  FSEL R197, R197, -INF , !P0 ;  /* 0xff800000c5c57808 */ /* 0x000fe40004000000 */
[----:B------:R-:W-:Y:S02]  /*bbf0*/  ISETP.GE.AND P0, PT, R16, R240, PT ;  /* 0x000000f01000720c */ /* 0x000fe40003f06270 */
[----:B------:R-:W-:Y:S02]  /*bc00*/  FMNMX.FTZ R19, R39, R19, !PT ;  /* 0x0000001327137209 */ /* 0x000fe40007810000 */
[----:B------:R-:W-:Y:S02]  /*bc10*/  FSEL R58, R4, -INF , !P0 ;  /* 0xff800000043a7808 */ /* 0x000fe40004000000 */
[----:B------:R-:W-:Y:S02]  /*bc20*/  FMNMX.FTZ R4, R53, R19, !PT ;  /* 0x0000001335047209 */ /* 0x000fe40007810000 */
[----:B------:R-:W-:-:S02]  /*bc30*/  ISETP.GE.AND P0, PT, R246, R235, PT ;  /* 0x000000ebf600720c */ /* 0x000fc40003f06270 */
[----:B------:R-:W-:Y:S02]  /*bc40*/  FMNMX.FTZ R4, R186, R4, !PT ;  /* 0x00000004ba047209 */ /* 0x000fe40007810000 */
[----:B------:R-:W-:Y:S02]  /*bc50*/  FSEL R37, R7, -INF , !P0 ;  /* 0xff80000007257808 */ /* 0x000fe40004000000 */
[----:B------:R-:W-:Y:S02]  /*bc60*/  FMNMX.FTZ R4, R187, R4, !PT ;  /* 0x00000004bb047209 */ /* 0x000fe40007810000 */
[----:B------:R-:W-:Y:S02]  /*bc70*/  ISETP.GE.AND P0, PT, R16, R226, PT ;  /* 0x000000e21000720c */ /* 0x000fe40003f06270 */
[----:B------:R-:W-:Y:S02]  /*bc80*/  FMNMX.FTZ R4, R201, R4, !PT ;  /* 0x00000004c9047209 */ /* 0x000fe40007810000 */
[----:B------:R-:W-:-:S02]  /*bc90*/  ISETP.GE.AND P6, PT, R24, R3, PT ;  /* 0x000000031800720c */ /* 0x000fc40003fc6270 */
[----:B------:R-:W-:Y:S02]  /*bca0*/  FSEL R203, R169, -INF , !P1 ;  /* 0xff800000a9cb7808 */ /* 0x000fe40004800000 */
[----:B------:R-:W-:Y:S02]  /*bcb0*/  FMNMX.FTZ R4, R202, R4, !PT ;  /* 0x00000004ca047209 */ /* 0x000fe40007810000 */
[----:B------:R-:W-:Y:S02]  /*bcc0*/  FSEL R204, R204, -INF , !P0 ;  /* 0xff800000cccc7808 */ /* 0x000fe40004000000 */
[----:B------:R-:W-:Y:S02]  /*bcd0*/  ISETP.GE.AND P1, PT, R18, R240, PT ;  /* 0x000000f01200720c */ /* 0x000fe40003f26270 */
[----:B------:R-:W-:Y:S02]  /*bce0*/  PLOP3.LUT P0, PT, PT, PT, UP0, 0x80, 0x0 ;  /* 0x000000000000781c */ /* 0x000fe40003f0f008 */
[----:B------:R-:W-:-:S02]  /*bcf0*/  FSEL R191, R170, -INF , !P6 ;  /* 0xff800000aabf7808 */ /* 0x000fc40007000000 */
[----:B------:R-:W-:Y:S02]  /*bd00*/  ISETP.GE.AND P6, PT, R246, R240, PT ;  /* 0x000000f0f600720c */ /* 0x000fe40003fc6270 */
[----:B------:R-:W-:Y:S02]  /*bd10*/  FMNMX.FTZ R4, R164, R4, !PT ;  /* 0x00000004a4047209 */ /* 0x000fe40007810000 */
[----:B------:R-:W-:Y:S02]  /*bd20*/  FSEL R196, R196, -INF , !P2 ;  /* 0xff800000c4c47808 */ /* 0x000fe40005000000 */
[----:B------:R-:W-:Y:S02]  /*bd30*/  FSEL R64, R8, -INF , !P1 ;  /* 0xff80000008407808 */ /* 0x000fe40004800000 */
[C---:B------:R-:W-:Y:S02]  /*bd40*/  ISETP.GE.AND P2, PT, R17.reuse, R240, PT ;  /* 0x000000f01100720c */ /* 0x040fe40003f46270 */
[----:B------:R-:W-:-:S02]  /*bd50*/  ISETP.GE.AND P1, PT, R17, R235, PT ;  /* 0x000000eb1100720c */ /* 0x000fc40003f26270 */
[----:B------:R-:W-:Y:S02]  /*bd60*/  FSEL R52, R5, -INF , !P6 ;  /* 0xff80000005347808 */ /* 0x000fe40007000000 */
[----:B------:R-:W-:Y:S02]  /*bd70*/  FMNMX.FTZ R5, R208, R45, !PT ;  /* 0x0000002dd0057209 */ /* 0x000fe40007810000 */
[----:B------:R-:W-:Y:S02]  /*bd80*/  FMNMX.FTZ R4, R172, R4, !PT ;  /* 0x00000004ac047209 */ /* 0x000fe40007810000 */
[----:B------:R-:W-:Y:S02]  /*bd90*/  FSEL R200, R171, -INF , !P3 ;  /* 0xff800000abc87808 */ /* 0x000fe40005800000 */
[----:B------:R-:W-:Y:S02]  /*bda0*/  FSEL R59, R9, -INF , !P2 ;  /* 0xff800000093b7808 */ /* 0x000fe40005000000 */
[----:B------:R-:W-:-:S02]  /*bdb0*/  FSEL R36, R11, -INF , !P1 ;  /* 0xff8000000b247808 */ /* 0x000fc40004800000 */
[-C--:B------:R-:W-:Y:S02]  /*bdc0*/  ISETP.GE.AND P4, PT, R24, R226.reuse, PT ;  /* 0x000000e21800720c */ /* 0x080fe40003f86270 */
[-C--:B------:R-:W-:Y:S02]  /*bdd0*/  ISETP.GE.AND P3, PT, R18, R235.reuse, PT ;  /* 0x000000eb1200720c */ /* 0x080fe40003f66270 */
[----:B------:R-:W-:Y:S02]  /*bde0*/  ISETP.GE.AND P2, PT, R16, R235, PT ;  /* 0x000000eb1000720c */ /* 0x000fe40003f46270 */
[-C--:B------:R-:W-:Y:S02]  /*bdf0*/  ISETP.GE.AND P6, PT, R18, R226.reuse, PT ;  /* 0x000000e21200720c */ /* 0x080fe40003fc6270 */
[----:B------:R-:W-:Y:S02]  /*be00*/  ISETP.GE.AND P1, PT, R17, R226, PT ;  /* 0x000000e21100720c */ /* 0x000fe40003f26270 */
[----:B------:R-:W-:-:S02]  /*be10*/  FMNMX.FTZ R5, R44, R5, !PT ;  /* 0x000000052c057209 */ /* 0x000fc40007810000 */
[----:B------:R-:W-:Y:S02]  /*be20*/  FMNMX.FTZ R4, R175, R4, !PT ;  /* 0x00000004af047209 */ /* 0x000fe40007810000 */
[----:B------:R-:W-:Y:S02]  /*be30*/  FSEL R194, R168, -INF , !P4 ;  /* 0xff800000a8c27808 */ /* 0x000fe40006000000 */
[----:B------:R-:W-:Y:S02]  /*be40*/  FSEL R57, R10, -INF , !P3 ;  /* 0xff8000000a397808 */ /* 0x000fe40005800000 */
[----:B------:R-:W-:Y:S02]  /*be50*/  FSEL R51, R6, -INF , !P2 ;  /* 0xff80000006337808 */ /* 0x000fe40005000000 */
[----:B------:R-:W-:Y:S02]  /*be60*/  FSEL R170, R12, -INF , !P6 ;  /* 0xff8000000caa7808 */ /* 0x000fe40007000000 */
[----:B------:R-:W-:-:S02]  /*be70*/  FSEL R67, R13, -INF , !P1 ;  /* 0xff8000000d437808 */ /* 0x000fc40004800000 */
[-C--:B------:R-:W-:Y:S02]  /*be80*/  ISETP.GE.AND P4, PT, R20, R3.reuse, PT ;  /* 0x000000031400720c */ /* 0x080fe40003f86270 */
[-C--:B------:R-:W-:Y:S02]  /*be90*/  ISETP.GE.AND P3, PT, R18, R3.reuse, PT ;  /* 0x000000031200720c */ /* 0x080fe40003f66270 */
[-C--:B------:R-:W-:Y:S02]  /*bea0*/  ISETP.GE.AND P2, PT, R17, R3.reuse, PT ;  /* 0x000000031100720c */ /* 0x080fe40003f46270 */
[----:B------:R-:W-:Y:S02]  /*beb0*/  ISETP.GE.AND P6, PT, R246, R226, PT ;  /* 0x000000e2f600720c */ /* 0x000fe40003fc6270 */
[----:B------:R-:W-:Y:S02]  /*bec0*/  ISETP.GE.AND P1, PT, R16, R3, PT ;  /* 0x000000031000720c */ /* 0x000fe40003f26270 */
[----:B------:R-:W-:-:S02]  /*bed0*/  FMNMX.FTZ R7, R30, R5, !PT ;  /* 0x000000051e077209 */ /* 0x000fc40007810000 */
[----:B------:R-:W-:Y:S01]  /*bee0*/  FMNMX.FTZ R8, R176, R4, !PT ;  /* 0x00000004b0087209 */ /* 0x000fe20007810000 */
[----:B------:R-:W-:Y:S08]  /*bef0*/  @!P0 BRA `(.L_x_406) ;  /* 0x0000000000688947 */ /* 0x000ff00003800000 */
        /* <DEDUP_REMOVED lines=26> */
.L_x_406:
[----:B------:R-:W-:Y:S01]  /*c0a0*/  FMNMX.FTZ R6, R31, R7, !PT ;  /* 0x000000071f067209 */ /* 0x000fe20007810000 */
[----:B------:R-:W-:Y:S01]  /*c0b0*/  IMAD.MOV.U32 R21, RZ, RZ, R237 ;  /* 0x000000ffff157224 */ /* 0x000fe200078e00ed */
[----:B------:R-:W-:Y:S01]  /*c0c0*/  ISETP.GE.AND P0, PT, R246, R3, PT ;  /* 0x00000003f600720c */ /* 0x000fe20003f06270 */
[----:B------:R-:W-:Y:S01]  /*c0d0*/  IMAD.MOV.U32 R20, RZ, RZ, R236 ;  /* 0x000000ffff147224 */ /* 0x000fe200078e00ec */
[----:B------:R-:W-:Y:S01]  /*c0e0*/  FMNMX.FTZ R6, R192, R6, !PT ;  /* 0x00000006c0067209 */ /* 0x000fe20007810000 */
        /* <DEDUP_REMOVED lines=8> */
[----:B------:R-:W-:Y:S01]  /*c170*/  IMAD.WIDE.U32 R184, R233, -0x326172a9, RZ ;  /* 0xcd9e8d57e9b87825 */ /* 0x000fe200078e00ff */
[----:B------:R-:W-:Y:S01]  /*c180*/  FMNMX.FTZ R3, R58, R3, !PT ;  /* 0x000000033a037209 */ /* 0x000fe20007810000 */
[----:B------:R-:W-:Y:S01]  /*c190*/  USHF.L.U32 UR4, UR38, 0x1, URZ ;  /* 0x0000000126047899 */ /* 0x000fe2000800063f */
[----:B------:R-:W-:Y:S01]  /*c1a0*/  FMNMX.FTZ R6, R211, R6, !PT ;  /* 0x00000006d3067209 */ /* 0x000fe20007810000 */
[----:B-1----:R-:W-:Y:S01]  /*c1b0*/  IMAD.U32 R10, RZ, RZ, UR33 ;  /* 0x00000021ff0a7e24 */ /* 0x002fe2000f8e00ff */
[----:B------:R-:W-:Y:S01]  /*c1c0*/  FMNMX.FTZ R3, R52, R3, !PT ;  /* 0x0000000334037209 */ /* 0x000fe20007810000 */
[----:B------:R-:W-:Y:S01]  /*c1d0*/  IMAD.WIDE.U32 R248, R228, -0x2daee0ad, RZ ;  /* 0xd2511f53e4f87825 */ /* 0x000fe200078e00ff */
[----:B------:R-:W-:Y:S01]  /*c1e0*/  FMNMX.FTZ R6, R173, R6, !PT ;  /* 0x00000006ad067209 */ /* 0x000fe20007810000 */
[----:B------:R-:W-:Y:S01]  /*c1f0*/  STL.64 [R1+0x8], R218 ;  /* 0x000008da01007387 */ /* 0x000fe20000100a00 */
[----:B------:R-:W-:Y:S01]  /*c200*/  FMNMX.FTZ R166, R2, R21, !PT ;  /* 0x0000001502a67209 */ /* 0x000fe20007810000 */
[----:B------:R-:W-:Y:S01]  /*c210*/  IMAD.WIDE.U32 R246, R234, -0x326172a9, RZ ;  /* 0xcd9e8d57eaf67825 */ /* 0x000fe200078e00ff */
[----:B------:R-:W-:Y:S01]  /*c220*/  FMNMX.FTZ R6, R174, R6, !PT ;  /* 0x00000006ae067209 */ /* 0x000fe20007810000 */
[----:B------:R-:W1:Y:S01]  /*c230*/  SHFL.BFLY PT, R5, R3, 0x2, 0x1f ;  /* 0x0c401f0003057f89 */ /* 0x000e6200000e0000 */
[----:B------:R-:W-:-:S02]  /*c240*/  FMNMX.FTZ R166, R20, R166, !PT ;  /* 0x000000a614a67209 */ /* 0x000fc40007810000 */
[----:B------:R-:W-:Y:S01]  /*c250*/  FMNMX.FTZ R6, R177, R6, !PT ;  /* 0x00000006b1067209 */ /* 0x000fe20007810000 */
[----:B------:R-:W-:Y:S01]  /*c260*/  STL.64 [R1], R216 ;  /* 0x000000d801007387 */ /* 0x000fe20000100a00 */
[----:B------:R-:W-:Y:S02]  /*c270*/  FMNMX.FTZ R165, R0, R50, !PT ;  /* 0x0000003200a57209 */ /* 0x000fe40007810000 */
        /* <DEDUP_REMOVED lines=12> */
[----:B-1----:R-:W-:Y:S01]  /*c340*/  FMNMX.FTZ R5, R3, R5, !PT ;  /* 0x0000000503057209 */ /* 0x002fe20007810000 */
[----:B------:R-:W1:Y:S01]  /*c350*/  SHFL.BFLY PT, R167, R6, 0x2, 0x1f ;  /* 0x0c401f0006a77f89 */ /* 0x000e6200000e0000 */
[----:B------:R-:W-:Y:S02]  /*c360*/  FMNMX.FTZ R165, R29, R165, !PT ;  /* 0x000000a51da57209 */ /* 0x000fe40007810000 */
[----:B------:R-:W-:Y:S01]  /*c370*/  FMNMX.FTZ R166, R171, R166, !PT ;  /* 0x000000a6aba67209 */ /* 0x000fe20007810000 */
[----:B------:R-:W2:Y:S01]  /*c380*/  SHFL.BFLY PT, R168, R5, 0x1, 0x1f ;  /* 0x0c201f0005a87f89 */ /* 0x000ea200000e0000 */
        /* <DEDUP_REMOVED lines=11> */
[----:B------:R-:W-:Y:S02]  /*c440*/  FSEL R198, R198, -INF , !P5 ;  /* 0xff800000c6c67808 */ /* 0x000fe40006800000 */
[----:B------:R-:W-:Y:S02]  /*c450*/  FMNMX.FTZ R165, R200, R165, !PT ;  /* 0x000000a5c8a57209 */ /* 0x000fe40007810000 */
[----:B------:R-:W-:Y:S02]  /*c460*/  FMNMX.FTZ R166, R197, R166, !PT ;  /* 0x000000a6c5a67209 */ /* 0x000fe40007810000 */
[----:B--2---:R-:W-:-:S02]  /*c470*/  FMNMX.FTZ R168, R5, R168, !PT ;  /* 0x000000a805a87209 */ /* 0x004fc40007810000 */
[----:B------:R-:W1:Y:S01]  /*c480*/  SHFL.BFLY PT, R5, R167, 0x1, 0x1f ;  /* 0x0c201f00a7057f89 */ /* 0x000e6200000e0000 */
[----:B------:R-:W-:Y:S02]  /*c490*/  FSEL R199, R199, -INF , !P4 ;  /* 0xff800000c7c77808 */ /* 0x000fe40006000000 */
[----:B------:R-:W-:Y:S01]  /*c4a0*/  FMNMX.FTZ R165, R198, R165, !PT ;  /* 0x000000a5c6a57209 */ /* 0x000fe20007810000 */
[----:B------:R-:W-:Y:S01]  /*c4b0*/  FMUL.FTZ R60, R168, UR37 ;  /* 0x00000025a83c7c20 */ /* 0x000fe20008410000 */
[----:B------:R-:W-:Y:S02]  /*c4c0*/  FMNMX.FTZ R166, R170, R166, !PT ;  /* 0x000000a6aaa67209 */ /* 0x000fe40007810000 */
[----:B------:R-:W-:Y:S02]  /*c4d0*/  FSEL R63, R14, -INF , !P3 ;  /* 0xff8000000e3f7808 */ /* 0x000fe40005800000 */
[----:B------:R-:W-:Y:S02]  /*c4e0*/  FMNMX.FTZ R165, R199, R165, !PT ;  /* 0x000000a5c7a57209 */ /* 0x000fe40007810000 */
[----:B------:R-:W-:-:S02]  /*c4f0*/  FMNMX.FTZ R166, R67, R166, !PT ;  /* 0x000000a643a67209 */ /* 0x000fc40007810000 */
[----:B------:R-:W-:Y:S02]  /*c500*/  LOP3.LUT R182, R185, R229, RZ, 0x3c, !PT ;  /* 0x000000e5b9b67212 */ /* 0x000fe400078e3cff */
[----:B------:R-:W-:Y:S02]  /*c510*/  FSEL R62, R15, -INF , !P2 ;  /* 0xff8000000f3e7808 */ /* 0x000fe40005000000 */
[----:B------:R-:W-:Y:S01]  /*c520*/  FMNMX.FTZ R165, R63, R165, !PT ;  /* 0x000000a53fa57209 */ /* 0x000fe20007810000 */
[----:B------:R-:W-:Y:S01]  /*c530*/  IMAD.WIDE.U32 R182, R182, -0x2daee0ad, RZ ;  /* 0xd2511f53b6b67825 */ /* 0x000fe200078e00ff */
[----:B------:R-:W-:Y:S02]  /*c540*/  FSEL R205, R205, -INF , !P6 ;  /* 0xff800000cdcd7808 */ /* 0x000fe40007000000 */
[----:B------:R-:W-:Y:S02]  /*c550*/  FMNMX.FTZ R166, R204, R166, !PT ;  /* 0x000000a6cca67209 */ /* 0x000fe40007810000 */
[----:B------:R-:W-:-:S02]  /*c560*/  LOP3.LUT R10, R249, UR4, R10, 0x96, !PT ;  /* 0x00000004f90a7c12 */ /* 0x000fc4000f8e960a */
[----:B------:R-:W-:Y:S02]  /*c570*/  LOP3.LUT R238, R247, R229, RZ, 0x3c, !PT ;  /* 0x000000e5f7ee7212 */ /* 0x000fe400078e3cff */
[----:B------:R-:W-:Y:S01]  /*c580*/  FSEL R206, R206, -INF , !P1 ;  /* 0xff800000cece7808 */ /* 0x000fe20004800000 */
[----:B------:R-:W-:Y:S01]  /*c590*/  IMAD.WIDE.U32 R10, R10, -0x326172a9, RZ ;  /* 0xcd9e8d570a0a7825 */ /* 0x000fe200078e00ff */
[----:B------:R-:W-:Y:S02]  /*c5a0*/  FMNMX.FTZ R165, R62, R165, !PT ;  /* 0x000000a53ea57209 */ /* 0x000fe40007810000 */
[----:B------:R-:W-:Y:S01]  /*c5b0*/  FMNMX.FTZ R166, R205, R166, !PT ;  /* 0x000000a6cda67209 */ /* 0x000fe20007810000 */
[----:B------:R-:W-:Y:S01]  /*c5c0*/  IMAD.WIDE.U32 R238, R238, -0x2daee0ad, RZ ;  /* 0xd2511f53eeee7825 */ /* 0x000fe200078e00ff */
[----:B------:R-:W-:Y:S02]  /*c5d0*/  FSEL R207, R207, -INF , !P0 ;  /* 0xff800000cfcf7808 */ /* 0x000fe40004000000 */
[----:B------:R-:W-:Y:S01]  /*c5e0*/  FMNMX.FTZ R165, R206, R165, !PT ;  /* 0x000000a5cea57209 */ /* 0x000fe20007810000 */
[----:B------:R-:W2:Y:S01]  /*c5f0*/  SHFL.BFLY PT, R6, R166, 0x2, 0x1f ;  /* 0x0c401f00a6067f89 */ /* 0x000ea200000e0000 */
[----:B------:R-:W-:-:S02]  /*c600*/  LOP3.LUT R180, R183, UR20, R248, 0x96, !PT ;  /* 0x00000014b7b47c12 */ /* 0x000fc4000f8e96f8 */
[----:B------:R-:W-:Y:S02]  /*c610*/  FMNMX.FTZ R165, R207, R165, !PT ;  /* 0x000000a5cfa57209 */ /* 0x000fe40007810000 */
[----:B------:R-:W-:Y:S01]  /*c620*/  LOP3.LUT R8, R11, UR21, R246, 0x96, !PT ;  /* 0x000000150b087c12 */ /* 0x000fe2000f8e96f6 */
[----:B------:R-:W-:Y:S01]  /*c630*/  IMAD.WIDE.U32 R180, R180, -0x326172a9, RZ ;  /* 0xcd9e8d57b4b47825 */ /* 0x000fe200078e00ff */
[----:B------:R-:W-:Y:S02]  /*c640*/  LOP3.LUT R236, R239, UR20, R248, 0x96, !PT ;  /* 0x00000014efec7c12 */ /* 0x000fe4000f8e96f8 */
[----:B-1----:R-:W-:Y:S01]  /*c650*/  FMNMX.FTZ R167, R167, R5, !PT ;  /* 0x00000005a7a77209 */ /* 0x002fe20007810000 */
[----:B------:R-:W-:Y:S01]  /*c660*/  IMAD.WIDE.U32 R8, R8, -0x2daee0ad, RZ ;  /* 0xd2511f5308087825 */ /* 0x000fe200078e00ff */
[----:B------:R-:W-:Y:S01]  /*c670*/  LOP3.LUT R12, R11, UR21, R184, 0x96, !PT ;  /* 0x000000150b0c7c12 */ /* 0x000fe2000f8e96b8 */
[----:B------:R-:W1:Y:S01]  /*c680*/  SHFL.BFLY PT, R5, R165, 0x2, 0x1f ;  /* 0x0c401f00a5057f89 */ /* 0x000e6200000e0000 */
[----:B------:R-:W-:Y:S01]  /*c690*/  LOP3.LUT R16, R181, UR19, R10, 0x96, !PT ;  /* 0x00000013b5107c12 */ /* 0x000fe2000f8e960a */
[----:B------:R-:W-:Y:S01]  /*c6a0*/  IMAD.WIDE.U32 R236, R236, -0x326172a9, RZ ;  /* 0xcd9e8d57ecec7825 */ /* 0x000fe200078e00ff */
[----:B------:R-:W-:-:S02]  /*c6b0*/  LOP3.LUT R3, R9, UR18, R238, 0x96, !PT ;  /* 0x0000001209037c12 */ /* 0x000fc4000f8e96ee */
[----:B------:R-:W-:Y:S01]  /*c6c0*/  FSETP.NEU.FTZ.AND P5, PT, R168, -INF , PT ;  /* 0xff800000a800780b */ /* 0x000fe20003fbd000 */
[----:B------:R-:W-:Y:S01]  /*c6d0*/  IMAD.WIDE.U32 R12, R12, -0x2daee0ad, RZ ;  /* 0xd2511f530c0c7825 */ /* 0x000fe200078e00ff */
[----:B------:R-:W-:Y:S02]  /*c6e0*/  LOP3.LUT R10, R237, UR19, R10, 0x96, !PT ;  /* 0x00000013ed0a7c12 */ /* 0x000fe4000f8e960a */
[----:B------:R-:W-:Y:S01]  /*c6f0*/  FSEL R60, R60, RZ, P5 ;  /* 0x000000ff3c3c7208 */ /* 0x000fe20002800000 */
[----:B------:R-:W-:Y:S01]  /*c700*/  IMAD.WIDE.U32 R16, R16, -0x2daee0ad, RZ ;  /* 0xd2511f5310107825 */ /* 0x000fe200078e00ff */
[----:B------:R-:W-:Y:S02]  /*c710*/  LOP3.LUT R7, R13, UR18, R182, 0x96, !PT ;  /* 0x000000120d077c12 */ /* 0x000fe4000f8e96b6 */
[----:B--2---:R-:W-:Y:S01]  /*c720*/  FMNMX.FTZ R166, R166, R6, !PT ;  /* 0x00000006a6a67209 */ /* 0x004fe20007810000 */
[----:B------:R-:W-:Y:S01]  /*c730*/  IMAD.WIDE.U32 R188, R3, -0x326172a9, RZ ;  /* 0xcd9e8d5703bc7825 */ /* 0x000fe200078e00ff */
[----:B------:R-:W-:-:S03]  /*c740*/  LOP3.LUT R4, R17, UR16, R12, 0x96, !PT ;  /* 0x0000001011047c12 */ /* 0x000fc6000f8e960c */
[----:B------:R-:W-:Y:S01]  /*c750*/  FFMA.FTZ R48, R46, UR37, -R60 ;  /* 0x000000252e307c23 */ /* 0x000fe2000801083c */
[----:B------:R-:W-:Y:S01]  /*c760*/  FSETP.NEU.FTZ.AND P2, PT, R167, -INF , PT ;  /* 0xff800000a700780b */ /* 0x000fe20003f5d000 */
[----:B------:R-:W-:-:S04]  /*c770*/  IMAD.WIDE.U32 R10, R10, -0x2daee0ad, RZ ;  /* 0xd2511f530a0a7825 */ /* 0x000fc800078e00ff */
[--C-:B------:R-:W-:Y:S01]  /*c780*/  FFMA.FTZ R46, R53, UR37, -R60.reuse ;  /* 0x00000025352e7c23 */ /* 0x100fe2000801083c */
[--C-:B------:R-:W-:Y:S01]  /*c790*/  FFMA.FTZ R49, R47, UR37, -R60.reuse ;  /* 0x000000252f317c23 */ /* 0x100fe2000801083c */
[----:B------:R-:W-:Y:S01]  /*c7a0*/  FFMA.FTZ R47, R39, UR37, -R60 ;  /* 0x00000025272f7c23 */ /* 0x000fe2000801083c */
[----:B------:R-:W-:Y:S01]  /*c7b0*/  IMAD.WIDE.U32 R18, R7, -0x326172a9, RZ ;  /* 0xcd9e8d5707127825 */ /* 0x000fe200078e00ff */
[----:B------:R-:W-:Y:S01]  /*c7c0*/  LOP3.LUT R7, R189, UR17, R236, 0x96, !PT ;  /* 0x00000011bd077c12 */ /* 0x000fe2000f8e96ec */
[----:B------:R-:W-:Y:S01]  /*c7d0*/  MUFU.EX2 R48, R48 ;  /* 0x0000003000307308 */ /* 0x000fe20000000800 */
[----:B------:R-:W-:Y:S01]  /*c7e0*/  LOP3.LUT R8, R11, UR16, R8, 0x96, !PT ;  /* 0x000000100b087c12 */ /* 0x000fe2000f8e9608 */
[----:B------:R-:W-:Y:S01]  /*c7f0*/  IMAD.WIDE.U32 R216, R4, -0x326172a9, RZ ;  /* 0xcd9e8d5704d87825 */ /* 0x000fe200078e00ff */
[----:B------:R-:W-:Y:S02]  /*c800*/  LOP3.LUT R12, R19, UR17, R180, 0x96, !PT ;  /* 0x00000011130c7c12 */ /* 0x000fe4000f8e96b4 */
[----:B-1----:R-:W-:Y:S01]  /*c810*/  FMNMX.FTZ R165, R165, R5, !PT ;  /* 0x00000005a5a57209 */ /* 0x002fe20007810000 */
[----:B------:R-:W-:Y:S01]  /*c820*/  IMAD.WIDE.U32 R14, R7, -0x2daee0ad, RZ ;  /* 0xd2511f53070e7825 */ /* 0x000fe200078e00ff */
[----:B------:R-:W-:Y:S01]  /*c830*/  LOP3.LUT R4, R217, UR15, R18, 0x96, !PT ;  /* 0x0000000fd9047c12 */ /* 0x000fe2000f8e9612 */
[----:B------:R-:W1:Y:S01]  /*c840*/  SHFL.BFLY PT, R7, R166, 0x1, 0x1f ;  /* 0x0c201f00a6077f89 */ /* 0x000e6200000e0000 */
[----:B------:R-:W-:Y:S01]  /*c850*/  MUFU.EX2 R49, R49 ;  /* 0x0000003100317308 */ /* 0x000fe20000000800 */
[----:B------:R-:W-:Y:S01]  /*c860*/  IMAD.WIDE.U32 R8, R8, -0x326172a9, RZ ;  /* 0xcd9e8d5708087825 */ /* 0x000fe200078e00ff */
[----:B------:R-:W-:Y:S01]  /*c870*/  LOP3.LUT R6, R15, UR14, R10, 0x96, !PT ;  /* 0x0000000e0f067c12 */ /* 0x000fe2000f8e960a */
[----:B------:R-:W2:Y:S01]  /*c880*/  SHFL.BFLY PT, R5, R165, 0x1, 0x1f ;  /* 0x0c201f00a5057f89 */ /* 0x000ea200000e0000 */
[----:B------:R-:W-:Y:S01]  /*c890*/  FSEL R66, R168, RZ, P5 ;  /* 0x000000ffa8427208 */ /* 0x000fe20002800000 */
[----:B------:R-:W-:Y:S01]  /*c8a0*/  IMAD.WIDE.U32 R18, R4, -0x2daee0ad, RZ ;  /* 0xd2511f5304127825 */ /* 0x000fe200078e00ff */
[----:B------:R-:W-:-:S03]  /*c8b0*/  LOP3.LUT R188, R9, UR15, R188, 0x96, !PT ;  /* 0x0000000f09bc7c12 */ /* 0x000fc6000f8e96bc */
[C---:B------:R-:W-:Y:S01]  /*c8c0*/  FMUL.FTZ R4, R167.reuse, UR37 ;  /* 0x00000025a7047c20 */ /* 0x040fe20008410000 */
[----:B------:R-:W-:Y:S01]  /*c8d0*/  MUFU.EX2 R47, R47 ;  /* 0x0000002f002f7308 */ /* 0x000fe20000000800 */
[----:B------:R-:W-:Y:S01]  /*c8e0*/  IMAD.WIDE.U32 R12, R12, -0x2daee0ad, RZ ;  /* 0xd2511f530c0c7825 */ /* 0x000fe200078e00ff */
[----:B------:R-:W-:-:S03]  /*c8f0*/  FSEL R65, R167, RZ, P2 ;  /* 0x000000ffa7417208 */ /* 0x000fc60001000000 */
[----:B------:R-:W-:Y:S01]  /*c900*/  FADD.FTZ R66, R209, -R66 ;  /* 0x80000042d1427221 */ /* 0x000fe20000010000 */
[----:B------:R-:W-:Y:S01]  /*c910*/  FSEL R53, R4, RZ, P2 ;  /* 0x000000ff04357208 */ /* 0x000fe20001000000 */
[----:B------:R-:W-:Y:S01]  /*c920*/  IMAD.WIDE.U32 R188, R188, -0x2daee0ad, RZ ;  /* 0xd2511f53bcbc7825 */ /* 0x000fe200078e00ff */
[----:B------:R-:W-:-:S03]  /*c930*/  LOP3.LUT R4, R19, UR12, R12, 0x96, !PT ;  /* 0x0000000c13047c12 */ /* 0x000fc6000f8e960c */
[----:B------:R-:W-:Y:S01]  /*c940*/  FADD.FTZ R65, R208, -R65 ;  /* 0x80000041d0417221 */ /* 0x000fe20000010000 */
[----:B------:R-:W-:Y:S01]  /*c950*/  LOP3.LUT R3, R13, UR14, R16, 0x96, !PT ;  /* 0x0000000e0d037c12 */ /* 0x000fe2000f8e9610 */
[----:B------:R-:W-:Y:S01]  /*c960*/  IMAD.WIDE.U32 R12, R6, -0x326172a9, RZ ;  /* 0xcd9e8d57060c7825 */ /* 0x000fe200078e00ff */
[----:B------:R-:W-:-:S03]  /*c970*/  LOP3.LUT R14, R189, UR12, R14, 0x96, !PT ;  /* 0x0000000cbd0e7c12 */ /* 0x000fc6000f8e960e */
[--C-:B------:R-:W-:Y:S01]  /*c980*/  FFMA.FTZ R43, R30, UR37, -R53.reuse ;  /* 0x000000251e2b7c23 */ /* 0x100fe20008010835 */
[----:B------:R-:W-:Y:S01]  /*c990*/  FFMA.FTZ R42, R31, UR37, -R53 ;  /* 0x000000251f2a7c23 */ /* 0x000fe20008010835 */
[----:B------:R-:W-:Y:S01]  /*c9a0*/  IMAD.WIDE.U32 R16, R4, -0x326172a9, RZ ;  /* 0xcd9e8d5704107825 */ /* 0x000fe200078e00ff */
[----:B------:R-:W-:-:S03]  /*c9b0*/  LOP3.LUT R183, R13, UR13, R8, 0x96, !PT ;  /* 0x0000000d0db77c12 */ /* 0x000fc6000f8e9608 */
[----:B------:R-:W-:Y:S01]  /*c9c0*/  FFMA.FTZ R45, R45, UR37, -R53 ;  /* 0x000000252d2d7c23 */ /* 0x000fe20008010835 */
[----:B-1----:R-:W-:Y:S01]  /*c9d0*/  FMNMX.FTZ R166, R166, R7, !PT ;  /* 0x00000007a6a67209 */ /* 0x002fe20007810000 */
[----:B------:R-:W-:Y:S01]  /*c9e0*/  IMAD.WIDE.U32 R14, R14, -0x326172a9, RZ ;  /* 0xcd9e8d570e0e7825 */ /* 0x000fe200078e00ff */
[----:B------:R-:W-:Y:S01]  /*c9f0*/  SHF.R.U32.HI R9, RZ, 0x10, R16 ;  /* 0x00000010ff097819 */ /* 0x000fe20000011610 */
[----:B------:R-:W-:Y:S01]  /*ca00*/  MUFU.EX2 R43, R43 ;  /* 0x0000002b002b7308 */ /* 0x000fe20000000800 */
[----:B------:R-:W-:Y:S01]  /*ca10*/  LOP3.LUT R13, R16, 0xffff, RZ, 0xc0, !PT ;  /* 0x0000ffff100d7812 */ /* 0x000fe200078ec0ff */
[----:B------:R-:W-:Y:S01]  /*ca20*/  IMAD.WIDE.U32 R218, R3, -0x326172a9, RZ ;  /* 0xcd9e8d5703da7825 */ /* 0x000fe200078e00ff */
[----:B------:R-:W-:-:S03]  /*ca30*/  LOP3.LUT R7, R14, 0xffff, RZ, 0xc0, !PT ;  /* 0x0000ffff0e077812 */ /* 0x000fc600078ec0ff */
[----:B------:R-:W-:Y:S01]  /*ca40*/  FMUL.FTZ R169, R166, UR37 ;  /* 0x00000025a6a97c20 */ /* 0x000fe20008410000 */
[----:B------:R-:W-:Y:S01]  /*ca50*/  SHF.R.U32.HI R4, RZ, 0x18, R16 ;  /* 0x00000018ff047819 */ /* 0x000fe20000011610 */
[----:B------:R-:W-:Y:S01]  /*ca60*/  FFMA.FTZ R44, R44, UR37, -R53 ;  /* 0x000000252c2c7c23 */ /* 0x000fe20008010835 */
[----:B------:R-:W-:Y:S01]  /*ca70*/  LOP3.LUT R3, R15, UR22, R12, 0x96, !PT ;  /* 0x000000160f037c12 */ /* 0x000fe2000f8e960c */
[----:B------:R-:W1:Y:S01]  /*ca80*/  MUFU.EX2 R42, R42 ;  /* 0x0000002a002a7308 */ /* 0x000e620000000800 */
[----:B------:R-:W-:Y:S02]  /*ca90*/  LOP3.LUT R9, R9, 0xff, RZ, 0xc0, !PT ;  /* 0x000000ff09097812 */ /* 0x000fe400078ec0ff */
[----:B--2---:R-:W-:-:S05]  /*caa0*/  FMNMX.FTZ R165, R165, R5, !PT ;  /* 0x00000005a5a57209 */ /* 0x004fca0007810000 */
[----:B------:R-:W2:Y:S01]  /*cab0*/  MUFU.EX2 R46, R46 ;  /* 0x0000002e002e7308 */ /* 0x000ea20000000800 */
[----:B------:R-:W-:Y:S01]  /*cac0*/  LOP3.LUT R10, R17, UR22, R218, 0x96, !PT ;  /* 0x00000016110a7c12 */ /* 0x000fe2000f8e96da */
[----:B------:R-:W-:Y:S01]  /*cad0*/  FMUL.FTZ R61, R165, UR37 ;  /* 0x00000025a53d7c20 */ /* 0x000fe20008410000 */
[----:B------:R-:W-:Y:S01]  /*cae0*/  SHF.R.U32.HI R12, RZ, 0x10, R14 ;  /* 0x00000010ff0c7819 */ /* 0x000fe2000001160e */
[----:B------:R-:W-:Y:S01]  /*caf0*/  FMUL.FTZ R66, R66, UR37 ;  /* 0x0000002542427c20 */ /* 0x000fe20008410000 */
[----:B------:R-:W-:Y:S01]  /*cb00*/  LOP3.LUT R6, R16, 0xff, RZ, 0xc0, !PT ;  /* 0x000000ff10067812 */ /* 0x000fe200078ec0ff */
[----:B------:R-:W-:Y:S01]  /*cb10*/  IMAD.MOV.U32 R208, RZ, RZ, R18 ;  /* 0x000000ffffd07224 */ /* 0x000fe200078e0012 */
[----:B------:R-:W-:Y:S01]  /*cb20*/  LOP3.LUT R11, R14, 0xff, RZ, 0xc0, !PT ;  /* 0x000000ff0e0b7812 */ /* 0x000fe200078ec0ff */
[----:B------:R-:W-:Y:S01]  /*cb30*/  MUFU.EX2 R45, R45 ;  /* 0x0000002d002d7308 */ /* 0x000fe20000000800 */
[----:B------:R-:W-:Y:S01]  /*cb40*/  SHF.R.U32.HI R13, RZ, 0x8, R13 ;  /* 0x00000008ff0d7819 */ /* 0x000fe2000001160d */
[----:B------:R-:W-:Y:S01]  /*cb50*/  IMAD.MOV.U32 R209, RZ, RZ, R19 ;  /* 0x000000ffffd17224 */ /* 0x000fe200078e0013 */
[----:B------:R-:W-:Y:S01]  /*cb60*/  SHF.R.U32.HI R7, RZ, 0x8, R7 ;  /* 0x00000008ff077819 */ /* 0x000fe20000011607 */
[----:B------:R-:W-:Y:S01]  /*cb70*/  FMUL.FTZ R65, R65, UR37 ;  /* 0x0000002541417c20 */ /* 0x000fe20008410000 */
[----:B------:R-:W-:Y:S01]  /*cb80*/  PRMT R4, R9, 0x5410, R4 ;  /* 0x0000541009047816 */ /* 0x000fe20000000004 */
[----:B------:R-:W-:Y:S01]  /*cb90*/  LDSM.16.MT88.4 R16, [R212+0x9000] ;  /* 0x00900000d410783b */ /* 0x000fe20000004200 */
[----:B------:R-:W-:Y:S01]  /*cba0*/  SHF.R.U32.HI R8, RZ, 0x18, R14 ;  /* 0x00000018ff087819 */ /* 0x000fe2000001160e */
[----:B------:R-:W3:Y:S01]  /*cbb0*/  MUFU.EX2 R44, R44 ;  /* 0x0000002c002c7308 */ /* 0x000ee20000000800 */
[----:B------:R-:W-:-:S02]  /*cbc0*/  LOP3.LUT R12, R12, 0xff, RZ, 0xc0, !PT ;  /* 0x000000ff0c0c7812 */ /* 0x000fc400078ec0ff */
[----:B------:R-:W-:Y:S02]  /*cbd0*/  SHF.R.U32.HI R9, RZ, 0x10, R10 ;  /* 0x00000010ff097819 */ /* 0x000fe4000001160a */
[----:B------:R-:W-:Y:S02]  /*cbe0*/  PRMT R6, R6, 0x5410, R13 ;  /* 0x0000541006067816 */ /* 0x000fe4000000000d */
[----:B------:R-:W-:Y:S02]  /*cbf0*/  PRMT R11, R11, 0x5410, R7 ;  /* 0x000054100b0b7816 */ /* 0x000fe40000000007 */
[C---:B------:R-:W-:Y:S02]  /*cc00*/  LOP3.LUT R13, R10.reuse, 0xffff, RZ, 0xc0, !PT ;  /* 0x0000ffff0a0d7812 */ /* 0x040fe400078ec0ff */
[----:B------:R-:W-:Y:S02]  /*cc10*/  LOP3.LUT R7, R10, 0xff, RZ, 0xc0, !PT ;  /* 0x000000ff0a077812 */ /* 0x000fe400078ec0ff */
[----:B------:R-:W-:-:S02]  /*cc20*/  FSETP.NEU.FTZ.AND P1, PT, R166, -INF , PT ;  /* 0xff800000a600780b */ /* 0x000fc40003f3d000 */
[----:B------:R-:W-:Y:S02]  /*cc30*/  SHF.R.U32.HI R10, RZ, 0x18, R10 ;  /* 0x00000018ff0a7819 */ /* 0x000fe4000001160a */
[----:B------:R-:W-:Y:S02]  /*cc40*/  LOP3.LUT R9, R9, 0xff, RZ, 0xc0, !PT ;  /* 0x000000ff09097812 */ /* 0x000fe400078ec0ff */
[----:B------:R-:W-:Y:S02]  /*cc50*/  PRMT R8, R12, 0x5410, R8 ;  /* 0x000054100c087816 */ /* 0x000fe40000000008 */
[----:B------:R-:W-:Y:S02]  /*cc60*/  LOP3.LUT R12, R3, 0xffff, RZ, 0xc0, !PT ;  /* 0x0000ffff030c7812 */ /* 0x000fe400078ec0ff */
[----:B------:R-:W-:Y:S02]  /*cc70*/  FSETP.NEU.FTZ.AND P0, PT, R165, -INF , PT ;  /* 0xff800000a500780b */ /* 0x000fe40003f1d000 */
[----:B------:R-:W-:-:S02]  /*cc80*/  FSEL R169, R169, RZ, P1 ;  /* 0x000000ffa9a97208 */ /* 0x000fc40000800000 */
[----:B------:R-:W-:Y:S02]  /*cc90*/  SHF.R.U32.HI R13, RZ, 0x8, R13 ;  /* 0x00000008ff0d7819 */ /* 0x000fe4000001160d */
[----:B------:R-:W-:Y:S01]  /*cca0*/  PRMT R5, R9, 0x5410, R10 ;  /* 0x0000541009057816 */ /* 0x000fe2000000000a */
[--C-:B------:R-:W-:Y:S01]  /*ccb0*/  FFMA.FTZ R39, R56, UR37, -R169.reuse ;  /* 0x0000002538277c23 */ /* 0x100fe200080108a9 */
[----:B------:R-:W-:Y:S01]  /*ccc0*/  LOP3.LUT R10, R3, 0xff, RZ, 0xc0, !PT ;  /* 0x000000ff030a7812 */ /* 0x000fe200078ec0ff */
[--C-:B------:R-:W-:Y:S01]  /*ccd0*/  FFMA.FTZ R41, R21, UR37, -R169.reuse ;  /* 0x0000002515297c23 */ /* 0x100fe200080108a9 */
[----:B------:R-:W-:Y:S01]  /*cce0*/  SHF.R.U32.HI R12, RZ, 0x8, R12 ;  /* 0x00000008ff0c7819 */ /* 0x000fe2000001160c */
[----:B------:R-:W-:Y:S01]  /*ccf0*/  FFMA.FTZ R40, R20, UR37, -R169 ;  /* 0x0000002514287c23 */ /* 0x000fe200080108a9 */
[----:B------:R-:W-:Y:S01]  /*cd00*/  SHF.R.U32.HI R9, RZ, 0x10, R3 ;  /* 0x00000010ff097819 */ /* 0x000fe20000011603 */
[----:B------:R-:W-:Y:S01]  /*cd10*/  FFMA.FTZ R38, R55, UR37, -R169 ;  /* 0x0000002537267c23 */ /* 0x000fe200080108a9 */
[----:B------:R-:W-:Y:S01]  /*cd20*/  FSEL R61, R61, RZ, P0 ;  /* 0x000000ff3d3d7208 */ /* 0x000fe20000000000 */
[----:B------:R-:W-:Y:S01]  /*cd30*/  MUFU.EX2 R41, R41 ;  /* 0x0000002900297308 */ /* 0x000fe20000000800 */
[----:B------:R-:W-:Y:S01]  /*cd40*/  PRMT R7, R7, 0x5410, R13 ;  /* 0x0000541007077816 */ /* 0x000fe2000000000d */
[----:B------:R-:W-:Y:S01]  /*cd50*/  LDSM.16.MT88.4 R20, [R214+0xa000] ;  /* 0x00a00000d614783b */ /* 0x000fe20000004200 */
[----:B------:R-:W-:Y:S01]  /*cd60*/  SHF.R.U32.HI R3, RZ, 0x18, R3 ;  /* 0x00000018ff037819 */ /* 0x000fe20000011603 */
[--C-:B------:R-:W-:Y:S01]  /*cd70*/  FFMA.FTZ R50, R50, UR37, -R61.reuse ;  /* 0x0000002532327c23 */ /* 0x100fe2000801083d */
[----:B------:R-:W-:Y:S01]  /*cd80*/  PRMT R10, R10, 0x5410, R12 ;  /* 0x000054100a0a7816 */ /* 0x000fe2000000000c */
[----:B------:R-:W-:Y:S01]  /*cd90*/  FFMA.FTZ R54, R54, UR37, -R61 ;  /* 0x0000002536367c23 */ /* 0x000fe2000801083d */
[----:B------:R-:W-:Y:S01]  /*cda0*/  FSEL R13, R166, RZ, P1 ;  /* 0x000000ffa60d7208 */ /* 0x000fe20000800000 */
[----:B------:R-:W-:Y:S01]  /*cdb0*/  MUFU.EX2 R40, R40 ;  /* 0x0000002800287308 */ /* 0x000fe20000000800 */
[----:B------:R-:W-:-:S02]  /*cdc0*/  LOP3.LUT R9, R9, 0xff, RZ, 0xc0, !PT ;  /* 0x000000ff09097812 */ /* 0x000fc400078ec0ff */
[----:B------:R-:W-:Y:S01]  /*cdd0*/  PRMT R56, R241, 0x7054, R241 ;  /* 0x00007054f1387816 */ /* 0x000fe200000000f1 */
[----:B------:R-:W-:Y:S01]  /*cde0*/  FADD.FTZ R13, R2, -R13 ;  /* 0x8000000d020d7221 */ /* 0x000fe20000010000 */
[----:B------:R-:W-:Y:S02]  /*cdf0*/  FSEL R12, R165, RZ, P0 ;  /* 0x000000ffa50c7208 */ /* 0x000fe40000000000 */
[----:B------:R-:W-:Y:S01]  /*ce00*/  PRMT R9, R9, 0x5410, R3 ;  /* 0x0000541009097816 */ /* 0x000fe20000000003 */
[----:B------:R-:W-:Y:S01]  /*ce10*/  MUFU.EX2 R39, R39 ;  /* 0x0000002700277308 */ /* 0x000fe20000000800 */
[--C-:B------:R-:W-:Y:S01]  /*ce20*/  HSET2.LE.AND R4, R4, R56.reuse, PT ;  /* 0x0000003804047233 */ /* 0x100fe20003803000 */
[----:B------:R-:W-:Y:S01]  /*ce30*/  FADD.FTZ R12, R0, -R12 ;  /* 0x8000000c000c7221 */ /* 0x000fe20000010000 */
[----:B------:R-:W-:Y:S01]  /*ce40*/  HSET2.LE.AND R2, R7, R56, PT ;  /* 0x0000003807027233 */ /* 0x000fe20003803000 */
[----:B------:R-:W-:Y:S01]  /*ce50*/  FFMA.FTZ R0, R29, UR37, -R61 ;  /* 0x000000251d007c23 */ /* 0x000fe2000801083d */
[----:B-1----:R-:W-:Y:S01]  /*ce60*/  F2FP.F16.F32.PACK_AB R7, R42, R43 ;  /* 0x0000002b2a07723e */ /* 0x002fe200000000ff */
[----:B------:R-:W-:Y:S01]  /*ce70*/  FMUL.FTZ R13, R13, UR37 ;  /* 0x000000250d0d7c20 */ /* 0x000fe20008410000 */
[----:B------:R-:W-:Y:S01]  /*ce80*/  F2FP.F16.F32.PACK_AB R15, R48, R49 ;  /* 0x00000031300f723e */ /* 0x000fe200000000ff */
[----:B------:R1:W-:Y:S01]  /*ce90*/  MUFU.EX2 R3, R50 ;  /* 0x0000003200037308 */ /* 0x0003e20000000800 */
[----:B------:R-:W-:Y:S01]  /*cea0*/  LOP3.LUT R7, R4, R7, RZ, 0xc0, !PT ;  /* 0x0000000704077212 */ /* 0x000fe200078ec0ff */
[----:B------:R-:W-:Y:S01]  /*ceb0*/  FMUL.FTZ R12, R12, UR37 ;  /* 0x000000250c0c7c20 */ /* 0x000fe20008410000 */
[----:B------:R-:W-:-:S02]  /*cec0*/  LOP3.LUT R4, R2, R15, RZ, 0xc0, !PT ;  /* 0x0000000f02047212 */ /* 0x000fc400078ec0ff */
[--C-:B------:R-:W-:Y:S02]  /*ced0*/  HSET2.LE.AND R6, R6, R56.reuse, PT ;  /* 0x0000003806067233 */ /* 0x100fe40003803000 */
[----:B--2---:R-:W-:Y:S01]  /*cee0*/  F2FP.F16.F32.PACK_AB R14, R46, R47 ;  /* 0x0000002f2e0e723e */ /* 0x004fe200000000ff */
[----:B------:R-:W2:Y:S01]  /*cef0*/  MUFU.EX2 R38, R38 ;  /* 0x0000002600267308 */ /* 0x000ea20000000800 */
[--C-:B------:R-:W-:Y:S02]  /*cf00*/  HSET2.LE.AND R5, R5, R56.reuse, PT ;  /* 0x0000003805057233 */ /* 0x100fe40003803000 */
[----:B------:R-:W-:Y:S02]  /*cf10*/  LOP3.LUT R6, R6, R14, RZ, 0xc0, !PT ;  /* 0x0000000e06067212 */ /* 0x000fe400078ec0ff */
[----:B---3--:R-:W-:Y:S02]  /*cf20*/  F2FP.F16.F32.PACK_AB R14, R44, R45 ;  /* 0x0000002d2c0e723e */ /* 0x008fe400000000ff */
[----:B------:R-:W-:Y:S01]  /*cf30*/  HSET2.LE.AND R11, R11, R56, PT ;  /* 0x000000380b0b7233 */ /* 0x000fe20003803000 */
[----:B------:R-:W-:Y:S01]  /*cf40*/  MUFU.EX2 R0, R0 ;  /* 0x0000000000007308 */ /* 0x000fe20000000800 */
[----:B-1----:R-:W-:Y:S01]  /*cf50*/  FFMA.FTZ R50, R28, UR37, -R61 ;  /* 0x000000251c327c23 */ /* 0x002fe2000801083d */
[----:B------:R-:W-:-:S02]  /*cf60*/  LOP3.LUT R5, R5, R14, RZ, 0xc0, !PT ;  /* 0x0000000e05057212 */ /* 0x000fc400078ec0ff */
[--C-:B------:R-:W-:Y:S02]  /*cf70*/  HSET2.LE.AND R8, R8, R56.reuse, PT ;  /* 0x0000003808087233 */ /* 0x100fe40003803000 */
[--C-:B------:R-:W-:Y:S02]  /*cf80*/  HSET2.LE.AND R10, R10, R56.reuse, PT ;  /* 0x000000380a0a7233 */ /* 0x100fe40003803000 */
[----:B------:R-:W1:Y:S01]  /*cf90*/  MUFU.EX2 R50, R50 ;  /* 0x0000003200327308 */ /* 0x000e620000000800 */
[----:B------:R-:W-:Y:S02]  /*cfa0*/  HSET2.LE.AND R9, R9, R56, PT ;  /* 0x0000003809097233 */ /* 0x000fe40003803000 */
[----:B--2---:R-:W-:Y:S02]  /*cfb0*/  F2FP.F16.F32.PACK_AB R30, R38, R39 ;  /* 0x00000027261e723e */ /* 0x004fe400000000ff */
[----:B------:R-:W-:Y:S02]  /*cfc0*/  F2FP.F16.F32.PACK_AB R28, R40, R41 ;  /* 0x00000029281c723e */ /* 0x000fe400000000ff */
[----:B------:R-:W-:Y:S01]  /*cfd0*/  LOP3.LUT R30, R11, R30, RZ, 0xc0, !PT ;  /* 0x0000001e0b1e7212 */ /* 0x000fe200078ec0ff */
[----:B------:R-:W2:Y:S01]  /*cfe0*/  MUFU.EX2 R2, R54 ;  /* 0x0000003600027308 */ /* 0x000ea20000000800 */
[----:B------:R-:W-:-:S07]  /*cff0*/  LOP3.LUT R28, R10, R28, RZ, 0xc0, !PT ;  /* 0x0000001c0a1c7212 */ /* 0x000fce00078ec0ff */
[----:B------:R-:W3:Y:S01]  /*d000*/  MUFU.EX2 R55, R13 ;  /* 0x0000000d00377308 */ /* 0x000ee20000000800 */
[----:B-1----:R-:W-:-:S04]  /*d010*/  F2FP.F16.F32.PACK_AB R31, R0, R50 ;  /* 0x00000032001f723e */ /* 0x002fc800000000ff */
[----:B------:R-:W-:-:S03]  /*d020*/  LOP3.LUT R31, R8, R31, RZ, 0xc0, !PT ;  /* 0x0000001f081f7212 */ /* 0x000fc600078ec0ff */
[----:B------:R1:W4:Y:S01]  /*d030*/  MUFU.EX2 R54, R12 ;  /* 0x0000000c00367308 */ /* 0x0003220000000800 */
[----:B--2---:R-:W-:-:S04]  /*d040*/  F2FP.F16.F32.PACK_AB R29, R2, R3 ;  /* 0x00000003021d723e */ /* 0x004fc800000000ff */
[----:B------:R-:W-:Y:S02]  /*d050*/  LOP3.LUT R29, R9, R29, RZ, 0xc0, !PT ;  /* 0x0000001d091d7212 */ /* 0x000fe400078ec0ff */
[----:B------:R-:W2:Y:S01]  /*d060*/  LDSM.16.MT88.4 R8, [R214+0xb000] ;  /* 0x00b00000d608783b */ /* 0x000ea20000004200 */
[----:B------:R-:W4:Y:S01]  /*d070*/  MUFU.EX2 R66, R66 ;  /* 0x0000004200427308 */ /* 0x000f220000000800 */
[-C--:B---3--:R-:W-:Y:S01]  /*d080*/  FMUL.FTZ R140, R140, R55.reuse ;  /* 0x000000378c8c7220 */ /* 0x088fe20000410000 */
[----:B------:R-:W-:-:S06]  /*d090*/  FMUL.FTZ R141, R141, R55 ;  /* 0x000000378d8d7220 */ /* 0x000fcc0000410000 */
[----:B------:R-:W3:Y:S01]  /*d0a0*/  MUFU.EX2 R65, R65 ;  /* 0x0000004100417308 */ /* 0x000ee20000000800 */
[----:B-1----:R-:W1:Y:S01]  /*d0b0*/  LDSM.16.MT88.4 R12, [R212+0xa000] ;  /* 0x00a00000d40c783b */ /* 0x002e620000004200 */
[-C--:B----4-:R-:W-:Y:S01]  /*d0c0*/  FMUL.FTZ R142, R142, R54.reuse ;  /* 0x000000368e8e7220 */ /* 0x090fe20000410000 */
[----:B------:R-:W-:Y:S01]  /*d0d0*/  FMUL.FTZ R143, R143, R54 ;  /* 0x000000368f8f7220 */ /* 0x000fe20000410000 */
[--C-:B------:R-:W-:Y:S01]  /*d0e0*/  FFMA.FTZ R185, R251, UR37, -R169.reuse ;  /* 0x00000025fbb97c23 */ /* 0x100fe200080108a9 */
        /* <DEDUP_REMOVED lines=10> */
[----:B------:R-:W-:Y:S01]  /*d190*/  FFMA.FTZ R252, R252, UR37, -R169 ;  /* 0x00000025fcfc7c23 */ /* 0x000fe200080108a9 */
        /* <DEDUP_REMOVED lines=11> */
[----:B------:R-:W-:Y:S01]  /*d250*/  MUFU.EX2 R185, R185 ;  /* 0x000000b900b97308 */ /* 0x000fe20000000800 */
        /* <DEDUP_REMOVED lines=24> */
[----:B------:R-:W-:Y:S01]  /*d3e0*/  FMUL.FTZ R93, R93, R55 ;  /* 0x000000375d5d7220 */ /* 0x000fe20000410000 */
[-C--:B------:R-:W-:Y:S01]  /*d3f0*/  FMUL.FTZ R94, R94, R54.reuse ;  /* 0x000000365e5e7220 */ /* 0x080fe20000410000 */
[----:B------:R-:W-:Y:S01]  /*d400*/  FMUL.FTZ R95, R95, R54 ;  /* 0x000000365f5f7220 */ /* 0x000fe20000410000 */
[----:B------:R-:W-:Y:S01]  /*d410*/  HMMA.16816.F32 R108, R4, R8, R108 ;  /* 0x00000008046c723c */ /* 0x000fe2000000186c */
[----:B------:R-:W-:-:S04]  /*d420*/  IMAD.WIDE.U32 R12, R183, -0x2daee0ad, RZ ;  /* 0xd2511f53b70c7825 */ /* 0x000fc800078e00ff */
[-C--:B------:R-:W-:Y:S01]  /*d430*/  FMUL.FTZ R100, R100, R55.reuse ;  /* 0x0000003764647220 */ /* 0x080fe20000410000 */
[----:B------:R-:W1:Y:S01]  /*d440*/  MUFU.EX2 R183, R252 ;  /* 0x000000fc00b77308 */ /* 0x000e620000000800 */
[-C--:B------:R-:W-:Y:S01]  /*d450*/  FMUL.FTZ R101, R101, R55.reuse ;  /* 0x0000003765657220 */ /* 0x080fe20000410000 */
[-C--:B------:R-:W-:Y:S01]  /*d460*/  FMUL.FTZ R102, R102, R54.reuse ;  /* 0x0000003666667220 */ /* 0x080fe20000410000 */
[----:B------:R-:W-:Y:S01]  /*d470*/  HMMA.16816.F32 R120, R4, R10, R120 ;  /* 0x0000000a0478723c */ /* 0x000fe20000001878 */
[----:B------:R-:W-:Y:S01]  /*d480*/  SHF.R.U32.HI R8, RZ, 0x10, R12 ;  /* 0x00000010ff087819 */ /* 0x000fe2000001160c */
[-C--:B------:R-:W-:Y:S01]  /*d490*/  FMUL.FTZ R103, R103, R54.reuse ;  /* 0x0000003667677220 */ /* 0x080fe20000410000 */
[-C--:B------:R-:W-:Y:S01]  /*d4a0*/  FMUL.FTZ R124, R124, R55.reuse ;  /* 0x000000377c7c7220 */ /* 0x080fe20000410000 */
[-C--:B------:R-:W-:Y:S01]  /*d4b0*/  FMUL.FTZ R125, R125, R55.reuse ;  /* 0x000000377d7d7220 */ /* 0x080fe20000410000 */
[-C--:B------:R-:W-:Y:S01]  /*d4c0*/  FMUL.FTZ R128, R128, R55.reuse ;  /* 0x0000003780807220 */ /* 0x080fe20000410000 */
[----:B------:R-:W-:Y:S01]  /*d4d0*/  FMUL.FTZ R129, R129, R55 ;  /* 0x0000003781817220 */ /* 0x000fe20000410000 */
[----:B------:R-:W-:Y:S01]  /*d4e0*/  LOP3.LUT R10, R12, 0xffff, RZ, 0xc0, !PT ;  /* 0x0000ffff0c0a7812 */ /* 0x000fe200078ec0ff */
[-C--:B------:R-:W-:Y:S01]  /*d4f0*/  FMUL.FTZ R126, R126, R54.reuse ;  /* 0x000000367e7e7220 */ /* 0x080fe20000410000 */
[-C--:B------:R-:W-:Y:S01]  /*d500*/  FMUL.FTZ R127, R127, R54.reuse ;  /* 0x000000367f7f7220 */ /* 0x080fe20000410000 */
[-C--:B------:R-:W-:Y:S01]  /*d510*/  FMUL.FTZ R130, R130, R54.reuse ;  /* 0x0000003682827220 */ /* 0x080fe20000410000 */
[----:B------:R-:W-:Y:S01]  /*d520*/  FMUL.FTZ R131, R131, R54 ;  /* 0x0000003683837220 */ /* 0x000fe20000410000 */
[----:B------:R-:W-:Y:S01]  /*d530*/  LOP3.LUT R9, R12, 0xff, RZ, 0xc0, !PT ;  /* 0x000000ff0c097812 */ /* 0x000fe200078ec0ff */
[-C--:B------:R-:W-:Y:S01]  /*d540*/  FMUL.FTZ R160, R160, R66.reuse ;  /* 0x00000042a0a07220 */ /* 0x080fe20000410000 */
[----:B------:R-:W-:Y:S01]  /*d550*/  SHF.R.U32.HI R10, RZ, 0x8, R10 ;  /* 0x00000008ff0a7819 */ /* 0x000fe2000001160a */
[----:B------:R-:W-:Y:S01]  /*d560*/  FMUL.FTZ R161, R161, R66 ;  /* 0x00000042a1a17220 */ /* 0x000fe20000410000 */
[----:B------:R-:W-:Y:S01]  /*d570*/  LOP3.LUT R8, R8, 0xff, RZ, 0xc0, !PT ;  /* 0x000000ff08087812 */ /* 0x000fe200078ec0ff */
[-C--:B------:R-:W-:Y:S01]  /*d580*/  FMUL.FTZ R162, R162, R65.reuse ;  /* 0x00000041a2a27220 */ /* 0x080fe20000410000 */
[----:B------:R-:W-:Y:S01]  /*d590*/  SHF.R.U32.HI R11, RZ, 0x18, R12 ;  /* 0x00000018ff0b7819 */ /* 0x000fe2000001160c */
[----:B------:R-:W-:Y:S01]  /*d5a0*/  FMUL.FTZ R163, R163, R65 ;  /* 0x00000041a3a37220 */ /* 0x000fe20000410000 */
[----:B------:R-:W-:Y:S01]  /*d5b0*/  LOP3.LUT R188, R13, UR29, R188, 0x96, !PT ;  /* 0x0000001d0dbc7c12 */ /* 0x000fe2000f8e96bc */
[----:B------:R-:W-:Y:S01]  /*d5c0*/  HMMA.16816.F32 R156, R28, R24, R156 ;  /* 0x000000181c9c723c */ /* 0x000fe2000000189c */
[----:B------:R-:W-:-:S02]  /*d5d0*/  PRMT R9, R9, 0x5410, R10 ;  /* 0x0000541009097816 */ /* 0x000fc4000000000a */
[----:B------:R-:W-:Y:S01]  /*d5e0*/  PRMT R8, R8, 0x5410, R11 ;  /* 0x0000541008087816 */ /* 0x000fe2000000000b */
[-C--:B------:R-:W-:Y:S01]  /*d5f0*/  FMUL.FTZ R132, R132, R66.reuse ;  /* 0x0000004284847220 */ /* 0x080fe20000410000 */
[----:B------:R-:W-:Y:S01]  /*d600*/  LOP3.LUT R11, R188, 0xffff, RZ, 0xc0, !PT ;  /* 0x0000ffffbc0b7812 */ /* 0x000fe200078ec0ff */
[C---:B------:R-:W-:Y:S01]  /*d610*/  HMMA.16816.F32 R152, R28.reuse, R26, R152 ;  /* 0x0000001a1c98723c */ /* 0x040fe20000001898 */
[----:B------:R-:W-:Y:S01]  /*d620*/  SHF.R.U32.HI R10, RZ, 0x10, R188 ;  /* 0x00000010ff0a7819 */ /* 0x000fe200000116bc */
[-C--:B------:R-:W-:Y:S01]  /*d630*/  FMUL.FTZ R133, R133, R66.reuse ;  /* 0x0000004285857220 */ /* 0x080fe20000410000 */
[-C--:B------:R-:W-:Y:S01]  /*d640*/  FMUL.FTZ R134, R134, R65.reuse ;  /* 0x0000004186867220 */ /* 0x080fe20000410000 */
[-C--:B------:R-:W-:Y:S02]  /*d650*/  FMUL.FTZ R135, R135, R65.reuse ;  /* 0x0000004187877220 */ /* 0x080fe40000410000 */
[----:B------:R-:W-:Y:S01]  /*d660*/  HMMA.16816.F32 R72, R28, R16, R72 ;  /* 0x000000101c48723c */ /* 0x000fe20000001848 */
[-C--:B------:R-:W-:Y:S01]  /*d670*/  FMUL.FTZ R148, R148, R66.reuse ;  /* 0x0000004294947220 */ /* 0x080fe20000410000 */
[----:B------:R-:W-:Y:S01]  /*d680*/  FMUL.FTZ R149, R149, R66 ;  /* 0x0000004295957220 */ /* 0x000fe20000410000 */
[----:B------:R-:W-:-:S03]  /*d690*/  FMUL.FTZ R150, R150, R65 ;  /* 0x0000004196967220 */ /* 0x000fc60000410000 */
[----:B------:R-:W-:Y:S01]  /*d6a0*/  HMMA.16816.F32 R76, R28, R18, R76 ;  /* 0x000000121c4c723c */ /* 0x000fe2000000184c */
[----:B------:R-:W-:Y:S01]  /*d6b0*/  FMUL.FTZ R151, R151, R65 ;  /* 0x0000004197977220 */ /* 0x000fe20000410000 */
[-C--:B------:R-:W-:Y:S01]  /*d6c0*/  FMUL.FTZ R68, R68, R66.reuse ;  /* 0x0000004244447220 */ /* 0x080fe20000410000 */
[----:B------:R-:W-:-:S03]  /*d6d0*/  FMUL.FTZ R69, R69, R66 ;  /* 0x0000004245457220 */ /* 0x000fc60000410000 */
        /* <DEDUP_REMOVED lines=18> */
[-C--:B------:R-:W-:Y:S01]  /*d800*/  FMUL.FTZ R99, R99, R65.reuse ;  /* 0x0000004163637220 */ /* 0x080fe20000410000 */
[-C--:B------:R-:W-:Y:S01]  /*d810*/  FMUL.FTZ R104, R104, R66.reuse ;  /* 0x0000004268687220 */ /* 0x080fe20000410000 */
[----:B------:R-:W-:Y:S01]  /*d820*/  FMUL.FTZ R105, R105, R66 ;  /* 0x0000004269697220 */ /* 0x000fe20000410000 */
[----:B------:R-:W-:Y:S02]  /*d830*/  FMUL.FTZ R106, R106, R65 ;  /* 0x000000416a6a7220 */ /* 0x000fe40000410000 */
[----:B------:R-:W-:Y:S02]  /*d840*/  IMAD.MOV.U32 R30, RZ, RZ, R218 ;  /* 0x000000ffff1e7224 */ /* 0x000fe400078e00da */
[----:B------:R-:W-:Y:S02]  /*d850*/  IMAD.MOV.U32 R28, RZ, RZ, R216 ;  /* 0x000000ffff1c7224 */ /* 0x000fe400078e00d8 */
[----:B------:R-:W-:-:S02]  /*d860*/  IMAD.MOV.U32 R29, RZ, RZ, R217 ;  /* 0x000000ffff1d7224 */ /* 0x000fc400078e00d9 */
[-C--:B------:R-:W-:Y:S01]  /*d870*/  FMUL.FTZ R107, R107, R65.reuse ;  /* 0x000000416b6b7220 */ /* 0x080fe20000410000 */
[-C--:B------:R-:W-:Y:S01]  /*d880*/  FMUL.FTZ R136, R136, R66.reuse ;  /* 0x0000004288887220 */ /* 0x080fe20000410000 */
[----:B------:R-:W-:Y:S01]  /*d890*/  FMUL.FTZ R137, R137, R66 ;  /* 0x0000004289897220 */ /* 0x000fe20000410000 */
[-C--:B------:R-:W-:Y:S01]  /*d8a0*/  FMUL.FTZ R138, R138, R65.reuse ;  /* 0x000000418a8a7220 */ /* 0x080fe20000410000 */
[----:B------:R-:W-:Y:S01]  /*d8b0*/  FMUL.FTZ R139, R139, R65 ;  /* 0x000000418b8b7220 */ /* 0x000fe20000410000 */
[----:B------:R-:W-:Y:S01]  /*d8c0*/  HMMA.16816.F32 R160, R4, R24, R160 ;  /* 0x0000001804a0723c */ /* 0x000fe200000018a0 */
[----:B------:R-:W-:Y:S01]  /*d8d0*/  FFMA.FTZ R190, R250, UR37, -R61 ;  /* 0x00000025fabe7c23 */ /* 0x000fe2000801083d */
[----:B------:R-:W-:Y:S01]  /*d8e0*/  IMAD.MOV.U32 R31, RZ, RZ, R219 ;  /* 0x000000ffff1f7224 */ /* 0x000fe200078e00db */
[----:B------:R-:W-:Y:S01]  /*d8f0*/  SHF.R.U32.HI R11, RZ, 0x8, R11 ;  /* 0x00000008ff0b7819 */ /* 0x000fe2000001160b */
[----:B------:R-:W-:Y:S01]  /*d900*/  IMAD.MOV.U32 R250, RZ, RZ, R30 ;  /* 0x000000fffffa7224 */ /* 0x000fe200078e001e */
[----:B------:R-:W-:-:S02]  /*d910*/  LOP3.LUT R10, R10, 0xff, RZ, 0xc0, !PT ;  /* 0x000000ff0a0a7812 */ /* 0x000fc400078ec0ff */
[--C-:B------:R-:W-:Y:S01]  /*d920*/  HSET2.LE.AND R9, R9, R56.reuse, PT ;  /* 0x0000003809097233 */ /* 0x100fe20003803000 */
[----:B------:R-:W-:Y:S01]  /*d930*/  IMAD.MOV.U32 R24, RZ, RZ, R28 ;  /* 0x000000ffff187224 */ /* 0x000fe200078e001c */
[----:B------:R-:W-:Y:S01]  /*d940*/  LOP3.LUT R28, R188, 0xff, RZ, 0xc0, !PT ;  /* 0x000000ffbc1c7812 */ /* 0x000fe200078ec0ff */
[----:B------:R-:W-:Y:S01]  /*d950*/  IMAD.MOV.U32 R25, RZ, RZ, R29 ;  /* 0x000000ffff197224 */ /* 0x000fe200078e001d */
[----:B------:R-:W-:Y:S01]  /*d960*/  SHF.R.U32.HI R29, RZ, 0x18, R188 ;  /* 0x00000018ff1d7819 */ /* 0x000fe200000116bc */
[--C-:B------:R-:W-:Y:S01]  /*d970*/  FFMA.FTZ R189, R235, UR37, -R61.reuse ;  /* 0x00000025ebbd7c23 */ /* 0x100fe2000801083d */
[----:B-1----:R-:W-:Y:S01]  /*d980*/  F2FP.F16.F32.PACK_AB R30, R185, R183 ;  /* 0x000000b7b91e723e */ /* 0x002fe200000000ff */
[----:B------:R-:W-:Y:S01]  /*d990*/  FFMA.FTZ R188, R226, UR37, -R61 ;  /* 0x00000025e2bc7c23 */ /* 0x000fe2000801083d */
[----:B------:R-:W-:Y:S01]  /*d9a0*/  IMAD.MOV.U32 R251, RZ, RZ, R31 ;  /* 0x000000fffffb7224 */ /* 0x000fe200078e001f */
[C---:B------:R-:W-:Y:S01]  /*d9b0*/  HMMA.16816.F32 R132, R4.reuse, R34, R132 ;  /* 0x000000220484723c */ /* 0x040fe20000001884 */
[----:B------:R-:W-:Y:S01]  /*d9c0*/  PRMT R28, R28, 0x5410, R11 ;  /* 0x000054101c1c7816 */ /* 0x000fe2000000000b */
[----:B------:R-:W-:Y:S01]  /*d9d0*/  FFMA.FTZ R179, R179, UR37, -R169 ;  /* 0x00000025b3b37c23 */ /* 0x000fe200080108a9 */
[----:B------:R-:W-:Y:S01]  /*d9e0*/  PRMT R29, R10, 0x5410, R29 ;  /* 0x000054100a1d7816 */ /* 0x000fe2000000001d */
[----:B------:R-:W-:Y:S01]  /*d9f0*/  FFMA.FTZ R171, R171, UR37, -R169 ;  /* 0x00000025abab7c23 */ /* 0x000fe200080108a9 */
[----:B------:R-:W-:Y:S01]  /*da00*/  LOP3.LUT R30, R9, R30, RZ, 0xc0, !PT ;  /* 0x0000001e091e7212 */ /* 0x000fe200078ec0ff */
[C---:B------:R-:W-:Y:S01]  /*da10*/  HMMA.16816.F32 R148, R4.reuse, R26, R148 ;  /* 0x0000001a0494723c */ /* 0x040fe20000001894 */
[----:B------:R-:W-:Y:S01]  /*da20*/  IMAD.MOV.U32 R34, RZ, RZ, R24 ;  /* 0x000000ffff227224 */ /* 0x000fe200078e0018 */
[--C-:B------:R-:W-:Y:S01]  /*da30*/  HSET2.LE.AND R31, R8, R56.reuse, PT ;  /* 0x00000038081f7233 */ /* 0x100fe20003803000 */
[----:B------:R-:W-:Y:S01]  /*da40*/  IMAD.MOV.U32 R35, RZ, RZ, R25 ;  /* 0x000000ffff237224 */ /* 0x000fe200078e0019 */
[----:B------:R-:W-:Y:S02]  /*da50*/  LDSM.16.MT88.4 R8, [R214+0xb400] ;  /* 0x00b40000d608783b */ /* 0x000fe40000004200 */
[C---:B------:R-:W-:Y:S02]  /*da60*/  HMMA.16816.F32 R68, R4.reuse, R16, R68 ;  /* 0x000000100444723c */ /* 0x040fe40000001844 */
[----:B------:R-:W1:Y:S01]  /*da70*/  LDSM.16.MT88.4 R24, [R214+0x9400] ;  /* 0x00940000d618783b */ /* 0x000e620000004200 */
[----:B------:R-:W-:Y:S03]  /*da80*/  MUFU.EX2 R189, R189 ;  /* 0x000000bd00bd7308 */ /* 0x000fe60000000800 */
[C---:B------:R-:W-:Y:S01]  /*da90*/  HMMA.16816.F32 R80, R4.reuse, R18, R80 ;  /* 0x000000120450723c */ /* 0x040fe20000001850 */
[----:B------:R-:W-:Y:S05]  /*daa0*/  LDSM.16.MT88.4 R16, [R214+0xa400] ;  /* 0x00a40000d610783b */ /* 0x000fea0000004200 */
[C---:B------:R-:W-:Y:S01]  /*dab0*/  HMMA.16816.F32 R84, R4.reuse, R20, R84 ;  /* 0x000000140454723c */ /* 0x040fe20000001854 */
[----:B------:R-:W2:Y:S01]  /*dac0*/  MUFU.EX2 R188, R188 ;  /* 0x000000bc00bc7308 */ /* 0x000ea20000000800 */
[----:B------:R-:W-:Y:S01]  /*dad0*/  FFMA.FTZ R195, R195, UR37, -R61 ;  /* 0x00000025c3c37c23 */ /* 0x000fe2000801083d */
[----:B------:R3:W5:Y:S03]  /*dae0*/  LDL.LU.64 R218, [R1+0x8] ;  /* 0x0000080001da7983 */ /* 0x0007660000300a00 */
[C---:B------:R-:W-:Y:S01]  /*daf0*/  HMMA.16816.F32 R96, R4.reuse, R22, R96 ;  /* 0x000000160460723c */ /* 0x040fe20000001860 */
[----:B------:R-:W4:Y:S05]  /*db00*/  LDSM.16.MT88.4 R20, [R212+0x9400] ;  /* 0x00940000d414783b */ /* 0x000f2a0000004200 */
[C---:B------:R-:W-:Y:S01]  /*db10*/  HMMA.16816.F32 R104, R4.reuse, R14, R104 ;  /* 0x0000000e0468723c */ /* 0x040fe20000001868 */
[----:B------:R-:W3:Y:S05]  /*db20*/  LDSM.16.MT88.4 R12, [R212+0xa400] ;  /* 0x00a40000d40c783b */ /* 0x000eea0000004200 */
[----:B------:R-:W-:Y:S01]  /*db30*/  HMMA.16816.F32 R136, R4, R32, R136 ;  /* 0x000000200488723c */ /* 0x000fe20000001888 */
[----:B------:R-:W3:Y:S01]  /*db40*/  LDSM.16.MT88.4 R4, [R212+0xb400] ;  /* 0x00b40000d404783b */ /* 0x000ee20000004200 */
[----:B------:R-:W-:Y:S08]  /*db50*/  MUFU.EX2 R179, R179 ;  /* 0x000000b300b37308 */ /* 0x000ff00000000800 */
[----:B------:R-:W-:Y:S08]  /*db60*/  MUFU.EX2 R190, R190 ;  /* 0x000000be00be7308 */ /* 0x000ff00000000800 */
[----:B------:R-:W1:Y:S01]  /*db70*/  MUFU.EX2 R171, R171 ;  /* 0x000000ab00ab7308 */ /* 0x000e620000000800 */
[----:B--2---:R-:W-:Y:S01]  /*db80*/  F2FP.F16.F32.PACK_AB R32, R188, R189 ;  /* 0x000000bdbc20723e */ /* 0x004fe200000000ff */
[----:B------:R2:W5:Y:S01]  /*db90*/  LDL.LU.64 R216, [R1] ;  /* 0x0000000001d87983 */ /* 0x0005620000300a00 */
[--C-:B------:R-:W-:Y:S01]  /*dba0*/  HSET2.LE.AND R28, R28, R56.reuse, PT ;  /* 0x000000381c1c7233 */ /* 0x100fe20003803000 */
[--C-:B------:R-:W-:Y:S01]  /*dbb0*/  FFMA.FTZ R201, R201, UR37, -R60.reuse ;  /* 0x00000025c9c97c23 */ /* 0x100fe2000801083c */
[----:B------:R-:W-:Y:S01]  /*dbc0*/  LOP3.LUT R31, R31, R32, RZ, 0xc0, !PT ;  /* 0x000000201f1f7212 */ /* 0x000fe200078ec0ff */
[--C-:B------:R-:W-:Y:S01]  /*dbd0*/  FFMA.FTZ R202, R202, UR37, -R60.reuse ;  /* 0x00000025caca7c23 */ /* 0x100fe2000801083c */
[----:B------:R-:W-:Y:S01]  /*dbe0*/  HSET2.LE.AND R29, R29, R56, PT ;  /* 0x000000381d1d7233 */ /* 0x000fe20003803000 */
[----:B------:R-:W4:Y:S01]  /*dbf0*/  MUFU.EX2 R195, R195 ;  /* 0x000000c300c37308 */ /* 0x000f220000000800 */
[--C-:B------:R-:W-:Y:S01]  /*dc00*/  FFMA.FTZ R209, R211, UR37, -R53.reuse ;  /* 0x00000025d3d17c23 */ /* 0x100fe20008010835 */
[--C-:B------:R-:W-:Y:S01]  /*dc10*/  FFMA.FTZ R186, R186, UR37, -R60.reuse ;  /* 0x00000025baba7c23 */ /* 0x100fe2000801083c */
[----:B------:R-:W-:Y:S01]  /*dc20*/  FFMA.FTZ R187, R187, UR37, -R60 ;  /* 0x00000025bbbb7c23 */ /* 0x000fe2000801083c */
[--C-:B------:R-:W-:Y:S01]  /*dc30*/  FFMA.FTZ R192, R192, UR37, -R53.reuse ;  /* 0x00000025c0c07c23 */ /* 0x100fe20008010835 */
[----:B------:R-:W-:Y:S01]  /*dc40*/  FFMA.FTZ R193, R193, UR37, -R53 ;  /* 0x00000025c1c17c23 */ /* 0x000fe20008010835 */
[----:B------:R-:W-:Y:S01]  /*dc50*/  UIADD3 UR4, UR4, 0x1, URZ ;  /* 0x0000000104047890 */ /* 0x000fe2000fffe03f */
[----:B------:R-:W-:Y:S01]  /*dc60*/  IMAD.U32 R248, RZ, RZ, UR33 ;  /* 0x00000021fff87e24 */ /* 0x000fe2000f8e00ff */
[----:B------:R-:W-:Y:S01]  /*dc70*/  MUFU.EX2 R201, R201 ;  /* 0x000000c900c97308 */ /* 0x000fe20000000800 */
[----:B-1----:R-:W-:Y:S01]  /*dc80*/  F2FP.F16.F32.PACK_AB R32, R171, R179 ;  /* 0x000000b3ab20723e */ /* 0x002fe200000000ff */
[--C-:B------:R-:W-:Y:S01]  /*dc90*/  FFMA.FTZ R194, R194, UR37, -R169.reuse ;  /* 0x00000025c2c27c23 */ /* 0x100fe200080108a9 */
[----:B------:R-:W-:Y:S01]  /*dca0*/  FFMA.FTZ R203, R203, UR37, -R169 ;  /* 0x00000025cbcb7c23 */ /* 0x000fe200080108a9 */
[----:B------:R-:W-:Y:S01]  /*dcb0*/  LOP3.LUT R248, R249, UR4, R248, 0x96, !PT ;  /* 0x00000004f9f87c12 */ /* 0x000fe2000f8e96f8 */
[--C-:B------:R-:W-:Y:S01]  /*dcc0*/  FFMA.FTZ R191, R191, UR37, -R61.reuse ;  /* 0x00000025bfbf7c23 */ /* 0x100fe2000801083d */
[----:B------:R-:W-:Y:S01]  /*dcd0*/  LOP3.LUT R28, R28, R32, RZ, 0xc0, !PT ;  /* 0x000000201c1c7212 */ /* 0x000fe200078ec0ff */
[----:B------:R-:W-:Y:S01]  /*dce0*/  FFMA.FTZ R200, R200, UR37, -R61 ;  /* 0x00000025c8c87c23 */ /* 0x000fe2000801083d */
[----:B------:R-:W-:Y:S01]  /*dcf0*/  MUFU.EX2 R202, R202 ;  /* 0x000000ca00ca7308 */ /* 0x000fe20000000800 */
[----:B----4-:R-:W-:Y:S01]  /*dd00*/  F2FP.F16.F32.PACK_AB R32, R195, R190 ;  /* 0x000000bec320723e */ /* 0x010fe200000000ff */
[----:B------:R-:W-:-:S04]  /*dd10*/  IMAD.WIDE.U32 R248, R248, -0x326172a9, RZ ;  /* 0xcd9e8d57f8f87825 */ /* 0x000fc800078e00ff */
[--C-:B------:R-:W-:Y:S01]  /*dd20*/  FFMA.FTZ R196, R196, UR37, -R169.reuse ;  /* 0x00000025c4c47c23 */ /* 0x100fe200080108a9 */
[----:B------:R-:W-:Y:S01]  /*dd30*/  FFMA.FTZ R197, R197, UR37, -R169 ;  /* 0x00000025c5c57c23 */ /* 0x000fe200080108a9 */
[----:B------:R-:W-:Y:S01]  /*dd40*/  LOP3.LUT R29, R29, R32, RZ, 0xc0, !PT ;  /* 0x000000201d1d7212 */ /* 0x000fe200078ec0ff */
[--C-:B------:R-:W-:Y:S01]  /*dd50*/  FFMA.FTZ R198, R198, UR37, -R61.reuse ;  /* 0x00000025c6c67c23 */ /* 0x100fe2000801083d */
[----:B------:R-:W-:Y:S01]  /*dd60*/  LOP3.LUT R246, R249, UR21, R246, 0x96, !PT ;  /* 0x00000015f9f67c12 */ /* 0x000fe2000f8e96f6 */
[----:B------:R-:W-:Y:S01]  /*dd70*/  MUFU.EX2 R209, R209 ;  /* 0x000000d100d17308 */ /* 0x000fe20000000800 */
[----:B------:R-:W-:Y:S01]  /*dd80*/  FFMA.FTZ R199, R199, UR37, -R61 ;  /* 0x00000025c7c77c23 */ /* 0x000fe2000801083d */
[----:B------:R-:W-:Y:S01]  /*dd90*/  LOP3.LUT R184, R249, UR21, R184, 0x96, !PT ;  /* 0x00000015f9b87c12 */ /* 0x000fe2000f8e96b8 */
[----:B------:R-:W-:Y:S01]  /*dda0*/  FFMA.FTZ R175, R175, UR37, -R60 ;  /* 0x00000025afaf7c23 */ /* 0x000fe2000801083c */
[----:B------:R-:W-:Y:S01]  /*ddb0*/  HMMA.16816.F32 R156, R28, R24, R156 ;  /* 0x000000181c9c723c */ /* 0x000fe2000000189c */
[----:B------:R-:W-:-:S04]  /*ddc0*/  IMAD.WIDE.U32 R246, R246, -0x2daee0ad, RZ ;  /* 0xd2511f53f6f67825 */ /* 0x000fc800078e00ff */
[----:B------:R-:W-:Y:S01]  /*ddd0*/  FFMA.FTZ R176, R176, UR37, -R60 ;  /* 0x00000025b0b07c23 */ /* 0x000fe2000801083c */
[--C-:B------:R-:W-:Y:S01]  /*dde0*/  FFMA.FTZ R177, R177, UR37, -R53.reuse ;  /* 0x00000025b1b17c23 */ /* 0x100fe20008010835 */
[----:B------:R-:W1:Y:S01]  /*ddf0*/  MUFU.EX2 R186, R186 ;  /* 0x000000ba00ba7308 */ /* 0x000e620000000800 */
[--C-:B------:R-:W-:Y:S01]  /*de00*/  FFMA.FTZ R178, R178, UR37, -R53.reuse ;  /* 0x00000025b2b27c23 */ /* 0x100fe20008010835 */
[C---:B------:R-:W-:Y:S01]  /*de10*/  HMMA.16816.F32 R152, R28.reuse, R26, R152 ;  /* 0x0000001a1c98723c */ /* 0x040fe20000001898 */
[----:B------:R-:W-:Y:S01]  /*de20*/  LOP3.LUT R238, R247, UR18, R238, 0x96, !PT ;  /* 0x00000012f7ee7c12 */ /* 0x000fe2000f8e96ee */
[--C-:B------:R-:W-:Y:S01]  /*de30*/  FFMA.FTZ R164, R164, UR37, -R60.reuse ;  /* 0x00000025a4a47c23 */ /* 0x100fe2000801083c */
[----:B------:R-:W-:Y:S01]  /*de40*/  FFMA.FTZ R172, R172, UR37, -R60 ;  /* 0x00000025acac7c23 */ /* 0x000fe2000801083c */
[--C-:B------:R-:W-:Y:S01]  /*de50*/  FFMA.FTZ R173, R173, UR37, -R53.reuse ;  /* 0x00000025adad7c23 */ /* 0x100fe20008010835 */
[----:B------:R-:W-:Y:S01]  /*de60*/  FFMA.FTZ R174, R174, UR37, -R53 ;  /* 0x00000025aeae7c23 */ /* 0x000fe20008010835 */
[----:B------:R-:W-:Y:S01]  /*de70*/  HMMA.16816.F32 R72, R28, R20, R72 ;  /* 0x000000141c48723c */ /* 0x000fe20000001848 */
[----:B------:R-:W-:Y:S01]  /*de80*/  MUFU.EX2 R187, R187 ;  /* 0x000000bb00bb7308 */ /* 0x000fe20000000800 */
[----:B------:R-:W-:-:S04]  /*de90*/  IMAD.WIDE.U32 R238, R238, -0x326172a9, RZ ;  /* 0xcd9e8d57eeee7825 */ /* 0x000fc800078e00ff */
[--C-:B------:R-:W-:Y:S01]  /*dea0*/  FFMA.FTZ R63, R63, UR37, -R61.reuse ;  /* 0x000000253f3f7c23 */ /* 0x100fe2000801083d */
[----:B------:R-:W-:Y:S01]  /*deb0*/  FFMA.FTZ R62, R62, UR37, -R61 ;  /* 0x000000253e3e7c23 */ /* 0x000fe2000801083d */
[--C-:B------:R-:W-:Y:S01]  /*dec0*/  FFMA.FTZ R170, R170, UR37, -R169.reuse ;  /* 0x00000025aaaa7c23 */ /* 0x100fe200080108a9 */
[C---:B------:R-:W-:Y:S01]  /*ded0*/  HMMA.16816.F32 R76, R28.reuse, R22, R76 ;  /* 0x000000161c4c723c */ /* 0x040fe2000000184c */
[----:B------:R-:W-:Y:S01]  /*dee0*/  LOP3.LUT R236, R239, UR17, R236, 0x96, !PT ;  /* 0x00000011efec7c12 */ /* 0x000fe2000f8e96ec */
[----:B------:R-:W-:Y:S01]  /*def0*/  FFMA.FTZ R67, R67, UR37, -R169 ;  /* 0x0000002543437c23 */ /* 0x000fe200080108a9 */
[----:B------:R-:W4:Y:S01]  /*df00*/  MUFU.EX2 R192, R192 ;  /* 0x000000c000c07308 */ /* 0x000f220000000800 */
[----:B------:R-:W-:Y:S01]  /*df10*/  FFMA.FTZ R49, R232, R66, R49 ;  /* 0x00000042e8317223 */ /* 0x000fe20000010031 */
[----:B------:R-:W-:Y:S01]  /*df20*/  FFMA.FTZ R45, R231, R65, R45 ;  /* 0x00000041e72d7223 */ /* 0x000fe2000001002d */
[C---:B------:R-:W-:Y:S01]  /*df30*/  HMMA.16816.F32 R88, R28.reuse, R16, R88 ;  /* 0x000000101c58723c */ /* 0x040fe20000001858 */
[----:B------:R-:W-:Y:S01]  /*df40*/  FFMA.FTZ R41, R230, R55, R41 ;  /* 0x00000037e6297223 */ /* 0x000fe20000010029 */
[----:B------:R-:W-:Y:S01]  /*df50*/  FFMA.FTZ R3, R227, R54, R3 ;  /* 0x00000036e3037223 */ /* 0x000fe20000010003 */
[----:B------:R-:W-:Y:S01]  /*df60*/  FADD.FTZ R49, R48, R49 ;  /* 0x0000003130317221 */ /* 0x000fe20000010000 */
[----:B------:R-:W-:Y:S01]  /*df70*/  FADD.FTZ R45, R44, R45 ;  /* 0x0000002d2c2d7221 */ /* 0x000fe20000010000 */
[----:B------:R-:W2:Y:S01]  /*df80*/  MUFU.EX2 R193, R193 ;  /* 0x000000c100c17308 */ /* 0x000ea20000000800 */
[C---:B------:R-:W-:Y:S01]  /*df90*/  HMMA.16816.F32 R92, R28.reuse, R18, R92 ;  /* 0x000000121c5c723c */ /* 0x040fe2000000185c */
[----:B------:R-:W-:Y:S01]  /*dfa0*/  FADD.FTZ R41, R40, R41 ;  /* 0x0000002928297221 */ /* 0x000fe20000010000 */
[----:B------:R-:W-:Y:S01]  /*dfb0*/  FADD.FTZ R3, R2, R3 ;  /* 0x0000000302037221 */ /* 0x000fe20000010000 */
[----:B------:R-:W-:Y:S01]  /*dfc0*/  FADD.FTZ R49, R47, R49 ;  /* 0x000000312f317221 */ /* 0x000fe20000010000 */
[----:B------:R-:W-:Y:S01]  /*dfd0*/  FADD.FTZ R45, R43, R45 ;  /* 0x0000002d2b2d7221 */ /* 0x000fe20000010000 */
[----:B------:R-:W-:Y:S01]  /*dfe0*/  FADD.FTZ R41, R39, R41 ;  /* 0x0000002927297221 */ /* 0x000fe20000010000 */
[C---:B---3--:R-:W-:Y:S01]  /*dff0*/  HMMA.16816.F32 R140, R28.reuse, R12, R140 ;  /* 0x0000000c1c8c723c */ /* 0x048fe2000000188c */
[----:B------:R-:W3:Y:S01]  /*e000*/  MUFU.EX2 R194, R194 ;  /* 0x000000c200c27308 */ /* 0x000ee20000000800 */
[----:B------:R-:W-:Y:S01]  /*e010*/  FADD.FTZ R3, R50, R3 ;  /* 0x0000000332037221 */ /* 0x000fe20000010000 */
[----:B------:R-:W-:Y:S01]  /*e020*/  FADD.FTZ R49, R46, R49 ;  /* 0x000000312e317221 */ /* 0x000fe20000010000 */
[----:B------:R-:W-:Y:S01]  /*e030*/  FADD.FTZ R45, R42, R45 ;  /* 0x0000002d2a2d7221 */ /* 0x000fe20000010000 */
[----:B------:R-:W-:Y:S01]  /*e040*/  FADD.FTZ R41, R38, R41 ;  /* 0x0000002926297221 */ /* 0x000fe20000010000 */
[C---:B------:R-:W-:Y:S01]  /*e050*/  HMMA.16816.F32 R100, R28.reuse, R14, R100 ;  /* 0x0000000e1c64723c */ /* 0x040fe20000001864 */
[----:B------:R-:W-:Y:S01]  /*e060*/  FADD.FTZ R3, R0, R3 ;  /* 0x0000000300037221 */ /* 0x000fe20000010000 */
[----:B-1----:R-:W-:Y:S01]  /*e070*/  FADD.FTZ R49, R186, R49 ;  /* 0x00000031ba317221 */ /* 0x002fe20000010000 */
[----:B------:R-:W-:Y:S01]  /*e080*/  MUFU.EX2 R203, R203 ;  /* 0x000000cb00cb7308 */ /* 0x000fe20000000800 */
[----:B----4-:R-:W-:Y:S01]  /*e090*/  FADD.FTZ R45, R192, R45 ;  /* 0x0000002dc02d7221 */ /* 0x010fe20000010000 */
[----:B------:R-:W-:Y:S01]  /*e0a0*/  FADD.FTZ R41, R179, R41 ;  /* 0x00000029b3297221 */ /* 0x000fe20000010000 */
[C---:B------:R-:W-:Y:S01]  /*e0b0*/  HMMA.16816.F32 R112, R28.reuse, R8, R112 ;  /* 0x000000081c70723c */ /* 0x040fe20000001870 */
[----:B------:R-:W-:Y:S01]  /*e0c0*/  FADD.FTZ R3, R190, R3 ;  /* 0x00000003be037221 */ /* 0x000fe20000010000 */
[--C-:B------:R-:W-:Y:S01]  /*e0d0*/  FFMA.FTZ R58, R58, UR37, -R60.reuse ;  /* 0x000000253a3a7c23 */ /* 0x100fe2000801083c */
[--C-:B------:R-:W-:Y:S01]  /*e0e0*/  FFMA.FTZ R52, R52, UR37, -R60.reuse ;  /* 0x0000002534347c23 */ /* 0x100fe2000801083c */
[----:B------:R-:W-:Y:S01]  /*e0f0*/  FADD.FTZ R49, R187, R49 ;  /* 0x00000031bb317221 */ /* 0x000fe20000010000 */
[----:B------:R-:W1:Y:S01]  /*e100*/  MUFU.EX2 R191, R191 ;  /* 0x000000bf00bf7308 */ /* 0x000e620000000800 */
[C---:B------:R-:W-:Y:S01]  /*e110*/  HMMA.16816.F32 R116, R28.reuse, R10, R116 ;  /* 0x0000000a1c74723c */ /* 0x040fe20000001874 */
[----:B--2---:R-:W-:Y:S01]  /*e120*/  FADD.FTZ R45, R193, R45 ;  /* 0x0000002dc12d7221 */ /* 0x004fe20000010000 */
[----:B------:R-:W-:Y:S01]  /*e130*/  FADD.FTZ R41, R171, R41 ;  /* 0x00000029ab297221 */ /* 0x000fe20000010000 */
[----:B------:R-:W-:Y:S01]  /*e140*/  FADD.FTZ R3, R195, R3 ;  /* 0x00000003c3037221 */ /* 0x000fe20000010000 */
[--C-:B------:R-:W-:Y:S01]  /*e150*/  FFMA.FTZ R64, R64, UR37, -R60.reuse ;  /* 0x0000002540407c23 */ /* 0x100fe2000801083c */
[----:B------:R-:W-:Y:S01]  /*e160*/  FFMA.FTZ R59, R59, UR37, -R60 ;  /* 0x000000253b3b7c23 */ /* 0x000fe2000801083c */
[C---:B------:R-:W-:Y:S01]  /*e170*/  HMMA.16816.F32 R124, R28.reuse, R4, R124 ;  /* 0x000000041c7c723c */ /* 0x040fe2000000187c */
[----:B------:R-:W2:Y:S01]  /*e180*/  MUFU.EX2 R200, R200 ;  /* 0x000000c800c87308 */ /* 0x000ea20000000800 */
[--C-:B------:R-:W-:Y:S01]  /*e190*/  FFMA.FTZ R60, R37, UR37, -R53.reuse ;  /* 0x00000025253c7c23 */ /* 0x100fe20008010835 */
[--C-:B------:R-:W-:Y:S01]  /*e1a0*/  FFMA.FTZ R57, R57, UR37, -R53.reuse ;  /* 0x0000002539397c23 */ /* 0x100fe20008010835 */
[--C-:B------:R-:W-:Y:S01]  /*e1b0*/  FFMA.FTZ R51, R51, UR37, -R53.reuse ;  /* 0x0000002533337c23 */ /* 0x100fe20008010835 */
[----:B------:R-:W-:Y:S01]  /*e1c0*/  FFMA.FTZ R37, R36, UR37, -R53 ;  /* 0x0000002524257c23 */ /* 0x000fe20008010835 */
[----:B------:R-:W-:Y:S01]  /*e1d0*/  HMMA.16816.F32 R128, R28, R6, R128 ;  /* 0x000000061c80723c */ /* 0x000fe20000001880 */
[----:B------:R-:W-:Y:S01]  /*e1e0*/  FADD.FTZ R49, R201, R49 ;  /* 0x00000031c9317221 */ /* 0x000fe20000010000 */
[----:B------:R-:W-:Y:S01]  /*e1f0*/  FADD.FTZ R41, R183, R41 ;  /* 0x00000029b7297221 */ /* 0x000fe20000010000 */
[----:B------:R-:W4:Y:S01]  /*e200*/  MUFU.EX2 R196, R196 ;  /* 0x000000c400c47308 */ /* 0x000f220000000800 */
[----:B------:R-:W-:Y:S01]  /*e210*/  FADD.FTZ R3, R189, R3 ;  /* 0x00000003bd037221 */ /* 0x000fe20000010000 */
[----:B------:R-:W-:Y:S01]  /*e220*/  FADD.FTZ R49, R202, R49 ;  /* 0x00000031ca317221 */ /* 0x000fe20000010000 */
[----:B------:R-:W-:Y:S01]  /*e230*/  FADD.FTZ R41, R185, R41 ;  /* 0x00000029b9297221 */ /* 0x000fe20000010000 */
[----:B------:R-:W-:Y:S01]  /*e240*/  LOP3.LUT R28, R251, UR13, R34, 0x96, !PT ;  /* 0x0000000dfb1c7c12 */ /* 0x000fe2000f8e9622 */
[----:B------:R-:W-:Y:S01]  /*e250*/  FADD.FTZ R3, R188, R3 ;  /* 0x00000003bc037221 */ /* 0x000fe20000010000 */
[----:B------:R-:W-:Y:S01]  /*e260*/  UISETP.GE.AND UP0, UPT, UR34, 0x4, UPT ;  /* 0x000000042200788c */ /* 0x000fe2000bf06270 */
[----:B---3--:R-:W-:Y:S01]  /*e270*/  FADD.FTZ R41, R194, R41 ;  /* 0x00000029c2297221 */ /* 0x008fe20000010000 */
[----:B------:R-:W3:Y:S01]  /*e280*/  MUFU.EX2 R197, R197 ;  /* 0x000000c500c57308 */ /* 0x000ee20000000800 */
[----:B------:R-:W-:-:S04]  /*e290*/  IMAD.WIDE.U32 R28, R28, -0x2daee0ad, RZ ;  /* 0xd2511f531c1c7825 */ /* 0x000fc800078e00ff */
[----:B-1----:R-:W-:Y:S01]  /*e2a0*/  FADD.FTZ R3, R191, R3 ;  /* 0x00000003bf037221 */ /* 0x002fe20000010000 */
[----:B------:R-:W-:Y:S01]  /*e2b0*/  FADD.FTZ R41, R203, R41 ;  /* 0x00000029cb297221 */ /* 0x000fe20000010000 */
[----:B------:R-:W-:Y:S02]  /*e2c0*/  PLOP3.LUT P0, PT, PT, PT, UP0, 0x80, 0x0 ;  /* 0x000000000000781c */ /* 0x000fe40003f0f008 */
[----:B------:R-:W-:Y:S01]  /*e2d0*/  LOP3.LUT R31, R29, UR29, R208, 0x96, !PT ;  /* 0x0000001d1d1f7c12 */ /* 0x000fe2000f8e96d0 */
[----:B------:R-:W-:Y:S01]  /*e2e0*/  FFMA.FTZ R208, R210, UR37, -R53 ;  /* 0x00000025d2d07c23 */ /* 0x000fe20008010835 */
[----:B------:R-:W-:Y:S01]  /*e2f0*/  LOP3.LUT R32, R28, 0xffff, RZ, 0xc0, !PT ;  /* 0x0000ffff1c207812 */ /* 0x000fe200078ec0ff */
[----:B------:R-:W1:Y:S01]  /*e300*/  MUFU.EX2 R198, R198 ;  /* 0x000000c600c67308 */ /* 0x000e620000000800 */
[--C-:B------:R-:W-:Y:S01]  /*e310*/  SHF.R.U32.HI R29, RZ, 0x10, R28.reuse ;  /* 0x00000010ff1d7819 */ /* 0x100fe2000001161c */
[----:B--2---:R-:W-:Y:S01]  /*e320*/  FADD.FTZ R3, R200, R3 ;  /* 0x00000003c8037221 */ /* 0x004fe20000010000 */
[----:B------:R-:W-:Y:S01]  /*e330*/  LOP3.LUT R30, R28, 0xff, RZ, 0xc0, !PT ;  /* 0x000000ff1c1e7812 */ /* 0x000fe200078ec0ff */
[----:B----4-:R-:W-:Y:S01]  /*e340*/  FADD.FTZ R41, R196, R41 ;  /* 0x00000029c4297221 */ /* 0x010fe20000010000 */
[----:B------:R-:W-:Y:S01]  /*e350*/  SHF.R.U32.HI R28, RZ, 0x18, R28 ;  /* 0x00000018ff1c7819 */ /* 0x000fe2000001161c */
[----:B------:R-:W-:Y:S01]  /*e360*/  @UP0 UIADD3 UR34, UR34, -0x4, URZ ;  /* 0xfffffffc22220890 */ /* 0x000fe2000fffe03f */
[----:B------:R-:W-:Y:S01]  /*e370*/  LOP3.LUT R29, R29, 0xff, RZ, 0xc0, !PT ;  /* 0x000000ff1d1d7812 */ /* 0x000fe200078ec0ff */
[----:B------:R-:W2:Y:S01]  /*e380*/  MUFU.EX2 R208, R208 ;  /* 0x000000d000d07308 */ /* 0x000ea20000000800 */
[----:B------:R-:W-:Y:S01]  /*e390*/  SHF.R.U32.HI R32, RZ, 0x8, R32 ;  /* 0x00000008ff207819 */ /* 0x000fe20000011620 */
[----:B---3--:R-:W-:Y:S01]  /*e3a0*/  FADD.FTZ R41, R197, R41 ;  /* 0x00000029c5297221 */ /* 0x008fe20000010000 */
[----:B------:R-:W-:-:S02]  /*e3b0*/  PRMT R28, R29, 0x5410, R28 ;  /* 0x000054101d1c7816 */ /* 0x000fc4000000001c */
[----:B------:R-:W-:Y:S02]  /*e3c0*/  SHF.R.U32.HI R29, RZ, 0x10, R31 ;  /* 0x00000010ff1d7819 */ /* 0x000fe4000001161f */
[----:B------:R-:W-:Y:S01]  /*e3d0*/  PRMT R30, R30, 0x5410, R32 ;  /* 0x000054101e1e7816 */ /* 0x000fe20000000020 */
[----:B------:R-:W3:Y:S01]  /*e3e0*/  MUFU.EX2 R199, R199 ;  /* 0x000000c700c77308 */ /* 0x000ee20000000800 */
[C---:B------:R-:W-:Y:S01]  /*e3f0*/  LOP3.LUT R33, R31.reuse, 0xffff, RZ, 0xc0, !PT ;  /* 0x0000ffff1f217812 */ /* 0x040fe200078ec0ff */
[----:B-1----:R-:W-:Y:S01]  /*e400*/  FADD.FTZ R3, R198, R3 ;  /* 0x00000003c6037221 */ /* 0x002fe20000010000 */
[----:B------:R-:W-:Y:S02]  /*e410*/  LOP3.LUT R32, R31, 0xff, RZ, 0xc0, !PT ;  /* 0x000000ff1f207812 */ /* 0x000fe400078ec0ff */
[----:B------:R-:W-:Y:S02]  /*e420*/  SHF.R.U32.HI R31, RZ, 0x18, R31 ;  /* 0x00000018ff1f7819 */ /* 0x000fe4000001161f */
[----:B------:R-:W-:Y:S01]  /*e430*/  LOP3.LUT R29, R29, 0xff, RZ, 0xc0, !PT ;  /* 0x000000ff1d1d7812 */ /* 0x000fe200078ec0ff */
[----:B------:R-:W-:Y:S01]  /*e440*/  MUFU.EX2 R175, R175 ;  /* 0x000000af00af7308 */ /* 0x000fe20000000800 */
[----:B------:R-:W-:Y:S01]  /*e450*/  HSET2.LE.AND R30, R30, R56, PT ;  /* 0x000000381e1e7233 */ /* 0x000fe20003803000 */
[----:B--2---:R-:W-:Y:S01]  /*e460*/  FADD.FTZ R45, R208, R45 ;  /* 0x0000002dd02d7221 */ /* 0x004fe20000010000 */
[----:B------:R-:W-:-:S02]  /*e470*/  PRMT R29, R29, 0x5410, R31 ;  /* 0x000054101d1d7816 */ /* 0x000fc4000000001f */
[----:B------:R-:W-:Y:S01]  /*e480*/  F2FP.F16.F32.PACK_AB R31, R202, R201 ;  /* 0x000000c9ca1f723e */ /* 0x000fe200000000ff */
[----:B------:R-:W-:Y:S01]  /*e490*/  FADD.FTZ R45, R209, R45 ;  /* 0x0000002dd12d7221 */ /* 0x000fe20000010000 */
[----:B------:R-:W-:Y:S01]  /*e4a0*/  SHF.R.U32.HI R33, RZ, 0x8, R33 ;  /* 0x00000008ff217819 */ /* 0x000fe20000011621 */
[----:B------:R-:W-:Y:S01]  /*e4b0*/  MUFU.EX2 R176, R176 ;  /* 0x000000b000b07308 */ /* 0x000fe20000000800 */
[----:B------:R-:W-:Y:S01]  /*e4c0*/  LOP3.LUT R30, R30, R31, RZ, 0xc0, !PT ;  /* 0x0000001f1e1e7212 */ /* 0x000fe200078ec0ff */
[----:B---3--:R-:W-:Y:S01]  /*e4d0*/  FADD.FTZ R3, R199, R3 ;  /* 0x00000003c7037221 */ /* 0x008fe20000010000 */
[--C-:B------:R-:W-:Y:S02]  /*e4e0*/  HSET2.LE.AND R28, R28, R56.reuse, PT ;  /* 0x000000381c1c7233 */ /* 0x100fe40003803000 */
[----:B------:R-:W-:Y:S02]  /*e4f0*/  PRMT R32, R32, 0x5410, R33 ;  /* 0x0000541020207816 */ /* 0x000fe40000000021 */
[----:B------:R-:W-:Y:S01]  /*e500*/  F2FP.F16.F32.PACK_AB R31, R209, R208 ;  /* 0x000000d0d11f723e */ /* 0x000fe200000000ff */
[----:B------:R-:W-:Y:S01]  /*e510*/  MUFU.EX2 R177, R177 ;  /* 0x000000b100b17308 */ /* 0x000fe20000000800 */
[----:B------:R-:W-:-:S02]  /*e520*/  HSET2.LE.AND R29, R29, R56, PT ;  /* 0x000000381d1d7233 */ /* 0x000fc40003803000 */
[----:B------:R-:W-:Y:S02]  /*e530*/  LOP3.LUT R31, R28, R31, RZ, 0xc0, !PT ;  /* 0x0000001f1c1f7212 */ /* 0x000fe400078ec0ff */
[----:B------:R-:W-:Y:S02]  /*e540*/  HSET2.LE.AND R28, R32, R56, PT ;  /* 0x00000038201c7233 */ /* 0x000fe40003803000 */
[----:B------:R-:W-:Y:S01]  /*e550*/  F2FP.F16.F32.PACK_AB R32, R187, R186 ;  /* 0x000000babb20723e */ /* 0x000fe200000000ff */
[----:B------:R-:W-:Y:S03]  /*e560*/  MUFU.EX2 R178, R178 ;  /* 0x000000b200b27308 */ /* 0x000fe60000000800 */
[----:B------:R-:W-:Y:S02]  /*e570*/  LOP3.LUT R28, R28, R32, RZ, 0xc0, !PT ;  /* 0x000000201c1c7212 */ /* 0x000fe400078ec0ff */
[----:B------:R-:W-:-:S03]  /*e580*/  F2FP.F16.F32.PACK_AB R32, R193, R192 ;  /* 0x000000c0c120723e */ /* 0x000fc600000000ff */
[----:B------:R-:W1:Y:S01]  /*e590*/  MUFU.EX2 R164, R164 ;  /* 0x000000a400a47308 */ /* 0x000e620000000800 */
[----:B------:R-:W-:Y:S02]  /*e5a0*/  LOP3.LUT R29, R29, R32, RZ, 0xc0, !PT ;  /* 0x000000201d1d7212 */ /* 0x000fe400078ec0ff */
[----:B------:R-:W-:-:S05]  /*e5b0*/  F2FP.F16.F32.PACK_AB R32, R203, R194 ;  /* 0x000000c2cb20723e */ /* 0x000fca00000000ff */
[C---:B------:R-:W-:Y:S01]  /*e5c0*/  HMMA.16816.F32 R68, R28.reuse, R20, R68 ;  /* 0x000000141c44723c */ /* 0x040fe20000001844 */
[----:B------:R-:W2:Y:S05]  /*e5d0*/  MUFU.EX2 R172, R172 ;  /* 0x000000ac00ac7308 */ /* 0x000eaa0000000800 */
[C---:B------:R-:W-:Y:S01]  /*e5e0*/  HMMA.16816.F32 R144, R28.reuse, R12, R144 ;  /* 0x0000000c1c90723c */ /* 0x040fe20000001890 */
[--C-:B------:R-:W-:Y:S02]  /*e5f0*/  LOP3.LUT R20, R237, UR19, R248.reuse, 0x96, !PT ;  /* 0x00000013ed147c12 */ /* 0x100fe4000f8e96f8 */
[----:B------:R-:W-:Y:S01]  /*e600*/  LOP3.LUT R248, R181, UR19, R248, 0x96, !PT ;  /* 0x00000013b5f87c12 */ /* 0x000fe2000f8e96f8 */
[----:B------:R-:W3:Y:S01]  /*e610*/  MUFU.EX2 R173, R173 ;  /* 0x000000ad00ad7308 */ /* 0x000ee20000000800 */
[----:B-1----:R-:W-:Y:S01]  /*e620*/  FADD.FTZ R49, R164, R49 ;  /* 0x00000031a4317221 */ /* 0x002fe20000010000 */
[----:B------:R-:W-:Y:S01]  /*e630*/  IMAD.WIDE.U32 R20, R20, -0x2daee0ad, RZ ;  /* 0xd2511f5314147825 */ /* 0x000fe200078e00ff */
[C---:B------:R-:W-:Y:S03]  /*e640*/  HMMA.16816.F32 R104, R28.reuse, R14, R104 ;  /* 0x0000000e1c68723c */ /* 0x040fe60000001868 */
[----:B------:R-:W-:Y:S01]  /*e650*/  IMAD.WIDE.U32 R12, R236, -0x2daee0ad, RZ ;  /* 0xd2511f53ec0c7825 */ /* 0x000fe200078e00ff */
[----:B------:R-:W-:Y:S01]  /*e660*/  LOP3.LUT R210, R21, UR16, R246, 0x96, !PT ;  /* 0x0000001015d27c12 */ /* 0x000fe2000f8e96f6 */
[----:B------:R-:W1:Y:S01]  /*e670*/  MUFU.EX2 R174, R174 ;  /* 0x000000ae00ae7308 */ /* 0x000e620000000800 */
[----:B------:R-:W-:Y:S01]  /*e680*/  HMMA.16816.F32 R108, R28, R8, R108 ;  /* 0x000000081c6c723c */ /* 0x000fe2000000186c */
[----:B------:R-:W-:-:S04]  /*e690*/  IMAD.WIDE.U32 R250, R248, -0x2daee0ad, RZ ;  /* 0xd2511f53f8fa7825 */ /* 0x000fc800078e00ff */
[----:B--2---:R-:W-:Y:S01]  /*e6a0*/  FADD.FTZ R49, R172, R49 ;  /* 0x00000031ac317221 */ /* 0x004fe20000010000 */
[----:B------:R-:W-:Y:S01]  /*e6b0*/  IMAD.WIDE.U32 R210, R210, -0x326172a9, RZ ;  /* 0xcd9e8d57d2d27825 */ /* 0x000fe200078e00ff */
[C---:B------:R-:W-:Y:S01]  /*e6c0*/  HMMA.16816.F32 R136, R28.reuse, R4, R136 ;  /* 0x000000041c88723c */ /* 0x040fe20000001888 */
[----:B------:R-:W2:Y:S02]  /*e6d0*/  MUFU.EX2 R170, R170 ;  /* 0x000000aa00aa7308 */ /* 0x000ea40000000800 */
[----:B---3--:R-:W-:Y:S01]  /*e6e0*/  FADD.FTZ R45, R173, R45 ;  /* 0x0000002dad2d7221 */ /* 0x008fe20000010000 */
[----:B------:R-:W-:Y:S01]  /*e6f0*/  FADD.FTZ R49, R175, R49 ;  /* 0x00000031af317221 */ /* 0x000fe20000010000 */
[----:B------:R-:W-:Y:S02]  /*e700*/  LOP3.LUT R237, R211, UR15, R238, 0x96, !PT ;  /* 0x0000000fd3ed7c12 */ /* 0x000fe4000f8e96ee */
[----:B------:R-:W-:Y:S01]  /*e710*/  LOP3.LUT R238, R13, UR14, R20, 0x96, !PT ;  /* 0x0000000e0dee7c12 */ /* 0x000fe2000f8e9614 */
[C---:B------:R-:W-:Y:S01]  /*e720*/  HMMA.16816.F32 R120, R28.reuse, R10, R120 ;  /* 0x0000000a1c78723c */ /* 0x040fe20000001878 */
[----:B------:R-:W-:Y:S01]  /*e730*/  FADD.FTZ R49, R176, R49 ;  /* 0x00000031b0317221 */ /* 0x000fe20000010000 */
[----:B------:R-:W-:Y:S01]  /*e740*/  IMAD.WIDE.U32 R236, R237, -0x2daee0ad, RZ ;  /* 0xd2511f53edec7825 */ /* 0x000fe200078e00ff */
[----:B------:R-:W-:Y:S03]  /*e750*/  MUFU.EX2 R67, R67 ;  /* 0x0000004300437308 */ /* 0x000fe60000000800 */
[----:B-1----:R-:W-:Y:S01]  /*e760*/  FADD.FTZ R45, R174, R45 ;  /* 0x0000002dae2d7221 */ /* 0x002fe20000010000 */
[----:B------:R-:W-:Y:S01]  /*e770*/  IMAD.WIDE.U32 R238, R238, -0x326172a9, RZ ;  /* 0xcd9e8d57eeee7825 */ /* 0x000fe200078e00ff */
[----:B------:R-:W-:Y:S01]  /*e780*/  LOP3.LUT R12, R237, UR12, R12, 0x96, !PT ;  /* 0x0000000ced0c7c12 */ /* 0x000fe2000f8e960c */
[C---:B------:R-:W-:Y:S02]  /*e790*/  HMMA.16816.F32 R160, R28.reuse, R24, R160 ;  /* 0x000000181ca0723c */ /* 0x040fe400000018a0 */
[----:B------:R-:W-:Y:S01]  /*e7a0*/  FADD.FTZ R45, R177, R45 ;  /* 0x0000002db12d7221 */ /* 0x000fe20000010000 */
[----:B------:R-:W-:Y:S01]  /*e7b0*/  LOP3.LUT R210, R239, UR13, R210, 0x96, !PT ;  /* 0x0000000defd27c12 */ /* 0x000fe2000f8e96d2 */
[----:B------:R-:W-:Y:S01]  /*e7c0*/  IMAD.WIDE.U32 R14, R12, -0x326172a9, RZ ;  /* 0xcd9e8d570c0e7825 */ /* 0x000fe200078e00ff */
[----:B------:R-:W1:Y:S01]  /*e7d0*/  MUFU.EX2 R63, R63 ;  /* 0x0000003f003f7308 */ /* 0x000e620000000800 */
[----:B------:R-:W-:Y:S01]  /*e7e0*/  HMMA.16816.F32 R148, R28, R26, R148 ;  /* 0x0000001a1c94723c */ /* 0x000fe20000001894 */
[----:B------:R-:W3:Y:S01]  /*e7f0*/  LDSM.16.MT88.4 R24, [R214+0x9800] ;  /* 0x00980000d618783b */ /* 0x000ee20000004200 */
[----:B------:R-:W-:Y:S01]  /*e800*/  IMAD.WIDE.U32 R210, R210, -0x2daee0ad, RZ ;  /* 0xd2511f53d2d27825 */ /* 0x000fe200078e00ff */
[----:B------:R-:W-:-:S03]  /*e810*/  LOP3.LUT R9, R15, UR22, R238, 0x96, !PT ;  /* 0x000000160f097c12 */ /* 0x000fc6000f8e96ee */
[----:B------:R-:W-:Y:S01]  /*e820*/  FADD.FTZ R45, R178, R45 ;  /* 0x0000002db22d7221 */ /* 0x000fe20000010000 */
[----:B------:R-:W-:Y:S01]  /*e830*/  LOP3.LUT R11, R14, 0xffff, RZ, 0xc0, !PT ;  /* 0x0000ffff0e0b7812 */ /* 0x000fe200078ec0ff */
[C---:B------:R-:W-:Y:S01]  /*e840*/  HMMA.16816.F32 R80, R28.reuse, R22, R80 ;  /* 0x000000161c50723c */ /* 0x040fe20000001850 */
[C---:B------:R-:W-:Y:S01]  /*e850*/  LOP3.LUT R12, R9.reuse, 0xffff, RZ, 0xc0, !PT ;  /* 0x0000ffff090c7812 */ /* 0x040fe200078ec0ff */
[----:B------:R-:W4:Y:S01]  /*e860*/  LDSM.16.MT88.4 R20, [R212+0x9800] ;  /* 0x00980000d414783b */ /* 0x000f220000004200 */
[----:B------:R-:W-:Y:S01]  /*e870*/  LOP3.LUT R8, R9, 0xff, RZ, 0xc0, !PT ;  /* 0x000000ff09087812 */ /* 0x000fe200078ec0ff */
[----:B------:R-:W1:Y:S01]  /*e880*/  MUFU.EX2 R62, R62 ;  /* 0x0000003e003e7308 */ /* 0x000e620000000800 */
[----:B------:R-:W-:Y:S01]  /*e890*/  SHF.R.U32.HI R12, RZ, 0x8, R12 ;  /* 0x00000008ff0c7819 */ /* 0x000fe2000001160c */
[C---:B------:R-:W-:Y:S01]  /*e8a0*/  HMMA.16816.F32 R84, R28.reuse, R16, R84 ;  /* 0x000000101c54723c */ /* 0x040fe20000001854 */
[----:B------:R-:W-:Y:S01]  /*e8b0*/  SHF.R.U32.HI R4, RZ, 0x10, R9 ;  /* 0x00000010ff047819 */ /* 0x000fe20000011609 */
[----:B--2---:R-:W-:Y:S01]  /*e8c0*/  FADD.FTZ R41, R170, R41 ;  /* 0x00000029aa297221 */ /* 0x004fe20000010000 */
[----:B------:R-:W-:Y:S01]  /*e8d0*/  PRMT R8, R8, 0x5410, R12 ;  /* 0x0000541008087816 */ /* 0x000fe2000000000c */
[----:B-1----:R-:W-:Y:S01]  /*e8e0*/  FADD.FTZ R3, R63, R3 ;  /* 0x000000033f037221 */ /* 0x002fe20000010000 */
[--C-:B------:R-:W-:Y:S01]  /*e8f0*/  SHF.R.U32.HI R10, RZ, 0x10, R14.reuse ;  /* 0x00000010ff0a7819 */ /* 0x100fe2000001160e */
[C---:B------:R-:W-:Y:S01]  /*e900*/  HMMA.16816.F32 R96, R28.reuse, R18, R96 ;  /* 0x000000121c60723c */ /* 0x040fe20000001860 */
[----:B------:R-:W-:Y:S01]  /*e910*/  SHF.R.U32.HI R33, RZ, 0x18, R9 ;  /* 0x00000018ff217819 */ /* 0x000fe20000011609 */
[----:B------:R-:W1:Y:S01]  /*e920*/  LDSM.16.MT88.4 R16, [R214+0xa800] ;  /* 0x00a80000d610783b */ /* 0x000e620000004200 */
[----:B------:R-:W-:Y:S01]  /*e930*/  LOP3.LUT R4, R4, 0xff, RZ, 0xc0, !PT ;  /* 0x000000ff04047812 */ /* 0x000fe200078ec0ff */
[----:B------:R-:W-:Y:S01]  /*e940*/  MUFU.EX2 R58, R58 ;  /* 0x0000003a003a7308 */ /* 0x000fe20000000800 */
[----:B------:R-:W-:Y:S01]  /*e950*/  SHF.R.U32.HI R11, RZ, 0x8, R11 ;  /* 0x00000008ff0b7819 */ /* 0x000fe2000001160b */
[----:B------:R-:W-:Y:S01]  /*e960*/  HMMA.16816.F32 R132, R28, R6, R132 ;  /* 0x000000061c84723c */ /* 0x000fe20000001884 */
[----:B------:R-:W-:Y:S01]  /*e970*/  LOP3.LUT R10, R10, 0xff, RZ, 0xc0, !PT ;  /* 0x000000ff0a0a7812 */ /* 0x000fe200078ec0ff */
[----:B------:R-:W-:Y:S01]  /*e980*/  FADD.FTZ R41, R67, R41 ;  /* 0x0000002943297221 */ /* 0x000fe20000010000 */
[----:B------:R-:W-:Y:S01]  /*e990*/  HSET2.LE.AND R8, R8, R56, PT ;  /* 0x0000003808087233 */ /* 0x000fe20003803000 */
[----:B------:R-:W-:Y:S01]  /*e9a0*/  FADD.FTZ R3, R62, R3 ;  /* 0x000000033e037221 */ /* 0x000fe20000010000 */
[----:B------:R-:W-:Y:S01]  /*e9b0*/  LOP3.LUT R34, R14, 0xff, RZ, 0xc0, !PT ;  /* 0x000000ff0e227812 */ /* 0x000fe200078ec0ff */
[----:B------:R-:W-:Y:S01]  /*e9c0*/  MUFU.EX2 R52, R52 ;  /* 0x0000003400347308 */ /* 0x000fe20000000800 */
[----:B------:R-:W-:-:S02]  /*e9d0*/  SHF.R.U32.HI R35, RZ, 0x18, R14 ;  /* 0x00000018ff237819 */ /* 0x000fc4000001160e */
[----:B------:R-:W-:Y:S01]  /*e9e0*/  PRMT R33, R4, 0x5410, R33 ;  /* 0x0000541004217816 */ /* 0x000fe20000000021 */
[----:B------:R-:W2:Y:S01]  /*e9f0*/  LDSM.16.MT88.4 R12, [R212+0xa800] ;  /* 0x00a80000d40c783b */ /* 0x000ea20000004200 */
[----:B------:R-:W-:Y:S02]  /*ea00*/  PRMT R34, R34, 0x5410, R11 ;  /* 0x0000541022227816 */ /* 0x000fe4000000000b */
[----:B------:R-:W-:Y:S01]  /*ea10*/  PRMT R35, R10, 0x5410, R35 ;  /* 0x000054100a237816 */ /* 0x000fe20000000023 */
[----:B------:R-:W-:Y:S01]  /*ea20*/  LDSM.16.MT88.4 R4, [R212+0xb800] ;  /* 0x00b80000d404783b */ /* 0x000fe20000004200 */
[----:B------:R-:W-:Y:S01]  /*ea30*/  LOP3.LUT R32, R8, R32, RZ, 0xc0, !PT ;  /* 0x0000002008207212 */ /* 0x000fe200078ec0ff */
[----:B------:R-:W3:Y:S01]  /*ea40*/  MUFU.EX2 R64, R64 ;  /* 0x0000004000407308 */ /* 0x000ee20000000800 */
[----:B------:R-:W-:Y:S01]  /*ea50*/  HSET2.LE.AND R33, R33, R56, PT ;  /* 0x0000003821217233 */ /* 0x000fe20003803000 */
[----:B------:R-:W2:Y:S01]  /*ea60*/  LDSM.16.MT88.4 R8, [R214+0xb800] ;  /* 0x00b80000d608783b */ /* 0x000ea20000004200 */
[----:B------:R-:W-:-:S02]  /*ea70*/  F2FP.F16.F32.PACK_AB R28, R200, R191 ;  /* 0x000000bfc81c723e */ /* 0x000fc400000000ff */
[--C-:B------:R-:W-:Y:S02]  /*ea80*/  HSET2.LE.AND R34, R34, R56.reuse, PT ;  /* 0x0000003822227233 */ /* 0x100fe40003803000 */
[----:B------:R-:W-:Y:S01]  /*ea90*/  LOP3.LUT R33, R33, R28, RZ, 0xc0, !PT ;  /* 0x0000001c21217212 */ /* 0x000fe200078ec0ff */
[----:B------:R-:W4:Y:S01]  /*eaa0*/  MUFU.EX2 R59, R59 ;  /* 0x0000003b003b7308 */ /* 0x000f220000000800 */
[----:B------:R-:W-:Y:S02]  /*eab0*/  F2FP.F16.F32.PACK_AB R28, R197, R196 ;  /* 0x000000c4c51c723e */ /* 0x000fe400000000ff */
[----:B------:R-:W-:Y:S02]  /*eac0*/  HSET2.LE.AND R35, R35, R56, PT ;  /* 0x0000003823237233 */ /* 0x000fe40003803000 */
[----:B------:R-:W-:Y:S02]  /*ead0*/  LOP3.LUT R34, R34, R28, RZ, 0xc0, !PT ;  /* 0x0000001c22227212 */ /* 0x000fe400078ec0ff */
[----:B------:R-:W-:Y:S01]  /*eae0*/  F2FP.F16.F32.PACK_AB R28, R199, R198 ;  /* 0x000000c6c71c723e */ /* 0x000fe200000000ff */
[----:B------:R-:W1:Y:S01]  /*eaf0*/  MUFU.EX2 R57, R57 ;  /* 0x0000003900397308 */ /* 0x000e620000000800 */
[----:B------:R-:W-:Y:S01]  /*eb00*/  LOP3.LUT R236, R211, UR29, R236, 0x96, !PT ;  /* 0x0000001dd3ec7c12 */ /* 0x000fe2000f8e96ec */
[----:B---3--:R-:W-:Y:S01]  /*eb10*/  FADD.FTZ R49, R64, R49 ;  /* 0x0000003140317221 */ /* 0x008fe20000010000 */
[----:B------:R-:W-:Y:S01]  /*eb20*/  LOP3.LUT R35, R35, R28, RZ, 0xc0, !PT ;  /* 0x0000001c23237212 */ /* 0x000fe200078ec0ff */
[----:B------:R-:W-:-:S04]  /*eb30*/  IMAD.WIDE.U32 R28, R184, -0x2daee0ad, RZ ;  /* 0xd2511f53b81c7825 */ /* 0x000fc800078e00ff */
[----:B------:R-:W-:Y:S01]  /*eb40*/  MUFU.EX2 R51, R51 ;  /* 0x0000003300337308 */ /* 0x000fe20000000800 */
[----:B------:R-:W-:Y:S01]  /*eb50*/  LOP3.LUT R182, R29, UR18, R182, 0x96, !PT ;  /* 0x000000121db67c12 */ /* 0x000fe2000f8e96b6 */
[C---:B------:R-:W-:Y:S01]  /*eb60*/  HMMA.16816.F32 R156, R32.reuse, R24, R156 ;  /* 0x00000018209c723c */ /* 0x040fe2000000189c */
[----:B------:R-:W-:Y:S01]  /*eb70*/  LOP3.LUT R248, R251, UR16, R28, 0x96, !PT ;  /* 0x00000010fbf87c12 */ /* 0x000fe2000f8e961c */
[----:B----4-:R-:W-:Y:S02]  /*eb80*/  FADD.FTZ R49, R59, R49 ;  /* 0x000000313b317221 */ /* 0x010fe40000010000 */
[----:B------:R-:W-:Y:S02]  /*eb90*/  IMAD.WIDE.U32 R246, R182, -0x326172a9, RZ ;  /* 0xcd9e8d57b6f67825 */ /* 0x000fe400078e00ff */
[----:B------:R-:W-:Y:S01]  /*eba0*/  HMMA.16816.F32 R152, R32, R26, R152 ;  /* 0x0000001a2098723c */ /* 0x000fe20000001898 */
[----:B------:R-:W-:Y:S01]  /*ebb0*/  MUFU.EX2 R36, R60 ;  /* 0x0000003c00247308 */ /* 0x000fe20000000800 */
[----:B------:R-:W-:Y:S01]  /*ebc0*/  IMAD.WIDE.U32 R248, R248, -0x326172a9, RZ ;  /* 0xcd9e8d57f8f87825 */ /* 0x000fe200078e00ff */
[----:B------:R-:W-:-:S03]  /*ebd0*/  LOP3.LUT R180, R247, UR17, R180, 0x96, !PT ;  /* 0x00000011f7b47c12 */ /* 0x000fc6000f8e96b4 */
[----:B-1----:R-:W-:Y:S01]  /*ebe0*/  FADD.FTZ R45, R57, R45 ;  /* 0x0000002d392d7221 */ /* 0x002fe20000010000 */
[----:B------:R-:W-:Y:S01]  /*ebf0*/  FADD.FTZ R49, R58, R49 ;  /* 0x000000313a317221 */ /* 0x000fe20000010000 */
[C---:B------:R-:W-:Y:S01]  /*ec00*/  HMMA.16816.F32 R72, R32.reuse, R20, R72 ;  /* 0x000000142048723c */ /* 0x040fe20000001848 */
[----:B------:R-:W-:Y:S01]  /*ec10*/  LOP3.LUT R246, R249, UR15, R246, 0x96, !PT ;  /* 0x0000000ff9f67c12 */ /* 0x000fe2000f8e96f6 */
[----:B------:R-:W-:Y:S01]  /*ec20*/  IMAD.WIDE.U32 R180, R180, -0x2daee0ad, RZ ;  /* 0xd2511f53b4b47825 */ /* 0x000fe200078e00ff */
[----:B------:R-:W1:Y:S03]  /*ec30*/  MUFU.EX2 R37, R37 ;  /* 0x0000002500257308 */ /* 0x000e660000000800 */
[----:B------:R-:W-:Y:S01]  /*ec40*/  FADD.FTZ R232, R52, R49 ;  /* 0x0000003134e87221 */ /* 0x000fe20000010000 */
[----:B------:R-:W-:Y:S01]  /*ec50*/  IMAD.WIDE.U32 R246, R246, -0x2daee0ad, RZ ;  /* 0xd2511f53f6f67825 */ /* 0x000fe200078e00ff */
[----:B------:R-:W-:Y:S01]  /*ec60*/  HMMA.16816.F32 R76, R32, R22, R76 ;  /* 0x00000016204c723c */ /* 0x000fe2000000184c */
[----:B------:R-:W-:-:S02]  /*ec70*/  LOP3.LUT R250, R181, UR14, R250, 0x96, !PT ;  /* 0x0000000eb5fa7c12 */ /* 0x000fc4000f8e96fa */
[--C-:B------:R-:W-:Y:S01]  /*ec80*/  FFMA.FTZ R181, R206, UR37, -R61.reuse ;  /* 0x00000025ceb57c23 */ /* 0x100fe2000801083d */
[----:B------:R-:W-:Y:S02]  /*ec90*/  FFMA.FTZ R61, R207, UR37, -R61 ;  /* 0x00000025cf3d7c23 */ /* 0x000fe4000801083d */
[C---:B------:R-:W-:Y:S01]  /*eca0*/  HMMA.16816.F32 R88, R32.reuse, R16, R88 ;  /* 0x000000102058723c */ /* 0x040fe20000001858 */
[----:B------:R-:W-:Y:S02]  /*ecb0*/  IMAD.WIDE.U32 R250, R250, -0x326172a9, RZ ;  /* 0xcd9e8d57fafa7825 */ /* 0x000fe400078e00ff */
[----:B------:R-:W3:Y:S03]  /*ecc0*/  MUFU.EX2 R181, R181 ;  /* 0x000000b500b57308 */ /* 0x000ee60000000800 */
[----:B------:R-:W-:Y:S01]  /*ecd0*/  HMMA.16816.F32 R92, R32, R18, R92 ;  /* 0x00000012205c723c */ /* 0x000fe2000000185c */
[----:B-1----:R-:W-:-:S04]  /*ece0*/  FADD.FTZ R45, R37, R45 ;  /* 0x0000002d252d7221 */ /* 0x002fc80000010000 */
[----:B------:R-:W1:Y:S01]  /*ecf0*/  MUFU.EX2 R61, R61 ;  /* 0x0000003d003d7308 */ /* 0x000e620000000800 */
[----:B------:R-:W-:Y:S01]  /*ed00*/  FADD.FTZ R45, R51, R45 ;  /* 0x0000002d332d7221 */ /* 0x000fe20000010000 */
[----:B--2---:R-:W-:Y:S03]  /*ed10*/  HMMA.16816.F32 R140, R32, R12, R140 ;  /* 0x0000000c208c723c */ /* 0x004fe6000000188c */
[----:B------:R-:W-:-:S03]  /*ed20*/  FADD.FTZ R231, R36, R45 ;  /* 0x0000002d24e77221 */ /* 0x000fc60000010000 */
[----:B------:R-:W-:Y:S01]  /*ed30*/  HMMA.16816.F32 R100, R32, R14, R100 ;  /* 0x0000000e2064723c */ /* 0x000fe20000001864 */
[----:B---3--:R-:W-:-:S05]  /*ed40*/  FADD.FTZ R3, R181, R3 ;  /* 0x00000003b5037221 */ /* 0x008fca0000010000 */
[----:B------:R-:W-:Y:S01]  /*ed50*/  HMMA.16816.F32 R112, R32, R8, R112 ;  /* 0x000000082070723c */ /* 0x000fe20000001870 */
[----:B-1----:R-:W-:-:S05]  /*ed60*/  FADD.FTZ R227, R61, R3 ;  /* 0x000000033de37221 */ /* 0x002fca0000010000 */
[C---:B------:R-:W-:Y:S06]  /*ed70*/  HMMA.16816.F32 R116, R32.reuse, R10, R116 ;  /* 0x0000000a2074723c */ /* 0x040fec0000001874 */
[C---:B------:R-:W-:Y:S06]  /*ed80*/  HMMA.16816.F32 R124, R32.reuse, R4, R124 ;  /* 0x00000004207c723c */ /* 0x040fec000000187c */
[----:B------:R-:W-:Y:S07]  /*ed90*/  HMMA.16816.F32 R128, R32, R6, R128 ;  /* 0x000000062080723c */ /* 0x000fee0000001880 */
[----:B------:R-:W-:Y:S01]  /*eda0*/  LOP3.LUT R32, R247, UR12, R180, 0x96, !PT ;  /* 0x0000000cf7207c12 */ /* 0x000fe2000f8e96b4 */
[--C-:B------:R-:W-:Y:S01]  /*edb0*/  FFMA.FTZ R180, R204, UR37, -R169.reuse ;  /* 0x00000025ccb47c23 */ /* 0x100fe200080108a9 */
[----:B------:R-:W-:Y:S01]  /*edc0*/  FFMA.FTZ R169, R205, UR37, -R169 ;  /* 0x00000025cda97c23 */ /* 0x000fe200080108a9 */
[----:B------:R-:W-:-:S02]  /*edd0*/  LOP3.LUT R204, R251, UR13, R248, 0x96, !PT ;  /* 0x0000000dfbcc7c12 */ /* 0x000fc4000f8e96f8 */
[----:B------:R-:W-:Y:S02]  /*ede0*/  IMAD.WIDE.U32 R32, R32, -0x326172a9, RZ ;  /* 0xcd9e8d5720207825 */ /* 0x000fe400078e00ff */
[----:B------:R-:W1:Y:S02]  /*edf0*/  MUFU.EX2 R180, R180 ;  /* 0x000000b400b47308 */ /* 0x000e640000000800 */
[----:B------:R-:W-:Y:S01]  /*ee00*/  IMAD.WIDE.U32 R204, R204, -0x2daee0ad, RZ ;  /* 0xd2511f53cccc7825 */ /* 0x000fe200078e00ff */
[C---:B------:R-:W-:Y:S02]  /*ee10*/  LOP3.LUT R28, R32.reuse, 0xffff, RZ, 0xc0, !PT ;  /* 0x0000ffff201c7812 */ /* 0x040fe400078ec0ff */
[----:B------:R-:W-:Y:S02]  /*ee20*/  LOP3.LUT R30, R32, 0xff, RZ, 0xc0, !PT ;  /* 0x000000ff201e7812 */ /* 0x000fe400078ec0ff */
[----:B------:R-:W-:Y:S01]  /*ee30*/  SHF.R.U32.HI R28, RZ, 0x8, R28 ;  /* 0x00000008ff1c7819 */ /* 0x000fe2000001161c */
[----:B------:R-:W2:Y:S01]  /*ee40*/  MUFU.EX2 R169, R169 ;  /* 0x000000a900a97308 */ /* 0x000ea20000000800 */
[----:B------:R-:W-:-:S02]  /*ee50*/  SHF.R.U32.HI R29, RZ, 0x18, R32 ;  /* 0x00000018ff1d7819 */ /* 0x000fc40000011620 */
[----:B------:R-:W-:Y:S02]  /*ee60*/  PRMT R30, R30, 0x5410, R28 ;  /* 0x000054101e1e7816 */ /* 0x000fe4000000001c */
[----:B------:R-:W-:Y:S02]  /*ee70*/  SHF.R.U32.HI R28, RZ, 0x10, R32 ;  /* 0x00000010ff1c7819 */ /* 0x000fe40000011620 */
[----:B------:R-:W-:Y:S02]  /*ee80*/  LOP3.LUT R31, R33, UR22, R250, 0x96, !PT ;  /* 0x00000016211f7c12 */ /* 0x000fe4000f8e96fa */
[----:B------:R-:W-:Y:S01]  /*ee90*/  LOP3.LUT R28, R28, 0xff, RZ, 0xc0, !PT ;  /* 0x000000ff1c1c7812 */ /* 0x000fe200078ec0ff */
[----:B-1----:R-:W-:Y:S01]  /*eea0*/  FADD.FTZ R41, R180, R41 ;  /* 0x00000029b4297221 */ /* 0x002fe20000010000 */
[----:B------:R-:W-:Y:S02]  /*eeb0*/  LOP3.LUT R33, R31, 0xffff, RZ, 0xc0, !PT ;  /* 0x0000ffff1f217812 */ /* 0x000fe400078ec0ff */
[----:B------:R-:W-:-:S02]  /*eec0*/  PRMT R28, R28, 0x5410, R29 ;  /* 0x000054101c1c7816 */ /* 0x000fc4000000001d */
[----:B------:R-:W-:Y:S02]  /*eed0*/  SHF.R.U32.HI R29, RZ, 0x10, R31 ;  /* 0x00000010ff1d7819 */ /* 0x000fe4000001161f */
[----:B------:R-:W-:Y:S01]  /*eee0*/  LOP3.LUT R32, R31, 0xff, RZ, 0xc0, !PT ;  /* 0x000000ff1f207812 */ /* 0x000fe200078ec0ff */
[----:B--2---:R-:W-:Y:S01]  /*eef0*/  FADD.FTZ R230, R169, R41 ;  /* 0x00000029a9e67221 */ /* 0x004fe20000010000 */
[----:B------:R-:W-:Y:S02]  /*ef00*/  SHF.R.U32.HI R31, RZ, 0x18, R31 ;  /* 0x00000018ff1f7819 */ /* 0x000fe4000001161f */
[----:B------:R-:W-:Y:S02]  /*ef10*/  LOP3.LUT R29, R29, 0xff, RZ, 0xc0, !PT ;  /* 0x000000ff1d1d7812 */ /* 0x000fe400078ec0ff */
[----:B------:R-:W-:Y:S02]  /*ef20*/  HSET2.LE.AND R30, R30, R56, PT ;  /* 0x000000381e1e7233 */ /* 0x000fe40003803000 */
[----:B------:R-:W-:-:S02]  /*ef30*/  PRMT R29, R29, 0x5410, R31 ;  /* 0x000054101d1d7816 */ /* 0x000fc4000000001f */
[----:B------:R-:W-:Y:S02]  /*ef40*/  F2FP.F16.F32.PACK_AB R31, R176, R175 ;  /* 0x000000afb01f723e */ /* 0x000fe400000000ff */
        /* <DEDUP_REMOVED lines=8> */
[----:B------:R-:W-:Y:S02]  /*efd0*/  F2FP.F16.F32.PACK_AB R32, R172, R164 ;  /* 0x000000a4ac20723e */ /* 0x000fe400000000ff */
[----:B------:R-:W-:Y:S02]  /*efe0*/  F2FP.F16.F32.PACK_AB R33, R62, R63 ;  /* 0x0000003f3e21723e */ /* 0x000fe400000000ff */
[----:B------:R-:W-:-:S02]  /*eff0*/  LOP3.LUT R28, R28, R32, RZ, 0xc0, !PT ;  /* 0x000000201c1c7212 */ /* 0x000fc400078ec0ff */
[----:B------:R-:W-:Y:S02]  /*f000*/  F2FP.F16.F32.PACK_AB R32, R174, R173 ;  /* 0x000000adae20723e */ /* 0x000fe400000000ff */
[----:B------:R-:W-:Y:S02]  /*f010*/  F2FP.F16.F32.PACK_AB R34, R169, R180 ;  /* 0x000000b4a922723e */ /* 0x000fe400000000ff */
[----:B------:R-:W-:Y:S02]  /*f020*/  LOP3.LUT R29, R29, R32, RZ, 0xc0, !PT ;  /* 0x000000201d1d7212 */ /* 0x000fe400078ec0ff */
[----:B------:R-:W-:-:S04]  /*f030*/  LOP3.LUT R246, R205, UR29, R246, 0x96, !PT ;  /* 0x0000001dcdf67c12 */ /* 0x000fc8000f8e96f6 */
[C---:B------:R-:W-:Y:S01]  /*f040*/  LOP3.LUT R60, R246.reuse, 0xffff, RZ, 0xc0, !PT ;  /* 0x0000fffff63c7812 */ /* 0x040fe200078ec0ff */
[C---:B------:R-:W-:Y:S01]  /*f050*/  HMMA.16816.F32 R84, R28.reuse, R16, R84 ;  /* 0x000000101c54723c */ /* 0x040fe20000001854 */
[--C-:B------:R-:W-:Y:S02]  /*f060*/  SHF.R.U32.HI R182, RZ, 0x10, R246.reuse ;  /* 0x00000010ffb67819 */ /* 0x100fe400000116f6 */
[----:B------:R-:W-:Y:S02]  /*f070*/  LOP3.LUT R53, R246, 0xff, RZ, 0xc0, !PT ;  /* 0x000000fff6357812 */ /* 0x000fe400078ec0ff */
[----:B------:R-:W-:Y:S01]  /*f080*/  SHF.R.U32.HI R246, RZ, 0x18, R246 ;  /* 0x00000018fff67819 */ /* 0x000fe200000116f6 */
[----:B------:R-:W-:Y:S01]  /*f090*/  HMMA.16816.F32 R104, R28, R14, R104 ;  /* 0x0000000e1c68723c */ /* 0x000fe20000001868 */
[----:B------:R-:W-:Y:S02]  /*f0a0*/  LOP3.LUT R16, R236, 0xffff, RZ, 0xc0, !PT ;  /* 0x0000ffffec107812 */ /* 0x000fe400078ec0ff */
[----:B------:R-:W-:-:S02]  /*f0b0*/  LOP3.LUT R17, R210, 0xffff, RZ, 0xc0, !PT ;  /* 0x0000ffffd2117812 */ /* 0x000fc400078ec0ff */
[----:B------:R-:W-:Y:S01]  /*f0c0*/  SHF.R.U32.HI R16, RZ, 0x8, R16 ;  /* 0x00000008ff107819 */ /* 0x000fe20000011610 */
[C---:B------:R-:W-:Y:S01]  /*f0d0*/  HMMA.16816.F32 R108, R28.reuse, R8, R108 ;  /* 0x000000081c6c723c */ /* 0x040fe2000000186c */
[----:B------:R-:W-:Y:S02]  /*f0e0*/  LOP3.LUT R15, R236, 0xff, RZ, 0xc0, !PT ;  /* 0x000000ffec0f7812 */ /* 0x000fe400078ec0ff */
[----:B------:R-:W-:Y:S02]  /*f0f0*/  SHF.R.U32.HI R14, RZ, 0x10, R210 ;  /* 0x00000010ff0e7819 */ /* 0x000fe400000116d2 */
[----:B------:R-:W-:Y:S01]  /*f100*/  SHF.R.U32.HI R17, RZ, 0x8, R17 ;  /* 0x00000008ff117819 */ /* 0x000fe20000011611 */
[----:B------:R-:W-:Y:S01]  /*f110*/  HMMA.16816.F32 R144, R28, R12, R144 ;  /* 0x0000000c1c90723c */ /* 0x000fe20000001890 */
[----:B------:R-:W-:Y:S02]  /*f120*/  SHF.R.U32.HI R9, RZ, 0x10, R236 ;  /* 0x00000010ff097819 */ /* 0x000fe400000116ec */
[----:B------:R-:W-:-:S02]  /*f130*/  PRMT R8, R15, 0x5410, R16 ;  /* 0x000054100f087816 */ /* 0x000fc40000000010 */
[----:B------:R-:W-:Y:S01]  /*f140*/  SHF.R.U32.HI R236, RZ, 0x18, R236 ;  /* 0x00000018ffec7819 */ /* 0x000fe200000116ec */
[C---:B------:R-:W-:Y:S01]  /*f150*/  HMMA.16816.F32 R120, R28.reuse, R10, R120 ;  /* 0x0000000a1c78723c */ /* 0x040fe20000001878 */
[----:B------:R-:W-:Y:S02]  /*f160*/  LOP3.LUT R12, R210, 0xff, RZ, 0xc0, !PT ;  /* 0x000000ffd20c7812 */ /* 0x000fe400078ec0ff */
[----:B------:R-:W-:Y:S02]  /*f170*/  SHF.R.U32.HI R13, RZ, 0x18, R210 ;  /* 0x00000018ff0d7819 */ /* 0x000fe400000116d2 */
[----:B------:R-:W-:Y:S01]  /*f180*/  LOP3.LUT R14, R14, 0xff, RZ, 0xc0, !PT ;  /* 0x000000ff0e0e7812 */ /* 0x000fe200078ec0ff */
[----:B------:R-:W-:Y:S01]  /*f190*/  HMMA.16816.F32 R136, R28, R4, R136 ;  /* 0x000000041c88723c */ /* 0x000fe20000001888 */
[----:B------:R-:W-:Y:S02]  /*f1a0*/  LOP3.LUT R9, R9, 0xff, RZ, 0xc0, !PT ;  /* 0x000000ff09097812 */ /* 0x000fe400078ec0ff */
[----:B------:R-:W-:-:S02]  /*f1b0*/  HSET2.LE.AND R32, R8, R56, PT ;  /* 0x0000003808207233 */ /* 0x000fc40003803000 */
        /* <DEDUP_REMOVED lines=11> */
[----:B------:R-:W-:Y:S02]  /*f270*/  F2FP.F16.F32.PACK_AB R4, R61, R181 ;  /* 0x000000b53d04723e */ /* 0x000fe400000000ff */
[----:B------:R-:W-:Y:S02]  /*f280*/  LOP3.LUT R32, R32, R10, RZ, 0xc0, !PT ;  /* 0x0000000a20207212 */ /* 0x000fe400078ec0ff */
[----:B------:R-:W-:Y:S01]  /*f290*/  LOP3.LUT R33, R8, R33, RZ, 0xc0, !PT ;  /* 0x0000002108217212 */ /* 0x000fe200078ec0ff */
[----:B------:R-:W-:Y:S01]  /*f2a0*/  HMMA.16816.F32 R80, R28, R22, R80 ;  /* 0x000000161c50723c */ /* 0x000fe20000001850 */
[----:B------:R-:W-:Y:S01]  /*f2b0*/  LOP3.LUT R34, R12, R34, RZ, 0xc0, !PT ;  /* 0x000000220c227212 */ /* 0x000fe200078ec0ff */
[----:B------:R-:W2:Y:S01]  /*f2c0*/  LDSM.16.MT88.4 R20, [R212+0x9c00] ;  /* 0x009c0000d414783b */ /* 0x000ea20000004200 */
[----:B------:R-:W-:-:S02]  /*f2d0*/  LOP3.LUT R35, R35, R4, RZ, 0xc0, !PT ;  /* 0x0000000423237212 */ /* 0x000fc400078ec0ff */
[----:B------:R-:W-:Y:S01]  /*f2e0*/  SHF.R.U32.HI R60, RZ, 0x8, R60 ;  /* 0x00000008ff3c7819 */ /* 0x000fe2000001163c */
[----:B------:R-:W-:Y:S01]  /*f2f0*/  HMMA.16816.F32 R96, R28, R18, R96 ;  /* 0x000000121c60723c */ /* 0x000fe20000001860 */
[----:B------:R-:W3:Y:S01]  /*f300*/  LDSM.16.MT88.4 R16, [R214+0xac00] ;  /* 0x00ac0000d610783b */ /* 0x000ee20000004200 */
[----:B------:R-:W-:-:S03]  /*f310*/  LOP3.LUT R182, R182, 0xff, RZ, 0xc0, !PT ;  /* 0x000000ffb6b67812 */ /* 0x000fc600078ec0ff */
[----:B------:R-:W4:Y:S01]  /*f320*/  LDSM.16.MT88.4 R12, [R212+0xac00] ;  /* 0x00ac0000d40c783b */ /* 0x000f220000004200 */
[----:B------:R-:W-:Y:S01]  /*f330*/  HMMA.16816.F32 R132, R28, R6, R132 ;  /* 0x000000061c84723c */ /* 0x000fe20000001884 */
[----:B------:R-:W-:Y:S02]  /*f340*/  PRMT R182, R182, 0x5410, R246 ;  /* 0x00005410b6b67816 */ /* 0x000fe400000000f6 */
[----:B------:R-:W4:Y:S04]  /*f350*/  LDSM.16.MT88.4 R8, [R214+0xbc00] ;  /* 0x00bc0000d608783b */ /* 0x000f280000004200 */
[----:B------:R-:W4:Y:S01]  /*f360*/  LDSM.16.MT88.4 R4, [R212+0xbc00] ;  /* 0x00bc0000d404783b */ /* 0x000f220000004200 */
[C---:B------:R-:W-:Y:S02]  /*f370*/  LOP3.LUT R31, R204.reuse, 0xffff, RZ, 0xc0, !PT ;  /* 0x0000ffffcc1f7812 */ /* 0x040fe400078ec0ff */
[----:B------:R-:W-:-:S02]  /*f380*/  LOP3.LUT R28, R204, 0xff, RZ, 0xc0, !PT ;  /* 0x000000ffcc1c7812 */ /* 0x000fc400078ec0ff */
[--C-:B------:R-:W-:Y:S02]  /*f390*/  SHF.R.U32.HI R30, RZ, 0x10, R204.reuse ;  /* 0x00000010ff1e7819 */ /* 0x100fe400000116cc */
[----:B------:R-:W-:Y:S02]  /*f3a0*/  SHF.R.U32.HI R31, RZ, 0x8, R31 ;  /* 0x00000008ff1f7819 */ /* 0x000fe4000001161f */
[----:B------:R-:W-:Y:S02]  /*f3b0*/  SHF.R.U32.HI R29, RZ, 0x18, R204 ;  /* 0x00000018ff1d7819 */ /* 0x000fe400000116cc */
[----:B------:R-:W-:Y:S01]  /*f3c0*/  LOP3.LUT R30, R30, 0xff, RZ, 0xc0, !PT ;  /* 0x000000ff1e1e7812 */ /* 0x000fe200078ec0ff */
[----:B-1----:R-:W-:Y:S01]  /*f3d0*/  HMMA.16816.F32 R156, R32, R24, R156 ;  /* 0x00000018209c723c */ /* 0x002fe2000000189c */
[----:B------:R-:W-:Y:S02]  /*f3e0*/  PRMT R31, R28, 0x5410, R31 ;  /* 0x000054101c1f7816 */ /* 0x000fe4000000001f */
[----:B------:R-:W-:-:S02]  /*f3f0*/  PRMT R29, R30, 0x5410, R29 ;  /* 0x000054101e1d7816 */ /* 0x000fc4000000001d */
[----:B------:R-:W-:Y:S01]  /*f400*/  PRMT R28, R53, 0x5410, R60 ;  /* 0x00005410351c7816 */ /* 0x000fe2000000003c */
[C---:B------:R-:W-:Y:S01]  /*f410*/  HMMA.16816.F32 R152, R32.reuse, R26, R152 ;  /* 0x0000001a2098723c */ /* 0x040fe20000001898 */
[--C-:B------:R-:W-:Y:S02]  /*f420*/  HSET2.LE.AND R30, R31, R56.reuse, PT ;  /* 0x000000381f1e7233 */ /* 0x100fe40003803000 */
[----:B------:R-:W-:Y:S02]  /*f430*/  F2FP.F16.F32.PACK_AB R53, R52, R58 ;  /* 0x0000003a3435723e */ /* 0x000fe400000000ff */
[--C-:B------:R-:W-:Y:S01]  /*f440*/  HSET2.LE.AND R31, R29, R56.reuse, PT ;  /* 0x000000381d1f7233 */ /* 0x100fe20003803000 */
[----:B--2---:R-:W-:Y:S01]  /*f450*/  HMMA.16816.F32 R72, R32, R20, R72 ;  /* 0x000000142048723c */ /* 0x004fe20000001848 */
[--C-:B------:R-:W-:Y:S02]  /*f460*/  HSET2.LE.AND R28, R28, R56.reuse, PT ;  /* 0x000000381c1c7233 */ /* 0x100fe40003803000 */
[----:B------:R-:W-:-:S02]  /*f470*/  HSET2.LE.AND R29, R182, R56, PT ;  /* 0x00000038b61d7233 */ /* 0x000fc40003803000 */
[----:B------:R-:W-:Y:S01]  /*f480*/  LOP3.LUT R30, R30, R53, RZ, 0xc0, !PT ;  /* 0x000000351e1e7212 */ /* 0x000fe200078ec0ff */
[C---:B------:R-:W-:Y:S01]  /*f490*/  HMMA.16816.F32 R76, R32.reuse, R22, R76 ;  /* 0x00000016204c723c */ /* 0x040fe2000000184c */
[----:B------:R-:W-:Y:S02]  /*f4a0*/  F2FP.F16.F32.PACK_AB R56, R36, R51 ;  /* 0x000000332438723e */ /* 0x000fe400000000ff */
[----:B------:R-:W-:Y:S02]  /*f4b0*/  F2FP.F16.F32.PACK_AB R60, R59, R64 ;  /* 0x000000403b3c723e */ /* 0x000fe400000000ff */
[----:B------:R-:W-:Y:S01]  /*f4c0*/  F2FP.F16.F32.PACK_AB R53, R37, R57 ;  /* 0x000000392535723e */ /* 0x000fe200000000ff */
[----:B---3--:R-:W-:Y:S01]  /*f4d0*/  HMMA.16816.F32 R88, R32, R16, R88 ;  /* 0x000000102058723c */ /* 0x008fe20000001858 */
[----:B------:R-:W-:Y:S02]  /*f4e0*/  LOP3.LUT R31, R31, R56, RZ, 0xc0, !PT ;  /* 0x000000381f1f7212 */ /* 0x000fe400078ec0ff */
[----:B------:R-:W-:-:S02]  /*f4f0*/  LOP3.LUT R28, R28, R60, RZ, 0xc0, !PT ;  /* 0x0000003c1c1c7212 */ /* 0x000fc400078ec0ff */
[----:B------:R-:W-:Y:S01]  /*f500*/  LOP3.LUT R29, R29, R53, RZ, 0xc0, !PT ;  /* 0x000000351d1d7212 */ /* 0x000fe200078ec0ff */
[C---:B------:R-:W-:Y:S06]  /*f510*/  HMMA.16816.F32 R92, R32.reuse, R18, R92 ;  /* 0x00000012205c723c */ /* 0x040fec000000185c */
[C---:B----4-:R-:W-:Y:S06]  /*f520*/  HMMA.16816.F32 R140, R32.reuse, R12, R140 ;  /* 0x0000000c208c723c */ /* 0x050fec000000188c */
        /* <DEDUP_REMOVED lines=19> */
.L_x_404:
[----:B------:R-:W-:-:S12]  /*f660*/  UIADD3 UR34, UR38, -0x1, URZ ;  /* 0xffffffff26227890 */ /* 0x000fd8000fffe03f */
.L_x_407:
[----:B------:R-:W-:-:S13]  /*f670*/  ISETP.LE.AND P0, PT, RZ, UR34, PT ;  /* 0x00000022ff007c0c */ /* 0x000fda000bf03270 */
[----:B------:R-:W-:Y:S05]  /*f680*/  @!P0 BRA `(.L_x_408) ;  /* 0x0000004000588947 */ /* 0x000fea0003800000 */
[----:B------:R-:W-:Y:S01]  /*f690*/  IMAD.WIDE.U32 R238, R233, -0x326172a9, RZ ;  /* 0xcd9e8d57e9ee7825 */ /* 0x000fe200078e00ff */
[----:B------:R-:W-:Y:S01]  /*f6a0*/  PRMT R226, R241, 0x7054, R241 ;  /* 0x00007054f1e27816 */ /* 0x000fe200000000f1 */
[----:B------:R-:W-:Y:S01]  /*f6b0*/  USHF.L.U64.HI UR35, UR36, 0x1, UR35 ;  /* 0x0000000124237899 */ /* 0x000fe20008010223 */
[----:B------:R-:W-:Y:S01]  /*f6c0*/  MOV R164, R167 ;  /* 0x000000a700a47202 */ /* 0x000fe20000000f00 */
[----:B------:R-:W-:Y:S01]  /*f6d0*/  IMAD.WIDE.U32 R234, R234, -0x326172a9, RZ ;  /* 0xcd9e8d57eaea7825 */ /* 0x000fe200078e00ff */
[-C--:B------:R-:W-:Y:S01]  /*f6e0*/  LOP3.LUT R236, R239, R229.reuse, RZ, 0x3c, !PT ;  /* 0x000000e5efec7212 */ /* 0x080fe200078e3cff */
[----:B------:R-:W-:Y:S01]  /*f6f0*/  USHF.L.U32 UR36, UR36, 0x1, URZ ;  /* 0x0000000124247899 */ /* 0x000fe2000800063f */
[----:B------:R-:W-:Y:S01]  /*f700*/  MOV R3, R168 ;  /* 0x000000a800037202 */ /* 0x000fe20000000f00 */
[----:B------:R-:W-:Y:S01]  /*f710*/  IMAD.WIDE.U32 R240, R228, -0x2daee0ad, RZ ;  /* 0xd2511f53e4f07825 */ /* 0x000fe200078e00ff */
[----:B------:R-:W-:Y:S01]  /*f720*/  LOP3.LUT R229, R235, R229, RZ, 0x3c, !PT ;  /* 0x000000e5ebe57212 */ /* 0x000fe200078e3cff */
[----:B------:R-:W-:Y:S01]  /*f730*/  ULDC UR4, c[0x0][0x2ec] ;  /* 0x0000bb0000047ab9 */ /* 0x000fe20000000800 */
[----:B------:R-:W-:Y:S01]  /*f740*/  MOV R0, R165 ;  /* 0x000000a500007202 */ /* 0x000fe20000000f00 */
[----:B------:R-:W-:Y:S01]  /*f750*/  IMAD.WIDE.U32 R236, R236, -0x2daee0ad, RZ ;  /* 0xd2511f53ecec7825 */ /* 0x000fe200078e00ff */
[----:B------:R-:W-:Y:S01]  /*f760*/  MOV R2, R166 ;  /* 0x000000a600027202 */ /* 0x000fe20000000f00 */
[----:B------:R-:W-:Y:S01]  /*f770*/  ULDC.64 UR6, c[0x0][0x218] ;  /* 0x0000860000067ab9 */ /* 0x000fe20000000a00 */
[----:B------:R-:W-:Y:S01]  /*f780*/  MOV R243, R245 ;  /* 0x000000f500f37202 */ /* 0x000fe20000000f00 */
[----:B------:R-:W-:Y:S01]  /*f790*/  IMAD.WIDE.U32 R228, R229, -0x2daee0ad, RZ ;  /* 0xd2511f53e5e47825 */ /* 0x000fe200078e00ff */
[----:B------:R-:W-:Y:S01]  /*f7a0*/  ULDC.64 UR10, c[0x0][0x220] ;  /* 0x00008800000a7ab9 */ /* 0x000fe20000000a00 */
[----:B------:R-:W-:Y:S01]  /*f7b0*/  ULDC.64 UR8, c[0x0][0x248] ;  /* 0x0000920000087ab9 */ /* 0x000fe20000000a00 */
[----:B------:R-:W-:Y:S05]  /*f7c0*/  BRA `(.L_x_409) ;  /* 0x0000000000687947 */ /* 0x000fea0003800000 */
.L_x_411:
        /* <DEDUP_REMOVED lines=26> */
.L_x_409:
        /* <DEDUP_REMOVED lines=14> */
[----:B-----5:R-:W-:Y:S01]  /*fa50*/  LDGSTS.E.BYPASS.LTC128B.128 [R218+0x9000], desc[UR30][R8.64] ;  /* 0x0900000008da7fae */ /* 0x020fe2000b901d5e */
        /* <DEDUP_REMOVED lines=8> */
[----:B------:R-:W1:Y:S06]  /*fae0*/  LDSM.16.M88.4 R16, [R216+0x6000] ;  /* 0x00600000d810783b */ /* 0x000e6c0000000200 */
[----:B------:R-:W2:Y:S06]  /*faf0*/  LDSM.16.M88.4 R60, [R217+0x1000] ;  /* 0x00100000d93c783b */ /* 0x000eac0000000200 */
[----:B------:R-:W3:Y:S06]  /*fb00*/  LDSM.16.M88.4 R32, [R216+0x6400] ;  /* 0x00640000d820783b */ /* 0x000eec0000000200 */
[----:B------:R-:W0:Y:S06]  /*fb10*/  LDGDEPBAR ;  /* 0x00000000000079af */ /* 0x000e2c0000000000 */
[----:B------:R-:W4:Y:S06]  /*fb20*/  LDSM.16.M88.4 R48, [R216+0x6800] ;  /* 0x00680000d830783b */ /* 0x000f2c0000000200 */
[----:B------:R-:W4:Y:S06]  /*fb30*/  LDSM.16.M88.4 R168, [R216+0x6c00] ;  /* 0x006c0000d8a8783b */ /* 0x000f2c0000000200 */
        /* <DEDUP_REMOVED lines=19> */
[C---:B------:R-:W-:Y:S06]  /*fc70*/  HMMA.16816.F32 R40, R60.reuse, R48, RZ ;  /* 0x000000303c28723c */ /* 0x040fec00000018ff */
[-C--:B------:R-:W-:Y:S06]  /*fc80*/  HMMA.16816.F32 R44, R60, R50.reuse, RZ ;  /* 0x000000323c2c723c */ /* 0x080fec00000018ff */
[C---:B------:R-:W-:Y:S06]  /*fc90*/  HMMA.16816.F32 R48, R64.reuse, R50, RZ ;  /* 0x000000324030723c */ /* 0x040fec00000018ff */
[-C--:B------:R-:W-:Y:S06]  /*fca0*/  HMMA.16816.F32 R52, R64, R168.reuse, RZ ;  /* 0x000000a84034723c */ /* 0x080fec00000018ff */
        /* <DEDUP_REMOVED lines=18> */
[----:B------:R-:W2:Y:S05]  /*fdd0*/  LDSM.16.M88.4 R188, [R216+0x7c00] ;  /* 0x007c0000d8bc783b */ /* 0x000eaa0000000200 */
[-C--:B---3--:R-:W-:Y:S06]  /*fde0*/  HMMA.16816.F32 R52, R172, R192.reuse, R52 ;  /* 0x000000c0ac34723c */ /* 0x088fec0000001834 */
[C---:B------:R-:W-:Y:S06]  /*fdf0*/  HMMA.16816.F32 R56, R180.reuse, R192, R56 ;  /* 0x000000c0b438723c */ /* 0x040fec0000001838 */
[-C--:B------:R-:W-:Y:S01]  /*fe00*/  HMMA.16816.F32 R60, R180, R194.reuse, R60 ;  /* 0x000000c2b43c723c */ /* 0x080fe2000000183c */
[----:B------:R-:W3:Y:S05]  /*fe10*/  LDSM.16.M88.4 R180, [R215+0x2000] ;  /* 0x00200000d7b4783b */ /* 0x000eea0000000200 */
[----:B------:R-:W-:Y:S01]  /*fe20*/  HMMA.16816.F32 R64, R172, R194, R64 ;  /* 0x000000c2ac40723c */ /* 0x000fe20000001840 */
[----:B------:R-:W3:Y:S05]  /*fe30*/  LDSM.16.M88.4 R172, [R215+0x3000] ;  /* 0x00300000d7ac783b */ /* 0x000eea0000000200 */
[-C--:B----4-:R-:W-:Y:S01]  /*fe40*/  HMMA.16816.F32 R4, R168, R196.reuse, R4 ;  /* 0x000000c4a804723c */ /* 0x090fe20000001804 */
[----:B------:R-:W4:Y:S05]  /*fe50*/  LDSM.16.M88.4 R192, [R213+0x7400] ;  /* 0x00740000d5c0783b */ /* 0x000f2a0000000200 */
        /* <DEDUP_REMOVED lines=19> */
[----:B------:R-:W2:Y:S05]  /*ff90*/  LDSM.16.M88.4 R168, [R217+0x4000] ;  /* 0x00400000d9a8783b */ /* 0x000eaa0000000200 */
[-C--:B---3--:R-:W-:Y:S01]  /*ffa0*/  HMMA.16816.F32 R4, R180, R204.reuse, R4 ;  /* 0x000000ccb404723c */ /* 0x088fe20000001804 */
[----:B------:R-:W3:Y:S05]  /*ffb0*/  LDSM.16.M88.4 R188, [R217+0x5000] ;  /* 0x00500000d9bc783b */ /* 0x000eea0000000200 */
[C---:B------:R-:W-:Y:S06]  /*ffc0*/  HMMA.16816.F32 R8, R172.reuse, R204, R8 ;  /* 0x000000ccac08723c */ /* 0x040fec0000001808 */
[-C--:B------:R-:W-:Y:S06]  /*ffd0*/  HMMA.16816.F32 R12, R172, R206.reuse, R12 ;  /* 0x000000ceac0c723c */ /* 0x080fec000000180c */
[C---:B------:R-:W-:Y:S01]  /*ffe0*/  HMMA.16816.F32 R16, R180.reuse, R206, R16 ;  /* 0x000000ceb410723c */ /* 0x040fe20000001810 */
[----:B------:R-:W-:Y:S05]  /*fff0*/  LDSM.16.M88.4 R204, [R216+0x8c00] ;  /* 0x008c0000d8cc783b */ /* 0x000fea0000000200 */
[-C--:B----4-:R-:W-:Y:S06]  /*10000*/  HMMA.16816.F32 R20, R180, R192.reuse, R20 ;  /* 0x000000c0b414723c */ /* 0x090fec0000001814 */
        /* <DEDUP_REMOVED lines=12> */
[----:B------:R-:W1:Y:S05]  /*100d0*/  LDSM.16.M88.4 R172, [R215+0x5000] ;  /* 0x00500000d7ac783b */ /* 0x000e6a0000000200 */
[----:B------:R-:W-:Y:S01]  /*100e0*/  HMMA.16816.F32 R64, R180, R178, R64 ;  /* 0x000000b2b440723c */ /* 0x000fe20000001840 */
[----:B------:R-:W1:Y:S05]  /*100f0*/  LDSM.16.M88.4 R176, [R213+0x8400] ;  /* 0x00840000d5b0783b */ /* 0x000e6a0000000200 */
[-C--:B--2---:R-:W-:Y:S01]  /*10100*/  HMMA.16816.F32 R4, R168, R184.reuse, R4 ;  /* 0x000000b8a804723c */ /* 0x084fe20000001804 */
[----:B------:R-:W2:Y:S05]  /*10110*/  LDSM.16.M88.4 R180, [R213+0x8800] ;  /* 0x00880000d5b4783b */ /* 0x000eaa0000000200 */
[C---:B---3--:R-:W-:Y:S06]  /*10120*/  HMMA.16816.F32 R8, R188.reuse, R184, R8 ;  /* 0x000000b8bc08723c */ /* 0x048fec0000001808 */
        /* <DEDUP_REMOVED lines=21> */
[----:B------:R-:W-:Y:S01]  /*10280*/  FMNMX.FTZ R166, R4, R3, !PT ;  /* 0x0000000304a67209 */ /* 0x000fe20007810000 */
[-C--:B------:R-:W-:Y:S04]  /*10290*/  HMMA.16816.F32 R20, R196, R176.reuse, R20 ;  /* 0x000000b0c414723c */ /* 0x080fe80000001814 */
[----:B------:R-:W-:Y:S02]  /*102a0*/  FMNMX.FTZ R165, R6, R164, !PT ;  /* 0x000000a406a57209 */ /* 0x000fe40007810000 */
[----:B------:R-:W-:Y:S01]  /*102b0*/  FMNMX.FTZ R167, R8, R2, !PT ;  /* 0x0000000208a77209 */ /* 0x000fe20007810000 */
[C---:B------:R-:W-:Y:S06]  /*102c0*/  HMMA.16816.F32 R24, R172.reuse, R176, R24 ;  /* 0x000000b0ac18723c */ /* 0x040fec0000001818 */
        /* <DEDUP_REMOVED lines=56> */
.L_x_410:
[----:B------:R-:W-:Y:S01]  /*10650*/  FMNMX.FTZ R169, R10, R0, !PT ;  /* 0x000000000aa97209 */ /* 0x000fe20007810000 */
[----:B------:R-:W2:Y:S01]  /*10660*/  SHFL.BFLY PT, R168, R171, 0x2, 0x1f ;  /* 0x0c401f00aba87f89 */ /* 0x000ea200000e0000 */
[--C-:B------:R-:W-:Y:S01]  /*10670*/  LOP3.LUT R246, R237, UR20, R240.reuse, 0x96, !PT ;  /* 0x00000014edf67c12 */ /* 0x100fe2000f8e96f0 */
[----:B------:R-:W-:Y:S01]  /*10680*/  USHF.L.U32 UR5, UR34, 0x1, URZ ;  /* 0x0000000122057899 */ /* 0x000fe2000800063f */
[----:B------:R-:W-:Y:S05]  /*10690*/  FMNMX.FTZ R169, R11, R169, !PT ;  /* 0x000000a90ba97209 */ /* 0x000fea0007810000 */
[----:B------:R-:W3:Y:S01]  /*106a0*/  SHFL.BFLY PT, R165, R166, 0x2, 0x1f ;  /* 0x0c401f00a6a57f89 */ /* 0x000ee200000e0000 */
[----:B------:R-:W-:Y:S01]  /*106b0*/  LOP3.LUT R244, R229, UR20, R240, 0x96, !PT ;  /* 0x00000014e5f47c12 */ /* 0x000fe2000f8e96f0 */
[----:B------:R-:W-:Y:S01]  /*106c0*/  IMAD.WIDE.U32 R246, R246, -0x326172a9, RZ ;  /* 0xcd9e8d57f6f67825 */ /* 0x000fe200078e00ff */
[----:B------:R-:W-:Y:S05]  /*106d0*/  FMNMX.FTZ R169, R14, R169, !PT ;  /* 0x000000a90ea97209 */ /* 0x000fea0007810000 */
[----:B------:R-:W4:Y:S01]  /*106e0*/  SHFL.BFLY PT, R167, R170, 0x2, 0x1f ;  /* 0x0c401f00aaa77f89 */ /* 0x000f2200000e0000 */
[----:B------:R-:W-:Y:S01]  /*106f0*/  UIADD3 UR34, UR34, -0x1, URZ ;  /* 0xffffffff22227890 */ /* 0x000fe2000fffe03f */
[----:B------:R-:W-:Y:S01]  /*10700*/  IMAD.WIDE.U32 R244, R244, -0x326172a9, RZ ;  /* 0xcd9e8d57f4f47825 */ /* 0x000fe200078e00ff */
[----:B------:R-:W-:Y:S03]  /*10710*/  FMNMX.FTZ R169, R15, R169, !PT ;  /* 0x000000a90fa97209 */ /* 0x000fe60007810000 */
[----:B------:R-:W-:Y:S01]  /*10720*/  IMAD.U32 R176, RZ, RZ, UR33 ;  /* 0x00000021ffb07e24 */ /* 0x000fe2000f8e00ff */
[----:B------:R-:W-:Y:S04]  /*10730*/  FMNMX.FTZ R169, R26, R169, !PT ;  /* 0x000000a91aa97209 */ /* 0x000fe80007810000 */
[----:B------:R-:W-:Y:S02]  /*10740*/  FMNMX.FTZ R169, R27, R169, !PT ;  /* 0x000000a91ba97209 */ /* 0x000fe40007810000 */
[----:B------:R-:W-:Y:S01]  /*10750*/  LOP3.LUT R176, R241, UR5, R176, 0x96, !PT ;  /* 0x00000005f1b07c12 */ /* 0x000fe2000f8e96b0 */
[----:B------:R-:W-:Y:S01]  /*10760*/  UIADD3 UR5, UR5, 0x1, URZ ;  /* 0x0000000105057890 */ /* 0x000fe2000fffe03f */
[----:B------:R-:W-:Y:S02]  /*10770*/  FMNMX.FTZ R169, R30, R169, !PT ;  /* 0x000000a91ea97209 */ /* 0x000fe40007810000 */
[----:B--2---:R-:W-:Y:S01]  /*10780*/  FMNMX.FTZ R171, R171, R168, !PT ;  /* 0x000000a8abab7209 */ /* 0x004fe20007810000 */
[----:B------:R-:W-:Y:S01]  /*10790*/  IMAD.WIDE.U32 R176, R176, -0x326172a9, RZ ;  /* 0xcd9e8d57b0b07825 */ /* 0x000fe200078e00ff */
[----:B------:R-:W-:Y:S02]  /*107a0*/  FMNMX.FTZ R169, R31, R169, !PT ;  /* 0x000000a91fa97209 */ /* 0x000fe40007810000 */
[----:B---3--:R-:W-:Y:S01]  /*107b0*/  FMNMX.FTZ R165, R166, R165, !PT ;  /* 0x000000a5a6a57209 */ /* 0x008fe20007810000 */
[----:B------:R-:W2:Y:S01]  /*107c0*/  SHFL.BFLY PT, R168, R171, 0x1, 0x1f ;  /* 0x0c201f00aba87f89 */ /* 0x000ea200000e0000 */
[----:B------:R-:W-:Y:S02]  /*107d0*/  FMNMX.FTZ R169, R42, R169, !PT ;  /* 0x000000a92aa97209 */ /* 0x000fe40007810000 */
[----:B----4-:R-:W-:Y:S05]  /*107e0*/  FMNMX.FTZ R170, R170, R167, !PT ;  /* 0x000000a7aaaa7209 */ /* 0x010fea0007810000 */
[----:B------:R-:W3:Y:S01]  /*107f0*/  SHFL.BFLY PT, R166, R165, 0x1, 0x1f ;  /* 0x0c201f00a5a67f89 */ /* 0x000ee200000e0000 */
[----:B------:R-:W-:Y:S02]  /*10800*/  FMNMX.FTZ R169, R43, R169, !PT ;  /* 0x000000a92ba97209 */ /* 0x000fe40007810000 */
[--C-:B------:R-:W-:Y:S05]  /*10810*/  LOP3.LUT R180, R247, UR19, R176.reuse, 0x96, !PT ;  /* 0x00000013f7b47c12 */ /* 0x100fea000f8e96b0 */
[----:B------:R-:W4:Y:S01]  /*10820*/  SHFL.BFLY PT, R167, R170, 0x1, 0x1f ;  /* 0x0c201f00aaa77f89 */ /* 0x000f2200000e0000 */
[----:B------:R-:W-:Y:S02]  /*10830*/  FMNMX.FTZ R169, R46, R169, !PT ;  /* 0x000000a92ea97209 */ /* 0x000fe40007810000 */
[----:B------:R-:W-:Y:S01]  /*10840*/  LOP3.LUT R176, R245, UR19, R176, 0x96, !PT ;  /* 0x00000013f5b07c12 */ /* 0x000fe2000f8e96b0 */
[----:B------:R-:W-:Y:S01]  /*10850*/  IMAD.WIDE.U32 R180, R180, -0x2daee0ad, RZ ;  /* 0xd2511f53b4b47825 */ /* 0x000fe200078e00ff */
[----:B--2---:R-:W-:Y:S02]  /*10860*/  FMNMX.FTZ R168, R171, R168, !PT ;  /* 0x000000a8aba87209 */ /* 0x004fe40007810000 */
[----:B---3--:R-:W-:Y:S03]  /*10870*/  FMNMX.FTZ R166, R165, R166, !PT ;  /* 0x000000a6a5a67209 */ /* 0x008fe60007810000 */
[C---:B------:R-:W-:Y:S01]  /*10880*/  FADD.FTZ R165, -R168.reuse, R3 ;  /* 0x00000003a8a57221 */ /* 0x040fe20000010100 */
[C---:B------:R-:W-:Y:S01]  /*10890*/  FMUL.FTZ R204, R168.reuse, UR4 ;  /* 0x00000004a8cc7c20 */ /* 0x040fe20008410000 */
[----:B------:R-:W-:Y:S02]  /*108a0*/  FSETP.NEU.FTZ.AND P1, PT, R168, -INF , PT ;  /* 0xff800000a800780b */ /* 0x000fe40003f3d000 */
[----:B----4-:R-:W-:Y:S01]  /*108b0*/  FMNMX.FTZ R167, R170, R167, !PT ;  /* 0x000000a7aaa77209 */ /* 0x010fe20007810000 */
[----:B------:R-:W-:Y:S01]  /*108c0*/  FMUL.FTZ R165, R165, UR4 ;  /* 0x00000004a5a57c20 */ /* 0x000fe20008410000 */
[----:B------:R-:W-:Y:S01]  /*108d0*/  FSEL R204, R204, RZ, P1 ;  /* 0x000000ffcccc7208 */ /* 0x000fe20000800000 */
[----:B------:R-:W-:Y:S01]  /*108e0*/  FMUL.FTZ R202, R166, UR4 ;  /* 0x00000004a6ca7c20 */ /* 0x000fe20008410000 */
[----:B------:R-:W-:Y:S01]  /*108f0*/  LOP3.LUT R170, R177, UR21, R234, 0x96, !PT ;  /* 0x00000015b1aa7c12 */ /* 0x000fe2000f8e96ea */
[C---:B------:R-:W-:Y:S01]  /*10900*/  FADD.FTZ R3, -R167.reuse, R164 ;  /* 0x000000a4a7037221 */ /* 0x040fe20000010100 */
[C---:B------:R-:W-:Y:S01]  /*10910*/  FMUL.FTZ R203, R167.reuse, UR4 ;  /* 0x00000004a7cb7c20 */ /* 0x040fe20008410000 */
[----:B------:R2:W3:Y:S01]  /*10920*/  MUFU.EX2 R164, R165 ;  /* 0x000000a500a47308 */ /* 0x0004e20000000800 */
[----:B------:R-:W-:Y:S01]  /*10930*/  FSETP.NEU.FTZ.AND P1, PT, R167, -INF , PT ;  /* 0xff800000a700780b */ /* 0x000fe20003f3d000 */
[----:B------:R-:W-:Y:S04]  /*10940*/  IMAD.WIDE.U32 R178, R170, -0x2daee0ad, RZ ;  /* 0xd2511f53aab27825 */ /* 0x000fe800078e00ff */
[--C-:B------:R-:W-:Y:S01]  /*10950*/  FFMA.FTZ R170, R17, UR4, -R204.reuse ;  /* 0x0000000411aa7c23 */ /* 0x100fe200080108cc */
[----:B------:R-:W-:Y:S01]  /*10960*/  FSEL R203, R203, RZ, P1 ;  /* 0x000000ffcbcb7208 */ /* 0x000fe20000800000 */
[----:B------:R-:W-:Y:S01]  /*10970*/  FFMA.FTZ R189, R4, UR4, -R204 ;  /* 0x0000000404bd7c23 */ /* 0x000fe200080108cc */
[----:B------:R-:W-:Y:S01]  /*10980*/  LOP3.LUT R17, R179, UR18, R228, 0x96, !PT ;  /* 0x00000012b3117c12 */ /* 0x000fe2000f8e96e4 */
[----:B------:R-:W-:Y:S01]  /*10990*/  FFMA.FTZ R191, R5, UR4, -R204 ;  /* 0x0000000405bf7c23 */ /* 0x000fe200080108cc */
[----:B------:R-:W-:Y:S01]  /*109a0*/  FSETP.NEU.FTZ.AND P1, PT, R166, -INF , PT ;  /* 0xff800000a600780b */ /* 0x000fe20003f3d000 */
[--C-:B------:R-:W-:Y:S01]  /*109b0*/  FFMA.FTZ R188, R19, UR4, -R203.reuse ;  /* 0x0000000413bc7c23 */ /* 0x100fe200080108cb */
[--C-:B------:R-:W-:Y:S01]  /*109c0*/  FFMA.FTZ R192, R6, UR4, -R203.reuse ;  /* 0x0000000406c07c23 */ /* 0x100fe200080108cb */
[----:B-1----:R-:W-:Y:S01]  /*109d0*/  IMAD.WIDE.U32 R172, R17, -0x326172a9, RZ ;  /* 0xcd9e8d5711ac7825 */ /* 0x002fe200078e00ff */
[----:B------:R-:W-:Y:S01]  /*109e0*/  FSEL R202, R202, RZ, P1 ;  /* 0x000000ffcaca7208 */ /* 0x000fe20000800000 */
[----:B------:R-:W-:Y:S02]  /*109f0*/  MUFU.EX2 R170, R170 ;  /* 0x000000aa00aa7308 */ /* 0x000fe40000000800 */
[--C-:B------:R-:W-:Y:S01]  /*10a00*/  FFMA.FTZ R190, R7, UR4, -R203.reuse ;  /* 0x0000000407be7c23 */ /* 0x100fe200080108cb */
[----:B------:R-:W-:Y:S01]  /*10a10*/  FMUL.FTZ R3, R3, UR4 ;  /* 0x0000000403037c20 */ /* 0x000fe20008410000 */
[----:B--2---:R-:W-:Y:S01]  /*10a20*/  FMNMX.FTZ R165, R47, R169, !PT ;  /* 0x000000a92fa57209 */ /* 0x004fe20007810000 */
[----:B------:R-:W-:Y:S01]  /*10a30*/  FFMA.FTZ R195, R12, UR4, -R202 ;  /* 0x000000040cc37c23 */ /* 0x000fe200080108ca */
[----:B------:R-:W-:Y:S01]  /*10a40*/  LOP3.LUT R169, R177, UR21, R238, 0x96, !PT ;  /* 0x00000015b1a97c12 */ /* 0x000fe2000f8e96ee */
[----:B------:R-:W-:Y:S01]  /*10a50*/  IMAD.WIDE.U32 R176, R176, -0x2daee0ad, RZ ;  /* 0xd2511f53b0b07825 */ /* 0x000fe200078e00ff */
[----:B------:R-:W-:Y:S02]  /*10a60*/  FMNMX.FTZ R165, R58, R165, !PT ;  /* 0x000000a53aa57209 */ /* 0x000fe40007810000 */
[----:B------:R-:W-:Y:S01]  /*10a70*/  MUFU.EX2 R188, R188 ;  /* 0x000000bc00bc7308 */ /* 0x000fe20000000800 */
[----:B------:R-:W-:Y:S01]  /*10a80*/  LOP3.LUT R19, R173, UR17, R244, 0x96, !PT ;  /* 0x00000011ad137c12 */ /* 0x000fe2000f8e96f4 */
[----:B------:R-:W-:Y:S01]  /*10a90*/  IMAD.WIDE.U32 R174, R169, -0x2daee0ad, RZ ;  /* 0xd2511f53a9ae7825 */ /* 0x000fe200078e00ff */
[----:B------:R-:W-:Y:S03]  /*10aa0*/  FMNMX.FTZ R165, R59, R165, !PT ;  /* 0x000000a53ba57209 */ /* 0x000fe60007810000 */
[----:B------:R-:W-:Y:S01]  /*10ab0*/  FFMA.FTZ R169, R16, UR4, -R204 ;  /* 0x0000000410a97c23 */ /* 0x000fe200080108cc */
[----:B------:R-:W-:Y:S01]  /*10ac0*/  LOP3.LUT R178, R177, UR16, R178, 0x96, !PT ;  /* 0x00000010b1b27c12 */ /* 0x000fe2000f8e96b2 */
[--C-:B------:R-:W-:Y:S01]  /*10ad0*/  FFMA.FTZ R197, R13, UR4, -R202.reuse ;  /* 0x000000040dc57c23 */ /* 0x100fe200080108ca */
[----:B------:R-:W-:Y:S01]  /*10ae0*/  FMNMX.FTZ R165, R62, R165, !PT ;  /* 0x000000a53ea57209 */ /* 0x000fe20007810000 */
[----:B------:R-:W-:Y:S01]  /*10af0*/  FFMA.FTZ R196, R8, UR4, -R202 ;  /* 0x0000000408c47c23 */ /* 0x000fe200080108ca */
[----:B------:R-:W-:Y:S01]  /*10b00*/  LOP3.LUT R171, R175, UR18, R236, 0x96, !PT ;  /* 0x00000012afab7c12 */ /* 0x000fe2000f8e96ec */
[----:B------:R-:W-:Y:S01]  /*10b10*/  IMAD.WIDE.U32 R178, R178, -0x326172a9, RZ ;  /* 0xcd9e8d57b2b27825 */ /* 0x000fe200078e00ff */
[----:B------:R-:W-:Y:S01]  /*10b20*/  FMNMX.FTZ R165, R63, R165, !PT ;  /* 0x000000a53fa57209 */ /* 0x000fe20007810000 */
[----:B------:R-:W1:Y:S01]  /*10b30*/  MUFU.EX2 R169, R169 ;  /* 0x000000a900a97308 */ /* 0x000e620000000800 */
[----:B------:R-:W-:Y:S01]  /*10b40*/  LOP3.LUT R174, R181, UR16, R174, 0x96, !PT ;  /* 0x00000010b5ae7c12 */ /* 0x000fe2000f8e96ae */
[----:B------:R-:W-:Y:S01]  /*10b50*/  IMAD.WIDE.U32 R206, R171, -0x326172a9, RZ ;  /* 0xcd9e8d57abce7825 */ /* 0x000fe200078e00ff */
[----:B------:R-:W-:Y:S01]  /*10b60*/  LOP3.LUT R172, R179, UR15, R172, 0x96, !PT ;  /* 0x0000000fb3ac7c12 */ /* 0x000fe2000f8e96ac */
[----:B------:R-:W2:Y:S02]  /*10b70*/  SHFL.BFLY PT, R16, R165, 0x2, 0x1f ;  /* 0x0c401f00a5107f89 */ /* 0x000ea400000e0000 */
[----:B------:R-:W-:Y:S01]  /*10b80*/  FFMA.FTZ R171, R18, UR4, -R203 ;  /* 0x0000000412ab7c23 */ /* 0x000fe200080108cb */
[----:B------:R-:W-:Y:S01]  /*10b90*/  IMAD.WIDE.U32 R174, R174, -0x326172a9, RZ ;  /* 0xcd9e8d57aeae7825 */ /* 0x000fe200078e00ff */
[----:B------:R-:W-:Y:S02]  /*10ba0*/  LOP3.LUT R17, R207, UR17, R246, 0x96, !PT ;  /* 0x00000011cf117c12 */ /* 0x000fe4000f8e96f6 */
[----:B------:R-:W-:Y:S01]  /*10bb0*/  MUFU.EX2 R189, R189 ;  /* 0x000000bd00bd7308 */ /* 0x000fe20000000800 */
[----:B------:R-:W-:Y:S01]  /*10bc0*/  FFMA.FTZ R193, R9, UR4, -R202 ;  /* 0x0000000409c17c23 */ /* 0x000fe200080108ca */
[----:B------:R-:W-:Y:S01]  /*10bd0*/  IMAD.WIDE.U32 R172, R172, -0x2daee0ad, RZ ;  /* 0xd2511f53acac7825 */ /* 0x000fe200078e00ff */
[----:B------:R-:W-:Y:S03]  /*10be0*/  LOP3.LUT R206, R175, UR15, R206, 0x96, !PT ;  /* 0x0000000fafce7c12 */ /* 0x000fe6000f8e96ce */
[----:B------:R-:W-:Y:S01]  /*10bf0*/  FADD.FTZ R2, -R166, R2 ;  /* 0x00000002a6027221 */ /* 0x000fe20000010100 */
[----:B------:R-:W-:Y:S04]  /*10c00*/  IMAD.WIDE.U32 R182, R17, -0x2daee0ad, RZ ;  /* 0xd2511f5311b67825 */ /* 0x000fe800078e00ff */
[----:B---3--:R-:W-:Y:S01]  /*10c10*/  FMUL.FTZ R68, R164, R68 ;  /* 0x00000044a4447220 */ /* 0x008fe20000410000 */
[----:B------:R-:W3:Y:S01]  /*10c20*/  MUFU.EX2 R171, R171 ;  /* 0x000000ab00ab7308 */ /* 0x000ee20000000800 */
[----:B------:R-:W-:Y:S01]  /*10c30*/  FMUL.FTZ R2, R2, UR4 ;  /* 0x0000000402027c20 */ /* 0x000fe20008410000 */
[----:B------:R-:W-:Y:S01]  /*10c40*/  IMAD.WIDE.U32 R206, R206, -0x2daee0ad, RZ ;  /* 0xd2511f53cece7825 */ /* 0x000fe200078e00ff */
[----:B------:R-:W-:Y:S03]  /*10c50*/  LOP3.LUT R18, R183, UR14, R180, 0x96, !PT ;  /* 0x0000000eb7127c12 */ /* 0x000fe6000f8e96b4 */
[C---:B------:R-:W-:Y:S01]  /*10c60*/  FMUL.FTZ R69, R164.reuse, R69 ;  /* 0x00000045a4457220 */ /* 0x040fe20000410000 */
[----:B------:R-:W-:Y:S01]  /*10c70*/  IMAD.WIDE.U32 R180, R19, -0x2daee0ad, RZ ;  /* 0xd2511f5313b47825 */ /* 0x000fe200078e00ff */
[----:B------:R-:W-:Y:S02]  /*10c80*/  LOP3.LUT R17, R207, UR12, R182, 0x96, !PT ;  /* 0x0000000ccf117c12 */ /* 0x000fe4000f8e96b6 */
[----:B------:R-:W-:Y:S01]  /*10c90*/  MUFU.EX2 R191, R191 ;  /* 0x000000bf00bf7308 */ /* 0x000fe20000000800 */
[----:B------:R-:W-:Y:S01]  /*10ca0*/  FMUL.FTZ R80, R164, R80 ;  /* 0x00000050a4507220 */ /* 0x000fe20000410000 */
[----:B------:R-:W-:Y:S01]  /*10cb0*/  IMAD.WIDE.U32 R184, R18, -0x326172a9, RZ ;  /* 0xcd9e8d5712b87825 */ /* 0x000fe200078e00ff */
[----:B------:R-:W-:Y:S02]  /*10cc0*/  LOP3.LUT R18, R181, UR14, R176, 0x96, !PT ;  /* 0x0000000eb5127c12 */ /* 0x000fe4000f8e96b0 */
[----:B--2---:R-:W-:Y:S01]  /*10cd0*/  FMNMX.FTZ R16, R165, R16, !PT ;  /* 0x00000010a5107209 */ /* 0x004fe20007810000 */
[----:B------:R-:W-:Y:S01]  /*10ce0*/  IMAD.WIDE.U32 R182, R17, -0x326172a9, RZ ;  /* 0xcd9e8d5711b67825 */ /* 0x000fe200078e00ff */
[----:B------:R-:W-:Y:S03]  /*10cf0*/  LOP3.LUT R4, R173, UR12, R180, 0x96, !PT ;  /* 0x0000000cad047c12 */ /* 0x000fe6000f8e96b4 */
[----:B------:R-:W-:Y:S01]  /*10d00*/  MUFU.EX2 R192, R192 ;  /* 0x000000c000c07308 */ /* 0x000fe20000000800 */
[----:B------:R-:W-:Y:S01]  /*10d10*/  LOP3.LUT R17, R185, UR13, R174, 0x96, !PT ;  /* 0x0000000db9117c12 */ /* 0x000fe2000f8e96ae */
[----:B------:R-:W2:Y:S01]  /*10d20*/  SHFL.BFLY PT, R165, R16, 0x1, 0x1f ;  /* 0x0c201f0010a57f89 */ /* 0x000ea200000e0000 */
[----:B------:R-:W-:Y:S01]  /*10d30*/  IMAD.WIDE.U32 R180, R18, -0x326172a9, RZ ;  /* 0xcd9e8d5712b47825 */ /* 0x000fe200078e00ff */
[C---:B------:R-:W-:Y:S02]  /*10d40*/  LOP3.LUT R19, R182.reuse, 0xffff, RZ, 0xc0, !PT ;  /* 0x0000ffffb6137812 */ /* 0x040fe400078ec0ff */
[----:B------:R-:W-:Y:S01]  /*10d50*/  LOP3.LUT R174, R182, 0xff, RZ, 0xc0, !PT ;  /* 0x000000ffb6ae7812 */ /* 0x000fe200078ec0ff */
[----:B------:R-:W-:Y:S01]  /*10d60*/  IMAD.WIDE.U32 R176, R4, -0x326172a9, RZ ;  /* 0xcd9e8d5704b07825 */ /* 0x000fe200078e00ff */
[----:B------:R-:W-:Y:S02]  /*10d70*/  LOP3.LUT R18, R181, UR13, R178, 0x96, !PT ;  /* 0x0000000db5127c12 */ /* 0x000fe4000f8e96b2 */
[----:B------:R-:W-:Y:S01]  /*10d80*/  MUFU.EX2 R190, R190 ;  /* 0x000000be00be7308 */ /* 0x000fe20000000800 */
[----:B------:R-:W-:Y:S01]  /*10d90*/  SHF.R.U32.HI R19, RZ, 0x8, R19 ;  /* 0x00000008ff137819 */ /* 0x000fe20000011613 */
[----:B------:R-:W-:Y:S01]  /*10da0*/  IMAD.WIDE.U32 R8, R17, -0x2daee0ad, RZ ;  /* 0xd2511f5311087825 */ /* 0x000fe200078e00ff */
[----:B------:R-:W-:Y:S02]  /*10db0*/  LOP3.LUT R5, R183, UR22, R184, 0x96, !PT ;  /* 0x00000016b7057c12 */ /* 0x000fe4000f8e96b8 */
[--C-:B------:R-:W-:Y:S01]  /*10dc0*/  SHF.R.U32.HI R6, RZ, 0x10, R182.reuse ;  /* 0x00000010ff067819 */ /* 0x100fe200000116b6 */
[----:B------:R-:W-:Y:S01]  /*10dd0*/  LDSM.16.MT88.4 R184, [R212+0x9000] ;  /* 0x00900000d4b8783b */ /* 0x000fe20000004200 */
[----:B------:R-:W-:Y:S03]  /*10de0*/  SHF.R.U32.HI R175, RZ, 0x18, R182 ;  /* 0x00000018ffaf7819 */ /* 0x000fe600000116b6 */
[----:B------:R-:W-:Y:S01]  /*10df0*/  MUFU.EX2 R196, R196 ;  /* 0x000000c400c47308 */ /* 0x000fe20000000800 */
[----:B------:R-:W-:Y:S01]  /*10e00*/  LOP3.LUT R4, R177, UR22, R180, 0x96, !PT ;  /* 0x00000016b1047c12 */ /* 0x000fe2000f8e96b4 */
[----:B------:R-:W-:Y:S01]  /*10e10*/  FMUL.FTZ R81, R164, R81 ;  /* 0x00000051a4517220 */ /* 0x000fe20000410000 */
[----:B------:R-:W-:Y:S01]  /*10e20*/  LOP3.LUT R7, R176, 0xffff, RZ, 0xc0, !PT ;  /* 0x0000ffffb0077812 */ /* 0x000fe200078ec0ff */
[----:B------:R-:W-:Y:S01]  /*10e30*/  FMUL.FTZ R84, R164, R84 ;  /* 0x00000054a4547220 */ /* 0x000fe20000410000 */
[----:B------:R-:W-:Y:S01]  /*10e40*/  LOP3.LUT R182, R176, 0xff, RZ, 0xc0, !PT ;  /* 0x000000ffb0b67812 */ /* 0x000fe200078ec0ff */
[----:B------:R-:W-:Y:S01]  /*10e50*/  FMUL.FTZ R85, R164, R85 ;  /* 0x00000055a4557220 */ /* 0x000fe20000410000 */
[--C-:B------:R-:W-:Y:S03]  /*10e60*/  SHF.R.U32.HI R183, RZ, 0x18, R176.reuse ;  /* 0x00000018ffb77819 */ /* 0x100fe600000116b0 */
[----:B------:R-:W-:Y:S01]  /*10e70*/  MUFU.EX2 R193, R193 ;  /* 0x000000c100c17308 */ /* 0x000fe20000000800 */
[----:B--2---:R-:W-:Y:S01]  /*10e80*/  FMNMX.FTZ R165, R16, R165, !PT ;  /* 0x000000a510a57209 */ /* 0x004fe20007810000 */
[--C-:B------:R-:W-:Y:S01]  /*10e90*/  FFMA.FTZ R233, R39, UR4, -R203.reuse ;  /* 0x0000000427e97c23 */ /* 0x100fe200080108cb */
[----:B------:R-:W-:Y:S01]  /*10ea0*/  SHF.R.U32.HI R16, RZ, 0x10, R176 ;  /* 0x00000010ff107819 */ /* 0x000fe200000116b0 */
[----:B------:R-:W-:Y:S01]  /*10eb0*/  FFMA.FTZ R54, R54, UR4, -R203 ;  /* 0x0000000436367c23 */ /* 0x000fe200080108cb */
[C---:B------:R-:W-:Y:S01]  /*10ec0*/  FSETP.NEU.FTZ.AND P1, PT, R165.reuse, -INF , PT ;  /* 0xff800000a500780b */ /* 0x040fe20003f3d000 */
[----:B------:R-:W-:Y:S01]  /*10ed0*/  FMUL.FTZ R201, R165, UR4 ;  /* 0x00000004a5c97c20 */ /* 0x000fe20008410000 */
[----:B------:R-:W2:Y:S01]  /*10ee0*/  LDSM.16.MT88.4 R176, [R214+0x9000] ;  /* 0x00900000d6b0783b */ /* 0x000ea20000004200 */
[----:B------:R-:W-:Y:S01]  /*10ef0*/  PRMT R174, R174, 0x5410, R19 ;  /* 0x00005410aeae7816 */ /* 0x000fe20000000013 */
[----:B------:R-:W-:Y:S01]  /*10f00*/  IMAD.WIDE.U32 R18, R18, -0x2daee0ad, RZ ;  /* 0xd2511f5312127825 */ /* 0x000fe200078e00ff */
[----:B------:R-:W-:Y:S01]  /*10f10*/  LOP3.LUT R6, R6, 0xff, RZ, 0xc0, !PT ;  /* 0x000000ff06067812 */ /* 0x000fe200078ec0ff */
[----:B------:R-:W-:Y:S01]  /*10f20*/  MUFU.EX2 R195, R195 ;  /* 0x000000c300c37308 */ /* 0x000fe20000000800 */
[----:B------:R-:W-:Y:S01]  /*10f30*/  FSEL R201, R201, RZ, P1 ;  /* 0x000000ffc9c97208 */ /* 0x000fe20000800000 */
[----:B------:R-:W-:Y:S01]  /*10f40*/  FADD.FTZ R0, -R165, R0 ;  /* 0x00000000a5007221 */ /* 0x000fe20000010100 */
[----:B------:R-:W-:Y:S01]  /*10f50*/  SHF.R.U32.HI R7, RZ, 0x8, R7 ;  /* 0x00000008ff077819 */ /* 0x000fe20000011607 */
[----:B------:R-:W-:Y:S01]  /*10f60*/  FFMA.FTZ R57, R57, UR4, -R202 ;  /* 0x0000000439397c23 */ /* 0x000fe200080108ca */
[----:B------:R-:W-:Y:S01]  /*10f70*/  LOP3.LUT R207, R19, UR29, R172, 0x96, !PT ;  /* 0x0000001d13cf7c12 */ /* 0x000fe2000f8e96ac */
[--C-:B------:R-:W-:Y:S01]  /*10f80*/  FFMA.FTZ R199, R10, UR4, -R201.reuse ;  /* 0x000000040ac77c23 */ /* 0x100fe200080108c9 */
[----:B------:R-:W-:Y:S01]  /*10f90*/  FFMA.FTZ R194, R11, UR4, -R201 ;  /* 0x000000040bc27c23 */ /* 0x000fe200080108c9 */
[----:B------:R-:W-:Y:S01]  /*10fa0*/  PRMT R175, R6, 0x5410, R175 ;  /* 0x0000541006af7816 */ /* 0x000fe200000000af */
[----:B------:R-:W-:Y:S01]  /*10fb0*/  FFMA.FTZ R198, R14, UR4, -R201 ;  /* 0x000000040ec67c23 */ /* 0x000fe200080108c9 */
[----:B------:R-:W-:Y:S01]  /*10fc0*/  PRMT R182, R182, 0x5410, R7 ;  /* 0x00005410b6b67816 */ /* 0x000fe20000000007 */
[----:B------:R-:W-:Y:S01]  /*10fd0*/  FFMA.FTZ R200, R15, UR4, -R201 ;  /* 0x000000040fc87c23 */ /* 0x000fe200080108c9 */
[C---:B------:R-:W-:Y:S01]  /*10fe0*/  LOP3.LUT R7, R5.reuse, 0xffff, RZ, 0xc0, !PT ;  /* 0x0000ffff05077812 */ /* 0x040fe200078ec0ff */
[----:B------:R-:W-:Y:S01]  /*10ff0*/  MUFU.EX2 R199, R199 ;  /* 0x000000c700c77308 */ /* 0x000fe20000000800 */
[----:B------:R-:W-:Y:S01]  /*11000*/  SHF.R.U32.HI R6, RZ, 0x10, R5 ;  /* 0x00000010ff067819 */ /* 0x000fe20000011605 */
[----:B------:R-:W-:Y:S01]  /*11010*/  FMUL.FTZ R0, R0, UR4 ;  /* 0x0000000400007c20 */ /* 0x000fe20008410000 */
[----:B------:R-:W-:Y:S01]  /*11020*/  LOP3.LUT R172, R5, 0xff, RZ, 0xc0, !PT ;  /* 0x000000ff05ac7812 */ /* 0x000fe200078ec0ff */
[----:B------:R-:W-:Y:S01]  /*11030*/  FFMA.FTZ R58, R58, UR4, -R201 ;  /* 0x000000043a3a7c23 */ /* 0x000fe200080108c9 */
[----:B------:R-:W-:Y:S01]  /*11040*/  SHF.R.U32.HI R173, RZ, 0x18, R5 ;  /* 0x00000018ffad7819 */ /* 0x000fe20000011605 */
[----:B------:R-:W-:Y:S01]  /*11050*/  FFMA.FTZ R59, R59, UR4, -R201 ;  /* 0x000000043b3b7c23 */ /* 0x000fe200080108c9 */
[C---:B------:R-:W-:Y:S03]  /*11060*/  LOP3.LUT R5, R4.reuse, 0xffff, RZ, 0xc0, !PT ;  /* 0x0000ffff04057812 */ /* 0x040fe600078ec0ff */
[----:B------:R-:W-:Y:S01]  /*11070*/  MUFU.EX2 R194, R194 ;  /* 0x000000c200c27308 */ /* 0x000fe20000000800 */
[----:B------:R-:W-:Y:S01]  /*11080*/  LOP3.LUT R180, R4, 0xff, RZ, 0xc0, !PT ;  /* 0x000000ff04b47812 */ /* 0x000fe200078ec0ff */
[C---:B------:R-:W-:Y:S01]  /*11090*/  FMUL.FTZ R104, R164.reuse, R104 ;  /* 0x00000068a4687220 */ /* 0x040fe20000410000 */
[----:B------:R-:W-:Y:S01]  /*110a0*/  SHF.R.U32.HI R5, RZ, 0x8, R5 ;  /* 0x00000008ff057819 */ /* 0x000fe20000011605 */
[----:B------:R-:W-:Y:S01]  /*110b0*/  FMUL.FTZ R105, R164, R105 ;  /* 0x00000069a4697220 */ /* 0x000fe20000410000 */
[----:B------:R-:W-:Y:S01]  /*110c0*/  SHF.R.U32.HI R7, RZ, 0x8, R7 ;  /* 0x00000008ff077819 */ /* 0x000fe20000011607 */
[----:B------:R-:W-:Y:S01]  /*110d0*/  FFMA.FTZ R248, R44, UR4, -R202 ;  /* 0x000000042cf87c23 */ /* 0x000fe200080108ca */
[----:B------:R-:W-:Y:S03]  /*110e0*/  SHF.R.U32.HI R181, RZ, 0x10, R4 ;  /* 0x00000010ffb57819 */ /* 0x000fe60000011604 */
[----:B------:R-:W-:Y:S01]  /*110f0*/  MUFU.EX2 R197, R197 ;  /* 0x000000c500c57308 */ /* 0x000fe20000000800 */
[----:B------:R-:W-:Y:S01]  /*11100*/  PRMT R180, R180, 0x5410, R5 ;  /* 0x00005410b4b47816 */ /* 0x000fe20000000005 */
[----:B------:R-:W-:Y:S01]  /*11110*/  FFMA.FTZ R249, R45, UR4, -R202 ;  /* 0x000000042df97c23 */ /* 0x000fe200080108ca */
[--C-:B------:R-:W-:Y:S01]  /*11120*/  HSET2.LE.AND R174, R174, R226.reuse, PT ;  /* 0x000000e2aeae7233 */ /* 0x100fe20003803000 */
[----:B------:R-:W-:Y:S01]  /*11130*/  FFMA.FTZ R250, R46, UR4, -R201 ;  /* 0x000000042efa7c23 */ /* 0x000fe200080108c9 */
[----:B------:R-:W-:Y:S01]  /*11140*/  PRMT R172, R172, 0x5410, R7 ;  /* 0x00005410acac7816 */ /* 0x000fe20000000007 */
[----:B------:R-:W-:Y:S01]  /*11150*/  FFMA.FTZ R251, R47, UR4, -R201 ;  /* 0x000000042ffb7c23 */ /* 0x000fe200080108c9 */
[----:B------:R-:W-:Y:S03]  /*11160*/  SHF.R.U32.HI R5, RZ, 0x18, R4 ;  /* 0x00000018ff057819 */ /* 0x000fe60000011604 */
[----:B------:R-:W4:Y:S01]  /*11170*/  MUFU.EX2 R3, R3 ;  /* 0x0000000300037308 */ /* 0x000f220000000800 */
[----:B-1----:R-:W-:Y:S01]  /*11180*/  F2FP.F16.F32.PACK_AB R4, R170, R169 ;  /* 0x000000a9aa04723e */ /* 0x002fe200000000ff */
[----:B------:R-:W-:Y:S01]  /*11190*/  FFMA.FTZ R252, R52, UR4, -R204 ;  /* 0x0000000434fc7c23 */ /* 0x000fe200080108cc */
[----:B------:R-:W-:Y:S01]  /*111a0*/  LOP3.LUT R6, R6, 0xff, RZ, 0xc0, !PT ;  /* 0x000000ff06067812 */ /* 0x000fe200078ec0ff */
[--C-:B------:R-:W-:Y:S01]  /*111b0*/  FFMA.FTZ R66, R66, UR4, -R203.reuse ;  /* 0x0000000442427c23 */ /* 0x100fe200080108cb */
[----:B------:R-:W-:Y:S01]  /*111c0*/  LOP3.LUT R181, R181, 0xff, RZ, 0xc0, !PT ;  /* 0x000000ffb5b57812 */ /* 0x000fe200078ec0ff */
[----:B------:R-:W-:Y:S01]  /*111d0*/  FFMA.FTZ R67, R67, UR4, -R203 ;  /* 0x0000000443437c23 */ /* 0x000fe200080108cb */
[----:B------:R-:W-:Y:S03]  /*111e0*/  LOP3.LUT R174, R174, R4, RZ, 0xc0, !PT ;  /* 0x00000004aeae7212 */ /* 0x000fe600078ec0ff */
        /* <DEDUP_REMOVED lines=8> */
[----:B------:R-:W-:Y:S01]  /*11270*/  MUFU.EX2 R200, R200 ;  /* 0x000000c800c87308 */ /* 0x000fe20000000800 */
[----:B---3--:R-:W-:Y:S01]  /*11280*/  F2FP.F16.F32.PACK_AB R5, R188, R171 ;  /* 0x000000abbc05723e */ /* 0x008fe200000000ff */
[----:B----4-:R-:W-:Y:S01]  /*11290*/  FMUL.FTZ R70, R3, R70 ;  /* 0x0000004603467220 */ /* 0x010fe20000410000 */
[----:B------:R-:W-:Y:S01]  /*112a0*/  F2FP.F16.F32.PACK_AB R4, R191, R189 ;  /* 0x000000bdbf04723e */ /* 0x000fe200000000ff */
[C---:B------:R-:W-:Y:S01]  /*112b0*/  FMUL.FTZ R71, R3.reuse, R71 ;  /* 0x0000004703477220 */ /* 0x040fe20000410000 */
[----:B------:R-:W-:Y:S01]  /*112c0*/  LOP3.LUT R16, R16, 0xff, RZ, 0xc0, !PT ;  /* 0x000000ff10107812 */ /* 0x000fe200078ec0ff */
[----:B------:R-:W-:Y:S01]  /*112d0*/  FMUL.FTZ R82, R3, R82 ;  /* 0x0000005203527220 */ /* 0x000fe20000410000 */
[----:B------:R-:W-:Y:S03]  /*112e0*/  LOP3.LUT R175, R175, R5, RZ, 0xc0, !PT ;  /* 0x00000005afaf7212 */ /* 0x000fe600078ec0ff */
[----:B------:R-:W1:Y:S01]  /*112f0*/  MUFU.EX2 R2, R2 ;  /* 0x0000000200027308 */ /* 0x000e620000000800 */
[----:B------:R-:W-:Y:S01]  /*11300*/  LOP3.LUT R172, R172, R4, RZ, 0xc0, !PT ;  /* 0x00000004acac7212 */ /* 0x000fe200078ec0ff */
[C---:B------:R-:W-:Y:S01]  /*11310*/  FMUL.FTZ R83, R3.reuse, R83 ;  /* 0x0000005303537220 */ /* 0x040fe20000410000 */
[--C-:B------:R-:W-:Y:S01]  /*11320*/  HSET2.LE.AND R182, R182, R226.reuse, PT ;  /* 0x000000e2b6b67233 */ /* 0x100fe20003803000 */
[C---:B------:R-:W-:Y:S01]  /*11330*/  FMUL.FTZ R86, R3.reuse, R86 ;  /* 0x0000005603567220 */ /* 0x040fe20000410000 */
[--C-:B------:R-:W-:Y:S01]  /*11340*/  HSET2.LE.AND R173, R173, R226.reuse, PT ;  /* 0x000000e2adad7233 */ /* 0x100fe20003803000 */
[C---:B------:R-:W-:Y:S01]  /*11350*/  FMUL.FTZ R87, R3.reuse, R87 ;  /* 0x0000005703577220 */ /* 0x040fe20000410000 */
[--C-:B------:R-:W-:Y:S03]  /*11360*/  HSET2.LE.AND R180, R180, R226.reuse, PT ;  /* 0x000000e2b4b47233 */ /* 0x100fe60003803000 */
[----:B------:R-:W3:Y:S01]  /*11370*/  MUFU.EX2 R0, R0 ;  /* 0x0000000000007308 */ /* 0x000ee20000000800 */
[--C-:B------:R-:W-:Y:S01]  /*11380*/  HSET2.LE.AND R181, R181, R226.reuse, PT ;  /* 0x000000e2b5b57233 */ /* 0x100fe20003803000 */
[C---:B------:R-:W-:Y:S01]  /*11390*/  FMUL.FTZ R106, R3.reuse, R106 ;  /* 0x0000006a036a7220 */ /* 0x040fe20000410000 */
[----:B------:R-:W-:Y:S01]  /*113a0*/  PRMT R183, R16, 0x5410, R183 ;  /* 0x0000541010b77816 */ /* 0x000fe200000000b7 */
[C---:B------:R-:W-:Y:S01]  /*113b0*/  FMUL.FTZ R107, R3.reuse, R107 ;  /* 0x0000006b036b7220 */ /* 0x040fe20000410000 */
[----:B------:R-:W-:Y:S01]  /*113c0*/  F2FP.F16.F32.PACK_AB R7, R190, R192 ;  /* 0x000000c0be07723e */ /* 0x000fe200000000ff */
[----:B------:R-:W-:Y:S01]  /*113d0*/  FMUL.FTZ R98, R3, R98 ;  /* 0x0000006203627220 */ /* 0x000fe20000410000 */
[----:B------:R-:W-:Y:S03]  /*113e0*/  F2FP.F16.F32.PACK_AB R6, R193, R196 ;  /* 0x000000c4c106723e */ /* 0x000fe600000000ff */
[----:B------:R-:W-:Y:S01]  /*113f0*/  MUFU.EX2 R250, R250 ;  /* 0x000000fa00fa7308 */ /* 0x000fe20000000800 */
[----:B------:R-:W-:Y:S01]  /*11400*/  F2FP.F16.F32.PACK_AB R5, R194, R199 ;  /* 0x000000c7c205723e */ /* 0x000fe200000000ff */
[C---:B-1----:R-:W-:Y:S01]  /*11410*/  FMUL.FTZ R12, R2.reuse, R152 ;  /* 0x00000098020c7220 */ /* 0x042fe20000410000 */
[----:B------:R-:W-:Y:S01]  /*11420*/  F2FP.F16.F32.PACK_AB R4, R197, R195 ;  /* 0x000000c3c504723e */ /* 0x000fe200000000ff */
[C---:B------:R-:W-:Y:S01]  /*11430*/  FMUL.FTZ R13, R2.reuse, R153 ;  /* 0x00000099020d7220 */ /* 0x040fe20000410000 */
[----:B------:R-:W-:Y:S01]  /*11440*/  LOP3.LUT R206, R9, UR29, R206, 0x96, !PT ;  /* 0x0000001d09ce7c12 */ /* 0x000fe2000f8e96ce */
[----:B------:R-:W-:Y:S01]  /*11450*/  FMUL.FTZ R72, R2, R72 ;  /* 0x0000004802487220 */ /* 0x000fe20000410000 */
[----:B------:R-:W-:Y:S01]  /*11460*/  LOP3.LUT R173, R173, R7, RZ, 0xc0, !PT ;  /* 0x00000007adad7212 */ /* 0x000fe200078ec0ff */
[C---:B------:R-:W-:Y:S01]  /*11470*/  FMUL.FTZ R7, R3.reuse, R163 ;  /* 0x000000a303077220 */ /* 0x040fe20000410000 */
[----:B------:R-:W-:Y:S01]  /*11480*/  LOP3.LUT R180, R180, R6, RZ, 0xc0, !PT ;  /* 0x00000006b4b47212 */ /* 0x000fe200078ec0ff */
[----:B------:R-:W-:Y:S01]  /*11490*/  FMUL.FTZ R6, R3, R162 ;  /* 0x000000a203067220 */ /* 0x000fe20000410000 */
[----:B------:R-:W-:Y:S01]  /*114a0*/  LOP3.LUT R181, R181, R5, RZ, 0xc0, !PT ;  /* 0x00000005b5b57212 */ /* 0x000fe200078ec0ff */
[----:B------:R-:W-:Y:S01]  /*114b0*/  FMUL.FTZ R5, R164, R161 ;  /* 0x000000a1a4057220 */ /* 0x000fe20000410000 */
[----:B------:R-:W-:Y:S01]  /*114c0*/  LOP3.LUT R182, R182, R4, RZ, 0xc0, !PT ;  /* 0x00000004b6b67212 */ /* 0x000fe200078ec0ff */
[----:B------:R-:W-:Y:S01]  /*114d0*/  FMUL.FTZ R4, R164, R160 ;  /* 0x000000a0a4047220 */ /* 0x000fe20000410000 */
[----:B------:R-:W-:Y:S01]  /*114e0*/  LOP3.LUT R17, R8, 0xff, RZ, 0xc0, !PT ;  /* 0x000000ff08117812 */ /* 0x000fe200078ec0ff */
[C---:B---3--:R-:W-:Y:S01]  /*114f0*/  FMUL.FTZ R10, R0.reuse, R158 ;  /* 0x0000009e000a7220 */ /* 0x048fe20000410000 */
[--C-:B------:R-:W-:Y:S01]  /*11500*/  SHF.R.U32.HI R16, RZ, 0x10, R8.reuse ;  /* 0x00000010ff107819 */ /* 0x100fe20000011608 */
[C---:B------:R-:W-:Y:S01]  /*11510*/  FMUL.FTZ R11, R0.reuse, R159 ;  /* 0x0000009f000b7220 */ /* 0x040fe20000410000 */
[----:B------:R-:W-:Y:S01]  /*11520*/  SHF.R.U32.HI R205, RZ, 0x18, R8 ;  /* 0x00000018ffcd7819 */ /* 0x000fe20000011608 */
[C---:B------:R-:W-:Y:S01]  /*11530*/  FMUL.FTZ R14, R0.reuse, R154 ;  /* 0x0000009a000e7220 */ /* 0x040fe20000410000 */
[-C--:B--2---:R-:W-:Y:S01]  /*11540*/  HMMA.16816.F32 R4, R172, R176.reuse, R4 ;  /* 0x000000b0ac04723c */ /* 0x084fe20000001804 */
[----:B------:R-:W-:Y:S04]  /*11550*/  MUFU.EX2 R251, R251 ;  /* 0x000000fb00fb7308 */ /* 0x000fe80000000800 */
[--C-:B------:R-:W-:Y:S01]  /*11560*/  HSET2.LE.AND R183, R183, R226.reuse, PT ;  /* 0x000000e2b7b77233 */ /* 0x100fe20003803000 */
[----:B------:R-:W-:Y:S01]  /*11570*/  FMUL.FTZ R15, R0, R155 ;  /* 0x0000009b000f7220 */ /* 0x000fe20000410000 */
[----:B------:R-:W-:Y:S01]  /*11580*/  LOP3.LUT R9, R8, 0xffff, RZ, 0xc0, !PT ;  /* 0x0000ffff08097812 */ /* 0x000fe200078ec0ff */
[----:B------:R-:W1:Y:S03]  /*11590*/  LDSM.16.MT88.4 R152, [R214+0xa000] ;  /* 0x00a00000d698783b */ /* 0x000e660000004200 */
[----:B------:R-:W-:Y:S01]  /*115a0*/  MUFU.EX2 R233, R233 ;  /* 0x000000e900e97308 */ /* 0x000fe20000000800 */
[----:B------:R-:W-:Y:S01]  /*115b0*/  F2FP.F16.F32.PACK_AB R8, R200, R198 ;  /* 0x000000c6c808723e */ /* 0x000fe200000000ff */
[C---:B------:R-:W-:Y:S01]  /*115c0*/  FMUL.FTZ R73, R2.reuse, R73 ;  /* 0x0000004902497220 */ /* 0x040fe20000410000 */
[----:B------:R-:W-:Y:S01]  /*115d0*/  SHF.R.U32.HI R160, RZ, 0x8, R9 ;  /* 0x00000008ffa07819 */ /* 0x000fe20000011609 */
[C---:B------:R-:W-:Y:S01]  /*115e0*/  FMUL.FTZ R9, R2.reuse, R157 ;  /* 0x0000009d02097220 */ /* 0x040fe20000410000 */
[----:B------:R-:W-:Y:S01]  /*115f0*/  LOP3.LUT R183, R183, R8, RZ, 0xc0, !PT ;  /* 0x00000008b7b77212 */ /* 0x000fe200078ec0ff */
[----:B------:R-:W-:Y:S01]  /*11600*/  FMUL.FTZ R8, R2, R156 ;  /* 0x0000009c02087220 */ /* 0x000fe20000410000 */
[C---:B------:R-:W-:Y:S01]  /*11610*/  LOP3.LUT R157, R18.reuse, 0xffff, RZ, 0xc0, !PT ;  /* 0x0000ffff129d7812 */ /* 0x040fe200078ec0ff */
[C---:B------:R-:W-:Y:S01]  /*11620*/  FMUL.FTZ R19, R3.reuse, R151 ;  /* 0x0000009703137220 */ /* 0x040fe20000410000 */
[----:B------:R-:W-:Y:S01]  /*11630*/  LOP3.LUT R161, R18, 0xff, RZ, 0xc0, !PT ;  /* 0x000000ff12a17812 */ /* 0x000fe200078ec0ff */
[C---:B------:R-:W-:Y:S01]  /*11640*/  FMUL.FTZ R100, R2.reuse, R100 ;  /* 0x0000006402647220 */ /* 0x040fe20000410000 */
[----:B------:R-:W-:Y:S01]  /*11650*/  SHF.R.U32.HI R157, RZ, 0x8, R157 ;  /* 0x00000008ff9d7819 */ /* 0x000fe2000001169d */
[----:B------:R-:W-:Y:S01]  /*11660*/  FMUL.FTZ R101, R2, R101 ;  /* 0x0000006502657220 */ /* 0x000fe20000410000 */
[C---:B------:R-:W-:Y:S01]  /*11670*/  HMMA.16816.F32 R8, R180.reuse, R176, R8 ;  /* 0x000000b0b408723c */ /* 0x040fe20000001808 */
[----:B------:R-:W-:Y:S03]  /*11680*/  MUFU.EX2 R248, R248 ;  /* 0x000000f800f87308 */ /* 0x000fe60000000800 */
[--C-:B------:R-:W-:Y:S01]  /*11690*/  SHF.R.U32.HI R156, RZ, 0x10, R18.reuse ;  /* 0x00000010ff9c7819 */ /* 0x100fe20000011612 */
[----:B------:R-:W-:Y:S01]  /*116a0*/  FMUL.FTZ R102, R0, R102 ;  /* 0x0000006600667220 */ /* 0x000fe20000410000 */
[-C--:B------:R-:W-:Y:S05]  /*116b0*/  HMMA.16816.F32 R12, R180, R178.reuse, R12 ;  /* 0x000000b2b40c723c */ /* 0x080fea000000180c */
[----:B------:R-:W-:Y:S01]  /*116c0*/  MUFU.EX2 R249, R249 ;  /* 0x000000f900f97308 */ /* 0x000fe20000000800 */
[----:B------:R-:W-:Y:S01]  /*116d0*/  SHF.R.U32.HI R163, RZ, 0x18, R18 ;  /* 0x00000018ffa37819 */ /* 0x000fe20000011612 */
[----:B------:R-:W-:Y:S01]  /*116e0*/  FMUL.FTZ R18, R3, R150 ;  /* 0x0000009603127220 */ /* 0x000fe20000410000 */
[----:B------:R-:W-:Y:S03]  /*116f0*/  PRMT R160, R17, 0x5410, R160 ;  /* 0x0000541011a07816 */ /* 0x000fe600000000a0 */
[----:B------:R-:W-:Y:S01]  /*11700*/  FMUL.FTZ R17, R164, R149 ;  /* 0x00000095a4117220 */ /* 0x000fe20000410000 */
[----:B------:R-:W-:Y:S01]  /*11710*/  LOP3.LUT R162, R16, 0xff, RZ, 0xc0, !PT ;  /* 0x000000ff10a27812 */ /* 0x000fe200078ec0ff */
[----:B------:R-:W-:Y:S01]  /*11720*/  FMUL.FTZ R16, R164, R148 ;  /* 0x00000094a4107220 */ /* 0x000fe20000410000 */
[----:B------:R-:W-:Y:S01]  /*11730*/  LOP3.LUT R156, R156, 0xff, RZ, 0xc0, !PT ;  /* 0x000000ff9c9c7812 */ /* 0x000fe200078ec0ff */
[----:B------:R-:W2:Y:S01]  /*11740*/  LDSM.16.MT88.4 R148, [R212+0xa000] ;  /* 0x00a00000d494783b */ /* 0x000ea20000004200 */
[----:B------:R-:W-:Y:S01]  /*11750*/  PRMT R161, R161, 0x5410, R157 ;  /* 0x00005410a1a17816 */ /* 0x000fe2000000009d */
[----:B------:R-:W-:Y:S01]  /*11760*/  FMUL.FTZ R103, R0, R103 ;  /* 0x0000006700677220 */ /* 0x000fe20000410000 */
[----:B------:R-:W-:Y:S01]  /*11770*/  PRMT R163, R156, 0x5410, R163 ;  /* 0x000054109ca37816 */ /* 0x000fe200000000a3 */
[C---:B------:R-:W-:Y:S01]  /*11780*/  FMUL.FTZ R74, R0.reuse, R74 ;  /* 0x0000004a004a7220 */ /* 0x040fe20000410000 */
[C---:B------:R-:W-:Y:S01]  /*11790*/  HMMA.16816.F32 R16, R172.reuse, R178, R16 ;  /* 0x000000b2ac10723c */ /* 0x040fe20000001810 */
[----:B------:R-:W-:Y:S02]  /*117a0*/  MUFU.EX2 R66, R66 ;  /* 0x0000004200427308 */ /* 0x000fe40000000800 */
[----:B------:R-:W3:Y:S01]  /*117b0*/  LDSM.16.MT88.4 R156, [R214+0xb000] ;  /* 0x00b00000d69c783b */ /* 0x000ee20000004200 */
[----:B------:R-:W-:Y:S01]  /*117c0*/  FMUL.FTZ R75, R0, R75 ;  /* 0x0000004b004b7220 */ /* 0x000fe20000410000 */
[----:B------:R-:W-:Y:S01]  /*117d0*/  PRMT R162, R162, 0x5410, R205 ;  /* 0x00005410a2a27816 */ /* 0x000fe200000000cd */
[-C--:B------:R-:W-:Y:S05]  /*117e0*/  HMMA.16816.F32 R68, R172, R184.reuse, R68 ;  /* 0x000000b8ac44723c */ /* 0x080fea0000001844 */
[----:B------:R-:W-:Y:S01]  /*117f0*/  MUFU.EX2 R67, R67 ;  /* 0x0000004300437308 */ /* 0x000fe20000000800 */
[C---:B------:R-:W-:Y:S01]  /*11800*/  FMUL.FTZ R76, R2.reuse, R76 ;  /* 0x0000004c024c7220 */ /* 0x040fe20000410000 */
[C---:B------:R-:W-:Y:S04]  /*11810*/  HMMA.16816.F32 R72, R180.reuse, R184, R72 ;  /* 0x000000b8b448723c */ /* 0x040fe80000001848 */
[----:B------:R-:W-:Y:S01]  /*11820*/  FMUL.FTZ R77, R2, R77 ;  /* 0x0000004d024d7220 */ /* 0x000fe20000410000 */
[C---:B------:R-:W-:Y:S01]  /*11830*/  FMUL.FTZ R78, R0.reuse, R78 ;  /* 0x0000004e004e7220 */ /* 0x040fe20000410000 */
[----:B------:R-:W-:Y:S01]  /*11840*/  FMUL.FTZ R79, R0, R79 ;  /* 0x0000004f004f7220 */ /* 0x000fe20000410000 */
[--C-:B------:R-:W-:Y:S01]  /*11850*/  FFMA.FTZ R178, R34, UR4, -R203.reuse ;  /* 0x0000000422b27c23 */ /* 0x100fe200080108cb */
[----:B------:R-:W-:Y:S03]  /*11860*/  MUFU.EX2 R252, R252 ;  /* 0x000000fc00fc7308 */ /* 0x000fe60000000800 */
[--C-:B------:R-:W-:Y:S01]  /*11870*/  FFMA.FTZ R179, R35, UR4, -R203.reuse ;  /* 0x0000000423b37c23 */ /* 0x100fe200080108cb */
[----:B------:R-:W-:Y:S01]  /*11880*/  FMUL.FTZ R34, R3, R146 ;  /* 0x0000009203227220 */ /* 0x000fe20000410000 */
[----:B------:R-:W-:Y:S01]  /*11890*/  LOP3.LUT R146, R206, 0xff, RZ, 0xc0, !PT ;  /* 0x000000ffce927812 */ /* 0x000fe200078ec0ff */
[-C--:B------:R-:W-:Y:S03]  /*118a0*/  HMMA.16816.F32 R76, R180, R186.reuse, R76 ;  /* 0x000000bab44c723c */ /* 0x080fe6000000184c */
[--C-:B------:R-:W-:Y:S01]  /*118b0*/  FFMA.FTZ R184, R20, UR4, -R204.reuse ;  /* 0x0000000414b87c23 */ /* 0x100fe200080108cc */
[C---:B------:R-:W-:Y:S01]  /*118c0*/  FMUL.FTZ R20, R2.reuse, R140 ;  /* 0x0000008c02147220 */ /* 0x040fe20000410000 */
[--C-:B------:R-:W-:Y:S01]  /*118d0*/  FFMA.FTZ R185, R21, UR4, -R204.reuse ;  /* 0x0000000415b97c23 */ /* 0x100fe200080108cc */
[C---:B------:R-:W-:Y:S01]  /*118e0*/  HMMA.16816.F32 R80, R172.reuse, R186, R80 ;  /* 0x000000baac50723c */ /* 0x040fe20000001850 */
[----:B------:R-:W-:Y:S04]  /*118f0*/  MUFU.EX2 R178, R178 ;  /* 0x000000b200b27308 */ /* 0x000fe80000000800 */
[C---:B------:R-:W-:Y:S01]  /*11900*/  FMUL.FTZ R88, R2.reuse, R88 ;  /* 0x0000005802587220 */ /* 0x040fe20000410000 */
[-C--:B-1----:R-:W-:Y:S05]  /*11910*/  HMMA.16816.F32 R84, R172, R152.reuse, R84 ;  /* 0x00000098ac54723c */ /* 0x082fea0000001854 */
[----:B------:R-:W-:Y:S01]  /*11920*/  MUFU.EX2 R179, R179 ;  /* 0x000000b300b37308 */ /* 0x000fe20000000800 */
[----:B------:R-:W-:Y:S01]  /*11930*/  FMUL.FTZ R89, R2, R89 ;  /* 0x0000005902597220 */ /* 0x000fe20000410000 */
[C---:B------:R-:W-:Y:S01]  /*11940*/  FMUL.FTZ R90, R0.reuse, R90 ;  /* 0x0000005a005a7220 */ /* 0x040fe20000410000 */
[----:B------:R-:W-:Y:S03]  /*11950*/  FMUL.FTZ R91, R0, R91 ;  /* 0x0000005b005b7220 */ /* 0x000fe60000410000 */
[C---:B------:R-:W-:Y:S01]  /*11960*/  FMUL.FTZ R92, R2.reuse, R92 ;  /* 0x0000005c025c7220 */ /* 0x040fe20000410000 */
[----:B------:R-:W-:Y:S01]  /*11970*/  FMUL.FTZ R93, R2, R93 ;  /* 0x0000005d025d7220 */ /* 0x000fe20000410000 */
[C---:B------:R-:W-:Y:S01]  /*11980*/  FMUL.FTZ R94, R0.reuse, R94 ;  /* 0x0000005e005e7220 */ /* 0x040fe20000410000 */
[----:B------:R-:W-:Y:S01]  /*11990*/  FMUL.FTZ R95, R0, R95 ;  /* 0x0000005f005f7220 */ /* 0x000fe20000410000 */
[C---:B------:R-:W-:Y:S01]  /*119a0*/  HMMA.16816.F32 R88, R180.reuse, R152, R88 ;  /* 0x00000098b458723c */ /* 0x040fe20000001858 */
[----:B------:R-:W-:Y:S03]  /*119b0*/  MUFU.EX2 R184, R184 ;  /* 0x000000b800b87308 */ /* 0x000fe60000000800 */
[----:B------:R-:W-:Y:S01]  /*119c0*/  FMUL.FTZ R99, R3, R99 ;  /* 0x0000006303637220 */ /* 0x000fe20000410000 */
[----:B------:R-:W-:Y:S01]  /*119d0*/  FMUL.FTZ R21, R2, R141 ;  /* 0x0000008d02157220 */ /* 0x000fe20000410000 */
[-C--:B------:R-:W-:Y:S05]  /*119e0*/  HMMA.16816.F32 R92, R180, R154.reuse, R92 ;  /* 0x0000009ab45c723c */ /* 0x080fea000000185c */
[----:B------:R-:W-:Y:S01]  /*119f0*/  MUFU.EX2 R185, R185 ;  /* 0x000000b900b97308 */ /* 0x000fe20000000800 */
[--C-:B------:R-:W-:Y:S01]  /*11a00*/  FFMA.FTZ R176, R32, UR4, -R204.reuse ;  /* 0x0000000420b07c23 */ /* 0x100fe200080108cc */
[C---:B------:R-:W-:Y:S04]  /*11a10*/  HMMA.16816.F32 R96, R172.reuse, R154, R96 ;  /* 0x0000009aac60723c */ /* 0x040fe80000001860 */
[----:B------:R-:W-:Y:S01]  /*11a20*/  FFMA.FTZ R177, R33, UR4, -R204 ;  /* 0x0000000421b17c23 */ /* 0x000fe200080108cc */
[C---:B------:R-:W-:Y:S01]  /*11a30*/  FMUL.FTZ R33, R164.reuse, R145 ;  /* 0x00000091a4217220 */ /* 0x040fe20000410000 */
[----:B------:R-:W-:Y:S01]  /*11a40*/  FMUL.FTZ R32, R164, R144 ;  /* 0x00000090a4207220 */ /* 0x000fe20000410000 */
[----:B------:R-:W-:Y:S01]  /*11a50*/  FMUL.FTZ R35, R3, R147 ;  /* 0x0000009303237220 */ /* 0x000fe20000410000 */
[----:B------:R-:W-:Y:S03]  /*11a60*/  MUFU.EX2 R176, R176 ;  /* 0x000000b000b07308 */ /* 0x000fe60000000800 */
[--C-:B------:R-:W-:Y:S01]  /*11a70*/  FFMA.FTZ R186, R22, UR4, -R203.reuse ;  /* 0x0000000416ba7c23 */ /* 0x100fe200080108cb */
[----:B------:R-:W-:Y:S01]  /*11a80*/  FFMA.FTZ R187, R23, UR4, -R203 ;  /* 0x0000000417bb7c23 */ /* 0x000fe200080108cb */
[C---:B------:R-:W-:Y:S01]  /*11a90*/  FMUL.FTZ R22, R0.reuse, R142 ;  /* 0x0000008e00167220 */ /* 0x040fe20000410000 */
[----:B------:R-:W-:Y:S01]  /*11aa0*/  FMUL.FTZ R23, R0, R143 ;  /* 0x0000008f00177220 */ /* 0x000fe20000410000 */
[-C--:B--2---:R-:W-:Y:S01]  /*11ab0*/  HMMA.16816.F32 R32, R172, R148.reuse, R32 ;  /* 0x00000094ac20723c */ /* 0x084fe20000001820 */
[----:B------:R-:W1:Y:S02]  /*11ac0*/  LDSM.16.MT88.4 R140, [R212+0xb000] ;  /* 0x00b00000d48c783b */ /* 0x000e640000004200 */
[----:B------:R-:W2:Y:S01]  /*11ad0*/  MUFU.EX2 R177, R177 ;  /* 0x000000b100b17308 */ /* 0x000ea20000000800 */
[--C-:B------:R-:W-:Y:S01]  /*11ae0*/  SHF.R.U32.HI R145, RZ, 0x18, R206.reuse ;  /* 0x00000018ff917819 */ /* 0x100fe200000116ce */
[----:B------:R-:W-:Y:S01]  /*11af0*/  FMUL.FTZ R109, R164, R109 ;  /* 0x0000006da46d7220 */ /* 0x000fe20000410000 */
[----:B------:R-:W-:Y:S01]  /*11b00*/  SHF.R.U32.HI R147, RZ, 0x10, R206 ;  /* 0x00000010ff937819 */ /* 0x000fe200000116ce */
[C---:B------:R-:W-:Y:S06]  /*11b10*/  HMMA.16816.F32 R20, R180.reuse, R148, R20 ;  /* 0x00000094b414723c */ /* 0x040fec0000001814 */
[----:B------:R-:W-:Y:S01]  /*11b20*/  MUFU.EX2 R186, R186 ;  /* 0x000000ba00ba7308 */ /* 0x000fe20000000800 */
[----:B------:R-:W-:Y:S01]  /*11b30*/  LOP3.LUT R147, R147, 0xff, RZ, 0xc0, !PT ;  /* 0x000000ff93937812 */ /* 0x000fe200078ec0ff */
[-C--:B------:R-:W-:Y:S03]  /*11b40*/  HMMA.16816.F32 R100, R180, R150.reuse, R100 ;  /* 0x00000096b464723c */ /* 0x080fe60000001864 */
[C---:B------:R-:W-:Y:S03]  /*11b50*/  FMUL.FTZ R110, R3.reuse, R110 ;  /* 0x0000006e036e7220 */ /* 0x040fe60000410000 */
[C---:B------:R-:W-:Y:S02]  /*11b60*/  HMMA.16816.F32 R104, R172.reuse, R150, R104 ;  /* 0x00000096ac68723c */ /* 0x040fe40000001868 */
[----:B------:R-:W-:Y:S03]  /*11b70*/  MUFU.EX2 R187, R187 ;  /* 0x000000bb00bb7308 */ /* 0x000fe60000000800 */
[----:B------:R-:W-:Y:S01]  /*11b80*/  FMUL.FTZ R111, R3, R111 ;  /* 0x0000006f036f7220 */ /* 0x000fe20000410000 */
[----:B------:R-:W-:Y:S01]  /*11b90*/  FFMA.FTZ R29, R29, UR4, -R202 ;  /* 0x000000041d1d7c23 */ /* 0x000fe200080108ca */
[----:B------:R-:W-:Y:S01]  /*11ba0*/  FFMA.FTZ R30, R30, UR4, -R201 ;  /* 0x000000041e1e7c23 */ /* 0x000fe200080108c9 */
[--C-:B------:R-:W-:Y:S03]  /*11bb0*/  SHF.R.U32.HI R149, RZ, 0x10, R207.reuse ;  /* 0x00000010ff957819 */ /* 0x100fe600000116cf */
[----:B------:R-:W-:Y:S01]  /*11bc0*/  LOP3.LUT R148, R206, 0xffff, RZ, 0xc0, !PT ;  /* 0x0000ffffce947812 */ /* 0x000fe200078ec0ff */
[-C--:B---3--:R-:W-:Y:S01]  /*11bd0*/  HMMA.16816.F32 R108, R172, R156.reuse, R108 ;  /* 0x0000009cac6c723c */ /* 0x088fe2000000186c */
[----:B------:R3:W-:Y:S02]  /*11be0*/  MUFU.EX2 R206, R29 ;  /* 0x0000001d00ce7308 */ /* 0x0007e40000000800 */
[C---:B------:R-:W-:Y:S01]  /*11bf0*/  LOP3.LUT R144, R207.reuse, 0xffff, RZ, 0xc0, !PT ;  /* 0x0000ffffcf907812 */ /* 0x040fe200078ec0ff */
[C---:B------:R-:W-:Y:S01]  /*11c00*/  FMUL.FTZ R112, R2.reuse, R112 ;  /* 0x0000007002707220 */ /* 0x040fe20000410000 */
[----:B------:R-:W-:Y:S01]  /*11c10*/  LOP3.LUT R153, R207, 0xff, RZ, 0xc0, !PT ;  /* 0x000000ffcf997812 */ /* 0x000fe200078ec0ff */
[----:B------:R-:W-:Y:S01]  /*11c20*/  FMUL.FTZ R113, R2, R113 ;  /* 0x0000007102717220 */ /* 0x000fe20000410000 */
[----:B------:R-:W-:Y:S01]  /*11c30*/  SHF.R.U32.HI R152, RZ, 0x18, R207 ;  /* 0x00000018ff987819 */ /* 0x000fe200000116cf */
[C---:B------:R-:W-:Y:S03]  /*11c40*/  FMUL.FTZ R114, R0.reuse, R114 ;  /* 0x0000007200727220 */ /* 0x040fe60000410000 */
[----:B------:R4:W-:Y:S01]  /*11c50*/  MUFU.EX2 R207, R30 ;  /* 0x0000001e00cf7308 */ /* 0x0009e20000000800 */
[----:B------:R-:W-:Y:S01]  /*11c60*/  FMUL.FTZ R115, R0, R115 ;  /* 0x0000007300737220 */ /* 0x000fe20000410000 */
[C---:B------:R-:W-:Y:S01]  /*11c70*/  FMUL.FTZ R116, R2.reuse, R116 ;  /* 0x0000007402747220 */ /* 0x040fe20000410000 */
[----:B------:R-:W-:Y:S01]  /*11c80*/  FMUL.FTZ R117, R2, R117 ;  /* 0x0000007502757220 */ /* 0x000fe20000410000 */
[C---:B------:R-:W-:Y:S01]  /*11c90*/  FMUL.FTZ R118, R0.reuse, R118 ;  /* 0x0000007600767220 */ /* 0x040fe20000410000 */
[----:B------:R-:W-:Y:S01]  /*11ca0*/  FMUL.FTZ R119, R0, R119 ;  /* 0x0000007700777220 */ /* 0x000fe20000410000 */
[----:B------:R-:W-:Y:S01]  /*11cb0*/  SHF.R.U32.HI R148, RZ, 0x8, R148 ;  /* 0x00000008ff947819 */ /* 0x000fe20000011694 */
[C---:B------:R-:W-:Y:S01]  /*11cc0*/  FMUL.FTZ R120, R164.reuse, R120 ;  /* 0x00000078a4787220 */ /* 0x040fe20000410000 */
[C---:B------:R-:W-:Y:S04]  /*11cd0*/  HMMA.16816.F32 R112, R180.reuse, R156, R112 ;  /* 0x0000009cb470723c */ /* 0x040fe80000001870 */
[----:B------:R-:W-:Y:S01]  /*11ce0*/  FMUL.FTZ R121, R164, R121 ;  /* 0x00000079a4797220 */ /* 0x000fe20000410000 */
[C---:B------:R-:W-:Y:S01]  /*11cf0*/  FMUL.FTZ R122, R3.reuse, R122 ;  /* 0x0000007a037a7220 */ /* 0x040fe20000410000 */
[-C--:B------:R-:W-:Y:S05]  /*11d00*/  HMMA.16816.F32 R116, R180, R158.reuse, R116 ;  /* 0x0000009eb474723c */ /* 0x080fea0000001874 */
[----:B------:R-:W-:Y:S01]  /*11d10*/  FMUL.FTZ R123, R3, R123 ;  /* 0x0000007b037b7220 */ /* 0x000fe20000410000 */
[----:B------:R-:W-:Y:S01]  /*11d20*/  FFMA.FTZ R205, R28, UR4, -R202 ;  /* 0x000000041ccd7c23 */ /* 0x000fe200080108ca */
[----:B------:R-:W-:Y:S01]  /*11d30*/  FFMA.FTZ R208, R31, UR4, -R201 ;  /* 0x000000041fd07c23 */ /* 0x000fe200080108c9 */
[----:B------:R-:W-:Y:S03]  /*11d40*/  SHF.R.U32.HI R144, RZ, 0x8, R144 ;  /* 0x00000008ff907819 */ /* 0x000fe60000011690 */
[C---:B------:R-:W-:Y:S01]  /*11d50*/  FMUL.FTZ R28, R164.reuse, R136 ;  /* 0x00000088a41c7220 */ /* 0x040fe20000410000 */
[C---:B------:R-:W-:Y:S01]  /*11d60*/  HMMA.16816.F32 R120, R172.reuse, R158, R120 ;  /* 0x0000009eac78723c */ /* 0x040fe20000001878 */
[----:B------:R-:W5:Y:S03]  /*11d70*/  MUFU.EX2 R205, R205 ;  /* 0x000000cd00cd7308 */ /* 0x000f660000000800 */
[----:B---3--:R-:W-:Y:S01]  /*11d80*/  FMUL.FTZ R29, R164, R137 ;  /* 0x00000089a41d7220 */ /* 0x008fe20000410000 */
[C---:B----4-:R-:W-:Y:S01]  /*11d90*/  FMUL.FTZ R30, R3.reuse, R138 ;  /* 0x0000008a031e7220 */ /* 0x050fe20000410000 */
[----:B------:R-:W-:Y:S01]  /*11da0*/  FMUL.FTZ R31, R3, R139 ;  /* 0x0000008b031f7220 */ /* 0x000fe20000410000 */
[----:B------:R-:W-:Y:S01]  /*11db0*/  PRMT R136, R146, 0x5410, R148 ;  /* 0x0000541092887816 */ /* 0x000fe20000000094 */
[C---:B------:R-:W-:Y:S03]  /*11dc0*/  FMUL.FTZ R124, R2.reuse, R124 ;  /* 0x0000007c027c7220 */ /* 0x040fe60000410000 */
[----:B------:R-:W-:Y:S01]  /*11dd0*/  MUFU.EX2 R159, R54 ;  /* 0x00000036009f7308 */ /* 0x000fe20000000800 */
[----:B------:R-:W-:Y:S01]  /*11de0*/  PRMT R137, R147, 0x5410, R145 ;  /* 0x0000541093897816 */ /* 0x000fe20000000091 */
[----:B------:R-:W-:Y:S01]  /*11df0*/  FMUL.FTZ R125, R2, R125 ;  /* 0x0000007d027d7220 */ /* 0x000fe20000410000 */
[-C--:B-1----:R-:W-:Y:S03]  /*11e00*/  HMMA.16816.F32 R28, R172, R140.reuse, R28 ;  /* 0x0000008cac1c723c */ /* 0x082fe6000000181c */
[----:B------:R-:W-:Y:S01]  /*11e10*/  PRMT R153, R153, 0x5410, R144 ;  /* 0x0000541099997816 */ /* 0x000fe20000000090 */
[C---:B------:R-:W-:Y:S01]  /*11e20*/  FMUL.FTZ R126, R0.reuse, R126 ;  /* 0x0000007e007e7220 */ /* 0x040fe20000410000 */
[----:B------:R-:W1:Y:S01]  /*11e30*/  LDSM.16.MT88.4 R144, [R214+0x9400] ;  /* 0x00940000d690783b */ /* 0x000e620000004200 */
[----:B------:R-:W-:Y:S01]  /*11e40*/  FMUL.FTZ R127, R0, R127 ;  /* 0x0000007f007f7220 */ /* 0x000fe20000410000 */
[----:B------:R-:W-:Y:S01]  /*11e50*/  LOP3.LUT R138, R149, 0xff, RZ, 0xc0, !PT ;  /* 0x000000ff958a7812 */ /* 0x000fe200078ec0ff */
[C---:B------:R-:W-:Y:S01]  /*11e60*/  FMUL.FTZ R128, R2.reuse, R128 ;  /* 0x0000008002807220 */ /* 0x040fe20000410000 */
[----:B------:R-:W-:Y:S02]  /*11e70*/  MUFU.EX2 R208, R208 ;  /* 0x000000d000d07308 */ /* 0x000fe40000000800 */
[--C-:B------:R-:W-:Y:S01]  /*11e80*/  HSET2.LE.AND R139, R162, R226.reuse, PT ;  /* 0x000000e2a28b7233 */ /* 0x100fe20003803000 */
[----:B------:R-:W-:Y:S01]  /*11e90*/  FMUL.FTZ R129, R2, R129 ;  /* 0x0000008102817220 */ /* 0x000fe20000410000 */
[C---:B------:R-:W-:Y:S01]  /*11ea0*/  HMMA.16816.F32 R124, R180.reuse, R140, R124 ;  /* 0x0000008cb47c723c */ /* 0x040fe2000000187c */
[----:B------:R-:W3:Y:S03]  /*11eb0*/  LDSM.16.MT88.4 R148, [R212+0x9400] ;  /* 0x00940000d494783b */ /* 0x000ee60000004200 */
[C---:B------:R-:W-:Y:S01]  /*11ec0*/  FMUL.FTZ R130, R0.reuse, R130 ;  /* 0x0000008200827220 */ /* 0x040fe20000410000 */
[----:B------:R-:W-:Y:S01]  /*11ed0*/  FMUL.FTZ R131, R0, R131 ;  /* 0x0000008300837220 */ /* 0x000fe20000410000 */
[--C-:B------:R-:W-:Y:S01]  /*11ee0*/  FFMA.FTZ R209, R24, UR4, -R202.reuse ;  /* 0x0000000418d17c23 */ /* 0x100fe200080108ca */
[----:B------:R-:W-:Y:S01]  /*11ef0*/  FFMA.FTZ R210, R25, UR4, -R202 ;  /* 0x0000000419d27c23 */ /* 0x000fe200080108ca */
[--C-:B------:R-:W-:Y:S01]  /*11f00*/  FFMA.FTZ R211, R26, UR4, -R201.reuse ;  /* 0x000000041ad37c23 */ /* 0x100fe200080108c9 */
[----:B------:R-:W-:Y:S02]  /*11f10*/  MUFU.EX2 R162, R57 ;  /* 0x0000003900a27308 */ /* 0x000fe40000000800 */
[----:B------:R-:W-:Y:S01]  /*11f20*/  FFMA.FTZ R140, R27, UR4, -R201 ;  /* 0x000000041b8c7c23 */ /* 0x000fe200080108c9 */
[-C--:B------:R-:W-:Y:S03]  /*11f30*/  HMMA.16816.F32 R128, R180, R142.reuse, R128 ;  /* 0x0000008eb480723c */ /* 0x080fe60000001880 */
[----:B------:R-:W-:Y:S01]  /*11f40*/  PRMT R152, R138, 0x5410, R152 ;  /* 0x000054108a987816 */ /* 0x000fe20000000098 */
[----:B------:R-:W-:Y:S01]  /*11f50*/  FMUL.FTZ R26, R3, R134 ;  /* 0x00000086031a7220 */ /* 0x000fe20000410000 */
[--C-:B------:R-:W-:Y:S02]  /*11f60*/  HSET2.LE.AND R138, R160, R226.reuse, PT ;  /* 0x000000e2a08a7233 */ /* 0x100fe40003803000 */
[----:B------:R-:W-:Y:S01]  /*11f70*/  MUFU.EX2 R209, R209 ;  /* 0x000000d100d17308 */ /* 0x000fe20000000800 */
[----:B--2---:R-:W-:Y:S03]  /*11f80*/  F2FP.F16.F32.PACK_AB R25, R177, R176 ;  /* 0x000000b0b119723e */ /* 0x004fe600000000ff */
[----:B------:R-:W-:Y:S01]  /*11f90*/  FMUL.FTZ R27, R3, R135 ;  /* 0x00000087031b7220 */ /* 0x000fe20000410000 */
[----:B------:R-:W-:Y:S01]  /*11fa0*/  F2FP.F16.F32.PACK_AB R24, R179, R178 ;  /* 0x000000b2b318723e */ /* 0x000fe200000000ff */
[--C-:B------:R-:W-:Y:S01]  /*11fb0*/  FFMA.FTZ R183, R38, UR4, -R203.reuse ;  /* 0x0000000426b77c23 */ /* 0x100fe200080108cb */
[----:B------:R-:W-:Y:S03]  /*11fc0*/  LOP3.LUT R138, R138, R25, RZ, 0xc0, !PT ;  /* 0x000000198a8a7212 */ /* 0x000fe600078ec0ff */
[----:B------:R-:W2:Y:S01]  /*11fd0*/  MUFU.EX2 R210, R210 ;  /* 0x000000d200d27308 */ /* 0x000ea20000000800 */
[----:B------:R-:W-:Y:S01]  /*11fe0*/  LOP3.LUT R139, R139, R24, RZ, 0xc0, !PT ;  /* 0x000000188b8b7212 */ /* 0x000fe200078ec0ff */
[C---:B------:R-:W-:Y:S01]  /*11ff0*/  FMUL.FTZ R24, R164.reuse, R132 ;  /* 0x00000084a4187220 */ /* 0x040fe20000410000 */
[----:B------:R-:W-:Y:S01]  /*12000*/  FMUL.FTZ R25, R164, R133 ;  /* 0x00000085a4197220 */ /* 0x000fe20000410000 */
[--C-:B------:R-:W-:Y:S01]  /*12010*/  HSET2.LE.AND R134, R161, R226.reuse, PT ;  /* 0x000000e2a1867233 */ /* 0x100fe20003803000 */
[--C-:B------:R-:W-:Y:S01]  /*12020*/  FFMA.FTZ R182, R37, UR4, -R204.reuse ;  /* 0x0000000425b67c23 */ /* 0x100fe200080108cc */
[----:B-----5:R-:W-:Y:S01]  /*12030*/  F2FP.F16.F32.PACK_AB R132, R206, R205 ;  /* 0x000000cdce84723e */ /* 0x020fe200000000ff */
[--C-:B------:R-:W-:Y:S03]  /*12040*/  FFMA.FTZ R181, R36, UR4, -R204.reuse ;  /* 0x0000000424b57c23 */ /* 0x100fe600080108cc */
[----:B------:R-:W-:Y:S01]  /*12050*/  MUFU.EX2 R211, R211 ;  /* 0x000000d300d37308 */ /* 0x000fe20000000800 */
[--C-:B------:R-:W-:Y:S01]  /*12060*/  HSET2.LE.AND R136, R136, R226.reuse, PT ;  /* 0x000000e288887233 */ /* 0x100fe20003803000 */
[----:B------:R-:W-:Y:S04]  /*12070*/  HMMA.16816.F32 R24, R172, R142, R24 ;  /* 0x0000008eac18723c */ /* 0x000fe80000001818 */
[--C-:B------:R-:W-:Y:S01]  /*12080*/  HSET2.LE.AND R137, R137, R226.reuse, PT ;  /* 0x000000e289897233 */ /* 0x100fe20003803000 */
[--C-:B------:R-:W-:Y:S03]  /*12090*/  FFMA.FTZ R64, R64, UR4, -R204.reuse ;  /* 0x0000000440407c23 */ /* 0x100fe600080108cc */
[----:B------:R-:W4:Y:S03]  /*120a0*/  MUFU.EX2 R180, R140 ;  /* 0x0000008c00b47308 */ /* 0x000f260000000800 */
[----:B------:R-:W-:Y:S01]  /*120b0*/  F2FP.F16.F32.PACK_AB R135, R185, R184 ;  /* 0x000000b8b987723e */ /* 0x000fe200000000ff */
[----:B------:R-:W-:Y:S01]  /*120c0*/  IMAD.U32 R143, RZ, RZ, UR33 ;  /* 0x00000021ff8f7e24 */ /* 0x000fe2000f8e00ff */
[----:B------:R-:W-:Y:S01]  /*120d0*/  F2FP.F16.F32.PACK_AB R133, R187, R186 ;  /* 0x000000babb85723e */ /* 0x000fe200000000ff */
[--C-:B------:R-:W-:Y:S01]  /*120e0*/  FFMA.FTZ R172, R48, UR4, -R204.reuse ;  /* 0x0000000430ac7c23 */ /* 0x100fe200080108cc */
[----:B------:R-:W-:Y:S01]  /*120f0*/  LOP3.LUT R134, R134, R132, RZ, 0xc0, !PT ;  /* 0x0000008486867212 */ /* 0x000fe200078ec0ff */
[--C-:B------:R-:W-:Y:S01]  /*12100*/  FFMA.FTZ R173, R49, UR4, -R204.reuse ;  /* 0x0000000431ad7c23 */ /* 0x100fe200080108cc */
[----:B------:R-:W-:Y:S01]  /*12110*/  LOP3.LUT R136, R136, R135, RZ, 0xc0, !PT ;  /* 0x0000008788887212 */ /* 0x000fe200078ec0ff */
[--C-:B------:R-:W-:Y:S01]  /*12120*/  FFMA.FTZ R174, R50, UR4, -R203.reuse ;  /* 0x0000000432ae7c23 */ /* 0x100fe200080108cb */
[----:B------:R-:W-:Y:S01]  /*12130*/  LOP3.LUT R137, R137, R133, RZ, 0xc0, !PT ;  /* 0x0000008589897212 */ /* 0x000fe200078ec0ff */
[--C-:B------:R-:W-:Y:S01]  /*12140*/  FFMA.FTZ R175, R51, UR4, -R203.reuse ;  /* 0x0000000433af7c23 */ /* 0x100fe200080108cb */
[--C-:B------:R-:W-:Y:S01]  /*12150*/  HSET2.LE.AND R135, R163, R226.reuse, PT ;  /* 0x000000e2a3877233 */ /* 0x100fe20003803000 */
[----:B------:R-:W-:Y:S01]  /*12160*/  FFMA.FTZ R203, R55, UR4, -R203 ;  /* 0x0000000437cb7c23 */ /* 0x000fe200080108cb */
[--C-:B------:R-:W-:Y:S01]  /*12170*/  HSET2.LE.AND R132, R153, R226.reuse, PT ;  /* 0x000000e299847233 */ /* 0x100fe20003803000 */
[----:B------:R-:W-:Y:S01]  /*12180*/  MUFU.EX2 R160, R58 ;  /* 0x0000003a00a07308 */ /* 0x000fe20000000800 */
[--C-:B------:R-:W-:Y:S01]  /*12190*/  HSET2.LE.AND R133, R152, R226.reuse, PT ;  /* 0x000000e298857233 */ /* 0x100fe20003803000 */
[-C--:B-1----:R-:W-:Y:S05]  /*121a0*/  HMMA.16816.F32 R4, R136, R144.reuse, R4 ;  /* 0x000000908804723c */ /* 0x082fea0000001804 */
[----:B--2---:R-:W-:Y:S03]  /*121b0*/  F2FP.F16.F32.PACK_AB R141, R210, R209 ;  /* 0x000000d1d28d723e */ /* 0x004fe600000000ff */
[----:B------:R-:W-:Y:S03]  /*121c0*/  MUFU.EX2 R161, R59 ;  /* 0x0000003b00a17308 */ /* 0x000fe60000000800 */
[----:B----4-:R-:W-:Y:S01]  /*121d0*/  F2FP.F16.F32.PACK_AB R140, R180, R211 ;  /* 0x000000d3b48c723e */ /* 0x010fe200000000ff */
[--C-:B------:R-:W-:Y:S01]  /*121e0*/  FFMA.FTZ R65, R65, UR4, -R204.reuse ;  /* 0x0000000441417c23 */ /* 0x100fe200080108cc */
[----:B------:R-:W-:Y:S01]  /*121f0*/  F2FP.F16.F32.PACK_AB R142, R208, R207 ;  /* 0x000000cfd08e723e */ /* 0x000fe200000000ff */
[----:B------:R-:W-:Y:S01]  /*12200*/  FFMA.FTZ R204, R53, UR4, -R204 ;  /* 0x0000000435cc7c23 */ /* 0x000fe200080108cc */
[----:B------:R-:W-:Y:S01]  /*12210*/  LOP3.LUT R132, R132, R141, RZ, 0xc0, !PT ;  /* 0x0000008d84847212 */ /* 0x000fe200078ec0ff */
[--C-:B------:R-:W-:Y:S01]  /*12220*/  FFMA.FTZ R53, R56, UR4, -R202.reuse ;  /* 0x0000000438357c23 */ /* 0x100fe200080108ca */
[----:B------:R-:W-:Y:S01]  /*12230*/  LOP3.LUT R135, R135, R142, RZ, 0xc0, !PT ;  /* 0x0000008e87877212 */ /* 0x000fe200078ec0ff */
[----:B------:R-:W-:Y:S01]  /*12240*/  MUFU.EX2 R174, R174 ;  /* 0x000000ae00ae7308 */ /* 0x000fe20000000800 */
[----:B------:R-:W-:Y:S01]  /*12250*/  LOP3.LUT R133, R133, R140, RZ, 0xc0, !PT ;  /* 0x0000008c85857212 */ /* 0x000fe200078ec0ff */
[----:B------:R-:W-:Y:S01]  /*12260*/  FFMA.FTZ R60, R60, UR4, -R202 ;  /* 0x000000043c3c7c23 */ /* 0x000fe200080108ca */
[----:B------:R-:W-:Y:S01]  /*12270*/  LOP3.LUT R142, R241, UR5, R143, 0x96, !PT ;  /* 0x00000005f18e7c12 */ /* 0x000fe2000f8e968f */
[----:B------:R-:W-:Y:S01]  /*12280*/  FFMA.FTZ R62, R62, UR4, -R201 ;  /* 0x000000043e3e7c23 */ /* 0x000fe200080108c9 */
[----:B------:R-:W-:Y:S01]  /*12290*/  FFMA.FTZ R189, R164, R232, R189 ;  /* 0x000000e8a4bd7223 */ /* 0x000fe200000100bd */
[----:B------:R-:W-:Y:S02]  /*122a0*/  IMAD.MOV.U32 R164, RZ, RZ, R167 ;  /* 0x000000ffffa47224 */ /* 0x000fe400078e00a7 */
[----:B------:R-:W-:Y:S01]  /*122b0*/  FFMA.FTZ R192, R3, R231, R192 ;  /* 0x000000e703c07223 */ /* 0x000fe200000100c0 */
[C---:B------:R-:W-:Y:S01]  /*122c0*/  HMMA.16816.F32 R8, R132.reuse, R144, R8 ;  /* 0x000000908408723c */ /* 0x040fe20000001808 */
[----:B------:R-:W-:Y:S03]  /*122d0*/  MUFU.EX2 R158, R53 ;  /* 0x00000035009e7308 */ /* 0x000fe60000000800 */
[----:B------:R-:W-:Y:S04]  /*122e0*/  IMAD.WIDE.U32 R156, R142, -0x326172a9, RZ ;  /* 0xcd9e8d578e9c7825 */ /* 0x000fe800078e00ff */
[----:B------:R-:W-:Y:S01]  /*122f0*/  FFMA.FTZ R196, R2, R230, R196 ;  /* 0x000000e602c47223 */ /* 0x000fe200000100c4 */
[-C--:B------:R-:W-:Y:S01]  /*12300*/  HMMA.16816.F32 R12, R132, R146.reuse, R12 ;  /* 0x00000092840c723c */ /* 0x080fe2000000180c */
[----:B------:R-:W1:Y:S01]  /*12310*/  LDSM.16.MT88.4 R140, [R214+0xa400] ;  /* 0x00a40000d68c783b */ /* 0x000e620000004200 */
[----:B------:R2:W4:Y:S01]  /*12320*/  MUFU.EX2 R163, R60 ;  /* 0x0000003c00a37308 */ /* 0x0005220000000800 */
[----:B------:R-:W-:Y:S03]  /*12330*/  LOP3.LUT R48, R157, UR21, R234, 0x96, !PT ;  /* 0x000000159d307c12 */ /* 0x000fe6000f8e96ea */
[C---:B------:R-:W-:Y:S05]  /*12340*/  HMMA.16816.F32 R16, R136.reuse, R146, R16 ;  /* 0x000000928810723c */ /* 0x040fea0000001810 */
[----:B------:R-:W-:Y:S01]  /*12350*/  LOP3.LUT R154, R247, UR19, R156, 0x96, !PT ;  /* 0x00000013f79a7c12 */ /* 0x000fe2000f8e969c */
[-C--:B---3--:R-:W-:Y:S01]  /*12360*/  HMMA.16816.F32 R68, R136, R148.reuse, R68 ;  /* 0x000000948844723c */ /* 0x088fe20000001844 */
[----:B------:R-:W3:Y:S04]  /*12370*/  MUFU.EX2 R175, R175 ;  /* 0x000000af00af7308 */ /* 0x000ee80000000800 */
[----:B------:R-:W-:Y:S01]  /*12380*/  LOP3.LUT R152, R157, UR21, R238, 0x96, !PT ;  /* 0x000000159d987c12 */ /* 0x000fe2000f8e96ee */
[C---:B------:R-:W-:Y:S05]  /*12390*/  HMMA.16816.F32 R72, R132.reuse, R148, R72 ;  /* 0x000000948448723c */ /* 0x040fea0000001848 */
[----:B------:R-:W-:Y:S01]  /*123a0*/  MUFU.EX2 R172, R172 ;  /* 0x000000ac00ac7308 */ /* 0x000fe20000000800 */
[----:B------:R-:W-:Y:S01]  /*123b0*/  IMAD.WIDE.U32 R154, R154, -0x2daee0ad, RZ ;  /* 0xd2511f539a9a7825 */ /* 0x000fe200078e00ff */
[-C--:B------:R-:W-:Y:S04]  /*123c0*/  HMMA.16816.F32 R76, R132, R150.reuse, R76 ;  /* 0x00000096844c723c */ /* 0x080fe8000000184c */
[----:B------:R-:W-:Y:S02]  /*123d0*/  IMAD.WIDE.U32 R152, R152, -0x2daee0ad, RZ ;  /* 0xd2511f5398987825 */ /* 0x000fe400078e00ff */
[C---:B------:R-:W-:Y:S02]  /*123e0*/  HMMA.16816.F32 R80, R136.reuse, R150, R80 ;  /* 0x000000968850723c */ /* 0x040fe40000001850 */
[----:B------:R-:W5:Y:S03]  /*123f0*/  MUFU.EX2 R173, R173 ;  /* 0x000000ad00ad7308 */ /* 0x000f660000000800 */
[----:B------:R-:W-:Y:S01]  /*12400*/  IMAD.WIDE.U32 R146, R48, -0x2daee0ad, RZ ;  /* 0xd2511f5330927825 */ /* 0x000fe200078e00ff */
[----:B------:R-:W-:Y:S02]  /*12410*/  LOP3.LUT R144, R245, UR19, R156, 0x96, !PT ;  /* 0x00000013f5907c12 */ /* 0x000fe4000f8e969c */
[----:B------:R-:W-:Y:S04]  /*12420*/  LOP3.LUT R152, R155, UR16, R152, 0x96, !PT ;  /* 0x000000109b987c12 */ /* 0x000fe8000f8e9698 */
[----:B------:R-:W-:Y:S01]  /*12430*/  MUFU.EX2 R181, R181 ;  /* 0x000000b500b57308 */ /* 0x000fe20000000800 */
[-C--:B-1----:R-:W-:Y:S03]  /*12440*/  HMMA.16816.F32 R84, R136, R140.reuse, R84 ;  /* 0x0000008c8854723c */ /* 0x082fe60000001854 */
[----:B------:R-:W-:Y:S01]  /*12450*/  LOP3.LUT R156, R153, UR18, R236, 0x96, !PT ;  /* 0x00000012999c7c12 */ /* 0x000fe2000f8e96ec */
[----:B------:R-:W-:Y:S01]  /*12460*/  IMAD.WIDE.U32 R144, R144, -0x2daee0ad, RZ ;  /* 0xd2511f5390907825 */ /* 0x000fe200078e00ff */
[----:B------:R-:W-:Y:S01]  /*12470*/  LOP3.LUT R48, R147, UR18, R228, 0x96, !PT ;  /* 0x0000001293307c12 */ /* 0x000fe2000f8e96e4 */
[C---:B------:R-:W-:Y:S03]  /*12480*/  HMMA.16816.F32 R88, R132.reuse, R140, R88 ;  /* 0x0000008c8458723c */ /* 0x040fe60000001858 */
[----:B------:R-:W-:Y:S02]  /*12490*/  MUFU.EX2 R182, R182 ;  /* 0x000000b600b67308 */ /* 0x000fe40000000800 */
[----:B------:R-:W-:Y:S01]  /*124a0*/  IMAD.WIDE.U32 R156, R156, -0x326172a9, RZ ;  /* 0xcd9e8d579c9c7825 */ /* 0x000fe200078e00ff */
[-C--:B------:R-:W-:Y:S07]  /*124b0*/  HMMA.16816.F32 R92, R132, R142.reuse, R92 ;  /* 0x0000008e845c723c */ /* 0x080fee000000185c */
[----:B------:R-:W-:Y:S04]  /*124c0*/  MUFU.EX2 R183, R183 ;  /* 0x000000b700b77308 */ /* 0x000fe80000000800 */
[----:B------:R-:W-:Y:S01]  /*124d0*/  IMAD.WIDE.U32 R152, R152, -0x326172a9, RZ ;  /* 0xcd9e8d5798987825 */ /* 0x000fe200078e00ff */
[C---:B------:R-:W-:Y:S04]  /*124e0*/  HMMA.16816.F32 R96, R136.reuse, R142, R96 ;  /* 0x0000008e8860723c */ /* 0x040fe80000001860 */
[----:B------:R-:W-:Y:S01]  /*124f0*/  IMAD.WIDE.U32 R148, R48, -0x326172a9, RZ ;  /* 0xcd9e8d5730947825 */ /* 0x000fe200078e00ff */
[----:B------:R-:W-:Y:S01]  /*12500*/  LOP3.LUT R146, R145, UR16, R146, 0x96, !PT ;  /* 0x0000001091927c12 */ /* 0x000fe2000f8e9692 */
[----:B------:R-:W1:Y:S01]  /*12510*/  LDSM.16.MT88.4 R48, [R212+0xa400] ;  /* 0x00a40000d430783b */ /* 0x000e620000004200 */
[----:B------:R-:W-:Y:S01]  /*12520*/  LOP3.LUT R246, R157, UR17, R246, 0x96, !PT ;  /* 0x000000119df67c12 */ /* 0x000fe2000f8e96f6 */
[----:B------:R-:W-:Y:S03]  /*12530*/  MUFU.EX2 R64, R64 ;  /* 0x0000004000407308 */ /* 0x000fe60000000800 */
[----:B------:R-:W-:Y:S01]  /*12540*/  LOP3.LUT R145, R153, UR15, R156, 0x96, !PT ;  /* 0x0000000f99917c12 */ /* 0x000fe2000f8e969c */
[----:B------:R-:W-:Y:S01]  /*12550*/  IMAD.WIDE.U32 R146, R146, -0x326172a9, RZ ;  /* 0xcd9e8d5792927825 */ /* 0x000fe200078e00ff */
[----:B------:R-:W-:Y:S02]  /*12560*/  LOP3.LUT R244, R149, UR17, R244, 0x96, !PT ;  /* 0x0000001195f47c12 */ /* 0x000fe4000f8e96f4 */
[----:B--2---:R-:W-:Y:S01]  /*12570*/  F2FP.F16.F32.PACK_AB R60, R67, R66 ;  /* 0x00000042433c723e */ /* 0x004fe200000000ff */
[----:B------:R-:W-:Y:S01]  /*12580*/  IMAD.WIDE.U32 R246, R246, -0x2daee0ad, RZ ;  /* 0xd2511f53f6f67825 */ /* 0x000fe200078e00ff */
[----:B------:R-:W-:Y:S01]  /*12590*/  LOP3.LUT R148, R147, UR15, R148, 0x96, !PT ;  /* 0x0000000f93947c12 */ /* 0x000fe2000f8e9694 */
[----:B------:R-:W-:Y:S02]  /*125a0*/  MUFU.EX2 R65, R65 ;  /* 0x0000004100417308 */ /* 0x000fe40000000800 */
[----:B------:R-:W-:Y:S01]  /*125b0*/  FFMA.FTZ R199, R0, R227, R199 ;  /* 0x000000e300c77223 */ /* 0x000fe200000100c7 */
[----:B------:R-:W-:Y:S01]  /*125c0*/  IMAD.WIDE.U32 R150, R145, -0x2daee0ad, RZ ;  /* 0xd2511f5391967825 */ /* 0x000fe200078e00ff */
[----:B------:R-:W-:Y:S03]  /*125d0*/  LOP3.LUT R154, R247, UR14, R154, 0x96, !PT ;  /* 0x0000000ef79a7c12 */ /* 0x000fe6000f8e969a */
[--C-:B------:R-:W-:Y:S01]  /*125e0*/  FFMA.FTZ R247, R43, UR4, -R201.reuse ;  /* 0x000000042bf77c23 */ /* 0x100fe200080108c9 */
[----:B------:R-:W-:Y:S01]  /*125f0*/  IMAD.WIDE.U32 R244, R244, -0x2daee0ad, RZ ;  /* 0xd2511f53f4f47825 */ /* 0x000fe200078e00ff */
[----:B------:R-:W-:Y:S01]  /*12600*/  LOP3.LUT R36, R151, UR12, R246, 0x96, !PT ;  /* 0x0000000c97247c12 */ /* 0x000fe2000f8e96f6 */
[----:B------:R-:W-:Y:S02]  /*12610*/  MUFU.EX2 R204, R204 ;  /* 0x000000cc00cc7308 */ /* 0x000fe40000000800 */
[--C-:B------:R-:W-:Y:S01]  /*12620*/  FFMA.FTZ R246, R42, UR4, -R201.reuse ;  /* 0x000000042af67c23 */ /* 0x100fe200080108c9 */
[----:B------:R-:W-:Y:S01]  /*12630*/  IMAD.WIDE.U32 R148, R148, -0x2daee0ad, RZ ;  /* 0xd2511f5394947825 */ /* 0x000fe200078e00ff */
[----:B------:R-:W-:Y:S03]  /*12640*/  LOP3.LUT R144, R245, UR14, R144, 0x96, !PT ;  /* 0x0000000ef5907c12 */ /* 0x000fe6000f8e9690 */
[----:B------:R-:W-:Y:S01]  /*12650*/  FFMA.FTZ R245, R41, UR4, -R202 ;  /* 0x0000000429f57c23 */ /* 0x000fe200080108ca */
[----:B------:R-:W-:Y:S01]  /*12660*/  IMAD.WIDE.U32 R36, R36, -0x326172a9, RZ ;  /* 0xcd9e8d5724247825 */ /* 0x000fe200078e00ff */
[----:B------:R-:W-:Y:S01]  /*12670*/  LOP3.LUT R156, R149, UR12, R244, 0x96, !PT ;  /* 0x0000000c959c7c12 */ /* 0x000fe2000f8e96f4 */
[----:B------:R-:W-:Y:S02]  /*12680*/  MUFU.EX2 R246, R246 ;  /* 0x000000f600f67308 */ /* 0x000fe40000000800 */
[----:B------:R-:W-:Y:S01]  /*12690*/  FFMA.FTZ R244, R40, UR4, -R202 ;  /* 0x0000000428f47c23 */ /* 0x000fe200080108ca */
[----:B------:R-:W-:Y:S01]  /*126a0*/  IMAD.WIDE.U32 R154, R154, -0x326172a9, RZ ;  /* 0xcd9e8d579a9a7825 */ /* 0x000fe200078e00ff */
[C---:B------:R-:W-:Y:S02]  /*126b0*/  LOP3.LUT R151, R36.reuse, 0xffff, RZ, 0xc0, !PT ;  /* 0x0000ffff24977812 */ /* 0x040fe400078ec0ff */
[----:B------:R-:W-:Y:S01]  /*126c0*/  LOP3.LUT R140, R36, 0xff, RZ, 0xc0, !PT ;  /* 0x000000ff248c7812 */ /* 0x000fe200078ec0ff */
[----:B------:R-:W-:Y:S01]  /*126d0*/  IMAD.WIDE.U32 R156, R156, -0x326172a9, RZ ;  /* 0xcd9e8d579c9c7825 */ /* 0x000fe200078e00ff */
[--C-:B------:R-:W-:Y:S02]  /*126e0*/  SHF.R.U32.HI R149, RZ, 0x10, R36.reuse ;  /* 0x00000010ff957819 */ /* 0x100fe40000011624 */
[----:B------:R-:W-:Y:S01]  /*126f0*/  MUFU.EX2 R244, R244 ;  /* 0x000000f400f47308 */ /* 0x000fe20000000800 */
[----:B------:R-:W-:Y:S01]  /*12700*/  SHF.R.U32.HI R147, RZ, 0x18, R36 ;  /* 0x00000018ff937819 */ /* 0x000fe20000011624 */
[----:B------:R-:W-:Y:S01]  /*12710*/  IMAD.WIDE.U32 R144, R144, -0x326172a9, RZ ;  /* 0xcd9e8d5790907825 */ /* 0x000fe200078e00ff */
[----:B------:R-:W-:Y:S01]  /*12720*/  LOP3.LUT R141, R37, UR22, R154, 0x96, !PT ;  /* 0x00000016258d7c12 */ /* 0x000fe2000f8e969a */
[-C--:B-1----:R-:W-:Y:S01]  /*12730*/  HMMA.16816.F32 R32, R136, R48.reuse, R32 ;  /* 0x000000308820723c */ /* 0x082fe20000001820 */
[----:B------:R-:W1:Y:S02]  /*12740*/  LDSM.16.MT88.4 R36, [R214+0xb400] ;  /* 0x00b40000d624783b */ /* 0x000e640000004200 */
[--C-:B------:R-:W-:Y:S03]  /*12750*/  SHF.R.U32.HI R153, RZ, 0x10, R156.reuse ;  /* 0x00000010ff997819 */ /* 0x100fe6000001169c */
[----:B------:R-:W2:Y:S01]  /*12760*/  MUFU.EX2 R245, R245 ;  /* 0x000000f500f57308 */ /* 0x000ea20000000800 */
[----:B------:R-:W-:Y:S01]  /*12770*/  LOP3.LUT R142, R156, 0xffff, RZ, 0xc0, !PT ;  /* 0x0000ffff9c8e7812 */ /* 0x000fe200078ec0ff */
[C---:B------:R-:W-:Y:S04]  /*12780*/  HMMA.16816.F32 R20, R132.reuse, R48, R20 ;  /* 0x000000308414723c */ /* 0x040fe80000001814 */
[----:B------:R-:W-:Y:S02]  /*12790*/  LOP3.LUT R149, R149, 0xff, RZ, 0xc0, !PT ;  /* 0x000000ff95957812 */ /* 0x000fe400078ec0ff */
[-C--:B------:R-:W-:Y:S02]  /*127a0*/  HMMA.16816.F32 R100, R132, R50.reuse, R100 ;  /* 0x000000328464723c */ /* 0x080fe40000001864 */
[----:B------:R-:W2:Y:S03]  /*127b0*/  MUFU.EX2 R247, R247 ;  /* 0x000000f700f77308 */ /* 0x000ea60000000800 */
[----:B------:R-:W-:Y:S01]  /*127c0*/  SHF.R.U32.HI R40, RZ, 0x18, R156 ;  /* 0x00000018ff287819 */ /* 0x000fe2000001169c */
[C---:B------:R-:W-:Y:S06]  /*127d0*/  HMMA.16816.F32 R104, R136.reuse, R50, R104 ;  /* 0x000000328868723c */ /* 0x040fec0000001868 */
[----:B------:R-:W2:Y:S01]  /*127e0*/  MUFU.EX2 R203, R203 ;  /* 0x000000cb00cb7308 */ /* 0x000ea20000000800 */
[----:B------:R-:W-:Y:S01]  /*127f0*/  LOP3.LUT R153, R153, 0xff, RZ, 0xc0, !PT ;  /* 0x000000ff99997812 */ /* 0x000fe200078ec0ff */
[----:B------:R-:W-:Y:S03]  /*12800*/  FFMA.FTZ R201, R63, UR4, -R201 ;  /* 0x000000043fc97c23 */ /* 0x000fe600080108c9 */
[----:B------:R-:W-:Y:S01]  /*12810*/  LOP3.LUT R143, R157, UR22, R144, 0x96, !PT ;  /* 0x000000169d8f7c12 */ /* 0x000fe2000f8e9690 */
[----:B----4-:R-:W-:Y:S01]  /*12820*/  IMAD.MOV.U32 R63, RZ, RZ, R163 ;  /* 0x000000ffff3f7224 */ /* 0x010fe200078e00a3 */
[----:B------:R-:W-:Y:S01]  /*12830*/  SHF.R.U32.HI R144, RZ, 0x8, R142 ;  /* 0x00000008ff907819 */ /* 0x000fe2000001168e */
[----:B------:R-:W-:Y:S01]  /*12840*/  FFMA.FTZ R202, R61, UR4, -R202 ;  /* 0x000000043dca7c23 */ /* 0x000fe200080108ca */
[----:B------:R-:W-:Y:S01]  /*12850*/  PRMT R142, R149, 0x5410, R147 ;  /* 0x00005410958e7816 */ /* 0x000fe20000000093 */
[----:B------:R-:W-:Y:S01]  /*12860*/  MUFU.EX2 R62, R62 ;  /* 0x0000003e003e7308 */ /* 0x000fe20000000800 */
[----:B------:R-:W-:Y:S01]  /*12870*/  PRMT R147, R153, 0x5410, R40 ;  /* 0x0000541099937816 */ /* 0x000fe20000000028 */
[----:B------:R-:W-:Y:S01]  /*12880*/  FADD.FTZ R189, R191, R189 ;  /* 0x000000bdbfbd7221 */ /* 0x000fe20000010000 */
[----:B------:R-:W4:Y:S01]  /*12890*/  LDSM.16.MT88.4 R40, [R212+0xb400] ;  /* 0x00b40000d428783b */ /* 0x000f220000004200 */
[----:B------:R-:W-:Y:S01]  /*128a0*/  LOP3.LUT R49, R141, 0xffff, RZ, 0xc0, !PT ;  /* 0x0000ffff8d317812 */ /* 0x000fe200078ec0ff */
[----:B------:R-:W-:Y:S01]  /*128b0*/  IMAD.MOV.U32 R0, RZ, RZ, R165 ;  /* 0x000000ffff007224 */ /* 0x000fe200078e00a5 */
[--C-:B------:R-:W-:Y:S01]  /*128c0*/  SHF.R.U32.HI R48, RZ, 0x10, R141.reuse ;  /* 0x00000010ff307819 */ /* 0x100fe2000001168d */
[----:B------:R-:W-:Y:S01]  /*128d0*/  FADD.FTZ R192, R190, R192 ;  /* 0x000000c0bec07221 */ /* 0x000fe20000010000 */
[----:B------:R-:W-:Y:S01]  /*128e0*/  LOP3.LUT R50, R143, 0xffff, RZ, 0xc0, !PT ;  /* 0x0000ffff8f327812 */ /* 0x000fe200078ec0ff */
[-C--:B-1----:R-:W-:Y:S01]  /*128f0*/  HMMA.16816.F32 R108, R136, R36.reuse, R108 ;  /* 0x00000024886c723c */ /* 0x082fe2000000186c */
[----:B------:R-:W1:Y:S02]  /*12900*/  MUFU.EX2 R202, R202 ;  /* 0x000000ca00ca7308 */ /* 0x000e640000000800 */
[----:B------:R-:W-:Y:S01]  /*12910*/  LOP3.LUT R153, R141, 0xff, RZ, 0xc0, !PT ;  /* 0x000000ff8d997812 */ /* 0x000fe200078ec0ff */
[----:B------:R-:W-:Y:S01]  /*12920*/  FADD.FTZ R196, R193, R196 ;  /* 0x000000c4c1c47221 */ /* 0x000fe20000010000 */
[----:B------:R-:W-:Y:S01]  /*12930*/  SHF.R.U32.HI R141, RZ, 0x18, R141 ;  /* 0x00000018ff8d7819 */ /* 0x000fe2000001168d */
[C---:B------:R-:W-:Y:S05]  /*12940*/  HMMA.16816.F32 R112, R132.reuse, R36, R112 ;  /* 0x000000248470723c */ /* 0x040fea0000001870 */
[----:B------:R-:W1:Y:S01]  /*12950*/  MUFU.EX2 R201, R201 ;  /* 0x000000c900c97308 */ /* 0x000e620000000800 */
[----:B------:R-:W-:Y:S01]  /*12960*/  SHF.R.U32.HI R49, RZ, 0x8, R49 ;  /* 0x00000008ff317819 */ /* 0x000fe20000011631 */
[-C--:B------:R-:W-:Y:S04]  /*12970*/  HMMA.16816.F32 R116, R132, R38.reuse, R116 ;  /* 0x000000268474723c */ /* 0x080fe80000001874 */
[----:B------:R-:W-:Y:S02]  /*12980*/  LOP3.LUT R48, R48, 0xff, RZ, 0xc0, !PT ;  /* 0x000000ff30307812 */ /* 0x000fe400078ec0ff */
[C---:B------:R-:W-:Y:S05]  /*12990*/  HMMA.16816.F32 R120, R136.reuse, R38, R120 ;  /* 0x000000268878723c */ /* 0x040fea0000001878 */
[----:B------:R-:W-:Y:S01]  /*129a0*/  SHF.R.U32.HI R44, RZ, 0x8, R50 ;  /* 0x00000008ff2c7819 */ /* 0x000fe20000011632 */
[----:B------:R-:W-:Y:S01]  /*129b0*/  FADD.FTZ R199, R194, R199 ;  /* 0x000000c7c2c77221 */ /* 0x000fe20000010000 */
[----:B------:R-:W-:Y:S01]  /*129c0*/  PRMT R153, R153, 0x5410, R49 ;  /* 0x0000541099997816 */ /* 0x000fe20000000031 */
[----:B------:R-:W-:Y:S03]  /*129d0*/  FADD.FTZ R189, R169, R189 ;  /* 0x000000bda9bd7221 */ /* 0x000fe60000010000 */
[----:B------:R-:W-:Y:S01]  /*129e0*/  PRMT R45, R48, 0x5410, R141 ;  /* 0x00005410302d7816 */ /* 0x000fe2000000008d */
[----:B------:R-:W-:Y:S01]  /*129f0*/  FADD.FTZ R192, R171, R192 ;  /* 0x000000c0abc07221 */ /* 0x000fe20000010000 */
[----:B------:R-:W1:Y:S01]  /*12a00*/  LDSM.16.MT88.4 R48, [R214+0x9800] ;  /* 0x00980000d630783b */ /* 0x000e620000004200 */
[----:B------:R-:W-:Y:S01]  /*12a10*/  SHF.R.U32.HI R154, RZ, 0x8, R151 ;  /* 0x00000008ff9a7819 */ /* 0x000fe20000011697 */
[----:B------:R-:W-:Y:S01]  /*12a20*/  FADD.FTZ R196, R195, R196 ;  /* 0x000000c4c3c47221 */ /* 0x000fe20000010000 */
[-C--:B----4-:R-:W-:Y:S03]  /*12a30*/  HMMA.16816.F32 R28, R136, R40.reuse, R28 ;  /* 0x00000028881c723c */ /* 0x090fe6000000181c */
[----:B------:R-:W-:Y:S01]  /*12a40*/  LOP3.LUT R151, R156, 0xff, RZ, 0xc0, !PT ;  /* 0x000000ff9c977812 */ /* 0x000fe200078ec0ff */
[----:B------:R-:W-:Y:S01]  /*12a50*/  FADD.FTZ R199, R198, R199 ;  /* 0x000000c7c6c77221 */ /* 0x000fe20000010000 */
[----:B------:R-:W-:Y:S01]  /*12a60*/  SHF.R.U32.HI R149, RZ, 0x10, R143 ;  /* 0x00000010ff957819 */ /* 0x000fe2000001168f */
[C---:B------:R-:W-:Y:S05]  /*12a70*/  HMMA.16816.F32 R124, R132.reuse, R40, R124 ;  /* 0x00000028847c723c */ /* 0x040fea000000187c */
[----:B------:R-:W-:Y:S01]  /*12a80*/  PRMT R144, R151, 0x5410, R144 ;  /* 0x0000541097907816 */ /* 0x000fe20000000090 */
[-C--:B------:R-:W-:Y:S01]  /*12a90*/  HMMA.16816.F32 R128, R132, R42.reuse, R128 ;  /* 0x0000002a8480723c */ /* 0x080fe20000001880 */
[----:B------:R-:W-:Y:S04]  /*12aa0*/  LDSM.16.MT88.4 R132, [R214+0xa800] ;  /* 0x00a80000d684783b */ /* 0x000fe80000004200 */
[----:B------:R-:W-:Y:S01]  /*12ab0*/  PRMT R140, R140, 0x5410, R154 ;  /* 0x000054108c8c7816 */ /* 0x000fe2000000009a */
[----:B------:R-:W-:Y:S05]  /*12ac0*/  HMMA.16816.F32 R24, R136, R42, R24 ;  /* 0x0000002a8818723c */ /* 0x000fea0000001818 */
[----:B------:R-:W-:Y:S01]  /*12ad0*/  LOP3.LUT R151, R143, 0xff, RZ, 0xc0, !PT ;  /* 0x000000ff8f977812 */ /* 0x000fe200078ec0ff */
[----:B------:R-:W-:Y:S01]  /*12ae0*/  FADD.FTZ R189, R170, R189 ;  /* 0x000000bdaabd7221 */ /* 0x000fe20000010000 */
[----:B------:R-:W-:Y:S01]  /*12af0*/  SHF.R.U32.HI R143, RZ, 0x18, R143 ;  /* 0x00000018ff8f7819 */ /* 0x000fe2000001168f */
[----:B------:R-:W-:Y:S03]  /*12b00*/  FADD.FTZ R192, R188, R192 ;  /* 0x000000c0bcc07221 */ /* 0x000fe60000010000 */
[----:B------:R-:W-:Y:S01]  /*12b10*/  LOP3.LUT R149, R149, 0xff, RZ, 0xc0, !PT ;  /* 0x000000ff95957812 */ /* 0x000fe200078ec0ff */
[----:B------:R-:W-:Y:S01]  /*12b20*/  FADD.FTZ R196, R197, R196 ;  /* 0x000000c4c5c47221 */ /* 0x000fe20000010000 */
[--C-:B------:R-:W-:Y:S01]  /*12b30*/  HSET2.LE.AND R36, R142, R226.reuse, PT ;  /* 0x000000e28e247233 */ /* 0x100fe20003803000 */
[----:B------:R-:W-:Y:S01]  /*12b40*/  FADD.FTZ R199, R200, R199 ;  /* 0x000000c7c8c77221 */ /* 0x000fe20000010000 */
[----:B------:R-:W-:Y:S01]  /*12b50*/  PRMT R151, R151, 0x5410, R44 ;  /* 0x0000541097977816 */ /* 0x000fe2000000002c */
[----:B------:R-:W-:Y:S01]  /*12b60*/  FADD.FTZ R189, R184, R189 ;  /* 0x000000bdb8bd7221 */ /* 0x000fe20000010000 */
[----:B------:R-:W-:Y:S01]  /*12b70*/  PRMT R149, R149, 0x5410, R143 ;  /* 0x0000541095957816 */ /* 0x000fe2000000008f */
[----:B------:R-:W-:Y:S01]  /*12b80*/  FADD.FTZ R192, R186, R192 ;  /* 0x000000c0bac07221 */ /* 0x000fe20000010000 */
[--C-:B------:R-:W-:Y:S01]  /*12b90*/  HSET2.LE.AND R46, R140, R226.reuse, PT ;  /* 0x000000e28c2e7233 */ /* 0x100fe20003803000 */
[----:B------:R-:W-:Y:S01]  /*12ba0*/  FADD.FTZ R196, R209, R196 ;  /* 0x000000c4d1c47221 */ /* 0x000fe20000010000 */
[----:B---3--:R-:W-:Y:S01]  /*12bb0*/  F2FP.F16.F32.PACK_AB R37, R175, R174 ;  /* 0x000000aeaf25723e */ /* 0x008fe200000000ff */
[----:B------:R-:W3:Y:S01]  /*12bc0*/  LDSM.16.MT88.4 R140, [R212+0x9800] ;  /* 0x00980000d48c783b */ /* 0x000ee20000004200 */
[----:B-----5:R-:W-:Y:S01]  /*12bd0*/  F2FP.F16.F32.PACK_AB R44, R173, R172 ;  /* 0x000000acad2c723e */ /* 0x020fe200000000ff */
        /* <DEDUP_REMOVED lines=11> */
[----:B--2---:R-:W-:Y:S01]  /*12c90*/  F2FP.F16.F32.PACK_AB R37, R245, R244 ;  /* 0x000000f4f525723e */ /* 0x004fe200000000ff */
        /* <DEDUP_REMOVED lines=15> */
[----:B------:R-:W-:Y:S01]  /*12d90*/  F2FP.F16.F32.PACK_AB R38, R247, R246 ;  /* 0x000000f6f726723e */ /* 0x000fe200000000ff */
[-C--:B-1----:R-:W-:Y:S05]  /*12da0*/  HMMA.16816.F32 R4, R44, R48.reuse, R4 ;  /* 0x000000302c04723c */ /* 0x082fea0000001804 */
[--C-:B------:R-:W-:Y:S01]  /*12db0*/  HSET2.LE.AND R39, R147, R226.reuse, PT ;  /* 0x000000e293277233 */ /* 0x100fe20003803000 */
[----:B------:R-:W-:Y:S01]  /*12dc0*/  FADD.FTZ R192, R183, R192 ;  /* 0x000000c0b7c07221 */ /* 0x000fe20000010000 */
[----:B------:R-:W-:Y:S01]  /*12dd0*/  F2FP.F16.F32.PACK_AB R40, R251, R250 ;  /* 0x000000fafb28723e */ /* 0x000fe200000000ff */
[----:B------:R-:W-:Y:S03]  /*12de0*/  FADD.FTZ R196, R244, R196 ;  /* 0x000000c4f4c47221 */ /* 0x000fe60000010000 */
        /* <DEDUP_REMOVED lines=8> */
[----:B------:R-:W1:Y:S01]  /*12e70*/  LDSM.16.MT88.4 R40, [R212+0xa800] ;  /* 0x00a80000d428783b */ /* 0x000e620000004200 */
[----:B------:R-:W-:Y:S01]  /*12e80*/  LOP3.LUT R152, R155, UR13, R152, 0x96, !PT ;  /* 0x0000000d9b987c12 */ /* 0x000fe2000f8e9698 */
[----:B------:R-:W-:Y:S01]  /*12e90*/  FADD.FTZ R199, R247, R199 ;  /* 0x000000c7f7c77221 */ /* 0x000fe20000010000 */
[----:B------:R-:W-:Y:S01]  /*12ea0*/  LOP3.LUT R144, R145, UR13, R146, 0x96, !PT ;  /* 0x0000000d91907c12 */ /* 0x000fe2000f8e9692 */
[----:B------:R-:W-:Y:S01]  /*12eb0*/  FADD.FTZ R189, R172, R189 ;  /* 0x000000bdacbd7221 */ /* 0x000fe20000010000 */
[C---:B------:R-:W-:Y:S04]  /*12ec0*/  HMMA.16816.F32 R8, R36.reuse, R48, R8 ;  /* 0x000000302408723c */ /* 0x040fe80000001808 */
[----:B------:R-:W-:Y:S01]  /*12ed0*/  IMAD.WIDE.U32 R152, R152, -0x2daee0ad, RZ ;  /* 0xd2511f5398987825 */ /* 0x000fe200078e00ff */
[----:B------:R-:W-:Y:S01]  /*12ee0*/  F2FP.F16.F32.PACK_AB R61, R65, R64 ;  /* 0x00000040413d723e */ /* 0x000fe200000000ff */
[-C--:B------:R-:W-:Y:S05]  /*12ef0*/  HMMA.16816.F32 R12, R36, R50.reuse, R12 ;  /* 0x00000032240c723c */ /* 0x080fea000000180c */
[----:B------:R-:W-:Y:S01]  /*12f00*/  LOP3.LUT R52, R152, 0xffff, RZ, 0xc0, !PT ;  /* 0x0000ffff98347812 */ /* 0x000fe200078ec0ff */
[C---:B------:R-:W-:Y:S01]  /*12f10*/  HMMA.16816.F32 R16, R44.reuse, R50, R16 ;  /* 0x000000322c10723c */ /* 0x040fe20000001810 */
[----:B------:R-:W2:Y:S04]  /*12f20*/  LDSM.16.MT88.4 R48, [R214+0xb800] ;  /* 0x00b80000d630783b */ /* 0x000ea80000004200 */
[----:B------:R-:W-:Y:S01]  /*12f30*/  IMAD.WIDE.U32 R144, R144, -0x2daee0ad, RZ ;  /* 0xd2511f5390907825 */ /* 0x000fe200078e00ff */
[-C--:B---3--:R-:W-:Y:S05]  /*12f40*/  HMMA.16816.F32 R68, R44, R140.reuse, R68 ;  /* 0x0000008c2c44723c */ /* 0x088fea0000001844 */
[----:B------:R-:W-:Y:S01]  /*12f50*/  LOP3.LUT R148, R145, UR29, R148, 0x96, !PT ;  /* 0x0000001d91947c12 */ /* 0x000fe2000f8e9694 */
[C---:B------:R-:W-:Y:S05]  /*12f60*/  HMMA.16816.F32 R72, R36.reuse, R140, R72 ;  /* 0x0000008c2448723c */ /* 0x040fea0000001848 */
[----:B------:R-:W-:Y:S01]  /*12f70*/  SHF.R.U32.HI R139, RZ, 0x10, R148 ;  /* 0x00000010ff8b7819 */ /* 0x000fe20000011694 */
[-C--:B------:R-:W-:Y:S05]  /*12f80*/  HMMA.16816.F32 R76, R36, R142.reuse, R76 ;  /* 0x0000008e244c723c */ /* 0x080fea000000184c */
[----:B------:R-:W-:Y:S01]  /*12f90*/  LOP3.LUT R138, R148, 0xff, RZ, 0xc0, !PT ;  /* 0x000000ff948a7812 */ /* 0x000fe200078ec0ff */
[C---:B------:R-:W-:Y:S05]  /*12fa0*/  HMMA.16816.F32 R80, R44.reuse, R142, R80 ;  /* 0x0000008e2c50723c */ /* 0x040fea0000001850 */
[----:B------:R-:W-:Y:S01]  /*12fb0*/  LOP3.LUT R150, R153, UR29, R150, 0x96, !PT ;  /* 0x0000001d99967c12 */ /* 0x000fe2000f8e9696 */
[-C--:B------:R-:W-:Y:S05]  /*12fc0*/  HMMA.16816.F32 R84, R44, R132.reuse, R84 ;  /* 0x000000842c54723c */ /* 0x080fea0000001854 */
[----:B------:R-:W-:Y:S01]  /*12fd0*/  LOP3.LUT R139, R139, 0xff, RZ, 0xc0, !PT ;  /* 0x000000ff8b8b7812 */ /* 0x000fe200078ec0ff */
[C---:B------:R-:W-:Y:S05]  /*12fe0*/  HMMA.16816.F32 R88, R36.reuse, R132, R88 ;  /* 0x000000842458723c */ /* 0x040fea0000001858 */
[--C-:B------:R-:W-:Y:S01]  /*12ff0*/  SHF.R.U32.HI R56, RZ, 0x10, R144.reuse ;  /* 0x00000010ff387819 */ /* 0x100fe20000011690 */
[-C--:B------:R-:W-:Y:S05]  /*13000*/  HMMA.16816.F32 R92, R36, R134.reuse, R92 ;  /* 0x00000086245c723c */ /* 0x080fea000000185c */
[----:B------:R-:W-:Y:S01]  /*13010*/  LOP3.LUT R56, R56, 0xff, RZ, 0xc0, !PT ;  /* 0x000000ff38387812 */ /* 0x000fe200078ec0ff */
[C---:B------:R-:W-:Y:S05]  /*13020*/  HMMA.16816.F32 R96, R44.reuse, R134, R96 ;  /* 0x000000862c60723c */ /* 0x040fea0000001860 */
[----:B------:R-:W-:Y:S01]  /*13030*/  SHF.R.U32.HI R137, RZ, 0x18, R144 ;  /* 0x00000018ff897819 */ /* 0x000fe20000011690 */
[-C--:B-1----:R-:W-:Y:S05]  /*13040*/  HMMA.16816.F32 R32, R44, R40.reuse, R32 ;  /* 0x000000282c20723c */ /* 0x082fea0000001820 */
[----:B------:R-:W-:Y:S01]  /*13050*/  PRMT R137, R56, 0x5410, R137 ;  /* 0x0000541038897816 */ /* 0x000fe20000000089 */
[C---:B------:R-:W-:Y:S01]  /*13060*/  HMMA.16816.F32 R20, R36.reuse, R40, R20 ;  /* 0x000000282414723c */ /* 0x040fe20000001814 */
[----:B------:R-:W-:Y:S04]  /*13070*/  LDSM.16.MT88.4 R56, [R212+0xac00] ;  /* 0x00ac0000d438783b */ /* 0x000fe80000004200 */
[----:B------:R-:W-:Y:S01]  /*13080*/  LOP3.LUT R133, R144, 0xffff, RZ, 0xc0, !PT ;  /* 0x0000ffff90857812 */ /* 0x000fe200078ec0ff */
[-C--:B------:R-:W-:Y:S05]  /*13090*/  HMMA.16816.F32 R100, R36, R42.reuse, R100 ;  /* 0x0000002a2464723c */ /* 0x080fea0000001864 */
[----:B------:R-:W-:Y:S01]  /*130a0*/  SHF.R.U32.HI R40, RZ, 0x8, R52 ;  /* 0x00000008ff287819 */ /* 0x000fe20000011634 */
[C---:B------:R-:W-:Y:S01]  /*130b0*/  HMMA.16816.F32 R104, R44.reuse, R42, R104 ;  /* 0x0000002a2c68723c */ /* 0x040fe20000001868 */
[----:B------:R-:W1:Y:S04]  /*130c0*/  LDSM.16.MT88.4 R52, [R212+0xb800] ;  /* 0x00b80000d434783b */ /* 0x000e680000004200 */
[----:B------:R-:W-:Y:S01]  /*130d0*/  SHF.R.U32.HI R132, RZ, 0x10, R152 ;  /* 0x00000010ff847819 */ /* 0x000fe20000011698 */
[-C--:B--2---:R-:W-:Y:S05]  /*130e0*/  HMMA.16816.F32 R108, R44, R48.reuse, R108 ;  /* 0x000000302c6c723c */ /* 0x084fea000000186c */
[----:B------:R-:W-:Y:S01]  /*130f0*/  LOP3.LUT R134, R152, 0xff, RZ, 0xc0, !PT ;  /* 0x000000ff98867812 */ /* 0x000fe200078ec0ff */
[C---:B------:R-:W-:Y:S05]  /*13100*/  HMMA.16816.F32 R112, R36.reuse, R48, R112 ;  /* 0x000000302470723c */ /* 0x040fea0000001870 */
[----:B------:R-:W-:Y:S01]  /*13110*/  SHF.R.U32.HI R133, RZ, 0x8, R133 ;  /* 0x00000008ff857819 */ /* 0x000fe20000011685 */
[-C--:B------:R-:W-:Y:S05]  /*13120*/  HMMA.16816.F32 R116, R36, R50.reuse, R116 ;  /* 0x000000322474723c */ /* 0x080fea0000001874 */
[----:B------:R-:W-:Y:S01]  /*13130*/  LOP3.LUT R136, R144, 0xff, RZ, 0xc0, !PT ;  /* 0x000000ff90887812 */ /* 0x000fe200078ec0ff */
[C---:B------:R-:W-:Y:S01]  /*13140*/  HMMA.16816.F32 R120, R44.reuse, R50, R120 ;  /* 0x000000322c78723c */ /* 0x040fe20000001878 */
[----:B------:R-:W-:Y:S04]  /*13150*/  LDSM.16.MT88.4 R48, [R214+0xac00] ;  /* 0x00ac0000d630783b */ /* 0x000fe80000004200 */
[----:B------:R-:W-:Y:S01]  /*13160*/  LOP3.LUT R132, R132, 0xff, RZ, 0xc0, !PT ;  /* 0x000000ff84847812 */ /* 0x000fe200078ec0ff */
[----:B------:R-:W-:Y:S01]  /*13170*/  IMAD.MOV.U32 R3, RZ, RZ, R168 ;  /* 0x000000ffff037224 */ /* 0x000fe200078e00a8 */
[----:B------:R-:W-:Y:S01]  /*13180*/  PRMT R134, R134, 0x5410, R40 ;  /* 0x0000541086867816 */ /* 0x000fe20000000028 */
[----:B------:R-:W-:Y:S03]  /*13190*/  FADD.FTZ R192, R174, R192 ;  /* 0x000000c0aec07221 */ /* 0x000fe60000010000 */
[----:B------:R-:W-:Y:S01]  /*131a0*/  SHF.R.U32.HI R135, RZ, 0x18, R152 ;  /* 0x00000018ff877819 */ /* 0x000fe20000011698 */
[----:B------:R-:W-:Y:S01]  /*131b0*/  FADD.FTZ R196, R248, R196 ;  /* 0x000000c4f8c47221 */ /* 0x000fe20000010000 */
[----:B------:R-:W-:Y:S01]  /*131c0*/  LOP3.LUT R40, R150, 0xffff, RZ, 0xc0, !PT ;  /* 0x0000ffff96287812 */ /* 0x000fe200078ec0ff */
[----:B------:R-:W-:Y:S01]  /*131d0*/  FADD.FTZ R199, R250, R199 ;  /* 0x000000c7fac77221 */ /* 0x000fe20000010000 */
[----:B------:R-:W-:Y:S01]  /*131e0*/  PRMT R136, R136, 0x5410, R133 ;  /* 0x0000541088887816 */ /* 0x000fe20000000085 */
[----:B------:R-:W-:Y:S01]  /*131f0*/  FADD.FTZ R189, R173, R189 ;  /* 0x000000bdadbd7221 */ /* 0x000fe20000010000 */
[-C--:B-1----:R-:W-:Y:S03]  /*13200*/  HMMA.16816.F32 R28, R44, R52.reuse, R28 ;  /* 0x000000342c1c723c */ /* 0x082fe6000000181c */
[----:B------:R-:W-:Y:S01]  /*13210*/  SHF.R.U32.HI R133, RZ, 0x10, R150 ;  /* 0x00000010ff857819 */ /* 0x000fe20000011696 */
[----:B------:R-:W-:Y:S01]  /*13220*/  FADD.FTZ R192, R175, R192 ;  /* 0x000000c0afc07221 */ /* 0x000fe20000010000 */
[----:B------:R-:W-:Y:S01]  /*13230*/  PRMT R135, R132, 0x5410, R135 ;  /* 0x0000541084877816 */ /* 0x000fe20000000087 */
[C---:B------:R-:W-:Y:S05]  /*13240*/  HMMA.16816.F32 R124, R36.reuse, R52, R124 ;  /* 0x00000034247c723c */ /* 0x040fea000000187c */
[----:B------:R-:W-:Y:S01]  /*13250*/  LOP3.LUT R132, R150, 0xff, RZ, 0xc0, !PT ;  /* 0x000000ff96847812 */ /* 0x000fe200078ec0ff */
[-C--:B------:R-:W-:Y:S05]  /*13260*/  HMMA.16816.F32 R128, R36, R54.reuse, R128 ;  /* 0x000000362480723c */ /* 0x080fea0000001880 */
[----:B------:R-:W-:Y:S01]  /*13270*/  SHF.R.U32.HI R40, RZ, 0x8, R40 ;  /* 0x00000008ff287819 */ /* 0x000fe20000011628 */
[----:B------:R-:W-:Y:S01]  /*13280*/  HMMA.16816.F32 R24, R44, R54, R24 ;  /* 0x000000362c18723c */ /* 0x000fe20000001818 */
[----:B------:R-:W-:Y:S04]  /*13290*/  LDSM.16.MT88.4 R44, [R214+0xbc00] ;  /* 0x00bc0000d62c783b */ /* 0x000fe80000004200 */
[----:B------:R-:W-:Y:S01]  /*132a0*/  SHF.R.U32.HI R150, RZ, 0x18, R150 ;  /* 0x00000018ff967819 */ /* 0x000fe20000011696 */
[----:B------:R-:W-:Y:S01]  /*132b0*/  FADD.FTZ R196, R249, R196 ;  /* 0x000000c4f9c47221 */ /* 0x000fe20000010000 */
[----:B------:R-:W-:Y:S01]  /*132c0*/  LOP3.LUT R133, R133, 0xff, RZ, 0xc0, !PT ;  /* 0x000000ff85857812 */ /* 0x000fe200078ec0ff */
[----:B------:R-:W-:Y:S03]  /*132d0*/  IMAD.MOV.U32 R55, RZ, RZ, R159 ;  /* 0x000000ffff377224 */ /* 0x000fe600078e009f */
[----:B------:R-:W-:Y:S01]  /*132e0*/  PRMT R132, R132, 0x5410, R40 ;  /* 0x0000541084847816 */ /* 0x000fe20000000028 */
[----:B------:R-:W-:Y:S01]  /*132f0*/  FADD.FTZ R199, R251, R199 ;  /* 0x000000c7fbc77221 */ /* 0x000fe20000010000 */
[----:B------:R-:W-:Y:S01]  /*13300*/  PRMT R133, R133, 0x5410, R150 ;  /* 0x0000541085857816 */ /* 0x000fe20000000096 */
[----:B------:R-:W-:Y:S01]  /*13310*/  FADD.FTZ R189, R252, R189 ;  /* 0x000000bdfcbd7221 */ /* 0x000fe20000010000 */
[----:B------:R-:W-:Y:S01]  /*13320*/  LOP3.LUT R41, R148, 0xffff, RZ, 0xc0, !PT ;  /* 0x0000ffff94297812 */ /* 0x000fe200078ec0ff */
[----:B------:R-:W-:Y:S01]  /*13330*/  FADD.FTZ R192, R55, R192 ;  /* 0x000000c037c07221 */ /* 0x000fe20000010000 */
[----:B------:R-:W-:Y:S01]  /*13340*/  SHF.R.U32.HI R40, RZ, 0x18, R148 ;  /* 0x00000018ff287819 */ /* 0x000fe20000011694 */
[----:B------:R-:W-:Y:S01]  /*13350*/  FADD.FTZ R189, R204, R189 ;  /* 0x000000bdccbd7221 */ /* 0x000fe20000010000 */
[----:B------:R-:W1:Y:S01]  /*13360*/  LDSM.16.MT88.4 R148, [R214+0x9c00] ;  /* 0x009c0000d694783b */ /* 0x000e620000004200 */
[----:B------:R-:W-:Y:S01]  /*13370*/  SHF.R.U32.HI R41, RZ, 0x8, R41 ;  /* 0x00000008ff297819 */ /* 0x000fe20000011629 */
[----:B------:R-:W-:Y:S01]  /*13380*/  FADD.FTZ R192, R203, R192 ;  /* 0x000000c0cbc07221 */ /* 0x000fe20000010000 */
[----:B------:R-:W-:Y:S01]  /*13390*/  PRMT R139, R139, 0x5410, R40 ;  /* 0x000054108b8b7816 */ /* 0x000fe20000000028 */
[----:B------:R-:W-:Y:S01]  /*133a0*/  FADD.FTZ R189, R64, R189 ;  /* 0x000000bd40bd7221 */ /* 0x000fe20000010000 */
[----:B------:R-:W-:Y:S01]  /*133b0*/  PRMT R138, R138, 0x5410, R41 ;  /* 0x000054108a8a7816 */ /* 0x000fe20000000029 */
[----:B------:R-:W-:Y:S01]  /*133c0*/  FADD.FTZ R192, R66, R192 ;  /* 0x000000c042c07221 */ /* 0x000fe20000010000 */
[--C-:B------:R-:W-:Y:S01]  /*133d0*/  HSET2.LE.AND R134, R134, R226.reuse, PT ;  /* 0x000000e286867233 */ /* 0x100fe20003803000 */
[----:B------:R-:W2:Y:S01]  /*133e0*/  LDSM.16.MT88.4 R40, [R212+0x9c00] ;  /* 0x009c0000d428783b */ /* 0x000ea20000004200 */
[--C-:B------:R-:W-:Y:S01]  /*133f0*/  HSET2.LE.AND R135, R135, R226.reuse, PT ;  /* 0x000000e287877233 */ /* 0x100fe20003803000 */
[----:B------:R-:W-:Y:S01]  /*13400*/  FADD.FTZ R232, R65, R189 ;  /* 0x000000bd41e87221 */ /* 0x000fe20000010000 */
[--C-:B------:R-:W-:Y:S01]  /*13410*/  HSET2.LE.AND R132, R132, R226.reuse, PT ;  /* 0x000000e284847233 */ /* 0x100fe20003803000 */
[----:B------:R-:W-:Y:S01]  /*13420*/  FADD.FTZ R231, R67, R192 ;  /* 0x000000c043e77221 */ /* 0x000fe20000010000 */
[--C-:B------:R-:W-:Y:S01]  /*13430*/  HSET2.LE.AND R133, R133, R226.reuse, PT ;  /* 0x000000e285857233 */ /* 0x100fe20003803000 */
[----:B------:R-:W-:Y:S01]  /*13440*/  IMAD.MOV.U32 R2, RZ, RZ, R166 ;  /* 0x000000ffff027224 */ /* 0x000fe200078e00a6 */
[----:B------:R-:W-:Y:S02]  /*13450*/  F2FP.F16.F32.PACK_AB R53, R204, R252 ;  /* 0x000000fccc35723e */ /* 0x000fe400000000ff */
[----:B------:R-:W-:Y:S02]  /*13460*/  F2FP.F16.F32.PACK_AB R52, R203, R159 ;  /* 0x0000009fcb34723e */ /* 0x000fe400000000ff */
[----:B------:R-:W-:Y:S02]  /*13470*/  LOP3.LUT R134, R134, R61, RZ, 0xc0, !PT ;  /* 0x0000003d86867212 */ /* 0x000fe400078ec0ff */
[----:B------:R-:W-:Y:S02]  /*13480*/  LOP3.LUT R135, R135, R60, RZ, 0xc0, !PT ;  /* 0x0000003c87877212 */ /* 0x000fe400078ec0ff */
[----:B------:R-:W-:Y:S02]  /*13490*/  LOP3.LUT R132, R132, R53, RZ, 0xc0, !PT ;  /* 0x0000003584847212 */ /* 0x000fe400078ec0ff */
[--C-:B------:R-:W-:Y:S02]  /*134a0*/  HSET2.LE.AND R38, R136, R226.reuse, PT ;  /* 0x000000e288267233 */ /* 0x100fe40003803000 */
[--C-:B------:R-:W-:Y:S02]  /*134b0*/  HSET2.LE.AND R36, R138, R226.reuse, PT ;  /* 0x000000e28a247233 */ /* 0x100fe40003803000 */
[--C-:B------:R-:W-:Y:S02]  /*134c0*/  HSET2.LE.AND R37, R139, R226.reuse, PT ;  /* 0x000000e28b257233 */ /* 0x100fe40003803000 */
[----:B------:R-:W-:Y:S02]  /*134d0*/  LOP3.LUT R133, R133, R52, RZ, 0xc0, !PT ;  /* 0x0000003485857212 */ /* 0x000fe400078ec0ff */
[----:B------:R-:W-:Y:S02]  /*134e0*/  F2FP.F16.F32.PACK_AB R61, R162, R158 ;  /* 0x0000009ea23d723e */ /* 0x000fe400000000ff */
[----:B------:R-:W-:Y:S02]  /*134f0*/  F2FP.F16.F32.PACK_AB R60, R161, R160 ;  /* 0x000000a0a13c723e */ /* 0x000fe400000000ff */
[----:B------:R-:W-:Y:S02]  /*13500*/  F2FP.F16.F32.PACK_AB R53, R202, R63 ;  /* 0x0000003fca35723e */ /* 0x000fe400000000ff */
[----:B------:R-:W-:Y:S02]  /*13510*/  HSET2.LE.AND R39, R137, R226, PT ;  /* 0x000000e289277233 */ /* 0x000fe40003803000 */
[----:B------:R-:W-:Y:S02]  /*13520*/  F2FP.F16.F32.PACK_AB R52, R201, R62 ;  /* 0x0000003ec934723e */ /* 0x000fe400000000ff */
[----:B------:R-:W-:Y:S01]  /*13530*/  LOP3.LUT R36, R36, R61, RZ, 0xc0, !PT ;  /* 0x0000003d24247212 */ /* 0x000fe200078ec0ff */
[----:B------:R-:W-:Y:S01]  /*13540*/  IMAD.MOV.U32 R61, RZ, RZ, R161 ;  /* 0x000000ffff3d7224 */ /* 0x000fe200078e00a1 */
[----:B------:R-:W-:Y:S01]  /*13550*/  LOP3.LUT R37, R37, R60, RZ, 0xc0, !PT ;  /* 0x0000003c25257212 */ /* 0x000fe200078ec0ff */
[----:B------:R-:W-:Y:S01]  /*13560*/  IMAD.MOV.U32 R60, RZ, RZ, R162 ;  /* 0x000000ffff3c7224 */ /* 0x000fe200078e00a2 */
[----:B------:R-:W-:Y:S01]  /*13570*/  LOP3.LUT R38, R38, R53, RZ, 0xc0, !PT ;  /* 0x0000003526267212 */ /* 0x000fe200078ec0ff */
[----:B------:R-:W-:Y:S01]  /*13580*/  IMAD.MOV.U32 R53, RZ, RZ, R160 ;  /* 0x000000ffff357224 */ /* 0x000fe200078e00a0 */
[----:B------:R-:W-:Y:S01]  /*13590*/  LOP3.LUT R39, R39, R52, RZ, 0xc0, !PT ;  /* 0x0000003427277212 */ /* 0x000fe200078ec0ff */
[-C--:B-1----:R-:W-:Y:S01]  /*135a0*/  HMMA.16816.F32 R160, R132, R148.reuse, R4 ;  /* 0x0000009484a0723c */ /* 0x082fe20000001804 */
[----:B------:R-:W1:Y:S04]  /*135b0*/  LDSM.16.MT88.4 R4, [R212+0xbc00] ;  /* 0x00bc0000d404783b */ /* 0x000e680000004200 */
[----:B------:R-:W-:Y:S02]  /*135c0*/  IMAD.MOV.U32 R52, RZ, RZ, R158 ;  /* 0x000000ffff347224 */ /* 0x000fe400078e009e */
        /* <DEDUP_REMOVED lines=34> */
.L_x_408:
[----:B------:R-:W1:Y:S01]  /*137f0*/  SHFL.BFLY PT, R4, R230, 0x2, 0x1f ;  /* 0x0c401f00e6047f89 */ /* 0x000e6200000e0000 */
[----:B------:R-:W-:Y:S01]  /*13800*/  ULDC UR4, c[0x0][0x38c] ;  /* 0x0000e30000047ab9 */ /* 0x000fe20000000800 */
[----:B------:R-:W-:Y:S01]  /*13810*/  MOV R6, 0x3f800000 ;  /* 0x3f80000000067802 */ /* 0x000fe20000000f00 */
[----:B------:R-:W-:Y:S01]  /*13820*/  UMOV UR5, 0x400 ;  /* 0x0000040000057882 */ /* 0x000fe20000000000 */
[----:B------:R-:W2:Y:S01]  /*13830*/  SHFL.BFLY PT, R0, R232, 0x2, 0x1f ;  /* 0x0c401f00e8007f89 */ /* 0x000ea200000e0000 */
[----:B------:R-:W-:Y:S01]  /*13840*/  MOV R8, 0x3f800000 ;  /* 0x3f80000000087802 */ /* 0x000fe20000000f00 */
[----:B------:R-:W-:Y:S02]  /*13850*/  UISETP.NE.AND UP0, UPT, UR28, -0x1, UPT ;  /* 0xffffffff1c00788c */ /* 0x000fe4000bf05270 */
[----:B------:R-:W3:Y:S04]  /*13860*/  SHFL.BFLY PT, R2, R231, 0x2, 0x1f ;  /* 0x0c401f00e7027f89 */ /* 0x000ee800000e0000 */
[----:B------:R-:W4:Y:S01]  /*13870*/  SHFL.BFLY PT, R3, R227, 0x2, 0x1f ;  /* 0x0c401f00e3037f89 */ /* 0x000f2200000e0000 */
[----:B------:R-:W4:Y:S01]  /*13880*/  S2R R9, SR_TID.X ;  /* 0x0000000000097919 */ /* 0x000f220000002100 */
[----:B-1----:R-:W-:Y:S01]  /*13890*/  FADD.FTZ R4, R4, R230 ;  /* 0x000000e604047221 */ /* 0x002fe20000010000 */
[----:B--2---:R-:W-:-:S04]  /*138a0*/  FADD.FTZ R0, R0, R232 ;  /* 0x000000e800007221 */ /* 0x004fc80000010000 */
[----:B------:R-:W1:Y:S01]  /*138b0*/  SHFL.BFLY PT, R7, R4, 0x1, 0x1f ;  /* 0x0c201f0004077f89 */ /* 0x000e6200000e0000 */
[----:B---3--:R-:W-:-:S03]  /*138c0*/  FADD.FTZ R231, R2, R231 ;  /* 0x000000e702e77221 */ /* 0x008fc60000010000 */
[----:B------:R-:W2:Y:S01]  /*138d0*/  SHFL.BFLY PT, R5, R0, 0x1, 0x1f ;  /* 0x0c201f0000057f89 */ /* 0x000ea200000e0000 */
[----:B----4-:R-:W-:-:S03]  /*138e0*/  FADD.FTZ R227, R3, R227 ;  /* 0x000000e303e37221 */ /* 0x010fc60000010000 */
[----:B------:R-:W3:Y:S04]  /*138f0*/  SHFL.BFLY PT, R2, R231, 0x1, 0x1f ;  /* 0x0c201f00e7027f89 */ /* 0x000ee800000e0000 */
[----:B------:R-:W4:Y:S01]  /*13900*/  SHFL.BFLY PT, R3, R227, 0x1, 0x1f ;  /* 0x0c201f00e3037f89 */ /* 0x000f2200000e0000 */
[----:B-1----:R-:W-:Y:S01]  /*13910*/  FADD.FTZ R4, R4, R7 ;  /* 0x0000000704047221 */ /* 0x002fe20000010000 */
[----:B------:R-:W-:Y:S01]  /*13920*/  MOV R7, 0x3f800000 ;  /* 0x3f80000000077802 */ /* 0x000fe20000000f00 */
[----:B--2---:R-:W-:-:S03]  /*13930*/  FADD.FTZ R0, R0, R5 ;  /* 0x0000000500007221 */ /* 0x004fc60000010000 */
[----:B------:R-:W-:Y:S02]  /*13940*/  FSETP.NE.FTZ.AND P2, PT, R4, RZ, PT ;  /* 0x000000ff0400720b */ /* 0x000fe40003f55000 */
[----:B------:R-:W-:Y:S01]  /*13950*/  MOV R5, 0x3f800000 ;  /* 0x3f80000000057802 */ /* 0x000fe20000000f00 */
[----:B---3--:R-:W-:Y:S01]  /*13960*/  FADD.FTZ R2, R231, R2 ;  /* 0x00000002e7027221 */ /* 0x008fe20000010000 */
[----:B------:R-:W-:Y:S01]  /*13970*/  FSETP.NE.FTZ.AND P4, PT, R0, RZ, PT ;  /* 0x000000ff0000720b */ /* 0x000fe20003f95000 */
[----:B----4-:R-:W-:-:S03]  /*13980*/  FADD.FTZ R3, R227, R3 ;  /* 0x00000003e3037221 */ /* 0x010fc60000010000 */
[----:B------:R-:W-:Y:S02]  /*13990*/  FSETP.NE.FTZ.AND P3, PT, R2, RZ, PT ;  /* 0x000000ff0200720b */ /* 0x000fe40003f75000 */
[----:B------:R-:W-:-:S03]  /*139a0*/  FSETP.NE.FTZ.AND P1, PT, R3, RZ, PT ;  /* 0x000000ff0300720b */ /* 0x000fc60003f35000 */
[----:B------:R-:W1:Y:S08]  /*139b0*/  @P2 MUFU.RCP R7, R4 ;  /* 0x0000000400072308 */ /* 0x000e700000001000 */
[----:B------:R-:W2:Y:S08]  /*139c0*/  @P4 MUFU.RCP R6, R0 ;  /* 0x0000000000064308 */ /* 0x000eb00000001000 */
[----:B------:R-:W3:Y:S01]  /*139d0*/  @P3 MUFU.RCP R5, R2 ;  /* 0x0000000200053308 */ /* 0x000ee20000001000 */
        /* <DEDUP_REMOVED lines=26> */
[----:B------:R-:W1:Y:S01]  /*13b80*/  @P1 MUFU.RCP R8, R3 ;  /* 0x0000000300081308 */ /* 0x000e620000001000 */
[----:B--2---:R-:W-:Y:S01]  /*13b90*/  FMUL.FTZ R6, R6, UR4 ;  /* 0x0000000406067c20 */ /* 0x004fe20008410000 */
[----:B---3--:R-:W-:Y:S01]  /*13ba0*/  FMUL.FTZ R5, R5, UR4 ;  /* 0x0000000405057c20 */ /* 0x008fe20008410000 */
[----:B------:R-:W-:-:S02]  /*13bb0*/  LEA.HI R10, R7, R9, RZ, 0x2 ;  /* 0x00000009070a7211 */ /* 0x000fc400078f10ff */
[----:B------:R-:W-:Y:S01]  /*13bc0*/  LEA.HI R7, R7, R9, RZ, 0x5 ;  /* 0x0000000907077211 */ /* 0x000fe200078f28ff */
[C---:B------:R-:W-:Y:S01]  /*13bd0*/  FMUL.FTZ R160, R6.reuse, R160 ;  /* 0x000000a006a07220 */ /* 0x040fe20000410000 */
[----:B------:R-:W-:Y:S01]  /*13be0*/  SHF.R.S32.HI R11, RZ, 0x2, R10 ;  /* 0x00000002ff0b7819 */ /* 0x000fe2000001140a */
[----:B------:R-:W-:Y:S01]  /*13bf0*/  FMUL.FTZ R161, R6, R161 ;  /* 0x000000a106a17220 */ /* 0x000fe20000410000 */
        /* <DEDUP_REMOVED lines=8> */
[----:B-1----:R-:W-:Y:S01]  /*13c80*/  FMUL.FTZ R8, R8, UR4 ;  /* 0x0000000408087c20 */ /* 0x002fe20008410000 */
[----:B------:R-:W1:Y:S01]  /*13c90*/  S2UR UR4, SR_CgaCtaId ;  /* 0x00000000000479c3 */ /* 0x000e620000008800 */
[----:B------:R-:W-:Y:S01]  /*13ca0*/  LOP3.LUT R12, R12, 0xfffffff8, RZ, 0xc0, !PT ;  /* 0xfffffff80c0c7812 */ /* 0x000fe200078ec0ff */
[----:B------:R-:W-:Y:S01]  /*13cb0*/  FMUL.FTZ R150, R5, R150 ;  /* 0x0000009605967220 */ /* 0x000fe20000410000 */
[----:B------:R-:W-:Y:S01]  /*13cc0*/  IADD3 R13, -R13, R9, RZ ;  /* 0x000000090d0d7210 */ /* 0x000fe20007ffe1ff */
[----:B------:R-:W-:Y:S01]  /*13cd0*/  FMUL.FTZ R151, R5, R151 ;  /* 0x0000009705977220 */ /* 0x000fe20000410000 */
[----:B------:R-:W-:Y:S01]  /*13ce0*/  IADD3 R12, R11, -R12, RZ ;  /* 0x8000000c0b0c7210 */ /* 0x000fe20007ffe0ff */
[----:B------:R-:W-:Y:S01]  /*13cf0*/  FMUL.FTZ R158, R8, R158 ;  /* 0x0000009e089e7220 */ /* 0x000fe20000410000 */
[----:B------:R-:W-:Y:S01]  /*13d00*/  LEA R13, R10, R13, 0x8 ;  /* 0x0000000d0a0d7211 */ /* 0x000fe200078e40ff */
[----:B------:R-:W-:Y:S01]  /*13d10*/  FMUL.FTZ R159, R8, R159 ;  /* 0x0000009f089f7220 */ /* 0x000fe20000410000 */
[----:B------:R-:W-:Y:S01]  /*13d20*/  LEA.HI R11, R12, R12, RZ, 0x1 ;  /* 0x0000000c0c0b7211 */ /* 0x000fe200078f08ff */
[C---:B------:R-:W-:Y:S01]  /*13d30*/  FMUL.FTZ R154, R8.reuse, R154 ;  /* 0x0000009a089a7220 */ /* 0x040fe20000410000 */
[----:B------:R-:W-:Y:S01]  /*13d40*/  FMUL.FTZ R155, R8, R155 ;  /* 0x0000009b089b7220 */ /* 0x000fe20000410000 */
[C---:B------:R-:W-:Y:S01]  /*13d50*/  FMUL.FTZ R68, R6.reuse, R68 ;  /* 0x0000004406447220 */ /* 0x040fe20000410000 */
[----:B------:R-:W-:Y:S01]  /*13d60*/  LOP3.LUT R14, R11, 0x3fffffe, RZ, 0xc0, !PT ;  /* 0x03fffffe0b0e7812 */ /* 0x000fe200078ec0ff */
[----:B------:R-:W-:Y:S01]  /*13d70*/  FMUL.FTZ R69, R6, R69 ;  /* 0x0000004506457220 */ /* 0x000fe20000410000 */
[----:B------:R-:W-:Y:S01]  /*13d80*/  SHF.R.S32.HI R11, RZ, 0x1, R11 ;  /* 0x00000001ff0b7819 */ /* 0x000fe2000001140b */
[C---:B------:R-:W-:Y:S01]  /*13d90*/  FMUL.FTZ R70, R5.reuse, R70 ;  /* 0x0000004605467220 */ /* 0x040fe20000410000 */
[----:B------:R-:W-:Y:S01]  /*13da0*/  IADD3 R14, R12, -R14, RZ ;  /* 0x8000000e0c0e7210 */ /* 0x000fe20007ffe0ff */
[----:B------:R-:W-:Y:S01]  /*13db0*/  FMUL.FTZ R71, R5, R71 ;  /* 0x0000004705477220 */ /* 0x000fe20000410000 */
[C---:B------:R-:W-:Y:S01]  /*13dc0*/  SHF.L.U32 R12, R11.reuse, 0x6, RZ ;  /* 0x000000060b0c7819 */ /* 0x040fe200000006ff */
[----:B------:R-:W-:Y:S01]  /*13dd0*/  FMUL.FTZ R80, R6, R80 ;  /* 0x0000005006507220 */ /* 0x000fe20000410000 */
[----:B------:R-:W-:Y:S01]  /*13de0*/  LEA R13, R14, R13, 0x4 ;  /* 0x0000000d0e0d7211 */ /* 0x000fe200078e20ff */
[----:B------:R-:W-:Y:S01]  /*13df0*/  FMUL.FTZ R81, R6, R81 ;  /* 0x0000005106517220 */ /* 0x000fe20000410000 */
[----:B------:R-:W-:Y:S01]  /*13e00*/  LOP3.LUT R12, R12, 0xc0, RZ, 0xc0, !PT ;  /* 0x000000c00c0c7812 */ /* 0x000fe200078ec0ff */
[----:B-1----:R-:W-:Y:S01]  /*13e10*/  ULEA UR4, UR4, UR5, 0x18 ;  /* 0x0000000504047291 */ /* 0x002fe2000f8ec03f */
[----:B------:R-:W-:Y:S01]  /*13e20*/  LOP3.LUT R14, R11, 0x1, RZ, 0xc0, !PT ;  /* 0x000000010b0e7812 */ /* 0x000fe200078ec0ff */
[C---:B------:R-:W-:Y:S01]  /*13e30*/  FMUL.FTZ R82, R5.reuse, R82 ;  /* 0x0000005205527220 */ /* 0x040fe20000410000 */
[----:B------:R-:W-:Y:S01]  /*13e40*/  LEA.HI R12, R12, R12, RZ, 0x1d ;  /* 0x0000000c0c0c7211 */ /* 0x000fe200078fe8ff */
[----:B------:R-:W-:Y:S01]  /*13e50*/  FMUL.FTZ R83, R5, R83 ;  /* 0x0000005305537220 */ /* 0x000fe20000410000 */
[----:B------:R-:W-:Y:S01]  /*13e60*/  ISETP.NE.U32.AND P5, PT, R14, 0x1, PT ;  /* 0x000000010e00780c */ /* 0x000fe20003fa5070 */
[C---:B------:R-:W-:Y:S01]  /*13e70*/  FMUL.FTZ R74, R8.reuse, R74 ;  /* 0x0000004a084a7220 */ /* 0x040fe20000410000 */
[----:B------:R-:W-:Y:S01]  /*13e80*/  LEA R12, R13, R12, 0x1 ;  /* 0x0000000c0d0c7211 */ /* 0x000fe200078e08ff */
[C---:B------:R-:W-:Y:S01]  /*13e90*/  FMUL.FTZ R75, R8.reuse, R75 ;  /* 0x0000004b084b7220 */ /* 0x040fe20000410000 */
[----:B------:R-:W-:Y:S01]  /*13ea0*/  LOP3.LUT P0, RZ, R11, 0x2, RZ, 0xc0, !PT ;  /* 0x000000020bff7812 */ /* 0x000fe2000780c0ff */
[----:B------:R-:W-:Y:S01]  /*13eb0*/  FMUL.FTZ R78, R8, R78 ;  /* 0x0000004e084e7220 */ /* 0x000fe20000410000 */
[----:B------:R-:W-:Y:S01]  /*13ec0*/  LEA R12, R12, UR4, 0x1 ;  /* 0x000000040c0c7c11 */ /* 0x000fe2000f8e08ff */
[----:B------:R-:W-:Y:S01]  /*13ed0*/  FMUL.FTZ R79, R8, R79 ;  /* 0x0000004f084f7220 */ /* 0x000fe20000410000 */
[----:B------:R-:W-:Y:S01]  /*13ee0*/  MOV R11, 0x20 ;  /* 0x00000020000b7802 */ /* 0x000fe20000000f00 */
[C---:B------:R-:W-:Y:S01]  /*13ef0*/  FMUL.FTZ R84, R6.reuse, R84 ;  /* 0x0000005406547220 */ /* 0x040fe20000410000 */
[----:B------:R-:W-:Y:S01]  /*13f00*/  F2FP.F16.F32.PACK_AB R160, R161, R160 ;  /* 0x000000a0a1a0723e */ /* 0x000fe200000000ff */
[----:B------:R-:W-:Y:S01]  /*13f10*/  FMUL.FTZ R85, R6, R85 ;  /* 0x0000005506557220 */ /* 0x000fe20000410000 */
[----:B------:R-:W-:Y:S01]  /*13f20*/  F2FP.F16.F32.PACK_AB R162, R163, R162 ;  /* 0x000000a2a3a2723e */ /* 0x000fe200000000ff */
[C---:B------:R-:W-:Y:S01]  /*13f30*/  FMUL.FTZ R86, R5.reuse, R86 ;  /* 0x0000005605567220 */ /* 0x040fe20000410000 */
[----:B------:R-:W-:Y:S01]  /*13f40*/  IADD3 R13, R12, -0x10, RZ ;  /* 0xfffffff00c0d7810 */ /* 0x000fe20007ffe0ff */
[----:B------:R-:W-:Y:S01]  /*13f50*/  FMUL.FTZ R87, R5, R87 ;  /* 0x0000005705577220 */ /* 0x000fe20000410000 */
[----:B------:R-:W-:Y:S01]  /*13f60*/  SEL R11, R11, 0xffffffe0, !P0 ;  /* 0xffffffe00b0b7807 */ /* 0x000fe20004000000 */
[C---:B------:R-:W-:Y:S01]  /*13f70*/  FMUL.FTZ R96, R6.reuse, R96 ;  /* 0x0000006006607220 */ /* 0x040fe20000410000 */
[----:B------:R-:W-:Y:S01]  /*13f80*/  F2FP.F16.F32.PACK_AB R148, R149, R148 ;  /* 0x000000949594723e */ /* 0x000fe200000000ff */
[----:B------:R-:W-:Y:S01]  /*13f90*/  FMUL.FTZ R97, R6, R97 ;  /* 0x0000006106617220 */ /* 0x000fe20000410000 */
[----:B------:R-:W-:Y:S01]  /*13fa0*/  F2FP.F16.F32.PACK_AB R150, R151, R150 ;  /* 0x000000969796723e */ /* 0x000fe200000000ff */
[C---:B------:R-:W-:Y:S01]  /*13fb0*/  FMUL.FTZ R98, R5.reuse, R98 ;  /* 0x0000006205627220 */ /* 0x040fe20000410000 */
[----:B------:R-:W-:Y:S01]  /*13fc0*/  @P5 IADD3 R13, R12, 0x10, RZ ;  /* 0x000000100c0d5810 */ /* 0x000fe20007ffe0ff */
[----:B------:R-:W-:Y:S01]  /*13fd0*/  FMUL.FTZ R99, R5, R99 ;  /* 0x0000006305637220 */ /* 0x000fe20000410000 */
[----:B------:R-:W-:Y:S01]  /*13fe0*/  F2FP.F16.F32.PACK_AB R156, R157, R156 ;  /* 0x0000009c9d9c723e */ /* 0x000fe200000000ff */
[C---:B------:R-:W-:Y:S01]  /*13ff0*/  FMUL.FTZ R90, R8.reuse, R90 ;  /* 0x0000005a085a7220 */ /* 0x040fe20000410000 */
[----:B------:R-:W-:Y:S01]  /*14000*/  F2FP.F16.F32.PACK_AB R158, R159, R158 ;  /* 0x0000009e9f9e723e */ /* 0x000fe200000000ff */
[C---:B------:R-:W-:Y:S01]  /*14010*/  FMUL.FTZ R91, R8.reuse, R91 ;  /* 0x0000005b085b7220 */ /* 0x040fe20000410000 */
[----:B------:R-:W-:Y:S01]  /*14020*/  F2FP.F16.F32.PACK_AB R152, R153, R152 ;  /* 0x000000989998723e */ /* 0x000fe200000000ff */
[----:B------:R1:W-:Y:S01]  /*14030*/  STS [R12], R160 ;  /* 0x000000a00c007388 */ /* 0x0003e20000000800 */
[----:B------:R-:W-:Y:S01]  /*14040*/  F2FP.F16.F32.PACK_AB R154, R155, R154 ;  /* 0x0000009a9b9a723e */ /* 0x000fe200000000ff */
[C---:B------:R-:W-:Y:S01]  /*14050*/  FMUL.FTZ R94, R8.reuse, R94 ;  /* 0x0000005e085e7220 */ /* 0x040fe20000410000 */
[----:B------:R-:W-:Y:S01]  /*14060*/  F2FP.F16.F32.PACK_AB R68, R69, R68 ;  /* 0x000000444544723e */ /* 0x000fe200000000ff */
[----:B------:R1:W-:Y:S01]  /*14070*/  STS [R12+0x200], R162 ;  /* 0x000200a20c007388 */ /* 0x0003e20000000800 */
[----:B------:R-:W-:Y:S01]  /*14080*/  F2FP.F16.F32.PACK_AB R70, R71, R70 ;  /* 0x000000464746723e */ /* 0x000fe200000000ff */
[----:B------:R-:W-:Y:S01]  /*14090*/  FMUL.FTZ R95, R8, R95 ;  /* 0x0000005f085f7220 */ /* 0x000fe20000410000 */
[----:B------:R-:W-:Y:S01]  /*140a0*/  IADD3 R14, R12, R11, RZ ;  /* 0x0000000b0c0e7210 */ /* 0x000fe20007ffe0ff */
[----:B------:R1:W-:Y:S01]  /*140b0*/  STS [R13], R148 ;  /* 0x000000940d007388 */ /* 0x0003e20000000800 */
[----:B------:R-:W-:Y:S01]  /*140c0*/  F2FP.F16.F32.PACK_AB R80, R81, R80 ;  /* 0x000000505150723e */ /* 0x000fe200000000ff */
[C---:B------:R-:W-:Y:S01]  /*140d0*/  FMUL.FTZ R144, R6.reuse, R144 ;  /* 0x0000009006907220 */ /* 0x040fe20000410000 */
[----:B------:R-:W-:Y:S01]  /*140e0*/  F2FP.F16.F32.PACK_AB R82, R83, R82 ;  /* 0x000000525352723e */ /* 0x000fe200000000ff */
[----:B------:R1:W-:Y:S01]  /*140f0*/  STS [R13+0x200], R150 ;  /* 0x000200960d007388 */ /* 0x0003e20000000800 */
[----:B------:R-:W-:Y:S01]  /*14100*/  IADD3 R11, R11, R13, RZ ;  /* 0x0000000d0b0b7210 */ /* 0x000fe20007ffe0ff */
[C---:B------:R-:W-:Y:S01]  /*14110*/  FMUL.FTZ R145, R6.reuse, R145 ;  /* 0x0000009106917220 */ /* 0x040fe20000410000 */
[----:B------:R-:W-:Y:S01]  /*14120*/  F2FP.F16.F32.PACK_AB R72, R73, R72 ;  /* 0x000000484948723e */ /* 0x000fe200000000ff */
[----:B------:R-:W-:Y:S01]  /*14130*/  FMUL.FTZ R146, R5, R146 ;  /* 0x0000009205927220 */ /* 0x000fe20000410000 */
[----:B------:R-:W-:Y:S01]  /*14140*/  F2FP.F16.F32.PACK_AB R74, R75, R74 ;  /* 0x0000004a4b4a723e */ /* 0x000fe200000000ff */
[----:B------:R-:W-:Y:S01]  /*14150*/  FMUL.FTZ R147, R5, R147 ;  /* 0x0000009305937220 */ /* 0x000fe20000410000 */
[----:B------:R-:W-:Y:S01]  /*14160*/  F2FP.F16.F32.PACK_AB R76, R77, R76 ;  /* 0x0000004c4d4c723e */ /* 0x000fe200000000ff */
[----:B------:R1:W-:Y:S01]  /*14170*/  STS [R12+0x1000], R156 ;  /* 0x0010009c0c007388 */ /* 0x0003e20000000800 */
[----:B------:R-:W-:Y:S01]  /*14180*/  F2FP.F16.F32.PACK_AB R78, R79, R78 ;  /* 0x0000004e4f4e723e */ /* 0x000fe200000000ff */
[C---:B------:R-:W-:Y:S01]  /*14190*/  FMUL.FTZ R104, R6.reuse, R104 ;  /* 0x0000006806687220 */ /* 0x040fe20000410000 */
[----:B------:R-:W-:Y:S01]  /*141a0*/  FMUL.FTZ R105, R6, R105 ;  /* 0x0000006906697220 */ /* 0x000fe20000410000 */
[----:B------:R1:W-:Y:S01]  /*141b0*/  STS [R12+0x1200], R158 ;  /* 0x0012009e0c007388 */ /* 0x0003e20000000800 */
[C---:B------:R-:W-:Y:S01]  /*141c0*/  FMUL.FTZ R106, R5.reuse, R106 ;  /* 0x0000006a056a7220 */ /* 0x040fe20000410000 */
[----:B------:R-:W-:Y:S01]  /*141d0*/  FMUL.FTZ R107, R5, R107 ;  /* 0x0000006b056b7220 */ /* 0x000fe20000410000 */
[----:B------:R-:W-:Y:S01]  /*141e0*/  F2FP.F16.F32.PACK_AB R84, R85, R84 ;  /* 0x000000545554723e */ /* 0x000fe200000000ff */
[----:B------:R1:W-:Y:S01]  /*141f0*/  STS [R13+0x1000], R152 ;  /* 0x001000980d007388 */ /* 0x0003e20000000800 */
[----:B------:R-:W-:Y:S01]  /*14200*/  F2FP.F16.F32.PACK_AB R86, R87, R86 ;  /* 0x000000565756723e */ /* 0x000fe200000000ff */
[C---:B------:R-:W-:Y:S01]  /*14210*/  FMUL.FTZ R142, R8.reuse, R142 ;  /* 0x0000008e088e7220 */ /* 0x040fe20000410000 */
[C---:B------:R-:W-:Y:S01]  /*14220*/  FMUL.FTZ R143, R8.reuse, R143 ;  /* 0x0000008f088f7220 */ /* 0x040fe20000410000 */
[----:B------:R1:W-:Y:S01]  /*14230*/  STS [R13+0x1200], R154 ;  /* 0x0012009a0d007388 */ /* 0x0003e20000000800 */
[----:B------:R-:W-:Y:S01]  /*14240*/  F2FP.F16.F32.PACK_AB R96, R97, R96 ;  /* 0x000000606160723e */ /* 0x000fe200000000ff */
[C---:B------:R-:W-:Y:S01]  /*14250*/  FMUL.FTZ R102, R8.reuse, R102 ;  /* 0x0000006608667220 */ /* 0x040fe20000410000 */
[----:B------:R-:W-:Y:S01]  /*14260*/  F2FP.F16.F32.PACK_AB R98, R99, R98 ;  /* 0x000000626362723e */ /* 0x000fe200000000ff */
[----:B------:R1:W-:Y:S01]  /*14270*/  STS [R14], R68 ;  /* 0x000000440e007388 */ /* 0x0003e20000000800 */
[----:B------:R-:W-:Y:S01]  /*14280*/  FMUL.FTZ R103, R8, R103 ;  /* 0x0000006708677220 */ /* 0x000fe20000410000 */
[----:B------:R-:W-:Y:S01]  /*14290*/  F2FP.F16.F32.PACK_AB R88, R89, R88 ;  /* 0x000000585958723e */ /* 0x000fe200000000ff */
[C---:B------:R-:W-:Y:S01]  /*142a0*/  FMUL.FTZ R108, R6.reuse, R108 ;  /* 0x0000006c066c7220 */ /* 0x040fe20000410000 */
[----:B------:R1:W-:Y:S01]  /*142b0*/  STS [R14+0x200], R70 ;  /* 0x000200460e007388 */ /* 0x0003e20000000800 */
[----:B------:R-:W-:Y:S01]  /*142c0*/  F2FP.F16.F32.PACK_AB R90, R91, R90 ;  /* 0x0000005a5b5a723e */ /* 0x000fe200000000ff */
[C---:B------:R-:W-:Y:S01]  /*142d0*/  FMUL.FTZ R109, R6.reuse, R109 ;  /* 0x0000006d066d7220 */ /* 0x040fe20000410000 */
[C---:B------:R-:W-:Y:S01]  /*142e0*/  FMUL.FTZ R110, R5.reuse, R110 ;  /* 0x0000006e056e7220 */ /* 0x040fe20000410000 */
[----:B------:R1:W-:Y:S01]  /*142f0*/  STS [R11], R80 ;  /* 0x000000500b007388 */ /* 0x0003e20000000800 */
[----:B------:R-:W-:Y:S01]  /*14300*/  FMUL.FTZ R111, R5, R111 ;  /* 0x0000006f056f7220 */ /* 0x000fe20000410000 */
[----:B------:R-:W-:Y:S01]  /*14310*/  F2FP.F16.F32.PACK_AB R92, R93, R92 ;  /* 0x0000005c5d5c723e */ /* 0x000fe200000000ff */
[C---:B------:R-:W-:Y:S01]  /*14320*/  FMUL.FTZ R120, R6.reuse, R120 ;  /* 0x0000007806787220 */ /* 0x040fe20000410000 */
[----:B------:R1:W-:Y:S01]  /*14330*/  STS [R11+0x200], R82 ;  /* 0x000200520b007388 */ /* 0x0003e20000000800 */
[----:B------:R-:W-:Y:S01]  /*14340*/  F2FP.F16.F32.PACK_AB R94, R95, R94 ;  /* 0x0000005e5f5e723e */ /* 0x000fe200000000ff */
[C---:B------:R-:W-:Y:S01]  /*14350*/  FMUL.FTZ R121, R6.reuse, R121 ;  /* 0x0000007906797220 */ /* 0x040fe20000410000 */
[----:B------:R-:W-:Y:S01]  /*14360*/  F2FP.F16.F32.PACK_AB R144, R145, R144 ;  /* 0x000000909190723e */ /* 0x000fe200000000ff */
[----:B------:R1:W-:Y:S01]  /*14370*/  STS [R14+0x1000], R72 ;  /* 0x001000480e007388 */ /* 0x0003e20000000800 */
[----:B------:R-:W-:Y:S01]  /*14380*/  F2FP.F16.F32.PACK_AB R146, R147, R146 ;  /* 0x000000929392723e */ /* 0x000fe200000000ff */
[----:B------:R-:W-:Y:S01]  /*14390*/  @UP0 ULDC.64 UR4, c[0x0][0x298] ;  /* 0x0000a60000040ab9 */ /* 0x000fe20000000a00 */
[----:B------:R-:W-:Y:S01]  /*143a0*/  F2FP.F16.F32.PACK_AB R104, R105, R104 ;  /* 0x000000686968723e */ /* 0x000fe200000000ff */
[----:B------:R1:W-:Y:S01]  /*143b0*/  STS [R14+0x1200], R74 ;  /* 0x0012004a0e007388 */ /* 0x0003e20000000800 */
[----:B------:R-:W-:Y:S01]  /*143c0*/  F2FP.F16.F32.PACK_AB R106, R107, R106 ;  /* 0x0000006a6b6a723e */ /* 0x000fe200000000ff */
[----:B------:R-:W-:Y:S01]  /*143d0*/  @UP0 UIMAD.WIDE.U32 UR8, UR28, UR4, URZ ;  /* 0x000000041c0802a5 */ /* 0x000fe2000f8e003f */
[----:B------:R-:W-:Y:S01]  /*143e0*/  F2FP.F16.F32.PACK_AB R140, R141, R140 ;  /* 0x0000008c8d8c723e */ /* 0x000fe200000000ff */
[----:B------:R1:W-:Y:S01]  /*143f0*/  STS [R11+0x1000], R76 ;  /* 0x0010004c0b007388 */ /* 0x0003e20000000800 */
[----:B------:R-:W-:Y:S01]  /*14400*/  F2FP.F16.F32.PACK_AB R142, R143, R142 ;  /* 0x0000008e8f8e723e */ /* 0x000fe200000000ff */
[C---:B------:R-:W-:Y:S01]  /*14410*/  FMUL.FTZ R136, R6.reuse, R136 ;  /* 0x0000008806887220 */ /* 0x040fe20000410000 */
[----:B------:R-:W-:Y:S01]  /*14420*/  F2FP.F16.F32.PACK_AB R100, R101, R100 ;  /* 0x000000646564723e */ /* 0x000fe200000000ff */
[----:B------:R1:W-:Y:S01]  /*14430*/  STS [R11+0x1200], R78 ;  /* 0x0012004e0b007388 */ /* 0x0003e20000000800 */
[----:B------:R-:W-:Y:S01]  /*14440*/  F2FP.F16.F32.PACK_AB R102, R103, R102 ;  /* 0x000000666766723e */ /* 0x000fe200000000ff */
[C---:B------:R-:W-:Y:S01]  /*14450*/  FMUL.FTZ R137, R6.reuse, R137 ;  /* 0x0000008906897220 */ /* 0x040fe20000410000 */
[----:B------:R-:W-:Y:S01]  /*14460*/  F2FP.F16.F32.PACK_AB R108, R109, R108 ;  /* 0x0000006c6d6c723e */ /* 0x000fe200000000ff */
[----:B------:R1:W-:Y:S01]  /*14470*/  STS [R12+0x2000], R84 ;  /* 0x002000540c007388 */ /* 0x0003e20000000800 */
[----:B------:R-:W-:Y:S01]  /*14480*/  F2FP.F16.F32.PACK_AB R110, R111, R110 ;  /* 0x0000006e6f6e723e */ /* 0x000fe200000000ff */
[----:B------:R-:W-:Y:S01]  /*14490*/  FMUL.FTZ R132, R6, R132 ;  /* 0x0000008406847220 */ /* 0x000fe20000410000 */
[----:B------:R-:W-:Y:S01]  /*144a0*/  F2FP.F16.F32.PACK_AB R120, R121, R120 ;  /* 0x000000787978723e */ /* 0x000fe200000000ff */
[----:B------:R1:W-:Y:S01]  /*144b0*/  STS [R12+0x2200], R86 ;  /* 0x002200560c007388 */ /* 0x0003e20000000800 */
[----:B------:R-:W-:Y:S01]  /*144c0*/  PLOP3.LUT P0, PT, PT, PT, UP0, 0x80, 0x0 ;  /* 0x000000000000781c */ /* 0x000fe20003f0f008 */
[C---:B------:R-:W-:Y:S01]  /*144d0*/  FMUL.FTZ R122, R5.reuse, R122 ;  /* 0x0000007a057a7220 */ /* 0x040fe20000410000 */
[C---:B------:R-:W-:Y:S01]  /*144e0*/  FMUL.FTZ R123, R5.reuse, R123 ;  /* 0x0000007b057b7220 */ /* 0x040fe20000410000 */
[----:B------:R1:W-:Y:S01]  /*144f0*/  STS [R13+0x2000], R96 ;  /* 0x002000600d007388 */ /* 0x0003e20000000800 */
[C---:B------:R-:W-:Y:S01]  /*14500*/  FMUL.FTZ R138, R5.reuse, R138 ;  /* 0x0000008a058a7220 */ /* 0x040fe20000410000 */
        /* <DEDUP_REMOVED lines=11> */
[----:B------:R-:W-:Y:S01]  /*145c0*/  FMUL.FTZ R130, R8, R130 ;  /* 0x0000008208827220 */ /* 0x000fe20000410000 */
[----:B------:R-:W-:Y:S01]  /*145d0*/  FMUL.FTZ R6, R6, R133 ;  /* 0x0000008506067220 */ /* 0x000fe20000410000 */
[----:B------:R-:W-:Y:S01]  /*145e0*/  FMUL.FTZ R5, R5, R135 ;  /* 0x0000008705057220 */ /* 0x000fe20000410000 */
[----:B------:R1:W-:Y:S01]  /*145f0*/  STS [R13+0x3000], R92 ;  /* 0x0030005c0d007388 */ /* 0x0003e20000000800 */
[----:B------:R-:W-:Y:S01]  /*14600*/  FMUL.FTZ R8, R8, R131 ;  /* 0x0000008308087220 */ /* 0x000fe20000410000 */
[----:B------:R-:W-:Y:S01]  /*14610*/  @UP0 UIMAD UR6, UR28, UR5, UR9 ;  /* 0x000000051c0602a4 */ /* 0x000fe2000f8e0209 */
        /* <DEDUP_REMOVED lines=24> */
[----:B------:R1:W-:Y:S01]  /*147a0*/  STS [R13+0x4000], R120 ;  /* 0x004000780d007388 */ /* 0x0003e20000000800 */
[----:B------:R-:W-:Y:S05]  /*147b0*/  @P0 BRA `(.L_x_412) ;  /* 0x00000000001c0947 */ /* 0x000fea0003800000 */
[----:B------:R-:W2:Y:S01]  /*147c0*/  S2UR UR7, SR_CTAID.Y ;  /* 0x00000000000779c3 */ /* 0x000ea20000002600 */
[----:B------:R-:W-:Y:S01]  /*147d0*/  ULDC.64 UR4, c[0x0][0x290] ;  /* 0x0000a40000047ab9 */ /* 0x000fe20000000a00 */
[----:B--2---:R-:W-:Y:S02]  /*147e0*/  USHF.R.S32.HI UR6, URZ, 0x1f, UR7 ;  /* 0x0000001f3f067899 */ /* 0x004fe40008011407 */
[----:B------:R-:W-:Y:S02]  /*147f0*/  UIMAD.WIDE.U32 UR8, UR7, UR4, URZ ;  /* 0x00000004070872a5 */ /* 0x000fe4000f8e003f */
[----:B------:R-:W-:-:S04]  /*14800*/  UIMAD UR6, UR6, UR4, URZ ;  /* 0x00000004060672a4 */ /* 0x000fc8000f8e023f */
[----:B------:R-:W-:-:S04]  /*14810*/  UIMAD UR6, UR7, UR5, UR6 ;  /* 0x00000005070672a4 */ /* 0x000fc8000f8e0206 */
[----:B------:R-:W-:-:S12]  /*14820*/  UIADD3 UR6, UR9, UR6, URZ ;  /* 0x0000000609067290 */ /* 0x000fd8000fffe03f */
.L_x_412:
[----:B------:R-:W-:Y:S01]  /*14830*/  ULDC.U8 UR4, c[0x0][0x3d9] ;  /* 0x0000f64000047ab9 */ /* 0x000fe20000000000 */
[----:B------:R-:W2:Y:S01]  /*14840*/  S2R R5, SR_TID.X ;  /* 0x0000000000057919 */ /* 0x000ea20000002100 */
[----:B------:R-:W-:Y:S01]  /*14850*/  ISETP.NE.AND P0, PT, RZ, UR4, PT ;  /* 0x00000004ff007c0c */ /* 0x000fe2000bf05270 */
[----:B------:R3:W4:Y:S01]  /*14860*/  @P4 MUFU.LG2 R27, R0 ;  /* 0x00000000001b4308 */ /* 0x0007220000000c00 */
[----:B------:R-:W-:Y:S01]  /*14870*/  ULDC.U8 UR7, c[0x0][0x3d8] ;  /* 0x0000f60000077ab9 */ /* 0x000fe20000000000 */
[----:B------:R-:W-:Y:S01]  /*14880*/  STS [R13+0x4200], R122 ;  /* 0x0042007a0d007388 */ /* 0x000fe20000000800 */
[----:B------:R-:W4:Y:S01]  /*14890*/  @P4 LDC R26, c[0x0][0x2e8] ;  /* 0x0000ba00ff1a4b82 */ /* 0x000f220000000800 */
[----:B------:R-:W-:Y:S02]  /*148a0*/  ISETP.NE.AND P6, PT, RZ, UR7, PT ;  /* 0x00000007ff007c0c */ /* 0x000fe4000bfc5270 */
[----:B------:R-:W-:Y:S02]  /*148b0*/  STS [R12+0x5000], R112 ;  /* 0x005000700c007388 */ /* 0x000fe40000000800 */
[----:B------:R-:W-:Y:S01]  /*148c0*/  ISETP.EQ.AND P6, PT, RZ, UR4, P6 ;  /* 0x00000004ff007c0c */ /* 0x000fe2000b7c2270 */
[----:B------:R-:W1:Y:S01]  /*148d0*/  @P3 MUFU.LG2 R2, R2 ;  /* 0x0000000200023308 */ /* 0x000e620000000c00 */
[----:B------:R-:W-:Y:S01]  /*148e0*/  STS [R12+0x5200], R114 ;  /* 0x005200720c007388 */ /* 0x000fe20000000800 */
[----:B------:R-:W4:Y:S01]  /*148f0*/  @P3 LDC R25, c[0x0][0x2e8] ;  /* 0x0000ba00ff193b82 */ /* 0x000f220000000800 */
[----:B------:R-:W-:-:S02]  /*14900*/  @P0 IMAD.MOV.U32 R28, RZ, RZ, 0x1 ;  /* 0x00000001ff1c0424 */ /* 0x000fc400078e00ff */
[----:B------:R-:W-:Y:S04]  /*14910*/  STS [R13+0x5000], R116 ;  /* 0x005000740d007388 */ /* 0x000fe80000000800 */
[----:B------:R1:W-:Y:S01]  /*14920*/  STS [R13+0x5200], R118 ;  /* 0x005200760d007388 */ /* 0x0003e20000000800 */
[----:B---3--:R-:W3:Y:S02]  /*14930*/  @P0 LDC R0, c[0x0][0x2c0] ;  /* 0x0000b000ff000b82 */ /* 0x008ee40000000800 */
[----:B------:R-:W-:Y:S01]  /*14940*/  @!P6 PLOP3.LUT P5, PT, PT, PT, PT, 0x8, 0x0 ;  /* 0x000000000000e81c */ /* 0x000fe20003fae170 */
[----:B------:R-:W-:Y:S01]  /*14950*/  STS [R14+0x4000], R136 ;  /* 0x004000880e007388 */ /* 0x000fe20000000800 */
[----:B------:R-:W-:-:S03]  /*14960*/  @!P6 CS2R R34, SRZ ;  /* 0x000000000022e805 */ /* 0x000fc6000001ff00 */
[----:B------:R-:W-:Y:S04]  /*14970*/  STS [R14+0x4200], R138 ;  /* 0x0042008a0e007388 */ /* 0x000fe80000000800 */
[----:B------:R4:W-:Y:S01]  /*14980*/  STS [R11+0x4000], R6 ;  /* 0x004000060b007388 */ /* 0x0009e20000000800 */
[----:B--2---:R-:W-:-:S03]  /*14990*/  SHF.R.S32.HI R30, RZ, 0x1f, R5 ;  /* 0x0000001fff1e7819 */ /* 0x004fc60000011405 */
[----:B------:R2:W-:Y:S04]  /*149a0*/  STS [R11+0x4200], R134 ;  /* 0x004200860b007388 */ /* 0x0005e80000000800 */
[----:B------:R2:W-:Y:S04]  /*149b0*/  STS [R14+0x5000], R124 ;  /* 0x0050007c0e007388 */ /* 0x0005e80000000800 */
[----:B------:R2:W-:Y:S01]  /*149c0*/  STS [R14+0x5200], R126 ;  /* 0x0052007e0e007388 */ /* 0x0005e20000000800 */
[----:B-1----:R-:W1:Y:S01]  /*149d0*/  @P0 LDC.64 R12, c[0x0][0x2c0] ;  /* 0x0000b000ff0c0b82 */ /* 0x002e620000000a00 */
[----:B------:R-:W1:Y:S01]  /*149e0*/  S2R R8, SR_CTAID.Y ;  /* 0x0000000000087919 */ /* 0x000e620000002600 */
[----:B------:R-:W1:Y:S01]  /*149f0*/  S2R R24, SR_CTAID.Z ;  /* 0x0000000000187919 */ /* 0x000e620000002700 */
[----:B------:R2:W-:Y:S01]  /*14a00*/  STS [R11+0x5000], R128 ;  /* 0x005000800b007388 */ /* 0x0005e20000000800 */
[----:B----4-:R-:W4:Y:S03]  /*14a10*/  S2R R6, SR_CTAID.X ;  /* 0x0000000000067919 */ /* 0x010f260000002500 */
[----:B------:R2:W-:Y:S01]  /*14a20*/  STS [R11+0x5200], R130 ;  /* 0x005200820b007388 */ /* 0x0005e20000000800 */
[----:B-1----:R-:W-:Y:S01]  /*14a30*/  @P0 IMAD R31, R13, R12, RZ ;  /* 0x0000000c0d1f0224 */ /* 0x002fe200078e02ff */
[----:B--234-:R-:W-:Y:S06]  /*14a40*/  @!P6 BRA `(.L_x_413) ;  /* 0x000000000020e947 */ /* 0x01cfec0003800000 */
        /* <DEDUP_REMOVED lines=8> */
.L_x_413:
[----:B------:R-:W-:Y:S05]  /*14ad0*/  @P0 BRA `(.L_x_414) ;  /* 0x0000000000180947 */ /* 0x000fea0003800000 */
[----:B------:R-:W1:Y:S01]  /*14ae0*/  LDC R31, c[0x0][0x2c4] ;  /* 0x0000b100ff1f7b82 */ /* 0x000e620000000800 */
[----:B------:R-:W-:Y:S02]  /*14af0*/  ISETP.NE.AND P0, PT, RZ, UR7, PT ;  /* 0x00000007ff007c0c */ /* 0x000fe4000bf05270 */
[----:B------:R-:W-:-:S05]  /*14b00*/  MOV R0, 0x1 ;  /* 0x0000000100007802 */ /* 0x000fca0000000f00 */
[----:B------:R-:W2:Y:S08]  /*14b10*/  LDC R28, c[0x0][0x270] ;  /* 0x00009c00ff1c7b82 */ /* 0x000eb00000000800 */
[----:B-1----:R-:W2:Y:S02]  /*14b20*/  @P0 LDC R31, c[0x0][0x2e4] ;  /* 0x0000b900ff1f0b82 */ /* 0x002ea40000000800 */
[----:B--2---:R-:W-:-:S07]  /*14b30*/  IMAD R28, R31, R28, RZ ;  /* 0x0000001c1f1c7224 */ /* 0x004fce00078e02ff */
.L_x_414:
[----:B------:R-:W-:Y:S01]  /*14b40*/  BAR.SYNC.DEFER_BLOCKING 0x0 ;  /* 0x0000000000007b1d */ /* 0x000fe20000010000 */
[----:B------:R-:W-:Y:S01]  /*14b50*/  LOP3.LUT R29, R7, 0xffffffe0, RZ, 0xc0, !PT ;  /* 0xffffffe0071d7812 */ /* 0x000fe200078ec0ff */
[----:B------:R-:W-:Y:S02]  /*14b60*/  IMAD R8, R8, R28, RZ ;  /* 0x0000001c08087224 */ /* 0x000fe400078e02ff */
[----:B------:R-:W-:Y:S01]  /*14b70*/  @P4 FMUL.FTZ R27, R27, 0.69314718246459960938 ;  /* 0x3f3172181b1b4820 */ /* 0x000fe20000410000 */
[----:B------:R-:W-:Y:S01]  /*14b80*/  IMAD R6, R6, R0, RZ ;  /* 0x0000000006067224 */ /* 0x000fe200078e02ff */
[----:B------:R-:W-:Y:S02]  /*14b90*/  IADD3 R9, -R29, R9, RZ ;  /* 0x000000091d097210 */ /* 0x000fe40007ffe1ff */
[----:B------:R-:W1:Y:S01]  /*14ba0*/  @P2 LDC R32, c[0x0][0x2e8] ;  /* 0x0000ba00ff202b82 */ /* 0x000e620000000800 */
[----:B------:R-:W2:Y:S01]  /*14bb0*/  @P2 MUFU.LG2 R4, R4 ;  /* 0x0000000400042308 */ /* 0x000ea20000000c00 */
[----:B------:R-:W-:Y:S01]  /*14bc0*/  SEL R8, R8, RZ, !P5 ;  /* 0x000000ff08087207 */ /* 0x000fe20006800000 */
[----:B------:R-:W-:Y:S01]  /*14bd0*/  @P3 FMUL.FTZ R2, R2, 0.69314718246459960938 ;  /* 0x3f31721802023820 */ /* 0x000fe20000410000 */
[----:B------:R-:W-:Y:S01]  /*14be0*/  LOP3.LUT P0, RZ, R9, 0x3, RZ, 0xc0, !PT ;  /* 0x0000000309ff7812 */ /* 0x000fe2000780c0ff */
[----:B------:R-:W-:Y:S01]  /*14bf0*/  IMAD.MOV.U32 R28, RZ, RZ, 0x7f800000 ;  /* 0x7f800000ff1c7424 */ /* 0x000fe200078e00ff */
[----:B------:R-:W-:Y:S01]  /*14c00*/  SHF.L.U32 R6, R6, 0x7, RZ ;  /* 0x0000000706067819 */ /* 0x000fe200000006ff */
[----:B------:R-:W-:Y:S01]  /*14c10*/  IMAD R8, R24, R31, R8 ;  /* 0x0000001f18087224 */ /* 0x000fe200078e0208 */
[----:B------:R-:W3:Y:S01]  /*14c20*/  @P1 LDC R7, c[0x0][0x2e8] ;  /* 0x0000ba00ff071b82 */ /* 0x000ee20000000800 */
[----:B------:R-:W4:Y:S01]  /*14c30*/  @P1 MUFU.LG2 R3, R3 ;  /* 0x0000000300031308 */ /* 0x000f220000000c00 */
[----:B------:R-:W-:Y:S01]  /*14c40*/  LEA.HI R30, R30, R5, RZ, 0x2 ;  /* 0x000000051e1e7211 */ /* 0x000fe200078f10ff */
[----:B------:R-:W-:Y:S01]  /*14c50*/  @P4 FFMA.FTZ R28, R168, R26, R27 ;  /* 0x0000001aa81c4223 */ /* 0x000fe2000001001b */
[----:B------:R-:W-:Y:S01]  /*14c60*/  MOV R29, 0x7f800000 ;  /* 0x7f800000001d7802 */ /* 0x000fe20000000f00 */
[----:B------:R-:W-:Y:S01]  /*14c70*/  @P3 FFMA.FTZ R29, R167, R25, R2 ;  /* 0x00000019a71d3223 */ /* 0x000fe20000010002 */
[----:B------:R-:W-:Y:S01]  /*14c80*/  IADD3 R27, P4, P3, R6, R34, R8 ;  /* 0x00000022061b7210 */ /* 0x000fe20007b9e008 */
[----:B------:R-:W-:Y:S01]  /*14c90*/  BSSY B0, `(.L_x_415) ;  /* 0x0000039000007945 */ /* 0x000fe20003800000 */
[----:B------:R-:W-:Y:S01]  /*14ca0*/  LOP3.LUT R11, R30, 0xfffffffc, RZ, 0xc0, !PT ;  /* 0xfffffffc1e0b7812 */ /* 0x000fe200078ec0ff */
[----:B------:R-:W-:Y:S01]  /*14cb0*/  IMAD.MOV.U32 R25, RZ, RZ, 0x7f800000 ;  /* 0x7f800000ff197424 */ /* 0x000fe200078e00ff */
[----:B-----5:R1:W3:Y:S01]  /*14cc0*/  LDS.128 R20, [R218+0x1800] ;  /* 0x00180000da147984 */ /* 0x0202e20000000c00 */
[----:B--2---:R-:W-:Y:S01]  /*14cd0*/  @P2 FMUL.FTZ R4, R4, 0.69314718246459960938 ;  /* 0x3f31721804042820 */ /* 0x004fe20000410000 */
[----:B------:R-:W-:Y:S01]  /*14ce0*/  SHF.R.S32.HI R2, RZ, 0x1f, R6 ;  /* 0x0000001fff027819 */ /* 0x000fe20000011406 */
[----:B------:R-:W-:Y:S01]  /*14cf0*/  IMAD.MOV.U32 R26, RZ, RZ, 0x7f800000 ;  /* 0x7f800000ff1a7424 */ /* 0x000fe200078e00ff */
[----:B------:R2:W2:Y:S01]  /*14d00*/  LDS.128 R16, [R218+0x3800] ;  /* 0x00380000da107984 */ /* 0x0004a20000000c00 */
[----:B------:R-:W-:Y:S01]  /*14d10*/  SHF.R.S32.HI R34, RZ, 0x1f, R8 ;  /* 0x0000001fff227819 */ /* 0x000fe20000011408 */
[----:B-1----:R-:W-:Y:S01]  /*14d20*/  @P2 FFMA.FTZ R25, R166, R32, R4 ;  /* 0x00000020a6192223 */ /* 0x002fe20000010004 */
[----:B------:R-:W-:Y:S01]  /*14d30*/  IADD3 R11, -R11, R5, RZ ;  /* 0x000000050b0b7210 */ /* 0x000fe20007ffe1ff */
[----:B------:R1:W1:Y:S01]  /*14d40*/  LDS.128 R12, [R218+0x5800] ;  /* 0x00580000da0c7984 */ /* 0x0002620000000c00 */
[----:B----4-:R-:W-:Y:S01]  /*14d50*/  @P1 FMUL.FTZ R3, R3, 0.69314718246459960938 ;  /* 0x3f31721803031820 */ /* 0x010fe20000410000 */
[----:B------:R-:W-:-:S02]  /*14d60*/  SHF.R.S32.HI R30, RZ, 0x2, R30 ;  /* 0x00000002ff1e7819 */ /* 0x000fc4000001141e */
[----:B------:R-:W-:Y:S01]  /*14d70*/  IADD3.X R34, R2, R35, R34, P4, P3 ;  /* 0x0000002302227210 */ /* 0x000fe200027e6422 */
[----:B---3--:R-:W-:Y:S01]  /*14d80*/  @P1 FFMA.FTZ R26, R165, R7, R3 ;  /* 0x00000007a51a1223 */ /* 0x008fe20000010003 */
        /* <DEDUP_REMOVED lines=13> */
[----:B------:R-:W3:Y:S01]  /*14e60*/  @!P6 LDC.64 R8, c[0x0][0x2b0] ;  /* 0x0000ac00ff08eb82 */ /* 0x000ee20000000a00 */
[----:B------:R-:W-:-:S03]  /*14e70*/  @!P6 IMAD R35, R35, R0, RZ ;  /* 0x000000002323e224 */ /* 0x000fc600078e02ff */
[-C--:B------:R-:W-:Y:S02]  /*14e80*/  @!P5 IMAD R32, R32, R0.reuse, RZ ;  /* 0x000000002020d224 */ /* 0x080fe400078e02ff */
[-C--:B------:R-:W-:Y:S01]  /*14e90*/  @!P4 IMAD R31, R31, R0.reuse, RZ ;  /* 0x000000001f1fc224 */ /* 0x080fe200078e02ff */
[CC--:B------:R-:W-:Y:S01]  /*14ea0*/  @!P6 IADD3 R10, P0, R35.reuse, R27.reuse, RZ ;  /* 0x0000001b230ae210 */ /* 0x0c0fe20007f1e0ff */
[----:B------:R-:W4:Y:S01]  /*14eb0*/  @!P5 LDC.64 R6, c[0x0][0x2b0] ;  /* 0x0000ac00ff06db82 */ /* 0x000f220000000a00 */
[----:B------:R-:W-:Y:S01]  /*14ec0*/  @!P3 IMAD R36, R36, R0, RZ ;  /* 0x000000002424b224 */ /* 0x000fe200078e02ff */
[-C--:B------:R-:W-:Y:S02]  /*14ed0*/  @!P5 IADD3 R33, P2, R32, R27.reuse, RZ ;  /* 0x0000001b2021d210 */ /* 0x080fe40007f5e0ff */
[----:B------:R-:W-:Y:S02]  /*14ee0*/  @!P6 LEA.HI.X.SX32 R0, R35, R34, 0x1, P0 ;  /* 0x000000222300e211 */ /* 0x000fe400000f0eff */
[----:B------:R-:W-:-:S02]  /*14ef0*/  @!P4 IADD3 R35, P1, R31, R27, RZ ;  /* 0x0000001b1f23c210 */ /* 0x000fc40007f3e0ff */
[----:B------:R-:W5:Y:S01]  /*14f00*/  @!P4 LDC.64 R4, c[0x0][0x2b0] ;  /* 0x0000ac00ff04cb82 */ /* 0x000f620000000a00 */
[-C--:B------:R-:W-:Y:S02]  /*14f10*/  @!P5 LEA.HI.X.SX32 R32, R32, R34.reuse, 0x1, P2 ;  /* 0x000000222020d211 */ /* 0x080fe400010f0eff */
[----:B------:R-:W-:Y:S02]  /*14f20*/  @!P4 LEA.HI.X.SX32 R31, R31, R34, 0x1, P1 ;  /* 0x000000221f1fc211 */ /* 0x000fe400008f0eff */
[----:B------:R-:W-:-:S03]  /*14f30*/  @!P3 IADD3 R27, P0, R36, R27, RZ ;  /* 0x0000001b241bb210 */ /* 0x000fc60007f1e0ff */
[----:B------:R-:W2:Y:S01]  /*14f40*/  @!P3 LDC.64 R2, c[0x0][0x2b0] ;  /* 0x0000ac00ff02bb82 */ /* 0x000ea20000000a00 */
[----:B---3--:R-:W-:Y:S02]  /*14f50*/  @!P6 LEA R8, P2, R10, R8, 0x2 ;  /* 0x000000080a08e211 */ /* 0x008fe400078410ff */
[----:B------:R-:W-:Y:S02]  /*14f60*/  @!P3 LEA.HI.X.SX32 R34, R36, R34, 0x1, P0 ;  /* 0x000000222422b211 */ /* 0x000fe400000f0eff */
[----:B------:R-:W-:Y:S02]  /*14f70*/  @!P6 LEA.HI.X R9, R10, R9, R0, 0x2, P2 ;  /* 0x000000090a09e211 */ /* 0x000fe400010f1400 */
[----:B----4-:R-:W-:-:S03]  /*14f80*/  @!P5 LEA R6, P1, R33, R6, 0x2 ;  /* 0x000000062106d211 */ /* 0x010fc600078210ff */
[----:B------:R3:W-:Y:S01]  /*14f90*/  @!P6 STG.E desc[UR30][R8.64], R28 ;  /* 0x0000001c0800e986 */ /* 0x0007e2000c10191e */
[----:B------:R-:W-:Y:S02]  /*14fa0*/  @!P5 LEA.HI.X R7, R33, R7, R32, 0x2, P1 ;  /* 0x000000072107d211 */ /* 0x000fe400008f1420 */
[----:B-----5:R-:W-:-:S03]  /*14fb0*/  @!P4 LEA R4, P1, R35, R4, 0x2 ;  /* 0x000000042304c211 */ /* 0x020fc600078210ff */
[----:B------:R3:W-:Y:S01]  /*14fc0*/  @!P5 STG.E desc[UR30][R6.64], R29 ;  /* 0x0000001d0600d986 */ /* 0x0007e2000c10191e */
[----:B------:R-:W-:Y:S02]  /*14fd0*/  @!P4 LEA.HI.X R5, R35, R5, R31, 0x2, P1 ;  /* 0x000000052305c211 */ /* 0x000fe400008f141f */
[----:B--2---:R-:W-:-:S03]  /*14fe0*/  @!P3 LEA R2, P0, R27, R2, 0x2 ;  /* 0x000000021b02b211 */ /* 0x004fc600078010ff */
[----:B------:R3:W-:Y:S01]  /*14ff0*/  @!P4 STG.E desc[UR30][R4.64], R25 ;  /* 0x000000190400c986 */ /* 0x0007e2000c10191e */
[----:B------:R-:W-:-:S05]  /*15000*/  @!P3 LEA.HI.X R3, R27, R3, R34, 0x2, P0 ;  /* 0x000000031b03b211 */ /* 0x000fca00000f1422 */
[----:B------:R3:W-:Y:S04]  /*15010*/  @!P3 STG.E desc[UR30][R2.64], R26 ;  /* 0x0000001a0200b986 */ /* 0x0007e8000c10191e */
.L_x_416:
[----:B------:R-:W-:Y:S05]  /*15020*/  BSYNC B0 ;  /* 0x0000000000007941 */ /* 0x000fea0003800000 */
.L_x_415:
[----:B------:R-:W-:Y:S01]  /*15030*/  IMAD.SHL.U32 R11, R11, 0x8, RZ ;  /* 0x000000080b0b7824 */ /* 0x000fe200078e00ff */
[----:B---3--:R-:W-:Y:S01]  /*15040*/  SHF.R.S32.HI R4, RZ, 0x1f, R24 ;  /* 0x0000001fff047819 */ /* 0x008fe20000011418 */
[C---:B------:R-:W-:Y:S01]  /*15050*/  VIADD R2, R30.reuse, 0x20 ;  /* 0x000000201e027836 */ /* 0x040fe20000000000 */
[C---:B------:R-:W-:Y:S01]  /*15060*/  ISETP.GE.AND P3, PT, R30.reuse, UR23, PT ;  /* 0x000000171e007c0c */ /* 0x040fe2000bf66270 */
[C---:B------:R-:W-:Y:S01]  /*15070*/  VIADD R0, R30.reuse, 0x40 ;  /* 0x000000401e007836 */ /* 0x040fe20000000000 */
[----:B------:R-:W-:Y:S01]  /*15080*/  SHF.R.S32.HI R3, RZ, 0x1f, R11 ;  /* 0x0000001fff037819 */ /* 0x000fe2000001140b */
[----:B------:R-:W-:Y:S01]  /*15090*/  ULDC.64 UR4, c[0x0][0x2a0] ;  /* 0x0000a80000047ab9 */ /* 0x000fe20000000a00 */
[----:B------:R-:W-:Y:S01]  /*150a0*/  IADD3 R28, P0, R11, UR8, RZ ;  /* 0x000000080b1c7c10 */ /* 0x000fe2000ff1e0ff */
[----:B------:R-:W-:Y:S01]  /*150b0*/  VIADD R30, R30, 0x60 ;  /* 0x000000601e1e7836 */ /* 0x000fe20000000000 */
[----:B------:R3:W4:Y:S01]  /*150c0*/  LDS.128 R8, [R218+0x2000] ;  /* 0x00200000da087984 */ /* 0x0007220000000c00 */
[----:B------:R-:W-:Y:S01]  /*150d0*/  IMAD R4, R4, UR4, RZ ;  /* 0x0000000404047c24 */ /* 0x000fe2000f8e02ff */
[----:B------:R-:W-:Y:S01]  /*150e0*/  IADD3.X R29, R3, UR6, RZ, P0, !PT ;  /* 0x00000006031d7c10 */ /* 0x000fe200087fe4ff */
[----:B------:R-:W-:Y:S01]  /*150f0*/  BSSY B0, `(.L_x_417) ;  /* 0x0000016000007945 */ /* 0x000fe20003800000 */
[----:B------:R-:W-:Y:S01]  /*15100*/  ISETP.GE.AND P0, PT, R30, UR23, PT ;  /* 0x000000171e007c0c */ /* 0x000fe2000bf06270 */
[----:B------:R-:W-:Y:S01]  /*15110*/  IMAD R30, R24, UR5, R4 ;  /* 0x00000005181e7c24 */ /* 0x000fe2000f8e0204 */
[----:B------:R-:W-:Y:S01]  /*15120*/  ISETP.GE.AND P2, PT, R2, UR23, PT ;  /* 0x0000001702007c0c */ /* 0x000fe2000bf46270 */
[----:B------:R-:W-:Y:S01]  /*15130*/  IMAD.WIDE.U32 R28, R24, UR4, R28 ;  /* 0x00000004181c7c25 */ /* 0x000fe2000f8e001c */
[----:B------:R3:W1:Y:S01]  /*15140*/  LDS.128 R4, [R218+0x4000] ;  /* 0x00400000da047984 */ /* 0x0006620000000c00 */
[----:B------:R-:W-:-:S02]  /*15150*/  ISETP.GE.AND P1, PT, R0, UR23, PT ;  /* 0x0000001700007c0c */ /* 0x000fc4000bf26270 */
[----:B------:R-:W-:Y:S01]  /*15160*/  IMAD.IADD R31, R29, 0x1, R30 ;  /* 0x000000011d1f7824 */ /* 0x000fe200078e021e */
[----:B------:R3:W1:Y:S01]  /*15170*/  LDS.128 R24, [R218] ;  /* 0x00000000da187984 */ /* 0x0006620000000c00 */
[----:B------:R-:W-:Y:S09]  /*15180*/  @P3 BRA `(.L_x_418) ;  /* 0x0000000000303947 */ /* 0x000ff20003800000 */
        /* <DEDUP_REMOVED lines=9> */
[----:B-1----:R1:W-:Y:S04]  /*15220*/  STG.E.128 desc[UR30][R32.64], R24 ;  /* 0x0000001820007986 */ /* 0x0023e8000c101d1e */
[----:B----4-:R1:W-:Y:S04]  /*15230*/  STG.E.128 desc[UR30][R32.64+0x40], R8 ;  /* 0x0000400820007986 */ /* 0x0103e8000c101d1e */
[----:B------:R1:W-:Y:S02]  /*15240*/  STG.E.128 desc[UR30][R32.64+0x80], R4 ;  /* 0x0000800420007986 */ /* 0x0003e4000c101d1e */
.L_x_418:
[----:B------:R-:W-:Y:S05]  /*15250*/  BSYNC B0 ;  /* 0x0000000000007941 */ /* 0x000fea0003800000 */
.L_x_417:
[----:B-1----:R1:W1:Y:S01]  /*15260*/  LDS.128 R24, [R218+0x800] ;  /* 0x00080000da187984 */ /* 0x0022620000000c00 */
[----:B------:R-:W-:Y:S03]  /*15270*/  BSSY B0, `(.L_x_419) ;  /* 0x0000013000007945 */ /* 0x000fe60003800000 */
[----:B----4-:R4:W1:Y:S04]  /*15280*/  LDS.128 R8, [R218+0x2800] ;  /* 0x00280000da087984 */ /* 0x0108680000000c00 */
        /* <DEDUP_REMOVED lines=15> */
[----:B------:R1:W-:Y:S04]  /*15380*/  STG.E.128 desc[UR30][R2.64+0x40], R8 ;  /* 0x0000400802007986 */ /* 0x0003e8000c101d1e */
[----:B------:R1:W-:Y:S02]  /*15390*/  STG.E.128 desc[UR30][R2.64+0x80], R4 ;  /* 0x0000800402007986 */ /* 0x0003e4000c101d1e */
.L_x_420:
[----:B------:R-:W-:Y:S05]  /*153a0*/  BSYNC B0 ;  /* 0x0000000000007941 */ /* 0x000fea0003800000 */
.L_x_419:
[----:B-1----:R1:W1:Y:S01]  /*153b0*/  LDS.128 R8, [R218+0x1000] ;  /* 0x00100000da087984 */ /* 0x0022620000000c00 */
[----:B------:R-:W-:Y:S03]  /*153c0*/  BSSY B0, `(.L_x_421) ;  /* 0x0000013000007945 */ /* 0x000fe60003800000 */
[----:B------:R1:W1:Y:S04]  /*153d0*/  LDS.128 R4, [R218+0x3000] ;  /* 0x00300000da047984 */ /* 0x0002680000000c00 */
[----:B--234-:R-:W2:Y:S01]  /*153e0*/  LDS.128 R216, [R218+0x5000] ;  /* 0x00500000dad87984 */ /* 0x01cea20000000c00 */
        /* <DEDUP_REMOVED lines=15> */
[----:B--2---:R3:W-:Y:S02]  /*154e0*/  STG.E.128 desc[UR30][R2.64+0x80], R216 ;  /* 0x000080d802007986 */ /* 0x0047e4000c101d1e */
.L_x_422:
[----:B------:R-:W-:Y:S05]  /*154f0*/  BSYNC B0 ;  /* 0x0000000000007941 */ /* 0x000fea0003800000 */
.L_x_421:
[----:B------:R-:W-:Y:S05]  /*15500*/  @P0 EXIT ;  /* 0x000000000000094d */ /* 0x000fea0003800000 */
[----:B------:R-:W-:Y:S01]  /*15510*/  IADD3 R0, P0, R224, 0x60, RZ ;  /* 0x00000060e0007810 */ /* 0x000fe20007f1e0ff */
[----:B------:R-:W-:Y:S01]  /*15520*/  ULDC.64 UR4, c[0x0][0x298] ;  /* 0x0000a60000047ab9 */ /* 0x000fe20000000a00 */
[----:B---3--:R-:W-:Y:S01]  /*15530*/  MOV R3, R31 ;  /* 0x0000001f00037202 */ /* 0x008fe20000000f00 */
        /* <DEDUP_REMOVED lines=9> */
[----:B------:R-:W-:Y:S04]  /*155d0*/  STG.E.128 desc[UR30][R4.64], R20 ;  /* 0x0000001404007986 */ /* 0x000fe8000c101d1e */
[----:B------:R-:W-:Y:S04]  /*155e0*/  STG.E.128 desc[UR30][R4.64+0x40], R16 ;  /* 0x0000401004007986 */ /* 0x000fe8000c101d1e */
[----:B------:R-:W-:Y:S01]  /*155f0*/  STG.E.128 desc[UR30][R4.64+0x80], R12 ;  /* 0x0000800c04007986 */ /* 0x000fe2000c101d1e */
[----:B------:R-:W-:Y:S05]  /*15600*/  EXIT ;  /* 0x000000000000794d */ /* 0x000fea0003800000 */
.L_x_400:
[----:B------:R-:W-:Y:S01]  /*15610*/  UISETP.NE.AND UP0, UPT, UR28, -0x1, UPT ;  /* 0xffffffff1c00788c */ /* 0x000fe2000bf05270 */
[----:B------:R-:W-:Y:S01]  /*15620*/  LEA.HI R8, R22, R121, RZ, 0x2 ;  /* 0x0000007916087211 */ /* 0x000fe200078f10ff */
[----:B------:R-:W-:Y:S01]  /*15630*/  ULDC.U8 UR8, c[0x0][0x3d9] ;  /* 0x0000f64000087ab9 */ /* 0x000fe20000000000 */
[----:B------:R-:W1:Y:S01]  /*15640*/  S2R R6, SR_CTAID.X ;  /* 0x0000000000067919 */ /* 0x000e620000002500 */
[----:B------:R-:W-:Y:S01]  /*15650*/  UISETP.NE.AND UP3, UPT, UR8, URZ, UPT ;  /* 0x0000003f0800728c */ /* 0x000fe2000bf65270 */
[----:B------:R-:W-:Y:S01]  /*15660*/  LOP3.LUT R0, R8, 0x1ffffffc, RZ, 0xc0, !PT ;  /* 0x1ffffffc08007812 */ /* 0x000fe200078ec0ff */
[----:B------:R-:W-:Y:S01]  /*15670*/  UIADD3 UR16, -UR14, UR16, URZ ;  /* 0x000000100e107290 */ /* 0x000fe2000fffe13f */
[----:B------:R-:W-:Y:S01]  /*15680*/  SHF.R.S32.HI R8, RZ, 0x2, R8 ;  /* 0x00000002ff087819 */ /* 0x000fe20000011408 */
[----:B------:R-:W-:Y:S01]  /*15690*/  BSSY B0, `(.L_x_423) ;  /* 0x000004b000007945 */ /* 0x000fe20003800000 */
[C---:B------:R-:W-:Y:S01]  /*156a0*/  LOP3.LUT P3, RZ, R121.reuse, 0x3, RZ, 0xc0, !PT ;  /* 0x0000000379ff7812 */ /* 0x040fe2000786c0ff */
[----:B------:R-:W-:Y:S01]  /*156b0*/  IMAD.IADD R0, R121, 0x1, -R0 ;  /* 0x0000000179007824 */ /* 0x000fe200078e0a00 */
[----:B------:R-:W-:Y:S01]  /*156c0*/  @!UP0 USHF.R.S32.HI UR4, URZ, 0x1f, UR12 ;  /* 0x0000001f3f048899 */ /* 0x000fe2000801140c */
[----:B------:R-:W-:Y:S01]  /*156d0*/  ISETP.GE.AND P4, PT, R8, UR16, PT ;  /* 0x0000001008007c0c */ /* 0x000fe2000bf86270 */
[----:B------:R-:W-:Y:S01]  /*156e0*/  @UP0 ULDC.64 UR10, c[0x0][0x298] ;  /* 0x0000a600000a0ab9 */ /* 0x000fe20000000a00 */
[----:B------:R-:W-:Y:S01]  /*156f0*/  @!UP0 ULDC.64 UR6, c[0x0][0x290] ;  /* 0x0000a40000068ab9 */ /* 0x000fe20000000a00 */
[----:B------:R-:W-:Y:S01]  /*15700*/  @UP0 UIMAD.WIDE.U32 UR18, UR28, UR10, URZ ;  /* 0x0000000a1c1202a5 */ /* 0x000fe2000f8e003f */
[----:B------:R-:W-:Y:S01]  /*15710*/  IMAD.SHL.U32 R0, R0, 0x8, RZ ;  /* 0x0000000800007824 */ /* 0x000fe200078e00ff */
[----:B------:R-:W-:Y:S01]  /*15720*/  @!UP0 UIMAD UR10, UR4, UR6, URZ ;  /* 0x00000006040a82a4 */ /* 0x000fe2000f8e023f */
[--C-:B------:R-:W-:Y:S01]  /*15730*/  SHF.R.S32.HI R9, RZ, 0x1f, R8.reuse ;  /* 0x0000001fff097819 */ /* 0x100fe20000011408 */
[----:B------:R-:W-:Y:S01]  /*15740*/  @!UP0 UIMAD.WIDE.U32 UR20, UR12, UR6, URZ ;  /* 0x000000060c1482a5 */ /* 0x000fe2000f8e003f */
[C---:B------:R-:W-:Y:S01]  /*15750*/  VIADD R5, R8.reuse, 0x20 ;  /* 0x0000002008057836 */ /* 0x040fe20000000000 */
[----:B------:R-:W-:Y:S01]  /*15760*/  @!UP0 UIMAD UR10, UR12, UR7, UR10 ;  /* 0x000000070c0a82a4 */ /* 0x000fe2000f8e020a */
[C---:B------:R-:W-:Y:S01]  /*15770*/  VIADD R4, R8.reuse, 0x40 ;  /* 0x0000004008047836 */ /* 0x040fe20000000000 */
[----:B------:R-:W-:Y:S01]  /*15780*/  @UP3 ULDC.64 UR4, c[0x0][0x2c0] ;  /* 0x0000b00000043ab9 */ /* 0x000fe20000000a00 */
[----:B------:R-:W-:Y:S01]  /*15790*/  @UP0 UIMAD UR11, UR28, UR11, UR19 ;  /* 0x0000000b1c0b02a4 */ /* 0x000fe2000f8e0213 */
[----:B------:R-:W-:Y:S01]  /*157a0*/  ISETP.GE.OR P6, PT, R8, UR16, P3 ;  /* 0x0000001008007c0c */ /* 0x000fe20009fc6670 */
[----:B------:R-:W-:Y:S01]  /*157b0*/  ULDC.U8 UR7, c[0x0][0x3d8] ;  /* 0x0000f60000077ab9 */ /* 0x000fe20000000000 */
[----:B------:R-:W-:Y:S01]  /*157c0*/  USHF.R.S32.HI UR6, URZ, 0x1f, UR9 ;  /* 0x0000001f3f067899 */ /* 0x000fe20008011409 */
[----:B------:R-:W-:Y:S01]  /*157d0*/  ISETP.GE.AND P2, PT, R4, UR16, PT ;  /* 0x0000001004007c0c */ /* 0x000fe2000bf46270 */
[----:B------:R-:W-:Y:S01]  /*157e0*/  @!UP0 UIADD3 UR11, UR21, UR10, URZ ;  /* 0x0000000a150b8290 */ /* 0x000fe2000fffe03f */
[C---:B------:R-:W-:Y:S01]  /*157f0*/  ISETP.GE.OR P5, PT, R5.reuse, UR16, P3 ;  /* 0x0000001005007c0c */ /* 0x040fe20009fa6670 */
[----:B------:R-:W-:Y:S01]  /*15800*/  @!UP0 UMOV UR18, UR20 ;  /* 0x0000001400128c82 */ /* 0x000fe20008000000 */
[----:B------:R-:W-:Y:S01]  /*15810*/  @UP3 UIMAD UR13, UR5, UR4, URZ ;  /* 0x00000004050d32a4 */ /* 0x000fe2000f8e023f */
[----:B------:R-:W-:Y:S01]  /*15820*/  IADD3 R2, P0, R0, UR18, RZ ;  /* 0x0000001200027c10 */ /* 0x000fe2000ff1e0ff */
[----:B------:R-:W-:Y:S01]  /*15830*/  UISETP.NE.AND UP0, UPT, UR7, URZ, !UP3 ;  /* 0x0000003f0700728c */ /* 0x000fe2000df05270 */
[----:B-1----:R-:W-:Y:S01]  /*15840*/  IMAD.WIDE R6, R6, 0x80, R8 ;  /* 0x0000008006067825 */ /* 0x002fe200078e0208 */
[----:B------:R-:W-:Y:S01]  /*15850*/  ULDC.64 UR4, c[0x0][0x2a0] ;  /* 0x0000a80000047ab9 */ /* 0x000fe20000000a00 */
[----:B------:R-:W-:Y:S01]  /*15860*/  UISETP.NE.AND UP2, UPT, UR7, URZ, UPT ;  /* 0x0000003f0700728c */ /* 0x000fe2000bf45270 */
[----:B------:R-:W-:Y:S01]  /*15870*/  LEA.HI.X.SX32 R3, R0, UR11, 0x1, P0 ;  /* 0x0000000b00037c11 */ /* 0x000fe200080f0eff */
[----:B------:R-:W-:Y:S01]  /*15880*/  UIMAD UR6, UR6, UR4, URZ ;  /* 0x00000004060672a4 */ /* 0x000fe2000f8e023f */
[----:B------:R-:W-:Y:S01]  /*15890*/  IMAD.U32 R10, RZ, RZ, UR4 ;  /* 0x00000004ff0a7e24 */ /* 0x000fe2000f8e00ff */
[----:B------:R-:W-:Y:S01]  /*158a0*/  UISETP.EQ.AND UP2, UPT, UR8, URZ, UP2 ;  /* 0x0000003f0800728c */ /* 0x000fe20009742270 */
[----:B------:R-:W-:Y:S01]  /*158b0*/  VIADD R0, R8, 0x60 ;  /* 0x0000006008007836 */ /* 0x000fe20000000000 */
[----:B------:R-:W-:Y:S01]  /*158c0*/  UIMAD UR5, UR9, UR5, UR6 ;  /* 0x00000005090572a4 */ /* 0x000fe2000f8e0206 */
[----:B------:R-:W-:Y:S01]  /*158d0*/  IMAD.WIDE.U32 R10, R10, UR9, R2 ;  /* 0x000000090a0a7c25 */ /* 0x000fe2000f8e0002 */
[----:B------:R-:W-:Y:S01]  /*158e0*/  UISETP.NE.OR UP1, UPT, UR28, -0x1, !UP2 ;  /* 0xffffffff1c00788c */ /* 0x000fe2000d725670 */
[----:B------:R-:W-:Y:S01]  /*158f0*/  ISETP.GE.AND P0, PT, R5, UR16, PT ;  /* 0x0000001005007c0c */ /* 0x000fe2000bf06270 */
[----:B------:R-:W-:Y:S01]  /*15900*/  @!UP3 ULDC UR6, c[0x0][0x2c4] ;  /* 0x0000b1000006bab9 */ /* 0x000fe20000000800 */
[----:B------:R-:W-:Y:S01]  /*15910*/  @UP0 ULDC UR6, c[0x0][0x2e4] ;  /* 0x0000b90000060ab9 */ /* 0x000fe20000000800 */
[----:B------:R-:W-:Y:S01]  /*15920*/  @UP3 UMOV UR8, 0x1 ;  /* 0x0000000100083882 */ /* 0x000fe20000000000 */
[----:B------:R-:W-:Y:S01]  /*15930*/  @!UP3 UIMAD UR8, UR6, UR17, URZ ;  /* 0x000000110608b2a4 */ /* 0x000fe2000f8e023f */
[----:B------:R-:W-:Y:S01]  /*15940*/  VIADD R13, R11, UR5 ;  /* 0x000000050b0d7c36 */ /* 0x000fe20008000000 */
[----:B------:R-:W-:Y:S01]  /*15950*/  @UP2 ULDC UR7, c[0x0][0x2c4] ;  /* 0x0000b10000072ab9 */ /* 0x000fe20000000800 */
[----:B------:R-:W-:Y:S01]  /*15960*/  @UP3 ULDC UR4, c[0x0][0x2c0] ;  /* 0x0000b00000043ab9 */ /* 0x000fe20000000800 */
[----:B------:R-:W-:Y:S01]  /*15970*/  UIMAD UR8, UR12, UR8, URZ ;  /* 0x000000080c0872a4 */ /* 0x000fe2000f8e023f */
[----:B------:R-:W-:Y:S01]  /*15980*/  ISETP.GE.AND P1, PT, R0, UR16, PT ;  /* 0x0000001000007c0c */ /* 0x000fe2000bf26270 */
[----:B------:R-:W-:-:S02]  /*15990*/  @!UP1 UIMAD UR28, UR12, UR7, URZ ;  /* 0x000000070c1c92a4 */ /* 0x000fc4000f8e023f */
[----:B------:R-:W-:Y:S01]  /*159a0*/  USEL UR8, UR8, URZ, !UP2 ;  /* 0x0000003f08087287 */ /* 0x000fe2000d000000 */
[----:B------:R-:W-:Y:S01]  /*159b0*/  @!UP3 UMOV UR13, UR6 ;  /* 0x00000006000dbc82 */ /* 0x000fe20008000000 */
[----:B------:R-:W-:Y:S02]  /*159c0*/  @!UP3 UMOV UR4, 0x1 ;  /* 0x000000010004b882 */ /* 0x000fe40000000000 */
[----:B------:R-:W-:Y:S02]  /*159d0*/  UIMAD UR9, UR9, UR13, UR8 ;  /* 0x0000000d090972a4 */ /* 0x000fe4000f8e0208 */
[----:B------:R-:W-:Y:S01]  /*159e0*/  UIMAD UR14, UR14, UR4, URZ ;  /* 0x000000040e0e72a4 */ /* 0x000fe2000f8e023f */
[----:B------:R-:W-:Y:S01]  /*159f0*/  @!UP2 UMOV UR10, URZ ;  /* 0x0000003f000aac82 */ /* 0x000fe20008000000 */
[----:B------:R-:W-:Y:S01]  /*15a00*/  @UP2 UMOV UR10, UR28 ;  /* 0x0000001c000a2c82 */ /* 0x000fe20008000000 */
[----:B------:R-:W-:Y:S01]  /*15a10*/  @!UP2 UMOV UR11, URZ ;  /* 0x0000003f000bac82 */ /* 0x000fe20008000000 */
[----:B------:R-:W-:-:S02]  /*15a20*/  USHF.R.S32.HI UR6, URZ, 0x1f, UR9 ;  /* 0x0000001f3f067899 */ /* 0x000fc40008011409 */
[----:B------:R-:W-:Y:S02]  /*15a30*/  @UP2 USHF.R.S32.HI UR11, URZ, 0x1f, UR28 ;  /* 0x0000001f3f0b2899 */ /* 0x000fe4000801141c */
        /* <DEDUP_REMOVED lines=16> */
.L_x_424:
[----:B------:R-:W-:Y:S05]  /*15b40*/  BSYNC B0 ;  /* 0x0000000000007941 */ /* 0x000fea0003800000 */
.L_x_423:
        /* <DEDUP_REMOVED lines=19> */
.L_x_426:
[----:B------:R-:W-:Y:S05]  /*15c80*/  BSYNC B0 ;  /* 0x0000000000007941 */ /* 0x000fea0003800000 */
.L_x_425:
        /* <DEDUP_REMOVED lines=17> */
.L_x_428:
[----:B------:R-:W-:Y:S05]  /*15da0*/  BSYNC B0 ;  /* 0x0000000000007941 */ /* 0x000fea0003800000 */
.L_x_427:
        /* <DEDUP_REMOVED lines=17> */
.L_x_430:
[----:B------:R-:W-:Y:S05]  /*15ec0*/  BSYNC B0 ;  /* 0x0000000000007941 */ /* 0x000fea0003800000 */
.L_x_429:
        /* <DEDUP_REMOVED lines=10> */
.L_x_432:
[----:B------:R-:W-:Y:S05]  /*15f70*/  BSYNC B0 ;  /* 0x0000000000007941 */ /* 0x000fea0003800000 */
.L_x_431:
        /* <DEDUP_REMOVED lines=10> */
.L_x_434:
[----:B------:R-:W-:Y:S05]  /*16020*/  BSYNC B0 ;  /* 0x0000000000007941 */ /* 0x000fea0003800000 */
.L_x_433:
        /* <DEDUP_REMOVED lines=10> */
.L_x_436:
[----:B------:R-:W-:Y:S05]  /*160d0*/  BSYNC B0 ;  /* 0x0000000000007941 */ /* 0x000fea0003800000 */
.L_x_435:
[----:B------:R-:W-:Y:S05]  /*160e0*/  @P3 EXIT ;  /* 0x000000000000394d */ /* 0x000fea0003800000 */
[----:B------:R-:W-:Y:S01]  /*160f0*/  IMAD R0, R0, UR4, RZ ;  /* 0x0000000400007c24 */ /* 0x000fe2000f8e02ff */
[----:B------:R-:W-:-:S04]  /*16100*/  ULDC.64 UR6, c[0x0][0x2b0] ;  /* 0x0000ac0000067ab9 */ /* 0x000fc80000000a00 */
[----:B----4-:R-:W-:-:S04]  /*16110*/  IADD3 R2, P0, R0, UR9, RZ ;  /* 0x0000000900027c10 */ /* 0x010fc8000ff1e0ff */
[----:B------:R-:W-:Y:S02]  /*16120*/  LEA.HI.X.SX32 R0, R0, UR8, 0x1, P0 ;  /* 0x0000000800007c11 */ /* 0x000fe400080f0eff */
[----:B------:R-:W-:-:S04]  /*16130*/  LEA R4, P0, R2, UR6, 0x2 ;  /* 0x0000000602047c11 */ /* 0x000fc8000f8010ff */
[----:B------:R-:W-:Y:S01]  /*16140*/  LEA.HI.X R5, R2, UR7, R0, 0x2, P0 ;  /* 0x0000000702057c11 */ /* 0x000fe200080f1400 */
[----:B------:R-:W-:-:S05]  /*16150*/  IMAD.MOV.U32 R0, RZ, RZ, 0x7f800000 ;  /* 0x7f800000ff007424 */ /* 0x000fca00078e00ff */
[----:B------:R-:W-:Y:S01]  /*16160*/  STG.E desc[UR30][R4.64], R0 ;  /* 0x0000000004007986 */ /* 0x000fe2000c10191e */
[----:B------:R-:W-:Y:S05]  /*16170*/  EXIT ;  /* 0x000000000000794d */ /* 0x000fea0003800000 */
.L_x_437:
        /* <DEDUP_REMOVED lines=16> */
.L_x_1152:


//--------------------- .text._ZN5flash16flash_fwd_kernelI23Flash_fwd_kernel_traitsILi96ELi128ELi64ELi4ELb0ELb0EN7cutlass6half_tE19Flash_kernel_traitsILi96ELi128ELi64ELi4ES3_EELb0ELb1ELb0ELb0ELb0ELb1ELb1ELb0EEEvNS_16Flash_fwd_paramsE --------------------------
	.section	.text._ZN5flash16flash_fwd_kernelI23Flash_fwd_kernel_traitsILi96ELi128ELi64ELi4ELb0ELb0EN7cutlass6half_tE19Flash_kernel_traitsILi96ELi128ELi64ELi4ES3_EELb0ELb1ELb0ELb0ELb0ELb1ELb1ELb0EEEvNS_16Flash_fwd_paramsE,"ax",@progbits
	.align	128
        .global         _ZN5flash16flash_fwd_kernelI23Flash_fwd_kernel_traitsILi96ELi128ELi64ELi4ELb0ELb0EN7cutlass6half_tE19Flash_kernel_traitsILi96ELi128ELi64ELi4ES3_EELb0ELb1ELb0ELb0ELb0ELb1ELb1ELb0EEEvNS_16Flash_fwd_paramsE
        .type           _ZN5flash16flash_fwd_kernelI23Flash_fwd_kernel_traitsILi96ELi128ELi64ELi4ELb0ELb0EN7cutlass6half_tE19Flash_kernel_traitsILi96ELi128ELi64ELi4ES3_EELb0ELb1ELb0ELb0ELb0ELb1ELb1ELb0EEEvNS_16Flash_fwd_paramsE,@function
        .size           _ZN5flash16flash_fwd_kernelI23Flash_fwd_kernel_traitsILi96ELi128ELi64ELi4ELb0ELb0EN7cutlass6half_tE19Flash_kernel_traitsILi96ELi128ELi64ELi4ES3_EELb0ELb1ELb0ELb0ELb0ELb1ELb1ELb0EEEvNS_16Flash_fwd_paramsE,(.L_x_1153 - _ZN5flash16flash_fwd_kernelI23Flash_fwd_kernel_traitsILi96ELi128ELi64ELi4ELb0ELb0EN7cutlass6half_tE19Flash_kernel_traitsILi96ELi128ELi64ELi4ES3_EELb0ELb1ELb0ELb0ELb0ELb1ELb1ELb0EEEvNS_16Flash_fwd_paramsE)
        .other          _ZN5flash16flash_fwd_kernelI23Flash_fwd_kernel_traitsILi96ELi128ELi64ELi4ELb0ELb0EN7cutlass6half_tE19Flash_kernel_traitsILi96ELi128ELi64ELi4ES3_EELb0ELb1ELb0ELb0ELb0ELb1ELb1ELb0EEEvNS_16Flash_fwd_paramsE,@"STO_CUDA_ENTRY STV_DEFAULT"
_ZN5flash16flash_fwd_kernelI23Flash_fwd_kernel_traitsILi96ELi128ELi64ELi4ELb0ELb0EN7cutlass6half_tE19Flash_kernel_traitsILi96ELi128ELi64ELi4ES3_EELb0ELb1ELb0ELb0ELb0ELb1ELb1ELb0EEEvNS_16Flash_fwd_paramsE:
.text._ZN5flash16flash_fwd_kernelI23Flash_fwd_kernel_traitsILi96ELi128ELi64ELi4ELb0ELb0EN7cutlass6half_tE19Flash_kernel_traitsILi96ELi128ELi64ELi4ES3_EELb0ELb1ELb0ELb0ELb0ELb1ELb1ELb0EEEvNS_16Flash_fwd_paramsE:
[----:B------:R-:W1:Y:S08]  /*0000*/  LDC R1, c[0x0][0x28] ;  /* 0x00000a00ff017b82 */ /* 0x000e700000000800 */
[----:B------:R-:W2:Y:S01]  /*0010*/  LDC.64 R4, c[0x0][0x2f0] ;  /* 0x0000bc00ff047b82 */ /* 0x000ea20000000a00 */
[----:B------:R-:W3:Y:S01]  /*0020*/  S2R R39, SR_CTAID.Y ;  /* 0x0000000000277919 */ /* 0x000ee20000002600 */
[----:B------:R-:W-:Y:S01]  /*0030*/  IMAD.MOV.U32 R12, RZ, RZ, -0x1 ;  /* 0xffffffffff0c7424 */ /* 0x000fe200078e00ff */
[----:B------:R-:W-:Y:S01]  /*0040*/  ULDC.64 UR12, c[0x0][0x208] ;  /* 0x00008200000c7ab9 */ /* 0x000fe20000000a00 */
[----:B-1----:R-:W-:-:S04]  /*0050*/  VIADD R1, R1, 0xffffff78 ;  /* 0xffffff7801017836 */ /* 0x002fc80000000000 */
[----:B------:R-:W1:Y:S08]  /*0060*/  LDC.64 R2, c[0x0][0x300] ;  /* 0x0000c000ff027b82 */ /* 0x000e700000000a00 */
[----:B------:R-:W3:Y:S01]  /*0070*/  LDC.64 R6, c[0x0][0x2f0] ;  /* 0x0000bc00ff067b82 */ /* 0x000ee20000000a00 */
[----:B--2---:R-:W-:-:S07]  /*0080*/  ISETP.NE.U32.AND P2, PT, R4, RZ, PT ;  /* 0x000000ff0400720c */ /* 0x004fce0003f45070 */
[----:B------:R-:W2:Y:S01]  /*0090*/  LDC.U8 R10, c[0x0][0x3c2] ;  /* 0x0000f080ff0a7b82 */ /* 0x000ea20000000000 */
[----:B------:R-:W-:Y:S02]  /*00a0*/  ISETP.NE.AND.EX P2, PT, R5, RZ, PT, P2 ;  /* 0x000000ff0500720c */ /* 0x000fe40003f45320 */
[----:B-1----:R-:W-:-:S05]  /*00b0*/  ISETP.NE.U32.AND P1, PT, R2, RZ, PT ;  /* 0x000000ff0200720c */ /* 0x002fca0003f25070 */
[----:B------:R-:W1:Y:S01]  /*00c0*/  LDC.64 R8, c[0x0][0x2f8] ;  /* 0x0000be00ff087b82 */ /* 0x000e620000000a00 */
[----:B------:R-:W-:Y:S01]  /*00d0*/  ISETP.NE.AND.EX P1, PT, R3, RZ, PT, P1 ;  /* 0x000000ff0300720c */ /* 0x000fe20003f25310 */
[----:B---3--:R-:W-:-:S06]  /*00e0*/  IMAD.WIDE R4, R39, 0x4, R6 ;  /* 0x0000000427047825 */ /* 0x008fcc00078e0206 */
[----:B------:R-:W3:Y:S01]  /*00f0*/  LDC.64 R2, c[0x0][0x2f8] ;  /* 0x0000be00ff027b82 */ /* 0x000ee20000000a00 */
[----:B------:R-:W4:Y:S04]  /*0100*/  @P2 LDG.E R12, desc[UR12][R4.64] ;  /* 0x0000000c040c2981 */ /* 0x000f28000c1e1900 */
[----:B------:R2:W4:Y:S03]  /*0110*/  @P2 LDG.E R0, desc[UR12][R4.64+0x4] ;  /* 0x0000040c04002981 */ /* 0x000526000c1e1900 */
[----:B------:R-:W2:Y:S01]  /*0120*/  @P1 LDC.64 R6, c[0x0][0x300] ;  /* 0x0000c000ff061b82 */ /* 0x000ea20000000a00 */
[----:B------:R-:W-:Y:S02]  /*0130*/  IMAD.MOV.U32 R13, RZ, RZ, RZ ;  /* 0x000000ffff0d7224 */ /* 0x000fe400078e00ff */
[----:B--2---:R-:W-:-:S05]  /*0140*/  @P1 IMAD.WIDE R4, R39, 0x4, R6 ;  /* 0x0000000427041825 */ /* 0x004fca00078e0206 */
[----:B------:R2:W5:Y:S01]  /*0150*/  @P1 LDG.E R13, desc[UR12][R4.64] ;  /* 0x0000000c040d1981 */ /* 0x000562000c1e1900 */
[----:B------:R-:W-:Y:S02]  /*0160*/  ISETP.NE.AND P3, PT, R10, RZ, PT ;  /* 0x000000ff0a00720c */ /* 0x000fe40003f65270 */
[----:B---3--:R-:W-:-:S04]  /*0170*/  ISETP.EQ.U32.AND P0, PT, R2, RZ, PT ;  /* 0x000000ff0200720c */ /* 0x008fc80003f02070 */
[----:B------:R-:W-:Y:S01]  /*0180*/  ISETP.EQ.OR.EX P0, PT, R3, RZ, !P3, P0 ;  /* 0x000000ff0300720c */ /* 0x000fe20005f02700 */
[----:B------:R-:W-:Y:S02]  /*0190*/  IMAD.MOV.U32 R34, RZ, RZ, -0x1 ;  /* 0xffffffffff227424 */ /* 0x000fe400078e00ff */
[----:B-1----:R-:W-:Y:S01]  /*01a0*/  IMAD.WIDE R6, R39, 0x4, R8 ;  /* 0x0000000427067825 */ /* 0x002fe200078e0208 */
[----:B------:R-:W1:Y:S01]  /*01b0*/  S2R R19, SR_CTAID.X ;  /* 0x0000000000137919 */ /* 0x000e620000002500 */
[----:B------:R-:W3:Y:S08]  /*01c0*/  S2R R22, SR_CTAID.Z ;  /* 0x0000000000167919 */ /* 0x000ef00000002700 */
[----:B------:R2:W5:Y:S01]  /*01d0*/  @!P0 LDG.E R34, desc[UR12][R6.64] ;  /* 0x0000000c06228981 */ /* 0x000562000c1e1900 */
[----:B------:R-:W-:-:S04]  /*01e0*/  ISETP.NE.U32.AND P0, PT, R2, RZ, PT ;  /* 0x000000ff0200720c */ /* 0x000fc80003f05070 */
[----:B------:R-:W-:Y:S01]  /*01f0*/  ISETP.NE.AND.EX P0, PT, R3, RZ, PT, P0 ;  /* 0x000000ff0300720c */ /* 0x000fe20003f05300 */
[----:B----4-:R-:W-:Y:S01]  /*0200*/  @P2 IMAD.IADD R130, R0, 0x1, -R12 ;  /* 0x0000000100822824 */ /* 0x010fe200078e0a0c */
[----:B------:R2:W-:Y:S05]  /*0210*/  STL [R1+0x68], R12 ;  /* 0x0000680c01007387 */ /* 0x0005ea0000100800 */
[----:B------:R-:W4:Y:S06]  /*0220*/  @!P2 LDC R130, c[0x0][0x2c4] ;  /* 0x0000b100ff82ab82 */ /* 0x000f2c0000000800 */
[----:B-1-3--:R-:W-:Y:S05]  /*0230*/  @!P0 BRA `(.L_x_438) ;  /* 0x0000000000108947 */ /* 0x00afea0003800000 */
[----:B------:R-:W2:Y:S02]  /*0240*/  @P3 LDG.E R0, desc[UR12][R6.64+0x4] ;  /* 0x0000040c06003981 */ /* 0x000ea4000c1e1900 */
[----:B--2--5:R-:W-:-:S06]  /*0250*/  @P3 IADD3 R4, R0, -R34, RZ ;  /* 0x8000002200043210 */ /* 0x024fcc0007ffe0ff */
[----:B------:R2:W5:Y:S01]  /*0260*/  @!P3 LDG.E R4, desc[UR12][R6.64] ;  /* 0x0000000c0604b981 */ /* 0x000562000c1e1900 */
[----:B------:R-:W-:Y:S05]  /*0270*/  BRA `(.L_x_439) ;  /* 0x0000000000047947 */ /* 0x000fea0003800000 */
.L_x_438:
[----:B--2---:R-:W1:Y:S02]  /*0280*/  LDC R4, c[0x0][0x2c8] ;  /* 0x0000b200ff047b82 */ /* 0x004e640000000800 */
.L_x_439:
[----:B------:R-:W3:Y:S02]  /*0290*/  LDC.64 R2, c[0x0][0x308] ;  /* 0x0000c200ff027b82 */ /* 0x000ee40000000a00 */
[----:B---3--:R-:W-:-:S04]  /*02a0*/  ISETP.NE.U32.AND P1, PT, R2, RZ, PT ;  /* 0x000000ff0200720c */ /* 0x008fc80003f25070 */
[----:B------:R-:W-:-:S13]  /*02b0*/  ISETP.NE.AND.EX P1, PT, R3, RZ, PT, P1 ;  /* 0x000000ff0300720c */ /* 0x000fda0003f25310 */
[----:B------:R-:W3:Y:S01]  /*02c0*/  @P1 LDC.64 R2, c[0x0][0x308] ;  /* 0x0000c200ff021b82 */ /* 0x000ee20000000a00 */
[----:B------:R-:W-:-:S07]  /*02d0*/  IMAD.SHL.U32 R160, R19, 0x80, RZ ;  /* 0x0000008013a07824 */ /* 0x000fce00078e00ff */
[----:B------:R-:W1:Y:S01]  /*02e0*/  @!P1 LDC R5, c[0x0][0x2cc] ;  /* 0x0000b300ff059b82 */ /* 0x000e620000000800 */
[----:B----4-:R-:W-:Y:S01]  /*02f0*/  ISETP.GT.AND P0, PT, R130, R160, PT ;  /* 0x000000a08200720c */ /* 0x010fe20003f04270 */
[----:B---3--:R-:W-:-:S05]  /*0300*/  @P1 IMAD.WIDE R2, R39, 0x4, R2 ;  /* 0x0000000427021825 */ /* 0x008fca00078e0202 */
[----:B------:R3:W5:Y:S01]  /*0310*/  @P1 LDG.E R0, desc[UR12][R2.64] ;  /* 0x0000000c02001981 */ /* 0x000762000c1e1900 */
[----:B------:R-:W4:Y:S06]  /*0320*/  @!P1 LDC.64 R2, c[0x0][0x318] ;  /* 0x0000c600ff029b82 */ /* 0x000f2c0000000a00 */
[----:B-1-3--:R-:W-:Y:S05]  /*0330*/  @!P0 EXIT ;  /* 0x000000000000894d */ /* 0x00afea0003800000 */
[----:B------:R-:W1:Y:S01]  /*0340*/  LDC R161, c[0x0][0x398] ;  /* 0x0000e600ffa17b82 */ /* 0x000e620000000800 */
[----:B----4-:R-:W-:Y:S01]  /*0350*/  @!P1 ISETP.NE.U32.AND P0, PT, R2, RZ, PT ;  /* 0x000000ff0200920c */ /* 0x010fe20003f05070 */
[----:B-----5:R-:W-:Y:S01]  /*0360*/  @P1 IMAD.IADD R128, R0, 0x1, -R13 ;  /* 0x0000000100801824 */ /* 0x020fe200078e0a0d */
[----:B------:R-:W3:Y:S02]  /*0370*/  S2R R158, SR_TID.X ;  /* 0x00000000009e7919 */ /* 0x000ee40000002100 */
[----:B------:R-:W-:-:S04]  /*0380*/  @!P1 ISETP.NE.AND.EX P0, PT, R3, RZ, PT, P0 ;  /* 0x000000ff0300920c */ /* 0x000fc80003f05300 */
[----:B------:R-:W-:-:S04]  /*0390*/  @!P1 SEL R0, R5, RZ, P0 ;  /* 0x000000ff05009207 */ /* 0x000fc80000000000 */
[----:B------:R-:W-:Y:S02]  /*03a0*/  @!P1 IADD3 R128, R0, R4, -R13 ;  /* 0x0000000400809210 */ /* 0x000fe40007ffe80d */
[----:B------:R-:W-:-:S03]  /*03b0*/  IADD3 R0, -R130, 0xbf, R160 ;  /* 0x000000bf82007810 */ /* 0x000fc60007ffe1a0 */
[----:B------:R-:W-:-:S05]  /*03c0*/  VIADD R2, R128, 0x3f ;  /* 0x0000003f80027836 */ /* 0x000fca0000000000 */
[----:B------:R-:W-:Y:S02]  /*03d0*/  SHF.R.S32.HI R3, RZ, 0x1f, R2 ;  /* 0x0000001fff037819 */ /* 0x000fe40000011402 */
[----:B-1----:R-:W-:Y:S02]  /*03e0*/  IADD3 R0, R0, R161, R128 ;  /* 0x000000a100007210 */ /* 0x002fe40007ffe080 */
[----:B------:R-:W-:Y:S02]  /*03f0*/  LEA.HI R2, R3, R2, RZ, 0x6 ;  /* 0x0000000203027211 */ /* 0x000fe400078f30ff */
[----:B------:R-:W-:Y:S02]  /*0400*/  SHF.R.S32.HI R4, RZ, 0x1f, R0 ;  /* 0x0000001fff047819 */ /* 0x000fe40000011400 */
[----:B------:R-:W-:Y:S02]  /*0410*/  SHF.R.S32.HI R2, RZ, 0x6, R2 ;  /* 0x00000006ff027819 */ /* 0x000fe40000011402 */
[----:B------:R-:W-:-:S04]  /*0420*/  LEA.HI R0, R4, R0, RZ, 0x6 ;  /* 0x0000000004007211 */ /* 0x000fc800078f30ff */
[----:B------:R-:W-:-:S04]  /*0430*/  SHF.R.S32.HI R0, RZ, 0x6, R0 ;  /* 0x00000006ff007819 */ /* 0x000fc80000011400 */
[----:B------:R-:W-:-:S04]  /*0440*/  VIMNMX R166, R2, R0, PT ;  /* 0x0000000002a67248 */ /* 0x000fc80003fe0100 */
[----:B------:R-:W-:Y:S01]  /*0450*/  ISETP.GE.AND P0, PT, R166, 0x1, PT ;  /* 0x00000001a600780c */ /* 0x000fe20003f06270 */
[----:B------:R1:W-:-:S12]  /*0460*/  STL [R1+0xc], R166 ;  /* 0x00000ca601007387 */ /* 0x0003d80000100800 */
[----:B---3--:R-:W-:Y:S05]  /*0470*/  @!P0 BRA `(.L_x_440) ;  /* 0x0000013400e08947 */ /* 0x008fea0003800000 */
[----:B------:R-:W3:Y:S01]  /*0480*/  LDC R18, c[0x0][0x278] ;  /* 0x00009e00ff127b82 */ /* 0x000ee20000000800 */
[----:B------:R-:W-:Y:S01]  /*0490*/  ISETP.NE.AND P2, PT, R12, -0x1, PT ;  /* 0xffffffff0c00780c */ /* 0x000fe20003f45270 */
[----:B------:R-:W-:Y:S01]  /*04a0*/  IMAD.IADD R16, R130, 0x1, -R160 ;  /* 0x0000000182107824 */ /* 0x000fe200078e0aa0 */
[----:B------:R-:W-:Y:S01]  /*04b0*/  IABS R4, R22 ;  /* 0x0000001600047213 */ /* 0x000fe20000000000 */
[----:B------:R-:W-:Y:S01]  /*04c0*/  ULDC.64 UR4, c[0x0][0x258] ;  /* 0x0000960000047ab9 */ /* 0x000fe20000000a00 */
[----:B------:R-:W-:Y:S01]  /*04d0*/  SHF.R.S32.HI R36, RZ, 0x1f, R158 ;  /* 0x0000001fff247819 */ /* 0x000fe2000001149e */
[----:B------:R-:W-:Y:S01]  /*04e0*/  VIADD R198, R166, 0xffffffff ;  /* 0xffffffffa6c67836 */ /* 0x000fe20000000000 */
[----:B------:R4:W-:Y:S02]  /*04f0*/  STL [R1+0x6c], R16 ;  /* 0x00006c1001007387 */ /* 0x0009e40000100800 */
[CC--:B------:R-:W-:Y:S02]  /*0500*/  LEA.HI R20, R36.reuse, R158.reuse, RZ, 0x2 ;  /* 0x0000009e24147211 */ /* 0x0c0fe400078f10ff */
[----:B------:R-:W-:-:S02]  /*0510*/  LEA.HI R37, R36, R158, RZ, 0x3 ;  /* 0x0000009e24257211 */ /* 0x000fc400078f18ff */
[----:B------:R-:W-:Y:S01]  /*0520*/  SHF.R.S32.HI R8, RZ, 0x2, R20 ;  /* 0x00000002ff087819 */ /* 0x000fe20000011414 */
[----:B--2---:R-:W2:Y:S01]  /*0530*/  @!P2 LDC.64 R6, c[0x0][0x228] ;  /* 0x00008a00ff06ab82 */ /* 0x004ea20000000a00 */
[----:B------:R-:W-:Y:S02]  /*0540*/  SHF.R.S32.HI R38, RZ, 0x3, R37 ;  /* 0x00000003ff267819 */ /* 0x000fe40000011425 */
[----:B------:R-:W-:Y:S01]  /*0550*/  LEA.HI R159, R36, R158, RZ, 0x5 ;  /* 0x0000009e249f7211 */ /* 0x000fe200078f28ff */
[----:B------:R-:W-:-:S03]  /*0560*/  VIADD R24, R8, 0x20 ;  /* 0x0000002008187836 */ /* 0x000fc60000000000 */
[----:B------:R-:W-:Y:S01]  /*0570*/  SHF.R.S32.HI R157, RZ, 0x5, R159 ;  /* 0x00000005ff9d7819 */ /* 0x000fe2000001149f */
[----:B------:R-:W5:Y:S01]  /*0580*/  @P2 LDC.64 R10, c[0x0][0x240] ;  /* 0x00009000ff0a2b82 */ /* 0x000f620000000a00 */
[----:B------:R-:W-:Y:S02]  /*0590*/  ISETP.GE.AND P3, PT, R24, R16, PT ;  /* 0x000000101800720c */ /* 0x000fe40003f66270 */
[----:B---3--:R-:W-:-:S05]  /*05a0*/  IABS R0, R18 ;  /* 0x0000001200007213 */ /* 0x008fca0000000000 */
[----:B------:R-:W-:-:S04]  /*05b0*/  IMAD.MOV.U32 R14, RZ, RZ, R0 ;  /* 0x000000ffff0e7224 */ /* 0x000fc800078e0000 */
[----:B------:R-:W3:Y:S02]  /*05c0*/  I2F.RP R2, R14 ;  /* 0x0000000e00027306 */ /* 0x000ee40000209400 */
[----:B------:R-:W1:Y:S06]  /*05d0*/  @!P3 LDC.64 R30, c[0x0][0x210] ;  /* 0x00008400ff1ebb82 */ /* 0x000e6c0000000a00 */
[----:B---3--:R-:W3:Y:S02]  /*05e0*/  MUFU.RCP R2, R2 ;  /* 0x0000000200027308 */ /* 0x008ee40000001000 */
[----:B---3--:R-:W-:-:S06]  /*05f0*/  VIADD R2, R2, 0xffffffe ;  /* 0x0ffffffe02027836 */ /* 0x008fcc0000000000 */
[----:B------:R-:W3:Y:S02]  /*0600*/  F2I.FTZ.U32.TRUNC.NTZ R3, R2 ;  /* 0x0000000200037305 */ /* 0x000ee4000021f000 */
[----:B---3--:R-:W-:Y:S02]  /*0610*/  IMAD.MOV R0, RZ, RZ, -R3 ;  /* 0x000000ffff007224 */ /* 0x008fe400078e0a03 */
[----:B------:R-:W-:Y:S02]  /*0620*/  IMAD.MOV.U32 R2, RZ, RZ, RZ ;  /* 0x000000ffff027224 */ /* 0x000fe400078e00ff */
[----:B------:R-:W-:-:S04]  /*0630*/  IMAD R0, R0, R14, RZ ;  /* 0x0000000e00007224 */ /* 0x000fc800078e02ff */
[----:B------:R-:W-:Y:S01]  /*0640*/  IMAD.HI.U32 R2, R3, R0, R2 ;  /* 0x0000000003027227 */ /* 0x000fe200078e0002 */
[----:B------:R-:W-:-:S05]  /*0650*/  @!P2 SHF.R.S32.HI R3, RZ, 0x1f, R39 ;  /* 0x0000001fff03a819 */ /* 0x000fca0000011427 */
[----:B------:R-:W-:Y:S01]  /*0660*/  IMAD.HI.U32 R5, R2, R4, RZ ;  /* 0x0000000402057227 */ /* 0x000fe200078e00ff */
[----:B------:R-:W-:-:S03]  /*0670*/  IADD3 R2, R8, 0x40, RZ ;  /* 0x0000004008027810 */ /* 0x000fc60007ffe0ff */
[----:B------:R-:W-:Y:S01]  /*0680*/  IMAD.MOV R0, RZ, RZ, -R5 ;  /* 0x000000ffff007224 */ /* 0x000fe200078e0a05 */
[----:B------:R-:W-:Y:S01]  /*0690*/  ISETP.GE.AND P1, PT, R2, R16, PT ;  /* 0x000000100200720c */ /* 0x000fe20003f26270 */
[----:B--2---:R-:W-:Y:S02]  /*06a0*/  @!P2 IMAD R3, R3, R6, RZ ;  /* 0x000000060303a224 */ /* 0x004fe400078e02ff */
[----:B------:R-:W-:Y:S02]  /*06b0*/  IMAD R0, R14, R0, R4 ;  /* 0x000000000e007224 */ /* 0x000fe400078e0204 */
[----:B------:R-:W-:Y:S02]  /*06c0*/  @!P2 IMAD R9, R39, R7, R3 ;  /* 0x000000072709a224 */ /* 0x000fe400078e0203 */
[----:B-----5:R-:W-:Y:S01]  /*06d0*/  @P2 IMAD.WIDE.U32 R2, R12, R10, RZ ;  /* 0x0000000a0c022225 */ /* 0x020fe200078e00ff */
[----:B------:R-:W-:-:S03]  /*06e0*/  ISETP.GT.U32.AND P4, PT, R14, R0, PT ;  /* 0x000000000e00720c */ /* 0x000fc60003f84070 */
[----:B------:R-:W-:-:S04]  /*06f0*/  @!P2 IMAD.WIDE.U32 R6, R39, R6, RZ ;  /* 0x000000062706a225 */ /* 0x000fc800078e00ff */
[----:B------:R-:W-:Y:S02]  /*0700*/  @P2 IMAD R12, R12, R11, R3 ;  /* 0x0000000b0c0c2224 */ /* 0x000fe400078e0203 */
[----:B------:R-:W-:Y:S01]  /*0710*/  @P2 IMAD.MOV.U32 R3, RZ, RZ, R2 ;  /* 0x000000ffff032224 */ /* 0x000fe200078e0002 */
[----:B------:R-:W-:Y:S01]  /*0720*/  LOP3.LUT R2, R22, R18, RZ, 0x3c, !PT ;  /* 0x0000001216027212 */ /* 0x000fe200078e3cff */
[----:B------:R-:W-:Y:S01]  /*0730*/  @!P2 IMAD.IADD R12, R7, 0x1, R9 ;  /* 0x00000001070ca824 */ /* 0x000fe200078e0209 */
[----:B------:R-:W-:Y:S01]  /*0740*/  @!P2 MOV R3, R6 ;  /* 0x000000060003a202 */ /* 0x000fe20000000f00 */
[----:B------:R-:W-:Y:S01]  /*0750*/  @!P4 IMAD.IADD R0, R0, 0x1, -R14 ;  /* 0x000000010000c824 */ /* 0x000fe200078e0a0e */
[C---:B------:R-:W-:Y:S01]  /*0760*/  ISETP.GE.AND P2, PT, R8.reuse, R16, PT ;  /* 0x000000100800720c */ /* 0x040fe20003f46270 */
[----:B------:R-:W-:Y:S01]  /*0770*/  VIADD R4, R8, 0x60 ;  /* 0x0000006008047836 */ /* 0x000fe20000000000 */
[----:B------:R-:W-:Y:S01]  /*0780*/  ISETP.GE.AND P5, PT, R2, RZ, PT ;  /* 0x000000ff0200720c */ /* 0x000fe20003fa6270 */
[----:B------:R-:W2:Y:S01]  /*0790*/  @!P3 LDC.64 R10, c[0x0][0x240] ;  /* 0x00009000ff0abb82 */ /* 0x000ea20000000a00 */
[----:B------:R-:W-:Y:S01]  /*07a0*/  LOP3.LUT R2, R20, 0xfffffffc, RZ, 0xc0, !PT ;  /* 0xfffffffc14027812 */ /* 0x000fe200078ec0ff */
[----:B------:R-:W3:Y:S01]  /*07b0*/  @!P3 S2R R7, SR_CgaCtaId ;  /* 0x000000000007b919 */ /* 0x000ee20000008800 */
[----:B------:R-:W-:Y:S01]  /*07c0*/  ISETP.GE.U32.AND P6, PT, R0, R14, PT ;  /* 0x0000000e0000720c */ /* 0x000fe20003fc6070 */
[----:B------:R-:W-:Y:S01]  /*07d0*/  IMAD.SHL.U32 R0, R38, 0x40, RZ ;  /* 0x0000004026007824 */ /* 0x000fe200078e00ff */
[----:B------:R-:W-:Y:S01]  /*07e0*/  ISETP.GE.AND P0, PT, R4, R16, PT ;  /* 0x000000100400720c */ /* 0x000fe20003f06270 */
[----:B------:R-:W-:Y:S01]  /*07f0*/  IMAD.IADD R2, R158, 0x1, -R2 ;  /* 0x000000019e027824 */ /* 0x000fe200078e0a02 */
[--C-:B------:R-:W-:Y:S01]  /*0800*/  SHF.R.S32.HI R9, RZ, 0x1f, R8.reuse ;  /* 0x0000001fff097819 */ /* 0x100fe20000011408 */
[----:B------:R-:W-:Y:S01]  /*0810*/  @!P4 VIADD R5, R5, 0x1 ;  /* 0x000000010505c836 */ /* 0x000fe20000000000 */
[----:B------:R-:W-:Y:S01]  /*0820*/  LOP3.LUT R0, R0, 0xc0, RZ, 0xc0, !PT ;  /* 0x000000c000007812 */ /* 0x000fe200078ec0ff */
[----:B------:R-:W-:Y:S01]  /*0830*/  IMAD.SHL.U32 R14, R2, 0x8, RZ ;  /* 0x00000008020e7824 */ /* 0x000fe200078e00ff */
[----:B----4-:R-:W4:Y:S01]  /*0840*/  @!P2 LDC.64 R16, c[0x0][0x240] ;  /* 0x00009000ff10ab82 */ /* 0x010f220000000a00 */
[----:B------:R-:W-:Y:S01]  /*0850*/  IMAD.WIDE R28, R19, 0x80, R8 ;  /* 0x00000080131c7825 */ /* 0x000fe200078e0208 */
[----:B------:R-:W-:-:S02]  /*0860*/  SHF.R.S32.HI R6, RZ, 0x1f, R22 ;  /* 0x0000001fff067819 */ /* 0x000fc40000011416 */
[----:B------:R-:W-:Y:S01]  /*0870*/  LOP3.LUT R4, R0, 0x18, R14, 0xf8, !PT ;  /* 0x0000001800047812 */ /* 0x000fe200078ef80e */
[----:B------:R-:W-:Y:S01]  /*0880*/  @P6 VIADD R5, R5, 0x1 ;  /* 0x0000000105056836 */ /* 0x000fe20000000000 */
[----:B------:R-:W-:Y:S01]  /*0890*/  SHF.R.U32.HI R0, RZ, 0x3, R0 ;  /* 0x00000003ff007819 */ /* 0x000fe20000011600 */
[----:B------:R-:W-:Y:S01]  /*08a0*/  IMAD R6, R6, UR4, RZ ;  /* 0x0000000406067c24 */ /* 0x000fe2000f8e02ff */
[----:B------:R-:W-:Y:S01]  /*08b0*/  SHF.R.S32.HI R15, RZ, 0x1f, R14 ;  /* 0x0000001fff0f7819 */ /* 0x000fe2000001140e */
[----:B------:R-:W-:Y:S01]  /*08c0*/  IMAD.MOV.U32 R26, RZ, RZ, R5 ;  /* 0x000000ffff1a7224 */ /* 0x000fe200078e0005 */
[----:B------:R-:W-:Y:S01]  /*08d0*/  IADD3 R2, P4, R14, R3, RZ ;  /* 0x000000030e027210 */ /* 0x000fe20007f9e0ff */
[----:B------:R-:W-:Y:S01]  /*08e0*/  IMAD R6, R22, UR5, R6 ;  /* 0x0000000516067c24 */ /* 0x000fe2000f8e0206 */
[----:B------:R-:W-:Y:S01]  /*08f0*/  ISETP.NE.AND P6, PT, R18, RZ, PT ;  /* 0x000000ff1200720c */ /* 0x000fe20003fc5270 */
[----:B------:R-:W-:Y:S01]  /*0900*/  @!P5 IMAD.MOV R26, RZ, RZ, -R26 ;  /* 0x000000ffff1ad224 */ /* 0x000fe200078e0a1a */
[----:B------:R-:W-:Y:S01]  /*0910*/  LOP3.LUT R25, R4, R0, RZ, 0x3c, !PT ;  /* 0x0000000004197212 */ /* 0x000fe200078e3cff */
[----:B------:R-:W5:Y:S01]  /*0920*/  @!P2 LDC.64 R32, c[0x0][0x210] ;  /* 0x00008400ff20ab82 */ /* 0x000f620000000a00 */
[----:B------:R-:W-:Y:S01]  /*0930*/  IADD3.X R3, R15, R12, RZ, P4, !PT ;  /* 0x0000000c0f037210 */ /* 0x000fe200027fe4ff */
[----:B------:R-:W-:Y:S01]  /*0940*/  UMOV UR5, 0x400 ;  /* 0x0000040000057882 */ /* 0x000fe20000000000 */
[----:B------:R-:W-:-:S02]  /*0950*/  @!P3 IADD3 R4, P4, R28, 0x20, RZ ;  /* 0x000000201c04b810 */ /* 0x000fc40007f9e0ff */
[----:B------:R-:W-:Y:S01]  /*0960*/  @!P3 MOV R5, 0x400 ;  /* 0x000004000005b802 */ /* 0x000fe20000000f00 */
[----:B------:R-:W-:Y:S02]  /*0970*/  IMAD.WIDE.U32 R22, R22, UR4, R2 ;  /* 0x0000000416167c25 */ /* 0x000fe4000f8e0002 */
[----:B------:R-:W1:Y:S01]  /*0980*/  S2UR UR4, SR_CgaCtaId ;  /* 0x00000000000479c3 */ /* 0x000e620000008800 */
[----:B---3--:R-:W-:Y:S01]  /*0990*/  @!P3 LEA R35, R7, R5, 0x18 ;  /* 0x000000050723b211 */ /* 0x008fe200078ec0ff */
[----:B------:R-:W-:Y:S01]  /*09a0*/  @!P3 IMAD.X R0, RZ, RZ, R29, P4 ;  /* 0x000000ffff00b224 */ /* 0x000fe200020e061d */
[----:B------:R-:W-:Y:S01]  /*09b0*/  @!P6 LOP3.LUT R26, RZ, R18, RZ, 0x33, !PT ;  /* 0x00000012ff1ae212 */ /* 0x000fe200078e33ff */
[----:B------:R-:W-:Y:S01]  /*09c0*/  IMAD.IADD R19, R23, 0x1, R6 ;  /* 0x0000000117137824 */ /* 0x000fe200078e0206 */
[----:B------:R-:W-:Y:S01]  /*09d0*/  @!P3 MOV R18, R22 ;  /* 0x000000160012b202 */ /* 0x000fe20000000f00 */
[----:B--2---:R-:W-:Y:S02]  /*09e0*/  @!P3 IMAD R0, R0, R10, RZ ;  /* 0x0000000a0000b224 */ /* 0x004fe400078e02ff */
[----:B------:R-:W-:-:S02]  /*09f0*/  @!P2 IMAD.MOV.U32 R5, RZ, RZ, R19 ;  /* 0x000000ffff05a224 */ /* 0x000fc400078e0013 */
[C---:B------:R-:W-:Y:S02]  /*0a00*/  @!P3 IMAD R6, R4.reuse, R11, R0 ;  /* 0x0000000b0406b224 */ /* 0x040fe400078e0200 */
[----:B----4-:R-:W-:Y:S02]  /*0a10*/  @!P2 IMAD R0, R29, R16, RZ ;  /* 0x000000101d00a224 */ /* 0x010fe400078e02ff */
[----:B------:R-:W-:-:S04]  /*0a20*/  @!P3 IMAD.WIDE.U32 R2, R4, R10, R18 ;  /* 0x0000000a0402b225 */ /* 0x000fc800078e0012 */
[----:B------:R-:W-:Y:S01]  /*0a30*/  @!P2 IMAD R10, R28, R17, R0 ;  /* 0x000000111c0aa224 */ /* 0x000fe200078e0200 */
[----:B------:R-:W-:Y:S01]  /*0a40*/  LEA.HI R0, R20, R8, RZ, 0x1 ;  /* 0x0000000814007211 */ /* 0x000fe200078f08ff */
[----:B------:R-:W-:Y:S01]  /*0a50*/  @!P2 IMAD.MOV.U32 R4, RZ, RZ, R22 ;  /* 0x000000ffff04a224 */ /* 0x000fe200078e0016 */
[----:B------:R-:W2:Y:S01]  /*0a60*/  @!P1 LDC.64 R20, c[0x0][0x240] ;  /* 0x00009000ff149b82 */ /* 0x000ea20000000a00 */
[----:B------:R-:W-:Y:S01]  /*0a70*/  @!P3 IMAD.IADD R3, R3, 0x1, R6 ;  /* 0x000000010303b824 */ /* 0x000fe200078e0206 */
[----:B------:R-:W-:Y:S01]  /*0a80*/  LOP3.LUT R0, R0, 0x7fffffe, RZ, 0xc0, !PT ;  /* 0x07fffffe00007812 */ /* 0x000fe200078ec0ff */
[----:B------:R-:W-:Y:S01]  /*0a90*/  IMAD R11, R198, -0x40, R128 ;  /* 0xffffffc0c60b7824 */ /* 0x000fe200078e0280 */
[----:B-1----:R-:W-:Y:S01]  /*0aa0*/  @!P3 LEA R6, P4, R2, R30, 0x1 ;  /* 0x0000001e0206b211 */ /* 0x002fe200078808ff */
[----:B------:R-:W-:Y:S01]  /*0ab0*/  @!P2 IMAD.WIDE.U32 R4, R28, R16, R4 ;  /* 0x000000101c04a225 */ /* 0x000fe200078e0004 */
[----:B------:R-:W-:Y:S01]  /*0ac0*/  ULEA UR4, UR4, UR5, 0x18 ;  /* 0x0000000504047291 */ /* 0x000fe2000f8ec03f */
[----:B------:R-:W1:Y:S01]  /*0ad0*/  @!P1 S2R R30, SR_CgaCtaId ;  /* 0x00000000001e9919 */ /* 0x000e620000008800 */
[----:B------:R-:W-:Y:S01]  /*0ae0*/  @!P3 LEA.HI.X R7, R2, R31, R3, 0x1, P4 ;  /* 0x0000001f0207b211 */ /* 0x000fe200020f0c03 */
[C---:B------:R-:W-:Y:S01]  /*0af0*/  IMAD.IADD R0, R8.reuse, 0x1, -R0 ;  /* 0x0000000108007824 */ /* 0x040fe200078e0a00 */
[----:B------:R-:W-:Y:S01]  /*0b00*/  ISETP.GE.AND P6, PT, R8, R11, PT ;  /* 0x0000000b0800720c */ /* 0x000fe20003fc6270 */
[----:B------:R-:W3:Y:S01]  /*0b10*/  @!P1 LDC.64 R16, c[0x0][0x210] ;  /* 0x00008400ff109b82 */ /* 0x000ee20000000a00 */
[----:B-----5:R-:W-:Y:S01]  /*0b20*/  @!P2 LEA R2, P5, R4, R32, 0x1 ;  /* 0x000000200402a211 */ /* 0x020fe200078a08ff */
[----:B------:R-:W-:Y:S01]  /*0b30*/  IMAD R3, R157, 0x8, R0 ;  /* 0x000000089d037824 */ /* 0x000fe200078e0200 */
[----:B------:R-:W-:-:S02]  /*0b40*/  @!P2 IADD3 R0, R5, R10, RZ ;  /* 0x0000000a0500a210 */ /* 0x000fc40007ffe0ff */
[----:B------:R-:W-:Y:S01]  /*0b50*/  @!P1 IADD3 R5, P4, R28, 0x40, RZ ;  /* 0x000000401c059810 */ /* 0x000fe20007f9e0ff */
[----:B------:R-:W-:Y:S01]  /*0b60*/  IMAD.U32 R12, R3, 0x20, R25 ;  /* 0x00000020030c7824 */ /* 0x000fe200078e0019 */
[----:B------:R-:W-:Y:S02]  /*0b70*/  @!P2 LEA.HI.X R3, R4, R33, R0, 0x1, P5 ;  /* 0x000000210403a211 */ /* 0x000fe400028f0c00 */
[----:B------:R-:W-:Y:S01]  /*0b80*/  ISETP.GE.AND P5, PT, R24, R11, PT ;  /* 0x0000000b1800720c */ /* 0x000fe20003fa6270 */
[----:B------:R-:W-:Y:S01]  /*0b90*/  @!P1 IMAD.X R0, RZ, RZ, R29, P4 ;  /* 0x000000ffff009224 */ /* 0x000fe200020e061d */
[----:B------:R-:W-:Y:S01]  /*0ba0*/  LEA R230, R12, UR4, 0x1 ;  /* 0x000000040ce67c11 */ /* 0x000fe2000f8e08ff */
[----:B------:R-:W4:Y:S01]  /*0bb0*/  @!P6 S2R R27, SR_CgaCtaId ;  /* 0x00000000001be919 */ /* 0x000f220000008800 */
[----:B------:R-:W-:Y:S01]  /*0bc0*/  LEA.HI R4, R36, R158, RZ, 0x4 ;  /* 0x0000009e24047211 */ /* 0x000fe200078f20ff */
[----:B--2---:R-:W-:Y:S02]  /*0bd0*/  @!P1 IMAD R0, R0, R20, RZ ;  /* 0x0000001400009224 */ /* 0x004fe400078e02ff */
[----:B------:R-:W-:Y:S01]  /*0be0*/  @!PT LDS RZ, [RZ] ;  /* 0x00000000fffff984 */ /* 0x000fe20000000800 */
[----:B------:R-:W-:Y:S01]  /*0bf0*/  @!PT LDS RZ, [RZ] ;  /* 0x00000000fffff984 */ /* 0x000fe20000000800 */
[----:B------:R-:W-:Y:S01]  /*0c00*/  @!PT LDS RZ, [RZ] ;  /* 0x00000000fffff984 */ /* 0x000fe20000000800 */
[----:B------:R-:W-:Y:S02]  /*0c10*/  @!P2 LDGSTS.E.BYPASS.LTC128B.128 [R230], desc[UR12][R2.64] ;  /* 0x0000000002e6afae */ /* 0x000fe4000b901d4c */
[----:B------:R-:W-:-:S02]  /*0c20*/  @!P1 IMAD R10, R5, R21, R0 ;  /* 0x00000015050a9224 */ /* 0x000fc400078e0200 */
[----:B------:R-:W-:Y:S01]  /*0c30*/  @!P2 LDGSTS.E.BYPASS.LTC128B.128 [R230+0x2000], desc[UR12][R2.64+0x40] ;  /* 0x0200004002e6afae */ /* 0x000fe2000b901d4c */
[----:B------:R-:W-:-:S03]  /*0c40*/  @!P3 IMAD R0, R12, 0x2, R35 ;  /* 0x000000020c00b824 */ /* 0x000fc600078e0223 */
[----:B------:R2:W-:Y:S01]  /*0c50*/  @!P2 LDGSTS.E.BYPASS.LTC128B.128 [R230+0x4000], desc[UR12][R2.64+0x80] ;  /* 0x0400008002e6afae */ /* 0x0005e2000b901d4c */
[----:B------:R-:W-:-:S03]  /*0c60*/  ISETP.NE.AND P2, PT, R34, -0x1, PT ;  /* 0xffffffff2200780c */ /* 0x000fc60003f45270 */
[----:B------:R-:W-:Y:S04]  /*0c70*/  @!P3 LDGSTS.E.BYPASS.LTC128B.128 [R0+0x800], desc[UR12][R6.64] ;  /* 0x008000000600bfae */ /* 0x000fe8000b901d4c */
[----:B------:R-:W-:Y:S04]  /*0c80*/  @!P3 LDGSTS.E.BYPASS.LTC128B.128 [R0+0x2800], desc[UR12][R6.64+0x40] ;  /* 0x028000400600bfae */ /* 0x000fe8000b901d4c */
[----:B------:R5:W-:Y:S01]  /*0c90*/  @!P3 LDGSTS.E.BYPASS.LTC128B.128 [R0+0x4800], desc[UR12][R6.64+0x80] ;  /* 0x048000800600bfae */ /* 0x000be2000b901d4c */
[----:B------:R-:W-:Y:S01]  /*0ca0*/  @!P0 IADD3 R33, P3, R28, 0x60, RZ ;  /* 0x000000601c218810 */ /* 0x000fe20007f7e0ff */
[----:B------:R-:W1:Y:S01]  /*0cb0*/  @P2 LDC.64 R42, c[0x0][0x248] ;  /* 0x00009200ff2a2b82 */ /* 0x000e620000000a00 */
[----:B------:R-:W4:Y:S03]  /*0cc0*/  @!P5 S2R R25, SR_CgaCtaId ;  /* 0x000000000019d919 */ /* 0x000f260000008800 */
[----:B------:R-:W-:Y:S01]  /*0cd0*/  @!P0 IMAD.X R36, RZ, RZ, R29, P3 ;  /* 0x000000ffff248224 */ /* 0x000fe200018e061d */
[----:B------:R-:W-:Y:S01]  /*0ce0*/  ISETP.GE.AND P3, PT, R24, R11, PT ;  /* 0x0000000b1800720c */ /* 0x000fe20003f66270 */
[----:B--2---:R-:W-:-:S02]  /*0cf0*/  @!P1 IMAD.MOV.U32 R2, RZ, RZ, R22 ;  /* 0x000000ffff029224 */ /* 0x004fc400078e0016 */
[----:B------:R-:W-:Y:S02]  /*0d00*/  @!P1 IMAD.MOV.U32 R3, RZ, RZ, R19 ;  /* 0x000000ffff039224 */ /* 0x000fe400078e0013 */
[----:B------:R-:W-:Y:S02]  /*0d10*/  @!P1 IMAD.WIDE.U32 R2, R5, R20, R2 ;  /* 0x0000001405029225 */ /* 0x000fe400078e0002 */
[----:B------:R-:W2:Y:S01]  /*0d20*/  @!P0 S2R R5, SR_CgaCtaId ;  /* 0x0000000000058919 */ /* 0x000ea20000008800 */
[C---:B---3--:R-:W-:Y:S01]  /*0d30*/  @!P1 LEA R16, P4, R2.reuse, R16, 0x1 ;  /* 0x0000001002109211 */ /* 0x048fe200078808ff */
[----:B-1----:R-:W-:Y:S01]  /*0d40*/  @P2 STL.64 [R1+0x18], R42 ;  /* 0x0000182a01002387 */ /* 0x002fe20000100a00 */
[----:B-----5:R-:W-:Y:S01]  /*0d50*/  @!P1 IADD3 R0, R3, R10, RZ ;  /* 0x0000000a03009210 */ /* 0x020fe20007ffe0ff */
[----:B------:R-:W-:Y:S01]  /*0d60*/  IMAD.MOV.U32 R40, RZ, RZ, R43 ;  /* 0x000000ffff287224 */ /* 0x000fe200078e002b */
[----:B------:R-:W-:Y:S01]  /*0d70*/  SHF.R.S32.HI R6, RZ, 0x4, R4 ;  /* 0x00000004ff067819 */ /* 0x000fe20000011404 */
[----:B------:R-:W-:Y:S01]  /*0d80*/  IMAD.MOV.U32 R32, RZ, RZ, R42 ;  /* 0x000000ffff207224 */ /* 0x000fe200078e002a */
[----:B------:R-:W-:-:S02]  /*0d90*/  @!P1 LEA.HI.X R17, R2, R17, R0, 0x1, P4 ;  /* 0x0000001102119211 */ /* 0x000fc400020f0c00 */
[----:B------:R-:W-:Y:S02]  /*0da0*/  ISETP.GE.AND P4, PT, R8, R11, PT ;  /* 0x0000000b0800720c */ /* 0x000fe40003f86270 */
[----:B------:R-:W1:Y:S01]  /*0db0*/  @P2 LDC.64 R10, c[0x0][0x250] ;  /* 0x00009400ff0a2b82 */ /* 0x000e620000000a00 */
[----:B------:R-:W-:Y:S02]  /*0dc0*/  @!P6 MOV R0, 0x400 ;  /* 0x000004000000e802 */ /* 0x000fe40000000f00 */
[----:B------:R-:W-:Y:S02]  /*0dd0*/  @!P1 MOV R2, 0x400 ;  /* 0x0000040000029802 */ /* 0x000fe40000000f00 */
[----:B----4-:R-:W-:Y:S02]  /*0de0*/  @!P6 LEA R21, R27, R0, 0x18 ;  /* 0x000000001b15e211 */ /* 0x010fe400078ec0ff */
[----:B------:R-:W-:Y:S02]  /*0df0*/  LOP3.LUT R0, R4, 0xfffffff0, RZ, 0xc0, !PT ;  /* 0xfffffff004007812 */ /* 0x000fe400078ec0ff */
[----:B------:R-:W-:-:S02]  /*0e00*/  @!P1 LEA R20, R30, R2, 0x18 ;  /* 0x000000021e149211 */ /* 0x000fc400078ec0ff */
[----:B------:R-:W-:Y:S01]  /*0e10*/  LEA.HI R3, R4, R6, RZ, 0x1 ;  /* 0x0000000604037211 */ /* 0x000fe200078f08ff */
[----:B------:R-:W-:Y:S01]  /*0e20*/  IMAD.IADD R0, R158, 0x1, -R0 ;  /* 0x000000019e007824 */ /* 0x000fe200078e0a00 */
[----:B------:R-:W-:Y:S01]  /*0e30*/  LOP3.LUT R2, R37, 0xfffffff8, RZ, 0xc0, !PT ;  /* 0xfffffff825027812 */ /* 0x000fe200078ec0ff */
[----:B------:R-:W-:Y:S01]  /*0e40*/  @!P1 IMAD R27, R12, 0x2, R20 ;  /* 0x000000020c1b9824 */ /* 0x000fe200078e0214 */
[----:B------:R-:W-:Y:S02]  /*0e50*/  LOP3.LUT R3, R3, 0xfffffffe, RZ, 0xc0, !PT ;  /* 0xfffffffe03037812 */ /* 0x000fe400078ec0ff */
[----:B------:R-:W-:Y:S01]  /*0e60*/  @!P0 MOV R4, 0x400 ;  /* 0x0000040000048802 */ /* 0x000fe20000000f00 */
[----:B------:R-:W-:Y:S01]  /*0e70*/  IMAD.IADD R2, R158, 0x1, -R2 ;  /* 0x000000019e027824 */ /* 0x000fe200078e0a02 */
[----:B------:R-:W-:Y:S02]  /*0e80*/  IADD3 R35, R6, -R3, RZ ;  /* 0x8000000306237210 */ /* 0x000fe40007ffe0ff */
[----:B------:R-:W-:-:S02]  /*0e90*/  @!P5 MOV R3, 0x400 ;  /* 0x000004000003d802 */ /* 0x000fc40000000f00 */
[----:B------:R-:W-:Y:S01]  /*0ea0*/  LEA.HI R29, R2, R2, RZ, 0x1 ;  /* 0x00000002021d7211 */ /* 0x000fe200078f08ff */
[----:B-1----:R-:W-:Y:S01]  /*0eb0*/  IMAD.MOV.U32 R31, RZ, RZ, R11 ;  /* 0x000000ffff1f7224 */ /* 0x002fe200078e000b */
[----:B------:R1:W-:Y:S01]  /*0ec0*/  @P2 STL.64 [R1+0x10], R10 ;  /* 0x0000100a01002387 */ /* 0x0003e20000100a00 */
[----:B------:R-:W-:Y:S01]  /*0ed0*/  IMAD.MOV.U32 R28, RZ, RZ, R10 ;  /* 0x000000ffff1c7224 */ /* 0x000fe200078e000a */
[----:B------:R-:W-:Y:S01]  /*0ee0*/  @!P5 LEA R7, R25, R3, 0x18 ;  /* 0x000000031907d211 */ /* 0x000fe200078ec0ff */
[----:B------:R-:W-:Y:S01]  /*0ef0*/  @P2 IMAD.IADD R3, R13, 0x1, R34 ;  /* 0x000000010d032824 */ /* 0x000fe200078e0222 */
[----:B------:R-:W-:-:S04]  /*0f00*/  SHF.R.S32.HI R24, RZ, 0x1f, R0 ;  /* 0x0000001fff187819 */ /* 0x000fc80000011400 */
[-C--:B------:R-:W-:Y:S02]  /*0f10*/  LEA.HI R37, R24, R0.reuse, RZ, 0x3 ;  /* 0x0000000018257211 */ /* 0x080fe400078f18ff */
[----:B-1----:R-:W-:Y:S02]  /*0f20*/  LEA.HI R11, R0, R0, RZ, 0x1 ;  /* 0x00000000000b7211 */ /* 0x002fe400078f08ff */
[----:B--2---:R-:W-:Y:S01]  /*0f30*/  @!P0 LEA R10, R5, R4, 0x18 ;  /* 0x00000004050a8211 */ /* 0x004fe200078ec0ff */
[----:B------:R-:W-:Y:S01]  /*0f40*/  @P2 IMAD.IADD R4, R13, 0x1, R34 ;  /* 0x000000010d042824 */ /* 0x000fe200078e0222 */
[----:B------:R-:W-:Y:S02]  /*0f50*/  LOP3.LUT R6, R11, 0x7fffffe, RZ, 0xc0, !PT ;  /* 0x07fffffe0b067812 */ /* 0x000fe400078ec0ff */
[----:B------:R-:W-:Y:S01]  /*0f60*/  LOP3.LUT R5, R29, 0x7fffffe, RZ, 0xc0, !PT ;  /* 0x07fffffe1d057812 */ /* 0x000fe200078ec0ff */
[----:B------:R-:W-:Y:S02]  /*0f70*/  @!P0 IMAD R30, R12, 0x2, R10 ;  /* 0x000000020c1e8824 */ /* 0x000fe400078e020a */
[----:B------:R-:W-:Y:S01]  /*0f80*/  IMAD.IADD R156, R0, 0x1, -R6 ;  /* 0x00000001009c7824 */ /* 0x000fe200078e0a06 */
[----:B------:R-:W-:Y:S01]  /*0f90*/  IADD3 R34, R2, -R5, RZ ;  /* 0x8000000502227210 */ /* 0x000fe20007ffe0ff */
[----:B------:R-:W-:-:S02]  /*0fa0*/  @P2 IMAD R0, R3, R31, RZ ;  /* 0x0000001f03002224 */ /* 0x000fc400078e02ff */
[----:B------:R-:W-:Y:S02]  /*0fb0*/  @P2 IMAD R6, R4, R40, RZ ;  /* 0x0000002804062224 */ /* 0x000fe400078e02ff */
[----:B------:R-:W-:-:S04]  /*0fc0*/  @P2 IMAD.WIDE.U32 R2, R3, R28, RZ ;  /* 0x0000001c03022225 */ /* 0x000fc800078e00ff */
[----:B------:R-:W-:Y:S01]  /*0fd0*/  @P2 IMAD.WIDE.U32 R4, R4, R32, RZ ;  /* 0x0000002004042225 */ /* 0x000fe200078e00ff */
[----:B------:R-:W-:-:S03]  /*0fe0*/  @P2 IADD3 R28, R3, R0, RZ ;  /* 0x00000000031c2210 */ /* 0x000fc60007ffe0ff */
[C---:B------:R-:W-:Y:S02]  /*0ff0*/  @!P6 IMAD R32, R12.reuse, 0x2, R21 ;  /* 0x000000020c20e824 */ /* 0x040fe400078e0215 */
[----:B------:R-:W-:Y:S02]  /*1000*/  @!P5 IMAD R31, R12, 0x2, R7 ;  /* 0x000000020c1fd824 */ /* 0x000fe400078e0207 */
[----:B------:R-:W-:Y:S02]  /*1010*/  @P2 IMAD.MOV.U32 R20, RZ, RZ, R2 ;  /* 0x000000ffff142224 */ /* 0x000fe400078e0002 */
[----:B------:R-:W-:Y:S02]  /*1020*/  @P2 IMAD.IADD R21, R5, 0x1, R6 ;  /* 0x0000000105152824 */ /* 0x000fe400078e0206 */
[----:B------:R-:W-:Y:S01]  /*1030*/  @P2 IMAD.MOV.U32 R12, RZ, RZ, R4 ;  /* 0x000000ffff0c2224 */ /* 0x000fe200078e0004 */
[----:B------:R-:W-:Y:S06]  /*1040*/  @P2 BRA `(.L_x_441) ;  /* 0x0000000000402947 */ /* 0x000fec0003800000 */
[----:B------:R-:W1:Y:S01]  /*1050*/  LDC.64 R4, c[0x0][0x248] ;  /* 0x00009200ff047b82 */ /* 0x000e620000000a00 */
[----:B------:R-:W-:Y:S02]  /*1060*/  SHF.R.S32.HI R0, RZ, 0x1f, R13 ;  /* 0x0000001fff007819 */ /* 0x000fe4000001140d */
[----:B------:R-:W-:Y:S02]  /*1070*/  SHF.R.S32.HI R6, RZ, 0x1f, R39 ;  /* 0x0000001fff067819 */ /* 0x000fe40000011427 */
[----:B-1----:R-:W-:Y:S01]  /*1080*/  MOV R2, R4 ;  /* 0x0000000400027202 */ /* 0x002fe20000000f00 */
[----:B------:R1:W-:Y:S01]  /*1090*/  STL.64 [R1+0x18], R4 ;  /* 0x0000180401007387 */ /* 0x0003e20000100a00 */
[----:B------:R-:W-:-:S03]  /*10a0*/  MOV R7, R5 ;  /* 0x0000000500077202 */ /* 0x000fc60000000f00 */
[-C--:B------:R-:W-:Y:S02]  /*10b0*/  IMAD R0, R0, R2.reuse, RZ ;  /* 0x0000000200007224 */ /* 0x080fe400078e02ff */
[----:B------:R-:W-:-:S04]  /*10c0*/  IMAD.WIDE.U32 R2, R13, R2, RZ ;  /* 0x000000020d027225 */ /* 0x000fc800078e00ff */
[----:B------:R-:W-:-:S05]  /*10d0*/  IMAD R0, R13, R7, R0 ;  /* 0x000000070d007224 */ /* 0x000fca00078e0200 */
[----:B------:R-:W-:Y:S01]  /*10e0*/  IADD3 R3, R3, R0, RZ ;  /* 0x0000000003037210 */ /* 0x000fe20007ffe0ff */
[----:B-1----:R-:W1:Y:S02]  /*10f0*/  LDC.64 R4, c[0x0][0x230] ;  /* 0x00008c00ff047b82 */ /* 0x002e640000000a00 */
[-C--:B-1----:R-:W-:Y:S02]  /*1100*/  IMAD R6, R6, R4.reuse, RZ ;  /* 0x0000000406067224 */ /* 0x082fe400078e02ff */
[----:B------:R-:W-:-:S04]  /*1110*/  IMAD.WIDE.U32 R2, R39, R4, R2 ;  /* 0x0000000427027225 */ /* 0x000fc800078e0002 */
[----:B------:R-:W-:Y:S01]  /*1120*/  IMAD R5, R39, R5, R6 ;  /* 0x0000000527057224 */ /* 0x000fe200078e0206 */
[----:B------:R-:W-:-:S04]  /*1130*/  MOV R12, R2 ;  /* 0x00000002000c7202 */ /* 0x000fc80000000f00 */
[----:B------:R-:W-:Y:S02]  /*1140*/  IADD3 R21, R3, R5, RZ ;  /* 0x0000000503157210 */ /* 0x000fe40007ffe0ff */
.L_x_441:
[----:B------:R-:W-:Y:S05]  /*1150*/  @P2 BRA `(.L_x_442) ;  /* 0x0000000000402947 */ /* 0x000fea0003800000 */
[----:B------:R-:W1:Y:S01]  /*1160*/  LDC.64 R4, c[0x0][0x250] ;  /* 0x00009400ff047b82 */ /* 0x000e620000000a00 */
[----:B------:R-:W-:Y:S02]  /*1170*/  SHF.R.S32.HI R0, RZ, 0x1f, R13 ;  /* 0x0000001fff007819 */ /* 0x000fe4000001140d */
[----:B------:R-:W-:Y:S02]  /*1180*/  SHF.R.S32.HI R6, RZ, 0x1f, R39 ;  /* 0x0000001fff067819 */ /* 0x000fe40000011427 */
[----:B-1----:R-:W-:Y:S01]  /*1190*/  MOV R3, R5 ;  /* 0x0000000500037202 */ /* 0x002fe20000000f00 */
[----:B------:R1:W-:Y:S01]  /*11a0*/  STL.64 [R1+0x10], R4 ;  /* 0x0000100401007387 */ /* 0x0003e20000100a00 */
[----:B------:R-:W-:-:S05]  /*11b0*/  MOV R2, R4 ;  /* 0x0000000400027202 */ /* 0x000fca0000000f00 */
[----:B------:R-:W-:-:S04]  /*11c0*/  IMAD R0, R0, R2, RZ ;  /* 0x0000000200007224 */ /* 0x000fc800078e02ff */
[C---:B------:R-:W-:Y:S02]  /*11d0*/  IMAD R0, R13.reuse, R3, R0 ;  /* 0x000000030d007224 */ /* 0x040fe400078e0200 */
[----:B------:R-:W-:-:S05]  /*11e0*/  IMAD.WIDE.U32 R2, R13, R2, RZ ;  /* 0x000000020d027225 */ /* 0x000fca00078e00ff */
[----:B------:R-:W-:Y:S01]  /*11f0*/  IADD3 R3, R3, R0, RZ ;  /* 0x0000000003037210 */ /* 0x000fe20007ffe0ff */
[----:B-1----:R-:W1:Y:S02]  /*1200*/  LDC.64 R4, c[0x0][0x238] ;  /* 0x00008e00ff047b82 */ /* 0x002e640000000a00 */
[-C--:B-1----:R-:W-:Y:S02]  /*1210*/  IMAD R6, R6, R4.reuse, RZ ;  /* 0x0000000406067224 */ /* 0x082fe400078e02ff */
[----:B------:R-:W-:-:S04]  /*1220*/  IMAD.WIDE.U32 R2, R39, R4, R2 ;  /* 0x0000000427027225 */ /* 0x000fc800078e0002 */
[----:B------:R-:W-:Y:S01]  /*1230*/  IMAD R5, R39, R5, R6 ;  /* 0x0000000527057224 */ /* 0x000fe200078e0206 */
[----:B------:R-:W-:-:S04]  /*1240*/  MOV R20, R2 ;  /* 0x0000000200147202 */ /* 0x000fc80000000f00 */
[----:B------:R-:W-:-:S07]  /*1250*/  IADD3 R28, R3, R5, RZ ;  /* 0x00000005031c7210 */ /* 0x000fce0007ffe0ff */
.L_x_442:
[----:B------:R-:W2:Y:S01]  /*1260*/  LDL R42, [R1+0x18] ;  /* 0x00001800012a7983 */ /* 0x000ea20000100800 */
[----:B------:R-:W1:Y:S03]  /*1270*/  @!P0 LDC.64 R24, c[0x0][0x240] ;  /* 0x00009000ff188b82 */ /* 0x000e660000000a00 */
[----:B------:R-:W3:Y:S04]  /*1280*/  LDL R39, [R1+0x10] ;  /* 0x0000100001277983 */ /* 0x000ee80000100800 */
[----:B------:R-:W4:Y:S04]  /*1290*/  LDL R43, [R1+0x1c] ;  /* 0x00001c00012b7983 */ /* 0x000f280000100800 */
[----:B------:R-:W5:Y:S01]  /*12a0*/  LDL R40, [R1+0x14] ;  /* 0x0000140001287983 */ /* 0x000f620000100800 */
[--C-:B------:R-:W-:Y:S01]  /*12b0*/  SHF.R.S32.HI R10, RZ, 0x1, R11.reuse ;  /* 0x00000001ff0a7819 */ /* 0x100fe2000001140b */
[----:B------:R-:W-:Y:S01]  /*12c0*/  ULDC.64 UR6, c[0x0][0x260] ;  /* 0x0000980000067ab9 */ /* 0x000fe20000000a00 */
[----:B------:R-:W-:Y:S01]  /*12d0*/  SHF.R.S32.HI R0, RZ, 0x1f, R11 ;  /* 0x0000001fff007819 */ /* 0x000fe2000001140b */
[----:B------:R-:W-:Y:S01]  /*12e0*/  @!PT LDS RZ, [RZ] ;  /* 0x00000000fffff984 */ /* 0x000fe20000000800 */
[----:B------:R-:W-:Y:S01]  /*12f0*/  @!PT LDS RZ, [RZ] ;  /* 0x00000000fffff984 */ /* 0x000fe20000000800 */
[----:B------:R-:W-:Y:S01]  /*1300*/  @!PT LDS RZ, [RZ] ;  /* 0x00000000fffff984 */ /* 0x000fe20000000800 */
[----:B------:R-:W-:Y:S01]  /*1310*/  @!P1 LDGSTS.E.BYPASS.LTC128B.128 [R27+0x1000], desc[UR12][R16.64] ;  /* 0x01000000101b9fae */ /* 0x000fe2000b901d4c */
[----:B------:R-:W-:Y:S01]  /*1320*/  SHF.R.S32.HI R29, RZ, 0x1, R29 ;  /* 0x00000001ff1d7819 */ /* 0x000fe2000001141d */
[----:B------:R-:W-:Y:S01]  /*1330*/  ULDC UR8, c[0x0][0x39c] ;  /* 0x0000e70000087ab9 */ /* 0x000fe20000000800 */
[----:B------:R-:W-:Y:S01]  /*1340*/  LEA.HI R11, R0, R10, RZ, 0x2 ;  /* 0x0000000a000b7211 */ /* 0x000fe200078f10ff */
[----:B------:R-:W-:Y:S01]  /*1350*/  @!P1 LDGSTS.E.BYPASS.LTC128B.128 [R27+0x3000], desc[UR12][R16.64+0x40] ;  /* 0x03000040101b9fae */ /* 0x000fe2000b901d4c */
[----:B------:R-:W-:-:S02]  /*1360*/  SHF.L.U32 R0, R29, 0x6, RZ ;  /* 0x000000061d007819 */ /* 0x000fc400000006ff */
[----:B------:R-:W-:Y:S01]  /*1370*/  SHF.L.U32 R13, R38, 0x3, RZ ;  /* 0x00000003260d7819 */ /* 0x000fe200000006ff */
[----:B------:R1:W-:Y:S01]  /*1380*/  @!P1 LDGSTS.E.BYPASS.LTC128B.128 [R27+0x5000], desc[UR12][R16.64+0x80] ;  /* 0x05000080101b9fae */ /* 0x0003e2000b901d4c */
[----:B------:R-:W-:Y:S01]  /*1390*/  LOP3.LUT R0, R0, 0xc0, RZ, 0xc0, !PT ;  /* 0x000000c000007812 */ /* 0x000fe200078ec0ff */
[----:B-1----:R-:W1:Y:S01]  /*13a0*/  @!P5 LDC.64 R16, c[0x0][0x218] ;  /* 0x00008600ff10db82 */ /* 0x002e620000000a00 */
[-C--:B--2---:R-:W-:Y:S02]  /*13b0*/  IMAD R7, R9, R42.reuse, RZ ;  /* 0x0000002a09077224 */ /* 0x084fe400078e02ff */
[----:B------:R-:W-:-:S04]  /*13c0*/  IMAD.WIDE.U32 R4, R8, R42, R14 ;  /* 0x0000002a08047225 */ /* 0x000fc800078e000e */
[----:B---3--:R-:W-:Y:S01]  /*13d0*/  IMAD R6, R9, R39, RZ ;  /* 0x0000002709067224 */ /* 0x008fe200078e02ff */
[----:B------:R-:W-:Y:S01]  /*13e0*/  IADD3 R4, P2, R12, R4, RZ ;  /* 0x000000040c047210 */ /* 0x000fe20007f5e0ff */
[C---:B----4-:R-:W-:Y:S02]  /*13f0*/  IMAD R9, R8.reuse, R43, R7 ;  /* 0x0000002b08097224 */ /* 0x050fe400078e0207 */
[----:B------:R-:W-:Y:S01]  /*1400*/  IMAD.WIDE.U32 R2, R8, R39, R14 ;  /* 0x0000002708027225 */ /* 0x000fe200078e000e */
[----:B------:R-:W-:Y:S01]  /*1410*/  LOP3.LUT R7, R11, 0xfffffffc, RZ, 0xc0, !PT ;  /* 0xfffffffc0b077812 */ /* 0x000fe200078ec0ff */
[----:B------:R-:W2:Y:S01]  /*1420*/  @!P6 LDC.64 R14, c[0x0][0x218] ;  /* 0x00008600ff0eeb82 */ /* 0x000ea20000000a00 */
[----:B------:R-:W-:Y:S02]  /*1430*/  IADD3.X R5, R21, R5, R9, P2, !PT ;  /* 0x0000000515057210 */ /* 0x000fe400017fe409 */
[----:B------:R-:W-:Y:S02]  /*1440*/  IADD3 R12, P2, R20, R2, RZ ;  /* 0x00000002140c7210 */ /* 0x000fe40007f5e0ff */
[----:B------:R-:W-:-:S03]  /*1450*/  IADD3 R20, R10, -R7, RZ ;  /* 0x800000070a147210 */ /* 0x000fc60007ffe0ff */
[----:B------:R-:W3:Y:S01]  /*1460*/  @!P0 LDC.64 R10, c[0x0][0x210] ;  /* 0x00008400ff0a8b82 */ /* 0x000ee20000000a00 */
[----:B-----5:R-:W-:Y:S01]  /*1470*/  IMAD R8, R8, R40, R6 ;  /* 0x0000002808087224 */ /* 0x020fe200078e0206 */
[----:B------:R-:W-:Y:S02]  /*1480*/  LOP3.LUT R6, R0, 0x8, R13, 0xf8, !PT ;  /* 0x0000000800067812 */ /* 0x000fe400078ef80d */
[----:B------:R-:W-:Y:S02]  /*1490*/  SHF.R.U32.HI R0, RZ, 0x3, R0 ;  /* 0x00000003ff007819 */ /* 0x000fe40000011600 */
[----:B------:R-:W-:Y:S02]  /*14a0*/  SHF.R.S32.HI R9, RZ, 0x1f, R26 ;  /* 0x0000001fff097819 */ /* 0x000fe4000001141a */
[----:B------:R-:W-:Y:S01]  /*14b0*/  LOP3.LUT R21, R6, R0, RZ, 0x3c, !PT ;  /* 0x0000000006157212 */ /* 0x000fe200078e3cff */
[----:B------:R-:W-:Y:S01]  /*14c0*/  @!P0 IMAD R0, R36, R24, RZ ;  /* 0x0000001824008224 */ /* 0x000fe200078e02ff */
[----:B------:R-:W-:-:S02]  /*14d0*/  @!P0 MOV R6, R22 ;  /* 0x0000001600068202 */ /* 0x000fc40000000f00 */
[----:B------:R-:W-:Y:S02]  /*14e0*/  @!P0 MOV R7, R19 ;  /* 0x0000001300078202 */ /* 0x000fe40000000f00 */
[----:B------:R-:W-:Y:S01]  /*14f0*/  IADD3.X R13, R28, R3, R8, P2, !PT ;  /* 0x000000031c0d7210 */ /* 0x000fe200017fe408 */
[----:B------:R-:W-:Y:S02]  /*1500*/  @!P0 IMAD R8, R33, R25, R0 ;  /* 0x0000001921088224 */ /* 0x000fe400078e0200 */
[----:B------:R-:W-:Y:S02]  /*1510*/  IMAD R0, R9, UR6, RZ ;  /* 0x0000000609007c24 */ /* 0x000fe4000f8e02ff */
[----:B------:R-:W-:Y:S01]  /*1520*/  @!P0 IMAD.WIDE.U32 R2, R33, R24, R6 ;  /* 0x0000001821028225 */ /* 0x000fe200078e0006 */
[----:B------:R-:W-:-:S03]  /*1530*/  SHF.L.U64.HI R163, R42, 0x6, R43 ;  /* 0x000000062aa37819 */ /* 0x000fc6000001022b */
[C---:B------:R-:W-:Y:S02]  /*1540*/  IMAD R7, R26.reuse, UR7, R0 ;  /* 0x000000071a077c24 */ /* 0x040fe4000f8e0200 */
[----:B------:R-:W-:Y:S01]  /*1550*/  IMAD.WIDE.U32 R44, R26, UR6, R4 ;  /* 0x000000061a2c7c25 */ /* 0x000fe2000f8e0004 */
[----:B------:R-:W-:Y:S01]  /*1560*/  SHF.R.S32.HI R0, RZ, 0x1f, R198 ;  /* 0x0000001fff007819 */ /* 0x000fe200000114c6 */
[----:B------:R-:W-:Y:S01]  /*1570*/  ULDC.64 UR6, c[0x0][0x268] ;  /* 0x00009a0000067ab9 */ /* 0x000fe20000000a00 */
[----:B------:R-:W-:Y:S01]  /*1580*/  SHF.L.U64.HI R46, R39, 0x6, R40 ;  /* 0x00000006272e7819 */ /* 0x000fe20000010228 */
[----:B------:R-:W-:Y:S01]  /*1590*/  IMAD R5, R163, R198, RZ ;  /* 0x000000c6a3057224 */ /* 0x000fe200078e02ff */
[----:B------:R-:W-:Y:S02]  /*15a0*/  SHF.L.U32 R162, R42, 0x6, RZ ;  /* 0x000000062aa27819 */ /* 0x000fe400000006ff */
[----:B------:R-:W-:Y:S02]  /*15b0*/  @!P0 IADD3 R3, R3, R8, RZ ;  /* 0x0000000803038210 */ /* 0x000fe40007ffe0ff */
[----:B---3--:R-:W-:-:S02]  /*15c0*/  @!P0 LEA R6, P1, R2, R10, 0x1 ;  /* 0x0000000a02068211 */ /* 0x008fc400078208ff */
[----:B------:R-:W-:Y:S02]  /*15d0*/  IADD3 R165, R45, R7, RZ ;  /* 0x000000072da57210 */ /* 0x000fe40007ffe0ff */
[----:B------:R-:W-:Y:S01]  /*15e0*/  MOV R164, R44 ;  /* 0x0000002c00a47202 */ /* 0x000fe20000000f00 */
[----:B------:R-:W-:Y:S01]  /*15f0*/  IMAD R4, R46, R198, RZ ;  /* 0x000000c62e047224 */ /* 0x000fe200078e02ff */
[----:B------:R-:W-:Y:S01]  /*1600*/  SHF.L.U32 R41, R39, 0x6, RZ ;  /* 0x0000000627297819 */ /* 0x000fe200000006ff */
[-C--:B------:R-:W-:Y:S01]  /*1610*/  IMAD R8, R0, R162.reuse, R5 ;  /* 0x000000a200087224 */ /* 0x080fe200078e0205 */
[----:B------:R-:W-:Y:S01]  /*1620*/  @!P0 LEA.HI.X R7, R2, R11, R3, 0x1, P1 ;  /* 0x0000000b02078211 */ /* 0x000fe200008f0c03 */
[----:B------:R-:W-:-:S04]  /*1630*/  IMAD.WIDE.U32 R2, R198, R162, R164 ;  /* 0x000000a2c6027225 */ /* 0x000fc800078e00a4 */
[C---:B------:R-:W-:Y:S01]  /*1640*/  IMAD.SHL.U32 R153, R42.reuse, 0x20, RZ ;  /* 0x000000202a997824 */ /* 0x040fe200078e00ff */
[----:B------:R-:W-:Y:S01]  /*1650*/  SHF.L.U64.HI R152, R42, 0x5, R43 ;  /* 0x000000052a987819 */ /* 0x000fe2000001022b */
[----:B------:R-:W-:Y:S01]  /*1660*/  IMAD R18, R0, R41, R4 ;  /* 0x0000002900127224 */ /* 0x000fe200078e0204 */
[----:B------:R-:W-:Y:S01]  /*1670*/  IADD3 R0, R3, R8, RZ ;  /* 0x0000000803007210 */ /* 0x000fe20007ffe0ff */
[----:B------:R-:W-:Y:S01]  /*1680*/  IMAD R5, R9, UR6, RZ ;  /* 0x0000000609057c24 */ /* 0x000fe2000f8e02ff */
[----:B--2---:R-:W-:Y:S01]  /*1690*/  @!P6 LEA R4, P2, R2, R14, 0x1 ;  /* 0x0000000e0204e211 */ /* 0x004fe200078408ff */
[----:B------:R-:W-:Y:S01]  /*16a0*/  @!P0 LDGSTS.E.BYPASS.LTC128B.128 [R30+0x1800], desc[UR12][R6.64] ;  /* 0x01800000061e8fae */ /* 0x000fe2000b901d4c */
[----:B------:R-:W-:Y:S01]  /*16b0*/  @!P5 IADD3 R3, P1, R153, R2, RZ ;  /* 0x000000029903d210 */ /* 0x000fe20007f3e0ff */
[----:B------:R-:W-:Y:S01]  /*16c0*/  IMAD R10, R26, UR7, R5 ;  /* 0x000000071a0a7c24 */ /* 0x000fe2000f8e0205 */
[----:B------:R-:W-:Y:S01]  /*16d0*/  @!P6 LEA.HI.X R5, R2, R15, R0, 0x1, P2 ;  /* 0x0000000f0205e211 */ /* 0x000fe200010f0c00 */
[----:B------:R-:W-:Y:S01]  /*16e0*/  @!P0 LDGSTS.E.BYPASS.LTC128B.128 [R30+0x3800], desc[UR12][R6.64+0x40] ;  /* 0x03800040061e8fae */ /* 0x000fe2000b901d4c */
[----:B------:R-:W-:Y:S01]  /*16f0*/  @!P5 IADD3.X R0, R152, R0, RZ, P1, !PT ;  /* 0x000000009800d210 */ /* 0x000fe20000ffe4ff */
[----:B------:R-:W2:Y:S01]  /*1700*/  @!P4 LDC.64 R8, c[0x0][0x220] ;  /* 0x00008800ff08cb82 */ /* 0x000ea20000000a00 */
[C---:B-1----:R-:W-:Y:S01]  /*1710*/  @!P5 LEA R2, P1, R3.reuse, R16, 0x1 ;  /* 0x000000100302d211 */ /* 0x042fe200078208ff */
[----:B------:R-:W-:Y:S03]  /*1720*/  @!P0 LDGSTS.E.BYPASS.LTC128B.128 [R30+0x5800], desc[UR12][R6.64+0x80] ;  /* 0x05800080061e8fae */ /* 0x000fe6000b901d4c */
[----:B------:R-:W-:Y:S01]  /*1730*/  @!P5 LEA.HI.X R3, R3, R17, R0, 0x1, P1 ;  /* 0x000000110303d211 */ /* 0x000fe200008f0c00 */
[----:B------:R-:W-:Y:S04]  /*1740*/  @!P6 LDGSTS.E.BYPASS.LTC128B.128 [R32+0x6000], desc[UR12][R4.64] ;  /* 0x060000000420efae */ /* 0x000fe8000b901d4c */
[----:B------:R-:W-:Y:S04]  /*1750*/  @!P6 LDGSTS.E.BYPASS.LTC128B.128 [R32+0x7000], desc[UR12][R4.64+0x40] ;  /* 0x070000400420efae */ /* 0x000fe8000b901d4c */
[----:B------:R1:W-:Y:S04]  /*1760*/  @!P6 LDGSTS.E.BYPASS.LTC128B.128 [R32+0x8000], desc[UR12][R4.64+0x80] ;  /* 0x080000800420efae */ /* 0x0003e8000b901d4c */
[----:B------:R-:W-:Y:S04]  /*1770*/  @!P5 LDGSTS.E.BYPASS.LTC128B.128 [R31+0x6800], desc[UR12][R2.64] ;  /* 0x06800000021fdfae */ /* 0x000fe8000b901d4c */
[----:B------:R-:W-:Y:S04]  /*1780*/  @!P5 LDGSTS.E.BYPASS.LTC128B.128 [R31+0x7800], desc[UR12][R2.64+0x40] ;  /* 0x07800040021fdfae */ /* 0x000fe8000b901d4c */
[----:B------:R3:W-:Y:S04]  /*1790*/  @!P5 LDGSTS.E.BYPASS.LTC128B.128 [R31+0x8800], desc[UR12][R2.64+0x80] ;  /* 0x08800080021fdfae */ /* 0x0007e8000b901d4c */
[----:B------:R-:W0:Y:S01]  /*17a0*/  LDGDEPBAR ;  /* 0x00000000000079af */ /* 0x000e220000000000 */
[----:B------:R-:W-:-:S02]  /*17b0*/  IMAD.WIDE.U32 R24, R26, UR6, R12 ;  /* 0x000000061a187c25 */ /* 0x000fc4000f8e000c */
[----:B------:R-:W4:Y:S01]  /*17c0*/  @!P3 LDC.64 R12, c[0x0][0x220] ;  /* 0x00008800ff0cbb82 */ /* 0x000f220000000a00 */
[----:B------:R-:W-:Y:S01]  /*17d0*/  SHF.L.U32 R0, R37, 0x5, RZ ;  /* 0x0000000525007819 */ /* 0x000fe200000006ff */
[----:B------:R-:W-:Y:S01]  /*17e0*/  IMAD.MOV.U32 R22, RZ, RZ, R24 ;  /* 0x000000ffff167224 */ /* 0x000fe200078e0018 */
[----:B------:R-:W-:Y:S02]  /*17f0*/  IADD3 R23, R25, R10, RZ ;  /* 0x0000000a19177210 */ /* 0x000fe40007ffe0ff */
[----:B------:R-:W-:Y:S02]  /*1800*/  LOP3.LUT R154, R0, 0xffffff00, RZ, 0xc0, !PT ;  /* 0xffffff00009a7812 */ /* 0x000fe400078ec0ff */
[----:B-1----:R-:W-:Y:S02]  /*1810*/  SHF.L.U32 R4, R35, 0x3, RZ ;  /* 0x0000000323047819 */ /* 0x002fe400000006ff */
[----:B------:R-:W-:Y:S01]  /*1820*/  SHF.L.U32 R11, R39, 0x5, RZ ;  /* 0x00000005270b7819 */ /* 0x000fe200000006ff */
[----:B------:R-:W-:-:S04]  /*1830*/  DEPBAR.LE SB0, 0x0 ;  /* 0x000080000000791a */ /* 0x000fc80000000000 */
[----:B------:R-:W-:Y:S01]  /*1840*/  BAR.SYNC.DEFER_BLOCKING 0x0 ;  /* 0x0000000000007b1d */ /* 0x000fe20000010000 */
[----:B---3--:R-:W-:-:S04]  /*1850*/  SHF.L.U32 R2, R20, 0x6, RZ ;  /* 0x0000000614027819 */ /* 0x008fc800000006ff */
[----:B------:R-:W-:Y:S01]  /*1860*/  LOP3.LUT R0, R2, 0xc0, RZ, 0xc0, !PT ;  /* 0x000000c002007812 */ /* 0x000fe200078ec0ff */
[----:B------:R-:W-:Y:S01]  /*1870*/  IMAD.WIDE.U32 R2, R198, R41, R22 ;  /* 0x00000029c6027225 */ /* 0x000fe200078e0016 */
[----:B------:R-:W-:Y:S02]  /*1880*/  SHF.L.U64.HI R10, R39, 0x5, R40 ;  /* 0x00000005270a7819 */ /* 0x000fe40000010228 */
[----:B------:R-:W-:Y:S02]  /*1890*/  LOP3.LUT R6, R0, 0x8, R4, 0xf8, !PT ;  /* 0x0000000800067812 */ /* 0x000fe400078ef804 */
[----:B------:R-:W-:Y:S02]  /*18a0*/  SHF.R.U32.HI R5, RZ, 0x3, R0 ;  /* 0x00000003ff057819 */ /* 0x000fe40000011600 */
[----:B------:R-:W-:Y:S02]  /*18b0*/  IADD3 R0, R3, R18, RZ ;  /* 0x0000001203007210 */ /* 0x000fe40007ffe0ff */
[----:B--2---:R-:W-:-:S02]  /*18c0*/  @!P4 LEA R4, P1, R2, R8, 0x1 ;  /* 0x000000080204c211 */ /* 0x004fc400078208ff */
[----:B------:R-:W-:Y:S02]  /*18d0*/  @!P3 IADD3 R3, P0, R11, R2, RZ ;  /* 0x000000020b03b210 */ /* 0x000fe40007f1e0ff */
[----:B------:R-:W-:Y:S02]  /*18e0*/  LOP3.LUT R155, R6, R5, RZ, 0x3c, !PT ;  /* 0x00000005069b7212 */ /* 0x000fe400078e3cff */
[----:B------:R-:W-:Y:S02]  /*18f0*/  LEA R8, R157, R154, 0x9 ;  /* 0x0000009a9d087211 */ /* 0x000fe400078e48ff */
[----:B------:R-:W-:Y:S02]  /*1900*/  @!P4 LEA.HI.X R5, R2, R9, R0, 0x1, P1 ;  /* 0x000000090205c211 */ /* 0x000fe400008f0c00 */
[----:B------:R-:W-:Y:S02]  /*1910*/  LEA R7, R35, R34, 0x3 ;  /* 0x0000002223077211 */ /* 0x000fe400078e18ff */
[----:B------:R-:W-:-:S02]  /*1920*/  @!P3 IADD3.X R2, R10, R0, RZ, P0, !PT ;  /* 0x000000000a02b210 */ /* 0x000fc400007fe4ff */
[----:B----4-:R-:W-:Y:S02]  /*1930*/  @!P3 LEA R6, P0, R3, R12, 0x1 ;  /* 0x0000000c0306b211 */ /* 0x010fe400078008ff */
[----:B------:R-:W-:Y:S02]  /*1940*/  LEA R8, R156, R8, 0x5 ;  /* 0x000000089c087211 */ /* 0x000fe400078e28ff */
[----:B------:R-:W-:Y:S02]  /*1950*/  LEA R0, R7, R21, 0x5 ;  /* 0x0000001507007211 */ /* 0x000fe400078e28ff */
[----:B------:R-:W-:Y:S01]  /*1960*/  @!P3 LEA.HI.X R7, R3, R13, R2, 0x1, P0 ;  /* 0x0000000d0307b211 */ /* 0x000fe200000f0c02 */
[----:B------:R-:W-:Y:S01]  /*1970*/  @P4 STS [R230+0x9000], RZ ;  /* 0x009000ffe6004388 */ /* 0x000fe20000000800 */
[----:B------:R-:W-:-:S03]  /*1980*/  IADD3 R2, R155, R8, RZ ;  /* 0x000000089b027210 */ /* 0x000fc60007ffe0ff */
[----:B------:R-:W-:Y:S01]  /*1990*/  @P4 STS [R230+0x9004], RZ ;  /* 0x009004ffe6004388 */ /* 0x000fe20000000800 */
[----:B------:R-:W-:-:S03]  /*19a0*/  LEA R225, R0, UR4, 0x1 ;  /* 0x0000000400e17c11 */ /* 0x000fc6000f8e08ff */
[----:B------:R-:W-:Y:S01]  /*19b0*/  @P4 STS.64 [R230+0x9008], RZ ;  /* 0x009008ffe6004388 */ /* 0x000fe20000000a00 */
[----:B------:R-:W-:-:S03]  /*19c0*/  LEA R228, R2, UR4, 0x1 ;  /* 0x0000000402e47c11 */ /* 0x000fc6000f8e08ff */
        /* <DEDUP_REMOVED lines=18> */
[----:B------:R-:W2:Y:S01]  /*1af0*/  LDSM.16.M88.4 R16, [R225+0x6000] ;  /* 0x00600000e110783b */ /* 0x000ea20000000200 */
[----:B------:R-:W-:Y:S01]  /*1b00*/  IMAD.MOV.U32 R0, RZ, RZ, 0x10 ;  /* 0x00000010ff007424 */ /* 0x000fe200078e00ff */
[----:B------:R-:W-:-:S02]  /*1b10*/  LOP3.LUT P1, RZ, R20, 0x2, RZ, 0xc0, !PT ;  /* 0x0000000214ff7812 */ /* 0x000fc4000782c0ff */
[----:B------:R-:W-:Y:S01]  /*1b20*/  STL.64 [R1+0x60], R44 ;  /* 0x0000602c01007387 */ /* 0x000fe20000100a00 */
[----:B------:R-:W-:-:S03]  /*1b30*/  LOP3.LUT P0, RZ, R29, 0x2, RZ, 0xc0, !PT ;  /* 0x000000021dff7812 */ /* 0x000fc6000780c0ff */
[----:B------:R-:W-:Y:S01]  /*1b40*/  STL [R1+0x58], R46 ;  /* 0x0000582e01007387 */ /* 0x000fe20000100800 */
[----:B------:R-:W-:-:S03]  /*1b50*/  SEL R2, R0, 0xfffffff0, !P1 ;  /* 0xfffffff000027807 */ /* 0x000fc60004800000 */
[----:B------:R-:W-:Y:S01]  /*1b60*/  STL [R1+0x5c], R163 ;  /* 0x00005ca301007387 */ /* 0x000fe20000100800 */
[----:B------:R-:W-:-:S03]  /*1b70*/  SEL R0, R0, 0xfffffff0, !P0 ;  /* 0xfffffff000007807 */ /* 0x000fc60004000000 */
[----:B------:R-:W-:Y:S04]  /*1b80*/  STL [R1+0x4c], R162 ;  /* 0x00004ca201007387 */ /* 0x000fe80000100800 */
[----:B------:R-:W-:Y:S04]  /*1b90*/  STL [R1+0x48], R41 ;  /* 0x0000482901007387 */ /* 0x000fe80000100800 */
[----:B------:R-:W-:Y:S01]  /*1ba0*/  STL.64 [R1+0x50], R164 ;  /* 0x000050a401007387 */ /* 0x000fe20000100a00 */
[----:B------:R-:W-:-:S03]  /*1bb0*/  LEA R229, R2, R228, 0x1 ;  /* 0x000000e402e57211 */ /* 0x000fc600078e08ff */
[----:B------:R-:W-:Y:S01]  /*1bc0*/  STL.64 [R1+0x78], R24 ;  /* 0x0000781801007387 */ /* 0x000fe20000100a00 */
[----:B------:R-:W-:-:S03]  /*1bd0*/  LEA R227, R0, R225, 0x1 ;  /* 0x000000e100e37211 */ /* 0x000fc600078e08ff */
[----:B------:R-:W-:Y:S04]  /*1be0*/  STL.64 [R1+0x20], R22 ;  /* 0x0000201601007387 */ /* 0x000fe80000100a00 */
[----:B------:R-:W-:Y:S04]  /*1bf0*/  STL [R1+0x70], R11 ;  /* 0x0000700b01007387 */ /* 0x000fe80000100800 */
[----:B------:R-:W-:Y:S04]  /*1c00*/  STL [R1+0x80], R10 ;  /* 0x0000800a01007387 */ /* 0x000fe80000100800 */
[----:B------:R-:W3:Y:S04]  /*1c10*/  LDSM.16.M88.4 R8, [R228+0x1000] ;  /* 0x00100000e408783b */ /* 0x000ee80000000200 */
[----:B------:R-:W4:Y:S04]  /*1c20*/  LDSM.16.M88.4 R32, [R225+0x6400] ;  /* 0x00640000e120783b */ /* 0x000f280000000200 */
[----:B------:R-:W5:Y:S04]  /*1c30*/  LDSM.16.M88.4 R28, [R225+0x6800] ;  /* 0x00680000e11c783b */ /* 0x000f680000000200 */
[----:B------:R-:W5:Y:S04]  /*1c40*/  LDSM.16.M88.4 R20, [R225+0x6c00] ;  /* 0x006c0000e114783b */ /* 0x000f680000000200 */
[----:B------:R-:W-:Y:S04]  /*1c50*/  LDSM.16.M88.4 R24, [R229] ;  /* 0x00000000e518783b */ /* 0x000fe80000000200 */
[----:B------:R-:W5:Y:S01]  /*1c60*/  LDSM.16.M88.4 R40, [R227+0x6000] ;  /* 0x00600000e328783b */ /* 0x000f620000000200 */
[C---:B--2---:R-:W-:Y:S03]  /*1c70*/  HMMA.16816.F32 R56, R12.reuse, R16, RZ ;  /* 0x000000100c38723c */ /* 0x044fe600000018ff */
[----:B-1----:R-:W1:Y:S04]  /*1c80*/  LDSM.16.M88.4 R4, [R229+0x1000] ;  /* 0x00100000e504783b */ /* 0x002e680000000200 */
[----:B------:R-:W-:Y:S04]  /*1c90*/  LDSM.16.M88.4 R64, [R225+0x7000] ;  /* 0x00700000e140783b */ /* 0x000fe80000000200 */
[----:B------:R-:W2:Y:S04]  /*1ca0*/  LDSM.16.M88.4 R36, [R228+0x2000] ;  /* 0x00200000e424783b */ /* 0x000ea80000000200 */
[----:B------:R-:W2:Y:S01]  /*1cb0*/  LDSM.16.M88.4 R48, [R227+0x6800] ;  /* 0x00680000e330783b */ /* 0x000ea20000000200 */
[----:B------:R-:W-:Y:S03]  /*1cc0*/  HMMA.16816.F32 R140, R12, R18, RZ ;  /* 0x000000120c8c723c */ /* 0x000fe600000018ff */
[----:B------:R-:W2:Y:S03]  /*1cd0*/  LDSM.16.M88.4 R52, [R227+0x6400] ;  /* 0x00640000e334783b */ /* 0x000ea60000000200 */
[C---:B---3--:R-:W-:Y:S01]  /*1ce0*/  HMMA.16816.F32 R60, R8.reuse, R16, RZ ;  /* 0x00000010083c723c */ /* 0x048fe200000018ff */
[----:B------:R-:W3:Y:S04]  /*1cf0*/  LDSM.16.M88.4 R44, [R227+0x6c00] ;  /* 0x006c0000e32c783b */ /* 0x000ee80000000200 */
[----:B------:R-:W-:Y:S01]  /*1d00*/  LDSM.16.M88.4 R92, [R225+0x7800] ;  /* 0x00780000e15c783b */ /* 0x000fe20000000200 */
[C---:B------:R-:W-:Y:S03]  /*1d10*/  HMMA.16816.F32 R96, R8.reuse, R18, RZ ;  /* 0x000000120860723c */ /* 0x040fe600000018ff */
[----:B------:R-:W-:Y:S03]  /*1d20*/  LDSM.16.M88.4 R72, [R225+0x7400] ;  /* 0x00740000e148783b */ /* 0x000fe60000000200 */
[C---:B----4-:R-:W-:Y:S01]  /*1d30*/  HMMA.16816.F32 R68, R8.reuse, R32, RZ ;  /* 0x000000200844723c */ /* 0x050fe200000018ff */
[----:B------:R-:W-:Y:S04]  /*1d40*/  LDSM.16.M88.4 R84, [R225+0x7c00] ;  /* 0x007c0000e154783b */ /* 0x000fe80000000200 */
[----:B------:R-:W0:Y:S01]  /*1d50*/  LDGDEPBAR ;  /* 0x00000000000079af */ /* 0x000e220000000000 */
[C---:B-----5:R-:W-:Y:S06]  /*1d60*/  HMMA.16816.F32 R16, R8.reuse, R28, RZ ;  /* 0x0000001c0810723c */ /* 0x060fec00000018ff */
[C---:B------:R-:W-:Y:S06]  /*1d70*/  HMMA.16816.F32 R80, R8.reuse, R20, RZ ;  /* 0x000000140850723c */ /* 0x040fec00000018ff */
[C---:B------:R-:W-:Y:S06]  /*1d80*/  HMMA.16816.F32 R88, R8.reuse, R34, RZ ;  /* 0x000000220858723c */ /* 0x040fec00000018ff */
[C---:B------:R-:W-:Y:S06]  /*1d90*/  HMMA.16816.F32 R76, R8.reuse, R30, RZ ;  /* 0x0000001e084c723c */ /* 0x040fec00000018ff */
[----:B------:R-:W-:Y:S06]  /*1da0*/  HMMA.16816.F32 R100, R8, R22, RZ ;  /* 0x000000160864723c */ /* 0x000fec00000018ff */
[----:B------:R-:W-:Y:S01]  /*1db0*/  HMMA.16816.F32 R8, R24, R40, R56 ;  /* 0x000000281808723c */ /* 0x000fe20000001838 */
[----:B------:R-:W-:Y:S05]  /*1dc0*/  LDSM.16.M88.4 R56, [R227+0x7000] ;  /* 0x00700000e338783b */ /* 0x000fea0000000200 */
[C---:B------:R-:W-:Y:S06]  /*1dd0*/  HMMA.16816.F32 R116, R12.reuse, R20, RZ ;  /* 0x000000140c74723c */ /* 0x040fec00000018ff */
[C---:B------:R-:W-:Y:S01]  /*1de0*/  HMMA.16816.F32 R112, R12.reuse, R22, RZ ;  /* 0x000000160c70723c */ /* 0x040fe200000018ff */
[----:B------:R-:W4:Y:S05]  /*1df0*/  LDSM.16.M88.4 R20, [R228+0x3000] ;  /* 0x00300000e414783b */ /* 0x000f2a0000000200 */
[C---:B------:R-:W-:Y:S06]  /*1e00*/  HMMA.16816.F32 R124, R12.reuse, R32, RZ ;  /* 0x000000200c7c723c */ /* 0x040fec00000018ff */
[C---:B------:R-:W-:Y:S01]  /*1e10*/  HMMA.16816.F32 R136, R12.reuse, R34, RZ ;  /* 0x000000220c88723c */ /* 0x040fe200000018ff */
[----:B------:R-:W5:Y:S05]  /*1e20*/  LDSM.16.M88.4 R32, [R229+0x2000] ;  /* 0x00200000e520783b */ /* 0x000f6a0000000200 */
[C---:B------:R-:W-:Y:S06]  /*1e30*/  HMMA.16816.F32 R120, R12.reuse, R28, RZ ;  /* 0x0000001c0c78723c */ /* 0x040fec00000018ff */
[----:B------:R-:W-:Y:S01]  /*1e40*/  HMMA.16816.F32 R132, R12, R30, RZ ;  /* 0x0000001e0c84723c */ /* 0x000fe200000018ff */
[----:B------:R-:W5:Y:S05]  /*1e50*/  LDSM.16.M88.4 R28, [R229+0x3000] ;  /* 0x00300000e51c783b */ /* 0x000f6a0000000200 */
[----:B-1----:R-:W-:Y:S06]  /*1e60*/  HMMA.16816.F32 R12, R4, R40, R60 ;  /* 0x00000028040c723c */ /* 0x002fec000000183c */
[----:B--2---:R-:W-:Y:S06]  /*1e70*/  HMMA.16816.F32 R8, R36, R64, R8 ;  /* 0x000000402408723c */ /* 0x004fec0000001808 */
[C---:B------:R-:W-:Y:S06]  /*1e80*/  HMMA.16816.F32 R108, R4.reuse, R42, R96 ;  /* 0x0000002a046c723c */ /* 0x040fec0000001860 */
[C---:B------:R-:W-:Y:S01]  /*1e90*/  HMMA.16816.F32 R60, R4.reuse, R48, R16 ;  /* 0x00000030043c723c */ /* 0x040fe20000001810 */
[----:B------:R-:W-:Y:S05]  /*1ea0*/  LDSM.16.M88.4 R16, [R228+0x4000] ;  /* 0x00400000e410783b */ /* 0x000fea0000000200 */
[C---:B------:R-:W-:Y:S01]  /*1eb0*/  HMMA.16816.F32 R96, R4.reuse, R50, R76 ;  /* 0x000000320460723c */ /* 0x040fe2000000184c */
[----:B------:R-:W1:Y:S05]  /*1ec0*/  LDSM.16.M88.4 R76, [R225+0x8000] ;  /* 0x00800000e14c783b */ /* 0x000e6a0000000200 */
[C---:B------:R-:W-:Y:S06]  /*1ed0*/  HMMA.16816.F32 R104, R4.reuse, R54, R88 ;  /* 0x000000360468723c */ /* 0x040fec0000001858 */
[----:B---3--:R-:W-:Y:S06]  /*1ee0*/  HMMA.16816.F32 R88, R4, R46, R100 ;  /* 0x0000002e0458723c */ /* 0x008fec0000001864 */
[C---:B------:R-:W-:Y:S06]  /*1ef0*/  HMMA.16816.F32 R144, R24.reuse, R48, R120 ;  /* 0x000000301890723c */ /* 0x040fec0000001878 */
[C---:B------:R-:W-:Y:S06]  /*1f00*/  HMMA.16816.F32 R148, R24.reuse, R44, R116 ;  /* 0x0000002c1894723c */ /* 0x040fec0000001874 */
[C---:B------:R-:W-:Y:S06]  /*1f10*/  HMMA.16816.F32 R100, R24.reuse, R52, R124 ;  /* 0x000000341864723c */ /* 0x040fec000000187c */
[C---:B------:R-:W-:Y:S06]  /*1f20*/  HMMA.16816.F32 R40, R24.reuse, R42, R140 ;  /* 0x0000002a1828723c */ /* 0x040fec000000188c */
[C---:B------:R-:W-:Y:S06]  /*1f30*/  HMMA.16816.F32 R116, R24.reuse, R54, R136 ;  /* 0x000000361874723c */ /* 0x040fec0000001888 */
[C---:B------:R-:W-:Y:S06]  /*1f40*/  HMMA.16816.F32 R120, R24.reuse, R50, R132 ;  /* 0x000000321878723c */ /* 0x040fec0000001884 */
[----:B------:R-:W-:Y:S06]  /*1f50*/  HMMA.16816.F32 R112, R24, R46, R112 ;  /* 0x0000002e1870723c */ /* 0x000fec0000001870 */
[----:B----4-:R-:W-:Y:S01]  /*1f60*/  HMMA.16816.F32 R24, R20, R64, R12 ;  /* 0x000000401418723c */ /* 0x010fe2000000180c */
[----:B------:R-:W2:Y:S05]  /*1f70*/  LDSM.16.M88.4 R12, [R228+0x5000] ;  /* 0x00500000e40c783b */ /* 0x000eaa0000000200 */
[C---:B------:R-:W-:Y:S06]  /*1f80*/  HMMA.16816.F32 R68, R4.reuse, R52, R68 ;  /* 0x000000340444723c */ /* 0x040fec0000001844 */
[----:B------:R-:W-:Y:S01]  /*1f90*/  HMMA.16816.F32 R80, R4, R44, R80 ;  /* 0x0000002c0450723c */ /* 0x000fe20000001850 */
[----:B------:R-:W-:Y:S05]  /*1fa0*/  LDSM.16.M88.4 R44, [R227+0x8000] ;  /* 0x00800000e32c783b */ /* 0x000fea0000000200 */
[----:B-----5:R-:W-:Y:S01]  /*1fb0*/  HMMA.16816.F32 R4, R32, R56, R8 ;  /* 0x000000382004723c */ /* 0x020fe20000001808 */
[----:B------:R-:W3:Y:S05]  /*1fc0*/  LDSM.16.M88.4 R8, [R229+0x4000] ;  /* 0x00400000e508783b */ /* 0x000eea0000000200 */
[C---:B------:R-:W-:Y:S06]  /*1fd0*/  HMMA.16816.F32 R136, R20.reuse, R92, R60 ;  /* 0x0000005c1488723c */ /* 0x040fec000000183c */
[-C--:B------:R-:W-:Y:S06]  /*1fe0*/  HMMA.16816.F32 R60, R20, R66.reuse, R108 ;  /* 0x00000042143c723c */ /* 0x080fec000000186c */
[----:B------:R-:W-:Y:S01]  /*1ff0*/  HMMA.16816.F32 R52, R36, R66, R40 ;  /* 0x000000422434723c */ /* 0x000fe20000001828 */
[----:B------:R-:W-:Y:S05]  /*2000*/  LDSM.16.M88.4 R40, [R227+0x7400] ;  /* 0x00740000e328783b */ /* 0x000fea0000000200 */
[----:B------:R-:W-:Y:S06]  /*2010*/  HMMA.16816.F32 R48, R28, R56, R24 ;  /* 0x000000381c30723c */ /* 0x000fec0000001818 */
[C---:B------:R-:W-:Y:S06]  /*2020*/  HMMA.16816.F32 R124, R20.reuse, R72, R68 ;  /* 0x00000048147c723c */ /* 0x040fec0000001844 */
[C---:B------:R-:W-:Y:S06]  /*2030*/  HMMA.16816.F32 R140, R20.reuse, R84, R80 ;  /* 0x00000054148c723c */ /* 0x040fec0000001850 */
[C---:B------:R-:W-:Y:S06]  /*2040*/  HMMA.16816.F32 R104, R20.reuse, R74, R104 ;  /* 0x0000004a1468723c */ /* 0x040fec0000001868 */
[C---:B------:R-:W-:Y:S06]  /*2050*/  HMMA.16816.F32 R108, R20.reuse, R94, R96 ;  /* 0x0000005e146c723c */ /* 0x040fec0000001860 */
[----:B------:R-:W-:Y:S06]  /*2060*/  HMMA.16816.F32 R132, R20, R86, R88 ;  /* 0x000000561484723c */ /* 0x000fec0000001858 */
[----:B-1----:R-:W-:Y:S01]  /*2070*/  HMMA.16816.F32 R20, R16, R76, R4 ;  /* 0x0000004c1014723c */ /* 0x002fe20000001804 */
[----:B------:R-:W1:Y:S05]  /*2080*/  LDSM.16.M88.4 R4, [R229+0x5000] ;  /* 0x00500000e504783b */ /* 0x000e6a0000000200 */
[-C--:B------:R-:W-:Y:S06]  /*2090*/  HMMA.16816.F32 R24, R28, R58.reuse, R60 ;  /* 0x0000003a1c18723c */ /* 0x080fec000000183c */
[----:B------:R-:W-:Y:S06]  /*20a0*/  HMMA.16816.F32 R56, R32, R58, R52 ;  /* 0x0000003a2038723c */ /* 0x000fec0000001834 */
[----:B--2---:R-:W-:Y:S06]  /*20b0*/  HMMA.16816.F32 R48, R12, R76, R48 ;  /* 0x0000004c0c30723c */ /* 0x004fec0000001830 */
[----:B---3--:R-:W-:Y:S01]  /*20c0*/  HMMA.16816.F32 R68, R8, R44, R20 ;  /* 0x0000002c0844723c */ /* 0x008fe20000001814 */
[----:B------:R-:W-:Y:S05]  /*20d0*/  LDSM.16.M88.4 R20, [R227+0x7800] ;  /* 0x00780000e314783b */ /* 0x000fea0000000200 */
[C---:B------:R-:W-:Y:S06]  /*20e0*/  HMMA.16816.F32 R64, R36.reuse, R72, R100 ;  /* 0x000000482440723c */ /* 0x040fec0000001864 */
[C---:B------:R-:W-:Y:S06]  /*20f0*/  HMMA.16816.F32 R80, R36.reuse, R74, R116 ;  /* 0x0000004a2450723c */ /* 0x040fec0000001874 */
[C---:B------:R-:W-:Y:S06]  /*2100*/  HMMA.16816.F32 R88, R36.reuse, R92, R144 ;  /* 0x0000005c2458723c */ /* 0x040fec0000001890 */
[C---:B------:R-:W-:Y:S06]  /*2110*/  HMMA.16816.F32 R92, R36.reuse, R94, R120 ;  /* 0x0000005e245c723c */ /* 0x040fec0000001878 */
[C---:B------:R-:W-:Y:S06]  /*2120*/  HMMA.16816.F32 R116, R36.reuse, R84, R148 ;  /* 0x000000542474723c */ /* 0x040fec0000001894 */
[----:B------:R-:W-:Y:S06]  /*2130*/  HMMA.16816.F32 R112, R36, R86, R112 ;  /* 0x000000562470723c */ /* 0x000fec0000001870 */
[-C--:B------:R-:W-:Y:S01]  /*2140*/  HMMA.16816.F32 R60, R12, R78.reuse, R24 ;  /* 0x0000004e0c3c723c */ /* 0x080fe20000001818 */
[----:B------:R-:W2:Y:S05]  /*2150*/  LDSM.16.M88.4 R24, [R225+0x8400] ;  /* 0x00840000e118783b */ /* 0x000eaa0000000200 */
[----:B------:R-:W-:Y:S01]  /*2160*/  HMMA.16816.F32 R36, R16, R78, R56 ;  /* 0x0000004e1024723c */ /* 0x000fe20000001838 */
[----:B------:R-:W-:-:S05]  /*2170*/  FMUL.FTZ R0, R68, UR8 ;  /* 0x0000000844007c20 */ /* 0x000fca0008410000 */
[----:B-1----:R-:W-:Y:S01]  /*2180*/  HMMA.16816.F32 R52, R4, R44, R48 ;  /* 0x0000002c0434723c */ /* 0x002fe20000001830 */
[----:B------:R1:W3:Y:S01]  /*2190*/  MUFU.TANH R131, R0 ;  /* 0x0000000000837308 */ /* 0x0002e20000002400 */
[----:B------:R-:W4:Y:S04]  /*21a0*/  LDSM.16.M88.4 R48, [R227+0x7c00] ;  /* 0x007c0000e330783b */ /* 0x000f280000000200 */
[-C--:B------:R-:W-:Y:S06]  /*21b0*/  HMMA.16816.F32 R56, R32, R40.reuse, R64 ;  /* 0x000000282038723c */ /* 0x080fec0000001840 */
[----:B------:R-:W-:Y:S01]  /*21c0*/  HMMA.16816.F32 R64, R28, R40, R124 ;  /* 0x000000281c40723c */ /* 0x000fe2000000187c */
[----:B-1----:R-:W-:-:S04]  /*21d0*/  FMUL.FTZ R0, R69, UR8 ;  /* 0x0000000845007c20 */ /* 0x002fc80008410000 */
[----:B------:R1:W1:Y:S01]  /*21e0*/  MUFU.TANH R125, R0 ;  /* 0x00000000007d7308 */ /* 0x0002620000002400 */
[-C--:B------:R-:W-:Y:S06]  /*21f0*/  HMMA.16816.F32 R72, R4, R46.reuse, R60 ;  /* 0x0000002e0448723c */ /* 0x080fec000000183c */
[----:B------:R-:W-:Y:S01]  /*2200*/  HMMA.16816.F32 R44, R8, R46, R36 ;  /* 0x0000002e082c723c */ /* 0x000fe20000001824 */
[----:B------:R-:W5:Y:S01]  /*2210*/  LDSM.16.M88.4 R36, [R227+0x8400] ;  /* 0x00840000e324783b */ /* 0x000f620000000200 */
[----:B-1----:R-:W-:-:S04]  /*2220*/  FMUL.FTZ R0, R70, UR8 ;  /* 0x0000000846007c20 */ /* 0x002fc80008410000 */
[----:B------:R1:W1:Y:S02]  /*2230*/  MUFU.TANH R145, R0 ;  /* 0x0000000000917308 */ /* 0x0002640000002400 */
[----:B-1----:R-:W-:-:S06]  /*2240*/  FMUL.FTZ R0, R71, UR8 ;  /* 0x0000000847007c20 */ /* 0x002fcc0008410000 */
[----:B------:R1:W1:Y:S02]  /*2250*/  MUFU.TANH R144, R0 ;  /* 0x0000000000907308 */ /* 0x0002640000002400 */
[----:B-1----:R-:W-:-:S06]  /*2260*/  FMUL.FTZ R0, R52, UR8 ;  /* 0x0000000834007c20 */ /* 0x002fcc0008410000 */
[----:B------:R1:W1:Y:S02]  /*2270*/  MUFU.TANH R126, R0 ;  /* 0x00000000007e7308 */ /* 0x0002640000002400 */
[----:B-1----:R-:W-:-:S06]  /*2280*/  FMUL.FTZ R0, R53, UR8 ;  /* 0x0000000835007c20 */ /* 0x002fcc0008410000 */
[----:B------:R1:W1:Y:S02]  /*2290*/  MUFU.TANH R124, R0 ;  /* 0x00000000007c7308 */ /* 0x0002640000002400 */
[----:B-1----:R-:W-:-:S06]  /*22a0*/  FMUL.FTZ R0, R54, UR8 ;  /* 0x0000000836007c20 */ /* 0x002fcc0008410000 */
[----:B------:R1:W1:Y:S01]  /*22b0*/  MUFU.TANH R127, R0 ;  /* 0x00000000007f7308 */ /* 0x0002620000002400 */
[----:B------:R-:W-:Y:S01]  /*22c0*/  HMMA.16816.F32 R84, R28, R42, R104 ;  /* 0x0000002a1c54723c */ /* 0x000fe20000001868 */
[----:B-1----:R-:W-:-:S05]  /*22d0*/  FMUL.FTZ R0, R55, UR8 ;  /* 0x0000000837007c20 */ /* 0x002fca0008410000 */
[----:B--2---:R-:W-:Y:S01]  /*22e0*/  HMMA.16816.F32 R52, R16, R24, R56 ;  /* 0x000000181034723c */ /* 0x004fe20000001838 */
[----:B------:R1:W2:Y:S05]  /*22f0*/  MUFU.TANH R123, R0 ;  /* 0x00000000007b7308 */ /* 0x0002aa0000002400 */
[----:B------:R-:W-:Y:S06]  /*2300*/  HMMA.16816.F32 R56, R32, R42, R80 ;  /* 0x0000002a2038723c */ /* 0x000fec0000001850 */
[----:B------:R-:W-:Y:S01]  /*2310*/  HMMA.16816.F32 R40, R12, R24, R64 ;  /* 0x000000180c28723c */ /* 0x000fe20000001840 */
[----:B-1----:R-:W-:-:S04]  /*2320*/  FMUL.FTZ R0, R44, UR8 ;  /* 0x000000082c007c20 */ /* 0x002fc80008410000 */
[----:B------:R1:W1:Y:S01]  /*2330*/  MUFU.TANH R122, R0 ;  /* 0x00000000007a7308 */ /* 0x0002620000002400 */
[C---:B------:R-:W-:Y:S06]  /*2340*/  HMMA.16816.F32 R104, R28.reuse, R22, R108 ;  /* 0x000000161c68723c */ /* 0x040fec000000186c */
[----:B----4-:R-:W-:Y:S01]  /*2350*/  HMMA.16816.F32 R108, R28, R48, R140 ;  /* 0x000000301c6c723c */ /* 0x010fe2000000188c */
[----:B-1----:R-:W-:-:S04]  /*2360*/  FMUL.FTZ R0, R45, UR8 ;  /* 0x000000082d007c20 */ /* 0x002fc80008410000 */
[----:B------:R1:W4:Y:S02]  /*2370*/  MUFU.TANH R121, R0 ;  /* 0x0000000000797308 */ /* 0x0003240000002400 */
[----:B-1----:R-:W-:-:S06]  /*2380*/  FMUL.FTZ R0, R46, UR8 ;  /* 0x000000082e007c20 */ /* 0x002fcc0008410000 */
[----:B------:R1:W1:Y:S01]  /*2390*/  MUFU.TANH R141, R0 ;  /* 0x00000000008d7308 */ /* 0x0002620000002400 */
[----:B------:R-:W-:Y:S01]  /*23a0*/  HMMA.16816.F32 R60, R32, R20, R88 ;  /* 0x00000014203c723c */ /* 0x000fe20000001858 */
[----:B-1----:R-:W-:-:S05]  /*23b0*/  FMUL.FTZ R0, R47, UR8 ;  /* 0x000000082f007c20 */ /* 0x002fca0008410000 */
[----:B-----5:R-:W-:Y:S01]  /*23c0*/  HMMA.16816.F32 R44, R8, R36, R52 ;  /* 0x00000024082c723c */ /* 0x020fe20000001834 */
[----:B------:R1:W1:Y:S05]  /*23d0*/  MUFU.TANH R140, R0 ;  /* 0x00000000008c7308 */ /* 0x00026a0000002400 */
[----:B------:R-:W-:Y:S01]  /*23e0*/  HMMA.16816.F32 R96, R28, R20, R136 ;  /* 0x000000141c60723c */ /* 0x000fe20000001888 */
[----:B-1----:R-:W-:-:S04]  /*23f0*/  FMUL.FTZ R0, R72, UR8 ;  /* 0x0000000848007c20 */ /* 0x002fc80008410000 */
[----:B------:R1:W1:Y:S01]  /*2400*/  MUFU.TANH R120, R0 ;  /* 0x0000000000787308 */ /* 0x0002620000002400 */
[----:B------:R-:W-:Y:S01]  /*2410*/  HMMA.16816.F32 R100, R28, R50, R132 ;  /* 0x000000321c64723c */ /* 0x000fe20000001884 */
[----:B------:R-:W5:Y:S05]  /*2420*/  LDSM.16.M88.4 R28, [R225+0x8800] ;  /* 0x00880000e11c783b */ /* 0x000f6a0000000200 */
[----:B------:R-:W-:Y:S01]  /*2430*/  HMMA.16816.F32 R52, R4, R36, R40 ;  /* 0x000000240434723c */ /* 0x000fe20000001828 */
[----:B-1----:R-:W-:-:S05]  /*2440*/  FMUL.FTZ R0, R73, UR8 ;  /* 0x0000000849007c20 */ /* 0x002fca0008410000 */
[----:B------:R-:W-:Y:S01]  /*2450*/  HMMA.16816.F32 R40, R16, R26, R56 ;  /* 0x0000001a1028723c */ /* 0x000fe20000001838 */
[----:B------:R1:W1:Y:S05]  /*2460*/  MUFU.TANH R90, R0 ;  /* 0x00000000005a7308 */ /* 0x00026a0000002400 */
[----:B------:R-:W-:Y:S01]  /*2470*/  HMMA.16816.F32 R76, R32, R22, R92 ;  /* 0x00000016204c723c */ /* 0x000fe2000000185c */
[----:B------:R-:W3:Y:S01]  /*2480*/  LDSM.16.M88.4 R20, [R225+0x8c00] ;  /* 0x008c0000e114783b */ /* 0x000ee20000000200 */
[----:B-1----:R-:W-:-:S04]  /*2490*/  FMUL.FTZ R0, R74, UR8 ;  /* 0x000000084a007c20 */ /* 0x002fc80008410000 */
[----:B------:R1:W1:Y:S01]  /*24a0*/  MUFU.TANH R89, R0 ;  /* 0x0000000000597308 */ /* 0x0002620000002400 */
[----:B------:R-:W-:Y:S01]  /*24b0*/  HMMA.16816.F32 R68, R32, R48, R116 ;  /* 0x000000302044723c */ /* 0x000fe20000001874 */
[----:B-1----:R-:W-:-:S06]  /*24c0*/  FMUL.FTZ R0, R75, UR8 ;  /* 0x000000084b007c20 */ /* 0x002fcc0008410000 */
[----:B------:R1:W1:Y:S01]  /*24d0*/  MUFU.TANH R88, R0 ;  /* 0x0000000000587308 */ /* 0x0002620000002400 */
[----:B------:R-:W-:Y:S01]  /*24e0*/  HMMA.16816.F32 R64, R32, R50, R112 ;  /* 0x000000322040723c */ /* 0x000fe20000001870 */
[----:B-1----:R-:W-:-:S06]  /*24f0*/  FMUL.FTZ R0, R44, UR8 ;  /* 0x000000082c007c20 */ /* 0x002fcc0008410000 */
[----:B------:R1:W1:Y:S01]  /*2500*/  MUFU.TANH R83, R0 ;  /* 0x0000000000537308 */ /* 0x0002620000002400 */
[----:B------:R-:W-:Y:S01]  /*2510*/  HMMA.16816.F32 R32, R12, R26, R84 ;  /* 0x0000001a0c20723c */ /* 0x000fe20000001854 */
[----:B------:R-:W2:Y:S01]  /*2520*/  LDSM.16.M88.4 R24, [R227+0x8800] ;  /* 0x00880000e318783b */ /* 0x000ea20000000200 */
[----:B-1----:R-:W-:-:S05]  /*2530*/  FMUL.FTZ R0, R45, UR8 ;  /* 0x000000082d007c20 */ /* 0x002fca0008410000 */
[----:B------:R1:W1:Y:S01]  /*2540*/  MUFU.TANH R82, R0 ;  /* 0x0000000000527308 */ /* 0x0002620000002400 */
[----:B------:R-:W-:Y:S01]  /*2550*/  HMMA.16816.F32 R40, R8, R38, R40 ;  /* 0x000000260828723c */ /* 0x000fe20000001828 */
[----:B-1----:R-:W-:-:S06]  /*2560*/  FMUL.FTZ R0, R46, UR8 ;  /* 0x000000082e007c20 */ /* 0x002fcc0008410000 */
[----:B------:R1:W1:Y:S02]  /*2570*/  MUFU.TANH R91, R0 ;  /* 0x00000000005b7308 */ /* 0x0002640000002400 */
[----:B-1----:R-:W-:-:S06]  /*2580*/  FMUL.FTZ R0, R47, UR8 ;  /* 0x000000082f007c20 */ /* 0x002fcc0008410000 */
[----:B------:R1:W1:Y:S01]  /*2590*/  MUFU.TANH R85, R0 ;  /* 0x0000000000557308 */ /* 0x0002620000002400 */
[----:B-----5:R-:W-:Y:S01]  /*25a0*/  HMMA.16816.F32 R44, R16, R28, R60 ;  /* 0x0000001c102c723c */ /* 0x020fe2000000183c */
[----:B-1----:R-:W-:-:S06]  /*25b0*/  FMUL.FTZ R0, R52, UR8 ;  /* 0x0000000834007c20 */ /* 0x002fcc0008410000 */
[----:B------:R1:W1:Y:S01]  /*25c0*/  MUFU.TANH R81, R0 ;  /* 0x0000000000517308 */ /* 0x0002620000002400 */
[----:B------:R-:W-:Y:S01]  /*25d0*/  HMMA.16816.F32 R32, R4, R38, R32 ;  /* 0x000000260420723c */ /* 0x000fe20000001820 */
[----:B-1----:R-:W-:-:S06]  /*25e0*/  FMUL.FTZ R0, R53, UR8 ;  /* 0x0000000835007c20 */ /* 0x002fcc0008410000 */
[----:B------:R1:W1:Y:S01]  /*25f0*/  MUFU.TANH R80, R0 ;  /* 0x0000000000507308 */ /* 0x0002620000002400 */
[C---:B------:R-:W-:Y:S06]  /*2600*/  HMMA.16816.F32 R60, R12.reuse, R28, R96 ;  /* 0x0000001c0c3c723c */ /* 0x040fec0000001860 */
[----:B------:R-:W-:Y:S01]  /*2610*/  HMMA.16816.F32 R48, R12, R30, R104 ;  /* 0x0000001e0c30723c */ /* 0x000fe20000001868 */
[----:B-1----:R-:W-:-:S05]  /*2620*/  FMUL.FTZ R0, R54, UR8 ;  /* 0x0000000836007c20 */ /* 0x002fca0008410000 */
[----:B---3--:R-:W-:Y:S01]  /*2630*/  HMMA.16816.F32 R36, R12, R22, R100 ;  /* 0x000000160c24723c */ /* 0x008fe20000001864 */
[----:B------:R1:W3:Y:S02]  /*2640*/  MUFU.TANH R72, R0 ;  /* 0x0000000000487308 */ /* 0x0002e40000002400 */
[----:B-1----:R-:W-:-:S03]  /*2650*/  FMUL.FTZ R0, R55, UR8 ;  /* 0x0000000837007c20 */ /* 0x002fc60008410000 */
[----:B------:R-:W-:Y:S01]  /*2660*/  HMMA.16816.F32 R52, R12, R20, R108 ;  /* 0x000000140c34723c */ /* 0x000fe2000000186c */
[----:B------:R-:W1:Y:S02]  /*2670*/  LDSM.16.M88.4 R12, [R227+0x8c00] ;  /* 0x008c0000e30c783b */ /* 0x000e640000000200 */
[----:B------:R5:W1:Y:S03]  /*2680*/  MUFU.TANH R75, R0 ;  /* 0x00000000004b7308 */ /* 0x000a660000002400 */
[----:B------:R-:W-:Y:S01]  /*2690*/  HMMA.16816.F32 R56, R16, R30, R76 ;  /* 0x0000001e1038723c */ /* 0x000fe2000000184c */
[----:B------:R-:W-:Y:S01]  /*26a0*/  FMUL.FTZ R34, R34, UR8 ;  /* 0x0000000822227c20 */ /* 0x000fe20008410000 */
[----:B------:R-:W-:Y:S01]  /*26b0*/  FMUL.FTZ R35, R35, UR8 ;  /* 0x0000000823237c20 */ /* 0x000fe20008410000 */
[----:B------:R-:W-:Y:S01]  /*26c0*/  ISETP.GE.AND P0, PT, R166, 0x2, PT ;  /* 0x00000002a600780c */ /* 0x000fe20003f06270 */
[----:B------:R-:W-:-:S04]  /*26d0*/  DEPBAR.LE SB0, 0x0 ;  /* 0x000080000000791a */ /* 0x000fc80000000000 */
[----:B-----5:R-:W-:-:S04]  /*26e0*/  FMUL.FTZ R0, R40, UR8 ;  /* 0x0000000828007c20 */ /* 0x020fc80008410000 */
[----:B------:R5:W1:Y:S01]  /*26f0*/  MUFU.TANH R105, R0 ;  /* 0x0000000000697308 */ /* 0x000a620000002400 */
[----:B--2---:R-:W-:Y:S01]  /*2700*/  HMMA.16816.F32 R28, R8, R24, R44 ;  /* 0x00000018081c723c */ /* 0x004fe2000000182c */
[----:B-----5:R-:W-:-:S06]  /*2710*/  FMUL.FTZ R0, R41, UR8 ;  /* 0x0000000829007c20 */ /* 0x020fcc0008410000 */
[----:B------:R2:W1:Y:S02]  /*2720*/  MUFU.TANH R129, R0 ;  /* 0x0000000000817308 */ /* 0x0004640000002400 */
[----:B--2---:R-:W-:-:S06]  /*2730*/  FMUL.FTZ R0, R42, UR8 ;  /* 0x000000082a007c20 */ /* 0x004fcc0008410000 */
[----:B------:R2:W1:Y:S01]  /*2740*/  MUFU.TANH R84, R0 ;  /* 0x0000000000547308 */ /* 0x0004620000002400 */
[----:B------:R-:W-:Y:S01]  /*2750*/  HMMA.16816.F32 R44, R16, R20, R68 ;  /* 0x00000014102c723c */ /* 0x000fe20000001844 */
[----:B--2---:R-:W-:-:S06]  /*2760*/  FMUL.FTZ R0, R43, UR8 ;  /* 0x000000082b007c20 */ /* 0x004fcc0008410000 */
[----:B------:R2:W1:Y:S01]  /*2770*/  MUFU.TANH R77, R0 ;  /* 0x00000000004d7308 */ /* 0x0004620000002400 */
[----:B------:R-:W-:Y:S06]  /*2780*/  HMMA.16816.F32 R20, R16, R22, R64 ;  /* 0x000000161014723c */ /* 0x000fec0000001840 */
[----:B------:R-:W-:Y:S01]  /*2790*/  HMMA.16816.F32 R16, R4, R24, R60 ;  /* 0x000000180410723c */ /* 0x000fe2000000183c */
[----:B--2---:R-:W-:-:S04]  /*27a0*/  FMUL.FTZ R0, R32, UR8 ;  /* 0x0000000820007c20 */ /* 0x004fc80008410000 */
[----:B------:R2:W2:Y:S01]  /*27b0*/  MUFU.TANH R74, R0 ;  /* 0x00000000004a7308 */ /* 0x0004a20000002400 */
[----:B-1----:R-:W-:Y:S01]  /*27c0*/  HMMA.16816.F32 R40, R4, R12, R52 ;  /* 0x0000000c0428723c */ /* 0x002fe20000001834 */
[----:B------:R-:W-:Y:S01]  /*27d0*/  FMUL.FTZ R3, R29, UR8 ;  /* 0x000000081d037c20 */ /* 0x000fe20008410000 */
[----:B--2---:R-:W-:-:S05]  /*27e0*/  FMUL.FTZ R0, R33, UR8 ;  /* 0x0000000821007c20 */ /* 0x004fca0008410000 */
[----:B------:R1:W2:Y:S01]  /*27f0*/  MUFU.TANH R69, R0 ;  /* 0x0000000000457308 */ /* 0x0002a20000002400 */
[----:B------:R-:W-:Y:S07]  /*2800*/  HMMA.16816.F32 R36, R4, R14, R36 ;  /* 0x0000000e0424723c */ /* 0x000fee0000001824 */
[----:B------:R-:W2:Y:S01]  /*2810*/  MUFU.TANH R71, R34 ;  /* 0x0000002200477308 */ /* 0x000ea20000002400 */
[----:B-1----:R-:W-:-:S07]  /*2820*/  LOP3.LUT R0, R159, 0xffffffe0, RZ, 0xc0, !PT ;  /* 0xffffffe09f007812 */ /* 0x002fce00078ec0ff */
[----:B------:R1:W1:Y:S01]  /*2830*/  MUFU.TANH R70, R35 ;  /* 0x0000002300467308 */ /* 0x0002620000002400 */
[----:B------:R-:W-:Y:S01]  /*2840*/  IADD3 R0, -R0, R158, RZ ;  /* 0x0000009e00007210 */ /* 0x000fe20007ffe1ff */
[----:B-1----:R-:W-:Y:S06]  /*2850*/  HMMA.16816.F32 R32, R4, R26, R48 ;  /* 0x0000001a0420723c */ /* 0x002fec0000001830 */
[----:B------:R1:W1:Y:S01]  /*2860*/  MUFU.TANH R50, R3 ;  /* 0x0000000300327308 */ /* 0x0002620000002400 */
[----:B------:R-:W-:-:S04]  /*2870*/  SHF.R.S32.HI R4, RZ, 0x1f, R0 ;  /* 0x0000001fff047819 */ /* 0x000fc80000011400 */
[----:B------:R-:W-:Y:S02]  /*2880*/  LEA.HI R0, R4, R0, RZ, 0x2 ;  /* 0x0000000004007211 */ /* 0x000fe400078f10ff */
[----:B------:R-:W-:Y:S01]  /*2890*/  HMMA.16816.F32 R4, R8, R26, R56 ;  /* 0x0000001a0804723c */ /* 0x000fe20000001838 */
[----:B-1----:R-:W-:-:S04]  /*28a0*/  FMUL.FTZ R3, R30, UR8 ;  /* 0x000000081e037c20 */ /* 0x002fc80008410000 */
[----:B------:R1:W1:Y:S01]  /*28b0*/  MUFU.TANH R133, R3 ;  /* 0x0000000300857308 */ /* 0x0002620000002400 */
[----:B------:R-:W-:Y:S01]  /*28c0*/  LEA R24, R157, R160, 0x4 ;  /* 0x000000a09d187211 */ /* 0x000fe200078e20ff */
[----:B------:R-:W-:Y:S01]  /*28d0*/  HMMA.16816.F32 R64, R8, R12, R44 ;  /* 0x0000000c0840723c */ /* 0x000fe2000000182c */
[----:B------:R-:W-:-:S05]  /*28e0*/  SHF.R.S32.HI R0, RZ, 0x2, R0 ;  /* 0x00000002ff007819 */ /* 0x000fca0000011400 */
[----:B------:R-:W-:Y:S01]  /*28f0*/  HMMA.16816.F32 R60, R8, R14, R20 ;  /* 0x0000000e083c723c */ /* 0x000fe20000001814 */
[----:B------:R-:W-:Y:S01]  /*2900*/  IADD3 R0, R24, 0x1, R0 ;  /* 0x0000000118007810 */ /* 0x000fe20007ffe000 */
[----:B-1----:R-:W-:-:S05]  /*2910*/  FMUL.FTZ R3, R31, UR8 ;  /* 0x000000081f037c20 */ /* 0x002fca0008410000 */
[----:B------:R-:W-:Y:S01]  /*2920*/  FMUL.FTZ R8, R17, UR8 ;  /* 0x0000000811087c20 */ /* 0x000fe20008410000 */
[----:B------:R1:W1:Y:S01]  /*2930*/  MUFU.TANH R132, R3 ;  /* 0x0000000300847308 */ /* 0x0002620000002400 */
[----:B------:R-:W-:Y:S01]  /*2940*/  IADD3 R0, R128, R0, -R130 ;  /* 0x0000000080007210 */ /* 0x000fe20007ffe882 */
[----:B------:R-:W-:Y:S01]  /*2950*/  FMUL.FTZ R28, R28, UR8 ;  /* 0x000000081c1c7c20 */ /* 0x000fe20008410000 */
[----:B------:R-:W-:-:S05]  /*2960*/  SHF.L.U32 R158, R158, 0x1, RZ ;  /* 0x000000019e9e7819 */ /* 0x000fca00000006ff */
[----:B------:R-:W2:Y:S01]  /*2970*/  MUFU.TANH R17, R8 ;  /* 0x0000000800117308 */ /* 0x000ea20000002400 */
[----:B-1----:R-:W-:-:S07]  /*2980*/  FMUL.FTZ R3, R16, UR8 ;  /* 0x0000000810037c20 */ /* 0x002fce0008410000 */
[----:B------:R-:W1:Y:S01]  /*2990*/  MUFU.TANH R24, R3 ;  /* 0x0000000300187308 */ /* 0x000e620000002400 */
[----:B------:R-:W-:Y:S01]  /*29a0*/  IADD3 R25, R0, R161, RZ ;  /* 0x000000a100197210 */ /* 0x000fe20007ffe0ff */
[----:B------:R-:W-:Y:S01]  /*29b0*/  FMUL.FTZ R0, R18, UR8 ;  /* 0x0000000812007c20 */ /* 0x000fe20008410000 */
[----:B------:R-:W-:Y:S01]  /*29c0*/  LOP3.LUT R167, R158, 0x6, RZ, 0xc0, !PT ;  /* 0x000000069ea77812 */ /* 0x000fe200078ec0ff */
[----:B------:R-:W-:Y:S01]  /*29d0*/  FMUL.FTZ R12, R19, UR8 ;  /* 0x00000008130c7c20 */ /* 0x000fe20008410000 */
[----:B------:R-:W-:Y:S01]  /*29e0*/  FMUL.FTZ R15, R32, UR8 ;  /* 0x00000008200f7c20 */ /* 0x000fe20008410000 */
[----:B------:R-:W-:Y:S01]  /*29f0*/  FMUL.FTZ R16, R33, UR8 ;  /* 0x0000000821107c20 */ /* 0x000fe20008410000 */
[----:B------:R-:W-:Y:S01]  /*2a00*/  FMUL.FTZ R23, R34, UR8 ;  /* 0x0000000822177c20 */ /* 0x000fe20008410000 */
[----:B------:R5:W1:Y:S01]  /*2a10*/  MUFU.TANH R53, R28 ;  /* 0x0000001c00357308 */ /* 0x000a620000002400 */
[----:B------:R-:W-:Y:S01]  /*2a20*/  FMUL.FTZ R22, R35, UR8 ;  /* 0x0000000823167c20 */ /* 0x000fe20008410000 */
        /* <DEDUP_REMOVED lines=11> */
[----:B------:R4:W1:Y:S01]  /*2ae0*/  MUFU.TANH R49, R0 ;  /* 0x0000000000317308 */ /* 0x0008620000002400 */
[----:B-----5:R-:W-:Y:S01]  /*2af0*/  FMUL.FTZ R28, R37, UR8 ;  /* 0x00000008251c7c20 */ /* 0x020fe20008410000 */
[----:B----4-:R-:W-:Y:S01]  /*2b00*/  LEA R0, R198, R167, 0x6 ;  /* 0x000000a7c6007211 */ /* 0x010fe200078e30ff */
[----:B------:R-:W-:Y:S06]  /*2b10*/  BAR.SYNC.DEFER_BLOCKING 0x0 ;  /* 0x0000000000007b1d */ /* 0x000fec0000010000 */
[----:B-123--:R-:W-:Y:S05]  /*2b20*/  @!P0 BRA `(.L_x_443) ;  /* 0x0000000000548947 */ /* 0x00efea0003800000 */
        /* <DEDUP_REMOVED lines=21> */
.L_x_443:
[C---:B------:R-:W-:Y:S01]  /*2c80*/  VIADD R36, R0.reuse, 0x8 ;  /* 0x0000000800247836 */ /* 0x040fe20000000000 */
[----:B------:R-:W-:Y:S01]  /*2c90*/  VIMNMX R18, R25, R128, PT ;  /* 0x0000008019127248 */ /* 0x000fe20003fe0100 */
[C---:B------:R-:W-:Y:S01]  /*2ca0*/  VIADD R37, R0.reuse, 0x1 ;  /* 0x0000000100257836 */ /* 0x040fe20000000000 */
[----:B-1----:R1:W2:Y:S01]  /*2cb0*/  MUFU.TANH R5, R15 ;  /* 0x0000000f00057308 */ /* 0x0022a20000002400 */
[----:B------:R-:W-:Y:S01]  /*2cc0*/  VIADD R34, R0, 0x10 ;  /* 0x0000001000227836 */ /* 0x000fe20000000000 */
[-C--:B------:R-:W-:Y:S01]  /*2cd0*/  ISETP.GE.AND P6, PT, R36, R18.reuse, PT ;  /* 0x000000122400720c */ /* 0x080fe20003fc6270 */
[C---:B------:R-:W-:Y:S01]  /*2ce0*/  VIADD R35, R0.reuse, 0x9 ;  /* 0x0000000900237836 */ /* 0x040fe20000000000 */
[-C--:B------:R-:W-:Y:S01]  /*2cf0*/  ISETP.GE.AND P5, PT, R37, R18.reuse, PT ;  /* 0x000000122500720c */ /* 0x080fe20003fa6270 */
[----:B------:R-:W-:Y:S01]  /*2d00*/  VIADD R32, R0, 0x18 ;  /* 0x0000001800207836 */ /* 0x000fe20000000000 */
[----:B------:R-:W-:Y:S01]  /*2d10*/  FSEL R100, R122, -INF , !P6 ;  /* 0xff8000007a647808 */ /* 0x000fe20007000000 */
[----:B------:R-:W-:Y:S01]  /*2d20*/  VIADD R33, R0, 0x11 ;  /* 0x0000001100217836 */ /* 0x000fe20000000000 */
[-C--:B------:R-:W-:Y:S01]  /*2d30*/  ISETP.GE.AND P6, PT, R34, R18.reuse, PT ;  /* 0x000000122200720c */ /* 0x080fe20003fc6270 */
[C---:B------:R-:W-:Y:S01]  /*2d40*/  VIADD R38, R0.reuse, 0x20 ;  /* 0x0000002000267836 */ /* 0x040fe20000000000 */
[----:B------:R-:W-:Y:S01]  /*2d50*/  VIADDMNMX R19, R25, 0x40, R128, PT ;  /* 0x0000004019137846 */ /* 0x000fe20003800180 */
[C---:B------:R-:W-:Y:S01]  /*2d60*/  VIADD R39, R0.reuse, 0x19 ;  /* 0x0000001900277836 */ /* 0x040fe20000000000 */
[----:B------:R-:W-:Y:S01]  /*2d70*/  FSEL R107, R83, -INF , !P6 ;  /* 0xff800000536b7808 */ /* 0x000fe20007000000 */
[----:B------:R-:W-:Y:S01]  /*2d80*/  VIADD R42, R0, 0x21 ;  /* 0x00000021002a7836 */ /* 0x000fe20000000000 */
[-C--:B------:R-:W-:Y:S01]  /*2d90*/  ISETP.GE.AND P6, PT, R32, R18.reuse, PT ;  /* 0x000000122000720c */ /* 0x080fe20003fc6270 */
[----:B------:R3:W-:Y:S01]  /*2da0*/  MUFU.TANH R7, R16 ;  /* 0x0000001000077308 */ /* 0x0007e20000002400 */
[----:B------:R-:W-:Y:S01]  /*2db0*/  ISETP.GE.AND P4, PT, R36, R19, PT ;  /* 0x000000132400720c */ /* 0x000fe20003f86270 */
[----:B------:R-:W-:Y:S01]  /*2dc0*/  FMUL.FTZ R3, R64, UR8 ;  /* 0x0000000840037c20 */ /* 0x000fe20008410000 */
[----:B-1----:R-:W-:Y:S01]  /*2dd0*/  FSEL R15, R125, -INF , !P5 ;  /* 0xff8000007d0f7808 */ /* 0x002fe20006800000 */
[C---:B------:R-:W-:Y:S01]  /*2de0*/  VIADD R45, R0.reuse, 0x28 ;  /* 0x00000028002d7836 */ /* 0x040fe20000000000 */
[-C--:B------:R-:W-:Y:S01]  /*2df0*/  ISETP.GE.AND P5, PT, R35, R18.reuse, PT ;  /* 0x000000122300720c */ /* 0x080fe20003fa6270 */
[C---:B------:R-:W-:Y:S01]  /*2e00*/  VIADD R47, R0.reuse, 0x30 ;  /* 0x00000030002f7836 */ /* 0x040fe20000000000 */
[----:B------:R-:W-:Y:S01]  /*2e10*/  FSEL R105, R105, -INF , !P6 ;  /* 0xff80000069697808 */ /* 0x000fe20007000000 */
[----:B------:R-:W1:Y:S01]  /*2e20*/  MUFU.TANH R4, R11 ;  /* 0x0000000b00047308 */ /* 0x000e620000002400 */
[----:B------:R-:W-:Y:S01]  /*2e30*/  FSEL R103, R121, -INF , !P5 ;  /* 0xff80000079677808 */ /* 0x000fe20006800000 */
[C---:B------:R-:W-:Y:S01]  /*2e40*/  VIADD R44, R0.reuse, 0x29 ;  /* 0x00000029002c7836 */ /* 0x040fe20000000000 */
[-C--:B------:R-:W-:Y:S01]  /*2e50*/  ISETP.GE.AND P5, PT, R33, R18.reuse, PT ;  /* 0x000000122100720c */ /* 0x080fe20003fa6270 */
[----:B------:R-:W-:Y:S01]  /*2e60*/  VIADD R52, R0, 0x31 ;  /* 0x0000003100347836 */ /* 0x000fe20000000000 */
[-C--:B------:R-:W-:Y:S01]  /*2e70*/  ISETP.GE.AND P6, PT, R38, R18.reuse, PT ;  /* 0x000000122600720c */ /* 0x080fe20003fc6270 */
[----:B------:R-:W-:Y:S01]  /*2e80*/  VIADD R68, R0, 0x38 ;  /* 0x0000003800447836 */ /* 0x000fe20000000000 */
[----:B------:R-:W-:Y:S01]  /*2e90*/  FSEL R106, R82, -INF , !P5 ;  /* 0xff800000526a7808 */ /* 0x000fe20006800000 */
[----:B------:R4:W5:Y:S01]  /*2ea0*/  MUFU.TANH R41, R3 ;  /* 0x0000000300297308 */ /* 0x0009620000002400 */
[----:B------:R-:W-:Y:S01]  /*2eb0*/  ISETP.GE.AND P5, PT, R39, R18, PT ;  /* 0x000000122700720c */ /* 0x000fe20003fa6270 */
[----:B------:R-:W-:Y:S01]  /*2ec0*/  VIADD R73, R0, 0x39 ;  /* 0x0000003900497836 */ /* 0x000fe20000000000 */
[----:B---3--:R-:W-:Y:S01]  /*2ed0*/  FSEL R16, R120, -INF , !P4 ;  /* 0xff80000078107808 */ /* 0x008fe20006000000 */
[----:B------:R-:W-:Y:S01]  /*2ee0*/  ULDC UR9, c[0x0][0x2ec] ;  /* 0x0000bb0000097ab9 */ /* 0x000fe20000000800 */
[----:B------:R-:W-:-:S02]  /*2ef0*/  FSEL R192, R53, -INF , !P6 ;  /* 0xff80000035c07808 */ /* 0x000fc40007000000 */
[-C--:B------:R-:W-:Y:S01]  /*2f00*/  ISETP.GE.AND P4, PT, R34, R19.reuse, PT ;  /* 0x000000132200720c */ /* 0x080fe20003f86270 */
[----:B------:R3:W-:Y:S01]  /*2f10*/  MUFU.TANH R8, R13 ;  /* 0x0000000d00087308 */ /* 0x0007e20000002400 */
[-C--:B------:R-:W-:Y:S02]  /*2f20*/  ISETP.GE.AND P6, PT, R0, R18.reuse, PT ;  /* 0x000000120000720c */ /* 0x080fe40003fc6270 */
[----:B------:R-:W-:Y:S02]  /*2f30*/  FSEL R129, R129, -INF , !P5 ;  /* 0xff80000081817808 */ /* 0x000fe40006800000 */
[----:B------:R-:W-:Y:S02]  /*2f40*/  ISETP.GE.AND P5, PT, R42, R18, PT ;  /* 0x000000122a00720c */ /* 0x000fe40003fa6270 */
[----:B------:R-:W-:Y:S01]  /*2f50*/  FSEL R56, R81, -INF , !P4 ;  /* 0xff80000051387808 */ /* 0x000fe20006000000 */
[----:B------:R-:W-:Y:S01]  /*2f60*/  MUFU.TANH R30, R12 ;  /* 0x0000000c001e7308 */ /* 0x000fe20000002400 */
[----:B----4-:R-:W-:Y:S01]  /*2f70*/  FMUL.FTZ R3, R65, UR8 ;  /* 0x0000000841037c20 */ /* 0x010fe20008410000 */
[----:B------:R-:W-:-:S02]  /*2f80*/  ISETP.GE.AND P4, PT, R32, R19, PT ;  /* 0x000000132000720c */ /* 0x000fc40003f86270 */
[----:B------:R-:W-:Y:S02]  /*2f90*/  FSEL R195, R50, -INF , !P5 ;  /* 0xff80000032c37808 */ /* 0x000fe40006800000 */
[-C--:B------:R-:W-:Y:S02]  /*2fa0*/  ISETP.GE.AND P5, PT, R45, R19.reuse, PT ;  /* 0x000000132d00720c */ /* 0x080fe40003fa6270 */
[----:B------:R4:W-:Y:S01]  /*2fb0*/  MUFU.TANH R64, R3 ;  /* 0x0000000300407308 */ /* 0x0009e20000002400 */
[----:B---3--:R-:W-:Y:S02]  /*2fc0*/  FSEL R13, R131, -INF , !P6 ;  /* 0xff800000830d7808 */ /* 0x008fe40007000000 */
[----:B------:R-:W-:Y:S02]  /*2fd0*/  FSEL R58, R74, -INF , !P4 ;  /* 0xff8000004a3a7808 */ /* 0x000fe40006000000 */
[-C--:B------:R-:W-:Y:S02]  /*2fe0*/  ISETP.GE.AND P4, PT, R38, R19.reuse, PT ;  /* 0x000000132600720c */ /* 0x080fe40003f86270 */
[----:B--2---:R-:W-:Y:S01]  /*2ff0*/  FSEL R139, R5, -INF , !P5 ;  /* 0xff800000058b7808 */ /* 0x004fe20006800000 */
[----:B------:R-:W2:Y:S01]  /*3000*/  MUFU.TANH R6, R10 ;  /* 0x0000000a00067308 */ /* 0x000ea20000002400 */
[-C--:B------:R-:W-:Y:S01]  /*3010*/  ISETP.GE.AND P3, PT, R37, R19.reuse, PT ;  /* 0x000000132500720c */ /* 0x080fe20003f66270 */
[----:B------:R-:W-:Y:S01]  /*3020*/  FMUL.FTZ R5, R60, UR8 ;  /* 0x000000083c057c20 */ /* 0x000fe20008410000 */
[----:B------:R-:W-:-:S02]  /*3030*/  ISETP.GE.AND P5, PT, R0, R19, PT ;  /* 0x000000130000720c */ /* 0x000fc40003fa6270 */
[----:B------:R-:W-:Y:S02]  /*3040*/  FSEL R137, R24, -INF , !P4 ;  /* 0xff80000018897808 */ /* 0x000fe40006000000 */
[----:B------:R-:W-:Y:S01]  /*3050*/  ISETP.GE.AND P4, PT, R45, R18, PT ;  /* 0x000000122d00720c */ /* 0x000fe20003f86270 */
[----:B------:R3:W3:Y:S01]  /*3060*/  MUFU.TANH R10, R5 ;  /* 0x00000005000a7308 */ /* 0x0006e20000002400 */
[----:B----4-:R-:W-:Y:S02]  /*3070*/  FMNMX.FTZ R3, R13, R15, !PT ;  /* 0x0000000f0d037209 */ /* 0x010fe40007810000 */
[----:B------:R-:W-:Y:S02]  /*3080*/  FSEL R27, R124, -INF , !P3 ;  /* 0xff8000007c1b7808 */ /* 0x000fe40005800000 */
[----:B------:R-:W-:Y:S02]  /*3090*/  FMNMX.FTZ R3, R100, R3, !PT ;  /* 0x0000000364037209 */ /* 0x000fe40007810000 */
[----:B------:R-:W-:Y:S01]  /*30a0*/  FSEL R12, R126, -INF , !P5 ;  /* 0xff8000007e0c7808 */ /* 0x000fe20006800000 */
[----:B------:R-:W4:Y:S01]  /*30b0*/  MUFU.TANH R11, R14 ;  /* 0x0000000e000b7308 */ /* 0x000f220000002400 */
[----:B------:R-:W-:-:S02]  /*30c0*/  FMNMX.FTZ R3, R103, R3, !PT ;  /* 0x0000000367037209 */ /* 0x000fc40007810000 */
[----:B-1----:R-:W-:Y:S02]  /*30d0*/  FSEL R205, R4, -INF , !P4 ;  /* 0xff80000004cd7808 */ /* 0x002fe40006000000 */
[----:B------:R-:W-:Y:S02]  /*30e0*/  FMNMX.FTZ R4, R107, R3, !PT ;  /* 0x000000036b047209 */ /* 0x000fe40007810000 */
[----:B------:R-:W-:Y:S01]  /*30f0*/  ISETP.GE.AND P3, PT, R35, R19, PT ;  /* 0x000000132300720c */ /* 0x000fe20003f66270 */
[----:B------:R-:W-:Y:S01]  /*3100*/  MUFU.TANH R23, R23 ;  /* 0x0000001700177308 */ /* 0x000fe20000002400 */
[----:B------:R-:W-:Y:S02]  /*3110*/  FMNMX.FTZ R3, R12, R27, !PT ;  /* 0x0000001b0c037209 */ /* 0x000fe40007810000 */
[----:B------:R-:W-:Y:S02]  /*3120*/  FSEL R29, R90, -INF , !P3 ;  /* 0xff8000005a1d7808 */ /* 0x000fe40005800000 */
[----:B------:R-:W-:-:S02]  /*3130*/  FMNMX.FTZ R3, R16, R3, !PT ;  /* 0x0000000310037209 */ /* 0x000fc40007810000 */
[----:B------:R-:W-:Y:S01]  /*3140*/  ISETP.GE.AND P3, PT, R33, R19, PT ;  /* 0x000000132100720c */ /* 0x000fe20003f66270 */
[----:B------:R-:W-:Y:S01]  /*3150*/  MUFU.TANH R22, R22 ;  /* 0x0000001600167308 */ /* 0x000fe20000002400 */
[----:B------:R-:W-:Y:S02]  /*3160*/  FMNMX.FTZ R3, R29, R3, !PT ;  /* 0x000000031d037209 */ /* 0x000fe40007810000 */
[----:B------:R-:W-:Y:S02]  /*3170*/  FSEL R57, R80, -INF , !P3 ;  /* 0xff80000050397808 */ /* 0x000fe40005800000 */
[----:B------:R-:W-:Y:S02]  /*3180*/  FMNMX.FTZ R3, R56, R3, !PT ;  /* 0x0000000338037209 */ /* 0x000fe40007810000 */
[----:B------:R-:W-:Y:S01]  /*3190*/  ISETP.GE.AND P3, PT, R39, R19, PT ;  /* 0x000000132700720c */ /* 0x000fe20003f66270 */
[----:B------:R-:W-:Y:S01]  /*31a0*/  MUFU.TANH R14, R21 ;  /* 0x00000015000e7308 */ /* 0x000fe20000002400 */
[----:B------:R-:W-:-:S02]  /*31b0*/  FMNMX.FTZ R3, R57, R3, !PT ;  /* 0x0000000339037209 */ /* 0x000fc40007810000 */
[----:B------:R-:W-:Y:S02]  /*31c0*/  FSEL R59, R69, -INF , !P3 ;  /* 0xff800000453b7808 */ /* 0x000fe40005800000 */
[-C--:B------:R-:W-:Y:S02]  /*31d0*/  ISETP.GE.AND P4, PT, R47, R18.reuse, PT ;  /* 0x000000122f00720c */ /* 0x080fe40003f86270 */
[----:B------:R-:W-:Y:S01]  /*31e0*/  FMNMX.FTZ R3, R58, R3, !PT ;  /* 0x000000033a037209 */ /* 0x000fe20007810000 */
[----:B------:R-:W-:Y:S01]  /*31f0*/  MUFU.TANH R24, R54 ;  /* 0x0000003600187308 */ /* 0x000fe20000002400 */
[----:B------:R-:W-:Y:S02]  /*3200*/  ISETP.GE.AND P3, PT, R42, R19, PT ;  /* 0x000000132a00720c */ /* 0x000fe40003f66270 */
[-C--:B------:R-:W-:Y:S02]  /*3210*/  ISETP.GE.AND P6, PT, R44, R18.reuse, PT ;  /* 0x000000122c00720c */ /* 0x080fe40003fc6270 */
[----:B------:R-:W-:-:S02]  /*3220*/  ISETP.GE.AND P5, PT, R52, R18, PT ;  /* 0x000000123400720c */ /* 0x000fc40003fa6270 */
[----:B------:R-:W-:Y:S02]  /*3230*/  VIADDMNMX R20, R25, 0x48, R128, PT ;  /* 0x0000004819147846 */ /* 0x000fe40003800180 */
[----:B------:R-:W-:Y:S02]  /*3240*/  FMNMX.FTZ R4, R106, R4, !PT ;  /* 0x000000046a047209 */ /* 0x000fe40007810000 */
[----:B-----5:R-:W-:Y:S02]  /*3250*/  FSEL R194, R41, -INF , !P4 ;  /* 0xff80000029c27808 */ /* 0x020fe40006000000 */
[----:B------:R-:W-:Y:S02]  /*3260*/  FMNMX.FTZ R3, R59, R3, !PT ;  /* 0x000000033b037209 */ /* 0x000fe40007810000 */
[----:B------:R-:W-:Y:S02]  /*3270*/  FSEL R138, R17, -INF , !P3 ;  /* 0xff800000118a7808 */ /* 0x000fe40005800000 */
[----:B--2---:R-:W-:Y:S01]  /*3280*/  FSEL R206, R6, -INF , !P6 ;  /* 0xff80000006ce7808 */ /* 0x004fe20007000000 */
[----:B------:R-:W-:Y:S01]  /*3290*/  FMUL.FTZ R6, R61, UR8 ;  /* 0x000000083d067c20 */ /* 0x000fe20008410000 */
[----:B------:R-:W-:-:S02]  /*32a0*/  ISETP.GE.AND P4, PT, R68, R18, PT ;  /* 0x000000124400720c */ /* 0x000fc40003f86270 */
[----:B------:R-:W-:Y:S01]  /*32b0*/  FSEL R193, R64, -INF , !P5 ;  /* 0xff80000040c17808 */ /* 0x000fe20006800000 */
[----:B------:R-:W1:Y:S01]  /*32c0*/  MUFU.TANH R9, R6 ;  /* 0x0000000600097308 */ /* 0x000e620000002400 */
[-C--:B------:R-:W-:Y:S02]  /*32d0*/  ISETP.GE.AND P1, PT, R37, R20.reuse, PT ;  /* 0x000000142500720c */ /* 0x080fe40003f26270 */
[----:B------:R-:W-:Y:S02]  /*32e0*/  ISETP.GE.AND P3, PT, R44, R19, PT ;  /* 0x000000132c00720c */ /* 0x000fe40003f66270 */
[----:B------:R-:W-:Y:S02]  /*32f0*/  ISETP.GE.AND P5, PT, R0, R20, PT ;  /* 0x000000140000720c */ /* 0x000fe40003fa6270 */
[----:B---3--:R-:W-:Y:S01]  /*3300*/  FMNMX.FTZ R5, R105, R4, !PT ;  /* 0x0000000469057209 */ /* 0x008fe20007810000 */
[----:B------:R-:W-:Y:S01]  /*3310*/  MUFU.TANH R6, R28 ;  /* 0x0000001c00067308 */ /* 0x000fe20000002400 */
[----:B------:R-:W-:-:S02]  /*3320*/  FMNMX.FTZ R3, R137, R3, !PT ;  /* 0x0000000389037209 */ /* 0x000fc40007810000 */
[----:B------:R-:W-:Y:S02]  /*3330*/  FSEL R211, R10, -INF , !P4 ;  /* 0xff8000000ad37808 */ /* 0x000fe40006000000 */
[----:B------:R-:W-:Y:S02]  /*3340*/  ISETP.GE.AND P2, PT, R36, R20, PT ;  /* 0x000000142400720c */ /* 0x000fe40003f46270 */
[----:B------:R-:W-:Y:S02]  /*3350*/  FSEL R31, R123, -INF , !P1 ;  /* 0xff8000007b1f7808 */ /* 0x000fe40004800000 */
[----:B------:R-:W-:Y:S02]  /*3360*/  FSEL R136, R7, -INF , !P3 ;  /* 0xff80000007887808 */ /* 0x000fe40005800000 */
[----:B------:R-:W-:Y:S01]  /*3370*/  FSEL R10, R127, -INF , !P5 ;  /* 0xff8000007f0a7808 */ /* 0x000fe20006800000 */
[----:B------:R-:W2:Y:S01]  /*3380*/  MUFU.TANH R7, R26 ;  /* 0x0000001a00077308 */ /* 0x000ea20000002400 */
[----:B------:R-:W-:-:S02]  /*3390*/  FMNMX.FTZ R5, R129, R5, !PT ;  /* 0x0000000581057209 */ /* 0x000fc40007810000 */
[----:B------:R-:W-:Y:S02]  /*33a0*/  FMNMX.FTZ R4, R138, R3, !PT ;  /* 0x000000038a047209 */ /* 0x000fe40007810000 */
[----:B------:R-:W-:Y:S02]  /*33b0*/  ISETP.GE.AND P1, PT, R35, R20, PT ;  /* 0x000000142300720c */ /* 0x000fe40003f26270 */
[----:B------:R-:W-:Y:S02]  /*33c0*/  FSEL R40, R89, -INF , !P2 ;  /* 0xff80000059287808 */ /* 0x000fe40005000000 */
[----:B------:R-:W-:Y:S02]  /*33d0*/  FMNMX.FTZ R3, R10, R31, !PT ;  /* 0x0000001f0a037209 */ /* 0x000fe40007810000 */
[----:B------:R-:W-:Y:S02]  /*33e0*/  FMNMX.FTZ R5, R192, R5, !PT ;  /* 0x00000005c0057209 */ /* 0x000fe40007810000 */
[----:B------:R-:W-:-:S02]  /*33f0*/  ISETP.GE.AND P6, PT, R47, R19, PT ;  /* 0x000000132f00720c */ /* 0x000fc40003fc6270 */
[----:B------:R-:W-:Y:S02]  /*3400*/  FMNMX.FTZ R4, R139, R4, !PT ;  /* 0x000000048b047209 */ /* 0x000fe40007810000 */
[----:B------:R-:W-:Y:S02]  /*3410*/  ISETP.GE.AND P2, PT, R34, R20, PT ;  /* 0x000000142200720c */ /* 0x000fe40003f46270 */
[----:B------:R-:W-:Y:S02]  /*3420*/  FSEL R51, R88, -INF , !P1 ;  /* 0xff80000058337808 */ /* 0x000fe40004800000 */
[----:B------:R-:W-:Y:S02]  /*3430*/  FMNMX.FTZ R3, R40, R3, !PT ;  /* 0x0000000328037209 */ /* 0x000fe40007810000 */
[----:B------:R-:W-:Y:S02]  /*3440*/  FMNMX.FTZ R5, R195, R5, !PT ;  /* 0x00000005c3057209 */ /* 0x000fe40007810000 */
[----:B------:R-:W-:-:S02]  /*3450*/  ISETP.GE.AND P3, PT, R52, R19, PT ;  /* 0x000000133400720c */ /* 0x000fc40003f66270 */
[----:B------:R-:W-:Y:S02]  /*3460*/  FSEL R233, R8, -INF , !P6 ;  /* 0xff80000008e97808 */ /* 0x000fe40007000000 */
[----:B------:R-:W-:Y:S02]  /*3470*/  FMNMX.FTZ R102, R136, R4, !PT ;  /* 0x0000000488667209 */ /* 0x000fe40007810000 */
[----:B------:R-:W-:Y:S02]  /*3480*/  ISETP.GE.AND P1, PT, R33, R20, PT ;  /* 0x000000142100720c */ /* 0x000fe40003f26270 */
[----:B------:R-:W-:Y:S02]  /*3490*/  FSEL R72, R72, -INF , !P2 ;  /* 0xff80000048487808 */ /* 0x000fe40005000000 */
[----:B------:R-:W-:Y:S02]  /*34a0*/  FMNMX.FTZ R3, R51, R3, !PT ;  /* 0x0000000333037209 */ /* 0x000fe40007810000 */
[----:B------:R-:W-:-:S02]  /*34b0*/  FMNMX.FTZ R5, R205, R5, !PT ;  /* 0x00000005cd057209 */ /* 0x000fc40007810000 */
[----:B------:R-:W-:Y:S02]  /*34c0*/  ISETP.GE.AND P4, PT, R73, R18, PT ;  /* 0x000000124900720c */ /* 0x000fe40003f86270 */
[----:B------:R-:W-:Y:S02]  /*34d0*/  ISETP.GE.AND P6, PT, R68, R19, PT ;  /* 0x000000134400720c */ /* 0x000fe40003fc6270 */
[----:B----4-:R-:W-:Y:S02]  /*34e0*/  FSEL R218, R11, -INF , !P3 ;  /* 0xff8000000bda7808 */ /* 0x010fe40005800000 */
[----:B------:R-:W-:Y:S02]  /*34f0*/  FMNMX.FTZ R102, R233, R102, !PT ;  /* 0x00000066e9667209 */ /* 0x000fe40007810000 */
[----:B------:R-:W-:Y:S02]  /*3500*/  ISETP.GE.AND P2, PT, R32, R20, PT ;  /* 0x000000142000720c */ /* 0x000fe40003f46270 */
[----:B------:R-:W-:-:S02]  /*3510*/  FSEL R76, R75, -INF , !P1 ;  /* 0xff8000004b4c7808 */ /* 0x000fc40004800000 */
[----:B------:R-:W-:Y:S02]  /*3520*/  FMNMX.FTZ R3, R72, R3, !PT ;  /* 0x0000000348037209 */ /* 0x000fe40007810000 */
[----:B------:R-:W-:Y:S02]  /*3530*/  FMNMX.FTZ R5, R206, R5, !PT ;  /* 0x00000005ce057209 */ /* 0x000fe40007810000 */
[----:B-1----:R-:W-:Y:S02]  /*3540*/  FSEL R210, R9, -INF , !P4 ;  /* 0xff80000009d27808 */ /* 0x002fe40006000000 */
[----:B------:R-:W-:Y:S01]  /*3550*/  ISETP.GE.AND P4, PT, R73, R19, PT ;  /* 0x000000134900720c */ /* 0x000fe20003f86270 */
[----:B------:R-:W1:Y:S01]  /*3560*/  MUFU.TANH R9, R43 ;  /* 0x0000002b00097308 */ /* 0x000e620000002400 */
[----:B--2---:R-:W-:Y:S02]  /*3570*/  FSEL R220, R7, -INF , !P6 ;  /* 0xff80000007dc7808 */ /* 0x004fe40007000000 */
[----:B------:R-:W-:-:S02]  /*3580*/  FMNMX.FTZ R102, R218, R102, !PT ;  /* 0x00000066da667209 */ /* 0x000fc40007810000 */
[----:B------:R-:W-:Y:S02]  /*3590*/  ISETP.GE.AND P1, PT, R39, R20, PT ;  /* 0x000000142700720c */ /* 0x000fe40003f26270 */
[----:B------:R-:W-:Y:S01]  /*35a0*/  FSEL R28, R71, -INF , !P2 ;  /* 0xff800000471c7808 */ /* 0x000fe20005000000 */
[----:B------:R-:W-:Y:S01]  /*35b0*/  MUFU.TANH R7, R48 ;  /* 0x0000003000077308 */ /* 0x000fe20000002400 */
[----:B------:R-:W-:Y:S02]  /*35c0*/  FMNMX.FTZ R3, R76, R3, !PT ;  /* 0x000000034c037209 */ /* 0x000fe40007810000 */
[----:B------:R-:W-:Y:S02]  /*35d0*/  FMNMX.FTZ R5, R194, R5, !PT ;  /* 0x00000005c2057209 */ /* 0x000fe40007810000 */
[----:B------:R-:W-:Y:S02]  /*35e0*/  FSEL R222, R6, -INF , !P4 ;  /* 0xff80000006de7808 */ /* 0x000fe40006000000 */
[----:B------:R-:W-:Y:S01]  /*35f0*/  FMNMX.FTZ R102, R220, R102, !PT ;  /* 0x00000066dc667209 */ /* 0x000fe20007810000 */
[----:B------:R-:W2:Y:S01]  /*3600*/  MUFU.TANH R6, R46 ;  /* 0x0000002e00067308 */ /* 0x000ea20000002400 */
[----:B------:R-:W-:-:S02]  /*3610*/  ISETP.GE.AND P2, PT, R38, R20, PT ;  /* 0x000000142600720c */ /* 0x000fc40003f46270 */
[----:B------:R-:W-:Y:S02]  /*3620*/  FSEL R11, R70, -INF , !P1 ;  /* 0xff800000460b7808 */ /* 0x000fe40004800000 */
[----:B------:R-:W-:Y:S02]  /*3630*/  FMNMX.FTZ R3, R28, R3, !PT ;  /* 0x000000031c037209 */ /* 0x000fe40007810000 */
[----:B------:R-:W-:Y:S02]  /*3640*/  FMNMX.FTZ R5, R193, R5, !PT ;  /* 0x00000005c1057209 */ /* 0x000fe40007810000 */
[----:B------:R-:W-:Y:S02]  /*3650*/  FMNMX.FTZ R102, R222, R102, !PT ;  /* 0x00000066de667209 */ /* 0x000fe40007810000 */
[----:B------:R-:W-:Y:S02]  /*3660*/  ISETP.GE.AND P1, PT, R42, R20, PT ;  /* 0x000000142a00720c */ /* 0x000fe40003f26270 */
[----:B------:R-:W-:Y:S01]  /*3670*/  FSEL R130, R49, -INF , !P2 ;  /* 0xff80000031827808 */ /* 0x000fe20005000000 */
[----:B------:R-:W3:Y:S01]  /*3680*/  SHFL.BFLY PT, R4, R102, 0x2, 0x1f ;  /* 0x0c401f0066047f89 */ /* 0x000ee200000e0000 */
[----:B------:R-:W-:-:S02]  /*3690*/  FMNMX.FTZ R3, R11, R3, !PT ;  /* 0x000000030b037209 */ /* 0x000fc40007810000 */
[----:B------:R-:W-:Y:S02]  /*36a0*/  FMNMX.FTZ R5, R211, R5, !PT ;  /* 0x00000005d3057209 */ /* 0x000fe40007810000 */
[-C--:B------:R-:W-:Y:S02]  /*36b0*/  ISETP.GE.AND P2, PT, R45, R20.reuse, PT ;  /* 0x000000142d00720c */ /* 0x080fe40003f46270 */
[----:B------:R-:W-:Y:S02]  /*36c0*/  FSEL R131, R30, -INF , !P1 ;  /* 0xff8000001e837808 */ /* 0x000fe40004800000 */
[----:B------:R-:W-:Y:S02]  /*36d0*/  FMNMX.FTZ R3, R130, R3, !PT ;  /* 0x0000000382037209 */ /* 0x000fe40007810000 */
[----:B------:R-:W-:Y:S02]  /*36e0*/  FMNMX.FTZ R5, R210, R5, !PT ;  /* 0x00000005d2057209 */ /* 0x000fe40007810000 */
[----:B------:R-:W-:-:S02]  /*36f0*/  ISETP.GE.AND P1, PT, R44, R20, PT ;  /* 0x000000142c00720c */ /* 0x000fc40003f26270 */
[----:B------:R-:W-:Y:S01]  /*3700*/  FSEL R134, R23, -INF , !P2 ;  /* 0xff80000017867808 */ /* 0x000fe20005000000 */
[----:B------:R-:W4:Y:S01]  /*3710*/  SHFL.BFLY PT, R104, R5, 0x2, 0x1f ;  /* 0x0c401f0005687f89 */ /* 0x000f2200000e0000 */
        /* <DEDUP_REMOVED lines=8> */
[----:B-1----:R-:W-:Y:S02]  /*37a0*/  FSEL R216, R9, -INF , !P1 ;  /* 0xff80000009d87808 */ /* 0x002fe40004800000 */
[----:B------:R-:W-:Y:S01]  /*37b0*/  FMNMX.FTZ R3, R213, R3, !PT ;  /* 0x00000003d5037209 */ /* 0x000fe20007810000 */
[----:B------:R-:W-:Y:S01]  /*37c0*/  MUFU.TANH R9, R55 ;  /* 0x0000003700097308 */ /* 0x000fe20000002400 */
[----:B------:R-:W-:-:S02]  /*37d0*/  ISETP.GE.AND P1, PT, R73, R20, PT ;  /* 0x000000144900720c */ /* 0x000fc40003f26270 */
[----:B--2---:R-:W-:Y:S02]  /*37e0*/  FSEL R219, R6, -INF , !P2 ;  /* 0xff80000006db7808 */ /* 0x004fe40005000000 */
[----:B------:R-:W-:Y:S02]  /*37f0*/  FMNMX.FTZ R3, R216, R3, !PT ;  /* 0x00000003d8037209 */ /* 0x000fe40007810000 */
[----:B---3--:R-:W-:Y:S02]  /*3800*/  FMNMX.FTZ R102, R102, R4, !PT ;  /* 0x0000000466667209 */ /* 0x008fe40007810000 */
[----:B------:R-:W-:Y:S02]  /*3810*/  FSEL R223, R7, -INF , !P1 ;  /* 0xff80000007df7808 */ /* 0x000fe40004800000 */
[----:B------:R-:W-:Y:S01]  /*3820*/  FMNMX.FTZ R4, R219, R3, !PT ;  /* 0x00000003db047209 */ /* 0x000fe20007810000 */
[----:B------:R-:W1:Y:S01]  /*3830*/  SHFL.BFLY PT, R6, R102, 0x1, 0x1f ;  /* 0x0c201f0066067f89 */ /* 0x000e6200000e0000 */
[----:B----4-:R-:W-:Y:S01]  /*3840*/  FMNMX.FTZ R104, R5, R104, !PT ;  /* 0x0000006805687209 */ /* 0x010fe20007810000 */
[----:B------:R-:W-:Y:S01]  /*3850*/  FMUL.FTZ R3, R67, UR8 ;  /* 0x0000000843037c20 */ /* 0x000fe20008410000 */
[----:B------:R-:W-:Y:S01]  /*3860*/  FMNMX.FTZ R4, R223, R4, !PT ;  /* 0x00000004df047209 */ /* 0x000fe20007810000 */
[----:B------:R-:W-:Y:S01]  /*3870*/  FMUL.FTZ R5, R66, UR8 ;  /* 0x0000000842057c20 */ /* 0x000fe20008410000 */
[----:B------:R-:W-:Y:S01]  /*3880*/  VIADDMNMX R21, R25, 0x8, R128, PT ;  /* 0x0000000819157846 */ /* 0x000fe20003800180 */
[----:B------:R-:W2:Y:S01]  /*3890*/  SHFL.BFLY PT, R8, R104, 0x1, 0x1f ;  /* 0x0c201f0068087f89 */ /* 0x000ea200000e0000 */
[----:B------:R3:W-:Y:S02]  /*38a0*/  MUFU.TANH R30, R3 ;  /* 0x00000003001e7308 */ /* 0x0007e40000002400 */
[-C--:B------:R-:W-:Y:S01]  /*38b0*/  ISETP.GE.AND P5, PT, R35, R21.reuse, PT ;  /* 0x000000152300720c */ /* 0x080fe20003fa6270 */
[----:B------:R-:W4:Y:S01]  /*38c0*/  SHFL.BFLY PT, R7, R4, 0x2, 0x1f ;  /* 0x0c401f0004077f89 */ /* 0x000f2200000e0000 */
[----:B------:R-:W-:-:S02]  /*38d0*/  ISETP.GE.AND P3, PT, R33, R21, PT ;  /* 0x000000152100720c */ /* 0x000fc40003f66270 */
[----:B------:R-:W-:Y:S02]  /*38e0*/  FSEL R22, R140, -INF , !P5 ;  /* 0xff8000008c167808 */ /* 0x000fe40006800000 */
[----:B------:R5:W4:Y:S01]  /*38f0*/  MUFU.TANH R26, R5 ;  /* 0x00000005001a7308 */ /* 0x000b220000002400 */
[-C--:B------:R-:W-:Y:S02]  /*3900*/  ISETP.GE.AND P5, PT, R0, R21.reuse, PT ;  /* 0x000000150000720c */ /* 0x080fe40003fa6270 */
[-C--:B------:R-:W-:Y:S02]  /*3910*/  ISETP.GE.AND P6, PT, R36, R21.reuse, PT ;  /* 0x000000152400720c */ /* 0x080fe40003fc6270 */
[----:B------:R-:W-:Y:S02]  /*3920*/  FSEL R50, R85, -INF , !P3 ;  /* 0xff80000055327808 */ /* 0x000fe40005800000 */
[----:B------:R-:W-:Y:S01]  /*3930*/  FSEL R23, R141, -INF , !P6 ;  /* 0xff8000008d177808 */ /* 0x000fe20007000000 */
[----:B---3--:R-:W-:Y:S01]  /*3940*/  FMUL.FTZ R3, R62, UR8 ;  /* 0x000000083e037c20 */ /* 0x008fe20008410000 */
[----:B-1----:R-:W-:Y:S01]  /*3950*/  FMNMX.FTZ R102, R102, R6, !PT ;  /* 0x0000000666667209 */ /* 0x002fe20007810000 */
[----:B------:R-:W-:Y:S01]  /*3960*/  IMAD R6, R156, 0x20, R154 ;  /* 0x000000209c067824 */ /* 0x000fe200078e029a */
[----:B------:R-:W-:-:S02]  /*3970*/  ISETP.GE.AND P4, PT, R34, R21, PT ;  /* 0x000000152200720c */ /* 0x000fc40003f86270 */
[----:B------:R-:W-:Y:S01]  /*3980*/  ISETP.GE.AND P2, PT, R32, R21, PT ;  /* 0x000000152000720c */ /* 0x000fe20003f46270 */
[----:B------:R-:W-:Y:S01]  /*3990*/  FMUL.FTZ R17, R102, UR9 ;  /* 0x0000000966117c20 */ /* 0x000fe20008410000 */
[----:B--2---:R-:W-:Y:S01]  /*39a0*/  FMNMX.FTZ R104, R104, R8, !PT ;  /* 0x0000000868687209 */ /* 0x004fe20007810000 */
[----:B-----5:R-:W-:Y:S01]  /*39b0*/  FMUL.FTZ R5, R63, UR8 ;  /* 0x000000083f057c20 */ /* 0x020fe20008410000 */
[----:B------:R1:W2:Y:S01]  /*39c0*/  MUFU.TANH R8, R3 ;  /* 0x0000000300087308 */ /* 0x0002a20000002400 */
[----:B----4-:R-:W-:Y:S02]  /*39d0*/  FMNMX.FTZ R4, R4, R7, !PT ;  /* 0x0000000704047209 */ /* 0x010fe40007810000 */
[----:B------:R-:W-:Y:S02]  /*39e0*/  FSETP.NEU.FTZ.AND P1, PT, R104, -INF , PT ;  /* 0xff8000006800780b */ /* 0x000fe40003f3d000 */
[----:B------:R-:W-:Y:S01]  /*39f0*/  FSEL R14, R91, -INF , !P4 ;  /* 0xff8000005b0e7808 */ /* 0x000fe20006000000 */
[----:B------:R-:W3:Y:S01]  /*3a00*/  SHFL.BFLY PT, R101, R4, 0x1, 0x1f ;  /* 0x0c201f0004657f89 */ /* 0x000ee200000e0000 */
[----:B------:R-:W-:Y:S01]  /*3a10*/  FSEL R48, R84, -INF , !P2 ;  /* 0xff80000054307808 */ /* 0x000fe20005000000 */
[----:B------:R4:W5:Y:S01]  /*3a20*/  MUFU.TANH R41, R5 ;  /* 0x0000000500297308 */ /* 0x0009620000002400 */
[----:B------:R-:W-:-:S02]  /*3a30*/  ISETP.GE.AND P6, PT, R38, R21, PT ;  /* 0x000000152600720c */ /* 0x000fc40003fc6270 */
[-C--:B------:R-:W-:Y:S02]  /*3a40*/  ISETP.GE.AND P4, PT, R45, R21.reuse, PT ;  /* 0x000000152d00720c */ /* 0x080fe40003f86270 */
[----:B------:R-:W-:Y:S02]  /*3a50*/  FSEL R133, R133, -INF , !P6 ;  /* 0xff80000085857808 */ /* 0x000fe40007000000 */
[----:B------:R-:W-:Y:S01]  /*3a60*/  FSEL R234, R24, -INF , !P4 ;  /* 0xff80000018ea7808 */ /* 0x000fe20006000000 */
[----:B-1----:R-:W-:Y:S01]  /*3a70*/  FMUL.FTZ R3, R104, UR9 ;  /* 0x0000000968037c20 */ /* 0x002fe20008410000 */
[----:B------:R-:W-:-:S04]  /*3a80*/  ISETP.GE.AND P2, PT, R47, R21, PT ;  /* 0x000000152f00720c */ /* 0x000fc80003f46270 */
[----:B------:R-:W-:Y:S02]  /*3a90*/  FSEL R3, R3, RZ, P1 ;  /* 0x000000ff03037208 */ /* 0x000fe40000800000 */
[----:B------:R-:W-:Y:S02]  /*3aa0*/  FSETP.NEU.FTZ.AND P1, PT, R102, -INF , PT ;  /* 0xff8000006600780b */ /* 0x000fe40003f3d000 */
[----:B------:R-:W-:Y:S01]  /*3ab0*/  FSEL R232, R26, -INF , !P2 ;  /* 0xff8000001ae87808 */ /* 0x000fe20005000000 */
[----:B----4-:R-:W-:Y:S01]  /*3ac0*/  FFMA.FTZ R5, R13, UR9, -R3 ;  /* 0x000000090d057c23 */ /* 0x010fe20008010803 */
[----:B------:R-:W-:Y:S02]  /*3ad0*/  FSEL R17, R17, RZ, P1 ;  /* 0x000000ff11117208 */ /* 0x000fe40000800000 */
[----:B------:R-:W-:Y:S01]  /*3ae0*/  ISETP.GE.AND P1, PT, R37, R21, PT ;  /* 0x000000152500720c */ /* 0x000fe20003f26270 */
[----:B------:R1:W-:Y:S01]  /*3af0*/  MUFU.EX2 R196, R5 ;  /* 0x0000000500c47308 */ /* 0x0003e20000000800 */
[----:B---3--:R-:W-:Y:S01]  /*3b00*/  FMNMX.FTZ R101, R4, R101, !PT ;  /* 0x0000006504657209 */ /* 0x008fe20007810000 */
[----:B------:R-:W-:Y:S01]  /*3b10*/  FFMA.FTZ R0, R16, UR9, -R17 ;  /* 0x0000000910007c23 */ /* 0x000fe20008010811 */
[----:B------:R-:W-:-:S02]  /*3b20*/  FSEL R13, R145, -INF , !P5 ;  /* 0xff800000910d7808 */ /* 0x000fc40006800000 */
[C---:B------:R-:W-:Y:S01]  /*3b30*/  FSETP.NEU.FTZ.AND P3, PT, R101.reuse, -INF , PT ;  /* 0xff8000006500780b */ /* 0x040fe20003f7d000 */
[----:B------:R-:W-:Y:S01]  /*3b40*/  FMUL.FTZ R16, R101, UR9 ;  /* 0x0000000965107c20 */ /* 0x000fe20008410000 */
[-C--:B------:R-:W-:Y:S01]  /*3b50*/  ISETP.GE.AND P5, PT, R42, R21.reuse, PT ;  /* 0x000000152a00720c */ /* 0x080fe20003fa6270 */
[----:B------:R3:W-:Y:S03]  /*3b60*/  MUFU.EX2 R180, R0 ;  /* 0x0000000000b47308 */ /* 0x0007e60000000800 */
[----:B------:R-:W-:Y:S02]  /*3b70*/  FSEL R16, R16, RZ, P3 ;  /* 0x000000ff10107208 */ /* 0x000fe40001800000 */
[----:B------:R-:W-:Y:S02]  /*3b80*/  FSEL R132, R132, -INF , !P5 ;  /* 0xff80000084847808 */ /* 0x000fe40006800000 */
[----:B------:R-:W-:Y:S01]  /*3b90*/  ISETP.GE.AND P3, PT, R44, R21, PT ;  /* 0x000000152c00720c */ /* 0x000fe20003f66270 */
[----:B------:R-:W-:Y:S01]  /*3ba0*/  FFMA.FTZ R4, R10, UR9, -R16 ;  /* 0x000000090a047c23 */ /* 0x000fe20008010810 */
[----:B-1----:R-:W-:Y:S01]  /*3bb0*/  FFMA.FTZ R5, R15, UR9, -R3 ;  /* 0x000000090f057c23 */ /* 0x002fe20008010803 */
[----:B------:R-:W-:-:S02]  /*3bc0*/  FSEL R15, R144, -INF , !P1 ;  /* 0xff800000900f7808 */ /* 0x000fc40004800000 */
[----:B------:R-:W-:Y:S01]  /*3bd0*/  MUFU.EX2 R252, R4 ;  /* 0x0000000400fc7308 */ /* 0x000fe20000000800 */
[----:B------:R-:W-:Y:S02]  /*3be0*/  ISETP.GE.AND P1, PT, R39, R21, PT ;  /* 0x000000152700720c */ /* 0x000fe40003f26270 */
[----:B------:R-:W-:Y:S01]  /*3bf0*/  FSEL R235, R9, -INF , !P3 ;  /* 0xff80000009eb7808 */ /* 0x000fe20005800000 */
[----:B---3--:R-:W-:Y:S01]  /*3c00*/  FFMA.FTZ R0, R29, UR9, -R17 ;  /* 0x000000091d007c23 */ /* 0x008fe20008010811 */
[----:B------:R-:W-:-:S03]  /*3c10*/  FSEL R49, R77, -INF , !P1 ;  /* 0xff8000004d317808 */ /* 0x000fc60004800000 */
[----:B------:R1:W-:Y:S01]  /*3c20*/  MUFU.EX2 R142, R5 ;  /* 0x00000005008e7308 */ /* 0x0003e20000000800 */
[-C--:B------:R-:W-:Y:S02]  /*3c30*/  ISETP.GE.AND P1, PT, R52, R21.reuse, PT ;  /* 0x000000153400720c */ /* 0x080fe40003f26270 */
[-C--:B------:R-:W-:Y:S02]  /*3c40*/  ISETP.GE.AND P5, PT, R68, R21.reuse, PT ;  /* 0x000000154400720c */ /* 0x080fe40003fa6270 */
[----:B------:R-:W-:Y:S02]  /*3c50*/  FSEL R182, R30, -INF , !P1 ;  /* 0xff8000001eb67808 */ /* 0x000fe40004800000 */
[----:B------:R-:W-:Y:S01]  /*3c60*/  ISETP.GE.AND P1, PT, R73, R21, PT ;  /* 0x000000154900720c */ /* 0x000fe20003f26270 */
[----:B------:R3:W4:Y:S01]  /*3c70*/  MUFU.EX2 R181, R0 ;  /* 0x0000000000b57308 */ /* 0x0007220000000800 */
[----:B--2---:R-:W-:Y:S02]  /*3c80*/  FSEL R183, R8, -INF , !P5 ;  /* 0xff80000008b77808 */ /* 0x004fe40006800000 */
[----:B-----5:R-:W-:Y:S01]  /*3c90*/  FSEL R197, R41, -INF , !P1 ;  /* 0xff80000029c57808 */ /* 0x020fe20004800000 */
[----:B-1----:R-:W-:-:S04]  /*3ca0*/  FFMA.FTZ R5, R12, UR9, -R17 ;  /* 0x000000090c057c23 */ /* 0x002fc80008010811 */
[----:B------:R1:W-:Y:S01]  /*3cb0*/  MUFU.EX2 R143, R5 ;  /* 0x00000005008f7308 */ /* 0x0003e20000000800 */
[----:B---3--:R-:W-:Y:S01]  /*3cc0*/  IMAD.IADD R0, R155, 0x1, R6 ;  /* 0x000000019b007824 */ /* 0x008fe200078e0206 */
[----:B----4-:R-:W-:-:S04]  /*3cd0*/  F2FP.F16.F32.PACK_AB R6, R181, R180 ;  /* 0x000000b4b506723e */ /* 0x010fc800000000ff */
[----:B------:R-:W-:Y:S01]  /*3ce0*/  LEA R224, R0, UR4, 0x1 ;  /* 0x0000000400e07c11 */ /* 0x000fe2000f8e08ff */
[----:B------:R-:W-:-:S04]  /*3cf0*/  FFMA.FTZ R0, R31, UR9, -R16 ;  /* 0x000000091f007c23 */ /* 0x000fc80008010810 */
[----:B------:R-:W2:Y:S01]  /*3d00*/  MUFU.EX2 R245, R0 ;  /* 0x0000000000f57308 */ /* 0x000ea20000000800 */
[----:B------:R-:W-:Y:S02]  /*3d10*/  IMAD R226, R2, 0x2, R224 ;  /* 0x0000000202e27824 */ /* 0x000fe400078e02e0 */
[----:B------:R-:W-:Y:S01]  /*3d20*/  FFMA.FTZ R2, R40, UR9, -R16 ;  /* 0x0000000928027c23 */ /* 0x000fe20008010810 */
[----:B-1----:R-:W-:Y:S01]  /*3d30*/  FFMA.FTZ R5, R27, UR9, -R17 ;  /* 0x000000091b057c23 */ /* 0x002fe20008010811 */
[----:B------:R-:W1:Y:S03]  /*3d40*/  LDSM.16.MT88.4 R44, [R224+0x9000] ;  /* 0x00900000e02c783b */ /* 0x000e660000004200 */
[----:B------:R3:W4:Y:S01]  /*3d50*/  MUFU.EX2 R199, R5 ;  /* 0x0000000500c77308 */ /* 0x0007220000000800 */
[----:B------:R-:W5:Y:S04]  /*3d60*/  LDSM.16.MT88.4 R52, [R226+0x9000] ;  /* 0x00900000e234783b */ /* 0x000f680000004200 */
[----:B------:R-:W-:Y:S03]  /*3d70*/  LDSM.16.MT88.4 R64, [R224+0xa000] ;  /* 0x00a00000e040783b */ /* 0x000fe60000004200 */
[----:B------:R2:W-:Y:S01]  /*3d80*/  MUFU.EX2 R249, R2 ;  /* 0x0000000200f97308 */ /* 0x0005e20000000800 */
[----:B------:R-:W-:Y:S04]  /*3d90*/  LDSM.16.MT88.4 R68, [R226+0xa000] ;  /* 0x00a00000e244783b */ /* 0x000fe80000004200 */
[----:B------:R-:W5:Y:S01]  /*3da0*/  LDSM.16.MT88.4 R84, [R224+0xb000] ;  /* 0x00b00000e054783b */ /* 0x000f620000004200 */
[----:B---3--:R-:W-:-:S03]  /*3db0*/  FMNMX.FTZ R5, R13, R15, !PT ;  /* 0x0000000f0d057209 */ /* 0x008fc60007810000 */
[----:B------:R-:W3:Y:S01]  /*3dc0*/  LDSM.16.MT88.4 R96, [R226+0xb000] ;  /* 0x00b00000e260783b */ /* 0x000ee20000004200 */
[----:B------:R-:W-:-:S03]  /*3dd0*/  FMNMX.FTZ R5, R23, R5, !PT ;  /* 0x0000000517057209 */ /* 0x000fc60007810000 */
[----:B------:R-:W-:Y:S01]  /*3de0*/  LDSM.16.MT88.4 R92, [R224+0x9400] ;  /* 0x00940000e05c783b */ /* 0x000fe20000004200 */
[----:B------:R-:W-:Y:S01]  /*3df0*/  FMNMX.FTZ R5, R22, R5, !PT ;  /* 0x0000000516057209 */ /* 0x000fe20007810000 */
[----:B--2---:R-:W-:Y:S02]  /*3e00*/  FFMA.FTZ R2, R51, UR9, -R16 ;  /* 0x0000000933027c23 */ /* 0x004fe40008010810 */
[----:B------:R-:W-:Y:S01]  /*3e10*/  LDSM.16.MT88.4 R108, [R226+0x9400] ;  /* 0x00940000e26c783b */ /* 0x000fe20000004200 */
[----:B------:R-:W-:Y:S01]  /*3e20*/  FMNMX.FTZ R4, R14, R5, !PT ;  /* 0x000000050e047209 */ /* 0x000fe20007810000 */
[----:B------:R2:W1:Y:S02]  /*3e30*/  MUFU.EX2 R251, R2 ;  /* 0x0000000200fb7308 */ /* 0x0004640000000800 */
[----:B------:R-:W-:Y:S01]  /*3e40*/  LDSM.16.MT88.4 R112, [R224+0xa400] ;  /* 0x00a40000e070783b */ /* 0x000fe20000004200 */
[----:B------:R-:W-:Y:S02]  /*3e50*/  F2FP.F16.F32.PACK_AB R5, R245, R252 ;  /* 0x000000fcf505723e */ /* 0x000fe400000000ff */
[----:B------:R-:W-:Y:S01]  /*3e60*/  FMNMX.FTZ R4, R50, R4, !PT ;  /* 0x0000000432047209 */ /* 0x000fe20007810000 */
[----:B------:R-:W-:Y:S03]  /*3e70*/  LDSM.16.MT88.4 R116, [R226+0xa400] ;  /* 0x00a40000e274783b */ /* 0x000fe60000004200 */
[----:B------:R-:W-:Y:S01]  /*3e80*/  FMNMX.FTZ R0, R48, R4, !PT ;  /* 0x0000000430007209 */ /* 0x000fe20007810000 */
[----:B------:R-:W-:Y:S01]  /*3e90*/  LDSM.16.MT88.4 R120, [R224+0xb400] ;  /* 0x00b40000e078783b */ /* 0x000fe20000004200 */
[----:B----4-:R-:W-:-:S02]  /*3ea0*/  F2FP.F16.F32.PACK_AB R4, R199, R143 ;  /* 0x0000008fc704723e */ /* 0x010fc400000000ff */
[----:B------:R-:W-:Y:S01]  /*3eb0*/  FMNMX.FTZ R0, R49, R0, !PT ;  /* 0x0000000031007209 */ /* 0x000fe20007810000 */
[----:B------:R-:W-:Y:S03]  /*3ec0*/  LDSM.16.MT88.4 R124, [R226+0xb400] ;  /* 0x00b40000e27c783b */ /* 0x000fe60000004200 */
[----:B------:R-:W-:Y:S01]  /*3ed0*/  FMNMX.FTZ R0, R133, R0, !PT ;  /* 0x0000000085007209 */ /* 0x000fe20007810000 */
[----:B--2---:R-:W-:Y:S01]  /*3ee0*/  FFMA.FTZ R2, R56, UR9, -R17 ;  /* 0x0000000938027c23 */ /* 0x004fe20008010811 */
[----:B-1----:R-:W-:Y:S02]  /*3ef0*/  F2FP.F16.F32.PACK_AB R7, R251, R249 ;  /* 0x000000f9fb07723e */ /* 0x002fe400000000ff */
[----:B------:R-:W-:Y:S01]  /*3f00*/  FMNMX.FTZ R0, R132, R0, !PT ;  /* 0x0000000084007209 */ /* 0x000fe20007810000 */
[----:B------:R1:W-:Y:S03]  /*3f10*/  MUFU.EX2 R246, R2 ;  /* 0x0000000200f67308 */ /* 0x0003e60000000800 */
[----:B------:R-:W-:Y:S01]  /*3f20*/  FMNMX.FTZ R0, R234, R0, !PT ;  /* 0x00000000ea007209 */ /* 0x000fe20007810000 */
[----:B------:R-:W-:Y:S03]  /*3f30*/  HMMA.16816.F32 R24, R4, R44, RZ ;  /* 0x0000002c0418723c */ /* 0x000fe600000018ff */
[----:B------:R-:W-:-:S03]  /*3f40*/  FMNMX.FTZ R0, R235, R0, !PT ;  /* 0x00000000eb007209 */ /* 0x000fc60007810000 */
[C---:B-----5:R-:W-:Y:S06]  /*3f50*/  HMMA.16816.F32 R60, R4.reuse, R52, RZ ;  /* 0x00000034043c723c */ /* 0x060fec00000018ff */
[----:B------:R-:W-:Y:S01]  /*3f60*/  HMMA.16816.F32 R88, R4, R84, RZ ;  /* 0x000000540458723c */ /* 0x000fe200000018ff */
[----:B-1----:R-:W-:Y:S01]  /*3f70*/  FMNMX.FTZ R2, R232, R0, !PT ;  /* 0x00000000e8027209 */ /* 0x002fe20007810000 */
[----:B------:R-:W-:-:S03]  /*3f80*/  FFMA.FTZ R0, R57, UR9, -R17 ;  /* 0x0000000939007c23 */ /* 0x000fc60008010811 */
[----:B------:R-:W-:Y:S01]  /*3f90*/  FMNMX.FTZ R2, R182, R2, !PT ;  /* 0x00000002b6027209 */ /* 0x000fe20007810000 */
[----:B------:R1:W-:Y:S01]  /*3fa0*/  MUFU.EX2 R248, R0 ;  /* 0x0000000000f87308 */ /* 0x0003e20000000800 */
[----:B---3--:R-:W-:Y:S02]  /*3fb0*/  HMMA.16816.F32 R80, R4, R96, RZ ;  /* 0x000000600450723c */ /* 0x008fe400000018ff */
[----:B------:R-:W-:-:S04]  /*3fc0*/  FMNMX.FTZ R2, R183, R2, !PT ;  /* 0x00000002b7027209 */ /* 0x000fc80007810000 */
[C---:B------:R-:W-:Y:S06]  /*3fd0*/  HMMA.16816.F32 R36, R4.reuse, R54, RZ ;  /* 0x000000360424723c */ /* 0x040fec00000018ff */
[----:B------:R-:W-:Y:S01]  /*3fe0*/  HMMA.16816.F32 R32, R4, R66, RZ ;  /* 0x000000420420723c */ /* 0x000fe200000018ff */
[----:B-1----:R-:W-:-:S05]  /*3ff0*/  FFMA.FTZ R0, R58, UR9, -R17 ;  /* 0x000000093a007c23 */ /* 0x002fca0008010811 */
[C---:B------:R-:W-:Y:S01]  /*4000*/  HMMA.16816.F32 R40, R4.reuse, R86, RZ ;  /* 0x000000560428723c */ /* 0x040fe200000018ff */
[----:B------:R1:W-:Y:S02]  /*4010*/  MUFU.EX2 R247, R0 ;  /* 0x0000000000f77308 */ /* 0x0003e40000000800 */
[----:B-1----:R-:W-:Y:S01]  /*4020*/  FMNMX.FTZ R0, R197, R2, !PT ;  /* 0x00000002c5007209 */ /* 0x002fe20007810000 */
[----:B------:R-:W-:Y:S02]  /*4030*/  FFMA.FTZ R2, R59, UR9, -R17 ;  /* 0x000000093b027c23 */ /* 0x000fe40008010811 */
[C---:B------:R-:W-:Y:S02]  /*4040*/  HMMA.16816.F32 R56, R4.reuse, R64, RZ ;  /* 0x000000400438723c */ /* 0x040fe400000018ff */
[----:B------:R-:W1:Y:S01]  /*4050*/  SHFL.BFLY PT, R8, R0, 0x2, 0x1f ;  /* 0x0c401f0000087f89 */ /* 0x000e6200000e0000 */
[----:B------:R2:W3:Y:S02]  /*4060*/  MUFU.EX2 R250, R2 ;  /* 0x0000000200fa7308 */ /* 0x0004e40000000800 */
[----:B--2---:R-:W-:Y:S01]  /*4070*/  FFMA.FTZ R2, R72, UR9, -R16 ;  /* 0x0000000948027c23 */ /* 0x004fe20008010810 */
[----:B---3--:R-:W-:Y:S01]  /*4080*/  F2FP.F16.F32.PACK_AB R10, R250, R247 ;  /* 0x000000f7fa0a723e */ /* 0x008fe200000000ff */
[----:B------:R-:W-:Y:S04]  /*4090*/  HMMA.16816.F32 R72, R4, R68, RZ ;  /* 0x000000440448723c */ /* 0x000fe800000018ff */
[----:B------:R2:W-:Y:S01]  /*40a0*/  MUFU.EX2 R241, R2 ;  /* 0x0000000200f17308 */ /* 0x0005e20000000800 */
[----:B-1----:R-:W-:-:S02]  /*40b0*/  FMNMX.FTZ R0, R0, R8, !PT ;  /* 0x0000000800007209 */ /* 0x002fc40007810000 */
[----:B------:R-:W-:-:S03]  /*40c0*/  F2FP.F16.F32.PACK_AB R8, R248, R246 ;  /* 0x000000f6f808723e */ /* 0x000fc600000000ff */
[----:B------:R-:W1:Y:S01]  /*40d0*/  SHFL.BFLY PT, R12, R0, 0x1, 0x1f ;  /* 0x0c201f00000c7f89 */ /* 0x000e6200000e0000 */
[--C-:B--2---:R-:W-:Y:S02]  /*40e0*/  FFMA.FTZ R2, R76, UR9, -R16.reuse ;  /* 0x000000094c027c23 */ /* 0x104fe40008010810 */
[C---:B------:R-:W-:Y:S02]  /*40f0*/  HMMA.16816.F32 R76, R4.reuse, R46, RZ ;  /* 0x0000002e044c723c */ /* 0x040fe400000018ff */
[----:B------:R2:W3:Y:S02]  /*4100*/  MUFU.EX2 R242, R2 ;  /* 0x0000000200f27308 */ /* 0x0004e40000000800 */
[--C-:B--2---:R-:W-:Y:S01]  /*4110*/  FFMA.FTZ R2, R28, UR9, -R16.reuse ;  /* 0x000000091c027c23 */ /* 0x104fe20008010810 */
[----:B---3--:R-:W-:Y:S01]  /*4120*/  F2FP.F16.F32.PACK_AB R9, R242, R241 ;  /* 0x000000f1f209723e */ /* 0x008fe200000000ff */
[C---:B------:R-:W-:Y:S04]  /*4130*/  HMMA.16816.F32 R28, R4.reuse, R70, RZ ;  /* 0x00000046041c723c */ /* 0x040fe800000018ff */
[----:B------:R2:W-:Y:S02]  /*4140*/  MUFU.EX2 R244, R2 ;  /* 0x0000000200f47308 */ /* 0x0005e40000000800 */
[----:B------:R-:W-:Y:S01]  /*4150*/  HMMA.16816.F32 R4, R4, R98, RZ ;  /* 0x000000620404723c */ /* 0x000fe200000018ff */
[----:B--2---:R-:W-:-:S05]  /*4160*/  FFMA.FTZ R2, R11, UR9, -R16 ;  /* 0x000000090b027c23 */ /* 0x004fca0008010810 */
[----:B------:R2:W3:Y:S02]  /*4170*/  MUFU.EX2 R243, R2 ;  /* 0x0000000200f37308 */ /* 0x0004e40000000800 */
[----:B--2---:R-:W-:Y:S01]  /*4180*/  FFMA.FTZ R2, R100, UR9, -R3 ;  /* 0x0000000964027c23 */ /* 0x004fe20008010803 */
[----:B---3--:R-:W-:Y:S01]  /*4190*/  F2FP.F16.F32.PACK_AB R11, R243, R244 ;  /* 0x000000f4f30b723e */ /* 0x008fe200000000ff */
[----:B------:R-:W-:-:S04]  /*41a0*/  IMAD.MOV.U32 R100, RZ, RZ, R143 ;  /* 0x000000ffff647224 */ /* 0x000fc800078e008f */
[----:B------:R2:W-:Y:S02]  /*41b0*/  MUFU.EX2 R236, R2 ;  /* 0x0000000200ec7308 */ /* 0x0005e40000000800 */
[C---:B------:R-:W-:Y:S06]  /*41c0*/  HMMA.16816.F32 R184, R8.reuse, R92, R24 ;  /* 0x0000005c08b8723c */ /* 0x040fec0000001818 */
[C---:B------:R-:W-:Y:S06]  /*41d0*/  HMMA.16816.F32 R144, R8.reuse, R108, R60 ;  /* 0x0000006c0890723c */ /* 0x040fec000000183c */
[----:B------:R-:W-:Y:S01]  /*41e0*/  HMMA.16816.F32 R172, R8, R112, R56 ;  /* 0x0000007008ac723c */ /* 0x000fe20000001838 */
[----:B--2---:R-:W-:Y:S01]  /*41f0*/  FFMA.FTZ R2, R103, UR9, -R3 ;  /* 0x0000000967027c23 */ /* 0x004fe20008010803 */
[----:B-1----:R-:W-:-:S03]  /*4200*/  FMNMX.FTZ R103, R0, R12, !PT ;  /* 0x0000000c00677209 */ /* 0x002fc60007810000 */
[----:B------:R1:W-:Y:S01]  /*4210*/  MUFU.EX2 R239, R2 ;  /* 0x0000000200ef7308 */ /* 0x0003e20000000800 */
[C---:B------:R-:W-:Y:S01]  /*4220*/  FSETP.NEU.FTZ.AND P1, PT, R103.reuse, -INF , PT ;  /* 0xff8000006700780b */ /* 0x040fe20003f3d000 */
[----:B------:R-:W-:Y:S01]  /*4230*/  FMUL.FTZ R0, R103, UR9 ;  /* 0x0000000967007c20 */ /* 0x000fe20008410000 */
[C---:B------:R-:W-:Y:S04]  /*4240*/  HMMA.16816.F32 R160, R8.reuse, R116, R72 ;  /* 0x0000007408a0723c */ /* 0x040fe80000001848 */
[----:B------:R-:W-:Y:S02]  /*4250*/  FSEL R0, R0, RZ, P1 ;  /* 0x000000ff00007208 */ /* 0x000fe40000800000 */
[C---:B------:R-:W-:Y:S06]  /*4260*/  HMMA.16816.F32 R152, R8.reuse, R120, R88 ;  /* 0x000000780898723c */ /* 0x040fec0000001858 */
[----:B------:R-:W-:Y:S01]  /*4270*/  HMMA.16816.F32 R148, R8, R124, R80 ;  /* 0x0000007c0894723c */ /* 0x000fe20000001850 */
[----:B-1----:R-:W-:Y:S01]  /*4280*/  FFMA.FTZ R2, R107, UR9, -R3 ;  /* 0x000000096b027c23 */ /* 0x002fe20008010803 */
[----:B------:R-:W-:-:S03]  /*4290*/  IMAD.MOV.U32 R107, RZ, RZ, R142 ;  /* 0x000000ffff6b7224 */ /* 0x000fc600078e008e */
[----:B------:R1:W-:Y:S01]  /*42a0*/  MUFU.EX2 R240, R2 ;  /* 0x0000000200f07308 */ /* 0x0003e20000000800 */
[----:B------:R-:W-:Y:S01]  /*42b0*/  HMMA.16816.F32 R156, R8, R94, R76 ;  /* 0x0000005e089c723c */ /* 0x000fe2000000184c */
[----:B------:R-:W-:-:S05]  /*42c0*/  F2FP.F16.F32.PACK_AB R12, R107, R196 ;  /* 0x000000c46b0c723e */ /* 0x000fca00000000ff */
[C---:B------:R-:W-:Y:S06]  /*42d0*/  HMMA.16816.F32 R176, R8.reuse, R110, R36 ;  /* 0x0000006e08b0723c */ /* 0x040fec0000001824 */
[----:B------:R-:W-:Y:S01]  /*42e0*/  HMMA.16816.F32 R164, R8, R114, R32 ;  /* 0x0000007208a4723c */ /* 0x000fe20000001820 */
[----:B-1----:R-:W-:-:S05]  /*42f0*/  FFMA.FTZ R2, R106, UR9, -R3 ;  /* 0x000000096a027c23 */ /* 0x002fca0008010803 */
[C---:B------:R-:W-:Y:S01]  /*4300*/  HMMA.16816.F32 R168, R8.reuse, R118, R28 ;  /* 0x0000007608a8723c */ /* 0x040fe2000000181c */
[----:B------:R1:W2:Y:S05]  /*4310*/  MUFU.EX2 R238, R2 ;  /* 0x0000000200ee7308 */ /* 0x0002aa0000000800 */
[C---:B------:R-:W-:Y:S06]  /*4320*/  HMMA.16816.F32 R188, R8.reuse, R122, R40 ;  /* 0x0000007a08bc723c */ /* 0x040fec0000001828 */
[----:B------:R-:W-:Y:S01]  /*4330*/  HMMA.16816.F32 R140, R8, R126, R4 ;  /* 0x0000007e088c723c */ /* 0x000fe20000001804 */
[----:B-1----:R-:W-:-:S06]  /*4340*/  FFMA.FTZ R2, R105, UR9, -R3 ;  /* 0x0000000969027c23 */ /* 0x002fcc0008010803 */
[----:B--2---:R-:W-:Y:S01]  /*4350*/  F2FP.F16.F32.PACK_AB R4, R238, R240 ;  /* 0x000000f0ee04723e */ /* 0x004fe200000000ff */
        /* <DEDUP_REMOVED lines=8> */
[----:B------:R1:W-:Y:S02]  /*43e0*/  MUFU.EX2 R215, R2 ;  /* 0x0000000200d77308 */ /* 0x0003e40000000800 */
[----:B-1----:R-:W-:Y:S01]  /*43f0*/  FFMA.FTZ R2, R22, UR9, -R0 ;  /* 0x0000000916027c23 */ /* 0x002fe20008010800 */
[----:B------:R-:W-:-:S05]  /*4400*/  IMAD.MOV.U32 R22, RZ, RZ, R183 ;  /* 0x000000ffff167224 */ /* 0x000fca00078e00b7 */
[----:B------:R1:W2:Y:S02]  /*4410*/  MUFU.EX2 R214, R2 ;  /* 0x0000000200d67308 */ /* 0x0002a40000000800 */
[----:B-1----:R-:W-:Y:S01]  /*4420*/  FFMA.FTZ R2, R129, UR9, -R3 ;  /* 0x0000000981027c23 */ /* 0x002fe20008010803 */
[----:B--2---:R-:W-:-:S05]  /*4430*/  F2FP.F16.F32.PACK_AB R15, R214, R215 ;  /* 0x000000d7d60f723e */ /* 0x004fca00000000ff */
        /* <DEDUP_REMOVED lines=9> */
[----:B------:R-:W-:-:S02]  /*44d0*/  IMAD.MOV.U32 R97, RZ, RZ, R197 ;  /* 0x000000ffff617224 */ /* 0x000fc400078e00c5 */
[----:B------:R-:W-:Y:S01]  /*44e0*/  IMAD.MOV.U32 R96, RZ, RZ, R196 ;  /* 0x000000ffff607224 */ /* 0x000fe200078e00c4 */
[----:B------:R1:W2:Y:S01]  /*44f0*/  MUFU.EX2 R209, R2 ;  /* 0x0000000200d17308 */ /* 0x0002a20000000800 */
[C---:B------:R-:W-:Y:S06]  /*4500*/  HMMA.16816.F32 R44, R12.reuse, R46, RZ ;  /* 0x0000002e0c2c723c */ /* 0x040fec00000018ff */
[C---:B------:R-:W-:Y:S06]  /*4510*/  HMMA.16816.F32 R56, R12.reuse, R70, RZ ;  /* 0x000000460c38723c */ /* 0x040fec00000018ff */
[----:B------:R-:W-:Y:S01]  /*4520*/  HMMA.16816.F32 R28, R12, R68, RZ ;  /* 0x000000440c1c723c */ /* 0x000fe200000018ff */
[----:B-1----:R-:W-:Y:S01]  /*4530*/  FFMA.FTZ R2, R48, UR9, -R0 ;  /* 0x0000000930027c23 */ /* 0x002fe20008010800 */
[----:B--2---:R-:W-:-:S04]  /*4540*/  F2FP.F16.F32.PACK_AB R5, R209, R212 ;  /* 0x000000d4d105723e */ /* 0x004fc800000000ff */
[C---:B------:R-:W-:Y:S01]  /*4550*/  HMMA.16816.F32 R68, R12.reuse, R98, RZ ;  /* 0x000000620c44723c */ /* 0x040fe200000018ff */
[----:B------:R1:W-:Y:S05]  /*4560*/  MUFU.EX2 R208, R2 ;  /* 0x0000000200d07308 */ /* 0x0003ea0000000800 */
[----:B------:R-:W-:Y:S01]  /*4570*/  HMMA.16816.F32 R36, R12, R84, RZ ;  /* 0x000000540c24723c */ /* 0x000fe200000018ff */
[----:B------:R-:W-:Y:S02]  /*4580*/  IMAD.MOV.U32 R99, RZ, RZ, R181 ;  /* 0x000000ffff637224 */ /* 0x000fe400078e00b5 */
[----:B------:R-:W-:-:S03]  /*4590*/  IMAD.MOV.U32 R98, RZ, RZ, R180 ;  /* 0x000000ffff627224 */ /* 0x000fc600078e00b4 */
[----:B------:R-:W-:Y:S01]  /*45a0*/  HMMA.16816.F32 R24, R12, R64, RZ ;  /* 0x000000400c18723c */ /* 0x000fe200000018ff */
[----:B-1----:R-:W-:-:S05]  /*45b0*/  FFMA.FTZ R2, R49, UR9, -R0 ;  /* 0x0000000931027c23 */ /* 0x002fca0008010800 */
[C---:B------:R-:W-:Y:S01]  /*45c0*/  HMMA.16816.F32 R48, R12.reuse, R54, RZ ;  /* 0x000000360c30723c */ /* 0x040fe200000018ff */
[----:B------:R-:W1:Y:S05]  /*45d0*/  MUFU.EX2 R207, R2 ;  /* 0x0000000200cf7308 */ /* 0x000e6a0000000800 */
[C---:B------:R-:W-:Y:S06]  /*45e0*/  HMMA.16816.F32 R52, R12.reuse, R66, RZ ;  /* 0x000000420c34723c */ /* 0x040fec00000018ff */
[----:B------:R-:W-:Y:S01]  /*45f0*/  HMMA.16816.F32 R64, R12, R86, RZ ;  /* 0x000000560c40723c */ /* 0x000fe200000018ff */
[----:B------:R-:W-:Y:S01]  /*4600*/  LDSM.16.MT88.4 R12, [R226+0x9800] ;  /* 0x00980000e20c783b */ /* 0x000fe20000004200 */
[----:B-1----:R-:W-:Y:S01]  /*4610*/  F2FP.F16.F32.PACK_AB R7, R207, R208 ;  /* 0x000000d0cf07723e */ /* 0x002fe200000000ff */
[----:B------:R-:W-:-:S04]  /*4620*/  FFMA.FTZ R2, R137, UR9, -R17 ;  /* 0x0000000989027c23 */ /* 0x000fc80008010811 */
[----:B------:R1:W-:Y:S02]  /*4630*/  MUFU.EX2 R204, R2 ;  /* 0x0000000200cc7308 */ /* 0x0003e40000000800 */
[C---:B------:R-:W-:Y:S01]  /*4640*/  HMMA.16816.F32 R80, R4.reuse, R108, R8 ;  /* 0x0000006c0450723c */ /* 0x040fe20000001808 */
[----:B------:R-:W2:Y:S05]  /*4650*/  LDSM.16.MT88.4 R8, [R224+0x9800] ;  /* 0x00980000e008783b */ /* 0x000eaa0000004200 */
[----:B------:R-:W-:Y:S01]  /*4660*/  HMMA.16816.F32 R60, R4, R94, R44 ;  /* 0x0000005e043c723c */ /* 0x000fe2000000182c */
[----:B------:R-:W-:-:S05]  /*4670*/  IMAD.MOV.U32 R109, RZ, RZ, R199 ;  /* 0x000000ffff6d7224 */ /* 0x000fca00078e00c7 */
[C---:B------:R-:W-:Y:S01]  /*4680*/  HMMA.16816.F32 R44, R4.reuse, R118, R56 ;  /* 0x00000076042c723c */ /* 0x040fe20000001838 */
[----:B------:R-:W-:Y:S02]  /*4690*/  IMAD.MOV.U32 R94, RZ, RZ, R23 ;  /* 0x000000ffff5e7224 */ /* 0x000fe400078e0017 */
[----:B-1----:R-:W-:Y:S01]  /*46a0*/  FFMA.FTZ R2, R138, UR9, -R17 ;  /* 0x000000098a027c23 */ /* 0x002fe20008010811 */
[----:B------:R-:W-:Y:S02]  /*46b0*/  IMAD.MOV.U32 R95, RZ, RZ, R22 ;  /* 0x000000ffff5f7224 */ /* 0x000fe400078e0016 */
[C---:B------:R-:W-:Y:S01]  /*46c0*/  HMMA.16816.F32 R84, R4.reuse, R92, R32 ;  /* 0x0000005c0454723c */ /* 0x040fe20000001820 */
[----:B------:R1:W3:Y:S01]  /*46d0*/  MUFU.EX2 R199, R2 ;  /* 0x0000000200c77308 */ /* 0x0002e20000000800 */
[----:B------:R-:W-:Y:S04]  /*46e0*/  LDSM.16.MT88.4 R32, [R226+0xa800] ;  /* 0x00a80000e220783b */ /* 0x000fe80000004200 */
[----:B------:R-:W-:Y:S01]  /*46f0*/  HMMA.16816.F32 R48, R4, R110, R48 ;  /* 0x0000006e0430723c */ /* 0x000fe20000001830 */
[----:B------:R-:W-:-:S02]  /*4700*/  IMAD.MOV.U32 R93, RZ, RZ, R107 ;  /* 0x000000ffff5d7224 */ /* 0x000fc400078e006b */
[----:B------:R-:W-:-:S03]  /*4710*/  IMAD.MOV.U32 R92, RZ, RZ, R96 ;  /* 0x000000ffff5c7224 */ /* 0x000fc600078e0060 */
[----:B------:R-:W-:Y:S01]  /*4720*/  HMMA.16816.F32 R88, R4, R120, R36 ;  /* 0x000000780458723c */ /* 0x000fe20000001824 */
[----:B------:R-:W-:Y:S01]  /*4730*/  LDSM.16.MT88.4 R36, [R224+0xb800] ;  /* 0x00b80000e024783b */ /* 0x000fe20000004200 */
[----:B-1----:R-:W-:-:S04]  /*4740*/  FFMA.FTZ R2, R139, UR9, -R17 ;  /* 0x000000098b027c23 */ /* 0x002fc80008010811 */
[C---:B------:R-:W-:Y:S01]  /*4750*/  HMMA.16816.F32 R76, R4.reuse, R112, R24 ;  /* 0x00000070044c723c */ /* 0x040fe20000001818 */
[----:B------:R-:W-:Y:S01]  /*4760*/  LDSM.16.MT88.4 R24, [R226+0xb800] ;  /* 0x00b80000e218783b */ /* 0x000fe20000004200 */
[----:B------:R1:W-:Y:S04]  /*4770*/  MUFU.EX2 R197, R2 ;  /* 0x0000000200c57308 */ /* 0x0003e80000000800 */
[C---:B------:R-:W-:Y:S01]  /*4780*/  HMMA.16816.F32 R72, R4.reuse, R116, R28 ;  /* 0x000000740448723c */ /* 0x040fe2000000181c */
[----:B------:R-:W4:Y:S05]  /*4790*/  LDSM.16.MT88.4 R28, [R224+0xa800] ;  /* 0x00a80000e01c783b */ /* 0x000f2a0000004200 */
[----:B------:R-:W-:Y:S01]  /*47a0*/  HMMA.16816.F32 R200, R4, R124, R40 ;  /* 0x0000007c04c8723c */ /* 0x000fe20000001828 */
[----:B------:R-:W-:-:S05]  /*47b0*/  IMAD.MOV.U32 R117, RZ, RZ, R97 ;  /* 0x000000ffff757224 */ /* 0x000fca00078e0061 */
[----:B------:R-:W-:Y:S01]  /*47c0*/  HMMA.16816.F32 R40, R4, R114, R52 ;  /* 0x000000720428723c */ /* 0x000fe20000001834 */
[----:B-1----:R-:W-:-:S04]  /*47d0*/  FFMA.FTZ R2, R136, UR9, -R17 ;  /* 0x0000000988027c23 */ /* 0x002fc80008010811 */
[----:B------:R1:W5:Y:S01]  /*47e0*/  MUFU.EX2 R196, R2 ;  /* 0x0000000200c47308 */ /* 0x0003620000000800 */
[C---:B------:R-:W-:Y:S06]  /*47f0*/  HMMA.16816.F32 R64, R4.reuse, R122, R64 ;  /* 0x0000007a0440723c */ /* 0x040fec0000001840 */
[----:B------:R-:W-:Y:S01]  /*4800*/  HMMA.16816.F32 R68, R4, R126, R68 ;  /* 0x0000007e0444723c */ /* 0x000fe20000001844 */
[----:B------:R-:W-:Y:S06]  /*4810*/  LDSM.16.MT88.4 R124, [R224+0x9c00] ;  /* 0x009c0000e07c783b */ /* 0x000fec0000004200 */
[----:B---3--:R-:W-:Y:S01]  /*4820*/  F2FP.F16.F32.PACK_AB R4, R199, R204 ;  /* 0x000000ccc704723e */ /* 0x008fe200000000ff */
[----:B-1----:R-:W-:Y:S01]  /*4830*/  FFMA.FTZ R2, R130, UR9, -R16 ;  /* 0x0000000982027c23 */ /* 0x002fe20008010810 */
[----:B-----5:R-:W-:-:S03]  /*4840*/  F2FP.F16.F32.PACK_AB R6, R196, R197 ;  /* 0x000000c5c406723e */ /* 0x020fc600000000ff */
[----:B------:R1:W-:Y:S02]  /*4850*/  MUFU.EX2 R183, R2 ;  /* 0x0000000200b77308 */ /* 0x0003e40000000800 */
[----:B-1----:R-:W-:-:S06]  /*4860*/  FFMA.FTZ R2, R131, UR9, -R16 ;  /* 0x0000000983027c23 */ /* 0x002fcc0008010810 */
[----:B------:R1:W3:Y:S02]  /*4870*/  MUFU.EX2 R182, R2 ;  /* 0x0000000200b67308 */ /* 0x0002e40000000800 */
[----:B-1----:R-:W-:Y:S01]  /*4880*/  FFMA.FTZ R2, R134, UR9, -R16 ;  /* 0x0000000986027c23 */ /* 0x002fe20008010810 */
[----:B---3--:R-:W-:-:S05]  /*4890*/  F2FP.F16.F32.PACK_AB R5, R182, R183 ;  /* 0x000000b7b605723e */ /* 0x008fca00000000ff */
[----:B------:R1:W-:Y:S02]  /*48a0*/  MUFU.EX2 R181, R2 ;  /* 0x0000000200b57308 */ /* 0x0003e40000000800 */
[----:B-1----:R-:W-:-:S06]  /*48b0*/  FFMA.FTZ R2, R135, UR9, -R16 ;  /* 0x0000000987027c23 */ /* 0x002fcc0008010810 */
[----:B------:R1:W3:Y:S02]  /*48c0*/  MUFU.EX2 R180, R2 ;  /* 0x0000000200b47308 */ /* 0x0002e40000000800 */
[----:B-1----:R-:W-:Y:S01]  /*48d0*/  FFMA.FTZ R2, R192, UR9, -R3 ;  /* 0x00000009c0027c23 */ /* 0x002fe20008010803 */
[----:B---3--:R-:W-:-:S05]  /*48e0*/  F2FP.F16.F32.PACK_AB R7, R180, R181 ;  /* 0x000000b5b407723e */ /* 0x008fca00000000ff */
[----:B------:R1:W-:Y:S02]  /*48f0*/  MUFU.EX2 R58, R2 ;  /* 0x00000002003a7308 */ /* 0x0003e40000000800 */
[C---:B--2---:R-:W-:Y:S06]  /*4900*/  HMMA.16816.F32 R112, R4.reuse, R8, R184 ;  /* 0x000000080470723c */ /* 0x044fec00000018b8 */
[C---:B------:R-:W-:Y:S06]  /*4910*/  HMMA.16816.F32 R128, R4.reuse, R12, R144 ;  /* 0x0000000c0480723c */ /* 0x040fec0000001890 */
[C---:B----4-:R-:W-:Y:S01]  /*4920*/  HMMA.16816.F32 R144, R4.reuse, R28, R172 ;  /* 0x0000001c0490723c */ /* 0x050fe200000018ac */
[--C-:B-1----:R-:W-:Y:S01]  /*4930*/  FFMA.FTZ R2, R195, UR9, -R3.reuse ;  /* 0x00000009c3027c23 */ /* 0x102fe20008010803 */
[----:B------:R-:W-:Y:S03]  /*4940*/  LDSM.16.MT88.4 R172, [R226+0xac00] ;  /* 0x00ac0000e2ac783b */ /* 0x000fe60000004200 */
[----:B------:R1:W2:Y:S01]  /*4950*/  MUFU.EX2 R105, R2 ;  /* 0x0000000200697308 */ /* 0x0002a20000000800 */
[C---:B------:R-:W-:Y:S06]  /*4960*/  HMMA.16816.F32 R160, R4.reuse, R32, R160 ;  /* 0x0000002004a0723c */ /* 0x040fec00000018a0 */
[C---:B------:R-:W-:Y:S01]  /*4970*/  HMMA.16816.F32 R120, R4.reuse, R10, R156 ;  /* 0x0000000a0478723c */ /* 0x040fe2000000189c */
[----:B------:R-:W-:Y:S05]  /*4980*/  LDSM.16.MT88.4 R156, [R224+0xac00] ;  /* 0x00ac0000e09c783b */ /* 0x000fea0000004200 */
[----:B------:R-:W-:Y:S01]  /*4990*/  HMMA.16816.F32 R136, R4, R14, R176 ;  /* 0x0000000e0488723c */ /* 0x000fe200000018b0 */
[----:B-1----:R-:W-:Y:S01]  /*49a0*/  FFMA.FTZ R2, R205, UR9, -R3 ;  /* 0x00000009cd027c23 */ /* 0x002fe20008010803 */
[----:B------:R-:W-:-:S04]  /*49b0*/  IMAD.MOV.U32 R205, RZ, RZ, R99 ;  /* 0x000000ffffcd7224 */ /* 0x000fc800078e0063 */
[C---:B------:R-:W-:Y:S01]  /*49c0*/  HMMA.16816.F32 R168, R4.reuse, R34, R168 ;  /* 0x0000002204a8723c */ /* 0x040fe200000018a8 */
[----:B------:R1:W-:Y:S05]  /*49d0*/  MUFU.EX2 R106, R2 ;  /* 0x00000002006a7308 */ /* 0x0003ea0000000800 */
[C---:B------:R-:W-:Y:S06]  /*49e0*/  HMMA.16816.F32 R188, R4.reuse, R38, R188 ;  /* 0x0000002604bc723c */ /* 0x040fec00000018bc */
[----:B------:R-:W-:Y:S01]  /*49f0*/  HMMA.16816.F32 R184, R4, R26, R140 ;  /* 0x0000001a04b8723c */ /* 0x000fe2000000188c */
[----:B------:R-:W-:Y:S01]  /*4a00*/  LDSM.16.MT88.4 R140, [R226+0x9c00] ;  /* 0x009c0000e28c783b */ /* 0x000fe20000004200 */
[----:B-1----:R-:W-:Y:S01]  /*4a10*/  FFMA.FTZ R2, R206, UR9, -R3 ;  /* 0x00000009ce027c23 */ /* 0x002fe20008010803 */
[----:B------:R-:W-:-:S03]  /*4a20*/  IMAD.MOV.U32 R206, RZ, RZ, R98 ;  /* 0x000000ffffce7224 */ /* 0x000fc600078e0062 */
[C---:B------:R-:W-:Y:S01]  /*4a30*/  HMMA.16816.F32 R96, R4.reuse, R36, R152 ;  /* 0x000000240460723c */ /* 0x040fe20000001898 */
[----:B------:R1:W3:Y:S05]  /*4a40*/  MUFU.EX2 R107, R2 ;  /* 0x00000002006b7308 */ /* 0x0002ea0000000800 */
[----:B------:R-:W-:Y:S01]  /*4a50*/  HMMA.16816.F32 R152, R4, R30, R164 ;  /* 0x0000001e0498723c */ /* 0x000fe200000018a4 */
[----:B-1----:R-:W-:-:S04]  /*4a60*/  FFMA.FTZ R2, R194, UR9, -R3 ;  /* 0x00000009c2027c23 */ /* 0x002fc80008010803 */
[----:B------:R1:W-:Y:S02]  /*4a70*/  MUFU.EX2 R110, R2 ;  /* 0x00000002006e7308 */ /* 0x0003e40000000800 */
[----:B-1----:R-:W-:Y:S02]  /*4a80*/  FFMA.FTZ R2, R193, UR9, -R3 ;  /* 0x00000009c1027c23 */ /* 0x002fe40008010803 */
[----:B------:R-:W-:Y:S04]  /*4a90*/  HMMA.16816.F32 R192, R4, R24, R148 ;  /* 0x0000001804c0723c */ /* 0x000fe80000001894 */
[----:B------:R1:W-:Y:S03]  /*4aa0*/  MUFU.EX2 R111, R2 ;  /* 0x00000002006f7308 */ /* 0x0003e60000000800 */
[----:B--2---:R-:W-:-:S02]  /*4ab0*/  F2FP.F16.F32.PACK_AB R4, R105, R58 ;  /* 0x0000003a6904723e */ /* 0x004fc400000000ff */
[----:B---3--:R-:W-:Y:S01]  /*4ac0*/  F2FP.F16.F32.PACK_AB R6, R107, R106 ;  /* 0x0000006a6b06723e */ /* 0x008fe200000000ff */
[----:B-1----:R-:W-:-:S04]  /*4ad0*/  FFMA.FTZ R2, R133, UR9, -R0 ;  /* 0x0000000985027c23 */ /* 0x002fc80008010800 */
[----:B------:R1:W-:Y:S02]  /*4ae0*/  MUFU.EX2 R55, R2 ;  /* 0x0000000200377308 */ /* 0x0003e40000000800 */
[----:B-1----:R-:W-:-:S06]  /*4af0*/  FFMA.FTZ R2, R132, UR9, -R0 ;  /* 0x0000000984027c23 */ /* 0x002fcc0008010800 */
[----:B------:R1:W2:Y:S02]  /*4b00*/  MUFU.EX2 R56, R2 ;  /* 0x0000000200387308 */ /* 0x0002a40000000800 */
[----:B-1----:R-:W-:Y:S01]  /*4b10*/  FFMA.FTZ R2, R234, UR9, -R0 ;  /* 0x00000009ea027c23 */ /* 0x002fe20008010800 */
[----:B------:R-:W-:Y:S01]  /*4b20*/  IMAD.MOV.U32 R234, RZ, RZ, R100 ;  /* 0x000000ffffea7224 */ /* 0x000fe200078e0064 */
[----:B--2---:R-:W-:-:S04]  /*4b30*/  F2FP.F16.F32.PACK_AB R5, R56, R55 ;  /* 0x000000373805723e */ /* 0x004fc800000000ff */
[----:B------:R1:W-:Y:S02]  /*4b40*/  MUFU.EX2 R59, R2 ;  /* 0x00000002003b7308 */ /* 0x0003e40000000800 */
[----:B-1----:R-:W-:Y:S01]  /*4b50*/  FFMA.FTZ R2, R235, UR9, -R0 ;  /* 0x00000009eb027c23 */ /* 0x002fe20008010800 */
[----:B------:R-:W-:-:S05]  /*4b60*/  IMAD.MOV.U32 R235, RZ, RZ, R109 ;  /* 0x000000ffffeb7224 */ /* 0x000fca00078e006d */
[----:B------:R1:W2:Y:S02]  /*4b70*/  MUFU.EX2 R100, R2 ;  /* 0x0000000200647308 */ /* 0x0002a40000000800 */
[--C-:B-1----:R-:W-:Y:S01]  /*4b80*/  FFMA.FTZ R2, R211, UR9, -R3.reuse ;  /* 0x00000009d3027c23 */ /* 0x102fe20008010803 */
[----:B--2---:R-:W-:Y:S01]  /*4b90*/  F2FP.F16.F32.PACK_AB R7, R100, R59 ;  /* 0x0000003b6407723e */ /* 0x004fe200000000ff */
[----:B------:R-:W-:Y:S01]  /*4ba0*/  FFMA.FTZ R3, R210, UR9, -R3 ;  /* 0x00000009d2037c23 */ /* 0x000fe20008010803 */
[----:B------:R-:W-:-:S03]  /*4bb0*/  IMAD.MOV.U32 R211, RZ, RZ, R92 ;  /* 0x000000ffffd37224 */ /* 0x000fc600078e005c */
[----:B------:R1:W-:Y:S01]  /*4bc0*/  MUFU.EX2 R109, R2 ;  /* 0x00000002006d7308 */ /* 0x0003e20000000800 */
[----:B------:R-:W-:Y:S01]  /*4bd0*/  IMAD.MOV.U32 R210, RZ, RZ, R93 ;  /* 0x000000ffffd27224 */ /* 0x000fe200078e005d */
[C---:B------:R-:W-:Y:S06]  /*4be0*/  HMMA.16816.F32 R176, R4.reuse, R10, R60 ;  /* 0x0000000a04b0723c */ /* 0x040fec000000183c */
[----:B------:R2:W-:Y:S01]  /*4bf0*/  MUFU.EX2 R108, R3 ;  /* 0x00000003006c7308 */ /* 0x0005e20000000800 */
[C---:B------:R-:W-:Y:S06]  /*4c00*/  HMMA.16816.F32 R60, R4.reuse, R14, R48 ;  /* 0x0000000e043c723c */ /* 0x040fec0000001830 */
[C---:B------:R-:W-:Y:S01]  /*4c10*/  HMMA.16816.F32 R132, R4.reuse, R12, R80 ;  /* 0x0000000c0484723c */ /* 0x040fe20000001850 */
[----:B-1----:R-:W-:Y:S01]  /*4c20*/  FFMA.FTZ R2, R232, UR9, -R0 ;  /* 0x00000009e8027c23 */ /* 0x002fe20008010800 */
[----:B------:R-:W1:Y:S03]  /*4c30*/  LDSM.16.MT88.4 R80, [R224+0xbc00] ;  /* 0x00bc0000e050783b */ /* 0x000e660000004200 */
[----:B------:R3:W-:Y:S01]  /*4c40*/  MUFU.EX2 R57, R2 ;  /* 0x0000000200397308 */ /* 0x0007e20000000800 */
[----:B------:R-:W-:Y:S01]  /*4c50*/  HMMA.16816.F32 R148, R4, R28, R76 ;  /* 0x0000001c0494723c */ /* 0x000fe2000000184c */
[----:B--2---:R-:W-:-:S05]  /*4c60*/  IMAD.MOV.U32 R3, RZ, RZ, R117 ;  /* 0x000000ffff037224 */ /* 0x004fca00078e0075 */
[C---:B------:R-:W-:Y:S01]  /*4c70*/  HMMA.16816.F32 R116, R4.reuse, R8, R84 ;  /* 0x000000080474723c */ /* 0x040fe20000001854 */
[----:B------:R-:W2:Y:S05]  /*4c80*/  LDSM.16.MT88.4 R8, [R226+0xbc00] ;  /* 0x00bc0000e208783b */ /* 0x000eaa0000004200 */
[----:B------:R-:W-:Y:S01]  /*4c90*/  HMMA.16816.F32 R40, R4, R30, R40 ;  /* 0x0000001e0428723c */ /* 0x000fe20000001828 */
[----:B---3--:R-:W-:-:S05]  /*4ca0*/  FFMA.FTZ R2, R233, UR9, -R17 ;  /* 0x00000009e9027c23 */ /* 0x008fca0008010811 */
[C---:B------:R-:W-:Y:S01]  /*4cb0*/  HMMA.16816.F32 R84, R4.reuse, R24, R200 ;  /* 0x000000180454723c */ /* 0x040fe200000018c8 */
[----:B------:R3:W-:Y:S05]  /*4cc0*/  MUFU.EX2 R54, R2 ;  /* 0x0000000200367308 */ /* 0x0007ea0000000800 */
[C---:B------:R-:W-:Y:S06]  /*4cd0*/  HMMA.16816.F32 R164, R4.reuse, R32, R72 ;  /* 0x0000002004a4723c */ /* 0x040fec0000001848 */
[C---:B------:R-:W-:Y:S06]  /*4ce0*/  HMMA.16816.F32 R44, R4.reuse, R34, R44 ;  /* 0x00000022042c723c */ /* 0x040fec000000182c */
[----:B------:R-:W-:Y:S01]  /*4cf0*/  HMMA.16816.F32 R28, R4, R36, R88 ;  /* 0x00000024041c723c */ /* 0x000fe20000001858 */
[----:B---3--:R-:W-:-:S04]  /*4d00*/  FFMA.FTZ R2, R218, UR9, -R17 ;  /* 0x00000009da027c23 */ /* 0x008fc80008010811 */
[----:B------:R3:W4:Y:S01]  /*4d10*/  MUFU.EX2 R53, R2 ;  /* 0x0000000200357308 */ /* 0x0007220000000800 */
[C---:B------:R-:W-:Y:S06]  /*4d20*/  HMMA.16816.F32 R64, R4.reuse, R38, R64 ;  /* 0x000000260440723c */ /* 0x040fec0000001840 */
[----:B------:R-:W-:Y:S07]  /*4d30*/  HMMA.16816.F32 R24, R4, R26, R68 ;  /* 0x0000001a0418723c */ /* 0x000fee0000001844 */
[----:B------:R-:W-:Y:S01]  /*4d40*/  FADD.FTZ R5, R252, R245 ;  /* 0x000000f5fc057221 */ /* 0x000fe20000010000 */
[----:B---3--:R-:W-:-:S03]  /*4d50*/  FFMA.FTZ R2, R220, UR9, -R17 ;  /* 0x00000009dc027c23 */ /* 0x008fc60008010811 */
[----:B------:R-:W-:Y:S01]  /*4d60*/  FADD.FTZ R5, R249, R5 ;  /* 0x00000005f9057221 */ /* 0x000fe20000010000 */
[----:B----4-:R-:W-:Y:S01]  /*4d70*/  F2FP.F16.F32.PACK_AB R92, R53, R54 ;  /* 0x00000036355c723e */ /* 0x010fe200000000ff */
[----:B------:R3:W-:Y:S02]  /*4d80*/  MUFU.EX2 R52, R2 ;  /* 0x0000000200347308 */ /* 0x0007e40000000800 */
[----:B---3--:R-:W-:-:S06]  /*4d90*/  FFMA.FTZ R2, R222, UR9, -R17 ;  /* 0x00000009de027c23 */ /* 0x008fcc0008010811 */
[----:B------:R3:W-:Y:S02]  /*4da0*/  MUFU.EX2 R48, R2 ;  /* 0x0000000200307308 */ /* 0x0007e40000000800 */
[----:B---3--:R-:W-:-:S06]  /*4db0*/  FFMA.FTZ R2, R213, UR9, -R16 ;  /* 0x00000009d5027c23 */ /* 0x008fcc0008010810 */
[----:B------:R3:W-:Y:S02]  /*4dc0*/  MUFU.EX2 R23, R2 ;  /* 0x0000000200177308 */ /* 0x0007e40000000800 */
[----:B---3--:R-:W-:-:S06]  /*4dd0*/  FFMA.FTZ R2, R216, UR9, -R16 ;  /* 0x00000009d8027c23 */ /* 0x008fcc0008010810 */
[----:B------:R3:W4:Y:S02]  /*4de0*/  MUFU.EX2 R22, R2 ;  /* 0x0000000200167308 */ /* 0x0007240000000800 */
[----:B---3--:R-:W-:Y:S01]  /*4df0*/  FFMA.FTZ R2, R219, UR9, -R16 ;  /* 0x00000009db027c23 */ /* 0x008fe20008010810 */
[----:B----4-:R-:W-:-:S05]  /*4e00*/  F2FP.F16.F32.PACK_AB R93, R22, R23 ;  /* 0x00000017165d723e */ /* 0x010fca00000000ff */
[----:B------:R3:W-:Y:S02]  /*4e10*/  MUFU.EX2 R17, R2 ;  /* 0x0000000200117308 */ /* 0x0007e40000000800 */
[----:B---3--:R-:W-:-:S06]  /*4e20*/  FFMA.FTZ R2, R223, UR9, -R16 ;  /* 0x00000009df027c23 */ /* 0x008fcc0008010810 */
[----:B------:R3:W4:Y:S02]  /*4e30*/  MUFU.EX2 R15, R2 ;  /* 0x00000002000f7308 */ /* 0x0007240000000800 */
[----:B---3--:R-:W-:Y:S01]  /*4e40*/  FFMA.FTZ R2, R94, UR9, -R0 ;  /* 0x000000095e027c23 */ /* 0x008fe20008010800 */
[----:B------:R-:W-:-:S05]  /*4e50*/  F2FP.F16.F32.PACK_AB R94, R48, R52 ;  /* 0x00000034305e723e */ /* 0x000fca00000000ff */
[----:B------:R3:W5:Y:S02]  /*4e60*/  MUFU.EX2 R14, R2 ;  /* 0x00000002000e7308 */ /* 0x0007640000000800 */
[--C-:B---3--:R-:W-:Y:S01]  /*4e70*/  FFMA.FTZ R2, R95, UR9, -R0.reuse ;  /* 0x000000095f027c23 */ /* 0x108fe20008010800 */
[----:B------:R-:W-:Y:S01]  /*4e80*/  FFMA.FTZ R0, R3, UR9, -R0 ;  /* 0x0000000903007c23 */ /* 0x000fe20008010800 */
[----:B------:R-:W-:Y:S01]  /*4e90*/  FADD.FTZ R3, R234, R235 ;  /* 0x000000ebea037221 */ /* 0x000fe20000010000 */
[----:B----4-:R-:W-:-:S03]  /*4ea0*/  F2FP.F16.F32.PACK_AB R95, R15, R17 ;  /* 0x000000110f5f723e */ /* 0x010fc600000000ff */
[----:B------:R3:W-:Y:S04]  /*4eb0*/  MUFU.EX2 R13, R2 ;  /* 0x00000002000d7308 */ /* 0x0007e80000000800 */
[C---:B-1----:R-:W-:Y:S04]  /*4ec0*/  HMMA.16816.F32 R72, R92.reuse, R80, R96 ;  /* 0x000000505c48723c */ /* 0x042fe80000001860 */
[----:B------:R1:W4:Y:S02]  /*4ed0*/  MUFU.EX2 R12, R0 ;  /* 0x00000000000c7308 */ /* 0x0003240000000800 */
[----:B------:R-:W-:Y:S01]  /*4ee0*/  HMMA.16816.F32 R112, R92, R124, R112 ;  /* 0x0000007c5c70723c */ /* 0x000fe20000001870 */
[----:B------:R-:W-:-:S02]  /*4ef0*/  F2FP.F16.F32.PACK_AB R96, R111, R110 ;  /* 0x0000006e6f60723e */ /* 0x000fc400000000ff */
[----:B-----5:R-:W-:Y:S01]  /*4f00*/  F2FP.F16.F32.PACK_AB R97, R14, R57 ;  /* 0x000000390e61723e */ /* 0x020fe200000000ff */
[----:B---3--:R-:W-:Y:S01]  /*4f10*/  FADD.FTZ R2, R211, R210 ;  /* 0x000000d2d3027221 */ /* 0x008fe20000010000 */
[----:B------:R-:W-:Y:S01]  /*4f20*/  F2FP.F16.F32.PACK_AB R98, R108, R109 ;  /* 0x0000006d6c62723e */ /* 0x000fe200000000ff */
[----:B------:R-:W-:Y:S02]  /*4f30*/  HMMA.16816.F32 R120, R92, R126, R120 ;  /* 0x0000007e5c78723c */ /* 0x000fe40000001878 */
[----:B------:R-:W-:Y:S01]  /*4f40*/  FADD.FTZ R4, R236, R2 ;  /* 0x00000002ec047221 */ /* 0x000fe20000010000 */
[----:B-1----:R-:W-:-:S03]  /*4f50*/  FADD.FTZ R0, R221, R217 ;  /* 0x000000d9dd007221 */ /* 0x002fc60000010000 */
[----:B------:R-:W-:Y:S01]  /*4f60*/  FADD.FTZ R4, R239, R4 ;  /* 0x00000004ef047221 */ /* 0x000fe20000010000 */
[----:B----4-:R-:W-:Y:S01]  /*4f70*/  F2FP.F16.F32.PACK_AB R99, R12, R13 ;  /* 0x0000000d0c63723e */ /* 0x010fe200000000ff */
[C---:B------:R-:W-:Y:S01]  /*4f80*/  HMMA.16816.F32 R128, R92.reuse, R140, R128 ;  /* 0x0000008c5c80723c */ /* 0x040fe20000001880 */
[----:B------:R-:W-:Y:S01]  /*4f90*/  FADD.FTZ R2, R215, R0 ;  /* 0x00000000d7027221 */ /* 0x000fe20000010000 */
[----:B------:R-:W-:Y:S01]  /*4fa0*/  FADD.FTZ R0, R206, R3 ;  /* 0x00000003ce007221 */ /* 0x000fe20000010000 */
[----:B------:R-:W-:Y:S02]  /*4fb0*/  FADD.FTZ R7, R240, R4 ;  /* 0x00000004f0077221 */ /* 0x000fe40000010000 */
        /* <DEDUP_REMOVED lines=57> */
[----:B------:R1:W-:Y:S04]  /*5350*/  STL [R1+0x30], R249 ;  /* 0x000030f901007387 */ /* 0x0003e80000100800 */
[----:B------:R1:W-:Y:S01]  /*5360*/  STL [R1+0x34], R251 ;  /* 0x000034fb01007387 */ /* 0x0003e20000100800 */
[C---:B------:R-:W-:Y:S06]  /*5370*/  HMMA.16816.F32 R168, R92.reuse, R174, R168 ;  /* 0x000000ae5ca8723c */ /* 0x040fec00000018a8 */
[----:B------:R-:W-:Y:S06]  /*5380*/  HMMA.16816.F32 R76, R92, R82, R188 ;  /* 0x000000525c4c723c */ /* 0x000fec00000018bc */
[C---:B------:R-:W-:Y:S06]  /*5390*/  HMMA.16816.F32 R116, R96.reuse, R124, R116 ;  /* 0x0000007c6074723c */ /* 0x040fec0000001874 */
[C---:B------:R-:W-:Y:S06]  /*53a0*/  HMMA.16816.F32 R132, R96.reuse, R140, R132 ;  /* 0x0000008c6084723c */ /* 0x040fec0000001884 */
[C---:B------:R-:W-:Y:S06]  /*53b0*/  HMMA.16816.F32 R148, R96.reuse, R156, R148 ;  /* 0x0000009c6094723c */ /* 0x040fec0000001894 */
[C---:B------:R-:W-:Y:S06]  /*53c0*/  HMMA.16816.F32 R164, R96.reuse, R172, R164 ;  /* 0x000000ac60a4723c */ /* 0x040fec00000018a4 */
[----:B------:R-:W-:Y:S06]  /*53d0*/  HMMA.16816.F32 R68, R96, R80, R28 ;  /* 0x000000506044723c */ /* 0x000fec000000181c */
[----:B--2---:R-:W-:Y:S06]  /*53e0*/  HMMA.16816.F32 R88, R92, R8, R192 ;  /* 0x000000085c58723c */ /* 0x004fec00000018c0 */
        /* <DEDUP_REMOVED lines=10> */
[----:B------:R-:W2:Y:S01]  /*5490*/  LDL R248, [R1+0xc] ;  /* 0x00000c0001f87983 */ /* 0x000ea20000100800 */
[----:B------:R-:W-:-:S04]  /*54a0*/  DEPBAR.LE SB0, 0x0 ;  /* 0x000080000000791a */ /* 0x000fc80000000000 */
[----:B------:R-:W3:Y:S01]  /*54b0*/  LDL R235, [R1+0x58] ;  /* 0x0000580001eb7983 */ /* 0x000ee20000100800 */
[----:B------:R-:W-:-:S03]  /*54c0*/  ULDC.64 UR6, c[0x0][0x220] ;  /* 0x0000880000067ab9 */ /* 0x000fc60000000a00 */
[----:B------:R-:W4:Y:S04]  /*54d0*/  LDL.64 R210, [R1+0x20] ;  /* 0x0000200001d27983 */ /* 0x000f280000100a00 */
[----:B------:R-:W4:Y:S04]  /*54e0*/  LDL R234, [R1+0x48] ;  /* 0x0000480001ea7983 */ /* 0x000f280000100800 */
[----:B------:R-:W5:Y:S04]  /*54f0*/  LDL R205, [R1+0x70] ;  /* 0x0000700001cd7983 */ /* 0x000f680000100800 */
[----:B------:R-:W5:Y:S01]  /*5500*/  LDL R206, [R1+0x80] ;  /* 0x0000800001ce7983 */ /* 0x000f620000100800 */
[----:B------:R-:W-:Y:S01]  /*5510*/  BAR.SYNC.DEFER_BLOCKING 0x0 ;  /* 0x0000000000007b1d */ /* 0x000fe20000010000 */
[----:B--2---:R-:W-:-:S05]  /*5520*/  VIADD R4, R248, 0xfffffffe ;  /* 0xfffffffef8047836 */ /* 0x004fca0000000000 */
[----:B------:R-:W-:Y:S01]  /*5530*/  SHF.R.S32.HI R0, RZ, 0x1f, R4 ;  /* 0x0000001fff007819 */ /* 0x000fe20000011404 */
[----:B---3--:R-:W-:Y:S02]  /*5540*/  IMAD R2, R235, R4, RZ ;  /* 0x00000004eb027224 */ /* 0x008fe400078e02ff */
[----:B----4-:R-:W-:-:S04]  /*5550*/  IMAD.WIDE.U32 R6, R4, R234, R210 ;  /* 0x000000ea04067225 */ /* 0x010fc800078e00d2 */
[----:B------:R-:W-:Y:S01]  /*5560*/  IMAD R0, R0, R234, R2 ;  /* 0x000000ea00007224 */ /* 0x000fe200078e0202 */
[----:B------:R-:W-:-:S03]  /*5570*/  LEA R2, P1, R6, UR6, 0x1 ;  /* 0x0000000606027c11 */ /* 0x000fc6000f8208ff */
[----:B------:R-:W-:Y:S01]  /*5580*/  IMAD.IADD R0, R7, 0x1, R0 ;  /* 0x0000000107007824 */ /* 0x000fe200078e0200 */
[----:B------:R5:W-:Y:S04]  /*5590*/  STL [R1+0x8], R4 ;  /* 0x0000080401007387 */ /* 0x000be80000100800 */
[----:B------:R-:W-:-:S05]  /*55a0*/  LEA.HI.X R3, R6, UR7, R0, 0x1, P1 ;  /* 0x0000000706037c11 */ /* 0x000fca00088f0c00 */
[----:B------:R-:W-:Y:S01]  /*55b0*/  @!PT LDS RZ, [RZ] ;  /* 0x00000000fffff984 */ /* 0x000fe20000000800 */
[----:B------:R-:W-:Y:S01]  /*55c0*/  @!PT LDS RZ, [RZ] ;  /* 0x00000000fffff984 */ /* 0x000fe20000000800 */
[----:B------:R-:W-:Y:S01]  /*55d0*/  @!PT LDS RZ, [RZ] ;  /* 0x00000000fffff984 */ /* 0x000fe20000000800 */
[----:B------:R-:W-:Y:S04]  /*55e0*/  LDGSTS.E.BYPASS.LTC128B.128 [R230+0x9000], desc[UR12][R2.64] ;  /* 0x0900000002e67fae */ /* 0x000fe8000b901d4c */
[----:B------:R-:W-:Y:S04]  /*55f0*/  LDGSTS.E.BYPASS.LTC128B.128 [R230+0xa000], desc[UR12][R2.64+0x40] ;  /* 0x0a00004002e67fae */ /* 0x000fe8000b901d4c */
[----:B------:R-:W-:Y:S01]  /*5600*/  LDGSTS.E.BYPASS.LTC128B.128 [R230+0xb000], desc[UR12][R2.64+0x80] ;  /* 0x0b00008002e67fae */ /* 0x000fe2000b901d4c */
[----:B-----5:R-:W-:-:S04]  /*5610*/  LEA R4, P0, R205, R2, 0x1 ;  /* 0x00000002cd047211 */ /* 0x020fc800078008ff */
[----:B------:R-:W-:-:S05]  /*5620*/  LEA.HI.X R5, R205, R3, R206, 0x1, P0 ;  /* 0x00000003cd057211 */ /* 0x000fca00000f0cce */
        /* <DEDUP_REMOVED lines=10> */
[----:B-1----:R-:W1:Y:S04]  /*56d0*/  LDSM.16.M88.4 R4, [R229+0x1000] ;  /* 0x00100000e504783b */ /* 0x002e680000000200 */
[----:B------:R-:W1:Y:S04]  /*56e0*/  LDSM.16.M88.4 R48, [R227+0x6400] ;  /* 0x00640000e330783b */ /* 0x000e680000000200 */
[----:B------:R-:W1:Y:S04]  /*56f0*/  LDSM.16.M88.4 R44, [R227+0x6800] ;  /* 0x00680000e32c783b */ /* 0x000e680000000200 */
[----:B------:R-:W1:Y:S01]  /*5700*/  LDSM.16.M88.4 R40, [R227+0x6c00] ;  /* 0x006c0000e328783b */ /* 0x000e620000000200 */
[-C--:B--2---:R-:W-:Y:S01]  /*5710*/  HMMA.16816.F32 R236, R12, R32.reuse, RZ ;  /* 0x000000200cec723c */ /* 0x084fe200000018ff */
[----:B------:R-:W2:Y:S02]  /*5720*/  S2R R231, SR_TID.X ;  /* 0x0000000000e77919 */ /* 0x000ea40000002100 */
[----:B------:R-:W0:Y:S03]  /*5730*/  LDGDEPBAR ;  /* 0x00000000000079af */ /* 0x000e260000000000 */
[C---:B---3--:R-:W-:Y:S06]  /*5740*/  HMMA.16816.F32 R108, R8.reuse, R32, RZ ;  /* 0x00000020086c723c */ /* 0x048fec00000018ff */
[-C--:B------:R-:W-:Y:S06]  /*5750*/  HMMA.16816.F32 R64, R8, R34.reuse, RZ ;  /* 0x000000220840723c */ /* 0x080fec00000018ff */
[----:B------:R-:W-:Y:S06]  /*5760*/  HMMA.16816.F32 R232, R12, R34, RZ ;  /* 0x000000220ce8723c */ /* 0x000fec00000018ff */
[C---:B----4-:R-:W-:Y:S06]  /*5770*/  HMMA.16816.F32 R60, R8.reuse, R28, RZ ;  /* 0x0000001c083c723c */ /* 0x050fec00000018ff */
[C---:B-----5:R-:W-:Y:S06]  /*5780*/  HMMA.16816.F32 R56, R8.reuse, R24, RZ ;  /* 0x000000180838723c */ /* 0x060fec00000018ff */
[C---:B------:R-:W-:Y:S06]  /*5790*/  HMMA.16816.F32 R32, R8.reuse, R36, RZ ;  /* 0x000000240820723c */ /* 0x040fec00000018ff */
[C---:B------:R-:W-:Y:S06]  /*57a0*/  HMMA.16816.F32 R176, R8.reuse, R30, RZ ;  /* 0x0000001e08b0723c */ /* 0x040fec00000018ff */
[C---:B------:R-:W-:Y:S06]  /*57b0*/  HMMA.16816.F32 R184, R8.reuse, R26, RZ ;  /* 0x0000001a08b8723c */ /* 0x040fec00000018ff */
[----:B------:R-:W-:Y:S06]  /*57c0*/  HMMA.16816.F32 R8, R8, R38, RZ ;  /* 0x000000260808723c */ /* 0x000fec00000018ff */
[C---:B------:R-:W-:Y:S06]  /*57d0*/  HMMA.16816.F32 R212, R12.reuse, R24, RZ ;  /* 0x000000180cd4723c */ /* 0x040fec00000018ff */
[----:B------:R-:W-:Y:S01]  /*57e0*/  HMMA.16816.F32 R208, R12, R26, RZ ;  /* 0x0000001a0cd0723c */ /* 0x000fe200000018ff */
[----:B------:R-:W3:Y:S05]  /*57f0*/  LDSM.16.M88.4 R24, [R229] ;  /* 0x00000000e518783b */ /* 0x000eea0000000200 */
[C---:B-1----:R-:W-:Y:S06]  /*5800*/  HMMA.16816.F32 R196, R4.reuse, R52, R108 ;  /* 0x0000003404c4723c */ /* 0x042fec000000186c */
[C---:B------:R-:W-:Y:S06]  /*5810*/  HMMA.16816.F32 R192, R4.reuse, R48, R60 ;  /* 0x0000003004c0723c */ /* 0x040fec000000183c */
[C---:B------:R-:W-:Y:S06]  /*5820*/  HMMA.16816.F32 R188, R4.reuse, R44, R56 ;  /* 0x0000002c04bc723c */ /* 0x040fec0000001838 */
[----:B------:R-:W-:Y:S06]  /*5830*/  HMMA.16816.F32 R108, R4, R54, R64 ;  /* 0x00000036046c723c */ /* 0x000fec0000001840 */
[C---:B------:R-:W-:Y:S06]  /*5840*/  HMMA.16816.F32 R220, R12.reuse, R28, RZ ;  /* 0x0000001c0cdc723c */ /* 0x040fec00000018ff */
[C---:B------:R-:W-:Y:S01]  /*5850*/  HMMA.16816.F32 R216, R12.reuse, R30, RZ ;  /* 0x0000001e0cd8723c */ /* 0x040fe200000018ff */
[----:B------:R-:W-:Y:S05]  /*5860*/  LDSM.16.M88.4 R28, [R225+0x7400] ;  /* 0x00740000e11c783b */ /* 0x000fea0000000200 */
[C---:B------:R-:W-:Y:S06]  /*5870*/  HMMA.16816.F32 R204, R12.reuse, R36, RZ ;  /* 0x000000240ccc723c */ /* 0x040fec00000018ff */
[----:B------:R-:W-:Y:S01]  /*5880*/  HMMA.16816.F32 R200, R12, R38, RZ ;  /* 0x000000260cc8723c */ /* 0x000fe200000018ff */
[----:B------:R-:W-:Y:S04]  /*5890*/  LDSM.16.M88.4 R12, [R225+0x7000] ;  /* 0x00700000e10c783b */ /* 0x000fe80000000200 */
[----:B------:R-:W-:Y:S01]  /*58a0*/  LDSM.16.M88.4 R36, [R225+0x7c00] ;  /* 0x007c0000e124783b */ /* 0x000fe20000000200 */
[C---:B------:R-:W-:Y:S03]  /*58b0*/  HMMA.16816.F32 R180, R4.reuse, R40, R32 ;  /* 0x0000002804b4723c */ /* 0x040fe60000001820 */
[----:B------:R-:W-:Y:S03]  /*58c0*/  LDSM.16.M88.4 R32, [R225+0x7800] ;  /* 0x00780000e120783b */ /* 0x000fe60000000200 */
[C---:B------:R-:W-:Y:S06]  /*58d0*/  HMMA.16816.F32 R64, R4.reuse, R50, R176 ;  /* 0x000000320440723c */ /* 0x040fec00000018b0 */
[C---:B------:R-:W-:Y:S06]  /*58e0*/  HMMA.16816.F32 R60, R4.reuse, R46, R184 ;  /* 0x0000002e043c723c */ /* 0x040fec00000018b8 */
[----:B------:R-:W-:Y:S01]  /*58f0*/  HMMA.16816.F32 R56, R4, R42, R8 ;  /* 0x0000002a0438723c */ /* 0x000fe20000001808 */
[----:B------:R-:W1:Y:S04]  /*5900*/  LDSM.16.M88.4 R4, [R228+0x3000] ;  /* 0x00300000e404783b */ /* 0x000e680000000200 */
[----:B------:R-:W4:Y:S01]  /*5910*/  LDSM.16.M88.4 R8, [R228+0x2000] ;  /* 0x00200000e408783b */ /* 0x000f220000000200 */
[C---:B---3--:R-:W-:Y:S06]  /*5920*/  HMMA.16816.F32 R176, R24.reuse, R52, R236 ;  /* 0x0000003418b0723c */ /* 0x048fec00000018ec */
[C---:B------:R-:W-:Y:S06]  /*5930*/  HMMA.16816.F32 R236, R24.reuse, R48, R220 ;  /* 0x0000003018ec723c */ /* 0x040fec00000018dc */
[C---:B------:R-:W-:Y:S01]  /*5940*/  HMMA.16816.F32 R216, R24.reuse, R50, R216 ;  /* 0x0000003218d8723c */ /* 0x040fe200000018d8 */
[----:B------:R-:W-:Y:S05]  /*5950*/  LDSM.16.M88.4 R48, [R227+0x7800] ;  /* 0x00780000e330783b */ /* 0x000fea0000000200 */
[C---:B------:R-:W-:Y:S06]  /*5960*/  HMMA.16816.F32 R220, R24.reuse, R54, R232 ;  /* 0x0000003618dc723c */ /* 0x040fec00000018e8 */
[C---:B------:R-:W-:Y:S06]  /*5970*/  HMMA.16816.F32 R212, R24.reuse, R44, R212 ;  /* 0x0000002c18d4723c */ /* 0x040fec00000018d4 */
[C---:B------:R-:W-:Y:S06]  /*5980*/  HMMA.16816.F32 R232, R24.reuse, R40, R204 ;  /* 0x0000002818e8723c */ /* 0x040fec00000018cc */
[C---:B------:R-:W-:Y:S01]  /*5990*/  HMMA.16816.F32 R208, R24.reuse, R46, R208 ;  /* 0x0000002e18d0723c */ /* 0x040fe200000018d0 */
[----:B------:R-:W-:Y:S05]  /*59a0*/  LDSM.16.M88.4 R44, [R227+0x7400] ;  /* 0x00740000e32c783b */ /* 0x000fea0000000200 */
[----:B------:R-:W-:Y:S01]  /*59b0*/  HMMA.16816.F32 R184, R24, R42, R200 ;  /* 0x0000002a18b8723c */ /* 0x000fe200000018c8 */
[----:B------:R-:W-:Y:S05]  /*59c0*/  LDSM.16.M88.4 R40, [R227+0x7000] ;  /* 0x00700000e328783b */ /* 0x000fea0000000200 */
[C---:B-1----:R-:W-:Y:S06]  /*59d0*/  HMMA.16816.F32 R196, R4.reuse, R12, R196 ;  /* 0x0000000c04c4723c */ /* 0x042fec00000018c4 */
[C---:B------:R-:W-:Y:S01]  /*59e0*/  HMMA.16816.F32 R200, R4.reuse, R28, R192 ;  /* 0x0000001c04c8723c */ /* 0x040fe200000018c0 */
        /* <DEDUP_REMOVED lines=8> */
[C---:B----4-:R-:W-:Y:S06]  /*5a70*/  HMMA.16816.F32 R52, R8.reuse, R12, R176 ;  /* 0x0000000c0834723c */ /* 0x050fec00000018b0 */
[C---:B------:R-:W-:Y:S06]  /*5a80*/  HMMA.16816.F32 R176, R8.reuse, R28, R236 ;  /* 0x0000001c08b0723c */ /* 0x040fec00000018ec */
[C---:B------:R-:W-:Y:S01]  /*5a90*/  HMMA.16816.F32 R216, R8.reuse, R30, R216 ;  /* 0x0000001e08d8723c */ /* 0x040fe200000018d8 */
[----:B------:R-:W3:Y:S05]  /*5aa0*/  LDSM.16.M88.4 R28, [R229+0x2000] ;  /* 0x00200000e51c783b */ /* 0x000eea0000000200 */
[C---:B------:R-:W-:Y:S06]  /*5ab0*/  HMMA.16816.F32 R204, R8.reuse, R32, R212 ;  /* 0x0000002008cc723c */ /* 0x040fec00000018d4 */
[C---:B------:R-:W-:Y:S01]  /*5ac0*/  HMMA.16816.F32 R60, R8.reuse, R14, R220 ;  /* 0x0000000e083c723c */ /* 0x040fe200000018dc */
[----:B------:R-:W-:Y:S05]  /*5ad0*/  LDSM.16.M88.4 R12, [R228+0x5000] ;  /* 0x00500000e40c783b */ /* 0x000fea0000000200 */
[C---:B------:R-:W-:Y:S06]  /*5ae0*/  HMMA.16816.F32 R232, R8.reuse, R36, R232 ;  /* 0x0000002408e8723c */ /* 0x040fec00000018e8 */
[----:B------:R-:W-:Y:S01]  /*5af0*/  HMMA.16816.F32 R244, R8, R38, R184 ;  /* 0x0000002608f4723c */ /* 0x000fe200000018b8 */
[----:B------:R-:W-:Y:S05]  /*5b00*/  LDSM.16.M88.4 R36, [R225+0x8000] ;  /* 0x00800000e124783b */ /* 0x000fea0000000200 */
[----:B-1----:R-:W-:Y:S01]  /*5b10*/  HMMA.16816.F32 R212, R4, R50, R24 ;  /* 0x0000003204d4723c */ /* 0x002fe20000001818 */
[----:B------:R-:W1:Y:S05]  /*5b20*/  LDSM.16.M88.4 R24, [R228+0x4000] ;  /* 0x00400000e418783b */ /* 0x000e6a0000000200 */
[----:B------:R-:W-:Y:S01]  /*5b30*/  HMMA.16816.F32 R220, R8, R34, R208 ;  /* 0x0000002208dc723c */ /* 0x000fe200000018d0 */
[----:B------:R-:W-:Y:S05]  /*5b40*/  LDSM.16.M88.4 R8, [R229+0x4000] ;  /* 0x00400000e508783b */ /* 0x000fea0000000200 */
[C---:B------:R-:W-:Y:S06]  /*5b50*/  HMMA.16816.F32 R32, R4.reuse, R40, R196 ;  /* 0x000000280420723c */ /* 0x040fec00000018c4 */
[C---:B------:R-:W-:Y:S06]  /*5b60*/  HMMA.16816.F32 R184, R4.reuse, R42, R108 ;  /* 0x0000002a04b8723c */ /* 0x040fec000000186c */
[C---:B------:R-:W-:Y:S06]  /*5b70*/  HMMA.16816.F32 R200, R4.reuse, R44, R200 ;  /* 0x0000002c04c8723c */ /* 0x040fec00000018c8 */
[C---:B------:R-:W-:Y:S06]  /*5b80*/  HMMA.16816.F32 R196, R4.reuse, R46, R64 ;  /* 0x0000002e04c4723c */ /* 0x040fec0000001840 */
[C---:B------:R-:W-:Y:S06]  /*5b90*/  HMMA.16816.F32 R208, R4.reuse, R48, R188 ;  /* 0x0000003004d0723c */ /* 0x040fec00000018bc */
[C---:B------:R-:W-:Y:S06]  /*5ba0*/  HMMA.16816.F32 R240, R4.reuse, R192, R180 ;  /* 0x000000c004f0723c */ /* 0x040fec00000018b4 */
[----:B------:R-:W-:Y:S06]  /*5bb0*/  HMMA.16816.F32 R236, R4, R194, R56 ;  /* 0x000000c204ec723c */ /* 0x000fec0000001838 */
[C---:B---3--:R-:W-:Y:S06]  /*5bc0*/  HMMA.16816.F32 R4, R28.reuse, R40, R52 ;  /* 0x000000281c04723c */ /* 0x048fec0000001834 */
[----:B------:R-:W-:Y:S01]  /*5bd0*/  HMMA.16816.F32 R60, R28, R42, R60 ;  /* 0x0000002a1c3c723c */ /* 0x000fe2000000183c */
[----:B------:R-:W3:-:S15]  /*5be0*/  LDSM.16.M88.4 R40, [R227+0x8000] ;  /* 0x00800000e328783b */ /* 0x000ede0000000200 */
[----:B------:R-:W-:-:S02]  /*5bf0*/  NOP ;  /* 0x0000000000007918 */ /* 0x000fc40000000000 */
[-C--:B-1----:R-:W-:Y:S01]  /*5c00*/  HMMA.16816.F32 R52, R24, R36.reuse, R4 ;  /* 0x000000241834723c */ /* 0x082fe20000001804 */
[----:B------:R-:W1:Y:S05]  /*5c10*/  LDSM.16.M88.4 R4, [R229+0x5000] ;  /* 0x00500000e504783b */ /* 0x000e6a0000000200 */
[----:B------:R-:W-:Y:S01]  /*5c20*/  HMMA.16816.F32 R56, R12, R36, R32 ;  /* 0x000000240c38723c */ /* 0x000fe20000001820 */
[----:B------:R-:W4:-:S15]  /*5c30*/  LDSM.16.M88.4 R32, [R225+0x8400] ;  /* 0x00840000e120783b */ /* 0x000f1e0000000200 */
[----:B------:R-:W-:-:S02]  /*5c40*/  NOP ;  /* 0x0000000000007918 */ /* 0x000fc40000000000 */
[----:B---3--:R-:W-:Y:S06]  /*5c50*/  HMMA.16816.F32 R108, R8, R40, R52 ;  /* 0x00000028086c723c */ /* 0x008fec0000001834 */
[C---:B------:R-:W-:Y:S06]  /*5c60*/  HMMA.16816.F32 R64, R28.reuse, R44, R176 ;  /* 0x0000002c1c40723c */ /* 0x040fec00000018b0 */
[----:B------:R-:W-:Y:S06]  /*5c70*/  HMMA.16816.F32 R52, R28, R46, R216 ;  /* 0x0000002e1c34723c */ /* 0x000fec00000018d8 */
[-C--:B------:R-:W-:Y:S06]  /*5c80*/  HMMA.16816.F32 R44, R24, R38.reuse, R60 ;  /* 0x00000026182c723c */ /* 0x080fec000000183c */
[----:B------:R-:W-:Y:S01]  /*5c90*/  HMMA.16816.F32 R180, R12, R38, R184 ;  /* 0x000000260cb4723c */ /* 0x000fe200000018b8 */
[----:B------:R-:W-:-:S05]  /*5ca0*/  FMUL.FTZ R0, R108, UR8 ;  /* 0x000000086c007c20 */ /* 0x000fca0008410000 */
[----:B-1----:R-:W-:Y:S01]  /*5cb0*/  HMMA.16816.F32 R36, R4, R40, R56 ;  /* 0x000000280424723c */ /* 0x002fe20000001838 */
[----:B------:R1:W-:Y:S05]  /*5cc0*/  MUFU.TANH R217, R0 ;  /* 0x0000000000d97308 */ /* 0x0003ea0000002400 */
[----:B----4-:R-:W-:Y:S01]  /*5cd0*/  HMMA.16816.F32 R60, R24, R32, R64 ;  /* 0x00000020183c723c */ /* 0x010fe20000001840 */
[----:B-1----:R-:W-:-:S04]  /*5ce0*/  FMUL.FTZ R0, R109, UR8 ;  /* 0x000000086d007c20 */ /* 0x002fc80008410000 */
[----:B------:R1:W3:Y:S01]  /*5cf0*/  MUFU.TANH R105, R0 ;  /* 0x0000000000697308 */ /* 0x0002e20000002400 */
[C---:B------:R-:W-:Y:S06]  /*5d00*/  HMMA.16816.F32 R176, R12.reuse, R32, R200 ;  /* 0x000000200cb0723c */ /* 0x040fec00000018c8 */
[----:B------:R-:W-:Y:S01]  /*5d10*/  HMMA.16816.F32 R184, R12, R34, R196 ;  /* 0x000000220cb8723c */ /* 0x000fe200000018c4 */
[----:B-1----:R-:W-:-:S05]  /*5d20*/  FMUL.FTZ R0, R110, UR8 ;  /* 0x000000086e007c20 */ /* 0x002fca0008410000 */
[----:B------:R-:W-:Y:S01]  /*5d30*/  HMMA.16816.F32 R64, R24, R34, R52 ;  /* 0x000000221840723c */ /* 0x000fe20000001834 */
[----:B------:R-:W1:Y:S01]  /*5d40*/  LDSM.16.M88.4 R32, [R227+0x8400] ;  /* 0x00840000e320783b */ /* 0x000e620000000200 */
[----:B------:R4:W-:Y:S04]  /*5d50*/  MUFU.TANH R218, R0 ;  /* 0x0000000000da7308 */ /* 0x0009e80000002400 */
[----:B------:R-:W-:Y:S01]  /*5d60*/  HMMA.16816.F32 R52, R8, R42, R44 ;  /* 0x0000002a0834723c */ /* 0x000fe2000000182c */
[----:B----4-:R-:W-:-:S04]  /*5d70*/  FMUL.FTZ R0, R111, UR8 ;  /* 0x000000086f007c20 */ /* 0x010fc80008410000 */
[----:B------:R4:W5:Y:S01]  /*5d80*/  MUFU.TANH R107, R0 ;  /* 0x00000000006b7308 */ /* 0x0009620000002400 */
[----:B------:R-:W-:Y:S01]  /*5d90*/  HMMA.16816.F32 R44, R4, R42, R180 ;  /* 0x0000002a042c723c */ /* 0x000fe200000018b4 */
[----:B----4-:R-:W-:-:S06]  /*5da0*/  FMUL.FTZ R0, R36, UR8 ;  /* 0x0000000824007c20 */ /* 0x010fcc0008410000 */
[----:B------:R4:W-:Y:S02]  /*5db0*/  MUFU.TANH R196, R0 ;  /* 0x0000000000c47308 */ /* 0x0009e40000002400 */
[----:B----4-:R-:W-:-:S06]  /*5dc0*/  FMUL.FTZ R0, R37, UR8 ;  /* 0x0000000825007c20 */ /* 0x010fcc0008410000 */
[----:B------:R4:W5:Y:S02]  /*5dd0*/  MUFU.TANH R110, R0 ;  /* 0x00000000006e7308 */ /* 0x0009640000002400 */
[----:B----4-:R-:W-:-:S06]  /*5de0*/  FMUL.FTZ R0, R38, UR8 ;  /* 0x0000000826007c20 */ /* 0x010fcc0008410000 */
[----:B------:R4:W-:Y:S02]  /*5df0*/  MUFU.TANH R197, R0 ;  /* 0x0000000000c57308 */ /* 0x0009e40000002400 */
[----:B----4-:R-:W-:Y:S01]  /*5e00*/  FMUL.FTZ R0, R39, UR8 ;  /* 0x0000000827007c20 */ /* 0x010fe20008410000 */
[----:B-1----:R-:W-:Y:S01]  /*5e10*/  HMMA.16816.F32 R40, R8, R32, R60 ;  /* 0x000000200828723c */ /* 0x002fe2000000183c */
[----:B------:R-:W1:Y:S04]  /*5e20*/  LDSM.16.M88.4 R36, [R225+0x8800] ;  /* 0x00880000e124783b */ /* 0x000e680000000200 */
[----:B------:R4:W5:Y:S02]  /*5e30*/  MUFU.TANH R111, R0 ;  /* 0x00000000006f7308 */ /* 0x0009640000002400 */
[----:B----4-:R-:W-:-:S06]  /*5e40*/  FMUL.FTZ R0, R52, UR8 ;  /* 0x0000000834007c20 */ /* 0x010fcc0008410000 */
[----:B------:R4:W5:Y:S02]  /*5e50*/  MUFU.TANH R100, R0 ;  /* 0x0000000000647308 */ /* 0x0009640000002400 */
[----:B----4-:R-:W-:-:S06]  /*5e60*/  FMUL.FTZ R0, R53, UR8 ;  /* 0x0000000835007c20 */ /* 0x010fcc0008410000 */
[----:B------:R4:W-:Y:S02]  /*5e70*/  MUFU.TANH R16, R0 ;  /* 0x0000000000107308 */ /* 0x0009e40000002400 */
[----:B----4-:R-:W-:-:S06]  /*5e80*/  FMUL.FTZ R0, R54, UR8 ;  /* 0x0000000836007c20 */ /* 0x010fcc0008410000 */
[----:B------:R4:W5:Y:S02]  /*5e90*/  MUFU.TANH R106, R0 ;  /* 0x00000000006a7308 */ /* 0x0009640000002400 */
[----:B----4-:R-:W-:-:S06]  /*5ea0*/  FMUL.FTZ R0, R55, UR8 ;  /* 0x0000000837007c20 */ /* 0x010fcc0008410000 */
[----:B------:R4:W-:Y:S01]  /*5eb0*/  MUFU.TANH R199, R0 ;  /* 0x0000000000c77308 */ /* 0x0009e20000002400 */
[----:B------:R-:W-:Y:S01]  /*5ec0*/  HMMA.16816.F32 R188, R28, R48, R204 ;  /* 0x000000301cbc723c */ /* 0x000fe200000018cc */
[----:B----4-:R-:W-:-:S06]  /*5ed0*/  FMUL.FTZ R0, R44, UR8 ;  /* 0x000000082c007c20 */ /* 0x010fcc0008410000 */
[----:B------:R4:W5:Y:S01]  /*5ee0*/  MUFU.TANH R108, R0 ;  /* 0x00000000006c7308 */ /* 0x0009620000002400 */
[----:B------:R-:W-:Y:S01]  /*5ef0*/  HMMA.16816.F32 R56, R4, R32, R176 ;  /* 0x000000200438723c */ /* 0x000fe200000018b0 */
        /* <DEDUP_REMOVED lines=9> */
[----:B-1----:R-:W-:Y:S01]  /*5f90*/  HMMA.16816.F32 R52, R24, R36, R188 ;  /* 0x000000241834723c */ /* 0x002fe200000018bc */
[----:B----4-:R-:W-:-:S06]  /*5fa0*/  FMUL.FTZ R0, R41, UR8 ;  /* 0x0000000829007c20 */ /* 0x010fcc0008410000 */
[----:B------:R1:W-:Y:S02]  /*5fb0*/  MUFU.TANH R200, R0 ;  /* 0x0000000000c87308 */ /* 0x0003e40000002400 */
[----:B-1----:R-:W-:-:S06]  /*5fc0*/  FMUL.FTZ R0, R42, UR8 ;  /* 0x000000082a007c20 */ /* 0x002fcc0008410000 */
[----:B------:R1:W4:Y:S02]  /*5fd0*/  MUFU.TANH R180, R0 ;  /* 0x0000000000b47308 */ /* 0x0003240000002400 */
[----:B-1----:R-:W-:-:S06]  /*5fe0*/  FMUL.FTZ R0, R43, UR8 ;  /* 0x000000082b007c20 */ /* 0x002fcc0008410000 */
[----:B------:R1:W-:Y:S01]  /*5ff0*/  MUFU.TANH R188, R0 ;  /* 0x0000000000bc7308 */ /* 0x0003e20000002400 */
[----:B------:R-:W-:Y:S01]  /*6000*/  HMMA.16816.F32 R40, R4, R34, R184 ;  /* 0x000000220428723c */ /* 0x000fe200000018b8 */
[----:B------:R-:W2:Y:S01]  /*6010*/  LDSM.16.M88.4 R32, [R227+0x8800] ;  /* 0x00880000e320783b */ /* 0x000ea20000000200 */
[----:B-1----:R-:W-:-:S05]  /*6020*/  FMUL.FTZ R0, R56, UR8 ;  /* 0x0000000838007c20 */ /* 0x002fca0008410000 */
[----:B------:R1:W4:Y:S02]  /*6030*/  MUFU.TANH R181, R0 ;  /* 0x0000000000b57308 */ /* 0x0003240000002400 */
[----:B-1----:R-:W-:-:S06]  /*6040*/  FMUL.FTZ R0, R57, UR8 ;  /* 0x0000000839007c20 */ /* 0x002fcc0008410000 */
[----:B------:R1:W-:Y:S02]  /*6050*/  MUFU.TANH R183, R0 ;  /* 0x0000000000b77308 */ /* 0x0003e40000002400 */
[----:B-1----:R-:W-:-:S06]  /*6060*/  FMUL.FTZ R0, R58, UR8 ;  /* 0x000000083a007c20 */ /* 0x002fcc0008410000 */
[----:B------:R1:W4:Y:S02]  /*6070*/  MUFU.TANH R203, R0 ;  /* 0x0000000000cb7308 */ /* 0x0003240000002400 */
[----:B-1----:R-:W-:-:S06]  /*6080*/  FMUL.FTZ R0, R59, UR8 ;  /* 0x000000083b007c20 */ /* 0x002fcc0008410000 */
[----:B------:R1:W-:Y:S02]  /*6090*/  MUFU.TANH R202, R0 ;  /* 0x0000000000ca7308 */ /* 0x0003e40000002400 */
[----:B-1----:R-:W-:-:S06]  /*60a0*/  FMUL.FTZ R0, R44, UR8 ;  /* 0x000000082c007c20 */ /* 0x002fcc0008410000 */
[----:B------:R1:W-:Y:S02]  /*60b0*/  MUFU.TANH R22, R0 ;  /* 0x0000000000167308 */ /* 0x0003e40000002400 */
[----:B-1----:R-:W-:-:S06]  /*60c0*/  FMUL.FTZ R0, R45, UR8 ;  /* 0x000000082d007c20 */ /* 0x002fcc0008410000 */
[----:B------:R1:W-:Y:S02]  /*60d0*/  MUFU.TANH R205, R0 ;  /* 0x0000000000cd7308 */ /* 0x0003e40000002400 */
[----:B-1----:R-:W-:-:S06]  /*60e0*/  FMUL.FTZ R0, R46, UR8 ;  /* 0x000000082e007c20 */ /* 0x002fcc0008410000 */
[----:B------:R1:W-:Y:S01]  /*60f0*/  MUFU.TANH R206, R0 ;  /* 0x0000000000ce7308 */ /* 0x0003e20000002400 */
[----:B------:R-:W-:Y:S01]  /*6100*/  HMMA.16816.F32 R60, R12, R36, R208 ;  /* 0x000000240c3c723c */ /* 0x000fe200000018d0 */
[----:B------:R-:W-:Y:S01]  /*6110*/  FMUL.FTZ R2, R43, UR8 ;  /* 0x000000082b027c20 */ /* 0x000fe20008410000 */
[----:B-1----:R-:W-:-:S05]  /*6120*/  FMUL.FTZ R0, R47, UR8 ;  /* 0x000000082f007c20 */ /* 0x002fca0008410000 */
[----:B------:R1:W-:Y:S01]  /*6130*/  MUFU.TANH R207, R0 ;  /* 0x0000000000cf7308 */ /* 0x0003e20000002400 */
[----:B--2---:R-:W-:Y:S01]  /*6140*/  HMMA.16816.F32 R52, R8, R32, R52 ;  /* 0x000000200834723c */ /* 0x004fe20000001834 */
[----:B-1----:R-:W-:-:S06]  /*6150*/  FMUL.FTZ R0, R40, UR8 ;  /* 0x0000000828007c20 */ /* 0x002fcc0008410000 */
[----:B------:R1:W2:Y:S01]  /*6160*/  MUFU.TANH R23, R0 ;  /* 0x0000000000177308 */ /* 0x0002a20000002400 */
[----:B------:R-:W-:Y:S01]  /*6170*/  HMMA.16816.F32 R48, R28, R50, R220 ;  /* 0x000000321c30723c */ /* 0x000fe200000018dc */
[----:B-1----:R-:W-:-:S06]  /*6180*/  FMUL.FTZ R0, R41, UR8 ;  /* 0x0000000829007c20 */ /* 0x002fcc0008410000 */
[----:B------:R1:W-:Y:S02]  /*6190*/  MUFU.TANH R184, R0 ;  /* 0x0000000000b87308 */ /* 0x0003e40000002400 */
[----:B-1----:R-:W-:Y:S02]  /*61a0*/  FMUL.FTZ R0, R42, UR8 ;  /* 0x000000082a007c20 */ /* 0x002fe40008410000 */
[----:B------:R-:W1:Y:S01]  /*61b0*/  LDSM.16.M88.4 R40, [R225+0x8c00] ;  /* 0x008c0000e128783b */ /* 0x000e620000000200 */
[----:B------:R-:W-:Y:S01]  /*61c0*/  IMAD.SHL.U32 R231, R231, 0x2, RZ ;  /* 0x00000002e7e77824 */ /* 0x000fe200078e00ff */
[----:B------:R-:W-:Y:S02]  /*61d0*/  HMMA.16816.F32 R44, R4, R32, R60 ;  /* 0x00000020042c723c */ /* 0x000fe4000000183c */
[----:B------:R3:W-:Y:S01]  /*61e0*/  MUFU.TANH R201, R0 ;  /* 0x0000000000c97308 */ /* 0x0007e20000002400 */
[----:B------:R-:W-:Y:S01]  /*61f0*/  FMUL.FTZ R3, R52, UR8 ;  /* 0x0000000834037c20 */ /* 0x000fe20008410000 */
[----:B------:R-:W-:-:S07]  /*6200*/  LOP3.LUT R231, R231, 0x6, RZ, 0xc0, !PT ;  /* 0x00000006e7e77812 */ /* 0x000fce00078ec0ff */
[----:B------:R-:W-:Y:S01]  /*6210*/  HMMA.16816.F32 R48, R24, R38, R48 ;  /* 0x000000261830723c */ /* 0x000fe20000001830 */
[----:B------:R5:W-:Y:S01]  /*6220*/  MUFU.TANH R178, R3 ;  /* 0x0000000300b27308 */ /* 0x000be20000002400 */
[----:B---3--:R-:W-:-:S07]  /*6230*/  VIADD R0, R248, 0xfffffffe ;  /* 0xfffffffef8007836 */ /* 0x008fce0000000000 */
[----:B------:R3:W-:Y:S01]  /*6240*/  MUFU.TANH R204, R2 ;  /* 0x0000000200cc7308 */ /* 0x0007e20000002400 */
[----:B------:R-:W-:Y:S02]  /*6250*/  IMAD R0, R0, 0x40, R231 ;  /* 0x0000004000007824 */ /* 0x000fe400078e02e7 */
[----:B-----5:R-:W-:Y:S01]  /*6260*/  FMUL.FTZ R3, R53, UR8 ;  /* 0x0000000835037c20 */ /* 0x020fe20008410000 */
[----:B------:R-:W-:Y:S04]  /*6270*/  HMMA.16816.F32 R64, R28, R192, R232 ;  /* 0x000000c01c40723c */ /* 0x000fe800000018e8 */
[----:B------:R5:W-:Y:S01]  /*6280*/  MUFU.TANH R179, R3 ;  /* 0x0000000300b37308 */ /* 0x000be20000002400 */
[----:B---3--:R-:W-:Y:S01]  /*6290*/  VIADD R2, R0, 0x1 ;  /* 0x0000000100027836 */ /* 0x008fe20000000000 */
[----:B------:R-:W-:Y:S04]  /*62a0*/  HMMA.16816.F32 R36, R12, R38, R212 ;  /* 0x000000260c24723c */ /* 0x000fe800000018d4 */
[----:B------:R-:W-:-:S02]  /*62b0*/  ISETP.GE.AND P3, PT, R2, R18, PT ;  /* 0x000000120200720c */ /* 0x000fc40003f66270 */
[----:B------:R-:W-:Y:S01]  /*62c0*/  ISETP.GE.AND P5, PT, R2, R21, PT ;  /* 0x000000150200720c */ /* 0x000fe20003fa6270 */
[----:B-----5:R-:W-:Y:S01]  /*62d0*/  FMUL.FTZ R3, R54, UR8 ;  /* 0x0000000836037c20 */ /* 0x020fe20008410000 */
[C---:B------:R-:W-:Y:S02]  /*62e0*/  ISETP.GE.AND P6, PT, R2.reuse, R19, PT ;  /* 0x000000130200720c */ /* 0x040fe40003fc6270 */
[----:B------:R-:W-:Y:S01]  /*62f0*/  ISETP.GE.AND P1, PT, R2, R20, PT ;  /* 0x000000140200720c */ /* 0x000fe20003f26270 */
[----:B------:R-:W-:Y:S01]  /*6300*/  VIADD R2, R0, 0x8 ;  /* 0x0000000800027836 */ /* 0x000fe20000000000 */
[----:B------:R3:W5:Y:S01]  /*6310*/  MUFU.TANH R177, R3 ;  /* 0x0000000300b17308 */ /* 0x0007620000002400 */
[----:B-1----:R-:W-:Y:S01]  /*6320*/  HMMA.16816.F32 R60, R12, R42, R236 ;  /* 0x0000002a0c3c723c */ /* 0x002fe200000018ec */
[----:B------:R-:W-:Y:S02]  /*6330*/  FSEL R105, R105, -INF , !P3 ;  /* 0xff80000069697808 */ /* 0x000fe40005800000 */
[----:B------:R-:W-:-:S02]  /*6340*/  ISETP.GE.AND P0, PT, R2, R18, PT ;  /* 0x000000120200720c */ /* 0x000fc40003f06270 */
[C---:B------:R-:W-:Y:S01]  /*6350*/  ISETP.GE.AND P2, PT, R2.reuse, R21, PT ;  /* 0x000000150200720c */ /* 0x040fe20003f46270 */
[----:B------:R-:W-:Y:S01]  /*6360*/  HMMA.16816.F32 R56, R28, R194, R244 ;  /* 0x000000c21c38723c */ /* 0x000fe200000018f4 */
[C---:B------:R-:W-:Y:S02]  /*6370*/  ISETP.GE.AND P4, PT, R2.reuse, R19, PT ;  /* 0x000000130200720c */ /* 0x040fe40003f86270 */
[----:B------:R-:W-:Y:S01]  /*6380*/  ISETP.GE.AND P3, PT, R2, R20, PT ;  /* 0x000000140200720c */ /* 0x000fe20003f66270 */
[----:B------:R-:W-:Y:S02]  /*6390*/  VIADD R2, R0, 0x9 ;  /* 0x0000000900027836 */ /* 0x000fe40000000000 */
[----:B---3--:R-:W-:Y:S02]  /*63a0*/  FMUL.FTZ R3, R55, UR8 ;  /* 0x0000000837037c20 */ /* 0x008fe40008410000 */
[----:B------:R-:W-:Y:S01]  /*63b0*/  HMMA.16816.F32 R52, R12, R40, R240 ;  /* 0x000000280c34723c */ /* 0x000fe200000018f0 */
[----:B------:R-:W1:Y:S01]  /*63c0*/  LDSM.16.M88.4 R12, [R227+0x8c00] ;  /* 0x008c0000e30c783b */ /* 0x000e620000000200 */
[----:B------:R3:W-:Y:S01]  /*63d0*/  MUFU.TANH R33, R3 ;  /* 0x0000000300217308 */ /* 0x0007e20000002400 */
[----:B------:R-:W-:Y:S01]  /*63e0*/  FSEL R107, R107, -INF , !P5 ;  /* 0xff8000006b6b7808 */ /* 0x000fe20006800000 */
[----:B------:R-:W-:-:S04]  /*63f0*/  DEPBAR.LE SB0, 0x0 ;  /* 0x000080000000791a */ /* 0x000fc80000000000 */
[----:B------:R-:W-:Y:S02]  /*6400*/  FSEL R110, R110, -INF , !P6 ;  /* 0xff8000006e6e7808 */ /* 0x000fe40007000000 */
[----:B------:R-:W-:Y:S02]  /*6410*/  FSEL R111, R111, -INF , !P1 ;  /* 0xff8000006f6f7808 */ /* 0x000fe40004800000 */
[----:B------:R-:W-:Y:S01]  /*6420*/  FSEL R100, R100, -INF , !P0 ;  /* 0xff80000064647808 */ /* 0x000fe20004000000 */
[----:B------:R-:W-:Y:S01]  /*6430*/  HMMA.16816.F32 R48, R8, R34, R48 ;  /* 0x000000220830723c */ /* 0x000fe20000001830 */
[----:B------:R-:W-:Y:S01]  /*6440*/  ISETP.GE.AND P5, PT, R2, R18, PT ;  /* 0x000000120200720c */ /* 0x000fe20003fa6270 */
[----:B---3--:R-:W-:Y:S01]  /*6450*/  FMUL.FTZ R3, R44, UR8 ;  /* 0x000000082c037c20 */ /* 0x008fe20008410000 */
[C---:B------:R-:W-:Y:S02]  /*6460*/  ISETP.GE.AND P6, PT, R2.reuse, R21, PT ;  /* 0x000000150200720c */ /* 0x040fe40003fc6270 */
[C---:B------:R-:W-:Y:S01]  /*6470*/  ISETP.GE.AND P1, PT, R2.reuse, R19, PT ;  /* 0x000000130200720c */ /* 0x040fe20003f26270 */
[----:B------:R3:W-:Y:S01]  /*6480*/  MUFU.TANH R17, R3 ;  /* 0x0000000300117308 */ /* 0x0007e20000002400 */
[----:B------:R-:W-:Y:S01]  /*6490*/  ISETP.GE.AND P0, PT, R2, R20, PT ;  /* 0x000000140200720c */ /* 0x000fe20003f06270 */
[----:B------:R-:W-:Y:S01]  /*64a0*/  VIADD R2, R0, 0x10 ;  /* 0x0000001000027836 */ /* 0x000fe20000000000 */
[----:B------:R-:W-:-:S02]  /*64b0*/  FSEL R106, R106, -INF , !P2 ;  /* 0xff8000006a6a7808 */ /* 0x000fc40005000000 */
[----:B------:R-:W-:Y:S02]  /*64c0*/  FSEL R108, R108, -INF , !P4 ;  /* 0xff8000006c6c7808 */ /* 0x000fe40006000000 */
[----:B------:R-:W-:Y:S02]  /*64d0*/  FSEL R109, R109, -INF , !P3 ;  /* 0xff8000006d6d7808 */ /* 0x000fe40005800000 */
[----:B------:R-:W-:Y:S02]  /*64e0*/  FSEL R44, R16, -INF , !P5 ;  /* 0xff800000102c7808 */ /* 0x000fe40006800000 */
[C---:B------:R-:W-:Y:S01]  /*64f0*/  ISETP.GE.AND P2, PT, R2.reuse, R18, PT ;  /* 0x000000120200720c */ /* 0x040fe20003f46270 */
[----:B---3--:R-:W-:Y:S01]  /*6500*/  FMUL.FTZ R3, R45, UR8 ;  /* 0x000000082d037c20 */ /* 0x008fe20008410000 */
[----:B------:R-:W-:-:S03]  /*6510*/  ISETP.GE.AND P4, PT, R2, R21, PT ;  /* 0x000000150200720c */ /* 0x000fc60003f86270 */
[----:B------:R3:W-:Y:S01]  /*6520*/  MUFU.TANH R32, R3 ;  /* 0x0000000300207308 */ /* 0x0007e20000002400 */
[C---:B------:R-:W-:Y:S02]  /*6530*/  ISETP.GE.AND P3, PT, R2.reuse, R19, PT ;  /* 0x000000130200720c */ /* 0x040fe40003f66270 */
[----:B------:R-:W-:Y:S01]  /*6540*/  ISETP.GE.AND P5, PT, R2, R20, PT ;  /* 0x000000140200720c */ /* 0x000fe20003fa6270 */
[----:B------:R-:W-:Y:S01]  /*6550*/  VIADD R2, R0, 0x11 ;  /* 0x0000001100027836 */ /* 0x000fe20000000000 */
[----:B------:R-:W-:Y:S01]  /*6560*/  HMMA.16816.F32 R28, R24, R40, R64 ;  /* 0x00000028181c723c */ /* 0x000fe20000001840 */
[----:B------:R-:W-:Y:S02]  /*6570*/  FSEL R45, R199, -INF , !P6 ;  /* 0xff800000c72d7808 */ /* 0x000fe40007000000 */
[----:B------:R-:W-:Y:S02]  /*6580*/  FSEL R182, R182, -INF , !P2 ;  /* 0xff800000b6b67808 */ /* 0x000fe40005000000 */
[----:B------:R-:W-:Y:S01]  /*6590*/  ISETP.GE.AND P6, PT, R2, R18, PT ;  /* 0x000000120200720c */ /* 0x000fe20003fc6270 */
[----:B---3--:R-:W-:Y:S01]  /*65a0*/  FMUL.FTZ R3, R46, UR8 ;  /* 0x000000082e037c20 */ /* 0x008fe20008410000 */
[----:B------:R-:W-:-:S03]  /*65b0*/  FSEL R46, R198, -INF , !P1 ;  /* 0xff800000c62e7808 */ /* 0x000fc60004800000 */
[----:B------:R3:W1:Y:S01]  /*65c0*/  MUFU.TANH R16, R3 ;  /* 0x0000000300107308 */ /* 0x0006620000002400 */
[C---:B------:R-:W-:Y:S02]  /*65d0*/  ISETP.GE.AND P1, PT, R2.reuse, R21, PT ;  /* 0x000000150200720c */ /* 0x040fe40003f26270 */
[----:B------:R-:W-:Y:S02]  /*65e0*/  ISETP.GE.AND P2, PT, R2, R20, PT ;  /* 0x000000140200720c */ /* 0x000fe40003f46270 */
[----:B----4-:R-:W-:Y:S01]  /*65f0*/  FSEL R211, R180, -INF , !P4 ;  /* 0xff800000b4d37808 */ /* 0x010fe20006000000 */
[----:B------:R-:W-:Y:S01]  /*6600*/  HMMA.16816.F32 R24, R24, R42, R56 ;  /* 0x0000002a1818723c */ /* 0x000fe20000001838 */
[----:B------:R-:W-:Y:S02]  /*6610*/  FSEL R181, R181, -INF , !P3 ;  /* 0xff800000b5b57808 */ /* 0x000fe40005800000 */
[----:B------:R-:W-:Y:S01]  /*6620*/  FSEL R203, R203, -INF , !P5 ;  /* 0xff800000cbcb7808 */ /* 0x000fe20006800000 */
[----:B---3--:R-:W-:Y:S01]  /*6630*/  FMUL.FTZ R3, R47, UR8 ;  /* 0x000000082f037c20 */ /* 0x008fe20008410000 */
[----:B------:R-:W-:-:S02]  /*6640*/  FSEL R47, R176, -INF , !P0 ;  /* 0xff800000b02f7808 */ /* 0x000fc40004000000 */
[----:B------:R-:W-:Y:S01]  /*6650*/  ISETP.GE.AND P0, PT, R2, R19, PT ;  /* 0x000000130200720c */ /* 0x000fe20003f06270 */
[----:B------:R-:W-:Y:S01]  /*6660*/  VIADD R2, R0, 0x18 ;  /* 0x0000001800027836 */ /* 0x000fe20000000000 */
[----:B------:R-:W-:Y:S01]  /*6670*/  FSEL R180, R200, -INF , !P6 ;  /* 0xff800000c8b47808 */ /* 0x000fe20007000000 */
[----:B------:R3:W-:Y:S03]  /*6680*/  MUFU.TANH R176, R3 ;  /* 0x0000000300b07308 */ /* 0x0007e60000002400 */
[C---:B------:R-:W-:Y:S02]  /*6690*/  ISETP.GE.AND P4, PT, R2.reuse, R18, PT ;  /* 0x000000120200720c */ /* 0x040fe40003f86270 */
[C---:B------:R-:W-:Y:S02]  /*66a0*/  ISETP.GE.AND P3, PT, R2.reuse, R21, PT ;  /* 0x000000150200720c */ /* 0x040fe40003f66270 */
[----:B------:R-:W-:-:S02]  /*66b0*/  ISETP.GE.AND P5, PT, R2, R19, PT ;  /* 0x000000130200720c */ /* 0x000fc40003fa6270 */
[----:B------:R-:W-:Y:S01]  /*66c0*/  ISETP.GE.AND P6, PT, R2, R20, PT ;  /* 0x000000140200720c */ /* 0x000fe20003fc6270 */
[----:B------:R-:W-:Y:S01]  /*66d0*/  VIADD R2, R0, 0x19 ;  /* 0x0000001900027836 */ /* 0x000fe20000000000 */
[----:B------:R-:W-:Y:S01]  /*66e0*/  FSEL R208, R188, -INF , !P1 ;  /* 0xff800000bcd07808 */ /* 0x000fe20004800000 */
[----:B------:R-:W-:Y:S01]  /*66f0*/  FMUL.FTZ R48, R48, UR8 ;  /* 0x0000000830307c20 */ /* 0x000fe20008410000 */
[----:B--2---:R-:W-:Y:S01]  /*6700*/  FSEL R42, R23, -INF , !P5 ;  /* 0xff800000172a7808 */ /* 0x004fe20006800000 */
[----:B---3--:R-:W-:Y:S01]  /*6710*/  VIADD R3, R0, 0x20 ;  /* 0x0000002000037836 */ /* 0x008fe20000000000 */
[----:B------:R-:W-:Y:S01]  /*6720*/  ISETP.GE.AND P1, PT, R2, R18, PT ;  /* 0x000000120200720c */ /* 0x000fe20003f26270 */
[----:B------:R-:W-:Y:S01]  /*6730*/  FMUL.FTZ R50, R50, UR8 ;  /* 0x0000000832327c20 */ /* 0x000fe20008410000 */
[----:B------:R-:W-:Y:S02]  /*6740*/  HMMA.16816.F32 R36, R4, R34, R36 ;  /* 0x000000220424723c */ /* 0x000fe40000001824 */
[----:B------:R-:W-:-:S02]  /*6750*/  ISETP.GE.AND P5, PT, R3, R21, PT ;  /* 0x000000150300720c */ /* 0x000fc40003fa6270 */
[----:B------:R-:W-:Y:S02]  /*6760*/  FSEL R205, R205, -INF , !P1 ;  /* 0xff800000cdcd7808 */ /* 0x000fe40004800000 */
[----:B------:R-:W-:Y:S02]  /*6770*/  ISETP.GE.AND P1, PT, R3, R20, PT ;  /* 0x000000140300720c */ /* 0x000fe40003f26270 */
[----:B-----5:R-:W-:Y:S01]  /*6780*/  FSEL R236, R177, -INF , !P5 ;  /* 0xff800000b1ec7808 */ /* 0x020fe20006800000 */
[----:B------:R-:W2:Y:S01]  /*6790*/  MUFU.TANH R48, R48 ;  /* 0x0000003000307308 */ /* 0x000ea20000002400 */
[----:B------:R-:W-:Y:S02]  /*67a0*/  FSEL R65, R183, -INF , !P0 ;  /* 0xff800000b7417808 */ /* 0x000fe40004000000 */
[----:B------:R-:W-:Y:S02]  /*67b0*/  FSEL R202, R202, -INF , !P2 ;  /* 0xff800000caca7808 */ /* 0x000fe40005000000 */
[----:B------:R-:W-:-:S02]  /*67c0*/  FSEL R64, R22, -INF , !P4 ;  /* 0xff80000016407808 */ /* 0x000fc40006000000 */
[----:B------:R-:W-:Y:S01]  /*67d0*/  ISETP.GE.AND P5, PT, R0, R18, PT ;  /* 0x000000120000720c */ /* 0x000fe20003fa6270 */
[----:B------:R-:W3:Y:S01]  /*67e0*/  MUFU.TANH R50, R50 ;  /* 0x0000003200327308 */ /* 0x000ee20000002400 */
[C---:B------:R-:W-:Y:S01]  /*67f0*/  ISETP.GE.AND P0, PT, R2.reuse, R21, PT ;  /* 0x000000150200720c */ /* 0x040fe20003f06270 */
[----:B-1----:R-:W-:Y:S01]  /*6800*/  HMMA.16816.F32 R28, R8, R12, R28 ;  /* 0x0000000c081c723c */ /* 0x002fe2000000181c */
[C---:B------:R-:W-:Y:S02]  /*6810*/  ISETP.GE.AND P2, PT, R2.reuse, R19, PT ;  /* 0x000000130200720c */ /* 0x040fe40003f46270 */
[----:B------:R-:W-:Y:S01]  /*6820*/  ISETP.GE.AND P4, PT, R2, R20, PT ;  /* 0x000000140200720c */ /* 0x000fe20003f86270 */
[----:B------:R-:W-:Y:S01]  /*6830*/  VIADD R2, R0, 0x21 ;  /* 0x0000002100027836 */ /* 0x000fe20000000000 */
[----:B------:R-:W-:Y:S02]  /*6840*/  FSEL R206, R206, -INF , !P3 ;  /* 0xff800000cece7808 */ /* 0x000fe40005800000 */
[----:B------:R-:W-:-:S02]  /*6850*/  ISETP.GE.AND P3, PT, R3, R18, PT ;  /* 0x000000120300720c */ /* 0x000fc40003f66270 */
[----:B------:R-:W-:Y:S02]  /*6860*/  FSEL R221, R16, -INF , !P1 ;  /* 0xff80000010dd7808 */ /* 0x000fe40004800000 */
[----:B------:R-:W-:Y:S02]  /*6870*/  FSEL R16, R217, -INF , !P5 ;  /* 0xff800000d9107808 */ /* 0x000fe40006800000 */
[----:B------:R-:W-:Y:S02]  /*6880*/  FSEL R201, R201, -INF , !P6 ;  /* 0xff800000c9c97808 */ /* 0x000fe40007000000 */
[----:B------:R-:W-:Y:S02]  /*6890*/  FSEL R207, R207, -INF , !P0 ;  /* 0xff800000cfcf7808 */ /* 0x000fe40004000000 */
[----:B------:R-:W-:Y:S02]  /*68a0*/  FSEL R43, R184, -INF , !P2 ;  /* 0xff800000b82b7808 */ /* 0x000fe40005000000 */
[----:B------:R-:W-:-:S02]  /*68b0*/  FSEL R204, R204, -INF , !P4 ;  /* 0xff800000cccc7808 */ /* 0x000fc40006000000 */
[----:B------:R-:W-:Y:S02]  /*68c0*/  FSEL R216, R178, -INF , !P3 ;  /* 0xff800000b2d87808 */ /* 0x000fe40005800000 */
[----:B------:R-:W-:Y:S02]  /*68d0*/  ISETP.GE.AND P6, PT, R3, R19, PT ;  /* 0x000000130300720c */ /* 0x000fe40003fc6270 */
[C---:B------:R-:W-:Y:S02]  /*68e0*/  ISETP.GE.AND P0, PT, R2.reuse, R18, PT ;  /* 0x000000120200720c */ /* 0x040fe40003f06270 */
[C---:B------:R-:W-:Y:S02]  /*68f0*/  ISETP.GE.AND P2, PT, R2.reuse, R21, PT ;  /* 0x000000150200720c */ /* 0x040fe40003f46270 */
[C---:B------:R-:W-:Y:S02]  /*6900*/  ISETP.GE.AND P4, PT, R2.reuse, R19, PT ;  /* 0x000000130200720c */ /* 0x040fe40003f86270 */
[----:B------:R-:W-:Y:S01]  /*6910*/  ISETP.GE.AND P3, PT, R2, R20, PT ;  /* 0x000000140200720c */ /* 0x000fe20003f66270 */
[----:B------:R-:W-:Y:S01]  /*6920*/  VIADD R2, R0, 0x28 ;  /* 0x0000002800027836 */ /* 0x000fe20000000000 */
[----:B------:R-:W-:Y:S01]  /*6930*/  FMNMX.FTZ R3, R104, R16, !PT ;  /* 0x0000001068037209 */ /* 0x000fe20007810000 */
[----:B------:R-:W-:Y:S01]  /*6940*/  HMMA.16816.F32 R24, R8, R14, R24 ;  /* 0x0000000e0818723c */ /* 0x000fe20000001818 */
[----:B------:R-:W-:-:S02]  /*6950*/  FSEL R215, R17, -INF , !P6 ;  /* 0xff80000011d77808 */ /* 0x000fc40007000000 */
[----:B------:R-:W-:Y:S02]  /*6960*/  FSEL R214, R179, -INF , !P0 ;  /* 0xff800000b3d67808 */ /* 0x000fe40004000000 */
[----:B------:R-:W-:Y:S02]  /*6970*/  FSEL R235, R33, -INF , !P2 ;  /* 0xff80000021eb7808 */ /* 0x000fe40005000000 */
[----:B------:R-:W-:Y:S02]  /*6980*/  FMNMX.FTZ R3, R105, R3, !PT ;  /* 0x0000000369037209 */ /* 0x000fe40007810000 */
[C---:B------:R-:W-:Y:S02]  /*6990*/  ISETP.GE.AND P6, PT, R2.reuse, R18, PT ;  /* 0x000000120200720c */ /* 0x040fe40003fc6270 */
[C---:B------:R-:W-:Y:S02]  /*69a0*/  ISETP.GE.AND P1, PT, R2.reuse, R21, PT ;  /* 0x000000150200720c */ /* 0x040fe40003f26270 */
[----:B------:R-:W-:-:S02]  /*69b0*/  ISETP.GE.AND P0, PT, R2, R19, PT ;  /* 0x000000130200720c */ /* 0x000fc40003f06270 */
[----:B------:R-:W-:Y:S01]  /*69c0*/  ISETP.GE.AND P2, PT, R2, R20, PT ;  /* 0x000000140200720c */ /* 0x000fe20003f46270 */
[----:B------:R-:W-:Y:S01]  /*69d0*/  VIADD R2, R0, 0x29 ;  /* 0x0000002900027836 */ /* 0x000fe20000000000 */
[----:B------:R-:W-:Y:S02]  /*69e0*/  FMNMX.FTZ R3, R100, R3, !PT ;  /* 0x0000000364037209 */ /* 0x000fe40007810000 */
[----:B------:R-:W-:Y:S02]  /*69f0*/  FSEL R213, R32, -INF , !P4 ;  /* 0xff80000020d57808 */ /* 0x000fe40006000000 */
[----:B--2---:R-:W-:Y:S02]  /*6a00*/  FSEL R212, R48, -INF , !P6 ;  /* 0xff80000030d47808 */ /* 0x004fe40007000000 */
[----:B---3--:R-:W-:Y:S02]  /*6a10*/  FSEL R234, R50, -INF , !P1 ;  /* 0xff80000032ea7808 */ /* 0x008fe40004800000 */
[----:B------:R-:W-:-:S02]  /*6a20*/  ISETP.GE.AND P5, PT, R2, R18, PT ;  /* 0x000000120200720c */ /* 0x000fc40003fa6270 */
[C---:B------:R-:W-:Y:S02]  /*6a30*/  ISETP.GE.AND P4, PT, R2.reuse, R21, PT ;  /* 0x000000150200720c */ /* 0x040fe40003f86270 */
[C---:B------:R-:W-:Y:S02]  /*6a40*/  ISETP.GE.AND P6, PT, R2.reuse, R19, PT ;  /* 0x000000130200720c */ /* 0x040fe40003fc6270 */
[----:B------:R-:W-:Y:S01]  /*6a50*/  ISETP.GE.AND P1, PT, R2, R20, PT ;  /* 0x000000140200720c */ /* 0x000fe20003f26270 */
[----:B------:R-:W-:Y:S01]  /*6a60*/  FMUL.FTZ R36, R36, UR8 ;  /* 0x0000000824247c20 */ /* 0x000fe20008410000 */
[----:B------:R-:W-:Y:S01]  /*6a70*/  FMNMX.FTZ R2, R44, R3, !PT ;  /* 0x000000032c027209 */ /* 0x000fe20007810000 */
[----:B------:R-:W-:Y:S01]  /*6a80*/  FMUL.FTZ R37, R37, UR8 ;  /* 0x0000000825257c20 */ /* 0x000fe20008410000 */
[----:B------:R-:W-:Y:S01]  /*6a90*/  FMUL.FTZ R38, R38, UR8 ;  /* 0x0000000826267c20 */ /* 0x000fe20008410000 */
[----:B------:R-:W-:Y:S01]  /*6aa0*/  FMUL.FTZ R39, R39, UR8 ;  /* 0x0000000827277c20 */ /* 0x000fe20008410000 */
[----:B------:R-:W-:Y:S01]  /*6ab0*/  FMNMX.FTZ R2, R182, R2, !PT ;  /* 0x00000002b6027209 */ /* 0x000fe20007810000 */
[----:B------:R-:W-:Y:S01]  /*6ac0*/  FMUL.FTZ R49, R49, UR8 ;  /* 0x0000000831317c20 */ /* 0x000fe20008410000 */
[----:B------:R-:W-:Y:S01]  /*6ad0*/  MUFU.TANH R23, R36 ;  /* 0x0000002400177308 */ /* 0x000fe20000002400 */
[----:B------:R-:W-:Y:S01]  /*6ae0*/  FMUL.FTZ R28, R28, UR8 ;  /* 0x000000081c1c7c20 */ /* 0x000fe20008410000 */
[----:B------:R-:W-:Y:S01]  /*6af0*/  FMNMX.FTZ R2, R180, R2, !PT ;  /* 0x00000002b4027209 */ /* 0x000fe20007810000 */
[----:B------:R-:W-:-:S05]  /*6b00*/  FMUL.FTZ R51, R51, UR8 ;  /* 0x0000000833337c20 */ /* 0x000fca0008410000 */
[----:B------:R-:W1:Y:S01]  /*6b10*/  MUFU.TANH R22, R37 ;  /* 0x0000002500167308 */ /* 0x000e620000002400 */
[----:B------:R-:W-:-:S07]  /*6b20*/  FMUL.FTZ R29, R29, UR8 ;  /* 0x000000081d1d7c20 */ /* 0x000fce0008410000 */
[----:B------:R-:W-:Y:S01]  /*6b30*/  MUFU.TANH R40, R38 ;  /* 0x0000002600287308 */ /* 0x000fe20000002400 */
[----:B------:R-:W-:-:S07]  /*6b40*/  FMNMX.FTZ R2, R64, R2, !PT ;  /* 0x0000000240027209 */ /* 0x000fce0007810000 */
[----:B------:R2:W-:Y:S01]  /*6b50*/  MUFU.TANH R41, R39 ;  /* 0x0000002700297308 */ /* 0x0005e20000002400 */
[----:B------:R-:W-:Y:S01]  /*6b60*/  FMUL.FTZ R24, R24, UR8 ;  /* 0x0000000818187c20 */ /* 0x000fe20008410000 */
[----:B------:R-:W-:-:S06]  /*6b70*/  FMNMX.FTZ R2, R205, R2, !PT ;  /* 0x00000002cd027209 */ /* 0x000fcc0007810000 */
[----:B------:R-:W3:Y:S01]  /*6b80*/  MUFU.TANH R49, R49 ;  /* 0x0000003100317308 */ /* 0x000ee20000002400 */
[----:B--2---:R-:W-:Y:S07]  /*6b90*/  HMMA.16816.F32 R36, R4, R12, R52 ;  /* 0x0000000c0424723c */ /* 0x004fee0000001834 */
[----:B------:R-:W2:Y:S01]  /*6ba0*/  MUFU.TANH R28, R28 ;  /* 0x0000001c001c7308 */ /* 0x000ea20000002400 */
[----:B------:R-:W-:Y:S01]  /*6bb0*/  VIADD R8, R0, 0x30 ;  /* 0x0000003000087836 */ /* 0x000fe20000000000 */
[----:B------:R-:W-:Y:S01]  /*6bc0*/  FMNMX.FTZ R2, R216, R2, !PT ;  /* 0x00000002d8027209 */ /* 0x000fe20007810000 */
[----:B------:R-:W-:-:S05]  /*6bd0*/  FMUL.FTZ R25, R25, UR8 ;  /* 0x0000000819197c20 */ /* 0x000fca0008410000 */
[----:B------:R-:W4:Y:S01]  /*6be0*/  MUFU.TANH R51, R51 ;  /* 0x0000003300337308 */ /* 0x000f220000002400 */
[----:B------:R-:W-:Y:S07]  /*6bf0*/  HMMA.16816.F32 R32, R4, R14, R60 ;  /* 0x0000000e0420723c */ /* 0x000fee000000183c */
[----:B------:R-:W5:Y:S01]  /*6c00*/  MUFU.TANH R29, R29 ;  /* 0x0000001d001d7308 */ /* 0x000f620000002400 */
[----:B-1----:R-:W-:Y:S01]  /*6c10*/  FSEL R209, R22, -INF , !P6 ;  /* 0xff80000016d17808 */ /* 0x002fe20007000000 */
[----:B------:R-:W-:Y:S01]  /*6c20*/  VIADD R5, R0, 0x31 ;  /* 0x0000003100057836 */ /* 0x000fe20000000000 */
[----:B------:R-:W-:-:S02]  /*6c30*/  FMNMX.FTZ R2, R214, R2, !PT ;  /* 0x00000002d6027209 */ /* 0x000fc40007810000 */
[----:B------:R-:W-:-:S03]  /*6c40*/  ISETP.GE.AND P6, PT, R8, R18, PT ;  /* 0x000000120800720c */ /* 0x000fc60003fc6270 */
[----:B------:R-:W1:Y:S01]  /*6c50*/  MUFU.TANH R24, R24 ;  /* 0x0000001800187308 */ /* 0x000e620000002400 */
[----:B------:R-:W-:Y:S01]  /*6c60*/  FSEL R210, R23, -INF , !P0 ;  /* 0xff80000017d27808 */ /* 0x000fe20004000000 */
[----:B------:R-:W-:Y:S01]  /*6c70*/  IMAD.MOV.U32 R59, RZ, RZ, R248 ;  /* 0x000000ffff3b7224 */ /* 0x000fe200078e00f8 */
[----:B------:R-:W-:Y:S02]  /*6c80*/  ISETP.GE.AND P0, PT, R0, R21, PT ;  /* 0x000000150000720c */ /* 0x000fe40003f06270 */
[----:B---3--:R-:W-:Y:S02]  /*6c90*/  FSEL R219, R49, -INF , !P5 ;  /* 0xff80000031db7808 */ /* 0x008fe40006800000 */
[----:B------:R-:W-:Y:S01]  /*6ca0*/  FMNMX.FTZ R2, R212, R2, !PT ;  /* 0x00000002d4027209 */ /* 0x000fe20007810000 */
[----:B------:R-:W3:Y:S01]  /*6cb0*/  MUFU.TANH R25, R25 ;  /* 0x0000001900197308 */ /* 0x000ee20000002400 */
[----:B--2---:R-:W-:Y:S01]  /*6cc0*/  FSEL R239, R28, -INF , !P6 ;  /* 0xff8000001cef7808 */ /* 0x004fe20007000000 */
[----:B------:R-:W-:Y:S01]  /*6cd0*/  FMUL.FTZ R10, R30, UR8 ;  /* 0x000000081e0a7c20 */ /* 0x000fe20008410000 */
[----:B------:R-:W-:Y:S01]  /*6ce0*/  FMUL.FTZ R17, R31, UR8 ;  /* 0x000000081f117c20 */ /* 0x000fe20008410000 */
[----:B------:R-:W-:Y:S01]  /*6cf0*/  ISETP.GE.AND P6, PT, R5, R18, PT ;  /* 0x000000120500720c */ /* 0x000fe20003fc6270 */
[----:B------:R-:W-:-:S02]  /*6d00*/  VIADD R4, R0, 0x38 ;  /* 0x0000003800047836 */ /* 0x000fc40000000000 */
[----:B------:R-:W-:Y:S01]  /*6d10*/  FMUL.FTZ R23, R36, UR8 ;  /* 0x0000000824177c20 */ /* 0x000fe20008410000 */
[----:B------:R-:W-:Y:S02]  /*6d20*/  FMNMX.FTZ R2, R219, R2, !PT ;  /* 0x00000002db027209 */ /* 0x000fe40007810000 */
[----:B------:R-:W-:Y:S02]  /*6d30*/  FSEL R12, R218, -INF , !P0 ;  /* 0xff800000da0c7808 */ /* 0x000fe40004000000 */
[----:B----4-:R-:W-:Y:S02]  /*6d40*/  FSEL R232, R51, -INF , !P4 ;  /* 0xff80000033e87808 */ /* 0x010fe40006000000 */
[----:B------:R-:W-:Y:S01]  /*6d50*/  ISETP.NE.AND P0, PT, R59, 0x2, PT ;  /* 0x000000023b00780c */ /* 0x000fe20003f05270 */
[----:B------:R-:W-:Y:S01]  /*6d60*/  BAR.SYNC.DEFER_BLOCKING 0x0 ;  /* 0x0000000000007b1d */ /* 0x000fe20000010000 */
[C---:B------:R-:W-:Y:S02]  /*6d70*/  ISETP.GE.AND P5, PT, R0.reuse, R19, PT ;  /* 0x000000130000720c */ /* 0x040fe40003fa6270 */
[C---:B------:R-:W-:Y:S01]  /*6d80*/  ISETP.GE.AND P4, PT, R0.reuse, R20, PT ;  /* 0x000000140000720c */ /* 0x040fe20003f86270 */
[----:B------:R-:W-:Y:S01]  /*6d90*/  VIADD R0, R0, 0x39 ;  /* 0x0000003900007836 */ /* 0x000fe20000000000 */
[----:B-----5:R-:W-:Y:S01]  /*6da0*/  FSEL R238, R29, -INF , !P6 ;  /* 0xff8000001dee7808 */ /* 0x020fe20007000000 */
[----:B------:R-:W2:Y:S01]  /*6db0*/  MUFU.TANH R10, R10 ;  /* 0x0000000a000a7308 */ /* 0x000ea20000002400 */
[----:B------:R-:W-:-:S02]  /*6dc0*/  ISETP.GE.AND P6, PT, R4, R18, PT ;  /* 0x000000120400720c */ /* 0x000fc40003fc6270 */
[----:B------:R-:W-:Y:S02]  /*6dd0*/  FMNMX.FTZ R2, R239, R2, !PT ;  /* 0x00000002ef027209 */ /* 0x000fe40007810000 */
[----:B-1----:R-:W-:-:S03]  /*6de0*/  FSEL R237, R24, -INF , !P6 ;  /* 0xff80000018ed7808 */ /* 0x002fc60007000000 */
[----:B------:R-:W1:Y:S01]  /*6df0*/  MUFU.TANH R17, R17 ;  /* 0x0000001100117308 */ /* 0x000e620000002400 */
[----:B------:R-:W-:Y:S02]  /*6e00*/  ISETP.GE.AND P6, PT, R0, R18, PT ;  /* 0x000000120000720c */ /* 0x000fe40003fc6270 */
[----:B------:R-:W-:-:S05]  /*6e10*/  FMNMX.FTZ R2, R238, R2, !PT ;  /* 0x00000002ee027209 */ /* 0x000fca0007810000 */
[----:B------:R-:W4:Y:S01]  /*6e20*/  MUFU.TANH R23, R23 ;  /* 0x0000001700177308 */ /* 0x000f220000002400 */
[----:B---3--:R-:W-:Y:S02]  /*6e30*/  FSEL R243, R25, -INF , !P6 ;  /* 0xff80000019f37808 */ /* 0x008fe40007000000 */
[----:B------:R-:W-:Y:S02]  /*6e40*/  FMNMX.FTZ R2, R237, R2, !PT ;  /* 0x00000002ed027209 */ /* 0x000fe40007810000 */
[----:B------:R-:W-:Y:S02]  /*6e50*/  ISETP.GE.AND P6, PT, R8, R21, PT ;  /* 0x000000150800720c */ /* 0x000fe40003fc6270 */
[----:B------:R-:W-:Y:S01]  /*6e60*/  FMNMX.FTZ R9, R243, R2, !PT ;  /* 0x00000002f3097209 */ /* 0x000fe20007810000 */
[----:B--2---:R-:W-:Y:S10]  /*6e70*/  @!P0 BRA `(.L_x_445) ;  /* 0x0000000000748947 */ /* 0x004ff40003800000 */
[----:B------:R-:W2:Y:S04]  /*6e80*/  LDL R185, [R1+0x18] ;  /* 0x0000180001b97983 */ /* 0x000ea80000100800 */
[----:B------:R-:W3:Y:S04]  /*6e90*/  LDL R189, [R1+0x1c] ;  /* 0x00001c0001bd7983 */ /* 0x000ee80000100800 */
[----:B------:R-:W5:Y:S04]  /*6ea0*/  LDL.64 R186, [R1+0x60] ;  /* 0x0000600001ba7983 */ /* 0x000f680000100a00 */
[----:B------:R-:W4:Y:S04]  /*6eb0*/  LDL.64 R190, [R1+0x50] ;  /* 0x0000500001be7983 */ /* 0x000f280000100a00 */
[----:B------:R-:W4:Y:S04]  /*6ec0*/  LDL R231, [R1+0x4c] ;  /* 0x00004c0001e77983 */ /* 0x000f280000100800 */
[----:B------:R-:W4:Y:S01]  /*6ed0*/  LDL R248, [R1+0x5c] ;  /* 0x00005c0001f87983 */ /* 0x000f220000100800 */
[----:B------:R-:W-:Y:S01]  /*6ee0*/  VIADD R6, R59, 0xfffffffd ;  /* 0xfffffffd3b067836 */ /* 0x000fe20000000000 */
[----:B------:R-:W-:-:S04]  /*6ef0*/  ULDC.64 UR4, c[0x0][0x218] ;  /* 0x0000860000047ab9 */ /* 0x000fc80000000a00 */
[----:B------:R-:W-:-:S05]  /*6f00*/  SHF.R.S32.HI R2, RZ, 0x1f, R6 ;  /* 0x0000001fff027819 */ /* 0x000fca0000011406 */
[-C--:B--2---:R-:W-:Y:S02]  /*6f10*/  IMAD R7, R2, R185.reuse, RZ ;  /* 0x000000b902077224 */ /* 0x084fe400078e02ff */
[----:B------:R-:W-:-:S04]  /*6f20*/  IMAD.WIDE.U32 R2, R6, R185, RZ ;  /* 0x000000b906027225 */ /* 0x000fc800078e00ff */
[----:B---3--:R-:W-:Y:S01]  /*6f30*/  IMAD R7, R6, R189, R7 ;  /* 0x000000bd06077224 */ /* 0x008fe200078e0207 */
[----:B-----5:R-:W-:-:S03]  /*6f40*/  LEA R6, P0, R2, R186, 0x6 ;  /* 0x000000ba02067211 */ /* 0x020fc600078030ff */
[----:B------:R-:W-:-:S05]  /*6f50*/  IMAD.IADD R3, R3, 0x1, R7 ;  /* 0x0000000103037824 */ /* 0x000fca00078e0207 */
[----:B----4-:R-:W-:Y:S02]  /*6f60*/  LEA.HI.X R3, R2, R191, R3, 0x6, P0 ;  /* 0x000000bf02037211 */ /* 0x010fe400000f3403 */
        /* <DEDUP_REMOVED lines=14> */
.L_x_445:
[----:B--2---:R-:W-:Y:S01]  /*7050*/  FMNMX.FTZ R2, R103, R12, !PT ;  /* 0x0000000c67027209 */ /* 0x004fe20007810000 */
[----:B------:R-:W2:Y:S01]  /*7060*/  SHFL.BFLY PT, R11, R9, 0x2, 0x1f ;  /* 0x0c401f00090b7f89 */ /* 0x000ea200000e0000 */
[----:B------:R-:W-:Y:S01]  /*7070*/  FSEL R244, R10, -INF , !P6 ;  /* 0xff8000000af47808 */ /* 0x000fe20007000000 */
[----:B------:R-:W-:Y:S01]  /*7080*/  FMUL.FTZ R3, R37, UR8 ;  /* 0x0000000825037c20 */ /* 0x000fe20008410000 */
[----:B------:R-:W-:Y:S01]  /*7090*/  FMNMX.FTZ R2, R107, R2, !PT ;  /* 0x000000026b027209 */ /* 0x000fe20007810000 */
[----:B------:R-:W-:Y:S01]  /*70a0*/  FMUL.FTZ R7, R38, UR8 ;  /* 0x0000000826077c20 */ /* 0x000fe20008410000 */
[----:B------:R-:W-:Y:S01]  /*70b0*/  FSEL R10, R196, -INF , !P5 ;  /* 0xff800000c40a7808 */ /* 0x000fe20006800000 */
[----:B------:R3:W-:Y:S01]  /*70c0*/  MUFU.TANH R28, R3 ;  /* 0x00000003001c7308 */ /* 0x0007e20000002400 */
[----:B------:R-:W-:Y:S01]  /*70d0*/  FMNMX.FTZ R2, R106, R2, !PT ;  /* 0x000000026a027209 */ /* 0x000fe20007810000 */
[----:B------:R-:W-:Y:S01]  /*70e0*/  FMUL.FTZ R14, R32, UR8 ;  /* 0x00000008200e7c20 */ /* 0x000fe20008410000 */
[C---:B------:R-:W-:Y:S01]  /*70f0*/  ISETP.GE.AND P0, PT, R8.reuse, R19, PT ;  /* 0x000000130800720c */ /* 0x040fe20003f06270 */
[----:B------:R-:W-:Y:S01]  /*7100*/  FMUL.FTZ R15, R33, UR8 ;  /* 0x00000008210f7c20 */ /* 0x000fe20008410000 */
[----:B------:R-:W-:Y:S01]  /*7110*/  FMNMX.FTZ R2, R45, R2, !PT ;  /* 0x000000022d027209 */ /* 0x000fe20007810000 */
[----:B------:R-:W-:Y:S01]  /*7120*/  FMUL.FTZ R13, R39, UR8 ;  /* 0x00000008270d7c20 */ /* 0x000fe20008410000 */
[----:B------:R-:W-:Y:S01]  /*7130*/  ISETP.GE.AND P6, PT, R8, R20, PT ;  /* 0x000000140800720c */ /* 0x000fe20003fc6270 */
[----:B------:R-:W-:Y:S01]  /*7140*/  FMUL.FTZ R8, R27, UR8 ;  /* 0x000000081b087c20 */ /* 0x000fe20008410000 */
[----:B------:R-:W-:Y:S01]  /*7150*/  FMNMX.FTZ R2, R211, R2, !PT ;  /* 0x00000002d3027209 */ /* 0x000fe20007810000 */
[----:B------:R5:W2:Y:S01]  /*7160*/  MUFU.TANH R25, R7 ;  /* 0x0000000700197308 */ /* 0x000aa20000002400 */
[----:B------:R-:W-:Y:S01]  /*7170*/  ISETP.GE.AND P5, PT, R5, R21, PT ;  /* 0x000000150500720c */ /* 0x000fe20003fa6270 */
[----:B------:R-:W-:Y:S01]  /*7180*/  FMUL.FTZ R22, R34, UR8 ;  /* 0x0000000822167c20 */ /* 0x000fe20008410000 */
[----:B------:R-:W-:Y:S01]  /*7190*/  FMNMX.FTZ R6, R208, R2, !PT ;  /* 0x00000002d0067209 */ /* 0x000fe20007810000 */
[----:B------:R-:W-:Y:S01]  /*71a0*/  FMUL.FTZ R35, R35, UR8 ;  /* 0x0000000823237c20 */ /* 0x000fe20008410000 */
[----:B------:R-:W-:-:S02]  /*71b0*/  FMNMX.FTZ R2, R102, R10, !PT ;  /* 0x0000000a66027209 */ /* 0x000fc40007810000 */
[----:B------:R-:W-:Y:S01]  /*71c0*/  FMNMX.FTZ R6, R206, R6, !PT ;  /* 0x00000006ce067209 */ /* 0x000fe20007810000 */
[----:B---3--:R-:W-:Y:S01]  /*71d0*/  FMUL.FTZ R3, R26, UR8 ;  /* 0x000000081a037c20 */ /* 0x008fe20008410000 */
[----:B------:R-:W-:Y:S01]  /*71e0*/  FMNMX.FTZ R2, R110, R2, !PT ;  /* 0x000000026e027209 */ /* 0x000fe20007810000 */
[----:B------:R-:W-:Y:S01]  /*71f0*/  MUFU.TANH R14, R14 ;  /* 0x0000000e000e7308 */ /* 0x000fe20000002400 */
[----:B------:R-:W-:Y:S02]  /*7200*/  FMNMX.FTZ R6, R207, R6, !PT ;  /* 0x00000006cf067209 */ /* 0x000fe40007810000 */
[----:B------:R-:W-:Y:S02]  /*7210*/  FMNMX.FTZ R2, R108, R2, !PT ;  /* 0x000000026c027209 */ /* 0x000fe40007810000 */
[----:B-1----:R-:W-:Y:S02]  /*7220*/  FSEL R242, R17, -INF , !P5 ;  /* 0xff80000011f27808 */ /* 0x002fe40006800000 */
[----:B-----5:R-:W-:Y:S01]  /*7230*/  FSEL R7, R197, -INF , !P4 ;  /* 0xff800000c5077808 */ /* 0x020fe20006000000 */
[----:B------:R1:W3:Y:S01]  /*7240*/  MUFU.TANH R24, R3 ;  /* 0x0000000300187308 */ /* 0x0002e20000002400 */
[----:B------:R-:W-:-:S02]  /*7250*/  ISETP.GE.AND P5, PT, R4, R21, PT ;  /* 0x000000150400720c */ /* 0x000fc40003fa6270 */
[----:B------:R-:W-:Y:S02]  /*7260*/  ISETP.GE.AND P4, PT, R0, R21, PT ;  /* 0x000000150000720c */ /* 0x000fe40003f86270 */
[----:B----4-:R-:W-:Y:S02]  /*7270*/  FSEL R217, R23, -INF , !P0 ;  /* 0xff80000017d97808 */ /* 0x010fe40004000000 */
[----:B------:R-:W-:Y:S01]  /*7280*/  FSEL R23, R176, -INF , !P3 ;  /* 0xff800000b0177808 */ /* 0x000fe20005800000 */
[----:B------:R-:W4:Y:S01]  /*7290*/  MUFU.TANH R15, R15 ;  /* 0x0000000f000f7308 */ /* 0x000f220000002400 */
[----:B------:R-:W-:Y:S02]  /*72a0*/  FSEL R183, R40, -INF , !P2 ;  /* 0xff80000028b77808 */ /* 0x000fe40005000000 */
[----:B------:R-:W-:Y:S02]  /*72b0*/  ISETP.GE.AND P0, PT, R0, R19, PT ;  /* 0x000000130000720c */ /* 0x000fe40003f06270 */
[----:B------:R-:W-:-:S02]  /*72c0*/  FSEL R200, R41, -INF , !P1 ;  /* 0xff80000029c87808 */ /* 0x000fc40004800000 */
[----:B--2---:R-:W-:Y:S01]  /*72d0*/  FSEL R246, R25, -INF , !P6 ;  /* 0xff80000019f67808 */ /* 0x004fe20007000000 */
[----:B------:R-:W2:Y:S01]  /*72e0*/  MUFU.TANH R17, R13 ;  /* 0x0000000d00117308 */ /* 0x000ea20000002400 */
[----:B-1----:R-:W-:Y:S02]  /*72f0*/  FMNMX.FTZ R3, R9, R11, !PT ;  /* 0x0000000b09037209 */ /* 0x002fe40007810000 */
[----:B---3--:R-:W-:Y:S02]  /*7300*/  FSEL R241, R24, -INF , !P5 ;  /* 0xff80000018f17808 */ /* 0x008fe40006800000 */
[----:B------:R-:W-:Y:S01]  /*7310*/  ISETP.GE.AND P5, PT, R5, R19, PT ;  /* 0x000000130500720c */ /* 0x000fe20003fa6270 */
[----:B------:R-:W1:Y:S01]  /*7320*/  SHFL.BFLY PT, R11, R3, 0x1, 0x1f ;  /* 0x0c201f00030b7f89 */ /* 0x000e6200000e0000 */
[----:B------:R-:W-:Y:S01]  /*7330*/  ISETP.GE.AND P1, PT, R4, R20, PT ;  /* 0x000000140400720c */ /* 0x000fe20003f26270 */
[----:B------:R3:W5:Y:S01]  /*7340*/  MUFU.TANH R9, R8 ;  /* 0x0000000800097308 */ /* 0x0007620000002400 */
[----:B------:R-:W-:Y:S01]  /*7350*/  FSEL R218, R28, -INF , !P5 ;  /* 0xff8000001cda7808 */ /* 0x000fe20006800000 */
[----:B------:R-:W-:Y:S01]  /*7360*/  LDSM.16.MT88.4 R24, [R226+0x9000] ;  /* 0x00900000e218783b */ /* 0x000fe20000004200 */
[----:B----4-:R-:W-:-:S02]  /*7370*/  FSEL R222, R15, -INF , !P0 ;  /* 0xff8000000fde7808 */ /* 0x010fc40004000000 */
[----:B------:R-:W-:Y:S01]  /*7380*/  ISETP.GE.AND P0, PT, R5, R20, PT ;  /* 0x000000140500720c */ /* 0x000fe20003f06270 */
[----:B------:R-:W-:Y:S01]  /*7390*/  LDSM.16.MT88.4 R28, [R224+0xa000] ;  /* 0x00a00000e01c783b */ /* 0x000fe20000004200 */
[----:B------:R-:W-:Y:S01]  /*73a0*/  MOV R48, R252 ;  /* 0x000000fc00307202 */ /* 0x000fe20000000f00 */
[----:B------:R-:W4:Y:S01]  /*73b0*/  MUFU.TANH R22, R22 ;  /* 0x0000001600167308 */ /* 0x000f220000002400 */
[----:B--2---:R-:W-:Y:S02]  /*73c0*/  FSEL R245, R17, -INF , !P0 ;  /* 0xff80000011f57808 */ /* 0x004fe40004000000 */
[----:B------:R-:W-:Y:S02]  /*73d0*/  ISETP.GE.AND P0, PT, R0, R20, PT ;  /* 0x000000140000720c */ /* 0x000fe40003f06270 */
[----:B------:R-:W-:-:S03]  /*73e0*/  MOV R60, R48 ;  /* 0x00000030003c7202 */ /* 0x000fc60000000f00 */
[----:B------:R-:W2:Y:S01]  /*73f0*/  MUFU.TANH R35, R35 ;  /* 0x0000002300237308 */ /* 0x000ea20000002400 */
[----:B---3--:R-:W-:Y:S02]  /*7400*/  FMNMX.FTZ R8, R236, R6, !PT ;  /* 0x00000006ec087209 */ /* 0x008fe40007810000 */
        /* <DEDUP_REMOVED lines=16> */
[----:B-----5:R-:W-:-:S02]  /*7510*/  FSEL R240, R9, -INF , !P4 ;  /* 0xff80000009f07808 */ /* 0x020fc40006000000 */
[----:B------:R-:W-:Y:S02]  /*7520*/  FMNMX.FTZ R8, R241, R8, !PT ;  /* 0x00000008f1087209 */ /* 0x000fe40007810000 */
[----:B------:R-:W-:Y:S02]  /*7530*/  FMNMX.FTZ R6, R213, R6, !PT ;  /* 0x00000006d5067209 */ /* 0x000fe40007810000 */
[----:B------:R-:W-:Y:S02]  /*7540*/  FMNMX.FTZ R9, R202, R2, !PT ;  /* 0x00000002ca097209 */ /* 0x000fe40007810000 */
[----:B------:R-:W-:Y:S02]  /*7550*/  FMNMX.FTZ R2, R240, R8, !PT ;  /* 0x00000008f0027209 */ /* 0x000fe40007810000 */
[----:B------:R-:W-:Y:S02]  /*7560*/  FMNMX.FTZ R8, R210, R6, !PT ;  /* 0x00000006d2087209 */ /* 0x000fe40007810000 */
[----:B------:R-:W-:-:S02]  /*7570*/  FMNMX.FTZ R6, R201, R9, !PT ;  /* 0x00000009c9067209 */ /* 0x000fc40007810000 */
[----:B------:R-:W-:Y:S01]  /*7580*/  FMNMX.FTZ R8, R209, R8, !PT ;  /* 0x00000008d1087209 */ /* 0x000fe20007810000 */
[----:B------:R-:W3:Y:S01]  /*7590*/  SHFL.BFLY PT, R9, R2, 0x2, 0x1f ;  /* 0x0c401f0002097f89 */ /* 0x000ee200000e0000 */
[----:B------:R-:W-:Y:S02]  /*75a0*/  FMNMX.FTZ R6, R204, R6, !PT ;  /* 0x00000006cc067209 */ /* 0x000fe40007810000 */
[----:B------:R-:W-:Y:S02]  /*75b0*/  ISETP.GE.AND P4, PT, R4, R19, PT ;  /* 0x000000130400720c */ /* 0x000fe40003f86270 */
        /* <DEDUP_REMOVED lines=8> */
[----:B------:R-:W-:-:S02]  /*7640*/  FMNMX.FTZ R5, R200, R8, !PT ;  /* 0x00000008c8057209 */ /* 0x000fc40007810000 */
[----:B-1----:R-:W-:Y:S01]  /*7650*/  FMNMX.FTZ R55, R3, R11, !PT ;  /* 0x0000000b03377209 */ /* 0x002fe20007810000 */
[----:B------:R-:W-:Y:S01]  /*7660*/  SHFL.BFLY PT, R4, R6, 0x2, 0x1f ;  /* 0x0c401f0006047f89 */ /* 0x000fe200000e0000 */
[----:B------:R-:W-:Y:S02]  /*7670*/  FMNMX.FTZ R3, R246, R5, !PT ;  /* 0x00000005f6037209 */ /* 0x000fe40007810000 */
[----:B----4-:R-:W-:Y:S01]  /*7680*/  FSEL R248, R22, -INF , !P1 ;  /* 0xff80000016f87808 */ /* 0x010fe20004800000 */
[----:B------:R-:W-:Y:S01]  /*7690*/  FMUL.FTZ R8, R55, UR9 ;  /* 0x0000000937087c20 */ /* 0x000fe20008410000 */
[----:B------:R-:W-:Y:S01]  /*76a0*/  FMNMX.FTZ R0, R245, R3, !PT ;  /* 0x00000003f5007209 */ /* 0x000fe20007810000 */
[----:B------:R-:W-:Y:S01]  /*76b0*/  STL [R1+0x4], R55 ;  /* 0x0000043701007387 */ /* 0x000fe20000100800 */
[----:B---3--:R-:W-:Y:S02]  /*76c0*/  FMNMX.FTZ R2, R2, R9, !PT ;  /* 0x0000000902027209 */ /* 0x008fe40007810000 */
[----:B--2---:R-:W-:-:S02]  /*76d0*/  FSEL R247, R35, -INF , !P0 ;  /* 0xff80000023f77808 */ /* 0x004fc40004000000 */
[----:B------:R-:W-:Y:S01]  /*76e0*/  FMNMX.FTZ R0, R248, R0, !PT ;  /* 0x00000000f8007209 */ /* 0x000fe20007810000 */
[----:B------:R-:W1:Y:S01]  /*76f0*/  SHFL.BFLY PT, R5, R2, 0x1, 0x1f ;  /* 0x0c201f0002057f89 */ /* 0x000e6200000e0000 */
[----:B------:R-:W-:Y:S02]  /*7700*/  FSETP.NEU.FTZ.AND P3, PT, R55, -INF , PT ;  /* 0xff8000003700780b */ /* 0x000fe40003f7d000 */
[----:B------:R-:W-:Y:S01]  /*7710*/  FMNMX.FTZ R0, R247, R0, !PT ;  /* 0x00000000f7007209 */ /* 0x000fe20007810000 */
[----:B------:R-:W-:Y:S01]  /*7720*/  LDSM.16.MT88.4 R32, [R226+0xa000] ;  /* 0x00a00000e220783b */ /* 0x000fe20000004200 */
[----:B------:R-:W-:Y:S02]  /*7730*/  FSEL R8, R8, RZ, P3 ;  /* 0x000000ff08087208 */ /* 0x000fe40001800000 */
[----:B------:R-:W-:Y:S01]  /*7740*/  MOV R37, R60 ;  /* 0x0000003c00257202 */ /* 0x000fe20000000f00 */
[----:B------:R-:W2:Y:S02]  /*7750*/  SHFL.BFLY PT, R11, R0, 0x2, 0x1f ;  /* 0x0c401f00000b7f89 */ /* 0x000ea400000e0000 */
[----:B------:R-:W-:-:S04]  /*7760*/  FFMA.FTZ R3, R16, UR9, -R8 ;  /* 0x0000000910037c23 */ /* 0x000fc80008010808 */
[----:B------:R3:W-:Y:S01]  /*7770*/  MUFU.EX2 R22, R3 ;  /* 0x0000000300167308 */ /* 0x0007e20000000800 */
[----:B-1----:R-:W-:Y:S01]  /*7780*/  FMNMX.FTZ R54, R2, R5, !PT ;  /* 0x0000000502367209 */ /* 0x002fe20007810000 */
[----:B------:R-:W-:-:S03]  /*7790*/  FFMA.FTZ R2, R100, UR9, -R8 ;  /* 0x0000000964027c23 */ /* 0x000fc60008010808 */
[C---:B------:R-:W-:Y:S01]  /*77a0*/  FSETP.NEU.FTZ.AND P2, PT, R54.reuse, -INF , PT ;  /* 0xff8000003600780b */ /* 0x040fe20003f5d000 */
[----:B------:R-:W-:Y:S02]  /*77b0*/  FMUL.FTZ R9, R54, UR9 ;  /* 0x0000000936097c20 */ /* 0x000fe40008410000 */
[----:B------:R1:W-:Y:S01]  /*77c0*/  MUFU.EX2 R67, R2 ;  /* 0x0000000200437308 */ /* 0x0003e20000000800 */
[----:B---3--:R-:W-:Y:S01]  /*77d0*/  FMNMX.FTZ R3, R6, R4, !PT ;  /* 0x0000000406037209 */ /* 0x008fe20007810000 */
[----:B------:R-:W-:Y:S01]  /*77e0*/  FFMA.FTZ R4, R105, UR9, -R8 ;  /* 0x0000000969047c23 */ /* 0x000fe20008010808 */
[----:B--2---:R-:W-:Y:S01]  /*77f0*/  FMNMX.FTZ R0, R0, R11, !PT ;  /* 0x0000000b00007209 */ /* 0x004fe20007810000 */
[----:B------:R-:W-:Y:S01]  /*7800*/  STL [R1], R54 ;  /* 0x0000003601007387 */ /* 0x000fe20000100800 */
[----:B------:R-:W-:-:S03]  /*7810*/  FSEL R9, R9, RZ, P2 ;  /* 0x000000ff09097208 */ /* 0x000fc60001000000 */
[----:B------:R-:W2:Y:S01]  /*7820*/  SHFL.BFLY PT, R6, R3, 0x1, 0x1f ;  /* 0x0c201f0003067f89 */ /* 0x000ea200000e0000 */
[----:B------:R3:W-:Y:S01]  /*7830*/  MUFU.EX2 R63, R4 ;  /* 0x00000004003f7308 */ /* 0x0007e20000000800 */
[----:B-1----:R-:W-:-:S07]  /*7840*/  FFMA.FTZ R2, R44, UR9, -R8 ;  /* 0x000000092c027c23 */ /* 0x002fce0008010808 */
[----:B------:R1:W-:Y:S01]  /*7850*/  MUFU.EX2 R61, R2 ;  /* 0x00000002003d7308 */ /* 0x0003e20000000800 */
[----:B---3--:R-:W3:Y:S01]  /*7860*/  SHFL.BFLY PT, R4, R0, 0x1, 0x1f ;  /* 0x0c201f0000047f89 */ /* 0x008ee200000e0000 */
[----:B--2---:R-:W-:Y:S01]  /*7870*/  FMNMX.FTZ R252, R3, R6, !PT ;  /* 0x0000000603fc7209 */ /* 0x004fe20007810000 */
[----:B------:R-:W-:-:S03]  /*7880*/  FFMA.FTZ R3, R106, UR9, -R9 ;  /* 0x000000096a037c23 */ /* 0x000fc60008010809 */
[----:B------:R-:W-:Y:S02]  /*7890*/  FSETP.NEU.FTZ.AND P1, PT, R252, -INF , PT ;  /* 0xff800000fc00780b */ /* 0x000fe40003f3d000 */
[----:B------:R2:W-:Y:S01]  /*78a0*/  MUFU.EX2 R66, R3 ;  /* 0x0000000300427308 */ /* 0x0005e20000000800 */
[--C-:B-1----:R-:W-:Y:S02]  /*78b0*/  FFMA.FTZ R2, R12, UR9, -R9.reuse ;  /* 0x000000090c027c23 */ /* 0x102fe40008010809 */
[----:B------:R-:W1:Y:S05]  /*78c0*/  LDSM.16.MT88.4 R12, [R224+0x9000] ;  /* 0x00900000e00c783b */ /* 0x000e6a0000004200 */
[----:B------:R4:W-:Y:S01]  /*78d0*/  MUFU.EX2 R62, R2 ;  /* 0x00000002003e7308 */ /* 0x0009e20000000800 */
[----:B---3--:R-:W-:Y:S01]  /*78e0*/  FMNMX.FTZ R231, R0, R4, !PT ;  /* 0x0000000400e77209 */ /* 0x008fe20007810000 */
[----:B--2---:R-:W-:-:S03]  /*78f0*/  FFMA.FTZ R3, R45, UR9, -R9 ;  /* 0x000000092d037c23 */ /* 0x004fc60008010809 */
[----:B------:R-:W-:-:S03]  /*7900*/  FSETP.NEU.FTZ.AND P0, PT, R231, -INF , PT ;  /* 0xff800000e700780b */ /* 0x000fc60003f1d000 */
[----:B------:R2:W-:Y:S01]  /*7910*/  MUFU.EX2 R49, R3 ;  /* 0x0000000300317308 */ /* 0x0005e20000000800 */
[----:B----4-:R-:W-:-:S07]  /*7920*/  FFMA.FTZ R2, R107, UR9, -R9 ;  /* 0x000000096b027c23 */ /* 0x010fce0008010809 */
[----:B------:R3:W-:Y:S01]  /*7930*/  MUFU.EX2 R58, R2 ;  /* 0x00000002003a7308 */ /* 0x0007e20000000800 */
[----:B--2---:R-:W-:-:S05]  /*7940*/  FMUL.FTZ R3, R231, UR9 ;  /* 0x00000009e7037c20 */ /* 0x004fca0008410000 */
[----:B------:R-:W-:Y:S01]  /*7950*/  FSEL R3, R3, RZ, P0 ;  /* 0x000000ff03037208 */ /* 0x000fe20000000000 */
[----:B---3--:R-:W-:-:S04]  /*7960*/  FMUL.FTZ R2, R252, UR9 ;  /* 0x00000009fc027c20 */ /* 0x008fc80008410000 */
[--C-:B------:R-:W-:Y:S01]  /*7970*/  FFMA.FTZ R7, R7, UR9, -R3.reuse ;  /* 0x0000000907077c23 */ /* 0x100fe20008010803 */
[----:B------:R-:W-:Y:S01]  /*7980*/  FFMA.FTZ R5, R47, UR9, -R3 ;  /* 0x000000092f057c23 */ /* 0x000fe20008010803 */
[----:B------:R-:W-:Y:S02]  /*7990*/  FSEL R2, R2, RZ, P1 ;  /* 0x000000ff02027208 */ /* 0x000fe40000800000 */
[----:B------:R-:W-:Y:S03]  /*79a0*/  MUFU.EX2 R223, R7 ;  /* 0x0000000700df7308 */ /* 0x000fe60000000800 */
[--C-:B------:R-:W-:Y:S01]  /*79b0*/  FFMA.FTZ R0, R110, UR9, -R2.reuse ;  /* 0x000000096e007c23 */ /* 0x100fe20008010802 */
[----:B------:R-:W-:-:S04]  /*79c0*/  FFMA.FTZ R10, R10, UR9, -R2 ;  /* 0x000000090a0a7c23 */ /* 0x000fc80008010802 */
[----:B------:R2:W-:Y:S08]  /*79d0*/  MUFU.EX2 R53, R0 ;  /* 0x0000000000357308 */ /* 0x0005f00000000800 */
[----:B------:R-:W-:Y:S08]  /*79e0*/  MUFU.EX2 R233, R10 ;  /* 0x0000000a00e97308 */ /* 0x000ff00000000800 */
[----:B------:R3:W-:Y:S01]  /*79f0*/  MUFU.EX2 R38, R5 ;  /* 0x0000000500267308 */ /* 0x0007e20000000800 */
[----:B--2---:R-:W-:-:S07]  /*7a00*/  FFMA.FTZ R0, R108, UR9, -R2 ;  /* 0x000000096c007c23 */ /* 0x004fce0008010802 */
[----:B------:R2:W-:Y:S01]  /*7a10*/  MUFU.EX2 R56, R0 ;  /* 0x0000000000387308 */ /* 0x0005e20000000800 */
[----:B---3--:R-:W-:Y:S01]  /*7a20*/  FSEL R5, R55, RZ, P3 ;  /* 0x000000ff37057208 */ /* 0x008fe20001800000 */
[----:B--2---:R-:W-:Y:S02]  /*7a30*/  FFMA.FTZ R0, R46, UR9, -R2 ;  /* 0x000000092e007c23 */ /* 0x004fe40008010802 */
[----:B------:R-:W2:Y:S04]  /*7a40*/  LDSM.16.MT88.4 R44, [R224+0xb000] ;  /* 0x00b00000e02c783b */ /* 0x000ea80000004200 */
[----:B------:R3:W4:Y:S02]  /*7a50*/  MUFU.EX2 R36, R0 ;  /* 0x0000000000247308 */ /* 0x0007240000000800 */
[----:B---3--:R-:W-:Y:S01]  /*7a60*/  FFMA.FTZ R0, R111, UR9, -R3 ;  /* 0x000000096f007c23 */ /* 0x008fe20008010803 */
[----:B----4-:R-:W-:-:S05]  /*7a70*/  F2FP.F16.F32.PACK_AB R6, R36, R56 ;  /* 0x000000382406723e */ /* 0x010fca00000000ff */
[----:B------:R3:W-:Y:S02]  /*7a80*/  MUFU.EX2 R52, R0 ;  /* 0x0000000000347308 */ /* 0x0007e40000000800 */
[----:B---3--:R-:W-:-:S06]  /*7a90*/  FFMA.FTZ R0, R109, UR9, -R3 ;  /* 0x000000096d007c23 */ /* 0x008fcc0008010803 */
[----:B------:R3:W4:Y:S02]  /*7aa0*/  MUFU.EX2 R57, R0 ;  /* 0x0000000000397308 */ /* 0x0007240000000800 */
[----:B---3--:R-:W-:Y:S02]  /*7ab0*/  FSEL R0, R252, RZ, P1 ;  /* 0x000000fffc007208 */ /* 0x008fe40000800000 */
[----:B----4-:R-:W-:-:S03]  /*7ac0*/  F2FP.F16.F32.PACK_AB R7, R38, R57 ;  /* 0x000000392607723e */ /* 0x010fc600000000ff */
[----:B------:R-:W-:Y:S01]  /*7ad0*/  FADD.FTZ R4, R102, -R0 ;  /* 0x8000000066047221 */ /* 0x000fe20000010000 */
[----:B------:R-:W-:-:S03]  /*7ae0*/  FSEL R0, R231, RZ, P0 ;  /* 0x000000ffe7007208 */ /* 0x000fc60000000000 */
[----:B------:R-:W-:Y:S02]  /*7af0*/  FMUL.FTZ R4, R4, UR9 ;  /* 0x0000000904047c20 */ /* 0x000fe40008410000 */
[----:B------:R-:W-:Y:S02]  /*7b00*/  FADD.FTZ R0, R101, -R0 ;  /* 0x8000000065007221 */ /* 0x000fe40000010000 */
[----:B------:R3:W4:Y:S02]  /*7b10*/  MUFU.EX2 R17, R4 ;  /* 0x0000000400117308 */ /* 0x0007240000000800 */
[----:B------:R-:W-:Y:S01]  /*7b20*/  FMUL.FTZ R16, R0, UR9 ;  /* 0x0000000900107c20 */ /* 0x000fe20008410000 */
[----:B------:R-:W-:-:S05]  /*7b30*/  FSEL R0, R54, RZ, P2 ;  /* 0x000000ff36007208 */ /* 0x000fca0001000000 */
[----:B------:R-:W5:Y:S01]  /*7b40*/  MUFU.EX2 R16, R16 ;  /* 0x0000001000107308 */ /* 0x000f620000000800 */
[----:B------:R-:W-:-:S04]  /*7b50*/  FADD.FTZ R0, R103, -R0 ;  /* 0x8000000067007221 */ /* 0x000fc80000010000 */
[----:B------:R-:W-:Y:S01]  /*7b60*/  FMUL.FTZ R0, R0, UR9 ;  /* 0x0000000900007c20 */ /* 0x000fe20008410000 */
[----:B---3--:R-:W-:Y:S01]  /*7b70*/  FADD.FTZ R4, R104, -R5 ;  /* 0x8000000568047221 */ /* 0x008fe20000010000 */
[----:B------:R-:W-:Y:S01]  /*7b80*/  F2FP.F16.F32.PACK_AB R5, R52, R223 ;  /* 0x000000df3405723e */ /* 0x000fe200000000ff */
[-C--:B----4-:R-:W-:Y:S01]  /*7b90*/  FMUL.FTZ R136, R136, R17.reuse ;  /* 0x0000001188887220 */ /* 0x090fe20000410000 */
[-C--:B------:R-:W-:Y:S01]  /*7ba0*/  FMUL.FTZ R137, R137, R17.reuse ;  /* 0x0000001189897220 */ /* 0x080fe20000410000 */
[----:B------:R-:W-:Y:S01]  /*7bb0*/  FMUL.FTZ R4, R4, UR9 ;  /* 0x0000000904047c20 */ /* 0x000fe20008410000 */
[----:B------:R3:W-:Y:S01]  /*7bc0*/  MUFU.EX2 R10, R0 ;  /* 0x00000000000a7308 */ /* 0x0007e20000000800 */
[-C--:B------:R-:W-:Y:S01]  /*7bd0*/  FMUL.FTZ R112, R112, R17.reuse ;  /* 0x0000001170707220 */ /* 0x080fe20000410000 */
[-C--:B------:R-:W-:Y:S01]  /*7be0*/  FMUL.FTZ R113, R113, R17.reuse ;  /* 0x0000001171717220 */ /* 0x080fe20000410000 */
[-C--:B-----5:R-:W-:Y:S01]  /*7bf0*/  FMUL.FTZ R138, R138, R16.reuse ;  /* 0x000000108a8a7220 */ /* 0x0a0fe20000410000 */
[-C--:B------:R-:W-:Y:S01]  /*7c00*/  FMUL.FTZ R139, R139, R16.reuse ;  /* 0x000000108b8b7220 */ /* 0x080fe20000410000 */
[-C--:B------:R-:W-:Y:S01]  /*7c10*/  FMUL.FTZ R114, R114, R16.reuse ;  /* 0x0000001072727220 */ /* 0x080fe20000410000 */
[-C--:B------:R-:W-:Y:S01]  /*7c20*/  FMUL.FTZ R115, R115, R16.reuse ;  /* 0x0000001073737220 */ /* 0x080fe20000410000 */
[-C--:B------:R-:W-:Y:S01]  /*7c30*/  FMUL.FTZ R160, R160, R17.reuse ;  /* 0x00000011a0a07220 */ /* 0x080fe20000410000 */
[----:B------:R4:W5:Y:S01]  /*7c40*/  MUFU.EX2 R11, R4 ;  /* 0x00000004000b7308 */ /* 0x0009620000000800 */
        /* <DEDUP_REMOVED lines=8> */
[--C-:B---3--:R-:W-:Y:S01]  /*7cd0*/  FFMA.FTZ R0, R182, UR9, -R8.reuse ;  /* 0x00000009b6007c23 */ /* 0x108fe20008010808 */
[-C--:B------:R-:W-:Y:S01]  /*7ce0*/  FMUL.FTZ R77, R77, R17.reuse ;  /* 0x000000114d4d7220 */ /* 0x080fe20000410000 */
[-C--:B------:R-:W-:Y:S01]  /*7cf0*/  FMUL.FTZ R78, R78, R16.reuse ;  /* 0x000000104e4e7220 */ /* 0x080fe20000410000 */
[-C--:B------:R-:W-:Y:S01]  /*7d00*/  FMUL.FTZ R79, R79, R16.reuse ;  /* 0x000000104f4f7220 */ /* 0x080fe20000410000 */
[----:B------:R3:W2:Y:S01]  /*7d10*/  MUFU.EX2 R41, R0 ;  /* 0x0000000000297308 */ /* 0x0006a20000000800 */
[-C--:B------:R-:W-:Y:S01]  /*7d20*/  FMUL.FTZ R92, R92, R17.reuse ;  /* 0x000000115c5c7220 */ /* 0x080fe20000410000 */
[----:B------:R-:W-:Y:S01]  /*7d30*/  FMUL.FTZ R93, R93, R17 ;  /* 0x000000115d5d7220 */ /* 0x000fe20000410000 */
        /* <DEDUP_REMOVED lines=13> */
[----:B------:R-:W-:Y:S01]  /*7e10*/  FMUL.FTZ R129, R129, R17 ;  /* 0x0000001181817220 */ /* 0x000fe20000410000 */
[--C-:B---3--:R-:W-:Y:S01]  /*7e20*/  FFMA.FTZ R0, R180, UR9, -R8.reuse ;  /* 0x00000009b4007c23 */ /* 0x108fe20008010808 */
[----:B------:R-:W-:Y:S01]  /*7e30*/  MOV R137, R49 ;  /* 0x0000003100897202 */ /* 0x000fe20000000f00 */
[C---:B-1----:R-:W-:Y:S01]  /*7e40*/  HMMA.16816.F32 R196, R4.reuse, R12, R112 ;  /* 0x0000000c04c4723c */ /* 0x042fe20000001870 */
[----:B------:R-:W1:Y:S01]  /*7e50*/  LDSM.16.MT88.4 R48, [R226+0xb000] ;  /* 0x00b00000e230783b */ /* 0x000e620000004200 */
[----:B------:R3:W4:Y:S01]  /*7e60*/  MUFU.EX2 R40, R0 ;  /* 0x0000000000287308 */ /* 0x0007220000000800 */
        /* <DEDUP_REMOVED lines=15> */
[----:B------:R-:W-:Y:S01]  /*7f60*/  FMUL.FTZ R91, R91, R16 ;  /* 0x000000105b5b7220 */ /* 0x000fe20000410000 */
[----:B---3--:R-:W-:Y:S01]  /*7f70*/  FFMA.FTZ R0, R64, UR9, -R8 ;  /* 0x0000000940007c23 */ /* 0x008fe20008010808 */
[----:B------:R-:W-:Y:S01]  /*7f80*/  MOV R163, R67 ;  /* 0x0000004300a37202 */ /* 0x000fe20000000f00 */
[-C--:B-----5:R-:W-:Y:S01]  /*7f90*/  FMUL.FTZ R148, R148, R11.reuse ;  /* 0x0000000b94947220 */ /* 0x0a0fe20000410000 */
[C---:B--2---:R-:W-:Y:S01]  /*7fa0*/  HMMA.16816.F32 R100, R4.reuse, R46, R76 ;  /* 0x0000002e0464723c */ /* 0x044fe2000000184c */
[----:B------:R2:W-:Y:S01]  /*7fb0*/  MUFU.EX2 R160, R0 ;  /* 0x0000000000a07308 */ /* 0x0005e20000000800 */
[----:B------:R-:W-:Y:S01]  /*7fc0*/  MOV R168, R66 ;  /* 0x0000004200a87202 */ /* 0x000fe20000000f00 */
[----:B------:R-:W-:Y:S01]  /*7fd0*/  FMUL.FTZ R149, R149, R11 ;  /* 0x0000000b95957220 */ /* 0x000fe20000410000 */
[----:B------:R-:W-:Y:S01]  /*7fe0*/  MOV R169, R63 ;  /* 0x0000003f00a97202 */ /* 0x000fe20000000f00 */
        /* <DEDUP_REMOVED lines=9> */
[----:B------:R-:W-:Y:S01]  /*8080*/  FMUL.FTZ R125, R125, R11 ;  /* 0x0000000b7d7d7220 */ /* 0x000fe20000410000 */
[-C--:B------:R-:W-:Y:S01]  /*8090*/  FMUL.FTZ R126, R126, R10.reuse ;  /* 0x0000000a7e7e7220 */ /* 0x080fe20000410000 */
[-C--:B------:R-:W-:Y:S01]  /*80a0*/  FMUL.FTZ R127, R127, R10.reuse ;  /* 0x0000000a7f7f7220 */ /* 0x080fe20000410000 */
[----:B------:R-:W-:Y:S01]  /*80b0*/  MOV R139, R251 ;  /* 0x000000fb008b7202 */ /* 0x000fe20000000f00 */
[--C-:B--2---:R-:W-:Y:S01]  /*80c0*/  FFMA.FTZ R0, R181, UR9, -R2.reuse ;  /* 0x00000009b5007c23 */ /* 0x104fe20008010802 */
[C---:B-1----:R-:W-:Y:S01]  /*80d0*/  HMMA.16816.F32 R76, R4.reuse, R50, R92 ;  /* 0x00000032044c723c */ /* 0x042fe2000000185c */
[----:B------:R-:W-:Y:S01]  /*80e0*/  MOV R138, R249 ;  /* 0x000000f9008a7202 */ /* 0x000fe20000000f00 */
[-C--:B------:R-:W-:Y:S01]  /*80f0*/  FMUL.FTZ R116, R116, R11.reuse ;  /* 0x0000000b74747220 */ /* 0x080fe20000410000 */
[----:B------:R1:W2:Y:S01]  /*8100*/  MUFU.EX2 R39, R0 ;  /* 0x0000000000277308 */ /* 0x0002a20000000800 */
[----:B------:R-:W-:Y:S01]  /*8110*/  FMUL.FTZ R117, R117, R11 ;  /* 0x0000000b75757220 */ /* 0x000fe20000410000 */
[----:B------:R-:W-:Y:S01]  /*8120*/  FMUL.FTZ R118, R118, R10 ;  /* 0x0000000a76767220 */ /* 0x000fe20000410000 */
[C---:B------:R-:W-:Y:S01]  /*8130*/  HMMA.16816.F32 R188, R4.reuse, R24, R128 ;  /* 0x0000001804bc723c */ /* 0x040fe20000001880 */
[----:B------:R-:W-:Y:S01]  /*8140*/  MOV R92, R62 ;  /* 0x0000003e005c7202 */ /* 0x000fe20000000f00 */
[-C--:B------:R-:W-:Y:S01]  /*8150*/  FMUL.FTZ R119, R119, R10.reuse ;  /* 0x0000000a77777220 */ /* 0x080fe20000410000 */
[----:B------:R-:W-:Y:S01]  /*8160*/  MOV R94, R61 ;  /* 0x0000003d005e7202 */ /* 0x000fe20000000f00 */
        /* <DEDUP_REMOVED lines=10> */
[--C-:B-1----:R-:W-:Y:S01]  /*8210*/  FFMA.FTZ R0, R65, UR9, -R2.reuse ;  /* 0x0000000941007c23 */ /* 0x102fe20008010802 */
[-C--:B------:R-:W-:Y:S01]  /*8220*/  FMUL.FTZ R140, R140, R11.reuse ;  /* 0x0000000b8c8c7220 */ /* 0x080fe20000410000 */
[-C--:B------:R-:W-:Y:S01]  /*8230*/  FMUL.FTZ R141, R141, R11.reuse ;  /* 0x0000000b8d8d7220 */ /* 0x080fe20000410000 */
[-C--:B------:R-:W-:Y:S01]  /*8240*/  FMUL.FTZ R142, R142, R10.reuse ;  /* 0x0000000a8e8e7220 */ /* 0x080fe20000410000 */
[----:B------:R1:W3:Y:S01]  /*8250*/  MUFU.EX2 R170, R0 ;  /* 0x0000000000aa7308 */ /* 0x0002e20000000800 */
[----:B------:R-:W-:Y:S01]  /*8260*/  HMMA.16816.F32 R152, R4, R48, R88 ;  /* 0x000000300498723c */ /* 0x000fe20000001858 */
[-C--:B------:R-:W-:Y:S01]  /*8270*/  FMUL.FTZ R143, R143, R10.reuse ;  /* 0x0000000a8f8f7220 */ /* 0x080fe20000410000 */
[-C--:B------:R-:W-:Y:S01]  /*8280*/  FMUL.FTZ R164, R164, R11.reuse ;  /* 0x0000000ba4a47220 */ /* 0x080fe20000410000 */
[-C--:B------:R-:W-:Y:S01]  /*8290*/  FMUL.FTZ R165, R165, R11.reuse ;  /* 0x0000000ba5a57220 */ /* 0x080fe20000410000 */
[-C--:B------:R-:W-:Y:S01]  /*82a0*/  FMUL.FTZ R166, R166, R10.reuse ;  /* 0x0000000aa6a67220 */ /* 0x080fe20000410000 */
[----:B------:R-:W-:Y:S01]  /*82b0*/  FMUL.FTZ R167, R167, R10 ;  /* 0x0000000aa7a77220 */ /* 0x000fe20000410000 */
[-C--:B------:R-:W-:Y:S01]  /*82c0*/  FMUL.FTZ R172, R172, R11.reuse ;  /* 0x0000000bacac7220 */ /* 0x080fe20000410000 */
[----:B------:R-:W-:Y:S01]  /*82d0*/  F2FP.F16.F32.PACK_AB R4, R169, R22 ;  /* 0x00000016a904723e */ /* 0x000fe200000000ff */
[----:B------:R-:W-:Y:S01]  /*82e0*/  FMUL.FTZ R173, R173, R11 ;  /* 0x0000000badad7220 */ /* 0x000fe20000410000 */
[----:B------:R-:W-:Y:S01]  /*82f0*/  F2FP.F16.F32.PACK_AB R5, R58, R92 ;  /* 0x0000005c3a05723e */ /* 0x000fe200000000ff */
[-C--:B------:R-:W-:Y:S01]  /*8300*/  FMUL.FTZ R174, R174, R10.reuse ;  /* 0x0000000aaeae7220 */ /* 0x080fe20000410000 */
[----:B------:R-:W-:Y:S01]  /*8310*/  F2FP.F16.F32.PACK_AB R6, R94, R163 ;  /* 0x000000a35e06723e */ /* 0x000fe200000000ff */
[----:B------:R-:W-:Y:S01]  /*8320*/  FMUL.FTZ R175, R175, R10 ;  /* 0x0000000aafaf7220 */ /* 0x000fe20000410000 */
[----:B------:R-:W-:Y:S01]  /*8330*/  F2FP.F16.F32.PACK_AB R7, R137, R168 ;  /* 0x000000a88907723e */ /* 0x000fe200000000ff */
[-C--:B------:R-:W-:Y:S01]  /*8340*/  FMUL.FTZ R80, R80, R11.reuse ;  /* 0x0000000b50507220 */ /* 0x080fe20000410000 */
[-C--:B------:R-:W-:Y:S01]  /*8350*/  FMUL.FTZ R81, R81, R11.reuse ;  /* 0x0000000b51517220 */ /* 0x080fe20000410000 */
[----:B-1----:R-:W-:Y:S01]  /*8360*/  FFMA.FTZ R0, R42, UR9, -R2 ;  /* 0x000000092a007c23 */ /* 0x002fe20008010802 */
[-C--:B------:R-:W-:Y:S01]  /*8370*/  FMUL.FTZ R82, R82, R10.reuse ;  /* 0x0000000a52527220 */ /* 0x080fe20000410000 */
[-C--:B------:R-:W-:Y:S01]  /*8380*/  FMUL.FTZ R83, R83, R10.reuse ;  /* 0x0000000a53537220 */ /* 0x080fe20000410000 */
[-C--:B------:R-:W-:Y:S01]  /*8390*/  FMUL.FTZ R84, R84, R11.reuse ;  /* 0x0000000b54547220 */ /* 0x080fe20000410000 */
[----:B------:R1:W-:Y:S01]  /*83a0*/  MUFU.EX2 R161, R0 ;  /* 0x0000000000a17308 */ /* 0x0003e20000000800 */
[C---:B------:R-:W-:Y:S01]  /*83b0*/  HMMA.16816.F32 R64, R4.reuse, R28, R148 ;  /* 0x0000001c0440723c */ /* 0x040fe20000001894 */
[-C--:B------:R-:W-:Y:S01]  /*83c0*/  FMUL.FTZ R85, R85, R11.reuse ;  /* 0x0000000b55557220 */ /* 0x080fe20000410000 */
[-C--:B------:R-:W-:Y:S01]  /*83d0*/  FMUL.FTZ R86, R86, R10.reuse ;  /* 0x0000000a56567220 */ /* 0x080fe20000410000 */
[-C--:B------:R-:W-:Y:S01]  /*83e0*/  FMUL.FTZ R87, R87, R10.reuse ;  /* 0x0000000a57577220 */ /* 0x080fe20000410000 */
[-C--:B------:R-:W-:Y:S01]  /*83f0*/  FMUL.FTZ R96, R96, R11.reuse ;  /* 0x0000000b60607220 */ /* 0x080fe20000410000 */
[----:B------:R-:W-:Y:S01]  /*8400*/  FMUL.FTZ R97, R97, R11 ;  /* 0x0000000b61617220 */ /* 0x000fe20000410000 */
[C---:B------:R-:W-:Y:S01]  /*8410*/  HMMA.16816.F32 R60, R4.reuse, R30, R156 ;  /* 0x0000001e043c723c */ /* 0x040fe2000000189c */
[-C--:B------:R-:W-:Y:S01]  /*8420*/  FMUL.FTZ R98, R98, R10.reuse ;  /* 0x0000000a62627220 */ /* 0x080fe20000410000 */
[----:B------:R-:W-:Y:S01]  /*8430*/  FMUL.FTZ R99, R99, R10 ;  /* 0x0000000a63637220 */ /* 0x000fe20000410000 */
[----:B------:R-:W-:Y:S01]  /*8440*/  MOV R182, R52 ;  /* 0x0000003400b67202 */ /* 0x000fe20000000f00 */
[----:B------:R-:W-:Y:S01]  /*8450*/  LDSM.16.MT88.4 R28, [R226+0xa400] ;  /* 0x00a40000e21c783b */ /* 0x000fe20000004200 */
[----:B------:R-:W-:Y:S01]  /*8460*/  MOV R95, R38 ;  /* 0x00000026005f7202 */ /* 0x000fe20000000f00 */
[----:B------:R-:W-:Y:S01]  /*8470*/  HMMA.16816.F32 R144, R4, R14, R124 ;  /* 0x0000000e0490723c */ /* 0x000fe2000000187c */
[----:B------:R-:W-:-:S02]  /*8480*/  MOV R158, R41 ;  /* 0x00000029009e7202 */ /* 0x000fc40000000f00 */
[----:B----4-:R-:W-:Y:S01]  /*8490*/  MOV R157, R40 ;  /* 0x00000028009d7202 */ /* 0x010fe20000000f00 */
[----:B-1----:R-:W-:Y:S01]  /*84a0*/  FFMA.FTZ R0, R43, UR9, -R2 ;  /* 0x000000092b007c23 */ /* 0x002fe20008010802 */
[----:B--2---:R-:W-:Y:S01]  /*84b0*/  MOV R156, R39 ;  /* 0x00000027009c7202 */ /* 0x004fe20000000f00 */
[----:B------:R-:W1:Y:S01]  /*84c0*/  LDSM.16.MT88.4 R40, [R224+0x9400] ;  /* 0x00940000e028783b */ /* 0x000e620000004200 */
[----:B------:R-:W-:Y:S01]  /*84d0*/  MOV R124, R250 ;  /* 0x000000fa007c7202 */ /* 0x000fe20000000f00 */
[----:B------:R2:W-:Y:S01]  /*84e0*/  MUFU.EX2 R128, R0 ;  /* 0x0000000000807308 */ /* 0x0005e20000000800 */
[C---:B------:R-:W-:Y:S01]  /*84f0*/  HMMA.16816.F32 R88, R4.reuse, R12, R116 ;  /* 0x0000000c0458723c */ /* 0x040fe20000001874 */
[----:B------:R-:W-:Y:S01]  /*8500*/  MOV R127, R55 ;  /* 0x00000037007f7202 */ /* 0x000fe20000000f00 */
[----:B------:R-:W-:Y:S01]  /*8510*/  LDSM.16.MT88.4 R12, [R224+0xb400] ;  /* 0x00b40000e00c783b */ /* 0x000fe20000004200 */
[----:B------:R-:W-:Y:S02]  /*8520*/  MOV R126, R54 ;  /* 0x00000036007e7202 */ /* 0x000fe40000000f00 */
[----:B------:R-:W-:Y:S01]  /*8530*/  MOV R125, R53 ;  /* 0x00000035007d7202 */ /* 0x000fe20000000f00 */
[----:B------:R-:W-:Y:S01]  /*8540*/  HMMA.16816.F32 R72, R4, R24, R132 ;  /* 0x000000180448723c */ /* 0x000fe20000001884 */
[----:B------:R-:W-:-:S02]  /*8550*/  MOV R119, R58 ;  /* 0x0000003a00777202 */ /* 0x000fc40000000f00 */
[----:B------:R-:W-:Y:S02]  /*8560*/  MOV R118, R57 ;  /* 0x0000003900767202 */ /* 0x000fe40000000f00 */
[----:B------:R-:W-:Y:S01]  /*8570*/  MOV R117, R56 ;  /* 0x0000003800757202 */ /* 0x000fe20000000f00 */
[C---:B------:R-:W-:Y:S01]  /*8580*/  HMMA.16816.F32 R52, R4.reuse, R44, R68 ;  /* 0x0000002c0434723c */ /* 0x040fe20000001844 */
[----:B------:R-:W-:Y:S02]  /*8590*/  MOV R116, R59 ;  /* 0x0000003b00747202 */ /* 0x000fe40000000f00 */
[----:B------:R-:W-:Y:S01]  /*85a0*/  MOV R93, R37 ;  /* 0x00000025005d7202 */ /* 0x000fe20000000f00 */
[----:B--2---:R-:W-:Y:S01]  /*85b0*/  FFMA.FTZ R0, R203, UR9, -R3 ;  /* 0x00000009cb007c23 */ /* 0x004fe20008010803 */
[----:B------:R-:W-:Y:S01]  /*85c0*/  MOV R180, R36 ;  /* 0x0000002400b47202 */ /* 0x000fe20000000f00 */
[----:B------:R-:W-:Y:S01]  /*85d0*/  HMMA.16816.F32 R140, R4, R26, R140 ;  /* 0x0000001a048c723c */ /* 0x000fe2000000188c */
[----:B------:R-:W2:Y:S01]  /*85e0*/  LDSM.16.MT88.4 R36, [R226+0x9400] ;  /* 0x00940000e224783b */ /* 0x000ea20000004200 */
[----:B------:R4:W-:Y:S01]  /*85f0*/  MUFU.EX2 R149, R0 ;  /* 0x0000000000957308 */ /* 0x0009e20000000800 */
[----:B------:R-:W-:-:S02]  /*8600*/  MOV R171, R138 ;  /* 0x0000008a00ab7202 */ /* 0x000fc40000000f00 */
[----:B------:R-:W5:Y:S01]  /*8610*/  LDSM.16.MT88.4 R24, [R224+0xa400] ;  /* 0x00a40000e018783b */ /* 0x000f620000004200 */
[C---:B------:R-:W-:Y:S01]  /*8620*/  HMMA.16816.F32 R56, R4.reuse, R32, R164 ;  /* 0x000000200438723c */ /* 0x040fe200000018a4 */
[----:B------:R-:W-:Y:S02]  /*8630*/  MOV R162, R139 ;  /* 0x0000008b00a27202 */ /* 0x000fe40000000f00 */
[----:B------:R-:W-:Y:S02]  /*8640*/  MOV R159, R124 ;  /* 0x0000007c009f7202 */ /* 0x000fe40000000f00 */
[----:B------:R-:W-:Y:S01]  /*8650*/  MOV R150, R182 ;  /* 0x000000b600967202 */ /* 0x000fe20000000f00 */
[----:B------:R-:W-:Y:S01]  /*8660*/  HMMA.16816.F32 R172, R4, R34, R172 ;  /* 0x0000002204ac723c */ /* 0x000fe200000018ac */
[----:B------:R-:W5:Y:S01]  /*8670*/  LDSM.16.MT88.4 R32, [R226+0xb400] ;  /* 0x00b40000e220783b */ /* 0x000f620000004200 */
[----:B------:R-:W-:Y:S02]  /*8680*/  MOV R167, R125 ;  /* 0x0000007d00a77202 */ /* 0x000fe40000000f00 */
[----:B------:R-:W-:-:S02]  /*8690*/  MOV R166, R126 ;  /* 0x0000007e00a67202 */ /* 0x000fc40000000f00 */
[C---:B------:R-:W-:Y:S01]  /*86a0*/  HMMA.16816.F32 R44, R4.reuse, R46, R80 ;  /* 0x0000002e042c723c */ /* 0x040fe20000001850 */
[--C-:B----4-:R-:W-:Y:S01]  /*86b0*/  FFMA.FTZ R0, R202, UR9, -R3.reuse ;  /* 0x00000009ca007c23 */ /* 0x110fe20008010803 */
[----:B------:R-:W-:Y:S02]  /*86c0*/  MOV R165, R127 ;  /* 0x0000007f00a57202 */ /* 0x000fe40000000f00 */
[----:B------:R-:W-:Y:S01]  /*86d0*/  MOV R164, R116 ;  /* 0x0000007400a47202 */ /* 0x000fe20000000f00 */
[----:B------:R4:W1:Y:S01]  /*86e0*/  MUFU.EX2 R148, R0 ;  /* 0x0000000000947308 */ /* 0x0008620000000800 */
[C---:B------:R-:W-:Y:S01]  /*86f0*/  HMMA.16816.F32 R84, R4.reuse, R48, R84 ;  /* 0x000000300454723c */ /* 0x040fe20000001854 */
[----:B------:R-:W-:Y:S02]  /*8700*/  MOV R151, R117 ;  /* 0x0000007500977202 */ /* 0x000fe40000000f00 */
[----:B------:R-:W-:Y:S02]  /*8710*/  MOV R181, R119 ;  /* 0x0000007700b57202 */ /* 0x000fe40000000f00 */
[----:B------:R-:W-:Y:S01]  /*8720*/  MOV R182, R93 ;  /* 0x0000005d00b67202 */ /* 0x000fe20000000f00 */
[----:B------:R-:W-:Y:S07]  /*8730*/  HMMA.16816.F32 R96, R4, R50, R96 ;  /* 0x000000320460723c */ /* 0x000fee0000001860 */
[----:B---3--:R-:W-:Y:S01]  /*8740*/  F2FP.F16.F32.PACK_AB R4, R170, R156 ;  /* 0x0000009caa04723e */ /* 0x008fe200000000ff */
[----:B----4-:R-:W-:Y:S01]  /*8750*/  FFMA.FTZ R0, R201, UR9, -R3 ;  /* 0x00000009c9007c23 */ /* 0x010fe20008010803 */
[----:B-1----:R-:W-:-:S03]  /*8760*/  F2FP.F16.F32.PACK_AB R5, R148, R149 ;  /* 0x000000959405723e */ /* 0x002fc600000000ff */
[----:B------:R1:W-:Y:S02]  /*8770*/  MUFU.EX2 R251, R0 ;  /* 0x0000000000fb7308 */ /* 0x0003e40000000800 */
[----:B-1----:R-:W-:-:S06]  /*8780*/  FFMA.FTZ R0, R204, UR9, -R3 ;  /* 0x00000009cc007c23 */ /* 0x002fcc0008010803 */
[----:B------:R1:W3:Y:S02]  /*8790*/  MUFU.EX2 R250, R0 ;  /* 0x0000000000fa7308 */ /* 0x0002e40000000800 */
[----:B-1----:R-:W-:Y:S01]  /*87a0*/  FFMA.FTZ R0, R205, UR9, -R8 ;  /* 0x00000009cd007c23 */ /* 0x002fe20008010808 */
[----:B---3--:R-:W-:-:S05]  /*87b0*/  F2FP.F16.F32.PACK_AB R7, R250, R251 ;  /* 0x000000fbfa07723e */ /* 0x008fca00000000ff */
[----:B------:R1:W-:Y:S02]  /*87c0*/  MUFU.EX2 R249, R0 ;  /* 0x0000000000f97308 */ /* 0x0003e40000000800 */
[----:B-1----:R-:W-:Y:S01]  /*87d0*/  FFMA.FTZ R0, R211, UR9, -R9 ;  /* 0x00000009d3007c23 */ /* 0x002fe20008010809 */
[----:B------:R-:W-:-:S05]  /*87e0*/  MOV R211, R128 ;  /* 0x0000008000d37202 */ /* 0x000fca0000000f00 */
[----:B------:R1:W-:Y:S01]  /*87f0*/  MUFU.EX2 R205, R0 ;  /* 0x0000000000cd7308 */ /* 0x0003e20000000800 */
[----:B------:R-:W-:-:S07]  /*8800*/  F2FP.F16.F32.PACK_AB R6, R211, R161 ;  /* 0x000000a1d306723e */ /* 0x000fce00000000ff */
[C---:B------:R-:W-:Y:S06]  /*8810*/  HMMA.16816.F32 R132, R4.reuse, R40, R196 ;  /* 0x000000280484723c */ /* 0x040fec00000018c4 */
[----:B------:R-:W-:Y:S01]  /*8820*/  HMMA.16816.F32 R128, R4, R42, R192 ;  /* 0x0000002a0480723c */ /* 0x000fe200000018c0 */
[----:B-1----:R-:W-:-:S05]  /*8830*/  FFMA.FTZ R0, R208, UR9, -R9 ;  /* 0x00000009d0007c23 */ /* 0x002fca0008010809 */
[C---:B--2---:R-:W-:Y:S01]  /*8840*/  HMMA.16816.F32 R124, R4.reuse, R38, R184 ;  /* 0x00000026047c723c */ /* 0x044fe200000018b8 */
[----:B------:R1:W2:Y:S01]  /*8850*/  MUFU.EX2 R208, R0 ;  /* 0x0000000000d07308 */ /* 0x0002a20000000800 */
[----:B------:R-:W-:Y:S02]  /*8860*/  MOV R192, R137 ;  /* 0x0000008900c07202 */ /* 0x000fe40000000f00 */
[----:B------:R-:W-:Y:S02]  /*8870*/  MOV R193, R94 ;  /* 0x0000005e00c17202 */ /* 0x000fe40000000f00 */
[----:B------:R-:W-:Y:S01]  /*8880*/  HMMA.16816.F32 R136, R4, R36, R188 ;  /* 0x000000240488723c */ /* 0x000fe200000018bc */
[----:B------:R-:W-:-:S05]  /*8890*/  MOV R187, R148 ;  /* 0x0000009400bb7202 */ /* 0x000fca0000000f00 */
[C---:B-----5:R-:W-:Y:S01]  /*88a0*/  HMMA.16816.F32 R120, R4.reuse, R24, R120 ;  /* 0x000000180478723c */ /* 0x060fe20000001878 */
[----:B------:R-:W-:Y:S02]  /*88b0*/  MOV R191, R180 ;  /* 0x000000b400bf7202 */ /* 0x000fe40000000f00 */
[----:B------:R-:W-:Y:S02]  /*88c0*/  MOV R180, R92 ;  /* 0x0000005c00b47202 */ /* 0x000fe40000000f00 */
[----:B------:R-:W-:Y:S01]  /*88d0*/  MOV R188, R149 ;  /* 0x0000009500bc7202 */ /* 0x000fe20000000f00 */
[--C-:B-1----:R-:W-:Y:S01]  /*88e0*/  FFMA.FTZ R0, R206, UR9, -R9.reuse ;  /* 0x00000009ce007c23 */ /* 0x102fe20008010809 */
[----:B------:R-:W-:Y:S01]  /*88f0*/  MOV R206, R118 ;  /* 0x0000007600ce7202 */ /* 0x000fe20000000f00 */
[C---:B------:R-:W-:Y:S02]  /*8900*/  HMMA.16816.F32 R112, R4.reuse, R28, R112 ;  /* 0x0000001c0470723c */ /* 0x040fe40000001870 */
[----:B------:R1:W-:Y:S04]  /*8910*/  MUFU.EX2 R204, R0 ;  /* 0x0000000000cc7308 */ /* 0x0003e80000000800 */
[C---:B------:R-:W-:Y:S06]  /*8920*/  HMMA.16816.F32 R116, R4.reuse, R26, R176 ;  /* 0x0000001a0474723c */ /* 0x040fec00000018b0 */
[C---:B------:R-:W-:Y:S06]  /*8930*/  HMMA.16816.F32 R108, R4.reuse, R30, R108 ;  /* 0x0000001e046c723c */ /* 0x040fec000000186c */
[----:B------:R-:W-:Y:S01]  /*8940*/  HMMA.16816.F32 R104, R4, R12, R104 ;  /* 0x0000000c0468723c */ /* 0x000fe20000001868 */
[----:B-1----:R-:W-:Y:S01]  /*8950*/  FFMA.FTZ R0, R207, UR9, -R9 ;  /* 0x00000009cf007c23 */ /* 0x002fe20008010809 */
[----:B------:R-:W-:-:S03]  /*8960*/  MOV R207, R95 ;  /* 0x0000005f00cf7202 */ /* 0x000fc60000000f00 */
[----:B------:R1:W3:Y:S01]  /*8970*/  MUFU.EX2 R203, R0 ;  /* 0x0000000000cb7308 */ /* 0x0002e20000000800 */
[C---:B------:R-:W-:Y:S06]  /*8980*/  HMMA.16816.F32 R100, R4.reuse, R14, R100 ;  /* 0x0000000e0464723c */ /* 0x040fec0000001864 */
[C---:B------:R-:W-:Y:S06]  /*8990*/  HMMA.16816.F32 R92, R4.reuse, R32, R152 ;  /* 0x00000020045c723c */ /* 0x040fec0000001898 */
[----:B------:R-:W-:Y:S01]  /*89a0*/  HMMA.16816.F32 R76, R4, R34, R76 ;  /* 0x00000022044c723c */ /* 0x000fe2000000184c */
[----:B-1----:R-:W-:Y:S01]  /*89b0*/  FFMA.FTZ R0, R216, UR9, -R8 ;  /* 0x00000009d8007c23 */ /* 0x002fe20008010808 */
[----:B------:R-:W-:-:S05]  /*89c0*/  MOV R216, R211 ;  /* 0x000000d300d87202 */ /* 0x000fca0000000f00 */
[----:B------:R-:W-:Y:S01]  /*89d0*/  F2FP.F16.F32.PACK_AB R4, R157, R158 ;  /* 0x0000009e9d04723e */ /* 0x000fe200000000ff */
[----:B------:R1:W-:Y:S01]  /*89e0*/  MUFU.EX2 R199, R0 ;  /* 0x0000000000c77308 */ /* 0x0003e20000000800 */
[----:B--2---:R-:W-:Y:S02]  /*89f0*/  F2FP.F16.F32.PACK_AB R5, R208, R205 ;  /* 0x000000cdd005723e */ /* 0x004fe400000000ff */
[----:B------:R-:W-:Y:S02]  /*8a00*/  F2FP.F16.F32.PACK_AB R6, R249, R160 ;  /* 0x000000a0f906723e */ /* 0x000fe400000000ff */
[----:B---3--:R-:W-:Y:S02]  /*8a10*/  F2FP.F16.F32.PACK_AB R7, R203, R204 ;  /* 0x000000cccb07723e */ /* 0x008fe400000000ff */
[----:B------:R-:W-:-:S05]  /*8a20*/  MOV R211, R165 ;  /* 0x000000a500d37202 */ /* 0x000fca0000000f00 */
[----:B------:R-:W-:Y:S01]  /*8a30*/  HMMA.16816.F32 R72, R4, R36, R72 ;  /* 0x000000240448723c */ /* 0x000fe20000001848 */
[----:B-1----:R-:W-:-:S05]  /*8a40*/  FFMA.FTZ R0, R214, UR9, -R8 ;  /* 0x00000009d6007c23 */ /* 0x002fca0008010808 */
[C---:B------:R-:W-:Y:S01]  /*8a50*/  HMMA.16816.F32 R68, R4.reuse, R38, R140 ;  /* 0x000000260444723c */ /* 0x040fe2000000188c */
[----:B------:R-:W-:Y:S01]  /*8a60*/  LDSM.16.MT88.4 R36, [R226+0xa800] ;  /* 0x00a80000e224783b */ /* 0x000fe20000004200 */
[----:B------:R-:W-:Y:S01]  /*8a70*/  MOV R214, R161 ;  /* 0x000000a100d67202 */ /* 0x000fe20000000f00 */
[----:B------:R1:W-:Y:S03]  /*8a80*/  MUFU.EX2 R201, R0 ;  /* 0x0000000000c97308 */ /* 0x0003e60000000800 */
[C---:B------:R-:W-:Y:S01]  /*8a90*/  HMMA.16816.F32 R64, R4.reuse, R24, R64 ;  /* 0x000000180440723c */ /* 0x040fe20000001840 */
[----:B------:R-:W-:Y:S02]  /*8aa0*/  MOV R143, R180 ;  /* 0x000000b4008f7202 */ /* 0x000fe40000000f00 */
[----:B------:R-:W-:Y:S02]  /*8ab0*/  MOV R142, R182 ;  /* 0x000000b6008e7202 */ /* 0x000fe40000000f00 */
[----:B------:R-:W-:Y:S01]  /*8ac0*/  MOV R140, R170 ;  /* 0x000000aa008c7202 */ /* 0x000fe20000000f00 */
[----:B------:R-:W-:Y:S01]  /*8ad0*/  HMMA.16816.F32 R60, R4, R26, R60 ;  /* 0x0000001a043c723c */ /* 0x000fe2000000183c */
[----:B------:R-:W-:Y:S01]  /*8ae0*/  LDSM.16.MT88.4 R24, [R224+0xb800] ;  /* 0x00b80000e018783b */ /* 0x000fe20000004200 */
[----:B------:R-:W-:-:S04]  /*8af0*/  MOV R141, R163 ;  /* 0x000000a3008d7202 */ /* 0x000fc80000000f00 */
[----:B------:R-:W-:Y:S01]  /*8b00*/  HMMA.16816.F32 R52, R4, R12, R52 ;  /* 0x0000000c0434723c */ /* 0x000fe20000001834 */
[----:B-1----:R-:W-:Y:S01]  /*8b10*/  FFMA.FTZ R0, R212, UR9, -R8 ;  /* 0x00000009d4007c23 */ /* 0x002fe20008010808 */
[----:B------:R-:W-:-:S03]  /*8b20*/  MOV R212, R160 ;  /* 0x000000a000d47202 */ /* 0x000fc60000000f00 */
[----:B------:R1:W-:Y:S01]  /*8b30*/  MUFU.EX2 R202, R0 ;  /* 0x0000000000ca7308 */ /* 0x0003e20000000800 */
[C---:B------:R-:W-:Y:S01]  /*8b40*/  HMMA.16816.F32 R44, R4.reuse, R14, R44 ;  /* 0x0000000e042c723c */ /* 0x040fe2000000182c */
[----:B------:R-:W2:Y:S05]  /*8b50*/  LDSM.16.MT88.4 R12, [R226+0x9800] ;  /* 0x00980000e20c783b */ /* 0x000eaa0000004200 */
[C---:B------:R-:W-:Y:S06]  /*8b60*/  HMMA.16816.F32 R88, R4.reuse, R40, R88 ;  /* 0x000000280458723c */ /* 0x040fec0000001858 */
[----:B------:R-:W-:Y:S01]  /*8b70*/  HMMA.16816.F32 R80, R4, R42, R144 ;  /* 0x0000002a0450723c */ /* 0x000fe20000001890 */
[----:B------:R-:W3:Y:S01]  /*8b80*/  LDSM.16.MT88.4 R40, [R224+0x9800] ;  /* 0x00980000e028783b */ /* 0x000ee20000004200 */
[----:B-1----:R-:W-:Y:S01]  /*8b90*/  FFMA.FTZ R0, R215, UR9, -R2 ;  /* 0x00000009d7007c23 */ /* 0x002fe20008010802 */
[----:B------:R-:W-:-:S03]  /*8ba0*/  MOV R215, R162 ;  /* 0x000000a200d77202 */ /* 0x000fc60000000f00 */
[C---:B------:R-:W-:Y:S01]  /*8bb0*/  HMMA.16816.F32 R56, R4.reuse, R28, R56 ;  /* 0x0000001c0438723c */ /* 0x040fe20000001838 */
[----:B------:R1:W-:Y:S05]  /*8bc0*/  MUFU.EX2 R198, R0 ;  /* 0x0000000000c67308 */ /* 0x0003ea0000000800 */
[C---:B------:R-:W-:Y:S01]  /*8bd0*/  HMMA.16816.F32 R48, R4.reuse, R30, R172 ;  /* 0x0000001e0430723c */ /* 0x040fe200000018ac */
[----:B------:R-:W4:Y:S05]  /*8be0*/  LDSM.16.MT88.4 R28, [R224+0xa800] ;  /* 0x00a80000e01c783b */ /* 0x000f2a0000004200 */
[----:B------:R-:W-:Y:S01]  /*8bf0*/  HMMA.16816.F32 R84, R4, R32, R84 ;  /* 0x000000200454723c */ /* 0x000fe20000001854 */
[----:B------:R-:W-:-:S02]  /*8c00*/  MOV R174, R150 ;  /* 0x0000009600ae7202 */ /* 0x000fc40000000f00 */
[----:B------:R-:W-:Y:S02]  /*8c10*/  MOV R173, R151 ;  /* 0x0000009700ad7202 */ /* 0x000fe40000000f00 */
[----:B------:R-:W-:Y:S01]  /*8c20*/  MOV R175, R167 ;  /* 0x000000a700af7202 */ /* 0x000fe20000000f00 */
[----:B------:R-:W-:Y:S01]  /*8c30*/  HMMA.16816.F32 R96, R4, R34, R96 ;  /* 0x000000220460723c */ /* 0x000fe20000001860 */
[--C-:B-1----:R-:W-:Y:S01]  /*8c40*/  FFMA.FTZ R0, R213, UR9, -R2.reuse ;  /* 0x00000009d5007c23 */ /* 0x102fe20008010802 */
[----:B------:R-:W1:Y:S01]  /*8c50*/  LDSM.16.MT88.4 R32, [R226+0xb800] ;  /* 0x00b80000e220783b */ /* 0x000e620000004200 */
[----:B------:R-:W-:Y:S02]  /*8c60*/  MOV R213, R171 ;  /* 0x000000ab00d57202 */ /* 0x000fe40000000f00 */
[----:B------:R5:W2:Y:S02]  /*8c70*/  MUFU.EX2 R197, R0 ;  /* 0x0000000000c57308 */ /* 0x000aa40000000800 */
[----:B-----5:R-:W-:Y:S01]  /*8c80*/  FFMA.FTZ R0, R210, UR9, -R2 ;  /* 0x00000009d2007c23 */ /* 0x020fe20008010802 */
[----:B--2---:R-:W-:-:S02]  /*8c90*/  F2FP.F16.F32.PACK_AB R4, R197, R198 ;  /* 0x000000c6c504723e */ /* 0x004fc400000000ff */
[----:B------:R-:W-:-:S03]  /*8ca0*/  MOV R210, R169 ;  /* 0x000000a900d27202 */ /* 0x000fc60000000f00 */
[----:B------:R2:W-:Y:S02]  /*8cb0*/  MUFU.EX2 R196, R0 ;  /* 0x0000000000c47308 */ /* 0x0005e40000000800 */
[----:B--2---:R-:W-:Y:S01]  /*8cc0*/  FFMA.FTZ R0, R209, UR9, -R2 ;  /* 0x00000009d1007c23 */ /* 0x004fe20008010802 */
[----:B------:R-:W-:-:S05]  /*8cd0*/  MOV R209, R168 ;  /* 0x000000a800d17202 */ /* 0x000fca0000000f00 */
[----:B------:R2:W5:Y:S02]  /*8ce0*/  MUFU.EX2 R195, R0 ;  /* 0x0000000000c37308 */ /* 0x0005640000000800 */
[----:B--2---:R-:W-:Y:S01]  /*8cf0*/  FFMA.FTZ R0, R221, UR9, -R3 ;  /* 0x00000009dd007c23 */ /* 0x004fe20008010803 */
[----:B-----5:R-:W-:Y:S02]  /*8d00*/  F2FP.F16.F32.PACK_AB R6, R195, R196 ;  /* 0x000000c4c306723e */ /* 0x020fe400000000ff */
[----:B------:R-:W-:-:S03]  /*8d10*/  MOV R221, R181 ;  /* 0x000000b500dd7202 */ /* 0x000fc60000000f00 */
[----:B------:R2:W-:Y:S02]  /*8d20*/  MUFU.EX2 R194, R0 ;  /* 0x0000000000c27308 */ /* 0x0005e40000000800 */
[----:B--2---:R-:W-:-:S06]  /*8d30*/  FFMA.FTZ R0, R23, UR9, -R3 ;  /* 0x0000000917007c23 */ /* 0x004fcc0008010803 */
[----:B------:R2:W5:Y:S02]  /*8d40*/  MUFU.EX2 R186, R0 ;  /* 0x0000000000ba7308 */ /* 0x0005640000000800 */
[----:B--2---:R-:W-:Y:S01]  /*8d50*/  FFMA.FTZ R0, R183, UR9, -R3 ;  /* 0x00000009b7007c23 */ /* 0x004fe20008010803 */
[----:B-----5:R-:W-:-:S05]  /*8d60*/  F2FP.F16.F32.PACK_AB R5, R186, R194 ;  /* 0x000000c2ba05723e */ /* 0x020fca00000000ff */
[----:B------:R2:W-:Y:S02]  /*8d70*/  MUFU.EX2 R185, R0 ;  /* 0x0000000000b97308 */ /* 0x0005e40000000800 */
[----:B--2---:R-:W-:Y:S01]  /*8d80*/  FFMA.FTZ R0, R200, UR9, -R3 ;  /* 0x00000009c8007c23 */ /* 0x004fe20008010803 */
[----:B------:R-:W-:-:S05]  /*8d90*/  MOV R200, R158 ;  /* 0x0000009e00c87202 */ /* 0x000fca0000000f00 */
[----:B------:R2:W5:Y:S02]  /*8da0*/  MUFU.EX2 R184, R0 ;  /* 0x0000000000b87308 */ /* 0x0005640000000800 */
[----:B--2---:R-:W-:Y:S01]  /*8db0*/  FFMA.FTZ R0, R219, UR9, -R8 ;  /* 0x00000009db007c23 */ /* 0x004fe20008010808 */
[----:B------:R-:W-:Y:S02]  /*8dc0*/  MOV R219, R207 ;  /* 0x000000cf00db7202 */ /* 0x000fe40000000f00 */
[----:B------:R-:W-:-:S03]  /*8dd0*/  MOV R207, R193 ;  /* 0x000000c100cf7202 */ /* 0x000fc60000000f00 */
[----:B------:R2:W-:Y:S01]  /*8de0*/  MUFU.EX2 R193, R0 ;  /* 0x0000000000c17308 */ /* 0x0005e20000000800 */
[----:B-----5:R-:W-:-:S07]  /*8df0*/  F2FP.F16.F32.PACK_AB R7, R184, R185 ;  /* 0x000000b9b807723e */ /* 0x020fce00000000ff */
[C---:B------:R-:W-:Y:S06]  /*8e00*/  HMMA.16816.F32 R180, R4.reuse, R12, R136 ;  /* 0x0000000c04b4723c */ /* 0x040fec0000001888 */
[----:B------:R-:W-:Y:S01]  /*8e10*/  HMMA.16816.F32 R168, R4, R38, R108 ;  /* 0x0000002604a8723c */ /* 0x000fe2000000186c */
[----:B--2---:R-:W-:Y:S01]  /*8e20*/  FFMA.FTZ R0, R236, UR9, -R9 ;  /* 0x00000009ec007c23 */ /* 0x004fe20008010809 */
[----:B------:R-:W-:-:S04]  /*8e30*/  MOV R236, R191 ;  /* 0x000000bf00ec7202 */ /* 0x000fc80000000f00 */
[C---:B------:R-:W-:Y:S01]  /*8e40*/  HMMA.16816.F32 R148, R4.reuse, R26, R100 ;  /* 0x0000001a0494723c */ /* 0x040fe20000001864 */
[----:B------:R2:W-:Y:S05]  /*8e50*/  MUFU.EX2 R191, R0 ;  /* 0x0000000000bf7308 */ /* 0x0005ea0000000800 */
[C---:B---3--:R-:W-:Y:S06]  /*8e60*/  HMMA.16816.F32 R144, R4.reuse, R40, R132 ;  /* 0x000000280490723c */ /* 0x048fec0000001884 */
[----:B------:R-:W-:Y:S01]  /*8e70*/  HMMA.16816.F32 R128, R4, R42, R128 ;  /* 0x0000002a0480723c */ /* 0x000fe20000001880 */
[----:B--2---:R-:W-:Y:S01]  /*8e80*/  FFMA.FTZ R0, R235, UR9, -R9 ;  /* 0x00000009eb007c23 */ /* 0x004fe20008010809 */
[----:B------:R-:W-:-:S04]  /*8e90*/  MOV R235, R192 ;  /* 0x000000c000eb7202 */ /* 0x000fc80000000f00 */
[C---:B------:R-:W-:Y:S01]  /*8ea0*/  HMMA.16816.F32 R136, R4.reuse, R14, R124 ;  /* 0x0000000e0488723c */ /* 0x040fe2000000187c */
[----:B------:R-:W-:Y:S01]  /*8eb0*/  LDSM.16.MT88.4 R124, [R224+0x9c00] ;  /* 0x009c0000e07c783b */ /* 0x000fe20000004200 */
[----:B------:R2:W3:Y:S04]  /*8ec0*/  MUFU.EX2 R192, R0 ;  /* 0x0000000000c07308 */ /* 0x0004e80000000800 */
[C---:B----4-:R-:W-:Y:S06]  /*8ed0*/  HMMA.16816.F32 R176, R4.reuse, R28, R120 ;  /* 0x0000001c04b0723c */ /* 0x050fec0000001878 */
[C---:B------:R-:W-:Y:S06]  /*8ee0*/  HMMA.16816.F32 R152, R4.reuse, R30, R116 ;  /* 0x0000001e0498723c */ /* 0x040fec0000001874 */
[----:B------:R-:W-:Y:S01]  /*8ef0*/  HMMA.16816.F32 R160, R4, R36, R112 ;  /* 0x0000002404a0723c */ /* 0x000fe20000001870 */
[----:B--2---:R-:W-:Y:S01]  /*8f00*/  FFMA.FTZ R0, R234, UR9, -R9 ;  /* 0x00000009ea007c23 */ /* 0x004fe20008010809 */
[----:B------:R-:W-:-:S02]  /*8f10*/  MOV R234, R207 ;  /* 0x000000cf00ea7202 */ /* 0x000fc40000000f00 */
[----:B------:R-:W-:Y:S01]  /*8f20*/  MOV R207, R164 ;  /* 0x000000a400cf7202 */ /* 0x000fe20000000f00 */
[----:B------:R2:W-:Y:S01]  /*8f30*/  MUFU.EX2 R190, R0 ;  /* 0x0000000000be7308 */ /* 0x0005e20000000800 */
[C---:B-1----:R-:W-:Y:S06]  /*8f40*/  HMMA.16816.F32 R108, R4.reuse, R32, R92 ;  /* 0x00000020046c723c */ /* 0x042fec000000185c */
[----:B------:R-:W-:Y:S01]  /*8f50*/  HMMA.16816.F32 R100, R4, R34, R76 ;  /* 0x000000220464723c */ /* 0x000fe2000000184c */
[----:B--2---:R-:W-:Y:S01]  /*8f60*/  FFMA.FTZ R0, R232, UR9, -R9 ;  /* 0x00000009e8007c23 */ /* 0x004fe20008010809 */
[----:B------:R-:W-:-:S02]  /*8f70*/  MOV R232, R206 ;  /* 0x000000ce00e87202 */ /* 0x000fc40000000f00 */
[----:B------:R-:W-:Y:S01]  /*8f80*/  MOV R206, R166 ;  /* 0x000000a600ce7202 */ /* 0x000fe20000000f00 */
[----:B------:R-:W1:Y:S01]  /*8f90*/  MUFU.EX2 R189, R0 ;  /* 0x0000000000bd7308 */ /* 0x000e620000000800 */
[----:B------:R-:W-:Y:S07]  /*8fa0*/  HMMA.16816.F32 R164, R4, R24, R104 ;  /* 0x0000001804a4723c */ /* 0x000fee0000001868 */
[----:B------:R-:W-:Y:S02]  /*8fb0*/  F2FP.F16.F32.PACK_AB R4, R201, R199 ;  /* 0x000000c7c904723e */ /* 0x000fe400000000ff */
[----:B---3--:R-:W-:-:S02]  /*8fc0*/  F2FP.F16.F32.PACK_AB R5, R192, R191 ;  /* 0x000000bfc005723e */ /* 0x008fc400000000ff */
[----:B------:R-:W-:Y:S02]  /*8fd0*/  F2FP.F16.F32.PACK_AB R6, R193, R202 ;  /* 0x000000cac106723e */ /* 0x000fe400000000ff */
[----:B-1----:R-:W-:Y:S01]  /*8fe0*/  F2FP.F16.F32.PACK_AB R7, R189, R190 ;  /* 0x000000bebd07723e */ /* 0x002fe200000000ff */
[----:B------:R-:W-:Y:S01]  /*8ff0*/  FFMA.FTZ R0, R239, UR9, -R8 ;  /* 0x00000009ef007c23 */ /* 0x000fe20008010808 */
[----:B------:R-:W-:-:S05]  /*9000*/  MOV R239, R173 ;  /* 0x000000ad00ef7202 */ /* 0x000fca0000000f00 */
[C---:B------:R-:W-:Y:S01]  /*9010*/  HMMA.16816.F32 R104, R4.reuse, R42, R80 ;  /* 0x0000002a0468723c */ /* 0x040fe20000001850 */
[----:B------:R1:W-:Y:S01]  /*9020*/  MUFU.EX2 R43, R0 ;  /* 0x00000000002b7308 */ /* 0x0003e20000000800 */
[----:B------:R-:W-:Y:S04]  /*9030*/  LDSM.16.MT88.4 R80, [R224+0xbc00] ;  /* 0x00bc0000e050783b */ /* 0x000fe80000004200 */
[C---:B------:R-:W-:Y:S06]  /*9040*/  HMMA.16816.F32 R116, R4.reuse, R40, R88 ;  /* 0x000000280474723c */ /* 0x040fec0000001858 */
[----:B------:R-:W-:Y:S01]  /*9050*/  HMMA.16816.F32 R64, R4, R28, R64 ;  /* 0x0000001c0440723c */ /* 0x000fe20000001840 */
[----:B-1----:R-:W-:Y:S01]  /*9060*/  FFMA.FTZ R0, R238, UR9, -R8 ;  /* 0x00000009ee007c23 */ /* 0x002fe20008010808 */
[----:B------:R-:W-:-:S04]  /*9070*/  MOV R238, R209 ;  /* 0x000000d100ee7202 */ /* 0x000fc80000000f00 */
[C---:B------:R-:W-:Y:S01]  /*9080*/  HMMA.16816.F32 R56, R4.reuse, R36, R56 ;  /* 0x000000240438723c */ /* 0x040fe20000001838 */
[----:B------:R-:W-:Y:S02]  /*9090*/  MOV R209, R210 ;  /* 0x000000d200d17202 */ /* 0x000fe40000000f00 */
[----:B------:R-:W-:Y:S02]  /*90a0*/  MOV R210, R213 ;  /* 0x000000d500d27202 */ /* 0x000fe40000000f00 */
[----:B------:R-:W-:Y:S01]  /*90b0*/  MOV R213, R215 ;  /* 0x000000d700d57202 */ /* 0x000fe20000000f00 */
[----:B------:R-:W-:Y:S01]  /*90c0*/  HMMA.16816.F32 R68, R4, R14, R68 ;  /* 0x0000000e0444723c */ /* 0x000fe20000001844 */
[----:B------:R-:W-:Y:S02]  /*90d0*/  MOV R215, R187 ;  /* 0x000000bb00d77202 */ /* 0x000fe40000000f00 */
[----:B------:R1:W2:Y:S01]  /*90e0*/  MUFU.EX2 R187, R0 ;  /* 0x0000000000bb7308 */ /* 0x0002a20000000800 */
[----:B------:R-:W-:-:S02]  /*90f0*/  MOV R37, R22 ;  /* 0x0000001600257202 */ /* 0x000fc40000000f00 */
[----:B------:R-:W-:Y:S01]  /*9100*/  HMMA.16816.F32 R52, R4, R24, R52 ;  /* 0x000000180434723c */ /* 0x000fe20000001834 */
[----:B------:R-:W-:-:S05]  /*9110*/  MOV R29, R209 ;  /* 0x000000d1001d7202 */ /* 0x000fca0000000f00 */
[C---:B------:R-:W-:Y:S06]  /*9120*/  HMMA.16816.F32 R84, R4.reuse, R32, R84 ;  /* 0x000000200454723c */ /* 0x040fec0000001854 */
[----:B------:R-:W-:Y:S01]  /*9130*/  HMMA.16816.F32 R132, R4, R12, R72 ;  /* 0x0000000c0484723c */ /* 0x000fe20000001848 */
[----:B-1----:R-:W-:Y:S01]  /*9140*/  FFMA.FTZ R0, R237, UR9, -R8 ;  /* 0x00000009ed007c23 */ /* 0x002fe20008010808 */
[----:B------:R-:W-:Y:S02]  /*9150*/  MOV R237, R141 ;  /* 0x0000008d00ed7202 */ /* 0x000fe40000000f00 */
[----:B------:R-:W-:-:S02]  /*9160*/  MOV R141, R142 ;  /* 0x0000008e008d7202 */ /* 0x000fc40000000f00 */
[C---:B------:R-:W-:Y:S01]  /*9170*/  HMMA.16816.F32 R60, R4.reuse, R30, R60 ;  /* 0x0000001e043c723c */ /* 0x040fe2000000183c */
[----:B------:R-:W-:Y:S02]  /*9180*/  MOV R142, R143 ;  /* 0x0000008f008e7202 */ /* 0x000fe40000000f00 */
[----:B------:R-:W-:Y:S02]  /*9190*/  MOV R143, R188 ;  /* 0x000000bc008f7202 */ /* 0x000fe40000000f00 */
[----:B------:R1:W-:Y:S01]  /*91a0*/  MUFU.EX2 R188, R0 ;  /* 0x0000000000bc7308 */ /* 0x0003e20000000800 */
[C---:B------:R-:W-:Y:S01]  /*91b0*/  HMMA.16816.F32 R48, R4.reuse, R38, R48 ;  /* 0x000000260430723c */ /* 0x040fe20000001830 */
[----:B------:R-:W-:Y:S02]  /*91c0*/  MOV R31, R141 ;  /* 0x0000008d001f7202 */ /* 0x000fe40000000f00 */
[----:B------:R-:W-:Y:S02]  /*91d0*/  MOV R30, R142 ;  /* 0x0000008e001e7202 */ /* 0x000fe40000000f00 */
[----:B------:R-:W-:Y:S01]  /*91e0*/  MOV R209, R143 ;  /* 0x0000008f00d17202 */ /* 0x000fe20000000f00 */
[C---:B------:R-:W-:Y:S06]  /*91f0*/  HMMA.16816.F32 R44, R4.reuse, R26, R44 ;  /* 0x0000001a042c723c */ /* 0x040fec000000182c */
[----:B------:R-:W-:Y:S01]  /*9200*/  HMMA.16816.F32 R32, R4, R34, R96 ;  /* 0x000000220420723c */ /* 0x000fe20000001860 */
[----:B------:R-:W3:Y:S01]  /*9210*/  LDSM.16.MT88.4 R4, [R226+0xbc00] ;  /* 0x00bc0000e204783b */ /* 0x000ee20000004200 */
[----:B-1----:R-:W-:Y:S01]  /*9220*/  FFMA.FTZ R0, R217, UR9, -R2 ;  /* 0x00000009d9007c23 */ /* 0x002fe20008010802 */
[----:B------:R-:W-:-:S04]  /*9230*/  MOV R217, R174 ;  /* 0x000000ae00d97202 */ /* 0x000fc80000000f00 */
[----:B--2---:R-:W-:Y:S01]  /*9240*/  F2FP.F16.F32.PACK_AB R96, R187, R43 ;  /* 0x0000002bbb60723e */ /* 0x004fe200000000ff */
[----:B------:R1:W-:Y:S02]  /*9250*/  MUFU.EX2 R42, R0 ;  /* 0x00000000002a7308 */ /* 0x0003e40000000800 */
[--C-:B-1----:R-:W-:Y:S01]  /*9260*/  FFMA.FTZ R0, R218, UR9, -R2.reuse ;  /* 0x00000009da007c23 */ /* 0x102fe20008010802 */
[----:B------:R-:W-:Y:S02]  /*9270*/  MOV R218, R175 ;  /* 0x000000af00da7202 */ /* 0x000fe40000000f00 */
[----:B------:R-:W-:Y:S03]  /*9280*/  LDSM.16.MT88.4 R172, [R226+0xac00] ;  /* 0x00ac0000e2ac783b */ /* 0x000fe60000004200 */
[----:B------:R1:W2:Y:S02]  /*9290*/  MUFU.EX2 R41, R0 ;  /* 0x0000000000297308 */ /* 0x0002a40000000800 */
[----:B-1----:R-:W-:Y:S01]  /*92a0*/  FFMA.FTZ R0, R220, UR9, -R2 ;  /* 0x00000009dc007c23 */ /* 0x002fe20008010802 */
[----:B------:R-:W-:-:S02]  /*92b0*/  MOV R220, R221 ;  /* 0x000000dd00dc7202 */ /* 0x000fc40000000f00 */
[----:B--2---:R-:W-:-:S03]  /*92c0*/  F2FP.F16.F32.PACK_AB R92, R41, R42 ;  /* 0x0000002a295c723e */ /* 0x004fc600000000ff */
[----:B------:R1:W-:Y:S01]  /*92d0*/  MUFU.EX2 R40, R0 ;  /* 0x0000000000287308 */ /* 0x0003e20000000800 */
[----:B------:R-:W-:Y:S01]  /*92e0*/  MOV R221, R156 ;  /* 0x0000009c00dd7202 */ /* 0x000fe20000000f00 */
[----:B-1----:R-:W-:Y:S01]  /*92f0*/  FFMA.FTZ R0, R222, UR9, -R2 ;  /* 0x00000009de007c23 */ /* 0x002fe20008010802 */
[----:B------:R-:W-:Y:S02]  /*9300*/  MOV R222, R213 ;  /* 0x000000d500de7202 */ /* 0x000fe40000000f00 */
[----:B------:R-:W-:-:S03]  /*9310*/  MOV R2, R210 ;  /* 0x000000d200027202 */ /* 0x000fc60000000f00 */
[----:B------:R1:W2:Y:S01]  /*9320*/  MUFU.EX2 R28, R0 ;  /* 0x00000000001c7308 */ /* 0x0002a20000000800 */
[----:B------:R-:W-:Y:S02]  /*9330*/  MOV R210, R157 ;  /* 0x0000009d00d27202 */ /* 0x000fe40000000f00 */
[----:B------:R-:W-:Y:S01]  /*9340*/  MOV R213, R140 ;  /* 0x0000008c00d57202 */ /* 0x000fe20000000f00 */
[----:B------:R-:W-:Y:S01]  /*9350*/  FFMA.FTZ R2, R2, R16, R223 ;  /* 0x0000001002027223 */ /* 0x000fe200000100df */
[----:B------:R-:W4:Y:S01]  /*9360*/  LDSM.16.MT88.4 R140, [R226+0x9c00] ;  /* 0x009c0000e28c783b */ /* 0x000f220000004200 */
[----:B-1----:R-:W-:Y:S01]  /*9370*/  FFMA.FTZ R0, R246, UR9, -R3 ;  /* 0x00000009f6007c23 */ /* 0x002fe20008010803 */
[----:B------:R-:W-:Y:S02]  /*9380*/  MOV R246, R159 ;  /* 0x0000009f00f67202 */ /* 0x000fe40000000f00 */
[----:B--2---:R-:W-:Y:S01]  /*9390*/  F2FP.F16.F32.PACK_AB R94, R28, R40 ;  /* 0x000000281c5e723e */ /* 0x004fe200000000ff */
[----:B------:R1:W-:Y:S01]  /*93a0*/  MUFU.EX2 R23, R0 ;  /* 0x0000000000177308 */ /* 0x0003e20000000800 */
[----:B------:R-:W2:Y:S01]  /*93b0*/  LDSM.16.MT88.4 R156, [R224+0xac00] ;  /* 0x00ac0000e09c783b */ /* 0x000ea20000004200 */
[----:B------:R-:W-:-:S04]  /*93c0*/  FFMA.FTZ R11, R246, R11, R37 ;  /* 0x0000000bf60b7223 */ /* 0x000fc80000010025 */
[----:B------:R-:W-:Y:S01]  /*93d0*/  FADD.FTZ R16, R29, R11 ;  /* 0x0000000b1d107221 */ /* 0x000fe20000010000 */
[----:B-1----:R-:W-:-:S04]  /*93e0*/  FFMA.FTZ R0, R245, UR9, -R3 ;  /* 0x00000009f5007c23 */ /* 0x002fc80008010803 */
[----:B------:R1:W5:Y:S02]  /*93f0*/  MUFU.EX2 R22, R0 ;  /* 0x0000000000167308 */ /* 0x0003640000000800 */
[----:B-1----:R-:W-:Y:S01]  /*9400*/  FFMA.FTZ R0, R248, UR9, -R3 ;  /* 0x00000009f8007c23 */ /* 0x002fe20008010803 */
[----:B-----5:R-:W-:-:S05]  /*9410*/  F2FP.F16.F32.PACK_AB R93, R22, R23 ;  /* 0x00000017165d723e */ /* 0x020fca00000000ff */
[----:B------:R1:W-:Y:S02]  /*9420*/  MUFU.EX2 R15, R0 ;  /* 0x00000000000f7308 */ /* 0x0003e40000000800 */
[----:B-1----:R-:W-:Y:S01]  /*9430*/  FFMA.FTZ R0, R247, UR9, -R3 ;  /* 0x00000009f7007c23 */ /* 0x002fe20008010803 */
[----:B------:R-:W-:Y:S01]  /*9440*/  FFMA.FTZ R3, R222, R17, R233 ;  /* 0x00000011de037223 */ /* 0x000fe200000100e9 */
[----:B------:R-:W-:-:S04]  /*9450*/  MOV R17, R207 ;  /* 0x000000cf00117202 */ /* 0x000fc80000000f00 */
[----:B------:R1:W5:Y:S01]  /*9460*/  MUFU.EX2 R14, R0 ;  /* 0x00000000000e7308 */ /* 0x0003620000000800 */
[----:B------:R-:W-:Y:S01]  /*9470*/  ISETP.GE.AND P0, PT, R17, 0x3, PT ;  /* 0x000000031100780c */ /* 0x000fe20003f06270 */
[----:B-1----:R-:W-:Y:S01]  /*9480*/  FFMA.FTZ R0, R243, UR9, -R8 ;  /* 0x00000009f3007c23 */ /* 0x002fe20008010808 */
[----:B-----5:R-:W-:-:S05]  /*9490*/  F2FP.F16.F32.PACK_AB R95, R14, R15 ;  /* 0x0000000f0e5f723e */ /* 0x020fca00000000ff */
[----:B------:R1:W5:Y:S02]  /*94a0*/  MUFU.EX2 R24, R0 ;  /* 0x0000000000187308 */ /* 0x0003640000000800 */
[C---:B---3--:R-:W-:Y:S06]  /*94b0*/  HMMA.16816.F32 R88, R92.reuse, R4, R108 ;  /* 0x000000045c58723c */ /* 0x048fec000000186c */
[C---:B------:R-:W-:Y:S06]  /*94c0*/  HMMA.16816.F32 R120, R92.reuse, R126, R128 ;  /* 0x0000007e5c78723c */ /* 0x040fec0000001880 */
[----:B----4-:R-:W-:Y:S01]  /*94d0*/  HMMA.16816.F32 R128, R92, R140, R180 ;  /* 0x0000008c5c80723c */ /* 0x010fe200000018b4 */
[----:B-1----:R-:W-:Y:S01]  /*94e0*/  FFMA.FTZ R0, R244, UR9, -R9 ;  /* 0x00000009f4007c23 */ /* 0x002fe20008010809 */
[----:B-----5:R-:W-:-:S03]  /*94f0*/  F2FP.F16.F32.PACK_AB R98, R24, R188 ;  /* 0x000000bc1862723e */ /* 0x020fc600000000ff */
[----:B------:R1:W-:Y:S01]  /*9500*/  MUFU.EX2 R8, R0 ;  /* 0x0000000000087308 */ /* 0x0003e20000000800 */
[C---:B------:R-:W-:Y:S06]  /*9510*/  HMMA.16816.F32 R136, R92.reuse, R142, R136 ;  /* 0x0000008e5c88723c */ /* 0x040fec0000001888 */
[C---:B------:R-:W-:Y:S06]  /*9520*/  HMMA.16816.F32 R112, R92.reuse, R124, R144 ;  /* 0x0000007c5c70723c */ /* 0x040fec0000001890 */
[----:B------:R-:W-:Y:S01]  /*9530*/  HMMA.16816.F32 R72, R92, R80, R164 ;  /* 0x000000505c48723c */ /* 0x000fe200000018a4 */
[----:B-1----:R-:W-:-:S05]  /*9540*/  FFMA.FTZ R0, R242, UR9, -R9 ;  /* 0x00000009f2007c23 */ /* 0x002fca0008010809 */
[C---:B------:R-:W-:Y:S01]  /*9550*/  HMMA.16816.F32 R76, R92.reuse, R82, R148 ;  /* 0x000000525c4c723c */ /* 0x040fe20000001894 */
[----:B------:R1:W3:Y:S05]  /*9560*/  MUFU.EX2 R12, R0 ;  /* 0x00000000000c7308 */ /* 0x0002ea0000000800 */
[C---:B--2---:R-:W-:Y:S06]  /*9570*/  HMMA.16816.F32 R144, R92.reuse, R156, R176 ;  /* 0x0000009c5c90723c */ /* 0x044fec00000018b0 */
[C---:B------:R-:W-:Y:S06]  /*9580*/  HMMA.16816.F32 R152, R92.reuse, R158, R152 ;  /* 0x0000009e5c98723c */ /* 0x040fec0000001898 */
[----:B------:R-:W-:Y:S01]  /*9590*/  HMMA.16816.F32 R160, R92, R172, R160 ;  /* 0x000000ac5ca0723c */ /* 0x000fe200000018a0 */
[----:B-1----:R-:W-:Y:S01]  /*95a0*/  FFMA.FTZ R0, R241, UR9, -R9 ;  /* 0x00000009f1007c23 */ /* 0x002fe20008010809 */
[----:B---3--:R-:W-:-:S03]  /*95b0*/  F2FP.F16.F32.PACK_AB R97, R12, R8 ;  /* 0x000000080c61723e */ /* 0x008fc600000000ff */
[----:B------:R1:W-:Y:S01]  /*95c0*/  MUFU.EX2 R13, R0 ;  /* 0x00000000000d7308 */ /* 0x0003e20000000800 */
[C---:B------:R-:W-:Y:S06]  /*95d0*/  HMMA.16816.F32 R168, R92.reuse, R174, R168 ;  /* 0x000000ae5ca8723c */ /* 0x040fec00000018a8 */
[----:B------:R-:W-:Y:S07]  /*95e0*/  HMMA.16816.F32 R92, R92, R6, R100 ;  /* 0x000000065c5c723c */ /* 0x000fee0000001864 */
[----:B------:R-:W-:-:S02]  /*95f0*/  MOV R103, R206 ;  /* 0x000000ce00677202 */ /* 0x000fc40000000f00 */
[----:B------:R-:W-:Y:S01]  /*9600*/  MOV R101, R231 ;  /* 0x000000e700657202 */ /* 0x000fe20000000f00 */
[----:B-1----:R-:W-:Y:S01]  /*9610*/  FFMA.FTZ R0, R240, UR9, -R9 ;  /* 0x00000009f0007c23 */ /* 0x002fe20008010809 */
[----:B------:R-:W-:-:S03]  /*9620*/  MOV R102, R252 ;  /* 0x000000fc00667202 */ /* 0x000fc60000000f00 */
[----:B------:R1:W2:Y:S02]  /*9630*/  MUFU.EX2 R9, R0 ;  /* 0x0000000000097308 */ /* 0x0002a40000000800 */
[----:B-1----:R-:W-:Y:S01]  /*9640*/  FFMA.FTZ R0, R31, R10, R30 ;  /* 0x0000000a1f007223 */ /* 0x002fe2000001001e */
[----:B--2---:R-:W-:Y:S01]  /*9650*/  F2FP.F16.F32.PACK_AB R99, R9, R13 ;  /* 0x0000000d0963723e */ /* 0x004fe200000000ff */
[----:B------:R-:W-:Y:S02]  /*9660*/  FADD.FTZ R10, R217, R2 ;  /* 0x00000002d90a7221 */ /* 0x000fe40000010000 */
[----:B------:R-:W-:Y:S01]  /*9670*/  FADD.FTZ R11, R220, R0 ;  /* 0x00000000dc0b7221 */ /* 0x000fe20000010000 */
[----:B------:R-:W-:Y:S01]  /*9680*/  FADD.FTZ R0, R218, R3 ;  /* 0x00000003da007221 */ /* 0x000fe20000010000 */
[----:B------:R-:W-:Y:S02]  /*9690*/  FADD.FTZ R3, R237, R16 ;  /* 0x00000010ed037221 */ /* 0x000fe40000010000 */
[----:B------:R-:W-:Y:S01]  /*96a0*/  FADD.FTZ R2, R238, R11 ;  /* 0x0000000bee027221 */ /* 0x000fe20000010000 */
[----:B------:R-:W-:Y:S01]  /*96b0*/  FADD.FTZ R0, R239, R0 ;  /* 0x00000000ef007221 */ /* 0x000fe20000010000 */
[----:B------:R-:W-:Y:S01]  /*96c0*/  HMMA.16816.F32 R84, R96, R4, R84 ;  /* 0x000000046054723c */ /* 0x000fe20000001854 */
[----:B------:R-:W-:Y:S01]  /*96d0*/  FADD.FTZ R3, R234, R3 ;  /* 0x00000003ea037221 */ /* 0x000fe20000010000 */
[----:B------:R-:W-:Y:S01]  /*96e0*/  FADD.FTZ R2, R235, R2 ;  /* 0x00000002eb027221 */ /* 0x000fe20000010000 */
[----:B------:R-:W-:-:S02]  /*96f0*/  FADD.FTZ R0, R236, R0 ;  /* 0x00000000ec007221 */ /* 0x000fc40000010000 */
        /* <DEDUP_REMOVED lines=50> */
[----:B------:R-:W-:-:S03]  /*9a20*/  FADD.FTZ R4, R24, R4 ;  /* 0x0000000418047221 */ /* 0x000fc60000010000 */
        /* <DEDUP_REMOVED lines=10> */
[----:B------:R-:W-:Y:S01]  /*9ad0*/  HMMA.16816.F32 R156, R96, R158, R60 ;  /* 0x0000009e609c723c */ /* 0x000fe2000000183c */
[----:B------:R-:W-:-:S05]  /*9ae0*/  MOV R104, R211 ;  /* 0x000000d300687202 */ /* 0x000fca0000000f00 */
[C---:B------:R-:W-:Y:S06]  /*9af0*/  HMMA.16816.F32 R172, R96.reuse, R174, R48 ;  /* 0x000000ae60ac723c */ /* 0x040fec0000001830 */
[C---:B------:R-:W-:Y:S06]  /*9b00*/  HMMA.16816.F32 R80, R96.reuse, R82, R44 ;  /* 0x000000526050723c */ /* 0x040fec000000182c */
[----:B------:R-:W-:Y:S01]  /*9b10*/  HMMA.16816.F32 R96, R96, R6, R32 ;  /* 0x000000066060723c */ /* 0x000fe20000001820 */
[----:B------:R-:W-:-:S08]  /*9b20*/  NOP ;  /* 0x0000000000007918 */ /* 0x000fd00000000000 */
[----:B-1----:R-:W-:-:S15]  /*9b30*/  @!P0 BRA `(.L_x_444) ;  /* 0x0000004400cc8947 */ /* 0x002fde0003800000 */
[----:B------:R-:W2:Y:S01]  /*9b40*/  LDL.LU R216, [R1+0x10] ;  /* 0x0000100001d87983 */ /* 0x000ea20000300800 */
[----:B------:R-:W-:Y:S01]  /*9b50*/  VIADD R2, R17, 0xfffffffd ;  /* 0xfffffffd11027836 */ /* 0x000fe20000000000 */
[----:B------:R-:W-:-:S04]  /*9b60*/  DEPBAR.LE SB0, 0x0 ;  /* 0x000080000000791a */ /* 0x000fc80000000000 */
[----:B------:R-:W3:Y:S04]  /*9b70*/  LDL.LU R207, [R1+0x14] ;  /* 0x0000140001cf7983 */ /* 0x000ee80000300800 */
[----:B------:R-:W4:Y:S04]  /*9b80*/  LDL.64 R212, [R1+0x78] ;  /* 0x0000780001d47983 */ /* 0x000f280000100a00 */
[----:B------:R-:W5:Y:S04]  /*9b90*/  LDL.64 R214, [R1+0x20] ;  /* 0x0000200001d67983 */ /* 0x000f680000100a00 */
[----:B------:R-:W5:Y:S04]  /*9ba0*/  LDL R206, [R1+0x48] ;  /* 0x0000480001ce7983 */ /* 0x000f680000100800 */
[----:B------:R-:W5:Y:S01]  /*9bb0*/  LDL R211, [R1+0x58] ;  /* 0x0000580001d37983 */ /* 0x000f620000100800 */
[----:B------:R-:W-:-:S03]  /*9bc0*/  SHF.R.S32.HI R0, RZ, 0x1f, R2 ;  /* 0x0000001fff007819 */ /* 0x000fc60000011402 */
[----:B------:R3:W-:Y:S01]  /*9bd0*/  STL [R1+0x8], R2 ;  /* 0x0000080201007387 */ /* 0x0007e20000100800 */
[----:B------:R-:W-:Y:S01]  /*9be0*/  BAR.SYNC.DEFER_BLOCKING 0x0 ;  /* 0x0000000000007b1d */ /* 0x000fe20000010000 */
[-C--:B--2---:R-:W-:Y:S02]  /*9bf0*/  IMAD R0, R0, R216.reuse, RZ ;  /* 0x000000d800007224 */ /* 0x084fe400078e02ff */
[----:B------:R-:W-:-:S04]  /*9c00*/  IMAD.WIDE.U32 R4, R2, R216, RZ ;  /* 0x000000d802047225 */ /* 0x000fc800078e00ff */
[----:B---3--:R-:W-:-:S04]  /*9c10*/  IMAD R2, R2, R207, R0 ;  /* 0x000000cf02027224 */ /* 0x008fc800078e0200 */
[----:B------:R-:W-:Y:S01]  /*9c20*/  IMAD.IADD R3, R5, 0x1, R2 ;  /* 0x0000000105037824 */ /* 0x000fe200078e0202 */
[----:B----4-:R-:W-:-:S04]  /*9c30*/  LEA R0, P0, R4, R212, 0x6 ;  /* 0x000000d404007211 */ /* 0x010fc800078030ff */
[----:B------:R-:W-:Y:S02]  /*9c40*/  LEA R2, P1, R0, UR6, 0x1 ;  /* 0x0000000600027c11 */ /* 0x000fe4000f8208ff */
[----:B-----5:R-:W-:Y:S02]  /*9c50*/  LEA.HI.X R3, R4, R215, R3, 0x6, P0 ;  /* 0x000000d704037211 */ /* 0x020fe400000f3403 */
[----:B------:R-:W-:Y:S02]  /*9c60*/  IADD3 R4, P0, R206, R2, RZ ;  /* 0x00000002ce047210 */ /* 0x000fe40007f1e0ff */
[----:B------:R-:W-:-:S05]  /*9c70*/  LEA.HI.X R3, R0, UR7, R3, 0x1, P1 ;  /* 0x0000000700037c11 */ /* 0x000fca00088f0c03 */
[----:B------:R-:W-:Y:S01]  /*9c80*/  IMAD.X R5, R211, 0x1, R3, P0 ;  /* 0x00000001d3057824 */ /* 0x000fe200000e0603 */
        /* <DEDUP_REMOVED lines=11> */
[----:B------:R-:W2:Y:S04]  /*9d40*/  LDSM.16.M88.4 R40, [R228] ;  /* 0x00000000e428783b */ /* 0x000ea80000000200 */
[----:B------:R-:W4:Y:S04]  /*9d50*/  LDSM.16.M88.4 R44, [R225+0x6400] ;  /* 0x00640000e12c783b */ /* 0x000f280000000200 */
[----:B------:R-:W-:Y:S04]  /*9d60*/  LDSM.16.M88.4 R48, [R227+0x6000] ;  /* 0x00600000e330783b */ /* 0x000fe80000000200 */
[----:B------:R-:W5:Y:S04]  /*9d70*/  LDSM.16.M88.4 R28, [R229+0x1000] ;  /* 0x00100000e51c783b */ /* 0x000f680000000200 */
[----:B------:R-:W5:Y:S04]  /*9d80*/  LDSM.16.M88.4 R32, [R229] ;  /* 0x00000000e520783b */ /* 0x000f680000000200 */
[----:B------:R-:W5:Y:S04]  /*9d90*/  LDSM.16.M88.4 R56, [R227+0x6400] ;  /* 0x00640000e338783b */ /* 0x000f680000000200 */
[----:B------:R-:W-:Y:S04]  /*9da0*/  LDSM.16.M88.4 R12, [R228+0x3000] ;  /* 0x00300000e40c783b */ /* 0x000fe80000000200 */
[----:B------:R-:W5:Y:S04]  /*9db0*/  LDSM.16.M88.4 R52, [R225+0x7000] ;  /* 0x00700000e134783b */ /* 0x000f680000000200 */
[----:B------:R-:W5:Y:S01]  /*9dc0*/  LDSM.16.M88.4 R24, [R228+0x2000] ;  /* 0x00200000e418783b */ /* 0x000f620000000200 */
[-C--:B---3--:R-:W-:Y:S03]  /*9dd0*/  HMMA.16816.F32 R100, R36, R8.reuse, RZ ;  /* 0x000000082464723c */ /* 0x088fe600000018ff */
[----:B------:R-:W3:Y:S01]  /*9de0*/  LDSM.16.M88.4 R60, [R225+0x7400] ;  /* 0x00740000e13c783b */ /* 0x000ee20000000200 */
[----:B-1----:R-:W1:Y:S02]  /*9df0*/  S2R R3, SR_TID.X ;  /* 0x0000000000037919 */ /* 0x002e640000002100 */
[----:B--2---:R-:W-:Y:S01]  /*9e00*/  HMMA.16816.F32 R4, R40, R8, RZ ;  /* 0x000000082804723c */ /* 0x004fe200000018ff */
[----:B------:R-:W0:Y:S05]  /*9e10*/  LDGDEPBAR ;  /* 0x00000000000079af */ /* 0x000e2a0000000000 */
[-C--:B------:R-:W-:Y:S06]  /*9e20*/  HMMA.16816.F32 R64, R36, R10.reuse, RZ ;  /* 0x0000000a2440723c */ /* 0x080fec00000018ff */
[----:B------:R-:W-:Y:S06]  /*9e30*/  HMMA.16816.F32 R8, R40, R10, RZ ;  /* 0x0000000a2808723c */ /* 0x000fec00000018ff */
[-C--:B----4-:R-:W-:Y:S06]  /*9e40*/  HMMA.16816.F32 R180, R36, R44.reuse, RZ ;  /* 0x0000002c24b4723c */ /* 0x090fec00000018ff */
[----:B------:R-:W-:Y:S06]  /*9e50*/  HMMA.16816.F32 R184, R40, R44, RZ ;  /* 0x0000002c28b8723c */ /* 0x000fec00000018ff */
[----:B------:R-:W-:Y:S01]  /*9e60*/  HMMA.16816.F32 R176, R36, R46, RZ ;  /* 0x0000002e24b0723c */ /* 0x000fe200000018ff */
[----:B-1----:R-:W-:-:S05]  /*9e70*/  IMAD.SHL.U32 R3, R3, 0x2, RZ ;  /* 0x0000000203037824 */ /* 0x002fca00078e00ff */
[----:B------:R-:W-:Y:S01]  /*9e80*/  HMMA.16816.F32 R108, R40, R46, RZ ;  /* 0x0000002e286c723c */ /* 0x000fe200000018ff */
[----:B------:R-:W-:Y:S01]  /*9e90*/  LDSM.16.M88.4 R44, [R227+0x7000] ;  /* 0x00700000e32c783b */ /* 0x000fe20000000200 */
[----:B------:R-:W-:-:S04]  /*9ea0*/  LOP3.LUT R3, R3, 0x6, RZ, 0xc0, !PT ;  /* 0x0000000603037812 */ /* 0x000fc800078ec0ff */
[-C--:B-----5:R-:W-:Y:S06]  /*9eb0*/  HMMA.16816.F32 R104, R28, R48.reuse, R100 ;  /* 0x000000301c68723c */ /* 0x0a0fec0000001864 */
[----:B------:R-:W-:Y:S01]  /*9ec0*/  HMMA.16816.F32 R192, R32, R48, R4 ;  /* 0x0000003020c0723c */ /* 0x000fe20000001804 */
[----:B------:R-:W1:Y:S05]  /*9ed0*/  LDSM.16.M88.4 R4, [R229+0x3000] ;  /* 0x00300000e504783b */ /* 0x000e6a0000000200 */
[-C--:B------:R-:W-:Y:S01]  /*9ee0*/  HMMA.16816.F32 R100, R28, R50.reuse, R64 ;  /* 0x000000321c64723c */ /* 0x080fe20000001840 */
[----:B------:R-:W-:Y:S05]  /*9ef0*/  LDSM.16.M88.4 R64, [R227+0x7400] ;  /* 0x00740000e340783b */ /* 0x000fea0000000200 */
[----:B------:R-:W-:Y:S01]  /*9f00*/  HMMA.16816.F32 R48, R32, R50, R8 ;  /* 0x000000322030723c */ /* 0x000fe20000001808 */
[----:B------:R-:W2:Y:S05]  /*9f10*/  LDSM.16.M88.4 R8, [R229+0x2000] ;  /* 0x00200000e508783b */ /* 0x000eaa0000000200 */
[-C--:B------:R-:W-:Y:S06]  /*9f20*/  HMMA.16816.F32 R196, R28, R56.reuse, R180 ;  /* 0x000000381cc4723c */ /* 0x080fec00000018b4 */
[----:B------:R-:W-:Y:S06]  /*9f30*/  HMMA.16816.F32 R188, R32, R56, R184 ;  /* 0x0000003820bc723c */ /* 0x000fec00000018b8 */
[-C--:B------:R-:W-:Y:S01]  /*9f40*/  HMMA.16816.F32 R204, R28, R58.reuse, R176 ;  /* 0x0000003a1ccc723c */ /* 0x080fe200000018b0 */
[----:B------:R-:W4:Y:S05]  /*9f50*/  LDSM.16.M88.4 R176, [R225+0x6c00] ;  /* 0x006c0000e1b0783b */ /* 0x000f2a0000000200 */
[----:B------:R-:W-:Y:S01]  /*9f60*/  HMMA.16816.F32 R200, R32, R58, R108 ;  /* 0x0000003a20c8723c */ /* 0x000fe2000000186c */
[----:B------:R-:W-:Y:S05]  /*9f70*/  LDSM.16.M88.4 R108, [R225+0x8000] ;  /* 0x00800000e16c783b */ /* 0x000fea0000000200 */
[C---:B------:R-:W-:Y:S06]  /*9f80*/  HMMA.16816.F32 R56, R12.reuse, R52, R104 ;  /* 0x000000340c38723c */ /* 0x040fec0000001868 */
[-C--:B------:R-:W-:Y:S06]  /*9f90*/  HMMA.16816.F32 R180, R12, R54.reuse, R100 ;  /* 0x000000360cb4723c */ /* 0x080fec0000001864 */
[C---:B------:R-:W-:Y:S06]  /*9fa0*/  HMMA.16816.F32 R100, R24.reuse, R54, R48 ;  /* 0x000000361864723c */ /* 0x040fec0000001830 */
[----:B------:R-:W-:Y:S01]  /*9fb0*/  HMMA.16816.F32 R184, R24, R52, R192 ;  /* 0x0000003418b8723c */ /* 0x000fe200000018c0 */
[----:B------:R-:W-:Y:S05]  /*9fc0*/  LDSM.16.M88.4 R52, [R228+0x5000] ;  /* 0x00500000e434783b */ /* 0x000fea0000000200 */
[----:B---3--:R-:W-:Y:S06]  /*9fd0*/  HMMA.16816.F32 R104, R12, R60, R196 ;  /* 0x0000003c0c68723c */ /* 0x008fec00000018c4 */
[----:B-1----:R-:W-:Y:S01]  /*9fe0*/  HMMA.16816.F32 R192, R4, R44, R56 ;  /* 0x0000002c04c0723c */ /* 0x002fe20000001838 */
[----:B------:R-:W1:Y:S05]  /*9ff0*/  LDSM.16.M88.4 R56, [R228+0x4000] ;  /* 0x00400000e438783b */ /* 0x000e6a0000000200 */
[----:B------:R-:W-:Y:S06]  /*a000*/  HMMA.16816.F32 R216, R24, R62, R200 ;  /* 0x0000003e18d8723c */ /* 0x000fec00000018c8 */
[-C--:B------:R-:W-:Y:S01]  /*a010*/  HMMA.16816.F32 R208, R4, R46.reuse, R180 ;  /* 0x0000002e04d0723c */ /* 0x080fe200000018b4 */
[----:B------:R-:W3:Y:S05]  /*a020*/  LDSM.16.M88.4 R180, [R225+0x8400] ;  /* 0x00840000e1b4783b */ /* 0x000eea0000000200 */
[----:B--2---:R-:W-:Y:S01]  /*a030*/  HMMA.16816.F32 R200, R8, R46, R100 ;  /* 0x0000002e08c8723c */ /* 0x004fe20000001864 */
[----:B------:R-:W2:Y:S05]  /*a040*/  LDSM.16.M88.4 R100, [R227+0x6c00] ;  /* 0x006c0000e364783b */ /* 0x000eaa0000000200 */
[----:B------:R-:W-:Y:S06]  /*a050*/  HMMA.16816.F32 R48, R24, R60, R188 ;  /* 0x0000003c1830723c */ /* 0x000fec00000018bc */
[----:B------:R-:W-:Y:S01]  /*a060*/  HMMA.16816.F32 R220, R12, R62, R204 ;  /* 0x0000003e0cdc723c */ /* 0x000fe200000018cc */
[----:B------:R-:W5:Y:S05]  /*a070*/  LDSM.16.M88.4 R60, [R225+0x6800] ;  /* 0x00680000e13c783b */ /* 0x000f6a0000000200 */
[----:B------:R-:W-:Y:S01]  /*a080*/  HMMA.16816.F32 R204, R8, R44, R184 ;  /* 0x0000002c08cc723c */ /* 0x000fe200000018b8 */
[----:B------:R-:W-:Y:S05]  /*a090*/  LDSM.16.M88.4 R44, [R229+0x5000] ;  /* 0x00500000e52c783b */ /* 0x000fea0000000200 */
[----:B------:R-:W-:Y:S01]  /*a0a0*/  HMMA.16816.F32 R188, R4, R64, R104 ;  /* 0x0000004004bc723c */ /* 0x000fe20000001868 */
[----:B------:R-:W-:Y:S05]  /*a0b0*/  LDSM.16.M88.4 R104, [R227+0x8000] ;  /* 0x00800000e368783b */ /* 0x000fea0000000200 */
[----:B----4-:R-:W-:Y:S06]  /*a0c0*/  HMMA.16816.F32 R184, R36, R176, RZ ;  /* 0x000000b024b8723c */ /* 0x010fec00000018ff */
[----:B------:R-:W-:Y:S06]  /*a0d0*/  HMMA.16816.F32 R232, R4, R66, R220 ;  /* 0x0000004204e8723c */ /* 0x000fec00000018dc */
[----:B-1----:R-:W-:Y:S06]  /*a0e0*/  HMMA.16816.F32 R220, R56, R110, R200 ;  /* 0x0000006e38dc723c */ /* 0x002fec00000018c8 */
[-C--:B------:R-:W-:Y:S06]  /*a0f0*/  HMMA.16816.F32 R212, R52, R108.reuse, R192 ;  /* 0x0000006c34d4723c */ /* 0x080fec00000018c0 */
[----:B------:R-:W-:Y:S06]  /*a100*/  HMMA.16816.F32 R204, R56, R108, R204 ;  /* 0x0000006c38cc723c */ /* 0x000fec00000018cc */
[C---:B------:R-:W-:Y:S06]  /*a110*/  HMMA.16816.F32 R240, R52.reuse, R110, R208 ;  /* 0x0000006e34f0723c */ /* 0x040fec00000018d0 */
[----:B---3--:R-:W-:Y:S06]  /*a120*/  HMMA.16816.F32 R248, R52, R180, R188 ;  /* 0x000000b434f8723c */ /* 0x008fec00000018bc */
[----:B--2---:R-:W-:Y:S06]  /*a130*/  HMMA.16816.F32 R200, R28, R100, R184 ;  /* 0x000000641cc8723c */ /* 0x004fec00000018b8 */
[C---:B-----5:R-:W-:Y:S06]  /*a140*/  HMMA.16816.F32 R188, R36.reuse, R60, RZ ;  /* 0x0000003c24bc723c */ /* 0x060fec00000018ff */
[C---:B------:R-:W-:Y:S06]  /*a150*/  HMMA.16816.F32 R184, R36.reuse, R62, RZ ;  /* 0x0000003e24b8723c */ /* 0x040fec00000018ff */
[----:B------:R-:W-:Y:S01]  /*a160*/  HMMA.16816.F32 R108, R36, R178, RZ ;  /* 0x000000b2246c723c */ /* 0x000fe200000018ff */
[----:B------:R-:W1:Y:S05]  /*a170*/  LDSM.16.M88.4 R36, [R227+0x6800] ;  /* 0x00680000e324783b */ /* 0x000e6a0000000200 */
[----:B------:R-:W-:Y:S01]  /*a180*/  HMMA.16816.F32 R196, R8, R64, R48 ;  /* 0x0000004008c4723c */ /* 0x000fe20000001830 */
[----:B------:R-:W2:Y:S05]  /*a190*/  LDSM.16.M88.4 R48, [R229+0x4000] ;  /* 0x00400000e530783b */ /* 0x000eaa0000000200 */
[----:B------:R-:W-:Y:S06]  /*a1a0*/  HMMA.16816.F32 R192, R40, R176, RZ ;  /* 0x000000b028c0723c */ /* 0x000fec00000018ff */
[----:B------:R-:W-:Y:S06]  /*a1b0*/  HMMA.16816.F32 R236, R8, R66, R216 ;  /* 0x0000004208ec723c */ /* 0x000fec00000018d8 */
[C---:B------:R-:W-:Y:S06]  /*a1c0*/  HMMA.16816.F32 R64, R40.reuse, R60, RZ ;  /* 0x0000003c2840723c */ /* 0x040fec00000018ff */
[----:B------:R-:W-:Y:S06]  /*a1d0*/  HMMA.16816.F32 R60, R40, R62, RZ ;  /* 0x0000003e283c723c */ /* 0x000fec00000018ff */
[----:B------:R-:W-:Y:S06]  /*a1e0*/  HMMA.16816.F32 R216, R32, R100, R192 ;  /* 0x0000006420d8723c */ /* 0x000fec00000018c0 */
[----:B------:R-:W-:Y:S06]  /*a1f0*/  HMMA.16816.F32 R244, R56, R180, R196 ;  /* 0x000000b438f4723c */ /* 0x000fec00000018c4 */
[----:B------:R-:W-:Y:S06]  /*a200*/  HMMA.16816.F32 R192, R40, R178, RZ ;  /* 0x000000b228c0723c */ /* 0x000fec00000018ff */
[C---:B-1----:R-:W-:Y:S06]  /*a210*/  HMMA.16816.F32 R188, R28.reuse, R36, R188 ;  /* 0x000000241cbc723c */ /* 0x042fec00000018bc */
[C---:B------:R-:W-:Y:S06]  /*a220*/  HMMA.16816.F32 R184, R28.reuse, R38, R184 ;  /* 0x000000261cb8723c */ /* 0x040fec00000018b8 */
[----:B------:R-:W-:Y:S01]  /*a230*/  HMMA.16816.F32 R40, R28, R102, R108 ;  /* 0x000000661c28723c */ /* 0x000fe2000000186c */
[----:B------:R-:W1:Y:S05]  /*a240*/  LDSM.16.M88.4 R28, [R225+0x7c00] ;  /* 0x007c0000e11c783b */ /* 0x000e6a0000000200 */
[C---:B------:R-:W-:Y:S06]  /*a250*/  HMMA.16816.F32 R196, R32.reuse, R36, R64 ;  /* 0x0000002420c4723c */ /* 0x040fec0000001840 */
[C---:B------:R-:W-:Y:S01]  /*a260*/  HMMA.16816.F32 R176, R32.reuse, R38, R60 ;  /* 0x0000002620b0723c */ /* 0x040fe2000000183c */
[----:B------:R-:W3:Y:S05]  /*a270*/  LDSM.16.M88.4 R36, [R225+0x7800] ;  /* 0x00780000e124783b */ /* 0x000eea0000000200 */
[----:B------:R-:W-:Y:S01]  /*a280*/  HMMA.16816.F32 R108, R32, R102, R192 ;  /* 0x00000066206c723c */ /* 0x000fe200000018c0 */
[----:B------:R-:W4:Y:S05]  /*a290*/  LDSM.16.M88.4 R32, [R227+0x7800] ;  /* 0x00780000e320783b */ /* 0x000f2a0000000200 */
[-C--:B--2---:R-:W-:Y:S06]  /*a2a0*/  HMMA.16816.F32 R208, R48, R104.reuse, R204 ;  /* 0x0000006830d0723c */ /* 0x084fec00000018cc */
[----:B------:R-:W-:Y:S06]  /*a2b0*/  HMMA.16816.F32 R212, R44, R104, R212 ;  /* 0x000000682cd4723c */ /* 0x000fec00000018d4 */
[----:B-1----:R-:W-:-:S12]  /*a2c0*/  HMMA.16816.F32 R60, R12, R28, R200 ;  /* 0x0000001c0c3c723c */ /* 0x002fd800000018c8 */
[----:B------:R-:W-:-:S04]  /*a2d0*/  FMUL.FTZ R0, R208, UR8 ;  /* 0x00000008d0007c20 */ /* 0x000fc80008410000 */
[----:B------:R1:W2:Y:S01]  /*a2e0*/  MUFU.TANH R16, R0 ;  /* 0x0000000000107308 */ /* 0x0002a20000002400 */
[C---:B---3--:R-:W-:Y:S06]  /*a2f0*/  HMMA.16816.F32 R100, R12.reuse, R36, R188 ;  /* 0x000000240c64723c */ /* 0x048fec00000018bc */
[C---:B------:R-:W-:Y:S06]  /*a300*/  HMMA.16816.F32 R64, R12.reuse, R38, R184 ;  /* 0x000000260c40723c */ /* 0x040fec00000018b8 */
[----:B------:R-:W-:Y:S01]  /*a310*/  HMMA.16816.F32 R12, R12, R30, R40 ;  /* 0x0000001e0c0c723c */ /* 0x000fe20000001828 */
[----:B------:R-:W3:Y:S01]  /*a320*/  LDSM.16.M88.4 R40, [R227+0x7c00] ;  /* 0x007c0000e328783b */ /* 0x000ee20000000200 */
[----:B-1----:R-:W-:-:S04]  /*a330*/  FMUL.FTZ R0, R209, UR8 ;  /* 0x00000008d1007c20 */ /* 0x002fc80008410000 */
[----:B------:R-:W-:Y:S06]  /*a340*/  HMMA.16816.F32 R188, R24, R30, R108 ;  /* 0x0000001e18bc723c */ /* 0x000fec000000186c */
[C---:B----4-:R-:W-:Y:S06]  /*a350*/  HMMA.16816.F32 R108, R4.reuse, R32, R100 ;  /* 0x00000020046c723c */ /* 0x050fec0000001864 */
[----:B------:R-:W-:Y:S06]  /*a360*/  HMMA.16816.F32 R200, R4, R34, R64 ;  /* 0x0000002204c8723c */ /* 0x000fec0000001840 */
[----:B------:R-:W-:Y:S01]  /*a370*/  HMMA.16816.F32 R64, R52, R182, R232 ;  /* 0x000000b63440723c */ /* 0x000fe200000018e8 */
[----:B------:R1:W4:Y:S05]  /*a380*/  MUFU.TANH R232, R0 ;  /* 0x0000000000e87308 */ /* 0x00032a0000002400 */
[----:B------:R-:W-:Y:S01]  /*a390*/  HMMA.16816.F32 R184, R24, R28, R216 ;  /* 0x0000001c18b8723c */ /* 0x000fe200000018d8 */
[----:B--2---:R-:W-:-:S05]  /*a3a0*/  IMAD.MOV.U32 R235, RZ, RZ, R16 ;  /* 0x000000ffffeb7224 */ /* 0x004fca00078e0010 */
[----:B------:R-:W-:Y:S06]  /*a3b0*/  HMMA.16816.F32 R180, R56, R182, R236 ;  /* 0x000000b638b4723c */ /* 0x000fec00000018ec */
[----:B---3--:R-:W-:Y:S01]  /*a3c0*/  HMMA.16816.F32 R192, R4, R42, R12 ;  /* 0x0000002a04c0723c */ /* 0x008fe2000000180c */
[----:B-1----:R-:W-:Y:S01]  /*a3d0*/  FMUL.FTZ R0, R210, UR8 ;  /* 0x00000008d2007c20 */ /* 0x002fe20008410000 */
[----:B------:R-:W-:-:S04]  /*a3e0*/  IMAD.MOV.U32 R239, RZ, RZ, R17 ;  /* 0x000000ffffef7224 */ /* 0x000fc800078e0011 */
[----:B------:R-:W-:Y:S01]  /*a3f0*/  HMMA.16816.F32 R12, R48, R106, R220 ;  /* 0x0000006a300c723c */ /* 0x000fe200000018dc */
[----:B------:R1:W-:Y:S05]  /*a400*/  MUFU.TANH R222, R0 ;  /* 0x0000000000de7308 */ /* 0x0003ea0000002400 */
[----:B------:R-:W-:Y:S01]  /*a410*/  HMMA.16816.F32 R204, R4, R40, R60 ;  /* 0x0000002804cc723c */ /* 0x000fe2000000183c */
[----:B------:R-:W2:Y:S05]  /*a420*/  LDSM.16.M88.4 R4, [R227+0x8400] ;  /* 0x00840000e304783b */ /* 0x000eaa0000000200 */
[----:B------:R-:W-:Y:S01]  /*a430*/  HMMA.16816.F32 R104, R44, R106, R240 ;  /* 0x0000006a2c68723c */ /* 0x000fe200000018f0 */
[----:B-1----:R-:W-:-:S05]  /*a440*/  FMUL.FTZ R0, R211, UR8 ;  /* 0x00000008d3007c20 */ /* 0x002fca0008410000 */
[C---:B------:R-:W-:Y:S01]  /*a450*/  HMMA.16816.F32 R196, R24.reuse, R36, R196 ;  /* 0x0000002418c4723c */ /* 0x040fe200000018c4 */
[----:B------:R1:W3:Y:S05]  /*a460*/  MUFU.TANH R218, R0 ;  /* 0x0000000000da7308 */ /* 0x0002ea0000002400 */
[----:B------:R-:W-:Y:S06]  /*a470*/  HMMA.16816.F32 R176, R24, R38, R176 ;  /* 0x0000002618b0723c */ /* 0x000fec00000018b0 */
[----:B------:R-:W-:Y:S01]  /*a480*/  HMMA.16816.F32 R100, R8, R40, R184 ;  /* 0x000000280864723c */ /* 0x000fe200000018b8 */
[----:B-1----:R-:W-:-:S04]  /*a490*/  FMUL.FTZ R0, R212, UR8 ;  /* 0x00000008d4007c20 */ /* 0x002fc80008410000 */
[----:B------:R1:W-:Y:S07]  /*a4a0*/  MUFU.TANH R221, R0 ;  /* 0x0000000000dd7308 */ /* 0x0003ee0000002400 */
[----:B------:R-:W-:Y:S06]  /*a4b0*/  HMMA.16816.F32 R24, R8, R32, R196 ;  /* 0x000000200818723c */ /* 0x000fec00000018c4 */
[C---:B--2---:R-:W-:Y:S06]  /*a4c0*/  HMMA.16816.F32 R28, R48.reuse, R4, R244 ;  /* 0x00000004301c723c */ /* 0x044fec00000018f4 */
[----:B------:R-:W-:Y:S01]  /*a4d0*/  HMMA.16816.F32 R180, R48, R6, R180 ;  /* 0x0000000630b4723c */ /* 0x000fe200000018b4 */
[----:B-1----:R-:W-:-:S05]  /*a4e0*/  FMUL.FTZ R0, R213, UR8 ;  /* 0x00000008d5007c20 */ /* 0x002fca0008410000 */
[C---:B------:R-:W-:Y:S01]  /*a4f0*/  HMMA.16816.F32 R36, R44.reuse, R4, R248 ;  /* 0x000000042c24723c */ /* 0x040fe200000018f8 */
[----:B------:R1:W-:Y:S05]  /*a500*/  MUFU.TANH R220, R0 ;  /* 0x0000000000dc7308 */ /* 0x0003ea0000002400 */
[----:B------:R-:W-:Y:S01]  /*a510*/  HMMA.16816.F32 R64, R44, R6, R64 ;  /* 0x000000062c40723c */ /* 0x000fe20000001840 */
[----:B------:R-:W-:Y:S05]  /*a520*/  LDSM.16.M88.4 R4, [R227+0x8800] ;  /* 0x00880000e304783b */ /* 0x000fea0000000200 */
[----:B------:R-:W-:Y:S01]  /*a530*/  FMUL.FTZ R30, R30, UR8 ;  /* 0x000000081e1e7c20 */ /* 0x000fe20008410000 */
[----:B------:R-:W-:-:S03]  /*a540*/  FMUL.FTZ R31, R31, UR8 ;  /* 0x000000081f1f7c20 */ /* 0x000fc60008410000 */
[----:B------:R-:W-:Y:S02]  /*a550*/  MUFU.TANH R212, R30 ;  /* 0x0000001e00d47308 */ /* 0x000fe40000002400 */
[----:B------:R-:W-:Y:S01]  /*a560*/  FMUL.FTZ R183, R183, UR8 ;  /* 0x00000008b7b77c20 */ /* 0x000fe20008410000 */
[----:B-1----:R-:W-:Y:S01]  /*a570*/  FMUL.FTZ R0, R214, UR8 ;  /* 0x00000008d6007c20 */ /* 0x002fe20008410000 */
[----:B------:R-:W-:Y:S01]  /*a580*/  FMUL.FTZ R182, R182, UR8 ;  /* 0x00000008b6b67c20 */ /* 0x000fe20008410000 */
[----:B------:R-:W-:Y:S01]  /*a590*/  FMUL.FTZ R181, R181, UR8 ;  /* 0x00000008b5b57c20 */ /* 0x000fe20008410000 */
[----:B------:R-:W-:Y:S02]  /*a5a0*/  FMUL.FTZ R180, R180, UR8 ;  /* 0x00000008b4b47c20 */ /* 0x000fe40008410000 */
[----:B------:R1:W-:Y:S01]  /*a5b0*/  MUFU.TANH R223, R0 ;  /* 0x0000000000df7308 */ /* 0x0003e20000002400 */
[----:B------:R-:W-:Y:S01]  /*a5c0*/  FMUL.FTZ R36, R36, UR8 ;  /* 0x0000000824247c20 */ /* 0x000fe20008410000 */
[----:B------:R-:W-:Y:S01]  /*a5d0*/  FMUL.FTZ R37, R37, UR8 ;  /* 0x0000000825257c20 */ /* 0x000fe20008410000 */
[----:B------:R-:W-:Y:S01]  /*a5e0*/  FMUL.FTZ R38, R38, UR8 ;  /* 0x0000000826267c20 */ /* 0x000fe20008410000 */
[----:B------:R-:W-:-:S02]  /*a5f0*/  FMUL.FTZ R39, R39, UR8 ;  /* 0x0000000827277c20 */ /* 0x000fc40008410000 */
[----:B------:R-:W-:Y:S01]  /*a600*/  FMUL.FTZ R64, R64, UR8 ;  /* 0x0000000840407c20 */ /* 0x000fe20008410000 */
[----:B------:R-:W-:Y:S01]  /*a610*/  FMUL.FTZ R65, R65, UR8 ;  /* 0x0000000841417c20 */ /* 0x000fe20008410000 */
[----:B------:R-:W-:Y:S01]  /*a620*/  MUFU.TANH R197, R31 ;  /* 0x0000001f00c57308 */ /* 0x000fe20000002400 */
[----:B------:R-:W-:Y:S01]  /*a630*/  FMUL.FTZ R66, R66, UR8 ;  /* 0x0000000842427c20 */ /* 0x000fe20008410000 */
[----:B------:R-:W-:-:S06]  /*a640*/  FMUL.FTZ R67, R67, UR8 ;  /* 0x0000000843437c20 */ /* 0x000fcc0008410000 */
[----:B------:R-:W-:Y:S01]  /*a650*/  MUFU.TANH R198, R36 ;  /* 0x0000002400c67308 */ /* 0x000fe20000002400 */
[----:B-1----:R-:W-:-:S07]  /*a660*/  FMUL.FTZ R0, R12, UR8 ;  /* 0x000000080c007c20 */ /* 0x002fce0008410000 */
[----:B------:R1:W-:Y:S08]  /*a670*/  MUFU.TANH R17, R0 ;  /* 0x0000000000117308 */ /* 0x0003f00000002400 */
[----:B------:R-:W-:Y:S08]  /*a680*/  MUFU.TANH R199, R37 ;  /* 0x0000002500c77308 */ /* 0x000ff00000002400 */
[----:B------:R-:W-:Y:S01]  /*a690*/  MUFU.TANH R185, R38 ;  /* 0x0000002600b97308 */ /* 0x000fe20000002400 */
[----:B-1----:R-:W-:-:S07]  /*a6a0*/  FMUL.FTZ R0, R13, UR8 ;  /* 0x000000080d007c20 */ /* 0x002fce0008410000 */
[----:B------:R1:W-:Y:S08]  /*a6b0*/  MUFU.TANH R16, R0 ;  /* 0x0000000000107308 */ /* 0x0003f00000002400 */
[----:B------:R-:W-:Y:S08]  /*a6c0*/  MUFU.TANH R184, R39 ;  /* 0x0000002700b87308 */ /* 0x000ff00000002400 */
[----:B------:R-:W-:Y:S01]  /*a6d0*/  MUFU.TANH R196, R183 ;  /* 0x000000b700c47308 */ /* 0x000fe20000002400 */
[----:B-1----:R-:W-:-:S07]  /*a6e0*/  FMUL.FTZ R0, R14, UR8 ;  /* 0x000000080e007c20 */ /* 0x002fce0008410000 */
[----:B------:R1:W2:Y:S08]  /*a6f0*/  MUFU.TANH R22, R0 ;  /* 0x0000000000167308 */ /* 0x0002b00000002400 */
[----:B------:R-:W-:Y:S08]  /*a700*/  MUFU.TANH R208, R182 ;  /* 0x000000b600d07308 */ /* 0x000ff00000002400 */
[----:B------:R-:W-:Y:S01]  /*a710*/  MUFU.TANH R187, R64 ;  /* 0x0000004000bb7308 */ /* 0x000fe20000002400 */
[----:B-1----:R-:W-:-:S02]  /*a720*/  FMUL.FTZ R0, R15, UR8 ;  /* 0x000000080f007c20 */ /* 0x002fc40008410000 */
[----:B------:R-:W1:Y:S05]  /*a730*/  LDSM.16.M88.4 R12, [R225+0x8800] ;  /* 0x00880000e10c783b */ /* 0x000e6a0000000200 */
[----:B------:R5:W2:Y:S08]  /*a740*/  MUFU.TANH R23, R0 ;  /* 0x0000000000177308 */ /* 0x000ab00000002400 */
[----:B------:R-:W-:Y:S08]  /*a750*/  MUFU.TANH R186, R65 ;  /* 0x0000004100ba7308 */ /* 0x000ff00000002400 */
[----:B------:R-:W-:Y:S01]  /*a760*/  MUFU.TANH R183, R66 ;  /* 0x0000004200b77308 */ /* 0x000fe20000002400 */
[----:B-----5:R-:W-:-:S07]  /*a770*/  FMUL.FTZ R0, R104, UR8 ;  /* 0x0000000868007c20 */ /* 0x020fce0008410000 */
[----:B------:R5:W2:Y:S08]  /*a780*/  MUFU.TANH R211, R0 ;  /* 0x0000000000d37308 */ /* 0x000ab00000002400 */
[----:B------:R-:W-:Y:S01]  /*a790*/  MUFU.TANH R182, R67 ;  /* 0x0000004300b67308 */ /* 0x000fe20000002400 */
[----:B-1----:R-:W-:Y:S07]  /*a7a0*/  HMMA.16816.F32 R36, R52, R14, R200 ;  /* 0x0000000e3424723c */ /* 0x002fee00000018c8 */
[----:B------:R-:W-:Y:S01]  /*a7b0*/  MUFU.TANH R213, R181 ;  /* 0x000000b500d57308 */ /* 0x000fe20000002400 */
[----:B-----5:R-:W-:-:S07]  /*a7c0*/  FMUL.FTZ R0, R105, UR8 ;  /* 0x0000000869007c20 */ /* 0x020fce0008410000 */
[----:B------:R1:W5:Y:S08]  /*a7d0*/  MUFU.TANH R210, R0 ;  /* 0x0000000000d27308 */ /* 0x0003700000002400 */
[----:B------:R-:W-:Y:S01]  /*a7e0*/  MUFU.TANH R209, R180 ;  /* 0x000000b400d17308 */ /* 0x000fe20000002400 */
[----:B------:R-:W-:Y:S01]  /*a7f0*/  HMMA.16816.F32 R36, R44, R6, R36 ;  /* 0x000000062c24723c */ /* 0x000fe20000001824 */
[----:B-1----:R-:W-:-:S06]  /*a800*/  FMUL.FTZ R0, R215, UR8 ;  /* 0x00000008d7007c20 */ /* 0x002fcc0008410000 */
[----:B------:R1:W-:Y:S02]  /*a810*/  MUFU.TANH R219, R0 ;  /* 0x0000000000db7308 */ /* 0x0003e40000002400 */
[----:B-1----:R-:W-:-:S06]  /*a820*/  FMUL.FTZ R0, R106, UR8 ;  /* 0x000000086a007c20 */ /* 0x002fcc0008410000 */
[----:B------:R1:W5:Y:S02]  /*a830*/  MUFU.TANH R217, R0 ;  /* 0x0000000000d97308 */ /* 0x0003640000002400 */
[----:B-1----:R-:W-:Y:S02]  /*a840*/  FMUL.FTZ R0, R107, UR8 ;  /* 0x000000086b007c20 */ /* 0x002fe40008410000 */
[----:B------:R-:W-:Y:S04]  /*a850*/  HMMA.16816.F32 R104, R8, R42, R188 ;  /* 0x0000002a0868723c */ /* 0x000fe800000018bc */
[----:B------:R1:W-:Y:S02]  /*a860*/  MUFU.TANH R216, R0 ;  /* 0x0000000000d87308 */ /* 0x0003e40000002400 */
[----:B-1----:R-:W-:-:S06]  /*a870*/  FMUL.FTZ R0, R28, UR8 ;  /* 0x000000081c007c20 */ /* 0x002fcc0008410000 */
[----:B------:R1:W-:Y:S02]  /*a880*/  MUFU.TANH R215, R0 ;  /* 0x0000000000d77308 */ /* 0x0003e40000002400 */
[----:B-1----:R-:W-:Y:S02]  /*a890*/  FMUL.FTZ R0, R29, UR8 ;  /* 0x000000081d007c20 */ /* 0x002fe40008410000 */
[----:B------:R-:W-:Y:S04]  /*a8a0*/  HMMA.16816.F32 R28, R8, R34, R176 ;  /* 0x00000022081c723c */ /* 0x000fe800000018b0 */
[----:B------:R1:W5:Y:S02]  /*a8b0*/  MUFU.TANH R214, R0 ;  /* 0x0000000000d67308 */ /* 0x0003640000002400 */
[-C--:B------:R-:W-:Y:S01]  /*a8c0*/  HMMA.16816.F32 R32, R56, R12.reuse, R24 ;  /* 0x0000000c3820723c */ /* 0x080fe20000001818 */
[----:B------:R-:W3:Y:S05]  /*a8d0*/  LDSM.16.M88.4 R24, [R225+0x8c00] ;  /* 0x008c0000e118783b */ /* 0x000eea0000000200 */
[----:B------:R-:W-:Y:S01]  /*a8e0*/  HMMA.16816.F32 R8, R52, R12, R108 ;  /* 0x0000000c3408723c */ /* 0x000fe2000000186c */
[----:B-1----:R-:W-:-:S04]  /*a8f0*/  VIADD R0, R239, 0xfffffffd ;  /* 0xfffffffdef007836 */ /* 0x002fc80000000000 */
[----:B------:R-:W-:-:S07]  /*a900*/  IMAD R0, R0, 0x40, R3 ;  /* 0x0000004000007824 */ /* 0x000fce00078e0203 */
[----:B------:R-:W-:Y:S01]  /*a910*/  HMMA.16816.F32 R28, R56, R14, R28 ;  /* 0x0000000e381c723c */ /* 0x000fe2000000181c */
[C---:B------:R-:W-:Y:S01]  /*a920*/  VIADD R2, R0.reuse, 0x1 ;  /* 0x0000000100027836 */ /* 0x040fe20000000000 */
[C---:B------:R-:W-:Y:S01]  /*a930*/  ISETP.GE.AND P2, PT, R0.reuse, R21, PT ;  /* 0x000000150000720c */ /* 0x040fe20003f46270 */
[----:B------:R-:W-:-:S03]  /*a940*/  VIADD R3, R0, 0x8 ;  /* 0x0000000800037836 */ /* 0x000fc60000000000 */
[-C--:B------:R-:W-:Y:S01]  /*a950*/  HMMA.16816.F32 R60, R48, R4.reuse, R32 ;  /* 0x00000004303c723c */ /* 0x080fe20000001820 */
[-C--:B------:R-:W-:Y:S02]  /*a960*/  ISETP.GE.AND P4, PT, R0, R18.reuse, PT ;  /* 0x000000120000720c */ /* 0x080fe40003f86270 */
[C---:B------:R-:W-:Y:S02]  /*a970*/  ISETP.GE.AND P0, PT, R2.reuse, R18, PT ;  /* 0x000000120200720c */ /* 0x040fe40003f06270 */
[C---:B------:R-:W-:Y:S01]  /*a980*/  ISETP.GE.AND P3, PT, R2.reuse, R21, PT ;  /* 0x000000150200720c */ /* 0x040fe20003f66270 */
[----:B------:R-:W-:Y:S01]  /*a990*/  HMMA.16816.F32 R12, R44, R4, R8 ;  /* 0x000000042c0c723c */ /* 0x000fe20000001808 */
[----:B------:R-:W1:Y:S01]  /*a9a0*/  LDSM.16.M88.4 R8, [R227+0x8c00] ;  /* 0x008c0000e308783b */ /* 0x000e620000000200 */
[----:B------:R-:W-:Y:S01]  /*a9b0*/  ISETP.GE.AND P1, PT, R2, R19, PT ;  /* 0x000000130200720c */ /* 0x000fe20003f26270 */
[----:B------:R-:W-:-:S04]  /*a9c0*/  DEPBAR.LE SB0, 0x0 ;  /* 0x000080000000791a */ /* 0x000fc80000000000 */
[----:B------:R-:W-:Y:S01]  /*a9d0*/  ISETP.GE.AND P5, PT, R2, R20, PT ;  /* 0x000000140200720c */ /* 0x000fe20003fa6270 */
[----:B------:R-:W-:Y:S01]  /*a9e0*/  VIADD R2, R0, 0x9 ;  /* 0x0000000900027836 */ /* 0x000fe20000000000 */
[----:B----4-:R-:W-:Y:S01]  /*a9f0*/  FSEL R42, R232, -INF , !P0 ;  /* 0xff800000e82a7808 */ /* 0x010fe20004000000 */
[----:B------:R-:W-:Y:S01]  /*aa00*/  VIADD R4, R0, 0x11 ;  /* 0x0000001100047836 */ /* 0x000fe20000000000 */
[----:B---3--:R-:W-:Y:S01]  /*aa10*/  HMMA.16816.F32 R32, R56, R24, R100 ;  /* 0x000000183820723c */ /* 0x008fe20000001864 */
[C---:B------:R-:W-:Y:S02]  /*aa20*/  ISETP.GE.AND P0, PT, R3.reuse, R21, PT ;  /* 0x000000150300720c */ /* 0x040fe40003f06270 */
[-C--:B------:R-:W-:Y:S02]  /*aa30*/  ISETP.GE.AND P6, PT, R3, R18.reuse, PT ;  /* 0x000000120300720c */ /* 0x080fe40003fc6270 */
[----:B------:R-:W-:Y:S01]  /*aa40*/  FSEL R40, R235, -INF , !P4 ;  /* 0xff800000eb287808 */ /* 0x000fe20006000000 */
[----:B------:R-:W-:Y:S01]  /*aa50*/  HMMA.16816.F32 R28, R48, R6, R28 ;  /* 0x00000006301c723c */ /* 0x000fe2000000181c */
[----:B------:R-:W-:Y:S01]  /*aa60*/  FMUL.FTZ R61, R61, UR8 ;  /* 0x000000083d3d7c20 */ /* 0x000fe20008410000 */
[----:B------:R-:W-:Y:S01]  /*aa70*/  ISETP.GE.AND P4, PT, R2, R18, PT ;  /* 0x000000120200720c */ /* 0x000fe20003f86270 */
[----:B------:R-:W-:Y:S01]  /*aa80*/  FMUL.FTZ R60, R60, UR8 ;  /* 0x000000083c3c7c20 */ /* 0x000fe20008410000 */
[----:B------:R-:W-:Y:S01]  /*aa90*/  FSEL R176, R218, -INF , !P3 ;  /* 0xff800000dab07808 */ /* 0x000fe20005800000 */
[----:B------:R3:W-:Y:S01]  /*aaa0*/  MUFU.TANH R179, R61 ;  /* 0x0000003d00b37308 */ /* 0x0007e20000002400 */
[----:B--2---:R-:W-:Y:S01]  /*aab0*/  FSEL R177, R22, -INF , !P0 ;  /* 0xff80000016b17808 */ /* 0x004fe20004000000 */
[C---:B------:R-:W-:Y:S01]  /*aac0*/  HMMA.16816.F32 R64, R52.reuse, R24, R204 ;  /* 0x000000183440723c */ /* 0x040fe200000018cc */
[----:B------:R-:W-:Y:S01]  /*aad0*/  FSEL R108, R17, -INF , !P6 ;  /* 0xff800000116c7808 */ /* 0x000fe20007000000 */
[----:B------:R-:W-:Y:S01]  /*aae0*/  FMUL.FTZ R43, R63, UR8 ;  /* 0x000000083f2b7c20 */ /* 0x000fe20008410000 */
[CC--:B------:R-:W-:Y:S01]  /*aaf0*/  ISETP.GE.AND P3, PT, R2.reuse, R19.reuse, PT ;  /* 0x000000130200720c */ /* 0x0c0fe20003f66270 */
[----:B------:R-:W-:Y:S01]  /*ab00*/  FMUL.FTZ R13, R13, UR8 ;  /* 0x000000080d0d7c20 */ /* 0x000fe20008410000 */
[-C--:B------:R-:W-:Y:S01]  /*ab10*/  ISETP.GE.AND P0, PT, R2, R20.reuse, PT ;  /* 0x000000140200720c */ /* 0x080fe20003f06270 */
[----:B------:R2:W4:Y:S01]  /*ab20*/  MUFU.TANH R181, R60 ;  /* 0x0000003c00b57308 */ /* 0x0005220000002400 */
[C---:B------:R-:W-:Y:S01]  /*ab30*/  ISETP.GE.AND P6, PT, R3.reuse, R19, PT ;  /* 0x000000130300720c */ /* 0x040fe20003fc6270 */
[-C--:B------:R-:W-:Y:S01]  /*ab40*/  HMMA.16816.F32 R52, R52, R26.reuse, R192 ;  /* 0x0000001a3434723c */ /* 0x080fe200000018c0 */
[----:B------:R-:W-:Y:S01]  /*ab50*/  FSEL R109, R16, -INF , !P4 ;  /* 0xff800000106d7808 */ /* 0x000fe20006000000 */
[----:B------:R-:W-:Y:S01]  /*ab60*/  FMUL.FTZ R16, R36, UR8 ;  /* 0x0000000824107c20 */ /* 0x000fe20008410000 */
[----:B------:R-:W-:Y:S01]  /*ab70*/  ISETP.GE.AND P4, PT, R3, R20, PT ;  /* 0x000000140300720c */ /* 0x000fe20003f86270 */
[----:B------:R-:W-:Y:S01]  /*ab80*/  VIADD R7, R0, 0x28 ;  /* 0x0000002800077836 */ /* 0x000fe20000000000 */
[----:B------:R-:W-:Y:S01]  /*ab90*/  FSEL R100, R220, -INF , !P1 ;  /* 0xff800000dc647808 */ /* 0x000fe20004800000 */
[----:B------:R-:W-:Y:S01]  /*aba0*/  HMMA.16816.F32 R56, R56, R26, R104 ;  /* 0x0000001a3838723c */ /* 0x000fe20000001868 */
[----:B---3--:R-:W-:Y:S01]  /*abb0*/  FSEL R61, R222, -INF , !P2 ;  /* 0xff800000de3d7808 */ /* 0x008fe20005000000 */
[----:B------:R3:W-:Y:S01]  /*abc0*/  MUFU.TANH R26, R13 ;  /* 0x0000000d001a7308 */ /* 0x0007e20000002400 */
[----:B------:R-:W-:Y:S01]  /*abd0*/  ISETP.GE.AND P2, PT, R2, R21, PT ;  /* 0x000000150200720c */ /* 0x000fe20003f46270 */
[----:B------:R-:W-:-:S02]  /*abe0*/  VIADD R2, R0, 0x10 ;  /* 0x0000001000027836 */ /* 0x000fc40000000000 */
[----:B------:R-:W-:Y:S01]  /*abf0*/  FMUL.FTZ R24, R30, UR8 ;  /* 0x000000081e187c20 */ /* 0x000fe20008410000 */
[----:B------:R-:W-:Y:S01]  /*ac00*/  FMUL.FTZ R28, R28, UR8 ;  /* 0x000000081c1c7c20 */ /* 0x000fe20008410000 */
[----:B------:R-:W-:Y:S01]  /*ac10*/  FSEL R178, R23, -INF , !P2 ;  /* 0xff80000017b27808 */ /* 0x000fe20005000000 */
[----:B-1----:R-:W-:Y:S01]  /*ac20*/  HMMA.16816.F32 R32, R48, R8, R32 ;  /* 0x000000083020723c */ /* 0x002fe20000001820 */
[----:B------:R-:W-:Y:S01]  /*ac30*/  ISETP.GE.AND P2, PT, R0, R19, PT ;  /* 0x000000130000720c */ /* 0x000fe20003f46270 */
[----:B--2---:R-:W-:Y:S01]  /*ac40*/  FMUL.FTZ R60, R62, UR8 ;  /* 0x000000083e3c7c20 */ /* 0x004fe20008410000 */
[----:B------:R-:W-:Y:S01]  /*ac50*/  FSEL R110, R211, -INF , !P6 ;  /* 0xff800000d36e7808 */ /* 0x000fe20007000000 */
[----:B------:R1:W2:Y:S01]  /*ac60*/  MUFU.TANH R180, R28 ;  /* 0x0000001c00b47308 */ /* 0x0002a20000002400 */
[----:B------:R-:W-:Y:S01]  /*ac70*/  FSEL R41, R221, -INF , !P2 ;  /* 0xff800000dd297808 */ /* 0x000fe20005000000 */
[----:B------:R-:W-:Y:S01]  /*ac80*/  FMUL.FTZ R29, R29, UR8 ;  /* 0x000000081d1d7c20 */ /* 0x000fe20008410000 */
[----:B------:R-:W-:Y:S01]  /*ac90*/  ISETP.GE.AND P2, PT, R0, R20, PT ;  /* 0x000000140000720c */ /* 0x000fe20003f46270 */
[----:B------:R-:W-:Y:S01]  /*aca0*/  FMUL.FTZ R12, R12, UR8 ;  /* 0x000000080c0c7c20 */ /* 0x000fe20008410000 */
[----:B-----5:R-:W-:Y:S01]  /*acb0*/  FSEL R111, R210, -INF , !P3 ;  /* 0xff800000d26f7808 */ /* 0x020fe20005800000 */
[----:B------:R-:W-:Y:S01]  /*acc0*/  VIADD R3, R0, 0x18 ;  /* 0x0000001800037836 */ /* 0x000fe20000000000 */
[----:B------:R-:W-:Y:S01]  /*acd0*/  FSEL R30, R223, -INF , !P2 ;  /* 0xff800000df1e7808 */ /* 0x000fe20005000000 */
[----:B---3--:R-:W-:Y:S01]  /*ace0*/  FMUL.FTZ R13, R37, UR8 ;  /* 0x00000008250d7c20 */ /* 0x008fe20008410000 */
[C---:B------:R-:W-:Y:S01]  /*acf0*/  ISETP.GE.AND P1, PT, R2.reuse, R18, PT ;  /* 0x000000120200720c */ /* 0x040fe20003f26270 */
[----:B------:R-:W3:Y:S01]  /*ad00*/  MUFU.TANH R101, R29 ;  /* 0x0000001d00657308 */ /* 0x000ee20000002400 */
[C---:B------:R-:W-:Y:S01]  /*ad10*/  ISETP.GE.AND P6, PT, R2.reuse, R21, PT ;  /* 0x000000150200720c */ /* 0x040fe20003fc6270 */
[-C--:B------:R-:W-:Y:S01]  /*ad20*/  HMMA.16816.F32 R52, R44, R10.reuse, R52 ;  /* 0x0000000a2c34723c */ /* 0x080fe20000001834 */
[----:B------:R-:W-:Y:S01]  /*ad30*/  ISETP.GE.AND P3, PT, R2, R19, PT ;  /* 0x000000130200720c */ /* 0x000fe20003f66270 */
[----:B------:R-:W-:Y:S01]  /*ad40*/  FMUL.FTZ R14, R14, UR8 ;  /* 0x000000080e0e7c20 */ /* 0x000fe20008410000 */
[----:B------:R-:W-:Y:S01]  /*ad50*/  ISETP.GE.AND P2, PT, R2, R20, PT ;  /* 0x000000140200720c */ /* 0x000fe20003f46270 */
[----:B------:R-:W-:Y:S01]  /*ad60*/  VIADD R2, R0, 0x19 ;  /* 0x0000001900027836 */ /* 0x000fe20000000000 */
[----:B------:R-:W-:Y:S01]  /*ad70*/  FSEL R62, R217, -INF , !P4 ;  /* 0xff800000d93e7808 */ /* 0x000fe20006000000 */
[----:B-1----:R-:W-:Y:S01]  /*ad80*/  FMUL.FTZ R28, R31, UR8 ;  /* 0x000000081f1c7c20 */ /* 0x002fe20008410000 */
[----:B------:R-:W-:Y:S01]  /*ad90*/  ISETP.GE.AND P4, PT, R4, R21, PT ;  /* 0x000000150400720c */ /* 0x000fe20003f86270 */
[----:B------:R1:W1:Y:S01]  /*ada0*/  MUFU.TANH R29, R12 ;  /* 0x0000000c001d7308 */ /* 0x0002620000002400 */
[----:B------:R-:W-:Y:S01]  /*adb0*/  FSEL R31, R219, -INF , !P5 ;  /* 0xff800000db1f7808 */ /* 0x000fe20006800000 */
[----:B------:R-:W-:Y:S01]  /*adc0*/  HMMA.16816.F32 R56, R48, R10, R56 ;  /* 0x0000000a3038723c */ /* 0x000fe20000001838 */
[----:B------:R-:W-:Y:S01]  /*add0*/  FSEL R197, R197, -INF , !P4 ;  /* 0xff800000c5c57808 */ /* 0x000fe20006000000 */
[----:B------:R-:W-:Y:S01]  /*ade0*/  VIADD R6, R0, 0x29 ;  /* 0x0000002900067836 */ /* 0x000fe20000000000 */
[----:B------:R-:W-:-:S02]  /*adf0*/  ISETP.GE.AND P5, PT, R4, R18, PT ;  /* 0x000000120400720c */ /* 0x000fc40003fa6270 */
[----:B------:R-:W-:Y:S01]  /*ae00*/  ISETP.GE.AND P4, PT, R2, R21, PT ;  /* 0x000000150200720c */ /* 0x000fe20003f86270 */
[----:B------:R-:W2:Y:S01]  /*ae10*/  MUFU.TANH R60, R60 ;  /* 0x0000003c003c7308 */ /* 0x000ea20000002400 */
[----:B------:R-:W-:Y:S01]  /*ae20*/  FSEL R23, R214, -INF , !P5 ;  /* 0xff800000d6177808 */ /* 0x000fe20006800000 */
[----:B------:R-:W-:Y:S01]  /*ae30*/  FMUL.FTZ R11, R32, UR8 ;  /* 0x00000008200b7c20 */ /* 0x000fe20008410000 */
[----:B------:R-:W-:Y:S01]  /*ae40*/  FSEL R201, R196, -INF , !P4 ;  /* 0xff800000c4c97808 */ /* 0x000fe20006000000 */
[----:B------:R-:W-:Y:S01]  /*ae50*/  HMMA.16816.F32 R64, R44, R8, R64 ;  /* 0x000000082c40723c */ /* 0x000fe20000001840 */
[----:B------:R-:W-:Y:S02]  /*ae60*/  FSEL R36, R198, -INF , !P3 ;  /* 0xff800000c6247808 */ /* 0x000fe40005800000 */
[----:B------:R-:W-:Y:S01]  /*ae70*/  FSEL R63, R216, -INF , !P0 ;  /* 0xff800000d83f7808 */ /* 0x000fe20004000000 */
[----:B------:R-:W2:Y:S01]  /*ae80*/  MUFU.TANH R43, R43 ;  /* 0x0000002b002b7308 */ /* 0x000ea20000002400 */
[C---:B------:R-:W-:Y:S01]  /*ae90*/  ISETP.GE.AND P5, PT, R2.reuse, R18, PT ;  /* 0x000000120200720c */ /* 0x040fe20003fa6270 */
[----:B-1----:R-:W-:Y:S01]  /*aea0*/  FMUL.FTZ R12, R15, UR8 ;  /* 0x000000080f0c7c20 */ /* 0x002fe20008410000 */
[-C--:B------:R-:W-:Y:S01]  /*aeb0*/  ISETP.GE.AND P4, PT, R2, R19.reuse, PT ;  /* 0x000000130200720c */ /* 0x080fe20003f86270 */
[----:B------:R-:W-:Y:S01]  /*aec0*/  FMUL.FTZ R15, R38, UR8 ;  /* 0x00000008260f7c20 */ /* 0x000fe20008410000 */
[----:B------:R-:W-:Y:S01]  /*aed0*/  ISETP.GE.AND P3, PT, R2, R20, PT ;  /* 0x000000140200720c */ /* 0x000fe20003f66270 */
[----:B------:R-:W-:Y:S01]  /*aee0*/  VIADD R2, R0, 0x20 ;  /* 0x0000002000027836 */ /* 0x000fe20000000000 */
[----:B------:R-:W-:Y:S01]  /*aef0*/  ISETP.GE.AND P0, PT, R4, R19, PT ;  /* 0x000000130400720c */ /* 0x000fe20003f06270 */
[----:B------:R-:W1:Y:S01]  /*af00*/  MUFU.TANH R24, R24 ;  /* 0x0000001800187308 */ /* 0x000e620000002400 */
[----:B------:R-:W-:Y:S01]  /*af10*/  FSEL R27, R212, -INF , !P6 ;  /* 0xff800000d41b7808 */ /* 0x000fe20007000000 */
[----:B------:R-:W-:Y:S01]  /*af20*/  FMUL.FTZ R8, R33, UR8 ;  /* 0x0000000821087c20 */ /* 0x000fe20008410000 */
[----:B------:R-:W-:-:S02]  /*af30*/  FSEL R37, R199, -INF , !P0 ;  /* 0xff800000c7257808 */ /* 0x000fc40004000000 */
[-C--:B------:R-:W-:Y:S02]  /*af40*/  ISETP.GE.AND P0, PT, R2, R18.reuse, PT ;  /* 0x000000120200720c */ /* 0x080fe40003f06270 */
[----:B------:R-:W-:Y:S01]  /*af50*/  FSEL R22, R215, -INF , !P1 ;  /* 0xff800000d7167808 */ /* 0x000fe20004800000 */
[----:B------:R-:W1:Y:S01]  /*af60*/  MUFU.TANH R28, R28 ;  /* 0x0000001c001c7308 */ /* 0x000e620000002400 */
[----:B----4-:R-:W-:Y:S02]  /*af70*/  FSEL R202, R181, -INF , !P0 ;  /* 0xff800000b5ca7808 */ /* 0x010fe40004000000 */
[-C--:B------:R-:W-:Y:S02]  /*af80*/  ISETP.GE.AND P0, PT, R7, R18.reuse, PT ;  /* 0x000000120700720c */ /* 0x080fe40003f06270 */
[C---:B------:R-:W-:Y:S02]  /*af90*/  ISETP.GE.AND P6, PT, R3.reuse, R19, PT ;  /* 0x000000130300720c */ /* 0x040fe40003fc6270 */
[----:B--2---:R-:W-:Y:S01]  /*afa0*/  FSEL R210, R180, -INF , !P0 ;  /* 0xff800000b4d27808 */ /* 0x004fe20004000000 */
[----:B------:R-:W2:Y:S01]  /*afb0*/  MUFU.TANH R16, R16 ;  /* 0x0000001000107308 */ /* 0x000ea20000002400 */
[----:B------:R-:W-:-:S02]  /*afc0*/  ISETP.GE.AND P1, PT, R3, R18, PT ;  /* 0x000000120300720c */ /* 0x000fc40003f26270 */
[----:B------:R-:W-:Y:S02]  /*afd0*/  ISETP.NE.AND P0, PT, R239, 0x3, PT ;  /* 0x00000003ef00780c */ /* 0x000fe40003f05270 */
[----:B------:R-:W-:Y:S02]  /*afe0*/  FSEL R17, R213, -INF , !P5 ;  /* 0xff800000d5117808 */ /* 0x000fe40006800000 */
[----:B------:R-:W-:Y:S01]  /*aff0*/  ISETP.GE.AND P5, PT, R3, R21, PT ;  /* 0x000000150300720c */ /* 0x000fe20003fa6270 */
[----:B------:R-:W4:Y:S01]  /*b000*/  MUFU.TANH R13, R13 ;  /* 0x0000000d000d7308 */ /* 0x000f220000002400 */
[----:B------:R-:W-:Y:S02]  /*b010*/  FSEL R105, R187, -INF , !P6 ;  /* 0xff800000bb697808 */ /* 0x000fe40007000000 */
[----:B------:R-:W-:Y:S02]  /*b020*/  FSEL R106, R186, -INF , !P4 ;  /* 0xff800000ba6a7808 */ /* 0x000fe40006000000 */
[----:B------:R-:W-:-:S02]  /*b030*/  FSEL R107, R185, -INF , !P2 ;  /* 0xff800000b96b7808 */ /* 0x000fc40005000000 */
[----:B------:R-:W-:Y:S01]  /*b040*/  FSEL R25, R209, -INF , !P1 ;  /* 0xff800000d1197808 */ /* 0x000fe20004800000 */
[----:B------:R-:W1:Y:S01]  /*b050*/  MUFU.TANH R14, R14 ;  /* 0x0000000e000e7308 */ /* 0x000e620000002400 */
[C---:B------:R-:W-:Y:S02]  /*b060*/  ISETP.GE.AND P6, PT, R2.reuse, R21, PT ;  /* 0x000000150200720c */ /* 0x040fe40003fc6270 */
[C---:B------:R-:W-:Y:S01]  /*b070*/  ISETP.GE.AND P4, PT, R2.reuse, R19, PT ;  /* 0x000000130200720c */ /* 0x040fe20003f86270 */
[----:B------:R-:W-:Y:S01]  /*b080*/  BAR.SYNC.DEFER_BLOCKING 0x0 ;  /* 0x0000000000007b1d */ /* 0x000fe20000010000 */
[-C--:B------:R-:W-:Y:S01]  /*b090*/  ISETP.GE.AND P2, PT, R2, R20.reuse, PT ;  /* 0x000000140200720c */ /* 0x080fe20003f46270 */
[----:B------:R-:W-:Y:S01]  /*b0a0*/  VIADD R2, R0, 0x21 ;  /* 0x0000002100027836 */ /* 0x000fe20000000000 */
[-C--:B------:R-:W-:Y:S02]  /*b0b0*/  ISETP.GE.AND P1, PT, R4, R20.reuse, PT ;  /* 0x000000140400720c */ /* 0x080fe40003f26270 */
[----:B------:R-:W-:Y:S01]  /*b0c0*/  FSEL R200, R208, -INF , !P5 ;  /* 0xff800000d0c87808 */ /* 0x000fe20006800000 */
[----:B------:R-:W1:Y:S01]  /*b0d0*/  MUFU.TANH R12, R12 ;  /* 0x0000000c000c7308 */ /* 0x000e620000002400 */
[----:B------:R-:W-:-:S02]  /*b0e0*/  ISETP.GE.AND P5, PT, R3, R20, PT ;  /* 0x000000140300720c */ /* 0x000fc40003fa6270 */
[----:B------:R-:W-:Y:S02]  /*b0f0*/  P2R R3, PR, RZ, 0x40 ;  /* 0x00000040ff037803 */ /* 0x000fe40000000000 */
[----:B------:R-:W-:Y:S02]  /*b100*/  FSEL R47, R184, -INF , !P1 ;  /* 0xff800000b82f7808 */ /* 0x000fe40004800000 */
[-C--:B------:R-:W-:Y:S01]  /*b110*/  ISETP.GE.AND P1, PT, R2, R18.reuse, PT ;  /* 0x000000120200720c */ /* 0x080fe20003f26270 */
[----:B------:R-:W1:Y:S01]  /*b120*/  MUFU.TANH R15, R15 ;  /* 0x0000000f000f7308 */ /* 0x000e620000002400 */
[----:B------:R-:W-:Y:S02]  /*b130*/  ISETP.GE.AND P6, PT, R6, R18, PT ;  /* 0x000000120600720c */ /* 0x000fe40003fc6270 */
[----:B------:R-:W-:Y:S02]  /*b140*/  FSEL R192, R183, -INF , !P5 ;  /* 0xff800000b7c07808 */ /* 0x000fe40006800000 */
[----:B------:R-:W-:-:S02]  /*b150*/  FSEL R38, R182, -INF , !P3 ;  /* 0xff800000b6267808 */ /* 0x000fc40005800000 */
[----:B------:R-:W-:Y:S01]  /*b160*/  FSEL R203, R179, -INF , !P1 ;  /* 0xff800000b3cb7808 */ /* 0x000fe20004800000 */
[----:B------:R-:W1:Y:S01]  /*b170*/  MUFU.TANH R11, R11 ;  /* 0x0000000b000b7308 */ /* 0x000e620000002400 */
[----:B------:R-:W-:Y:S02]  /*b180*/  P2R R9, PR, RZ, 0x40 ;  /* 0x00000040ff097803 */ /* 0x000fe40000000000 */
[C---:B------:R-:W-:Y:S02]  /*b190*/  ISETP.GE.AND P5, PT, R2.reuse, R21, PT ;  /* 0x000000150200720c */ /* 0x040fe40003fa6270 */
[C---:B------:R-:W-:Y:S02]  /*b1a0*/  ISETP.GE.AND P3, PT, R2.reuse, R19, PT ;  /* 0x000000130200720c */ /* 0x040fe40003f66270 */
[----:B------:R-:W-:Y:S02]  /*b1b0*/  ISETP.GE.AND P1, PT, R2, R20, PT ;  /* 0x000000140200720c */ /* 0x000fe40003f26270 */
[----:B------:R-:W-:Y:S01]  /*b1c0*/  ISETP.NE.AND P6, PT, R3, RZ, PT ;  /* 0x000000ff0300720c */ /* 0x000fe20003fc5270 */
[----:B--234-:R-:W-:-:S12]  /*b1d0*/  @!P0 BRA `(.L_x_446) ;  /* 0x0000000000748947 */ /* 0x01cfd80003800000 */
[----:B------:R-:W2:Y:S01]  /*b1e0*/  LDL.LU R238, [R1+0x18] ;  /* 0x0000180001ee7983 */ /* 0x000ea20000300800 */
[----:B------:R-:W-:Y:S01]  /*b1f0*/  VIADD R4, R239, 0xfffffffc ;  /* 0xfffffffcef047836 */ /* 0x000fe20000000000 */
[----:B------:R-:W-:Y:S02]  /*b200*/  ULDC.64 UR4, c[0x0][0x218] ;  /* 0x0000860000047ab9 */ /* 0x000fe40000000a00 */
[----:B------:R-:W3:Y:S04]  /*b210*/  LDL.LU R233, [R1+0x1c] ;  /* 0x00001c0001e97983 */ /* 0x000ee80000300800 */
[----:B------:R-:W4:Y:S04]  /*b220*/  LDL.64 R242, [R1+0x60] ;  /* 0x0000600001f27983 */ /* 0x000f280000100a00 */
[----:B------:R-:W5:Y:S04]  /*b230*/  LDL.64 R236, [R1+0x50] ;  /* 0x0000500001ec7983 */ /* 0x000f680000100a00 */
[----:B------:R-:W5:Y:S04]  /*b240*/  LDL R234, [R1+0x4c] ;  /* 0x00004c0001ea7983 */ /* 0x000f680000100800 */
[----:B------:R-:W5:Y:S01]  /*b250*/  LDL R235, [R1+0x5c] ;  /* 0x00005c0001eb7983 */ /* 0x000f620000100800 */
[----:B------:R-:W-:-:S05]  /*b260*/  SHF.R.S32.HI R2, RZ, 0x1f, R4 ;  /* 0x0000001fff027819 */ /* 0x000fca0000011404 */
[-C--:B--2---:R-:W-:Y:S02]  /*b270*/  IMAD R5, R2, R238.reuse, RZ ;  /* 0x000000ee02057224 */ /* 0x084fe400078e02ff */
[----:B------:R-:W-:-:S04]  /*b280*/  IMAD.WIDE.U32 R2, R4, R238, RZ ;  /* 0x000000ee04027225 */ /* 0x000fc800078e00ff */
[----:B---3--:R-:W-:-:S04]  /*b290*/  IMAD R4, R4, R233, R5 ;  /* 0x000000e904047224 */ /* 0x008fc800078e0205 */
[----:B------:R-:W-:Y:S01]  /*b2a0*/  IMAD.IADD R4, R3, 0x1, R4 ;  /* 0x0000000103047824 */ /* 0x000fe200078e0204 */
[----:B----4-:R-:W-:-:S04]  /*b2b0*/  LEA R3, P0, R2, R242, 0x6 ;  /* 0x000000f202037211 */ /* 0x010fc800078030ff */
[----:B-----5:R-:W-:Y:S02]  /*b2c0*/  LEA.HI.X R4, R2, R237, R4, 0x6, P0 ;  /* 0x000000ed02047211 */ /* 0x020fe400000f3404 */
        /* <DEDUP_REMOVED lines=14> */
.L_x_446:
[----:B------:R-:W3:Y:S04]  /*b3b0*/  LDL.LU R50, [R1+0x4] ;  /* 0x0000040001327983 */ /* 0x000ee80000300800 */
[----:B------:R-:W4:Y:S04]  /*b3c0*/  LDL.LU R33, [R1+0x34] ;  /* 0x0000340001217983 */ /* 0x000f280000300800 */
[----:B------:R-:W5:Y:S04]  /*b3d0*/  LDL.LU R45, [R1+0x2c] ;  /* 0x00002c00012d7983 */ /* 0x000f680000300800 */
[----:B------:R-:W5:Y:S04]  /*b3e0*/  LDL.LU R46, [R1+0x28] ;  /* 0x00002800012e7983 */ /* 0x000f680000300800 */
[----:B------:R-:W5:Y:S04]  /*b3f0*/  LDL.LU R48, [R1+0x30] ;  /* 0x0000300001307983 */ /* 0x000f680000300800 */
[----:B------:R-:W5:Y:S01]  /*b400*/  LDL.LU R49, [R1] ;  /* 0x0000000001317983 */ /* 0x000f620000300800 */
[----:B--2---:R-:W-:Y:S01]  /*b410*/  FMUL.FTZ R2, R56, UR8 ;  /* 0x0000000838027c20 */ /* 0x004fe20008410000 */
[----:B------:R-:W-:Y:S01]  /*b420*/  FSEL R212, R43, -INF , !P5 ;  /* 0xff8000002bd47808 */ /* 0x000fe20006800000 */
[----:B------:R-:W-:Y:S01]  /*b430*/  MUFU.TANH R8, R8 ;  /* 0x0000000800087308 */ /* 0x000fe20000002400 */
[----:B------:R-:W-:Y:S01]  /*b440*/  ISETP.GE.AND P5, PT, R6, R21, PT ;  /* 0x000000150600720c */ /* 0x000fe20003fa6270 */
[----:B------:R-:W-:Y:S01]  /*b450*/  FMUL.FTZ R5, R34, UR8 ;  /* 0x0000000822057c20 */ /* 0x000fe20008410000 */
[----:B------:R-:W-:-:S02]  /*b460*/  ISETP.NE.AND P0, PT, R9, RZ, PT ;  /* 0x000000ff0900720c */ /* 0x000fc40003f05270 */
[----:B-1----:R-:W-:Y:S02]  /*b470*/  FSEL R214, R28, -INF , !P5 ;  /* 0xff8000001cd67808 */ /* 0x002fe40006800000 */
[C---:B------:R-:W-:Y:S01]  /*b480*/  IADD3 R10, R0.reuse, 0x38, RZ ;  /* 0x00000038000a7810 */ /* 0x040fe20007ffe0ff */
[----:B------:R1:W2:Y:S01]  /*b490*/  MUFU.TANH R32, R2 ;  /* 0x0000000200207308 */ /* 0x0002a20000002400 */
[----:B------:R-:W-:Y:S02]  /*b4a0*/  IADD3 R9, R0, 0x39, RZ ;  /* 0x0000003900097810 */ /* 0x000fe40007ffe0ff */
[----:B------:R-:W-:Y:S02]  /*b4b0*/  FSEL R209, R101, -INF , !P0 ;  /* 0xff80000065d17808 */ /* 0x000fe40004000000 */
[----:B------:R-:W-:Y:S02]  /*b4c0*/  ISETP.GE.AND P0, PT, R7, R21, PT ;  /* 0x000000150700720c */ /* 0x000fe40003f06270 */
[----:B------:R-:W-:-:S02]  /*b4d0*/  FSEL R211, R60, -INF , !P6 ;  /* 0xff8000003cd37808 */ /* 0x000fc40007000000 */
[-C--:B------:R-:W-:Y:S02]  /*b4e0*/  ISETP.GE.AND P6, PT, R7, R19.reuse, PT ;  /* 0x000000130700720c */ /* 0x080fe40003fc6270 */
[----:B------:R-:W-:Y:S02]  /*b4f0*/  FSEL R195, R29, -INF , !P4 ;  /* 0xff8000001dc37808 */ /* 0x000fe40006000000 */
[----:B------:R-:W-:Y:S02]  /*b500*/  FSEL R193, R26, -INF , !P3 ;  /* 0xff8000001ac17808 */ /* 0x000fe40005800000 */
[C---:B------:R-:W-:Y:S01]  /*b510*/  ISETP.GE.AND P5, PT, R6.reuse, R19, PT ;  /* 0x000000130600720c */ /* 0x040fe20003fa6270 */
[----:B-1----:R-:W-:Y:S01]  /*b520*/  FMUL.FTZ R2, R57, UR8 ;  /* 0x0000000839027c20 */ /* 0x002fe20008410000 */
[----:B------:R-:W-:Y:S01]  /*b530*/  ISETP.GE.AND P4, PT, R6, R20, PT ;  /* 0x000000140600720c */ /* 0x000fe20003f86270 */
[----:B------:R-:W-:Y:S01]  /*b540*/  FMUL.FTZ R6, R35, UR8 ;  /* 0x0000000823067c20 */ /* 0x000fe20008410000 */
[----:B------:R-:W-:Y:S01]  /*b550*/  FSEL R213, R24, -INF , !P0 ;  /* 0xff80000018d57808 */ /* 0x000fe20004000000 */
[----:B------:R1:W1:Y:S01]  /*b560*/  MUFU.TANH R28, R2 ;  /* 0x00000002001c7308 */ /* 0x0002620000002400 */
[----:B------:R-:W-:-:S02]  /*b570*/  FSEL R194, R16, -INF , !P6 ;  /* 0xff80000010c27808 */ /* 0x000fc40007000000 */
[----:B------:R-:W-:Y:S02]  /*b580*/  FSEL R196, R13, -INF , !P5 ;  /* 0xff8000000dc47808 */ /* 0x000fe40006800000 */
[-C--:B------:R-:W-:Y:S02]  /*b590*/  ISETP.GE.AND P5, PT, R10, R18.reuse, PT ;  /* 0x000000120a00720c */ /* 0x080fe40003fa6270 */
[----:B------:R-:W-:Y:S01]  /*b5a0*/  FSEL R198, R14, -INF , !P2 ;  /* 0xff8000000ec67808 */ /* 0x000fe20005000000 */
[----:B------:R1:W1:Y:S01]  /*b5b0*/  MUFU.TANH R24, R5 ;  /* 0x0000000500187308 */ /* 0x0002620000002400 */
[----:B------:R-:W-:Y:S02]  /*b5c0*/  ISETP.GE.AND P2, PT, R9, R18, PT ;  /* 0x000000120900720c */ /* 0x000fe40003f46270 */
[----:B--2---:R-:W-:Y:S02]  /*b5d0*/  FSEL R221, R32, -INF , !P5 ;  /* 0xff80000020dd7808 */ /* 0x004fe40006800000 */
[----:B------:R-:W-:-:S02]  /*b5e0*/  FSEL R199, R12, -INF , !P1 ;  /* 0xff8000000cc77808 */ /* 0x000fc40004800000 */
[----:B------:R-:W-:Y:S01]  /*b5f0*/  ISETP.GE.AND P0, PT, R7, R20, PT ;  /* 0x000000140700720c */ /* 0x000fe20003f06270 */
[----:B------:R-:W2:Y:S01]  /*b600*/  MUFU.TANH R6, R6 ;  /* 0x0000000600067308 */ /* 0x000ea20000002400 */
[----:B-1----:R-:W-:Y:S02]  /*b610*/  IADD3 R2, R0, 0x30, RZ ;  /* 0x0000003000027810 */ /* 0x002fe40007ffe0ff */
[----:B------:R-:W-:Y:S02]  /*b620*/  FSEL R223, R28, -INF , !P2 ;  /* 0xff8000001cdf7808 */ /* 0x000fe40005000000 */
[C---:B------:R-:W-:Y:S02]  /*b630*/  ISETP.GE.AND P3, PT, R2.reuse, R18, PT ;  /* 0x000000120200720c */ /* 0x040fe40003f66270 */
[----:B------:R-:W-:Y:S02]  /*b640*/  ISETP.GE.AND P1, PT, R2, R21, PT ;  /* 0x000000150200720c */ /* 0x000fe40003f26270 */
[----:B------:R-:W-:Y:S01]  /*b650*/  FSEL R208, R11, -INF , !P3 ;  /* 0xff8000000bd07808 */ /* 0x000fe20005800000 */
[----:B------:R-:W-:Y:S01]  /*b660*/  FMUL.FTZ R5, R58, UR8 ;  /* 0x000000083a057c20 */ /* 0x000fe20008410000 */
[----:B------:R-:W-:-:S02]  /*b670*/  FSEL R233, R24, -INF , !P1 ;  /* 0xff80000018e97808 */ /* 0x000fc40004800000 */
[C---:B------:R-:W-:Y:S01]  /*b680*/  ISETP.GE.AND P2, PT, R2.reuse, R19, PT ;  /* 0x000000130200720c */ /* 0x040fe20003f46270 */
[----:B------:R-:W1:Y:S01]  /*b690*/  MUFU.TANH R13, R5 ;  /* 0x00000005000d7308 */ /* 0x000e620000002400 */
[----:B------:R-:W-:Y:S02]  /*b6a0*/  ISETP.GE.AND P1, PT, R2, R20, PT ;  /* 0x000000140200720c */ /* 0x000fe40003f26270 */
[----:B------:R-:W-:Y:S02]  /*b6b0*/  ISETP.GE.AND P5, PT, R9, R21, PT ;  /* 0x000000150900720c */ /* 0x000fe40003fa6270 */
[----:B---3--:R-:W-:-:S04]  /*b6c0*/  FMNMX.FTZ R3, R50, R40, !PT ;  /* 0x0000002832037209 */ /* 0x008fc80007810000 */
[----:B------:R-:W-:Y:S01]  /*b6d0*/  FMNMX.FTZ R3, R42, R3, !PT ;  /* 0x000000032a037209 */ /* 0x000fe20007810000 */
[----:B----4-:R-:W-:Y:S02]  /*b6e0*/  IMAD.MOV.U32 R240, RZ, RZ, R33 ;  /* 0x000000fffff07224 */ /* 0x010fe400078e0021 */
[----:B------:R-:W-:Y:S01]  /*b6f0*/  LDSM.16.MT88.4 R32, [R224+0xb000] ;  /* 0x00b00000e020783b */ /* 0x000fe20000004200 */
[----:B------:R-:W-:Y:S02]  /*b700*/  FMNMX.FTZ R3, R108, R3, !PT ;  /* 0x000000036c037209 */ /* 0x000fe40007810000 */
[----:B-----5:R-:W-:Y:S02]  /*b710*/  MOV R205, R45 ;  /* 0x0000002d00cd7202 */ /* 0x020fe40000000f00 */
[----:B------:R-:W-:Y:S02]  /*b720*/  FMNMX.FTZ R3, R109, R3, !PT ;  /* 0x000000036d037209 */ /* 0x000fe40007810000 */
[----:B------:R-:W-:-:S02]  /*b730*/  MOV R246, R46 ;  /* 0x0000002e00f67202 */ /* 0x000fc40000000f00 */
[----:B------:R-:W-:Y:S02]  /*b740*/  FMNMX.FTZ R4, R22, R3, !PT ;  /* 0x0000000316047209 */ /* 0x000fe40007810000 */
[----:B------:R-:W-:Y:S02]  /*b750*/  IADD3 R3, R0, 0x31, RZ ;  /* 0x0000003100037810 */ /* 0x000fe40007ffe0ff */
[----:B------:R-:W-:Y:S02]  /*b760*/  FMNMX.FTZ R4, R23, R4, !PT ;  /* 0x0000000417047209 */ /* 0x000fe40007810000 */
[----:B------:R-:W-:Y:S02]  /*b770*/  ISETP.GE.AND P6, PT, R3, R18, PT ;  /* 0x000000120300720c */ /* 0x000fe40003fc6270 */
[----:B------:R-:W-:Y:S01]  /*b780*/  FMNMX.FTZ R0, R25, R4, !PT ;  /* 0x0000000419007209 */ /* 0x000fe20007810000 */
[----:B------:R-:W-:Y:S01]  /*b790*/  FMUL.FTZ R4, R59, UR8 ;  /* 0x000000083b047c20 */ /* 0x000fe20008410000 */
[----:B------:R-:W-:-:S02]  /*b7a0*/  FSEL R234, R8, -INF , !P6 ;  /* 0xff80000008ea7808 */ /* 0x000fc40007000000 */
[----:B------:R-:W-:Y:S01]  /*b7b0*/  FMNMX.FTZ R0, R17, R0, !PT ;  /* 0x0000000011007209 */ /* 0x000fe20007810000 */
[----:B------:R3:W-:Y:S01]  /*b7c0*/  MUFU.TANH R7, R4 ;  /* 0x0000000400077308 */ /* 0x0007e20000002400 */
[----:B------:R-:W-:Y:S02]  /*b7d0*/  ISETP.GE.AND P3, PT, R3, R21, PT ;  /* 0x000000150300720c */ /* 0x000fe40003f66270 */
[----:B------:R-:W-:Y:S02]  /*b7e0*/  FMNMX.FTZ R0, R202, R0, !PT ;  /* 0x00000000ca007209 */ /* 0x000fe40007810000 */
[----:B------:R-:W-:Y:S02]  /*b7f0*/  FMNMX.FTZ R2, R49, R61, !PT ;  /* 0x0000003d31027209 */ /* 0x000fe40007810000 */
[----:B------:R-:W-:Y:S02]  /*b800*/  FMNMX.FTZ R0, R203, R0, !PT ;  /* 0x00000000cb007209 */ /* 0x000fe40007810000 */
[----:B--2---:R-:W-:-:S02]  /*b810*/  FSEL R235, R6, -INF , !P3 ;  /* 0xff80000006eb7808 */ /* 0x004fc40005800000 */
[----:B------:R-:W-:Y:S02]  /*b820*/  FMNMX.FTZ R0, R210, R0, !PT ;  /* 0x00000000d2007209 */ /* 0x000fe40007810000 */
[----:B------:R-:W-:Y:S02]  /*b830*/  FMNMX.FTZ R2, R176, R2, !PT ;  /* 0x00000002b0027209 */ /* 0x000fe40007810000 */
[----:B------:R-:W-:Y:S02]  /*b840*/  FMNMX.FTZ R0, R209, R0, !PT ;  /* 0x00000000d1007209 */ /* 0x000fe40007810000 */
[----:B------:R-:W-:Y:S01]  /*b850*/  ISETP.GE.AND P6, PT, R10, R21, PT ;  /* 0x000000150a00720c */ /* 0x000fe20003fc6270 */
[----:B---3--:R-:W-:Y:S01]  /*b860*/  FMUL.FTZ R4, R64, UR8 ;  /* 0x0000000840047c20 */ /* 0x008fe20008410000 */
[----:B------:R-:W-:Y:S02]  /*b870*/  FMNMX.FTZ R0, R208, R0, !PT ;  /* 0x00000000d0007209 */ /* 0x000fe40007810000 */
[----:B------:R-:W-:Y:S01]  /*b880*/  FMNMX.FTZ R2, R177, R2, !PT ;  /* 0x00000002b1027209 */ /* 0x000fe20007810000 */
[----:B------:R2:W3:Y:S01]  /*b890*/  MUFU.TANH R5, R4 ;  /* 0x0000000400057308 */ /* 0x0004e20000002400 */
[----:B------:R-:W-:-:S02]  /*b8a0*/  FMNMX.FTZ R0, R234, R0, !PT ;  /* 0x00000000ea007209 */ /* 0x000fc40007810000 */
[----:B-1----:R-:W-:Y:S02]  /*b8b0*/  FSEL R236, R13, -INF , !P6 ;  /* 0xff8000000dec7808 */ /* 0x002fe40007000000 */
[----:B------:R-:W-:Y:S02]  /*b8c0*/  FMNMX.FTZ R0, R221, R0, !PT ;  /* 0x00000000dd007209 */ /* 0x000fe40007810000 */
[----:B------:R-:W-:Y:S02]  /*b8d0*/  ISETP.GE.AND P3, PT, R3, R19, PT ;  /* 0x000000130300720c */ /* 0x000fe40003f66270 */
[----:B------:R-:W-:Y:S02]  /*b8e0*/  FMNMX.FTZ R0, R223, R0, !PT ;  /* 0x00000000df007209 */ /* 0x000fe40007810000 */
[----:B------:R-:W-:Y:S02]  /*b8f0*/  ISETP.GE.AND P6, PT, R3, R20, PT ;  /* 0x000000140300720c */ /* 0x000fe40003fc6270 */
[----:B------:R-:W-:Y:S01]  /*b900*/  FMNMX.FTZ R3, R178, R2, !PT ;  /* 0x00000002b2037209 */ /* 0x000fe20007810000 */
[----:B------:R-:W1:Y:S01]  /*b910*/  SHFL.BFLY PT, R6, R0, 0x2, 0x1f ;  /* 0x0c401f0000067f89 */ /* 0x000e6200000e0000 */
[----:B------:R-:W-:Y:S01]  /*b920*/  FMNMX.FTZ R2, R252, R41, !PT ;  /* 0x00000029fc027209 */ /* 0x000fe20007810000 */
[----:B--2---:R-:W-:Y:S01]  /*b930*/  FMUL.FTZ R4, R39, UR8 ;  /* 0x0000000827047c20 */ /* 0x004fe20008410000 */
[----:B------:R-:W-:-:S02]  /*b940*/  FMNMX.FTZ R3, R27, R3, !PT ;  /* 0x000000031b037209 */ /* 0x000fc40007810000 */
[----:B------:R-:W-:Y:S01]  /*b950*/  FMNMX.FTZ R2, R100, R2, !PT ;  /* 0x0000000264027209 */ /* 0x000fe20007810000 */
[----:B------:R2:W-:Y:S01]  /*b960*/  MUFU.TANH R18, R4 ;  /* 0x0000000400127308 */ /* 0x0005e20000002400 */
        /* <DEDUP_REMOVED lines=8> */
[----:B--2---:R-:W-:Y:S01]  /*b9f0*/  FMUL.FTZ R4, R65, UR8 ;  /* 0x0000000841047c20 */ /* 0x004fe20008410000 */
[----:B-1----:R-:W-:Y:S02]  /*ba00*/  FMNMX.FTZ R104, R0, R6, !PT ;  /* 0x0000000600687209 */ /* 0x002fe40007810000 */
[----:B------:R-:W-:Y:S01]  /*ba10*/  FMNMX.FTZ R0, R231, R30, !PT ;  /* 0x0000001ee7007209 */ /* 0x000fe20007810000 */
[----:B------:R1:W2:Y:S01]  /*ba20*/  MUFU.TANH R16, R4 ;  /* 0x0000000400107308 */ /* 0x0002a20000002400 */
[----:B------:R-:W-:Y:S01]  /*ba30*/  FMNMX.FTZ R103, R212, R3, !PT ;  /* 0x00000003d4677209 */ /* 0x000fe20007810000 */
[----:B------:R-:W-:Y:S01]  /*ba40*/  FMUL.FTZ R3, R54, UR8 ;  /* 0x0000000836037c20 */ /* 0x000fe20008410000 */
[----:B------:R-:W-:-:S02]  /*ba50*/  FMNMX.FTZ R0, R31, R0, !PT ;  /* 0x000000001f007209 */ /* 0x000fc40007810000 */
[----:B------:R-:W-:Y:S02]  /*ba60*/  FMNMX.FTZ R2, R105, R2, !PT ;  /* 0x0000000269027209 */ /* 0x000fe40007810000 */
[----:B------:R-:W-:Y:S01]  /*ba70*/  FMNMX.FTZ R0, R62, R0, !PT ;  /* 0x000000003e007209 */ /* 0x000fe20007810000 */
[----:B------:R-:W-:Y:S01]  /*ba80*/  MUFU.TANH R8, R3 ;  /* 0x0000000300087308 */ /* 0x000fe20000002400 */
[----:B------:R-:W-:Y:S02]  /*ba90*/  FMNMX.FTZ R103, R213, R103, !PT ;  /* 0x00000067d5677209 */ /* 0x000fe40007810000 */
[----:B------:R-:W-:Y:S02]  /*baa0*/  FMNMX.FTZ R0, R63, R0, !PT ;  /* 0x000000003f007209 */ /* 0x000fe40007810000 */
[----:B------:R-:W-:Y:S02]  /*bab0*/  FMNMX.FTZ R2, R106, R2, !PT ;  /* 0x000000026a027209 */ /* 0x000fe40007810000 */
[----:B---3--:R-:W-:Y:S01]  /*bac0*/  FSEL R232, R5, -INF , !P2 ;  /* 0xff80000005e87808 */ /* 0x008fe20005000000 */
[----:B------:R-:W-:Y:S01]  /*bad0*/  FMUL.FTZ R5, R66, UR8 ;  /* 0x0000000842057c20 */ /* 0x000fe20008410000 */
[----:B-1----:R-:W-:Y:S01]  /*bae0*/  FMUL.FTZ R4, R52, UR8 ;  /* 0x0000000834047c20 */ /* 0x002fe20008410000 */
[----:B------:R-:W-:-:S02]  /*baf0*/  FMNMX.FTZ R103, R214, R103, !PT ;  /* 0x00000067d6677209 */ /* 0x000fc40007810000 */
[----:B------:R-:W-:Y:S01]  /*bb00*/  FMNMX.FTZ R0, R107, R0, !PT ;  /* 0x000000006b007209 */ /* 0x000fe20007810000 */
[----:B------:R1:W3:Y:S01]  /*bb10*/  MUFU.TANH R14, R4 ;  /* 0x00000004000e7308 */ /* 0x0002e20000002400 */
[----:B------:R-:W-:Y:S02]  /*bb20*/  FMNMX.FTZ R2, R195, R2, !PT ;  /* 0x00000002c3027209 */ /* 0x000fe40007810000 */
[----:B------:R-:W-:Y:S02]  /*bb30*/  FMNMX.FTZ R103, R233, R103, !PT ;  /* 0x00000067e9677209 */ /* 0x000fe40007810000 */
[----:B------:R-:W-:Y:S02]  /*bb40*/  FMNMX.FTZ R0, R47, R0, !PT ;  /* 0x000000002f007209 */ /* 0x000fe40007810000 */
[----:B------:R-:W-:Y:S01]  /*bb50*/  FMNMX.FTZ R103, R235, R103, !PT ;  /* 0x00000067eb677209 */ /* 0x000fe20007810000 */
[----:B------:R4:W-:Y:S01]  /*bb60*/  MUFU.TANH R13, R5 ;  /* 0x00000005000d7308 */ /* 0x0009e20000002400 */
[----:B------:R-:W-:-:S02]  /*bb70*/  FMNMX.FTZ R0, R192, R0, !PT ;  /* 0x00000000c0007209 */ /* 0x000fc40007810000 */
[----:B------:R-:W-:Y:S01]  /*bb80*/  FSEL R237, R7, -INF , !P5 ;  /* 0xff80000007ed7808 */ /* 0x000fe20006800000 */
[----:B------:R-:W-:Y:S01]  /*bb90*/  FMUL.FTZ R7, R67, UR8 ;  /* 0x0000000843077c20 */ /* 0x000fe20008410000 */
[----:B------:R-:W-:Y:S02]  /*bba0*/  FMNMX.FTZ R103, R236, R103, !PT ;  /* 0x00000067ec677209 */ /* 0x000fe40007810000 */
[----:B------:R-:W-:Y:S01]  /*bbb0*/  FMNMX.FTZ R0, R38, R0, !PT ;  /* 0x0000000026007209 */ /* 0x000fe20007810000 */
[----:B------:R-:W-:Y:S01]  /*bbc0*/  MUFU.TANH R11, R7 ;  /* 0x00000007000b7308 */ /* 0x000fe20000002400 */
[----:B-1----:R-:W-:Y:S01]  /*bbd0*/  FMUL.FTZ R4, R53, UR8 ;  /* 0x0000000835047c20 */ /* 0x002fe20008410000 */
[----:B------:R-:W-:Y:S02]  /*bbe0*/  ISETP.GE.AND P5, PT, R10, R19, PT ;  /* 0x000000130a00720c */ /* 0x000fe40003fa6270 */
[----:B------:R-:W-:Y:S02]  /*bbf0*/  FMNMX.FTZ R103, R237, R103, !PT ;  /* 0x00000067ed677209 */ /* 0x000fe40007810000 */
[----:B------:R-:W-:-:S02]  /*bc00*/  FMNMX.FTZ R0, R198, R0, !PT ;  /* 0x00000000c6007209 */ /* 0x000fc40007810000 */
[----:B------:R1:W5:Y:S01]  /*bc10*/  MUFU.TANH R12, R4 ;  /* 0x00000004000c7308 */ /* 0x0003620000002400 */
[----:B----4-:R-:W-:Y:S01]  /*bc20*/  FMNMX.FTZ R5, R193, R2, !PT ;  /* 0x00000002c1057209 */ /* 0x010fe20007810000 */
[----:B------:R-:W-:Y:S01]  /*bc30*/  FMUL.FTZ R2, R55, UR8 ;  /* 0x0000000837027c20 */ /* 0x000fe20008410000 */
[----:B--2---:R-:W-:Y:S02]  /*bc40*/  FSEL R215, R16, -INF , !P3 ;  /* 0xff80000010d77808 */ /* 0x004fe40005800000 */
[----:B------:R-:W-:Y:S02]  /*bc50*/  FMNMX.FTZ R5, R194, R5, !PT ;  /* 0x00000005c2057209 */ /* 0x000fe40007810000 */
[----:B---3--:R-:W-:Y:S01]  /*bc60*/  FSEL R217, R14, -INF , !P5 ;  /* 0xff8000000ed97808 */ /* 0x008fe20006800000 */
[----:B------:R-:W2:Y:S01]  /*bc70*/  MUFU.TANH R6, R2 ;  /* 0x0000000200067308 */ /* 0x000ea20000002400 */
[----:B------:R-:W-:Y:S02]  /*bc80*/  FMNMX.FTZ R3, R196, R5, !PT ;  /* 0x00000005c4037209 */ /* 0x000fe40007810000 */
[----:B------:R-:W3:Y:S01]  /*bc90*/  SHFL.BFLY PT, R5, R103, 0x2, 0x1f ;  /* 0x0c401f0067057f89 */ /* 0x000ee200000e0000 */
[----:B------:R-:W-:-:S02]  /*bca0*/  FSEL R14, R15, -INF , !P0 ;  /* 0xff8000000f0e7808 */ /* 0x000fc40004000000 */
[----:B------:R-:W-:Y:S02]  /*bcb0*/  FMNMX.FTZ R3, R232, R3, !PT ;  /* 0x00000003e8037209 */ /* 0x000fe40007810000 */
[----:B------:R-:W-:Y:S01]  /*bcc0*/  ISETP.GE.AND P2, PT, R9, R19, PT ;  /* 0x000000130900720c */ /* 0x000fe20003f46270 */
[----:B-1----:R-:W1:Y:S01]  /*bcd0*/  SHFL.BFLY PT, R4, R104, 0x1, 0x1f ;  /* 0x0c201f0068047f89 */ /* 0x002e6200000e0000 */
[----:B------:R-:W-:Y:S02]  /*bce0*/  FMNMX.FTZ R3, R215, R3, !PT ;  /* 0x00000003d7037209 */ /* 0x000fe40007810000 */
[----:B------:R-:W-:Y:S02]  /*bcf0*/  FSEL R238, R18, -INF , !P4 ;  /* 0xff80000012ee7808 */ /* 0x000fe40006000000 */
[----:B-----5:R-:W-:Y:S02]  /*bd00*/  FSEL R219, R12, -INF , !P2 ;  /* 0xff8000000cdb7808 */ /* 0x020fe40005000000 */
[----:B------:R-:W-:-:S02]  /*bd10*/  FMNMX.FTZ R3, R217, R3, !PT ;  /* 0x00000003d9037209 */ /* 0x000fc40007810000 */
[----:B------:R-:W-:Y:S02]  /*bd20*/  FSEL R216, R13, -INF , !P1 ;  /* 0xff8000000dd87808 */ /* 0x000fe40004800000 */
[----:B------:R-:W-:Y:S02]  /*bd30*/  FMNMX.FTZ R3, R219, R3, !PT ;  /* 0x00000003db037209 */ /* 0x000fe40007810000 */
[-C--:B------:R-:W-:Y:S02]  /*bd40*/  ISETP.GE.AND P2, PT, R10, R20.reuse, PT ;  /* 0x000000140a00720c */ /* 0x080fe40003f46270 */
[----:B------:R-:W-:Y:S01]  /*bd50*/  FSEL R218, R11, -INF , !P6 ;  /* 0xff8000000bda7808 */ /* 0x000fe20007000000 */
[----:B------:R-:W4:Y:S01]  /*bd60*/  SHFL.BFLY PT, R7, R3, 0x2, 0x1f ;  /* 0x0c401f0003077f89 */ /* 0x000f2200000e0000 */
[----:B------:R-:W-:Y:S02]  /*bd70*/  ISETP.GE.AND P1, PT, R9, R20, PT ;  /* 0x000000140900720c */ /* 0x000fe40003f26270 */
[----:B------:R-:W-:-:S02]  /*bd80*/  FSEL R220, R8, -INF , !P2 ;  /* 0xff80000008dc7808 */ /* 0x000fc40005000000 */
[----:B--2---:R-:W-:Y:S02]  /*bd90*/  FSEL R222, R6, -INF , !P1 ;  /* 0xff80000006de7808 */ /* 0x004fe40004800000 */
[----:B---3--:R-:W-:Y:S02]  /*bda0*/  FMNMX.FTZ R103, R103, R5, !PT ;  /* 0x0000000567677209 */ /* 0x008fe40007810000 */
[----:B-1----:R-:W-:Y:S02]  /*bdb0*/  FMNMX.FTZ R104, R104, R4, !PT ;  /* 0x0000000468687209 */ /* 0x002fe40007810000 */
[----:B------:R-:W-:Y:S01]  /*bdc0*/  FMNMX.FTZ R4, R199, R0, !PT ;  /* 0x00000000c7047209 */ /* 0x000fe20007810000 */
[----:B------:R-:W1:Y:S01]  /*bdd0*/  SHFL.BFLY PT, R5, R103, 0x1, 0x1f ;  /* 0x0c201f0067057f89 */ /* 0x000e6200000e0000 */
[C---:B------:R-:W-:Y:S01]  /*bde0*/  FSETP.NEU.FTZ.AND P0, PT, R104.reuse, -INF , PT ;  /* 0xff8000006800780b */ /* 0x040fe20003f1d000 */
[----:B------:R-:W-:Y:S01]  /*bdf0*/  FMUL.FTZ R2, R104, UR9 ;  /* 0x0000000968027c20 */ /* 0x000fe20008410000 */
[----:B------:R-:W-:-:S02]  /*be00*/  FMNMX.FTZ R4, R14, R4, !PT ;  /* 0x000000040e047209 */ /* 0x000fc40007810000 */
[----:B------:R-:W-:Y:S02]  /*be10*/  MOV R247, R48 ;  /* 0x0000003000f77202 */ /* 0x000fe40000000f00 */
[----:B------:R-:W-:Y:S02]  /*be20*/  FSEL R2, R2, RZ, P0 ;  /* 0x000000ff02027208 */ /* 0x000fe40000000000 */
[----:B------:R-:W-:-:S03]  /*be30*/  FMNMX.FTZ R4, R238, R4, !PT ;  /* 0x00000004ee047209 */ /* 0x000fc60007810000 */
[----:B------:R-:W-:Y:S01]  /*be40*/  FFMA.FTZ R0, R40, UR9, -R2 ;  /* 0x0000000928007c23 */ /* 0x000fe20008010802 */
[----:B------:R-:W-:Y:S02]  /*be50*/  FMNMX.FTZ R4, R216, R4, !PT ;  /* 0x00000004d8047209 */ /* 0x000fe40007810000 */
[----:B----4-:R-:W-:Y:S01]  /*be60*/  FMNMX.FTZ R3, R3, R7, !PT ;  /* 0x0000000703037209 */ /* 0x010fe20007810000 */
[----:B------:R2:W-:Y:S04]  /*be70*/  MUFU.EX2 R40, R0 ;  /* 0x0000000000287308 */ /* 0x0005e80000000800 */
[----:B------:R-:W3:Y:S01]  /*be80*/  SHFL.BFLY PT, R102, R3, 0x1, 0x1f ;  /* 0x0c201f0003667f89 */ /* 0x000ee200000e0000 */
[----:B-1----:R-:W-:-:S04]  /*be90*/  FMNMX.FTZ R103, R103, R5, !PT ;  /* 0x0000000567677209 */ /* 0x002fc80007810000 */
[C---:B------:R-:W-:Y:S01]  /*bea0*/  FSETP.NEU.FTZ.AND P3, PT, R103.reuse, -INF , PT ;  /* 0xff8000006700780b */ /* 0x040fe20003f7d000 */
[----:B------:R-:W-:Y:S01]  /*beb0*/  FMUL.FTZ R13, R103, UR9 ;  /* 0x00000009670d7c20 */ /* 0x000fe20008410000 */
[----:B--2---:R-:W-:Y:S01]  /*bec0*/  FMNMX.FTZ R0, R218, R4, !PT ;  /* 0x00000004da007209 */ /* 0x004fe20007810000 */
[----:B------:R-:W-:-:S03]  /*bed0*/  FFMA.FTZ R4, R42, UR9, -R2 ;  /* 0x000000092a047c23 */ /* 0x000fc60008010802 */
[----:B------:R-:W-:Y:S02]  /*bee0*/  FSEL R13, R13, RZ, P3 ;  /* 0x000000ff0d0d7208 */ /* 0x000fe40001800000 */
[----:B------:R-:W-:Y:S01]  /*bef0*/  FMNMX.FTZ R0, R220, R0, !PT ;  /* 0x00000000dc007209 */ /* 0x000fe20007810000 */
[----:B------:R1:W-:Y:S03]  /*bf00*/  MUFU.EX2 R39, R4 ;  /* 0x0000000400277308 */ /* 0x0003e60000000800 */
[----:B------:R-:W-:Y:S02]  /*bf10*/  FMNMX.FTZ R0, R222, R0, !PT ;  /* 0x00000000de007209 */ /* 0x000fe40007810000 */
[----:B---3--:R-:W-:Y:S01]  /*bf20*/  FMNMX.FTZ R102, R3, R102, !PT ;  /* 0x0000006603667209 */ /* 0x008fe20007810000 */
[----:B------:R-:W-:Y:S02]  /*bf30*/  FFMA.FTZ R3, R61, UR9, -R13 ;  /* 0x000000093d037c23 */ /* 0x000fe4000801080d */
[----:B------:R-:W2:Y:S01]  /*bf40*/  SHFL.BFLY PT, R6, R0, 0x2, 0x1f ;  /* 0x0c401f0000067f89 */ /* 0x000ea200000e0000 */
[----:B------:R-:W-:Y:S01]  /*bf50*/  FSETP.NEU.FTZ.AND P2, PT, R102, -INF , PT ;  /* 0xff8000006600780b */ /* 0x000fe20003f5d000 */
[----:B------:R3:W-:Y:S01]  /*bf60*/  MUFU.EX2 R206, R3 ;  /* 0x0000000300ce7308 */ /* 0x0007e20000000800 */
[----:B-1----:R-:W-:-:S07]  /*bf70*/  FFMA.FTZ R4, R108, UR9, -R2 ;  /* 0x000000096c047c23 */ /* 0x002fce0008010802 */
[----:B------:R1:W-:Y:S01]  /*bf80*/  MUFU.EX2 R56, R4 ;  /* 0x0000000400387308 */ /* 0x0003e20000000800 */
[----:B---3--:R-:W-:Y:S01]  /*bf90*/  FMUL.FTZ R3, R102, UR9 ;  /* 0x0000000966037c20 */ /* 0x008fe20008410000 */
[----:B--2---:R-:W-:-:S04]  /*bfa0*/  FMNMX.FTZ R0, R0, R6, !PT ;  /* 0x0000000600007209 */ /* 0x004fc80007810000 */
[----:B------:R-:W-:Y:S01]  /*bfb0*/  FSEL R3, R3, RZ, P2 ;  /* 0x000000ff03037208 */ /* 0x000fe20001000000 */
[----:B------:R-:W2:Y:S01]  /*bfc0*/  SHFL.BFLY PT, R101, R0, 0x1, 0x1f ;  /* 0x0c201f0000657f89 */ /* 0x000ea200000e0000 */
[----:B-1----:R-:W-:-:S04]  /*bfd0*/  FFMA.FTZ R4, R109, UR9, -R2 ;  /* 0x000000096d047c23 */ /* 0x002fc80008010802 */
[----:B------:R1:W-:Y:S02]  /*bfe0*/  MUFU.EX2 R57, R4 ;  /* 0x0000000400397308 */ /* 0x0003e40000000800 */
[----:B-1----:R-:W-:Y:S01]  /*bff0*/  FFMA.FTZ R4, R22, UR9, -R2 ;  /* 0x0000000916047c23 */ /* 0x002fe20008010802 */
[----:B--2---:R-:W-:Y:S01]  /*c000*/  FMNMX.FTZ R101, R0, R101, !PT ;  /* 0x0000006500657209 */ /* 0x004fe20007810000 */
[----:B------:R-:W-:-:S04]  /*c010*/  FFMA.FTZ R0, R100, UR9, -R3 ;  /* 0x0000000964007c23 */ /* 0x000fc80008010803 */
[----:B------:R1:W-:Y:S01]  /*c020*/  MUFU.EX2 R249, R4 ;  /* 0x0000000400f97308 */ /* 0x0003e20000000800 */
[C---:B------:R-:W-:Y:S01]  /*c030*/  FSETP.NEU.FTZ.AND P1, PT, R101.reuse, -INF , PT ;  /* 0xff8000006500780b */ /* 0x040fe20003f3d000 */
[----:B------:R-:W-:-:S06]  /*c040*/  FMUL.FTZ R12, R101, UR9 ;  /* 0x00000009650c7c20 */ /* 0x000fcc0008410000 */
[----:B------:R2:W-:Y:S01]  /*c050*/  MUFU.EX2 R242, R0 ;  /* 0x0000000000f27308 */ /* 0x0005e20000000800 */
[----:B------:R-:W-:-:S05]  /*c060*/  FSEL R12, R12, RZ, P1 ;  /* 0x000000ff0c0c7208 */ /* 0x000fca0000800000 */
[----:B------:R-:W-:Y:S01]  /*c070*/  FFMA.FTZ R5, R63, UR9, -R12 ;  /* 0x000000093f057c23 */ /* 0x000fe2000801080c */
[----:B-1----:R-:W-:-:S03]  /*c080*/  FFMA.FTZ R4, R23, UR9, -R2 ;  /* 0x0000000917047c23 */ /* 0x002fc60008010802 */
[----:B------:R1:W-:Y:S01]  /*c090*/  MUFU.EX2 R43, R5 ;  /* 0x00000005002b7308 */ /* 0x0003e20000000800 */
[----:B------:R-:W-:Y:S01]  /*c0a0*/  LDSM.16.MT88.4 R20, [R226+0x9000] ;  /* 0x00900000e214783b */ /* 0x000fe20000004200 */
[----:B--2---:R-:W-:-:S06]  /*c0b0*/  FFMA.FTZ R0, R110, UR9, -R3 ;  /* 0x000000096e007c23 */ /* 0x004fcc0008010803 */
[----:B------:R2:W-:Y:S08]  /*c0c0*/  MUFU.EX2 R42, R4 ;  /* 0x00000004002a7308 */ /* 0x0005f00000000800 */
[----:B------:R3:W-:Y:S01]  /*c0d0*/  MUFU.EX2 R245, R0 ;  /* 0x0000000000f57308 */ /* 0x0007e20000000800 */
[----:B-1----:R-:W-:-:S05]  /*c0e0*/  FSEL R5, R104, RZ, P0 ;  /* 0x000000ff68057208 */ /* 0x002fca0000000000 */
[----:B------:R-:W-:Y:S01]  /*c0f0*/  FADD.FTZ R5, R50, -R5 ;  /* 0x8000000532057221 */ /* 0x000fe20000010000 */
[----:B--2---:R-:W-:-:S04]  /*c100*/  FFMA.FTZ R4, R25, UR9, -R2 ;  /* 0x0000000919047c23 */ /* 0x004fc80008010802 */
[----:B------:R1:W-:Y:S01]  /*c110*/  MUFU.EX2 R204, R4 ;  /* 0x0000000400cc7308 */ /* 0x0003e20000000800 */
[----:B---3--:R-:W-:-:S07]  /*c120*/  FFMA.FTZ R0, R111, UR9, -R3 ;  /* 0x000000096f007c23 */ /* 0x008fce0008010803 */
[----:B------:R2:W3:Y:S01]  /*c130*/  MUFU.EX2 R207, R0 ;  /* 0x0000000000cf7308 */ /* 0x0004e20000000800 */
[----:B-1----:R-:W-:Y:S02]  /*c140*/  FFMA.FTZ R4, R17, UR9, -R2 ;  /* 0x0000000911047c23 */ /* 0x002fe40008010802 */
[----:B------:R-:W1:Y:S05]  /*c150*/  LDSM.16.MT88.4 R16, [R224+0x9000] ;  /* 0x00900000e010783b */ /* 0x000e6a0000004200 */
[----:B------:R4:W-:Y:S01]  /*c160*/  MUFU.EX2 R248, R4 ;  /* 0x0000000400f87308 */ /* 0x0009e20000000800 */
[----:B--2---:R-:W-:Y:S01]  /*c170*/  FFMA.FTZ R0, R30, UR9, -R12 ;  /* 0x000000091e007c23 */ /* 0x004fe2000801080c */
[----:B---3--:R-:W-:Y:S01]  /*c180*/  F2FP.F16.F32.PACK_AB R10, R207, R245 ;  /* 0x000000f5cf0a723e */ /* 0x008fe200000000ff */
[----:B----4-:R-:W-:-:S05]  /*c190*/  FFMA.FTZ R4, R176, UR9, -R13 ;  /* 0x00000009b0047c23 */ /* 0x010fca000801080d */
[----:B------:R2:W-:Y:S02]  /*c1a0*/  MUFU.EX2 R243, R4 ;  /* 0x0000000400f37308 */ /* 0x0005e40000000800 */
[----:B--2---:R-:W-:-:S06]  /*c1b0*/  FFMA.FTZ R4, R177, UR9, -R13 ;  /* 0x00000009b1047c23 */ /* 0x004fcc000801080d */
[----:B------:R2:W-:Y:S02]  /*c1c0*/  MUFU.EX2 R244, R4 ;  /* 0x0000000400f47308 */ /* 0x0005e40000000800 */
[----:B--2---:R-:W-:-:S06]  /*c1d0*/  FFMA.FTZ R4, R41, UR9, -R3 ;  /* 0x0000000929047c23 */ /* 0x004fcc0008010803 */
[----:B------:R2:W-:Y:S08]  /*c1e0*/  MUFU.EX2 R41, R0 ;  /* 0x0000000000297308 */ /* 0x0005f00000000800 */
[----:B------:R-:W3:Y:S01]  /*c1f0*/  MUFU.EX2 R241, R4 ;  /* 0x0000000400f17308 */ /* 0x000ee20000000800 */
[--C-:B--2---:R-:W-:Y:S02]  /*c200*/  FFMA.FTZ R0, R31, UR9, -R12.reuse ;  /* 0x000000091f007c23 */ /* 0x104fe4000801080c */
[----:B------:R-:W2:Y:S05]  /*c210*/  LDSM.16.MT88.4 R28, [R226+0xa000] ;  /* 0x00a00000e21c783b */ /* 0x000eaa0000004200 */
[----:B------:R4:W5:Y:S01]  /*c220*/  MUFU.EX2 R100, R0 ;  /* 0x0000000000647308 */ /* 0x0009620000000800 */
[----:B---3--:R-:W-:Y:S01]  /*c230*/  F2FP.F16.F32.PACK_AB R8, R242, R241 ;  /* 0x000000f1f208723e */ /* 0x008fe200000000ff */
[----:B----4-:R-:W-:Y:S01]  /*c240*/  FFMA.FTZ R0, R62, UR9, -R12 ;  /* 0x000000093e007c23 */ /* 0x010fe2000801080c */
[----:B-----5:R-:W-:-:S05]  /*c250*/  F2FP.F16.F32.PACK_AB R9, R100, R41 ;  /* 0x000000296409723e */ /* 0x020fca00000000ff */
[----:B------:R3:W4:Y:S02]  /*c260*/  MUFU.EX2 R44, R0 ;  /* 0x00000000002c7308 */ /* 0x0007240000000800 */
[----:B---3--:R-:W-:-:S05]  /*c270*/  FSEL R0, R102, RZ, P2 ;  /* 0x000000ff66007208 */ /* 0x008fca0001000000 */
[----:B------:R-:W-:Y:S01]  /*c280*/  FADD.FTZ R4, R252, -R0 ;  /* 0x80000000fc047221 */ /* 0x000fe20000010000 */
[----:B------:R-:W-:-:S03]  /*c290*/  FSEL R0, R101, RZ, P1 ;  /* 0x000000ff65007208 */ /* 0x000fc60000800000 */
[----:B------:R-:W-:Y:S02]  /*c2a0*/  FMUL.FTZ R4, R4, UR9 ;  /* 0x0000000904047c20 */ /* 0x000fe40008410000 */
[----:B------:R-:W-:Y:S01]  /*c2b0*/  FADD.FTZ R0, R231, -R0 ;  /* 0x80000000e7007221 */ /* 0x000fe20000010000 */
[----:B----4-:R-:W-:Y:S02]  /*c2c0*/  MOV R231, R44 ;  /* 0x0000002c00e77202 */ /* 0x010fe40000000f00 */
[----:B------:R3:W4:Y:S01]  /*c2d0*/  MUFU.EX2 R44, R4 ;  /* 0x00000004002c7308 */ /* 0x0007220000000800 */
[----:B------:R-:W-:Y:S01]  /*c2e0*/  FMUL.FTZ R0, R0, UR9 ;  /* 0x0000000900007c20 */ /* 0x000fe20008410000 */
[----:B------:R-:W-:-:S06]  /*c2f0*/  F2FP.F16.F32.PACK_AB R11, R43, R231 ;  /* 0x000000e72b0b723e */ /* 0x000fcc00000000ff */
[----:B------:R5:W1:Y:S01]  /*c300*/  MUFU.EX2 R15, R0 ;  /* 0x00000000000f7308 */ /* 0x000a620000000800 */
[----:B---3--:R-:W-:Y:S01]  /*c310*/  FSEL R4, R103, RZ, P3 ;  /* 0x000000ff67047208 */ /* 0x008fe20001800000 */
[-C--:B----4-:R-:W-:Y:S01]  /*c320*/  FMUL.FTZ R120, R120, R44.reuse ;  /* 0x0000002c78787220 */ /* 0x090fe20000410000 */
[-C--:B------:R-:W-:Y:S01]  /*c330*/  FMUL.FTZ R121, R121, R44.reuse ;  /* 0x0000002c79797220 */ /* 0x080fe20000410000 */
[-C--:B------:R-:W-:Y:S01]  /*c340*/  FMUL.FTZ R168, R168, R44.reuse ;  /* 0x0000002ca8a87220 */ /* 0x080fe20000410000 */
[-C--:B------:R-:W-:Y:S01]  /*c350*/  FMUL.FTZ R169, R169, R44.reuse ;  /* 0x0000002ca9a97220 */ /* 0x080fe20000410000 */
[----:B------:R-:W-:Y:S01]  /*c360*/  FADD.FTZ R4, R49, -R4 ;  /* 0x8000000431047221 */ /* 0x000fe20000010000 */
[-C--:B------:R-:W-:Y:S01]  /*c370*/  FMUL.FTZ R144, R144, R44.reuse ;  /* 0x0000002c90907220 */ /* 0x080fe20000410000 */
[----:B------:R-:W3:Y:S01]  /*c380*/  LDSM.16.MT88.4 R48, [R226+0xb000] ;  /* 0x00b00000e230783b */ /* 0x000ee20000004200 */
[--C-:B-----5:R-:W-:Y:S01]  /*c390*/  FFMA.FTZ R0, R178, UR9, -R13.reuse ;  /* 0x00000009b2007c23 */ /* 0x120fe2000801080d */
[-C--:B-1----:R-:W-:Y:S01]  /*c3a0*/  FMUL.FTZ R122, R122, R15.reuse ;  /* 0x0000000f7a7a7220 */ /* 0x082fe20000410000 */
[-C--:B------:R-:W-:Y:S01]  /*c3b0*/  FMUL.FTZ R123, R123, R15.reuse ;  /* 0x0000000f7b7b7220 */ /* 0x080fe20000410000 */
[-C--:B------:R-:W-:Y:S01]  /*c3c0*/  FMUL.FTZ R170, R170, R15.reuse ;  /* 0x0000000faaaa7220 */ /* 0x080fe20000410000 */
[----:B------:R1:W4:Y:S01]  /*c3d0*/  MUFU.EX2 R252, R0 ;  /* 0x0000000000fc7308 */ /* 0x0003220000000800 */
        /* <DEDUP_REMOVED lines=13> */
[----:B------:R-:W-:Y:S01]  /*c4b0*/  FMUL.FTZ R131, R131, R15 ;  /* 0x0000000f83837220 */ /* 0x000fe20000410000 */
[-C--:B------:R-:W-:Y:S01]  /*c4c0*/  FMUL.FTZ R76, R76, R44.reuse ;  /* 0x0000002c4c4c7220 */ /* 0x080fe20000410000 */
[----:B------:R-:W-:Y:S01]  /*c4d0*/  FMUL.FTZ R77, R77, R44 ;  /* 0x0000002c4d4d7220 */ /* 0x000fe20000410000 */
[----:B-1----:R-:W-:Y:S01]  /*c4e0*/  FFMA.FTZ R0, R27, UR9, -R13 ;  /* 0x000000091b007c23 */ /* 0x002fe2000801080d */
[----:B------:R-:W-:Y:S01]  /*c4f0*/  MOV R168, R57 ;  /* 0x0000003900a87202 */ /* 0x000fe20000000f00 */
[----:B------:R-:W1:Y:S01]  /*c500*/  LDSM.16.MT88.4 R24, [R224+0xa000] ;  /* 0x00a00000e018783b */ /* 0x000e620000004200 */
[----:B------:R-:W-:Y:S01]  /*c510*/  MOV R170, R56 ;  /* 0x0000003800aa7202 */ /* 0x000fe20000000f00 */
[----:B------:R2:W-:Y:S01]  /*c520*/  MUFU.EX2 R251, R0 ;  /* 0x0000000000fb7308 */ /* 0x0005e20000000800 */
[----:B------:R-:W-:Y:S01]  /*c530*/  MOV R171, R248 ;  /* 0x000000f800ab7202 */ /* 0x000fe20000000f00 */
[-C--:B------:R-:W-:Y:S01]  /*c540*/  FMUL.FTZ R78, R78, R15.reuse ;  /* 0x0000000f4e4e7220 */ /* 0x080fe20000410000 */
[----:B------:R-:W-:Y:S01]  /*c550*/  F2FP.F16.F32.PACK_AB R6, R168, R170 ;  /* 0x000000aaa806723e */ /* 0x000fe200000000ff */
[-C--:B------:R-:W-:Y:S01]  /*c560*/  FMUL.FTZ R79, R79, R15.reuse ;  /* 0x0000000f4f4f7220 */ /* 0x080fe20000410000 */
[----:B----4-:R-:W-:Y:S01]  /*c570*/  F2FP.F16.F32.PACK_AB R7, R252, R244 ;  /* 0x000000f4fc07723e */ /* 0x010fe200000000ff */
        /* <DEDUP_REMOVED lines=11> */
[----:B--2---:R-:W-:Y:S01]  /*c630*/  FFMA.FTZ R0, R36, UR9, -R3 ;  /* 0x0000000924007c23 */ /* 0x004fe20008010803 */
[----:B------:R-:W-:Y:S01]  /*c640*/  MOV R36, R249 ;  /* 0x000000f900247202 */ /* 0x000fe20000000f00 */
        /* <DEDUP_REMOVED lines=16> */
[----:B------:R-:W-:Y:S01]  /*c750*/  FMUL.FTZ R73, R73, R44 ;  /* 0x0000002c49497220 */ /* 0x000fe20000410000 */
[-C--:B------:R-:W-:Y:S01]  /*c760*/  FMUL.FTZ R74, R74, R15.reuse ;  /* 0x0000000f4a4a7220 */ /* 0x080fe20000410000 */
[----:B------:R-:W-:Y:S01]  /*c770*/  FMUL.FTZ R75, R75, R15 ;  /* 0x0000000f4b4b7220 */ /* 0x000fe20000410000 */
[----:B--2---:R-:W-:Y:S01]  /*c780*/  FMUL.FTZ R0, R5, UR9 ;  /* 0x0000000905007c20 */ /* 0x004fe20008410000 */
[----:B------:R-:W-:Y:S01]  /*c790*/  F2FP.F16.F32.PACK_AB R5, R243, R206 ;  /* 0x000000cef305723e */ /* 0x000fe200000000ff */
[----:B-1----:R-:W-:Y:S01]  /*c7a0*/  HMMA.16816.F32 R180, R8, R24, R144 ;  /* 0x0000001808b4723c */ /* 0x002fe20000001890 */
[----:B------:R-:W-:Y:S01]  /*c7b0*/  MOV R91, R245 ;  /* 0x000000f5005b7202 */ /* 0x000fe20000000f00 */
[----:B------:R1:W2:Y:S01]  /*c7c0*/  MUFU.EX2 R46, R0 ;  /* 0x00000000002e7308 */ /* 0x0002a20000000800 */
[----:B------:R-:W-:-:S02]  /*c7d0*/  MOV R90, R243 ;  /* 0x000000f3005a7202 */ /* 0x000fc40000000f00 */
[----:B------:R-:W-:Y:S01]  /*c7e0*/  MOV R88, R241 ;  /* 0x000000f100587202 */ /* 0x000fe20000000f00 */
[----:B------:R-:W-:Y:S01]  /*c7f0*/  HMMA.16816.F32 R176, R8, R26, R152 ;  /* 0x0000001a08b0723c */ /* 0x000fe20000001898 */
[----:B------:R-:W-:Y:S02]  /*c800*/  MOV R89, R242 ;  /* 0x000000f200597202 */ /* 0x000fe40000000f00 */
[----:B------:R-:W-:-:S03]  /*c810*/  MOV R169, R231 ;  /* 0x000000e700a97202 */ /* 0x000fc60000000f00 */
[C---:B------:R-:W-:Y:S06]  /*c820*/  HMMA.16816.F32 R152, R8.reuse, R50, R92 ;  /* 0x000000320898723c */ /* 0x040fec000000185c */
[----:B------:R-:W-:Y:S01]  /*c830*/  HMMA.16816.F32 R112, R8, R28, R160 ;  /* 0x0000001c0870723c */ /* 0x000fe200000018a0 */
[----:B-1----:R-:W-:Y:S01]  /*c840*/  FMUL.FTZ R0, R4, UR9 ;  /* 0x0000000904007c20 */ /* 0x002fe20008410000 */
[----:B------:R-:W-:Y:S01]  /*c850*/  F2FP.F16.F32.PACK_AB R4, R39, R40 ;  /* 0x000000282704723e */ /* 0x000fe200000000ff */
[-C--:B--2---:R-:W-:Y:S01]  /*c860*/  FMUL.FTZ R116, R116, R46.reuse ;  /* 0x0000002e74747220 */ /* 0x084fe20000410000 */
[-C--:B------:R-:W-:Y:S01]  /*c870*/  FMUL.FTZ R117, R117, R46.reuse ;  /* 0x0000002e75757220 */ /* 0x080fe20000410000 */
[----:B------:R1:W2:Y:S01]  /*c880*/  MUFU.EX2 R45, R0 ;  /* 0x00000000002d7308 */ /* 0x0002a20000000800 */
        /* <DEDUP_REMOVED lines=16> */
[--C-:B-1----:R-:W-:Y:S01]  /*c990*/  FFMA.FTZ R0, R37, UR9, -R3.reuse ;  /* 0x0000000925007c23 */ /* 0x102fe20008010803 */
[-C--:B--2---:R-:W-:Y:S01]  /*c9a0*/  FMUL.FTZ R118, R118, R45.reuse ;  /* 0x0000002d76767220 */ /* 0x084fe20000410000 */
[-C--:B------:R-:W-:Y:S01]  /*c9b0*/  FMUL.FTZ R119, R119, R45.reuse ;  /* 0x0000002d77777220 */ /* 0x080fe20000410000 */
[-C--:B------:R-:W-:Y:S01]  /*c9c0*/  FMUL.FTZ R126, R126, R45.reuse ;  /* 0x0000002d7e7e7220 */ /* 0x080fe20000410000 */
[----:B------:R1:W2:Y:S01]  /*c9d0*/  MUFU.EX2 R249, R0 ;  /* 0x0000000000f97308 */ /* 0x0002a20000000800 */
        /* <DEDUP_REMOVED lines=12> */
[----:B------:R-:W3:Y:S01]  /*caa0*/  LDSM.16.MT88.4 R16, [R226+0x9400] ;  /* 0x00940000e210783b */ /* 0x000ee20000004200 */
[-C--:B------:R-:W-:Y:S01]  /*cab0*/  FMUL.FTZ R167, R167, R45.reuse ;  /* 0x0000002da7a77220 */ /* 0x080fe20000410000 */
[-C--:B------:R-:W-:Y:S01]  /*cac0*/  FMUL.FTZ R174, R174, R45.reuse ;  /* 0x0000002daeae7220 */ /* 0x080fe20000410000 */
[-C--:B------:R-:W-:Y:S01]  /*cad0*/  FMUL.FTZ R175, R175, R45.reuse ;  /* 0x0000002dafaf7220 */ /* 0x080fe20000410000 */
[--C-:B-1----:R-:W-:Y:S01]  /*cae0*/  FFMA.FTZ R0, R105, UR9, -R3.reuse ;  /* 0x0000000969007c23 */ /* 0x102fe20008010803 */
[----:B------:R-:W-:Y:S01]  /*caf0*/  IMAD.MOV.U32 R105, RZ, RZ, R42 ;  /* 0x000000ffff697224 */ /* 0x000fe200078e002a */
[----:B------:R-:W-:Y:S01]  /*cb00*/  MOV R42, R246 ;  /* 0x000000f6002a7202 */ /* 0x000fe20000000f00 */
[C---:B------:R-:W-:Y:S01]  /*cb10*/  HMMA.16816.F32 R76, R4.reuse, R20, R132 ;  /* 0x00000014044c723c */ /* 0x040fe20000001884 */
[----:B------:R1:W-:Y:S01]  /*cb20*/  MUFU.EX2 R248, R0 ;  /* 0x0000000000f87308 */ /* 0x0003e20000000800 */
        /* <DEDUP_REMOVED lines=16> */
[----:B-1----:R-:W-:Y:S01]  /*cc30*/  FFMA.FTZ R0, R106, UR9, -R3 ;  /* 0x000000096a007c23 */ /* 0x002fe20008010803 */
[----:B------:R-:W-:Y:S01]  /*cc40*/  MOV R106, R39 ;  /* 0x00000027006a7202 */ /* 0x000fe20000000f00 */
[----:B------:R-:W-:Y:S01]  /*cc50*/  HMMA.16816.F32 R56, R4, R24, R148 ;  /* 0x000000180438723c */ /* 0x000fe20000001894 */
[----:B------:R-:W-:-:S02]  /*cc60*/  MOV R39, R247 ;  /* 0x000000f700277202 */ /* 0x000fc40000000f00 */
[----:B------:R1:W4:Y:S01]  /*cc70*/  MUFU.EX2 R247, R0 ;  /* 0x0000000000f77308 */ /* 0x0003220000000800 */
[----:B------:R-:W-:Y:S02]  /*cc80*/  MOV R95, R40 ;  /* 0x00000028005f7202 */ /* 0x000fe40000000f00 */
[C---:B------:R-:W-:Y:S01]  /*cc90*/  HMMA.16816.F32 R156, R4.reuse, R26, R156 ;  /* 0x0000001a049c723c */ /* 0x040fe2000000189c */
[----:B------:R-:W5:Y:S01]  /*cca0*/  LDSM.16.MT88.4 R24, [R224+0x9400] ;  /* 0x00940000e018783b */ /* 0x000f620000004200 */
[----:B------:R-:W-:Y:S01]  /*ccb0*/  IMAD.MOV.U32 R94, RZ, RZ, R39 ;  /* 0x000000ffff5e7224 */ /* 0x000fe200078e0027 */
[----:B------:R-:W-:Y:S01]  /*ccc0*/  MOV R93, R43 ;  /* 0x0000002b005d7202 */ /* 0x000fe20000000f00 */
[----:B------:R-:W-:Y:S01]  /*ccd0*/  IMAD.MOV.U32 R148, RZ, RZ, R88 ;  /* 0x000000ffff947224 */ /* 0x000fe200078e0058 */
[----:B------:R-:W-:Y:S01]  /*cce0*/  MOV R92, R240 ;  /* 0x000000f0005c7202 */ /* 0x000fe20000000f00 */
[----:B------:R-:W-:Y:S01]  /*ccf0*/  HMMA.16816.F32 R164, R4, R28, R164 ;  /* 0x0000001c04a4723c */ /* 0x000fe200000018a4 */
[----:B------:R-:W-:Y:S01]  /*cd00*/  MOV R231, R42 ;  /* 0x0000002a00e77202 */ /* 0x000fe20000000f00 */
[----:B------:R-:W-:Y:S01]  /*cd10*/  IMAD.MOV.U32 R150, RZ, RZ, R206 ;  /* 0x000000ffff967224 */ /* 0x000fe200078e00ce */
[----:B------:R-:W-:-:S02]  /*cd20*/  MOV R149, R171 ;  /* 0x000000ab00957202 */ /* 0x000fc40000000f00 */
[----:B------:R-:W-:Y:S01]  /*cd30*/  MOV R171, R36 ;  /* 0x0000002400ab7202 */ /* 0x000fe20000000f00 */
[C---:B------:R-:W-:Y:S01]  /*cd40*/  HMMA.16816.F32 R172, R4.reuse, R30, R172 ;  /* 0x0000001e04ac723c */ /* 0x040fe200000018ac */
[----:B------:R-:W-:Y:S01]  /*cd50*/  MOV R151, R205 ;  /* 0x000000cd00977202 */ /* 0x000fe20000000f00 */
[--C-:B-1----:R-:W-:Y:S01]  /*cd60*/  FFMA.FTZ R0, R107, UR9, -R12.reuse ;  /* 0x000000096b007c23 */ /* 0x102fe2000801080c */
[----:B------:R-:W-:Y:S01]  /*cd70*/  MOV R107, R244 ;  /* 0x000000f4006b7202 */ /* 0x000fe20000000f00 */
[----:B------:R-:W-:Y:S02]  /*cd80*/  LDSM.16.MT88.4 R28, [R226+0xa400] ;  /* 0x00a40000e21c783b */ /* 0x000fe40000004200 */
[----:B------:R1:W-:Y:S01]  /*cd90*/  MUFU.EX2 R246, R0 ;  /* 0x0000000000f67308 */ /* 0x0003e20000000800 */
[C---:B------:R-:W-:Y:S06]  /*cda0*/  HMMA.16816.F32 R140, R4.reuse, R32, R68 ;  /* 0x00000020048c723c */ /* 0x040fec0000001844 */
[C---:B------:R-:W-:Y:S06]  /*cdb0*/  HMMA.16816.F32 R80, R4.reuse, R34, R80 ;  /* 0x000000220450723c */ /* 0x040fec0000001850 */
[----:B------:R-:W-:Y:S01]  /*cdc0*/  HMMA.16816.F32 R84, R4, R48, R84 ;  /* 0x000000300454723c */ /* 0x000fe20000001854 */
[----:B-1----:R-:W-:Y:S01]  /*cdd0*/  FFMA.FTZ R0, R47, UR9, -R12 ;  /* 0x000000092f007c23 */ /* 0x002fe2000801080c */
[----:B------:R-:W-:-:S04]  /*cde0*/  MOV R47, R207 ;  /* 0x000000cf002f7202 */ /* 0x000fc80000000f00 */
[----:B------:R-:W-:Y:S01]  /*cdf0*/  HMMA.16816.F32 R96, R4, R50, R96 ;  /* 0x000000320460723c */ /* 0x000fe20000001860 */
[----:B------:R1:W3:Y:S05]  /*ce00*/  MUFU.EX2 R244, R0 ;  /* 0x0000000000f47308 */ /* 0x0002ea0000000800 */
[----:B------:R-:W-:Y:S01]  /*ce10*/  HMMA.16816.F32 R160, R8, R32, R72 ;  /* 0x0000002008a0723c */ /* 0x000fe20000001848 */
[----:B--2---:R-:W-:Y:S01]  /*ce20*/  F2FP.F16.F32.PACK_AB R4, R249, R250 ;  /* 0x000000faf904723e */ /* 0x004fe200000000ff */
[----:B------:R-:W-:Y:S01]  /*ce30*/  LDSM.16.MT88.4 R32, [R226+0x9800] ;  /* 0x00980000e220783b */ /* 0x000fe20000004200 */
[----:B----4-:R-:W-:-:S04]  /*ce40*/  F2FP.F16.F32.PACK_AB R6, R247, R248 ;  /* 0x000000f8f706723e */ /* 0x010fc800000000ff */
[----:B------:R-:W-:Y:S01]  /*ce50*/  F2FP.F16.F32.PACK_AB R8, R105, R171 ;  /* 0x000000ab6908723e */ /* 0x000fe200000000ff */
[--C-:B-1----:R-:W-:Y:S01]  /*ce60*/  FFMA.FTZ R0, R192, UR9, -R12.reuse ;  /* 0x00000009c0007c23 */ /* 0x102fe2000801080c */
[----:B---3--:R-:W-:Y:S02]  /*ce70*/  F2FP.F16.F32.PACK_AB R5, R244, R246 ;  /* 0x000000f6f405723e */ /* 0x008fe400000000ff */
[----:B------:R-:W-:Y:S01]  /*ce80*/  MOV R192, R41 ;  /* 0x0000002900c07202 */ /* 0x000fe20000000f00 */
[----:B------:R1:W-:Y:S01]  /*ce90*/  MUFU.EX2 R245, R0 ;  /* 0x0000000000f57308 */ /* 0x0003e20000000800 */
[----:B------:R-:W2:Y:S01]  /*cea0*/  LDSM.16.MT88.4 R40, [R226+0xb400] ;  /* 0x00b40000e228783b */ /* 0x000ea20000004200 */
[----:B-1----:R-:W-:-:S03]  /*ceb0*/  FFMA.FTZ R0, R38, UR9, -R12 ;  /* 0x0000000926007c23 */ /* 0x002fc6000801080c */
[----:B------:R-:W1:Y:S03]  /*cec0*/  LDSM.16.MT88.4 R36, [R224+0xb400] ;  /* 0x00b40000e024783b */ /* 0x000e660000004200 */
[----:B------:R3:W4:Y:S02]  /*ced0*/  MUFU.EX2 R243, R0 ;  /* 0x0000000000f37308 */ /* 0x0007240000000800 */
[----:B---3--:R-:W-:Y:S01]  /*cee0*/  FFMA.FTZ R0, R197, UR9, -R13 ;  /* 0x00000009c5007c23 */ /* 0x008fe2000801080d */
[----:B----4-:R-:W-:-:S05]  /*cef0*/  F2FP.F16.F32.PACK_AB R7, R243, R245 ;  /* 0x000000f5f307723e */ /* 0x010fca00000000ff */
[----:B------:R3:W4:Y:S02]  /*cf00*/  MUFU.EX2 R241, R0 ;  /* 0x0000000000f17308 */ /* 0x0007240000000800 */
[C---:B------:R-:W-:Y:S06]  /*cf10*/  HMMA.16816.F32 R72, R4.reuse, R18, R184 ;  /* 0x000000120448723c */ /* 0x040fec00000018b8 */
[----:B-----5:R-:W-:Y:S01]  /*cf20*/  HMMA.16816.F32 R52, R4, R24, R52 ;  /* 0x000000180434723c */ /* 0x020fe20000001834 */
[----:B------:R-:W-:Y:S02]  /*cf30*/  MOV R186, R89 ;  /* 0x0000005900ba7202 */ /* 0x000fe40000000f00 */
[----:B------:R-:W-:-:S02]  /*cf40*/  MOV R185, R90 ;  /* 0x0000005a00b97202 */ /* 0x000fc40000000f00 */
[----:B------:R-:W-:Y:S01]  /*cf50*/  MOV R184, R91 ;  /* 0x0000005b00b87202 */ /* 0x000fe20000000f00 */
[C---:B------:R-:W-:Y:S01]  /*cf60*/  HMMA.16816.F32 R60, R4.reuse, R26, R60 ;  /* 0x0000001a043c723c */ /* 0x040fe2000000183c */
[----:B---3--:R-:W-:Y:S01]  /*cf70*/  FFMA.FTZ R0, R200, UR9, -R13 ;  /* 0x00000009c8007c23 */ /* 0x008fe2000801080d */
[----:B------:R-:W-:Y:S02]  /*cf80*/  MOV R187, R92 ;  /* 0x0000005c00bb7202 */ /* 0x000fe40000000f00 */
[----:B----4-:R-:W-:Y:S01]  /*cf90*/  F2FP.F16.F32.PACK_AB R9, R241, R251 ;  /* 0x000000fbf109723e */ /* 0x010fe200000000ff */
[----:B------:R3:W-:Y:S01]  /*cfa0*/  MUFU.EX2 R242, R0 ;  /* 0x0000000000f27308 */ /* 0x0007e20000000800 */
[C---:B------:R-:W-:Y:S06]  /*cfb0*/  HMMA.16816.F32 R88, R4.reuse, R20, R180 ;  /* 0x000000140458723c */ /* 0x040fec00000018b4 */
[----:B--2---:R-:W-:Y:S01]  /*cfc0*/  HMMA.16816.F32 R132, R4, R42, R152 ;  /* 0x0000002a0484723c */ /* 0x004fe20000001898 */
[----:B------:R-:W-:-:S02]  /*cfd0*/  MOV R183, R93 ;  /* 0x0000005d00b77202 */ /* 0x000fc40000000f00 */
[----:B------:R-:W-:Y:S02]  /*cfe0*/  MOV R182, R94 ;  /* 0x0000005e00b67202 */ /* 0x000fe40000000f00 */
[----:B------:R-:W-:Y:S01]  /*cff0*/  MOV R181, R95 ;  /* 0x0000005f00b57202 */ /* 0x000fe20000000f00 */
[C---:B------:R-:W-:Y:S01]  /*d000*/  HMMA.16816.F32 R68, R4.reuse, R16, R188 ;  /* 0x000000100444723c */ /* 0x040fe200000018bc */
[----:B------:R-:W-:Y:S02]  /*d010*/  MOV R180, R231 ;  /* 0x000000e700b47202 */ /* 0x000fe40000000f00 */
[----:B------:R-:W-:Y:S01]  /*d020*/  MOV R155, R107 ;  /* 0x0000006b009b7202 */ /* 0x000fe20000000f00 */
[----:B---3--:R-:W-:Y:S01]  /*d030*/  FFMA.FTZ R0, R201, UR9, -R13 ;  /* 0x00000009c9007c23 */ /* 0x008fe2000801080d */
[----:B------:R-:W-:Y:S01]  /*d040*/  MOV R154, R192 ;  /* 0x000000c0009a7202 */ /* 0x000fe20000000f00 */
[----:B------:R-:W-:Y:S01]  /*d050*/  HMMA.16816.F32 R92, R4, R22, R176 ;  /* 0x00000016045c723c */ /* 0x000fe200000018b0 */
[----:B------:R-:W-:Y:S01]  /*d060*/  MOV R152, R186 ;  /* 0x000000ba00987202 */ /* 0x000fe20000000f00 */
[----:B------:R2:W3:Y:S01]  /*d070*/  MUFU.EX2 R240, R0 ;  /* 0x0000000000f07308 */ /* 0x0004e20000000800 */
[----:B------:R-:W-:-:S03]  /*d080*/  MOV R153, R187 ;  /* 0x000000bb00997202 */ /* 0x000fc60000000f00 */
[----:B------:R-:W-:Y:S01]  /*d090*/  HMMA.16816.F32 R112, R4, R28, R112 ;  /* 0x0000001c0470723c */ /* 0x000fe20000001870 */
[----:B------:R-:W-:Y:S02]  /*d0a0*/  MOV R179, R239 ;  /* 0x000000ef00b37202 */ /* 0x000fe40000000f00 */
[----:B------:R-:W-:-:S03]  /*d0b0*/  MOV R178, R204 ;  /* 0x000000cc00b27202 */ /* 0x000fc60000000f00 */
[----:B------:R-:W-:Y:S01]  /*d0c0*/  HMMA.16816.F32 R120, R4, R30, R120 ;  /* 0x0000001e0478723c */ /* 0x000fe20000001878 */
[----:B------:R-:W-:-:S05]  /*d0d0*/  F2FP.F16.F32.PACK_AB R10, R149, R178 ;  /* 0x000000b2950a723e */ /* 0x000fca00000000ff */
[----:B-1----:R-:W-:Y:S01]  /*d0e0*/  HMMA.16816.F32 R116, R4, R36, R160 ;  /* 0x000000240474723c */ /* 0x002fe200000018a0 */
[----:B--2---:R-:W-:Y:S01]  /*d0f0*/  FFMA.FTZ R0, R202, UR9, -R2 ;  /* 0x00000009ca007c23 */ /* 0x004fe20008010802 */
[----:B---3--:R-:W-:-:S03]  /*d100*/  F2FP.F16.F32.PACK_AB R11, R240, R242 ;  /* 0x000000f2f00b723e */ /* 0x008fc600000000ff */
[----:B------:R1:W-:Y:S01]  /*d110*/  MUFU.EX2 R239, R0 ;  /* 0x0000000000ef7308 */ /* 0x0003e20000000800 */
[----:B------:R-:W-:Y:S01]  /*d120*/  HMMA.16816.F32 R128, R4, R38, R128 ;  /* 0x000000260480723c */ /* 0x000fe20000001880 */
[----:B------:R-:W-:Y:S02]  /*d130*/  MOV R160, R106 ;  /* 0x0000006a00a07202 */ /* 0x000fe40000000f00 */
[----:B------:R-:W-:Y:S02]  /*d140*/  MOV R163, R180 ;  /* 0x000000b400a37202 */ /* 0x000fe40000000f00 */
[----:B------:R-:W-:Y:S01]  /*d150*/  MOV R162, R181 ;  /* 0x000000b500a27202 */ /* 0x000fe20000000f00 */
[----:B------:R-:W-:Y:S01]  /*d160*/  HMMA.16816.F32 R124, R8, R24, R144 ;  /* 0x00000018087c723c */ /* 0x000fe20000001890 */
[----:B------:R-:W-:-:S05]  /*d170*/  MOV R161, R182 ;  /* 0x000000b600a17202 */ /* 0x000fca0000000f00 */
[----:B------:R-:W-:Y:S01]  /*d180*/  HMMA.16816.F32 R108, R8, R26, R108 ;  /* 0x0000001a086c723c */ /* 0x000fe2000000186c */
[----:B------:R-:W2:Y:S01]  /*d190*/  LDSM.16.MT88.4 R24, [R224+0x9800] ;  /* 0x00980000e018783b */ /* 0x000ea20000004200 */
[----:B------:R-:W-:Y:S01]  /*d1a0*/  MOV R146, R184 ;  /* 0x000000b800927202 */ /* 0x000fe20000000f00 */
[----:B------:R-:W-:Y:S02]  /*d1b0*/  IMAD.MOV.U32 R145, RZ, RZ, R183 ;  /* 0x000000ffff917224 */ /* 0x000fe400078e00b7 */
[----:B-1----:R-:W-:Y:S01]  /*d1c0*/  FFMA.FTZ R0, R203, UR9, -R2 ;  /* 0x00000009cb007c23 */ /* 0x002fe20008010802 */
[----:B------:R-:W-:Y:S01]  /*d1d0*/  MOV R147, R185 ;  /* 0x000000b900937202 */ /* 0x000fe20000000f00 */
[----:B------:R-:W-:Y:S02]  /*d1e0*/  HMMA.16816.F32 R136, R4, R40, R136 ;  /* 0x000000280488723c */ /* 0x000fe40000001888 */
[----:B------:R1:W-:Y:S04]  /*d1f0*/  MUFU.EX2 R231, R0 ;  /* 0x0000000000e77308 */ /* 0x0003e80000000800 */
[C---:B------:R-:W-:Y:S06]  /*d200*/  HMMA.16816.F32 R56, R8.reuse, R20, R56 ;  /* 0x000000140838723c */ /* 0x040fec0000001838 */
[C---:B------:R-:W-:Y:S01]  /*d210*/  HMMA.16816.F32 R48, R8.reuse, R22, R156 ;  /* 0x000000160830723c */ /* 0x040fe2000000189c */
[----:B------:R-:W3:Y:S05]  /*d220*/  LDSM.16.MT88.4 R20, [R226+0xb800] ;  /* 0x00b80000e214783b */ /* 0x000eea0000004200 */
[----:B------:R-:W-:Y:S01]  /*d230*/  HMMA.16816.F32 R76, R8, R16, R76 ;  /* 0x00000010084c723c */ /* 0x000fe2000000184c */
[----:B-1----:R-:W-:Y:S01]  /*d240*/  FFMA.FTZ R0, R195, UR9, -R3 ;  /* 0x00000009c3007c23 */ /* 0x002fe20008010803 */
[----:B------:R-:W-:-:S02]  /*d250*/  MOV R157, R153 ;  /* 0x00000099009d7202 */ /* 0x000fc40000000f00 */
[----:B------:R-:W-:Y:S01]  /*d260*/  MOV R156, R154 ;  /* 0x0000009a009c7202 */ /* 0x000fe20000000f00 */
[----:B------:R1:W-:Y:S01]  /*d270*/  MUFU.EX2 R207, R0 ;  /* 0x0000000000cf7308 */ /* 0x0003e20000000800 */
[C---:B------:R-:W-:Y:S01]  /*d280*/  HMMA.16816.F32 R64, R8.reuse, R18, R64 ;  /* 0x000000120840723c */ /* 0x040fe20000001840 */
[----:B------:R-:W4:Y:S01]  /*d290*/  LDSM.16.MT88.4 R16, [R224+0xb800] ;  /* 0x00b80000e010783b */ /* 0x000f220000004200 */
[----:B------:R-:W-:Y:S02]  /*d2a0*/  MOV R159, R162 ;  /* 0x000000a2009f7202 */ /* 0x000fe40000000f00 */
[----:B------:R-:W-:Y:S02]  /*d2b0*/  MOV R158, R163 ;  /* 0x000000a3009e7202 */ /* 0x000fe40000000f00 */
[C---:B------:R-:W-:Y:S06]  /*d2c0*/  HMMA.16816.F32 R164, R8.reuse, R28, R164 ;  /* 0x0000001c08a4723c */ /* 0x040fec00000018a4 */
[----:B------:R-:W-:Y:S01]  /*d2d0*/  HMMA.16816.F32 R172, R8, R30, R172 ;  /* 0x0000001e08ac723c */ /* 0x000fe200000018ac */
[----:B------:R-:W5:Y:S01]  /*d2e0*/  LDSM.16.MT88.4 R28, [R224+0xa800] ;  /* 0x00a80000e01c783b */ /* 0x000f620000004200 */
[----:B-1----:R-:W-:-:S04]  /*d2f0*/  FFMA.FTZ R0, R193, UR9, -R3 ;  /* 0x00000009c1007c23 */ /* 0x002fc80008010803 */
[C---:B------:R-:W-:Y:S01]  /*d300*/  HMMA.16816.F32 R188, R8.reuse, R38, R80 ;  /* 0x0000002608bc723c */ /* 0x040fe20000001850 */
[----:B------:R1:W2:Y:S05]  /*d310*/  MUFU.EX2 R206, R0 ;  /* 0x0000000000ce7308 */ /* 0x0002aa0000000800 */
[----:B------:R-:W-:Y:S01]  /*d320*/  HMMA.16816.F32 R184, R8, R42, R96 ;  /* 0x0000002a08b8723c */ /* 0x000fe20000001860 */
[----:B------:R-:W-:Y:S02]  /*d330*/  MOV R82, R146 ;  /* 0x0000009200527202 */ /* 0x000fe40000000f00 */
[----:B------:R-:W-:-:S03]  /*d340*/  MOV R83, R147 ;  /* 0x0000009300537202 */ /* 0x000fc60000000f00 */
[----:B------:R-:W-:Y:S01]  /*d350*/  HMMA.16816.F32 R84, R8, R40, R84 ;  /* 0x000000280854723c */ /* 0x000fe20000001854 */
[----:B------:R-:W-:Y:S01]  /*d360*/  MOV R81, R83 ;  /* 0x0000005300517202 */ /* 0x000fe20000000f00 */
[----:B-1----:R-:W-:Y:S01]  /*d370*/  FFMA.FTZ R0, R194, UR9, -R3 ;  /* 0x00000009c2007c23 */ /* 0x002fe20008010803 */
[----:B--2---:R-:W-:-:S04]  /*d380*/  F2FP.F16.F32.PACK_AB R4, R206, R207 ;  /* 0x000000cfce04723e */ /* 0x004fc800000000ff */
[----:B------:R-:W-:Y:S01]  /*d390*/  MOV R41, R170 ;  /* 0x000000aa00297202 */ /* 0x000fe20000000f00 */
[----:B------:R1:W-:Y:S02]  /*d3a0*/  MUFU.EX2 R205, R0 ;  /* 0x0000000000cd7308 */ /* 0x0003e40000000800 */
[----:B-1----:R-:W-:-:S06]  /*d3b0*/  FFMA.FTZ R0, R196, UR9, -R3 ;  /* 0x00000009c4007c23 */ /* 0x002fcc0008010803 */
[----:B------:R1:W2:Y:S02]  /*d3c0*/  MUFU.EX2 R204, R0 ;  /* 0x0000000000cc7308 */ /* 0x0002a40000000800 */
[----:B-1----:R-:W-:Y:S01]  /*d3d0*/  FFMA.FTZ R0, R198, UR9, -R12 ;  /* 0x00000009c6007c23 */ /* 0x002fe2000801080c */
[----:B--2---:R-:W-:-:S05]  /*d3e0*/  F2FP.F16.F32.PACK_AB R6, R204, R205 ;  /* 0x000000cdcc06723e */ /* 0x004fca00000000ff */
[----:B------:R1:W-:Y:S02]  /*d3f0*/  MUFU.EX2 R203, R0 ;  /* 0x0000000000cb7308 */ /* 0x0003e40000000800 */
[----:B-1----:R-:W-:Y:S02]  /*d400*/  FFMA.FTZ R0, R199, UR9, -R12 ;  /* 0x00000009c7007c23 */ /* 0x002fe4000801080c */
[----:B------:R-:W-:Y:S01]  /*d410*/  HMMA.16816.F32 R196, R8, R36, R140 ;  /* 0x0000002408c4723c */ /* 0x000fe2000000188c */
[----:B------:R-:W1:Y:S03]  /*d420*/  LDSM.16.MT88.4 R36, [R226+0xa800] ;  /* 0x00a80000e224783b */ /* 0x000e660000004200 */
[----:B------:R2:W3:Y:S03]  /*d430*/  MUFU.EX2 R202, R0 ;  /* 0x0000000000ca7308 */ /* 0x0004e60000000800 */
[----:B------:R-:W-:Y:S01]  /*d440*/  F2FP.F16.F32.PACK_AB R8, R231, R239 ;  /* 0x000000efe708723e */ /* 0x000fe200000000ff */
[----:B------:R-:W-:Y:S01]  /*d450*/  IMAD.MOV.U32 R142, RZ, RZ, R160 ;  /* 0x000000ffff8e7224 */ /* 0x000fe200078e00a0 */
[----:B------:R-:W-:-:S02]  /*d460*/  MOV R140, R152 ;  /* 0x00000098008c7202 */ /* 0x000fc40000000f00 */
[----:B------:R-:W-:Y:S02]  /*d470*/  MOV R141, R155 ;  /* 0x0000009b008d7202 */ /* 0x000fe40000000f00 */
[----:B------:R-:W-:Y:S02]  /*d480*/  MOV R143, R161 ;  /* 0x000000a1008f7202 */ /* 0x000fe40000000f00 */
[----:B------:R-:W-:Y:S02]  /*d490*/  MOV R80, R140 ;  /* 0x0000008c00507202 */ /* 0x000fe40000000f00 */
[----:B------:R-:W-:Y:S01]  /*d4a0*/  MOV R83, R143 ;  /* 0x0000008f00537202 */ /* 0x000fe20000000f00 */
[----:B------:R-:W-:Y:S02]  /*d4b0*/  IMAD.MOV.U32 R143, RZ, RZ, R149 ;  /* 0x000000ffff8f7224 */ /* 0x000fe400078e0095 */
[----:B--2---:R-:W-:Y:S01]  /*d4c0*/  FFMA.FTZ R0, R14, UR9, -R12 ;  /* 0x000000090e007c23 */ /* 0x004fe2000801080c */
[----:B---3--:R-:W-:Y:S01]  /*d4d0*/  F2FP.F16.F32.PACK_AB R5, R202, R203 ;  /* 0x000000cbca05723e */ /* 0x008fe200000000ff */
[----:B------:R-:W-:Y:S01]  /*d4e0*/  FFMA.FTZ R14, R208, UR9, -R2 ;  /* 0x00000009d00e7c23 */ /* 0x000fe20008010802 */
[----:B------:R-:W-:Y:S01]  /*d4f0*/  MOV R208, R178 ;  /* 0x000000b200d07202 */ /* 0x000fe20000000f00 */
[----:B------:R2:W-:Y:S01]  /*d500*/  MUFU.EX2 R201, R0 ;  /* 0x0000000000c97308 */ /* 0x0005e20000000800 */
[----:B------:R-:W-:-:S02]  /*d510*/  MOV R140, R156 ;  /* 0x0000009c008c7202 */ /* 0x000fc40000000f00 */
[----:B------:R-:W-:-:S05]  /*d520*/  MOV R156, R151 ;  /* 0x00000097009c7202 */ /* 0x000fca0000000f00 */
[----:B------:R-:W-:Y:S01]  /*d530*/  MUFU.EX2 R106, R14 ;  /* 0x0000000e006a7308 */ /* 0x000fe20000000800 */
[----:B--2---:R-:W-:Y:S01]  /*d540*/  FFMA.FTZ R0, R238, UR9, -R12 ;  /* 0x00000009ee007c23 */ /* 0x004fe2000801080c */
[----:B------:R-:W-:-:S06]  /*d550*/  MOV R238, R179 ;  /* 0x000000b300ee7202 */ /* 0x000fcc0000000f00 */
[----:B------:R2:W3:Y:S01]  /*d560*/  MUFU.EX2 R200, R0 ;  /* 0x0000000000c87308 */ /* 0x0004e20000000800 */
[----:B------:R-:W-:Y:S01]  /*d570*/  ISETP.GE.AND P0, PT, R238, 0x4, PT ;  /* 0x00000004ee00780c */ /* 0x000fe20003f06270 */
[----:B--2---:R-:W-:Y:S01]  /*d580*/  FFMA.FTZ R0, R210, UR9, -R2 ;  /* 0x00000009d2007c23 */ /* 0x004fe20008010802 */
[----:B---3--:R-:W-:-:S05]  /*d590*/  F2FP.F16.F32.PACK_AB R7, R200, R201 ;  /* 0x000000c9c807723e */ /* 0x008fca00000000ff */
[----:B------:R2:W-:Y:S02]  /*d5a0*/  MUFU.EX2 R210, R0 ;  /* 0x0000000000d27308 */ /* 0x0005e40000000800 */
[C---:B------:R-:W-:Y:S06]  /*d5b0*/  HMMA.16816.F32 R192, R4.reuse, R26, R60 ;  /* 0x0000001a04c0723c */ /* 0x040fec000000183c */
[C---:B------:R-:W-:Y:S06]  /*d5c0*/  HMMA.16816.F32 R180, R4.reuse, R24, R52 ;  /* 0x0000001804b4723c */ /* 0x040fec0000001834 */
[----:B------:R-:W-:Y:S01]  /*d5d0*/  HMMA.16816.F32 R52, R4, R22, R132 ;  /* 0x000000160434723c */ /* 0x000fe20000001884 */
[----:B--2---:R-:W-:-:S04]  /*d5e0*/  FFMA.FTZ R0, R209, UR9, -R2 ;  /* 0x00000009d1007c23 */ /* 0x004fc80008010802 */
[----:B------:R2:W3:Y:S01]  /*d5f0*/  MUFU.EX2 R107, R0 ;  /* 0x00000000006b7308 */ /* 0x0004e20000000800 */
[C---:B------:R-:W-:Y:S06]  /*d600*/  HMMA.16816.F32 R176, R4.reuse, R32, R68 ;  /* 0x0000002004b0723c */ /* 0x040fec0000001844 */
[C---:B------:R-:W-:Y:S06]  /*d610*/  HMMA.16816.F32 R96, R4.reuse, R34, R72 ;  /* 0x000000220460723c */ /* 0x040fec0000001848 */
[----:B----4-:R-:W-:Y:S01]  /*d620*/  HMMA.16816.F32 R72, R4, R16, R116 ;  /* 0x000000100448723c */ /* 0x010fe20000001874 */
[----:B--2---:R-:W-:Y:S01]  /*d630*/  FFMA.FTZ R0, R234, UR9, -R2 ;  /* 0x00000009ea007c23 */ /* 0x004fe20008010802 */
[----:B------:R-:W-:-:S04]  /*d640*/  MOV R234, R105 ;  /* 0x0000006900ea7202 */ /* 0x000fc80000000f00 */
[C---:B-----5:R-:W-:Y:S01]  /*d650*/  HMMA.16816.F32 R152, R4.reuse, R30, R92 ;  /* 0x0000001e0498723c */ /* 0x060fe2000000185c */
[----:B---3--:R-:W-:Y:S01]  /*d660*/  F2FP.F16.F32.PACK_AB R10, R107, R210 ;  /* 0x000000d26b0a723e */ /* 0x008fe200000000ff */
[----:B------:R2:W-:Y:S04]  /*d670*/  MUFU.EX2 R105, R0 ;  /* 0x0000000000697308 */ /* 0x0005e80000000800 */
[----:B-1----:R-:W-:Y:S01]  /*d680*/  HMMA.16816.F32 R160, R4, R36, R112 ;  /* 0x0000002404a0723c */ /* 0x002fe20000001870 */
[----:B--2---:R-:W-:Y:S01]  /*d690*/  FFMA.FTZ R0, R221, UR9, -R2 ;  /* 0x00000009dd007c23 */ /* 0x004fe20008010802 */
[----:B------:R-:W-:Y:S01]  /*d6a0*/  IMAD.MOV.U32 R221, RZ, RZ, R171 ;  /* 0x000000ffffdd7224 */ /* 0x000fe200078e00ab */
[----:B------:R-:W-:Y:S02]  /*d6b0*/  MOV R171, R100 ;  /* 0x0000006400ab7202 */ /* 0x000fe40000000f00 */
[----:B------:R1:W-:Y:S02]  /*d6c0*/  MUFU.EX2 R100, R0 ;  /* 0x0000000000647308 */ /* 0x0003e40000000800 */
[----:B------:R-:W-:Y:S01]  /*d6d0*/  MOV R209, R171 ;  /* 0x000000ab00d17202 */ /* 0x000fe20000000f00 */
[----:B-1----:R-:W-:Y:S01]  /*d6e0*/  FFMA.FTZ R0, R211, UR9, -R13 ;  /* 0x00000009d3007c23 */ /* 0x002fe2000801080d */
[----:B------:R-:W-:-:S02]  /*d6f0*/  MOV R211, R145 ;  /* 0x0000009100d37202 */ /* 0x000fc40000000f00 */
[C---:B------:R-:W-:Y:S02]  /*d700*/  HMMA.16816.F32 R144, R4.reuse, R28, R88 ;  /* 0x0000001c0490723c */ /* 0x040fe40000001858 */
[----:B------:R1:W-:Y:S04]  /*d710*/  MUFU.EX2 R62, R0 ;  /* 0x00000000003e7308 */ /* 0x0003e80000000800 */
[----:B------:R-:W-:Y:S01]  /*d720*/  HMMA.16816.F32 R88, R4, R18, R128 ;  /* 0x000000120458723c */ /* 0x000fe20000001880 */
[----:B-1----:R-:W-:Y:S01]  /*d730*/  FFMA.FTZ R0, R212, UR9, -R13 ;  /* 0x00000009d4007c23 */ /* 0x002fe2000801080d */
[----:B------:R-:W-:-:S03]  /*d740*/  MOV R212, R47 ;  /* 0x0000002f00d47202 */ /* 0x000fc60000000f00 */
[----:B------:R1:W2:Y:S02]  /*d750*/  MUFU.EX2 R61, R0 ;  /* 0x00000000003d7308 */ /* 0x0002a40000000800 */
[----:B-1----:R-:W-:Y:S01]  /*d760*/  FFMA.FTZ R0, R213, UR9, -R13 ;  /* 0x00000009d5007c23 */ /* 0x002fe2000801080d */
[----:B--2---:R-:W-:Y:S02]  /*d770*/  F2FP.F16.F32.PACK_AB R9, R61, R62 ;  /* 0x0000003e3d09723e */ /* 0x004fe400000000ff */
[----:B------:R-:W-:-:S03]  /*d780*/  MOV R213, R168 ;  /* 0x000000a800d57202 */ /* 0x000fc60000000f00 */
[----:B------:R1:W-:Y:S02]  /*d790*/  MUFU.EX2 R60, R0 ;  /* 0x00000000003c7308 */ /* 0x0003e40000000800 */
[----:B-1----:R-:W-:Y:S01]  /*d7a0*/  FFMA.FTZ R0, R214, UR9, -R13 ;  /* 0x00000009d6007c23 */ /* 0x002fe2000801080d */
[----:B------:R-:W-:Y:S02]  /*d7b0*/  MOV R214, R169 ;  /* 0x000000a900d67202 */ /* 0x000fe40000000f00 */
[----:B------:R-:W-:Y:S03]  /*d7c0*/  HMMA.16816.F32 R168, R4, R38, R120 ;  /* 0x0000002604a8723c */ /* 0x000fe60000001878 */
[----:B------:R1:W2:Y:S02]  /*d7d0*/  MUFU.EX2 R47, R0 ;  /* 0x00000000002f7308 */ /* 0x0002a40000000800 */
[----:B-1----:R-:W-:Y:S01]  /*d7e0*/  FFMA.FTZ R0, R223, UR9, -R2 ;  /* 0x00000009df007c23 */ /* 0x002fe20008010802 */
[----:B--2---:R-:W-:Y:S01]  /*d7f0*/  F2FP.F16.F32.PACK_AB R11, R47, R60 ;  /* 0x0000003c2f0b723e */ /* 0x004fe200000000ff */
[----:B------:R-:W-:Y:S01]  /*d800*/  IMAD.MOV.U32 R223, RZ, RZ, R82 ;  /* 0x000000ffffdf7224 */ /* 0x000fe200078e0052 */
[----:B------:R-:W-:-:S03]  /*d810*/  MOV R82, R142 ;  /* 0x0000008e00527202 */ /* 0x000fc60000000f00 */
[----:B------:R1:W-:Y:S01]  /*d820*/  MUFU.EX2 R63, R0 ;  /* 0x00000000003f7308 */ /* 0x0003e20000000800 */
[----:B------:R-:W-:Y:S02]  /*d830*/  MOV R142, R148 ;  /* 0x00000094008e7202 */ /* 0x000fe40000000f00 */
[----:B------:R-:W-:Y:S01]  /*d840*/  MOV R2, R83 ;  /* 0x0000005300027202 */ /* 0x000fe20000000f00 */
[C---:B------:R-:W-:Y:S06]  /*d850*/  HMMA.16816.F32 R132, R8.reuse, R32, R76 ;  /* 0x000000200884723c */ /* 0x040fec000000184c */
[----:B------:R-:W-:Y:S01]  /*d860*/  HMMA.16816.F32 R108, R8, R26, R108 ;  /* 0x0000001a086c723c */ /* 0x000fe2000000186c */
[----:B------:R-:W-:-:S05]  /*d870*/  MOV R33, R81 ;  /* 0x0000005100217202 */ /* 0x000fca0000000f00 */
[C---:B------:R-:W-:Y:S01]  /*d880*/  HMMA.16816.F32 R116, R8.reuse, R24, R124 ;  /* 0x000000180874723c */ /* 0x040fe2000000187c */
[----:B-1----:R-:W-:Y:S01]  /*d890*/  FFMA.FTZ R0, R233, UR9, -R13 ;  /* 0x00000009e9007c23 */ /* 0x002fe2000801080d */
[----:B------:R-:W-:Y:S01]  /*d8a0*/  MOV R233, R141 ;  /* 0x0000008d00e97202 */ /* 0x000fe20000000f00 */
[----:B------:R-:W-:Y:S01]  /*d8b0*/  LDSM.16.MT88.4 R124, [R224+0x9c00] ;  /* 0x009c0000e07c783b */ /* 0x000fe20000004200 */
[----:B------:R-:W-:Y:S01]  /*d8c0*/  MOV R141, R157 ;  /* 0x0000009d008d7202 */ /* 0x000fe20000000f00 */
[----:B------:R1:W-:Y:S01]  /*d8d0*/  MUFU.EX2 R43, R0 ;  /* 0x00000000002b7308 */ /* 0x0003e20000000800 */
[----:B------:R-:W-:Y:S01]  /*d8e0*/  HMMA.16816.F32 R64, R8, R34, R64 ;  /* 0x000000220840723c */ /* 0x000fe20000001840 */
[----:B------:R-:W-:-:S05]  /*d8f0*/  MOV R157, R150 ;  /* 0x00000096009d7202 */ /* 0x000fca0000000f00 */
[----:B------:R-:W-:Y:S01]  /*d900*/  HMMA.16816.F32 R148, R4, R20, R136 ;  /* 0x000000140494723c */ /* 0x000fe20000001888 */
[----:B------:R-:W-:Y:S01]  /*d910*/  IMAD.MOV.U32 R35, RZ, RZ, R140 ;  /* 0x000000ffff237224 */ /* 0x000fe200078e008c */
[----:B------:R-:W-:Y:S01]  /*d920*/  MOV R34, R142 ;  /* 0x0000008e00227202 */ /* 0x000fe20000000f00 */
[----:B------:R-:W-:Y:S02]  /*d930*/  LDSM.16.MT88.4 R4, [R226+0xbc00] ;  /* 0x00bc0000e204783b */ /* 0x000fe40000004200 */
[----:B------:R-:W-:Y:S01]  /*d940*/  FFMA.FTZ R2, R2, R15, R35 ;  /* 0x0000000f02027223 */ /* 0x000fe20000010023 */
[----:B------:R-:W-:Y:S01]  /*d950*/  HMMA.16816.F32 R164, R8, R36, R164 ;  /* 0x0000002408a4723c */ /* 0x000fe200000018a4 */
[----:B-1----:R-:W-:Y:S01]  /*d960*/  FFMA.FTZ R0, R232, UR9, -R3 ;  /* 0x00000009e8007c23 */ /* 0x002fe20008010803 */
[----:B------:R-:W-:-:S04]  /*d970*/  MOV R232, R41 ;  /* 0x0000002900e87202 */ /* 0x000fc80000000f00 */
[C---:B------:R-:W-:Y:S01]  /*d980*/  HMMA.16816.F32 R68, R8.reuse, R16, R196 ;  /* 0x000000100844723c */ /* 0x040fe200000018c4 */
[----:B------:R1:W-:Y:S05]  /*d990*/  MUFU.EX2 R42, R0 ;  /* 0x00000000002a7308 */ /* 0x0003ea0000000800 */
[C---:B------:R-:W-:Y:S06]  /*d9a0*/  HMMA.16816.F32 R84, R8.reuse, R20, R84 ;  /* 0x000000140854723c */ /* 0x040fec0000001854 */
[C---:B------:R-:W-:Y:S06]  /*d9b0*/  HMMA.16816.F32 R56, R8.reuse, R28, R56 ;  /* 0x0000001c0838723c */ /* 0x040fec0000001838 */
[----:B------:R-:W-:Y:S01]  /*d9c0*/  HMMA.16816.F32 R48, R8, R30, R48 ;  /* 0x0000001e0830723c */ /* 0x000fe20000001830 */
[----:B-1----:R-:W-:Y:S01]  /*d9d0*/  FFMA.FTZ R0, R215, UR9, -R3 ;  /* 0x00000009d7007c23 */ /* 0x002fe20008010803 */
[----:B------:R-:W-:-:S02]  /*d9e0*/  MOV R215, R209 ;  /* 0x000000d100d77202 */ /* 0x000fc40000000f00 */
[----:B------:R-:W-:Y:S01]  /*d9f0*/  MOV R209, R143 ;  /* 0x0000008f00d17202 */ /* 0x000fe20000000f00 */
[----:B------:R1:W2:Y:S01]  /*da00*/  MUFU.EX2 R41, R0 ;  /* 0x0000000000297308 */ /* 0x0002a20000000800 */
[----:B------:R-:W-:Y:S01]  /*da10*/  HMMA.16816.F32 R36, R8, R38, R172 ;  /* 0x000000260824723c */ /* 0x000fe200000018ac */
[----:B------:R-:W-:Y:S01]  /*da20*/  MOV R28, R158 ;  /* 0x0000009e001c7202 */ /* 0x000fe20000000f00 */
[----:B------:R-:W-:Y:S01]  /*da30*/  LDSM.16.MT88.4 R172, [R226+0xac00] ;  /* 0x00ac0000e2ac783b */ /* 0x000fe20000004200 */
[----:B------:R-:W-:-:S03]  /*da40*/  MOV R29, R157 ;  /* 0x0000009d001d7202 */ /* 0x000fc60000000f00 */
[C---:B------:R-:W-:Y:S06]  /*da50*/  HMMA.16816.F32 R16, R8.reuse, R18, R188 ;  /* 0x000000120810723c */ /* 0x040fec00000018bc */
[----:B------:R-:W-:Y:S01]  /*da60*/  HMMA.16816.F32 R20, R8, R22, R184 ;  /* 0x000000160814723c */ /* 0x000fe200000018b8 */
[--C-:B-1----:R-:W-:Y:S01]  /*da70*/  FFMA.FTZ R0, R217, UR9, -R3.reuse ;  /* 0x00000009d9007c23 */ /* 0x102fe20008010803 */
[----:B------:R-:W-:Y:S02]  /*da80*/  MOV R217, R80 ;  /* 0x0000005000d97202 */ /* 0x000fe40000000f00 */
[----:B--2---:R-:W-:Y:S01]  /*da90*/  F2FP.F16.F32.PACK_AB R92, R41, R42 ;  /* 0x0000002a295c723e */ /* 0x004fe200000000ff */
[----:B------:R1:W-:Y:S02]  /*daa0*/  MUFU.EX2 R40, R0 ;  /* 0x0000000000287308 */ /* 0x0003e40000000800 */
[----:B-1----:R-:W-:Y:S01]  /*dab0*/  FFMA.FTZ R0, R219, UR9, -R3 ;  /* 0x00000009db007c23 */ /* 0x002fe20008010803 */
[----:B------:R-:W-:-:S02]  /*dac0*/  MOV R3, R141 ;  /* 0x0000008d00037202 */ /* 0x000fc40000000f00 */
[----:B------:R-:W1:Y:S03]  /*dad0*/  LDSM.16.MT88.4 R140, [R226+0x9c00] ;  /* 0x009c0000e28c783b */ /* 0x000e660000004200 */
[----:B------:R2:W3:Y:S01]  /*dae0*/  MUFU.EX2 R32, R0 ;  /* 0x0000000000207308 */ /* 0x0004e20000000800 */
[----:B------:R-:W-:Y:S01]  /*daf0*/  MOV R219, R82 ;  /* 0x0000005200db7202 */ /* 0x000fe20000000f00 */
[----:B------:R-:W-:Y:S01]  /*db00*/  FFMA.FTZ R3, R3, R44, R34 ;  /* 0x0000002c03037223 */ /* 0x000fe20000010022 */
[----:B------:R-:W4:Y:S01]  /*db10*/  LDSM.16.MT88.4 R80, [R224+0xbc00] ;  /* 0x00bc0000e050783b */ /* 0x000f220000004200 */
[--C-:B--2---:R-:W-:Y:S01]  /*db20*/  FFMA.FTZ R0, R216, UR9, -R12.reuse ;  /* 0x00000009d8007c23 */ /* 0x104fe2000801080c */
[----:B---3--:R-:W-:Y:S02]  /*db30*/  F2FP.F16.F32.PACK_AB R94, R32, R40 ;  /* 0x00000028205e723e */ /* 0x008fe400000000ff */
[----:B------:R-:W-:Y:S01]  /*db40*/  MOV R216, R156 ;  /* 0x0000009c00d87202 */ /* 0x000fe20000000f00 */
[----:B------:R2:W-:Y:S02]  /*db50*/  MUFU.EX2 R27, R0 ;  /* 0x00000000001b7308 */ /* 0x0005e40000000800 */
[----:B--2---:R-:W-:Y:S01]  /*db60*/  FFMA.FTZ R0, R218, UR9, -R12 ;  /* 0x00000009da007c23 */ /* 0x004fe2000801080c */
[----:B------:R-:W-:-:S02]  /*db70*/  MOV R218, R159 ;  /* 0x0000009f00da7202 */ /* 0x000fc40000000f00 */
[----:B------:R-:W2:Y:S03]  /*db80*/  LDSM.16.MT88.4 R156, [R224+0xac00] ;  /* 0x00ac0000e09c783b */ /* 0x000ea60000004200 */
[----:B------:R3:W5:Y:S01]  /*db90*/  MUFU.EX2 R25, R0 ;  /* 0x0000000000197308 */ /* 0x0007620000000800 */
[----:B------:R-:W-:-:S04]  /*dba0*/  FFMA.FTZ R8, R28, R46, R218 ;  /* 0x0000002e1c087223 */ /* 0x000fc800000100da */
[----:B------:R-:W-:Y:S01]  /*dbb0*/  FADD.FTZ R11, R219, R8 ;  /* 0x00000008db0b7221 */ /* 0x000fe20000010000 */
        /* <DEDUP_REMOVED lines=10> */
[----:B----4-:R-:W-:Y:S01]  /*dc60*/  HMMA.16816.F32 R76, R92, R82, R88 ;  /* 0x000000525c4c723c */ /* 0x010fe20000001858 */
[----:B------:R-:W-:Y:S02]  /*dc70*/  F2FP.F16.F32.PACK_AB R96, R105, R106 ;  /* 0x0000006a6960723e */ /* 0x000fe400000000ff */
[----:B------:R-:W-:-:S03]  /*dc80*/  F2FP.F16.F32.PACK_AB R98, R63, R100 ;  /* 0x000000643f62723e */ /* 0x000fc600000000ff */
[----:B------:R-:W-:Y:S01]  /*dc90*/  HMMA.16816.F32 R88, R92, R4, R148 ;  /* 0x000000045c58723c */ /* 0x000fe20000001894 */
[----:B---3--:R-:W-:Y:S01]  /*dca0*/  FFMA.FTZ R0, R236, UR9, -R13 ;  /* 0x00000009ec007c23 */ /* 0x008fe2000801080d */
[----:B-----5:R-:W-:-:S03]  /*dcb0*/  F2FP.F16.F32.PACK_AB R97, R14, R43 ;  /* 0x0000002b0e61723e */ /* 0x020fc600000000ff */
[----:B------:R1:W-:Y:S01]  /*dcc0*/  MUFU.EX2 R12, R0 ;  /* 0x00000000000c7308 */ /* 0x0003e20000000800 */
[C---:B------:R-:W-:Y:S06]  /*dcd0*/  HMMA.16816.F32 R112, R92.reuse, R124, R180 ;  /* 0x0000007c5c70723c */ /* 0x040fec00000018b4 */
[C---:B------:R-:W-:Y:S06]  /*dce0*/  HMMA.16816.F32 R120, R92.reuse, R126, R192 ;  /* 0x0000007e5c78723c */ /* 0x040fec00000018c0 */
[----:B------:R-:W-:Y:S01]  /*dcf0*/  HMMA.16816.F32 R128, R92, R140, R176 ;  /* 0x0000008c5c80723c */ /* 0x000fe200000018b0 */
[----:B-1----:R-:W-:-:S05]  /*dd00*/  FFMA.FTZ R0, R237, UR9, -R13 ;  /* 0x00000009ed007c23 */ /* 0x002fca000801080d */
[C---:B--2---:R-:W-:Y:S01]  /*dd10*/  HMMA.16816.F32 R144, R92.reuse, R156, R144 ;  /* 0x0000009c5c90723c */ /* 0x044fe20000001890 */
[----:B------:R1:W2:Y:S05]  /*dd20*/  MUFU.EX2 R9, R0 ;  /* 0x0000000000097308 */ /* 0x0002aa0000000800 */
[C---:B------:R-:W-:Y:S06]  /*dd30*/  HMMA.16816.F32 R152, R92.reuse, R158, R152 ;  /* 0x0000009e5c98723c */ /* 0x040fec0000001898 */
[C---:B------:R-:W-:Y:S06]  /*dd40*/  HMMA.16816.F32 R160, R92.reuse, R172, R160 ;  /* 0x000000ac5ca0723c */ /* 0x040fec00000018a0 */
[----:B------:R-:W-:Y:S01]  /*dd50*/  HMMA.16816.F32 R168, R92, R174, R168 ;  /* 0x000000ae5ca8723c */ /* 0x000fe200000018a8 */
[----:B-1----:R-:W-:Y:S01]  /*dd60*/  FFMA.FTZ R0, R216, R45, R29 ;  /* 0x0000002dd8007223 */ /* 0x002fe2000001001d */
[----:B--2---:R-:W-:-:S03]  /*dd70*/  F2FP.F16.F32.PACK_AB R99, R9, R12 ;  /* 0x0000000c0963723e */ /* 0x004fc600000000ff */
[----:B------:R-:W-:Y:S01]  /*dd80*/  FADD.FTZ R10, R33, R0 ;  /* 0x00000000210a7221 */ /* 0x000fe20000010000 */
[----:B------:R-:W-:Y:S01]  /*dd90*/  FADD.FTZ R0, R217, R3 ;  /* 0x00000003d9007221 */ /* 0x000fe20000010000 */
[----:B------:R-:W-:Y:S01]  /*dda0*/  FADD.FTZ R3, R232, R11 ;  /* 0x0000000be8037221 */ /* 0x000fe20000010000 */
[----:B------:R-:W-:Y:S01]  /*ddb0*/  HMMA.16816.F32 R72, R92, R80, R72 ;  /* 0x000000505c48723c */ /* 0x000fe20000001848 */
[----:B------:R-:W-:Y:S01]  /*ddc0*/  FADD.FTZ R2, R233, R10 ;  /* 0x0000000ae9027221 */ /* 0x000fe20000010000 */
[----:B------:R-:W-:Y:S01]  /*ddd0*/  FADD.FTZ R0, R223, R0 ;  /* 0x00000000df007221 */ /* 0x000fe20000010000 */
[----:B------:R-:W-:Y:S02]  /*dde0*/  FADD.FTZ R3, R213, R3 ;  /* 0x00000003d5037221 */ /* 0x000fe40000010000 */
        /* <DEDUP_REMOVED lines=53> */
[----:B------:R-:W-:Y:S01]  /*e140*/  @P0 IADD3 R231, R238, -0x4, RZ ;  /* 0xfffffffceee70810 */ /* 0x000fe20007ffe0ff */
        /* <DEDUP_REMOVED lines=18> */
.L_x_444:
[----:B------:R-:W2:Y:S02]  /*e270*/  LDL.LU R0, [R1+0x8] ;  /* 0x0000080001007983 */ /* 0x000ea40000300800 */
[----:B--2---:R-:W-:-:S07]  /*e280*/  IADD3 R231, R0, -0x1, RZ ;  /* 0xffffffff00e77810 */ /* 0x004fce0007ffe0ff */
.L_x_447:
[----:B------:R-:W-:-:S13]  /*e290*/  ISETP.GE.AND P0, PT, R231, RZ, PT ;  /* 0x000000ffe700720c */ /* 0x000fda0003f06270 */
[----:B------:R-:W-:Y:S05]  /*e2a0*/  @!P0 BRA `(.L_x_448) ;  /* 0x0000003800988947 */ /* 0x000fea0003800000 */
[----:B------:R-:W2:Y:S01]  /*e2b0*/  LDL.LU R0, [R1+0x70] ;  /* 0x0000700001007983 */ /* 0x000ea20000300800 */
[----:B------:R-:W-:Y:S01]  /*e2c0*/  IMAD.MOV.U32 R100, RZ, RZ, R103 ;  /* 0x000000ffff647224 */ /* 0x000fe200078e0067 */
[----:B------:R-:W-:Y:S01]  /*e2d0*/  MOV R3, R104 ;  /* 0x0000006800037202 */ /* 0x000fe20000000f00 */
[----:B------:R-:W-:Y:S01]  /*e2e0*/  IMAD.MOV.U32 R106, RZ, RZ, R101 ;  /* 0x000000ffff6a7224 */ /* 0x000fe200078e0065 */
[----:B------:R-:W2:Y:S01]  /*e2f0*/  LDL.LU R2, [R1+0x80] ;  /* 0x0000800001027983 */ /* 0x000ea20000300800 */
        /* <DEDUP_REMOVED lines=15> */
.L_x_451:
        /* <DEDUP_REMOVED lines=27> */
.L_x_449:
        /* <DEDUP_REMOVED lines=27> */
[----:B------:R-:W1:Y:S08]  /*e750*/  LDSM.16.M88.4 R16, [R225+0x6000] ;  /* 0x00600000e110783b */ /* 0x000e700000000200 */
        /* <DEDUP_REMOVED lines=8> */
[----:B------:R-:W1:Y:S01]  /*e7e0*/  LDSM.16.M88.4 R180, [R227+0x6000] ;  /* 0x00600000e3b4783b */ /* 0x000e620000000200 */
        /* <DEDUP_REMOVED lines=309> */
.L_x_450:
        /* <DEDUP_REMOVED lines=541> */
.L_x_448:
[----:B------:R-:W2:Y:S04]  /*11d10*/  LDL.LU R5, [R1+0x28] ;  /* 0x0000280001057983 */ /* 0x000ea80000300800 */
[----:B------:R-:W3:Y:S04]  /*11d20*/  LDL.LU R4, [R1+0x2c] ;  /* 0x00002c0001047983 */ /* 0x000ee80000300800 */
[----:B------:R-:W4:Y:S04]  /*11d30*/  LDL.LU R11, [R1+0x34] ;  /* 0x00003400010b7983 */ /* 0x000f280000300800 */
[----:B------:R-:W5:Y:S04]  /*11d40*/  LDL.LU R10, [R1+0x30] ;  /* 0x00003000010a7983 */ /* 0x000f680000300800 */
[----:B------:R-:W5:Y:S01]  /*11d50*/  LDL R13, [R1+0x68] ;  /* 0x00006800010d7983 */ /* 0x000f620000100800 */
[----:B------:R-:W1:Y:S01]  /*11d60*/  S2UR UR4, SR_CgaCtaId ;  /* 0x00000000000479c3 */ /* 0x000e620000008800 */
[----:B------:R-:W-:Y:S01]  /*11d70*/  UMOV UR5, 0x400 ;  /* 0x0000040000057882 */ /* 0x000fe20000000000 */
[----:B------:R-:W1:Y:S02]  /*11d80*/  S2R R62, SR_TID.X ;  /* 0x00000000003e7919 */ /* 0x000e640000002100 */
[----:B-1----:R-:W-:Y:S01]  /*11d90*/  ULEA UR4, UR4, UR5, 0x18 ;  /* 0x0000000504047291 */ /* 0x002fe2000f8ec03f */
[----:B------:R-:W-:-:S04]  /*11da0*/  SHF.R.S32.HI R61, RZ, 0x1f, R62 ;  /* 0x0000001fff3d7819 */ /* 0x000fc8000001143e */
[CC--:B------:R-:W-:Y:S02]  /*11db0*/  LEA.HI R8, R61.reuse, R62.reuse, RZ, 0x2 ;  /* 0x0000003e3d087211 */ /* 0x0c0fe400078f10ff */
[----:B------:R-:W-:Y:S02]  /*11dc0*/  LEA.HI R61, R61, R62, RZ, 0x5 ;  /* 0x0000003e3d3d7211 */ /* 0x000fe400078f28ff */
[----:B------:R-:W-:Y:S02]  /*11dd0*/  SHF.R.S32.HI R9, RZ, 0x2, R8 ;  /* 0x00000002ff097819 */ /* 0x000fe40000011408 */
[----:B------:R-:W-:Y:S01]  /*11de0*/  SHF.R.S32.HI R51, RZ, 0x5, R61 ;  /* 0x00000005ff337819 */ /* 0x000fe2000001143d */
[----:B--2---:R-:W1:Y:S04]  /*11df0*/  SHFL.BFLY PT, R2, R5, 0x2, 0x1f ;  /* 0x0c401f0005027f89 */ /* 0x004e6800000e0000 */
[----:B---3--:R-:W2:Y:S04]  /*11e00*/  SHFL.BFLY PT, R0, R4, 0x2, 0x1f ;  /* 0x0c401f0004007f89 */ /* 0x008ea800000e0000 */
[----:B----4-:R-:W3:Y:S04]  /*11e10*/  SHFL.BFLY PT, R7, R11, 0x2, 0x1f ;  /* 0x0c401f000b077f89 */ /* 0x010ee800000e0000 */
[----:B-----5:R-:W4:Y:S01]  /*11e20*/  SHFL.BFLY PT, R6, R10, 0x2, 0x1f ;  /* 0x0c401f000a067f89 */ /* 0x020f2200000e0000 */
[----:B------:R-:W-:Y:S01]  /*11e30*/  ISETP.NE.AND P1, PT, R13, -0x1, PT ;  /* 0xffffffff0d00780c */ /* 0x000fe20003f25270 */
[----:B-1----:R-:W-:Y:S01]  /*11e40*/  FADD.FTZ R2, R2, R5 ;  /* 0x0000000502027221 */ /* 0x002fe20000010000 */
[----:B--2---:R-:W-:-:S04]  /*11e50*/  FADD.FTZ R0, R0, R4 ;  /* 0x0000000400007221 */ /* 0x004fc80000010000 */
[----:B------:R-:W1:Y:S01]  /*11e60*/  SHFL.BFLY PT, R3, R2, 0x1, 0x1f ;  /* 0x0c201f0002037f89 */ /* 0x000e6200000e0000 */
[----:B------:R-:W-:Y:S01]  /*11e70*/  SHF.R.S32.HI R4, RZ, 0x1f, R9 ;  /* 0x0000001fff047819 */ /* 0x000fe20000011409 */
[----:B---3--:R-:W-:Y:S02]  /*11e80*/  FADD.FTZ R7, R7, R11 ;  /* 0x0000000b07077221 */ /* 0x008fe40000010000 */
[----:B------:R-:W2:Y:S01]  /*11e90*/  SHFL.BFLY PT, R5, R0, 0x1, 0x1f ;  /* 0x0c201f0000057f89 */ /* 0x000ea200000e0000 */
[----:B------:R-:W-:Y:S01]  /*11ea0*/  LEA.HI R4, R4, R9, RZ, 0x3 ;  /* 0x0000000904047211 */ /* 0x000fe200078f18ff */
[----:B----4-:R-:W-:Y:S02]  /*11eb0*/  FADD.FTZ R6, R6, R10 ;  /* 0x0000000a06067221 */ /* 0x010fe40000010000 */
[----:B------:R-:W3:Y:S01]  /*11ec0*/  SHFL.BFLY PT, R55, R7, 0x1, 0x1f ;  /* 0x0c201f0007377f89 */ /* 0x000ee200000e0000 */
[----:B------:R-:W-:Y:S01]  /*11ed0*/  LOP3.LUT R4, R4, 0xfffffff8, RZ, 0xc0, !PT ;  /* 0xfffffff804047812 */ /* 0x000fe200078ec0ff */
[----:B------:R-:W4:Y:S02]  /*11ee0*/  @P1 LDC.64 R10, c[0x0][0x298] ;  /* 0x0000a600ff0a1b82 */ /* 0x000f240000000a00 */
[----:B------:R-:W5:Y:S01]  /*11ef0*/  SHFL.BFLY PT, R57, R6, 0x1, 0x1f ;  /* 0x0c201f0006397f89 */ /* 0x000f6200000e0000 */
[----:B------:R-:W-:Y:S01]  /*11f00*/  IADD3 R4, R9, -R4, RZ ;  /* 0x8000000409047210 */ /* 0x000fe20007ffe0ff */
[----:B-1----:R-:W-:-:S03]  /*11f10*/  FADD.FTZ R56, R2, R3 ;  /* 0x0000000302387221 */ /* 0x002fc60000010000 */
[----:B------:R-:W-:Y:S01]  /*11f20*/  LEA.HI R3, R4, R4, RZ, 0x1 ;  /* 0x0000000404037211 */ /* 0x000fe200078f08ff */
[----:B--2---:R-:W-:Y:S01]  /*11f30*/  FADD.FTZ R58, R0, R5 ;  /* 0x00000005003a7221 */ /* 0x004fe20000010000 */
[----:B------:R-:W-:Y:S02]  /*11f40*/  LOP3.LUT R5, R8, 0xfffffffc, RZ, 0xc0, !PT ;  /* 0xfffffffc08057812 */ /* 0x000fe400078ec0ff */
[----:B------:R-:W-:Y:S01]  /*11f50*/  SHF.R.S32.HI R2, RZ, 0x1, R3 ;  /* 0x00000001ff027819 */ /* 0x000fe20000011403 */
[----:B---3--:R-:W-:Y:S01]  /*11f60*/  FADD.FTZ R55, R7, R55 ;  /* 0x0000003707377221 */ /* 0x008fe20000010000 */
[----:B------:R-:W-:Y:S02]  /*11f70*/  LOP3.LUT R8, R3, 0x3fffffe, RZ, 0xc0, !PT ;  /* 0x03fffffe03087812 */ /* 0x000fe400078ec0ff */
[----:B------:R-:W-:Y:S01]  /*11f80*/  IADD3 R3, -R5, R62, RZ ;  /* 0x0000003e05037210 */ /* 0x000fe20007ffe1ff */
[----:B-----5:R-:W-:Y:S01]  /*11f90*/  FADD.FTZ R57, R6, R57 ;  /* 0x0000003906397221 */ /* 0x020fe20000010000 */
[----:B------:R-:W-:-:S02]  /*11fa0*/  SHF.L.U32 R9, R2, 0x6, RZ ;  /* 0x0000000602097819 */ /* 0x000fc400000006ff */
[----:B------:R-:W-:Y:S02]  /*11fb0*/  FSETP.NE.FTZ.AND P5, PT, R56, RZ, PT ;  /* 0x000000ff3800720b */ /* 0x000fe40003fb5000 */
[----:B------:R-:W-:Y:S02]  /*11fc0*/  IADD3 R5, R4, -R8, RZ ;  /* 0x8000000804057210 */ /* 0x000fe40007ffe0ff */
[----:B------:R-:W-:Y:S02]  /*11fd0*/  LEA R3, R51, R3, 0x8 ;  /* 0x0000000333037211 */ /* 0x000fe400078e40ff */
[----:B------:R-:W-:Y:S02]  /*11fe0*/  LOP3.LUT R4, R9, 0xc0, RZ, 0xc0, !PT ;  /* 0x000000c009047812 */ /* 0x000fe400078ec0ff */
[----:B------:R-:W-:Y:S02]  /*11ff0*/  FSETP.NE.FTZ.AND P4, PT, R58, RZ, PT ;  /* 0x000000ff3a00720b */ /* 0x000fe40003f95000 */
[----:B------:R-:W-:-:S02]  /*12000*/  MOV R0, 0x3f800000 ;  /* 0x3f80000000007802 */ /* 0x000fc40000000f00 */
[----:B------:R-:W-:Y:S02]  /*12010*/  LEA R3, R5, R3, 0x4 ;  /* 0x0000000305037211 */ /* 0x000fe400078e20ff */
[----:B------:R-:W-:Y:S01]  /*12020*/  LEA.HI R12, R4, R4, RZ, 0x1d ;  /* 0x00000004040c7211 */ /* 0x000fe200078fe8ff */
[----:B----4-:R-:W-:Y:S01]  /*12030*/  @P1 IMAD.WIDE.U32 R4, R13, R10, RZ ;  /* 0x0000000a0d041225 */ /* 0x010fe200078e00ff */
[----:B------:R-:W1:Y:S02]  /*12040*/  @P5 MUFU.RCP R0, R56 ;  /* 0x0000003800005308 */ /* 0x000e640000001000 */
[----:B------:R-:W-:Y:S01]  /*12050*/  LEA R12, R3, R12, 0x1 ;  /* 0x0000000c030c7211 */ /* 0x000fe200078e08ff */
[----:B------:R-:W-:Y:S01]  /*12060*/  @P1 IMAD R60, R13, R11, R5 ;  /* 0x0000000b0d3c1224 */ /* 0x000fe200078e0205 */
[----:B------:R-:W-:Y:S02]  /*12070*/  MOV R3, 0x3f800000 ;  /* 0x3f80000000037802 */ /* 0x000fe40000000f00 */
[----:B------:R-:W-:-:S02]  /*12080*/  LEA R12, R12, UR4, 0x1 ;  /* 0x000000040c0c7c11 */ /* 0x000fc4000f8e08ff */
[----:B------:R-:W-:Y:S02]  /*12090*/  @P1 MOV R59, R4 ;  /* 0x00000004003b1202 */ /* 0x000fe40000000f00 */
[----:B------:R2:W3:Y:S01]  /*120a0*/  @P4 MUFU.RCP R3, R58 ;  /* 0x0000003a00034308 */ /* 0x0004e20000001000 */
        /* <DEDUP_REMOVED lines=23> */
[----:B--23--:R-:W-:Y:S06]  /*12220*/  @P1 BRA `(.L_x_452) ;  /* 0x0000000000201947 */ /* 0x00cfec0003800000 */
        /* <DEDUP_REMOVED lines=8> */
.L_x_452:
[----:B------:R-:W-:Y:S01]  /*122b0*/  ULDC.U8 UR4, c[0x0][0x3d8] ;  /* 0x0000f60000047ab9 */ /* 0x000fe20000000000 */
[----:B------:R-:W-:Y:S01]  /*122c0*/  LOP3.LUT R4, R2, 0x1, RZ, 0xc0, !PT ;  /* 0x0000000102047812 */ /* 0x000fe200078ec0ff */
[----:B------:R-:W-:Y:S01]  /*122d0*/  FMUL.FTZ R26, R0, R97 ;  /* 0x00000061001a7220 */ /* 0x000fe20000410000 */
[----:B------:R-:W-:Y:S01]  /*122e0*/  ISETP.NE.AND P2, PT, RZ, UR4, PT ;  /* 0x00000004ff007c0c */ /* 0x000fe2000bf45270 */
[----:B------:R-:W-:Y:S01]  /*122f0*/  ULDC.U8 UR4, c[0x0][0x3d9] ;  /* 0x0000f64000047ab9 */ /* 0x000fe20000000000 */
[----:B------:R-:W-:Y:S01]  /*12300*/  ISETP.NE.U32.AND P0, PT, R4, 0x1, PT ;  /* 0x000000010400780c */ /* 0x000fe20003f05070 */
[C---:B------:R-:W-:Y:S01]  /*12310*/  FMUL.FTZ R118, R3.reuse, R118 ;  /* 0x0000007603767220 */ /* 0x040fe20000410000 */
[----:B------:R-:W-:Y:S01]  /*12320*/  ISETP.NE.OR P3, PT, RZ, UR4, !P2 ;  /* 0x00000004ff007c0c */ /* 0x000fe2000d765670 */
[C---:B------:R-:W-:Y:S01]  /*12330*/  FMUL.FTZ R48, R3.reuse, R119 ;  /* 0x0000007703307220 */ /* 0x040fe20000410000 */
[C---:B------:R-:W-:Y:S01]  /*12340*/  FMUL.FTZ R126, R3.reuse, R126 ;  /* 0x0000007e037e7220 */ /* 0x040fe20000410000 */
[C---:B------:R-:W-:Y:S01]  /*12350*/  FMUL.FTZ R127, R3.reuse, R127 ;  /* 0x0000007f037f7220 */ /* 0x040fe20000410000 */
[C---:B------:R-:W-:Y:S01]  /*12360*/  FMUL.FTZ R134, R3.reuse, R134 ;  /* 0x0000008603867220 */ /* 0x040fe20000410000 */
[----:B------:R-:W-:Y:S01]  /*12370*/  FMUL.FTZ R21, R3, R135 ;  /* 0x0000008703157220 */ /* 0x000fe20000410000 */
[----:B------:R-:W-:-:S02]  /*12380*/  PLOP3.LUT P6, PT, PT, PT, PT, 0x8, 0x0 ;  /* 0x000000000000781c */ /* 0x000fc40003fce170 */
[----:B------:R-:W-:-:S05]  /*12390*/  CS2R R52, SRZ ;  /* 0x0000000000347805 */ /* 0x000fca000001ff00 */
[----:B------:R-:W-:Y:S06]  /*123a0*/  @P3 BRA `(.L_x_453) ;  /* 0x00000000001c3947 */ /* 0x000fec0003800000 */
[----:B------:R-:W1:Y:S01]  /*123b0*/  S2R R0, SR_CTAID.Y ;  /* 0x0000000000007919 */ /* 0x000e620000002600 */
[----:B------:R-:W1:Y:S01]  /*123c0*/  LDC R4, c[0x0][0x2c4] ;  /* 0x0000b100ff047b82 */ /* 0x000e620000000800 */
[----:B------:R-:W-:Y:S01]  /*123d0*/  PLOP3.LUT P6, PT, PT, PT, PT, 0x80, 0x0 ;  /* 0x000000000000781c */ /* 0x000fe20003fcf070 */
[----:B-1----:R-:W-:-:S05]  /*123e0*/  IMAD R0, R0, R4, RZ ;  /* 0x0000000400007224 */ /* 0x002fca00078e02ff */
[----:B------:R-:W-:-:S04]  /*123f0*/  SEL R0, R0, R13, !P1 ;  /* 0x0000000d00007207 */ /* 0x000fc80004800000 */
[--C-:B------:R-:W-:Y:S01]  /*12400*/  SHF.R.S32.HI R53, RZ, 0x1f, R0.reuse ;  /* 0x0000001fff357819 */ /* 0x100fe20000011400 */
[----:B------:R-:W-:-:S07]  /*12410*/  IMAD.MOV.U32 R52, RZ, RZ, R0 ;  /* 0x000000ffff347224 */ /* 0x000fce00078e0000 */
.L_x_453:
[----:B------:R1:W5:Y:S01]  /*12420*/  LDL R63, [R1+0x6c] ;  /* 0x00006c00013f7983 */ /* 0x0003620000100800 */
[----:B------:R-:W-:Y:S01]  /*12430*/  ISETP.NE.AND P1, PT, RZ, UR4, PT ;  /* 0x00000004ff007c0c */ /* 0x000fe2000bf25270 */
[C---:B------:R-:W-:Y:S01]  /*12440*/  FMUL.FTZ R142, R3.reuse, R142 ;  /* 0x0000008e038e7220 */ /* 0x040fe20000410000 */
[C---:B------:R-:W-:Y:S01]  /*12450*/  IADD3 R11, R12.reuse, -0x10, RZ ;  /* 0xfffffff00c0b7810 */ /* 0x040fe20007ffe0ff */
[C---:B------:R-:W-:Y:S01]  /*12460*/  FMUL.FTZ R17, R3.reuse, R143 ;  /* 0x0000008f03117220 */ /* 0x040fe20000410000 */
[----:B------:R-:W-:Y:S01]  /*12470*/  @P0 IADD3 R11, R12, 0x10, RZ ;  /* 0x000000100c0b0810 */ /* 0x000fe20007ffe0ff */
[C---:B------:R-:W-:Y:S01]  /*12480*/  FMUL.FTZ R150, R3.reuse, R150 ;  /* 0x0000009603967220 */ /* 0x040fe20000410000 */
[----:B------:R-:W-:Y:S01]  /*12490*/  LOP3.LUT P0, RZ, R2, 0x2, RZ, 0xc0, !PT ;  /* 0x0000000202ff7812 */ /* 0x000fe2000780c0ff */
[C---:B------:R-:W-:Y:S01]  /*124a0*/  FMUL.FTZ R13, R3.reuse, R151 ;  /* 0x00000097030d7220 */ /* 0x040fe20000410000 */
[----:B------:R-:W-:Y:S01]  /*124b0*/  MOV R54, 0x20 ;  /* 0x0000002000367802 */ /* 0x000fe20000000f00 */
[----:B------:R-:W-:Y:S01]  /*124c0*/  FMUL.FTZ R158, R3, R158 ;  /* 0x0000009e039e7220 */ /* 0x000fe20000410000 */
[----:B------:R-:W-:Y:S01]  /*124d0*/  FSETP.NE.FTZ.AND P3, PT, R55, RZ, PT ;  /* 0x000000ff3700720b */ /* 0x000fe20003f75000 */
[C---:B------:R-:W-:Y:S01]  /*124e0*/  FMUL.FTZ R7, R3.reuse, R159 ;  /* 0x0000009f03077220 */ /* 0x040fe20000410000 */
[----:B------:R-:W-:Y:S01]  /*124f0*/  SEL R54, R54, 0xffffffe0, !P0 ;  /* 0xffffffe036367807 */ /* 0x000fe20004000000 */
[C---:B------:R-:W-:Y:S01]  /*12500*/  FMUL.FTZ R166, R3.reuse, R166 ;  /* 0x000000a603a67220 */ /* 0x040fe20000410000 */
[----:B------:R-:W-:Y:S01]  /*12510*/  PLOP3.LUT P0, PT, PT, PT, PT, 0x8, 0x0 ;  /* 0x000000000000781c */ /* 0x000fe20003f0e170 */
[C---:B------:R-:W-:Y:S01]  /*12520*/  FMUL.FTZ R45, R3.reuse, R167 ;  /* 0x000000a7032d7220 */ /* 0x040fe20000410000 */
[----:B------:R-:W-:Y:S01]  /*12530*/  @!P1 PLOP3.LUT P0, PT, P2, PT, PT, 0x80, 0x0 ;  /* 0x000000000000981c */ /* 0x000fe2000170f070 */
[----:B------:R-:W-:Y:S01]  /*12540*/  FMUL.FTZ R174, R3, R174 ;  /* 0x000000ae03ae7220 */ /* 0x000fe20000410000 */
[----:B------:R-:W-:Y:S01]  /*12550*/  FSETP.NE.FTZ.AND P2, PT, R57, RZ, PT ;  /* 0x000000ff3900720b */ /* 0x000fe20003f55000 */
[C---:B------:R-:W-:Y:S01]  /*12560*/  FMUL.FTZ R41, R3.reuse, R175 ;  /* 0x000000af03297220 */ /* 0x040fe20000410000 */
[----:B------:R-:W-:Y:S01]  /*12570*/  MOV R2, 0x3f800000 ;  /* 0x3f80000000027802 */ /* 0x000fe20000000f00 */
[C---:B------:R-:W-:Y:S01]  /*12580*/  FMUL.FTZ R70, R3.reuse, R70 ;  /* 0x0000004603467220 */ /* 0x040fe20000410000 */
[----:B------:R-:W-:Y:S01]  /*12590*/  MOV R0, 0x3f800000 ;  /* 0x3f80000000007802 */ /* 0x000fe20000000f00 */
[C---:B------:R-:W-:Y:S01]  /*125a0*/  FMUL.FTZ R37, R3.reuse, R71 ;  /* 0x0000004703257220 */ /* 0x040fe20000410000 */
[C---:B------:R-:W-:Y:S01]  /*125b0*/  FMUL.FTZ R82, R3.reuse, R82 ;  /* 0x0000005203527220 */ /* 0x040fe20000410000 */
[C---:B------:R-:W-:Y:S01]  /*125c0*/  FMUL.FTZ R33, R3.reuse, R83 ;  /* 0x0000005303217220 */ /* 0x040fe20000410000 */
[----:B------:R-:W2:Y:S01]  /*125d0*/  @P3 MUFU.RCP R2, R55 ;  /* 0x0000003700023308 */ /* 0x000ea20000001000 */
[C---:B------:R-:W-:Y:S01]  /*125e0*/  FMUL.FTZ R86, R3.reuse, R86 ;  /* 0x0000005603567220 */ /* 0x040fe20000410000 */
[C---:B------:R-:W-:Y:S01]  /*125f0*/  FMUL.FTZ R29, R3.reuse, R87 ;  /* 0x00000057031d7220 */ /* 0x040fe20000410000 */
[C---:B------:R-:W-:Y:S01]  /*12600*/  FMUL.FTZ R98, R3.reuse, R98 ;  /* 0x0000006203627220 */ /* 0x040fe20000410000 */
[----:B------:R-:W-:Y:S01]  /*12610*/  FMUL.FTZ R25, R3, R99 ;  /* 0x0000006303197220 */ /* 0x000fe20000410000 */
[----:B------:R-:W-:Y:S01]  /*12620*/  F2FP.F16.F32.PACK_AB R49, R49, R116 ;  /* 0x000000743131723e */ /* 0x000fe200000000ff */
[----:B------:R-:W3:Y:S01]  /*12630*/  S2UR UR4, SR_CTAID.X ;  /* 0x00000000000479c3 */ /* 0x000ee20000002500 */
[----:B------:R-:W-:Y:S01]  /*12640*/  F2FP.F16.F32.PACK_AB R48, R48, R118 ;  /* 0x000000763030723e */ /* 0x000fe200000000ff */
[----:B------:R-:W4:Y:S01]  /*12650*/  @P2 MUFU.RCP R0, R57 ;  /* 0x0000003900002308 */ /* 0x000f220000001000 */
[----:B------:R-:W-:Y:S01]  /*12660*/  F2FP.F16.F32.PACK_AB R22, R22, R132 ;  /* 0x000000841616723e */ /* 0x000fe200000000ff */
[----:B------:R-:W-:Y:S01]  /*12670*/  STS [R12], R49 ;  /* 0x000000310c007388 */ /* 0x000fe20000000800 */
[----:B------:R-:W-:Y:S01]  /*12680*/  F2FP.F16.F32.PACK_AB R21, R21, R134 ;  /* 0x000000861515723e */ /* 0x000fe200000000ff */
[----:B------:R-:W-:Y:S01]  /*12690*/  BSSY B0, `(.L_x_454) ;  /* 0x00000f6000007945 */ /* 0x000fe20003800000 */
[----:B------:R-:W-:Y:S01]  /*126a0*/  F2FP.F16.F32.PACK_AB R18, R18, R140 ;  /* 0x0000008c1212723e */ /* 0x000fe200000000ff */
[----:B------:R-:W-:Y:S01]  /*126b0*/  STS [R12+0x200], R48 ;  /* 0x000200300c007388 */ /* 0x000fe20000000800 */
[----:B------:R-:W-:Y:S01]  /*126c0*/  F2FP.F16.F32.PACK_AB R17, R17, R142 ;  /* 0x0000008e1111723e */ /* 0x000fe200000000ff */
        /* <DEDUP_REMOVED lines=50> */
[----:B------:R-:W-:Y:S01]  /*129f0*/  F2FP.F16.F32.PACK_AB R47, R47, R112 ;  /* 0x000000702f2f723e */ /* 0x000fe200000000ff */
[----:B------:R2:W-:Y:S01]  /*12a00*/  STS [R11], R2 ;  /* 0x000000020b007388 */ /* 0x0005e20000000800 */
[----:B------:R-:W-:Y:S02]  /*12a10*/  F2FP.F16.F32.PACK_AB R3, R115, R3 ;  /* 0x000000037303723e */ /* 0x000fe400000000ff */
[----:B------:R-:W-:Y:S01]  /*12a20*/  F2FP.F16.F32.PACK_AB R46, R46, R120 ;  /* 0x000000782e2e723e */ /* 0x000fe200000000ff */
[----:B------:R4:W-:Y:S01]  /*12a30*/  STS [R11+0x200], R0 ;  /* 0x000200000b007388 */ /* 0x0009e20000000800 */
[----:B------:R-:W-:Y:S02]  /*12a40*/  F2FP.F16.F32.PACK_AB R23, R123, R23 ;  /* 0x000000177b17723e */ /* 0x000fe400000000ff */
[----:B------:R-:W-:Y:S01]  /*12a50*/  F2FP.F16.F32.PACK_AB R20, R20, R128 ;  /* 0x000000801414723e */ /* 0x000fe200000000ff */
[----:B------:R-:W-:Y:S01]  /*12a60*/  STS [R12+0x1000], R47 ;  /* 0x0010002f0c007388 */ /* 0x000fe20000000800 */
[----:B------:R-:W-:-:S02]  /*12a70*/  F2FP.F16.F32.PACK_AB R19, R131, R19 ;  /* 0x000000138313723e */ /* 0x000fc400000000ff */
[----:B------:R-:W-:Y:S01]  /*12a80*/  F2FP.F16.F32.PACK_AB R16, R16, R136 ;  /* 0x000000881010723e */ /* 0x000fe200000000ff */
[----:B------:R1:W-:Y:S01]  /*12a90*/  STS [R12+0x1200], R3 ;  /* 0x001200030c007388 */ /* 0x0003e20000000800 */
[----:B------:R-:W-:Y:S02]  /*12aa0*/  F2FP.F16.F32.PACK_AB R15, R139, R15 ;  /* 0x0000000f8b0f723e */ /* 0x000fe400000000ff */
[----:B------:R-:W-:Y:S01]  /*12ab0*/  F2FP.F16.F32.PACK_AB R14, R14, R148 ;  /* 0x000000940e0e723e */ /* 0x000fe200000000ff */
[----:B------:R-:W-:Y:S01]  /*12ac0*/  STS [R11+0x1000], R46 ;  /* 0x0010002e0b007388 */ /* 0x000fe20000000800 */
[----:B------:R-:W-:Y:S02]  /*12ad0*/  F2FP.F16.F32.PACK_AB R13, R13, R150 ;  /* 0x000000960d0d723e */ /* 0x000fe400000000ff */
[----:B------:R-:W-:Y:S01]  /*12ae0*/  F2FP.F16.F32.PACK_AB R8, R157, R156 ;  /* 0x0000009c9d08723e */ /* 0x000fe200000000ff */
[----:B------:R-:W-:Y:S01]  /*12af0*/  STS [R11+0x1200], R23 ;  /* 0x001200170b007388 */ /* 0x000fe20000000800 */
[----:B------:R-:W-:-:S02]  /*12b00*/  F2FP.F16.F32.PACK_AB R7, R7, R158 ;  /* 0x0000009e0707723e */ /* 0x000fc400000000ff */
[----:B------:R-:W-:Y:S02]  /*12b10*/  F2FP.F16.F32.PACK_AB R10, R10, R144 ;  /* 0x000000900a0a723e */ /* 0x000fe400000000ff */
[----:B--2---:R-:W-:Y:S02]  /*12b20*/  IADD3 R2, R12, R54, RZ ;  /* 0x000000360c027210 */ /* 0x004fe40007ffe0ff */
[----:B------:R-:W-:Y:S02]  /*12b30*/  F2FP.F16.F32.PACK_AB R9, R147, R9 ;  /* 0x000000099309723e */ /* 0x000fe400000000ff */
[----:B----4-:R-:W-:Y:S01]  /*12b40*/  IADD3 R0, R54, R11, RZ ;  /* 0x0000000b36007210 */ /* 0x010fe20007ffe0ff */
[----:B------:R-:W-:Y:S01]  /*12b50*/  STS [R2], R22 ;  /* 0x0000001602007388 */ /* 0x000fe20000000800 */
[----:B------:R-:W-:Y:S02]  /*12b60*/  F2FP.F16.F32.PACK_AB R6, R6, R152 ;  /* 0x000000980606723e */ /* 0x000fe400000000ff */
[----:B------:R-:W-:Y:S01]  /*12b70*/  F2FP.F16.F32.PACK_AB R5, R155, R5 ;  /* 0x000000059b05723e */ /* 0x000fe200000000ff */
[----:B------:R-:W-:Y:S01]  /*12b80*/  STS [R2+0x200], R21 ;  /* 0x0002001502007388 */ /* 0x000fe20000000800 */
[----:B------:R-:W-:-:S02]  /*12b90*/  F2FP.F16.F32.PACK_AB R4, R165, R164 ;  /* 0x000000a4a504723e */ /* 0x000fc400000000ff */
[----:B------:R-:W-:Y:S01]  /*12ba0*/  F2FP.F16.F32.PACK_AB R45, R45, R166 ;  /* 0x000000a62d2d723e */ /* 0x000fe200000000ff */
[----:B------:R-:W-:Y:S01]  /*12bb0*/  STS [R0], R18 ;  /* 0x0000001200007388 */ /* 0x000fe20000000800 */
[----:B------:R-:W-:Y:S01]  /*12bc0*/  F2FP.F16.F32.PACK_AB R42, R42, R172 ;  /* 0x000000ac2a2a723e */ /* 0x000fe200000000ff */
[----:B-1----:R-:W1:Y:S01]  /*12bd0*/  @!P1 LDC R3, c[0x0][0x2c4] ;  /* 0x0000b100ff039b82 */ /* 0x002e620000000800 */
[----:B------:R-:W-:Y:S01]  /*12be0*/  F2FP.F16.F32.PACK_AB R41, R41, R174 ;  /* 0x000000ae2929723e */ /* 0x000fe200000000ff */
[----:B------:R-:W-:Y:S01]  /*12bf0*/  STS [R0+0x200], R17 ;  /* 0x0002001100007388 */ /* 0x000fe20000000800 */
[----:B------:R-:W-:Y:S02]  /*12c00*/  F2FP.F16.F32.PACK_AB R44, R44, R160 ;  /* 0x000000a02c2c723e */ /* 0x000fe400000000ff */
[----:B------:R-:W-:Y:S01]  /*12c10*/  F2FP.F16.F32.PACK_AB R43, R163, R43 ;  /* 0x0000002ba32b723e */ /* 0x000fe200000000ff */
[----:B------:R-:W-:Y:S01]  /*12c20*/  STS [R2+0x1000], R20 ;  /* 0x0010001402007388 */ /* 0x000fe20000000800 */
[----:B------:R-:W-:-:S02]  /*12c30*/  F2FP.F16.F32.PACK_AB R40, R40, R168 ;  /* 0x000000a82828723e */ /* 0x000fc400000000ff */
[----:B------:R-:W-:Y:S01]  /*12c40*/  F2FP.F16.F32.PACK_AB R39, R171, R39 ;  /* 0x00000027ab27723e */ /* 0x000fe200000000ff */
[----:B------:R-:W-:Y:S01]  /*12c50*/  STS [R2+0x1200], R19 ;  /* 0x0012001302007388 */ /* 0x000fe20000000800 */
        /* <DEDUP_REMOVED lines=8> */
[----:B------:R-:W-:Y:S01]  /*12ce0*/  STS [R12+0x2000], R14 ;  /* 0x0020000e0c007388 */ /* 0x000fe20000000800 */
[----:B------:R-:W-:Y:S01]  /*12cf0*/  F2FP.F16.F32.PACK_AB R32, R32, R76 ;  /* 0x0000004c2020723e */ /* 0x000fe200000000ff */
[----:B-1----:R-:W1:Y:S01]  /*12d00*/  @P0 LDC R3, c[0x0][0x2e4] ;  /* 0x0000b900ff030b82 */ /* 0x002e620000000800 */
[----:B------:R-:W-:Y:S01]  /*12d10*/  F2FP.F16.F32.PACK_AB R31, R79, R31 ;  /* 0x0000001f4f1f723e */ /* 0x000fe200000000ff */
[----:B------:R-:W-:Y:S01]  /*12d20*/  STS [R12+0x2200], R13 ;  /* 0x0022000d0c007388 */ /* 0x000fe20000000800 */
[----:B------:R-:W-:Y:S02]  /*12d30*/  F2FP.F16.F32.PACK_AB R30, R30, R84 ;  /* 0x000000541e1e723e */ /* 0x000fe400000000ff */
[----:B------:R-:W-:Y:S01]  /*12d40*/  F2FP.F16.F32.PACK_AB R29, R29, R86 ;  /* 0x000000561d1d723e */ /* 0x000fe200000000ff */
[----:B------:R3:W-:Y:S01]  /*12d50*/  STS [R11+0x2000], R8 ;  /* 0x002000080b007388 */ /* 0x0007e20000000800 */
[----:B------:R-:W-:-:S02]  /*12d60*/  F2FP.F16.F32.PACK_AB R26, R26, R96 ;  /* 0x000000601a1a723e */ /* 0x000fc400000000ff */
[----:B------:R-:W-:Y:S01]  /*12d70*/  F2FP.F16.F32.PACK_AB R25, R25, R98 ;  /* 0x000000621919723e */ /* 0x000fe200000000ff */
[----:B------:R-:W-:Y:S01]  /*12d80*/  STS [R11+0x2200], R7 ;  /* 0x002200070b007388 */ /* 0x000fe20000000800 */
[----:B------:R-:W-:Y:S02]  /*12d90*/  F2FP.F16.F32.PACK_AB R28, R28, R88 ;  /* 0x000000581c1c723e */ /* 0x000fe400000000ff */
[----:B------:R-:W-:Y:S01]  /*12da0*/  F2FP.F16.F32.PACK_AB R27, R91, R27 ;  /* 0x0000001b5b1b723e */ /* 0x000fe200000000ff */
[----:B------:R3:W-:Y:S01]  /*12db0*/  STS [R12+0x3000], R10 ;  /* 0x0030000a0c007388 */ /* 0x0007e20000000800 */
[----:B------:R-:W-:Y:S01]  /*12dc0*/  F2FP.F16.F32.PACK_AB R24, R24, R92 ;  /* 0x0000005c1818723e */ /* 0x000fe200000000ff */
[----:B--2---:R-:W2:Y:S01]  /*12dd0*/  @P3 LDC R16, c[0x0][0x2e8] ;  /* 0x0000ba00ff103b82 */ /* 0x004ea20000000800 */
[----:B------:R-:W-:Y:S01]  /*12de0*/  F2FP.F16.F32.PACK_AB R50, R95, R50 ;  /* 0x000000325f32723e */ /* 0x000fe200000000ff */
[----:B------:R1:W-:Y:S01]  /*12df0*/  STS [R12+0x3200], R9 ;  /* 0x003200090c007388 */ /* 0x0003e20000000800 */
[----:B------:R-:W-:-:S03]  /*12e00*/  MOV R19, 0x7f800000 ;  /* 0x7f80000000137802 */ /* 0x000fc60000000f00 */
[----:B------:R1:W-:Y:S02]  /*12e10*/  STS [R11+0x3000], R6 ;  /* 0x003000060b007388 */ /* 0x0003e40000000800 */
[----:B----4-:R-:W4:Y:S02]  /*12e20*/  @!P1 LDC R15, c[0x0][0x270] ;  /* 0x00009c00ff0f9b82 */ /* 0x010f240000000800 */
[----:B------:R1:W-:Y:S04]  /*12e30*/  STS [R11+0x3200], R5 ;  /* 0x003200050b007388 */ /* 0x0003e80000000800 */
[----:B------:R2:W-:Y:S02]  /*12e40*/  STS [R2+0x2000], R4 ;  /* 0x0020000402007388 */ /* 0x0005e40000000800 */
[----:B---3--:R-:W3:Y:S02]  /*12e50*/  @P1 LDC R8, c[0x0][0x2c0] ;  /* 0x0000b000ff081b82 */ /* 0x008ee40000000800 */
[----:B------:R-:W-:Y:S04]  /*12e60*/  STS [R2+0x2200], R45 ;  /* 0x0022002d02007388 */ /* 0x000fe80000000800 */
[----:B------:R-:W-:Y:S01]  /*12e70*/  STS [R0+0x2000], R42 ;  /* 0x0020002a00007388 */ /* 0x000fe20000000800 */
[----:B------:R-:W-:Y:S03]  /*12e80*/  @P4 MUFU.LG2 R10, R58 ;  /* 0x0000003a000a4308 */ /* 0x000fe60000000c00 */
[----:B------:R-:W-:Y:S01]  /*12e90*/  STS [R0+0x2200], R41 ;  /* 0x0022002900007388 */ /* 0x000fe20000000800 */
[----:B-1----:R-:W1:Y:S03]  /*12ea0*/  @P5 LDC R9, c[0x0][0x2e8] ;  /* 0x0000ba00ff095b82 */ /* 0x002e660000000800 */
[----:B------:R-:W-:Y:S04]  /*12eb0*/  STS [R2+0x3000], R44 ;  /* 0x0030002c02007388 */ /* 0x000fe80000000800 */
[----:B------:R-:W-:Y:S01]  /*12ec0*/  STS [R2+0x3200], R43 ;  /* 0x0032002b02007388 */ /* 0x000fe20000000800 */
[----:B------:R-:W4:Y:S01]  /*12ed0*/  @P1 LDC.64 R6, c[0x0][0x2c0] ;  /* 0x0000b000ff061b82 */ /* 0x000f220000000a00 */
[----:B------:R-:W-:Y:S01]  /*12ee0*/  LOP3.LUT R5, R61, 0xffffffe0, RZ, 0xc0, !PT ;  /* 0xffffffe03d057812 */ /* 0x000fe200078ec0ff */
[----:B------:R-:W2:Y:S01]  /*12ef0*/  S2R R14, SR_TID.X ;  /* 0x00000000000e7919 */ /* 0x000ea20000002100 */
[----:B------:R-:W-:-:S03]  /*12f00*/  @!P1 MOV R8, 0x1 ;  /* 0x0000000100089802 */ /* 0x000fc60000000f00 */
[----:B------:R-:W-:Y:S01]  /*12f10*/  IMAD.IADD R5, R62, 0x1, -R5 ;  /* 0x000000013e057824 */ /* 0x000fe200078e0a05 */
[----:B------:R-:W-:Y:S04]  /*12f20*/  STS [R0+0x3000], R40 ;  /* 0x0030002800007388 */ /* 0x000fe80000000800 */
[----:B------:R-:W-:Y:S01]  /*12f30*/  STS [R0+0x3200], R39 ;  /* 0x0032002700007388 */ /* 0x000fe20000000800 */
[----:B------:R-:W-:-:S03]  /*12f40*/  LOP3.LUT P0, RZ, R5, 0x3, RZ, 0xc0, !PT ;  /* 0x0000000305ff7812 */ /* 0x000fc6000780c0ff */
[----:B------:R-:W-:Y:S04]  /*12f50*/  STS [R12+0x4000], R38 ;  /* 0x004000260c007388 */ /* 0x000fe80000000800 */
[----:B------:R-:W-:Y:S04]  /*12f60*/  STS [R12+0x4200], R37 ;  /* 0x004200250c007388 */ /* 0x000fe80000000800 */
[----:B------:R-:W-:Y:S04]  /*12f70*/  STS [R11+0x4000], R34 ;  /* 0x004000220b007388 */ /* 0x000fe80000000800 */
[----:B------:R-:W-:Y:S04]  /*12f80*/  STS [R11+0x4200], R33 ;  /* 0x004200210b007388 */ /* 0x000fe80000000800 */
[----:B------:R-:W-:Y:S04]  /*12f90*/  STS [R12+0x5000], R36 ;  /* 0x005000240c007388 */ /* 0x000fe80000000800 */
[----:B------:R3:W-:Y:S01]  /*12fa0*/  STS [R12+0x5200], R35 ;  /* 0x005200230c007388 */ /* 0x0007e20000000800 */
[----:B--2---:R-:W-:-:S03]  /*12fb0*/  SHF.R.S32.HI R13, RZ, 0x1f, R14 ;  /* 0x0000001fff0d7819 */ /* 0x004fc6000001140e */
[----:B------:R-:W-:Y:S01]  /*12fc0*/  STS [R11+0x5000], R32 ;  /* 0x005000200b007388 */ /* 0x000fe20000000800 */
[----:B------:R-:W-:-:S03]  /*12fd0*/  LEA.HI R13, R13, R14, RZ, 0x2 ;  /* 0x0000000e0d0d7211 */ /* 0x000fc600078f10ff */
[----:B------:R2:W-:Y:S01]  /*12fe0*/  STS [R11+0x5200], R31 ;  /* 0x0052001f0b007388 */ /* 0x0005e20000000800 */
[----:B------:R-:W-:-:S03]  /*12ff0*/  LOP3.LUT R4, R13, 0xfffffffc, RZ, 0xc0, !PT ;  /* 0xfffffffc0d047812 */ /* 0x000fc600078ec0ff */
[----:B------:R-:W-:Y:S01]  /*13000*/  STS [R2+0x4000], R30 ;  /* 0x0040001e02007388 */ /* 0x000fe20000000800 */
[----:B------:R-:W-:Y:S01]  /*13010*/  IADD3 R14, -R4, R14, RZ ;  /* 0x0000000e040e7210 */ /* 0x000fe20007ffe1ff */
[----:B----4-:R-:W-:Y:S01]  /*13020*/  @P1 IMAD R4, R7, R6, RZ ;  /* 0x0000000607041224 */ /* 0x010fe200078e02ff */
[----:B------:R-:W-:Y:S01]  /*13030*/  @!P1 MOV R4, R3 ;  /* 0x0000000300049202 */ /* 0x000fe20000000f00 */
[----:B------:R-:W-:Y:S01]  /*13040*/  STS [R2+0x4200], R29 ;  /* 0x0042001d02007388 */ /* 0x000fe20000000800 */
[----:B------:R-:W-:Y:S01]  /*13050*/  @P2 MUFU.LG2 R6, R57 ;  /* 0x0000003900062308 */ /* 0x000fe20000000c00 */
[----:B------:R-:W-:Y:S02]  /*13060*/  SHF.L.U32 R18, R14, 0x3, RZ ;  /* 0x000000030e127819 */ /* 0x000fe400000006ff */
[----:B------:R4:W-:Y:S04]  /*13070*/  STS [R0+0x4000], R26 ;  /* 0x0040001a00007388 */ /* 0x0009e80000000800 */
[----:B------:R1:W-:Y:S01]  /*13080*/  STS [R0+0x4200], R25 ;  /* 0x0042001900007388 */ /* 0x0003e20000000800 */
[----:B---3--:R-:W3:Y:S03]  /*13090*/  @P4 LDC R12, c[0x0][0x2e8] ;  /* 0x0000ba00ff0c4b82 */ /* 0x008ee60000000800 */
[----:B------:R-:W-:Y:S04]  /*130a0*/  STS [R2+0x5000], R28 ;  /* 0x0050001c02007388 */ /* 0x000fe80000000800 */
[----:B------:R1:W-:Y:S01]  /*130b0*/  STS [R2+0x5200], R27 ;  /* 0x0052001b02007388 */ /* 0x0003e20000000800 */
[----:B--2---:R-:W2:Y:S03]  /*130c0*/  @P3 MUFU.LG2 R11, R55 ;  /* 0x00000037000b3308 */ /* 0x004ea60000000c00 */
[----:B------:R2:W-:Y:S04]  /*130d0*/  STS [R0+0x5000], R24 ;  /* 0x0050001800007388 */ /* 0x0005e80000000800 */
[----:B------:R3:W-:Y:S01]  /*130e0*/  STS [R0+0x5200], R50 ;  /* 0x0052003200007388 */ /* 0x0007e20000000800 */
[----:B------:R-:W-:Y:S01]  /*130f0*/  BAR.SYNC.DEFER_BLOCKING 0x0 ;  /* 0x0000000000007b1d */ /* 0x000fe20000010000 */
[----:B----4-:R-:W-:Y:S01]  /*13100*/  MOV R26, 0x7f800000 ;  /* 0x7f800000001a7802 */ /* 0x010fe20000000f00 */
[----:B-1----:R-:W-:-:S02]  /*13110*/  IMAD.MOV.U32 R25, RZ, RZ, 0x7f800000 ;  /* 0x7f800000ff197424 */ /* 0x002fc400078e00ff */
[----:B--2---:R-:W-:Y:S02]  /*13120*/  @P3 FMUL.FTZ R5, R11, 0.69314718246459960938 ;  /* 0x3f3172180b053820 */ /* 0x004fe40000410000 */
[----:B------:R-:W1:Y:S01]  /*13130*/  S2R R17, SR_CTAID.Y ;  /* 0x0000000000117919 */ /* 0x000e620000002600 */
[----:B------:R-:W2:Y:S01]  /*13140*/  S2R R27, SR_CTAID.Z ;  /* 0x00000000001b7919 */ /* 0x000ea20000002700 */
[----:B------:R-:W4:Y:S01]  /*13150*/  @P5 MUFU.LG2 R2, R56 ;  /* 0x0000003800025308 */ /* 0x000f220000000c00 */
[----:B------:R-:W-:Y:S01]  /*13160*/  MOV R24, 0x7f800000 ;  /* 0x7f80000000187802 */ /* 0x000fe20000000f00 */
[----:B------:R-:W-:Y:S01]  /*13170*/  @P3 FFMA.FTZ R24, R102, R16, R5 ;  /* 0x0000001066183223 */ /* 0x000fe20000010005 */
[----:B---3--:R-:W-:Y:S01]  /*13180*/  @P1 MOV R0, 0x1 ;  /* 0x0000000100001802 */ /* 0x008fe20000000f00 */
[----:B------:R-:W-:Y:S02]  /*13190*/  @!P1 IMAD R0, R3, R15, RZ ;  /* 0x0000000f03009224 */ /* 0x000fe400078e02ff */
[----:B------:R-:W-:Y:S01]  /*131a0*/  @P4 FMUL.FTZ R3, R10, 0.69314718246459960938 ;  /* 0x3f3172180a034820 */ /* 0x000fe20000410000 */
[----:B------:R3:W2:Y:S01]  /*131b0*/  LDS.128 R36, [R230+0x1800] ;  /* 0x00180000e6247984 */ /* 0x0006a20000000c00 */
[----:B------:R-:W3:Y:S02]  /*131c0*/  @P2 LDC R15, c[0x0][0x2e8] ;  /* 0x0000ba00ff0f2b82 */ /* 0x000ee40000000800 */
[----:B------:R-:W-:Y:S01]  /*131d0*/  @P4 FFMA.FTZ R25, R103, R12, R3 ;  /* 0x0000000c67194223 */ /* 0x000fe20000010003 */
[----:B------:R2:W2:Y:S01]  /*131e0*/  LDS.128 R32, [R230+0x3800] ;  /* 0x00380000e6207984 */ /* 0x0004a20000000c00 */
[----:B------:R-:W-:Y:S01]  /*131f0*/  SHF.R.S32.HI R12, RZ, 0x2, R13 ;  /* 0x00000002ff0c7819 */ /* 0x000fe2000001140d */
[----:B----4-:R-:W-:-:S02]  /*13200*/  @P5 FMUL.FTZ R2, R2, 0.69314718246459960938 ;  /* 0x3f31721802025820 */ /* 0x010fc40000410000 */
[----:B------:R4:W2:Y:S02]  /*13210*/  LDS.128 R28, [R230+0x5800] ;  /* 0x00580000e61c7984 */ /* 0x0008a40000000c00 */
[----:B------:R-:W-:Y:S01]  /*13220*/  @P5 FFMA.FTZ R26, R104, R9, R2 ;  /* 0x00000009681a5223 */ /* 0x000fe20000010002 */
[----:B------:R-:W-:Y:S02]  /*13230*/  IMAD R2, R8, UR4, RZ ;  /* 0x0000000408027c24 */ /* 0x000fe4000f8e02ff */
[----:B-1----:R-:W-:-:S03]  /*13240*/  IMAD R0, R17, R0, RZ ;  /* 0x0000000011007224 */ /* 0x002fc600078e02ff */
[----:B------:R-:W-:Y:S01]  /*13250*/  SHF.L.U32 R3, R2, 0x7, RZ ;  /* 0x0000000702037819 */ /* 0x000fe200000006ff */
[----:B------:R-:W-:Y:S01]  /*13260*/  @P2 FMUL.FTZ R2, R6, 0.69314718246459960938 ;  /* 0x3f31721806022820 */ /* 0x000fe20000410000 */
[----:B------:R-:W-:-:S03]  /*13270*/  SEL R0, R0, RZ, !P6 ;  /* 0x000000ff00007207 */ /* 0x000fc60007000000 */
[----:B---3--:R-:W-:Y:S02]  /*13280*/  @P2 FFMA.FTZ R19, R101, R15, R2 ;  /* 0x0000000f65132223 */ /* 0x008fe40000010002 */
[----:B--2---:R-:W-:Y:S01]  /*13290*/  IMAD R0, R27, R4, R0 ;  /* 0x000000041b007224 */ /* 0x004fe200078e0200 */
[----:B------:R-:W-:-:S04]  /*132a0*/  SHF.R.S32.HI R4, RZ, 0x1f, R3 ;  /* 0x0000001fff047819 */ /* 0x000fc80000011403 */
[--C-:B------:R-:W-:Y:S02]  /*132b0*/  IADD3 R6, P3, P1, R3, R52, R0.reuse ;  /* 0x0000003403067210 */ /* 0x100fe4000797e000 */
[----:B------:R-:W-:-:S04]  /*132c0*/  SHF.R.S32.HI R0, RZ, 0x1f, R0 ;  /* 0x0000001fff007819 */ /* 0x000fc80000011400 */
[----:B------:R-:W-:Y:S01]  /*132d0*/  IADD3.X R9, R4, R53, R0, P3, P1 ;  /* 0x0000003504097210 */ /* 0x000fe20001fe2400 */
[----:B----4-:R-:W-:Y:S06]  /*132e0*/  @P0 BRA `(.L_x_455) ;  /* 0x0000000000c00947 */ /* 0x010fec0003800000 */
        /* <DEDUP_REMOVED lines=14> */
[CC--:B-----5:R-:W-:Y:S01]  /*133d0*/  ISETP.GE.AND P6, PT, R0.reuse, R63.reuse, PT ;  /* 0x0000003f0000720c */ /* 0x0e0fe20003fc6270 */
[C---:B------:R-:W-:Y:S02]  /*133e0*/  VIADD R3, R0.reuse, 0x40 ;  /* 0x0000004000037836 */ /* 0x040fe40000000000 */
[----:B------:R-:W-:Y:S01]  /*133f0*/  VIADD R5, R0, 0x48 ;  /* 0x0000004800057836 */ /* 0x000fe20000000000 */
[-C--:B------:R-:W-:Y:S02]  /*13400*/  ISETP.GE.AND P5, PT, R2, R63.reuse, PT ;  /* 0x0000003f0200720c */ /* 0x080fe40003fa6270 */
[-C--:B------:R-:W-:Y:S02]  /*13410*/  ISETP.GE.AND P4, PT, R3, R63.reuse, PT ;  /* 0x0000003f0300720c */ /* 0x080fe40003f86270 */
[----:B------:R-:W-:-:S05]  /*13420*/  ISETP.GE.AND P3, PT, R5, R63, PT ;  /* 0x0000003f0500720c */ /* 0x000fca0003f66270 */
[----:B------:R-:W1:Y:S01]  /*13430*/  @!P6 LDC.64 R14, c[0x0][0x2b0] ;  /* 0x0000ac00ff0eeb82 */ /* 0x000e620000000a00 */
[----:B------:R-:W-:-:S03]  /*13440*/  @!P6 IMAD R4, R0, R8, RZ ;  /* 0x000000080004e224 */ /* 0x000fc600078e02ff */
[-C--:B------:R-:W-:Y:S02]  /*13450*/  @!P5 IMAD R2, R2, R8.reuse, RZ ;  /* 0x000000080202d224 */ /* 0x080fe400078e02ff */
[----:B------:R-:W-:Y:S01]  /*13460*/  @!P4 IMAD R0, R3, R8, RZ ;  /* 0x000000080300c224 */ /* 0x000fe200078e02ff */
[----:B------:R-:W-:Y:S01]  /*13470*/  @!P6 IADD3 R7, P0, R4, R6, RZ ;  /* 0x000000060407e210 */ /* 0x000fe20007f1e0ff */
[----:B------:R-:W2:Y:S01]  /*13480*/  @!P5 LDC.64 R16, c[0x0][0x2b0] ;  /* 0x0000ac00ff10db82 */ /* 0x000ea20000000a00 */
[----:B------:R-:W-:Y:S01]  /*13490*/  @!P3 IMAD R5, R5, R8, RZ ;  /* 0x000000080505b224 */ /* 0x000fe200078e02ff */
[-C--:B------:R-:W-:Y:S02]  /*134a0*/  @!P5 IADD3 R3, P2, R2, R6.reuse, RZ ;  /* 0x000000060203d210 */ /* 0x080fe40007f5e0ff */
[----:B------:R-:W-:Y:S02]  /*134b0*/  @!P4 IADD3 R11, P1, R0, R6, RZ ;  /* 0x00000006000bc210 */ /* 0x000fe40007f3e0ff */
[----:B------:R-:W-:-:S02]  /*134c0*/  @!P6 LEA.HI.X.SX32 R4, R4, R9, 0x1, P0 ;  /* 0x000000090404e211 */ /* 0x000fc400000f0eff */
[----:B------:R-:W3:Y:S01]  /*134d0*/  @!P4 LDC.64 R20, c[0x0][0x2b0] ;  /* 0x0000ac00ff14cb82 */ /* 0x000ee20000000a00 */
[----:B------:R-:W-:Y:S02]  /*134e0*/  @!P5 LEA.HI.X.SX32 R2, R2, R9, 0x1, P2 ;  /* 0x000000090202d211 */ /* 0x000fe400010f0eff */
[----:B------:R-:W-:-:S05]  /*134f0*/  @!P3 IADD3 R10, P0, R5, R6, RZ ;  /* 0x00000006050ab210 */ /* 0x000fca0007f1e0ff */
[----:B------:R-:W4:Y:S01]  /*13500*/  @!P3 LDC.64 R22, c[0x0][0x2b0] ;  /* 0x0000ac00ff16bb82 */ /* 0x000f220000000a00 */
[----:B-1----:R-:W-:Y:S02]  /*13510*/  @!P6 LEA R8, P2, R7, R14, 0x2 ;  /* 0x0000000e0708e211 */ /* 0x002fe400078410ff */
[-C--:B------:R-:W-:Y:S02]  /*13520*/  @!P4 LEA.HI.X.SX32 R14, R0, R9.reuse, 0x1, P1 ;  /* 0x00000009000ec211 */ /* 0x080fe400008f0eff */
[----:B------:R-:W-:Y:S02]  /*13530*/  @!P3 LEA.HI.X.SX32 R0, R5, R9, 0x1, P0 ;  /* 0x000000090500b211 */ /* 0x000fe400000f0eff */
[----:B------:R-:W-:Y:S02]  /*13540*/  @!P6 LEA.HI.X R9, R7, R15, R4, 0x2, P2 ;  /* 0x0000000f0709e211 */ /* 0x000fe400010f1404 */
[----:B--2---:R-:W-:-:S03]  /*13550*/  @!P5 LEA R6, P1, R3, R16, 0x2 ;  /* 0x000000100306d211 */ /* 0x004fc600078210ff */
[----:B------:R1:W-:Y:S01]  /*13560*/  @!P6 STG.E desc[UR12][R8.64], R26 ;  /* 0x0000001a0800e986 */ /* 0x0003e2000c10190c */
[----:B------:R-:W-:Y:S02]  /*13570*/  @!P5 LEA.HI.X R7, R3, R17, R2, 0x2, P1 ;  /* 0x000000110307d211 */ /* 0x000fe400008f1402 */
[----:B---3--:R-:W-:-:S03]  /*13580*/  @!P4 LEA R4, P1, R11, R20, 0x2 ;  /* 0x000000140b04c211 */ /* 0x008fc600078210ff */
[----:B------:R1:W-:Y:S01]  /*13590*/  @!P5 STG.E desc[UR12][R6.64], R25 ;  /* 0x000000190600d986 */ /* 0x0003e2000c10190c */
[----:B------:R-:W-:Y:S02]  /*135a0*/  @!P4 LEA.HI.X R5, R11, R21, R14, 0x2, P1 ;  /* 0x000000150b05c211 */ /* 0x000fe400008f140e */
[----:B----4-:R-:W-:-:S03]  /*135b0*/  @!P3 LEA R2, P0, R10, R22, 0x2 ;  /* 0x000000160a02b211 */ /* 0x010fc600078010ff */
[----:B------:R1:W-:Y:S01]  /*135c0*/  @!P4 STG.E desc[UR12][R4.64], R24 ;  /* 0x000000180400c986 */ /* 0x0003e2000c10190c */
[----:B------:R-:W-:-:S05]  /*135d0*/  @!P3 LEA.HI.X R3, R10, R23, R0, 0x2, P0 ;  /* 0x000000170a03b211 */ /* 0x000fca00000f1400 */
[----:B------:R1:W-:Y:S04]  /*135e0*/  @!P3 STG.E desc[UR12][R2.64], R19 ;  /* 0x000000130200b986 */ /* 0x0003e8000c10190c */
.L_x_455:
[----:B------:R-:W-:Y:S05]  /*135f0*/  BSYNC B0 ;  /* 0x0000000000007941 */ /* 0x000fea0003800000 */
.L_x_454:
[----:B-1----:R-:W1:Y:S01]  /*13600*/  S2R R6, SR_CTAID.X ;  /* 0x0000000000067919 */ /* 0x002e620000002500 */
[----:B------:R-:W-:Y:S01]  /*13610*/  VIADD R3, R12, 0x20 ;  /* 0x000000200c037836 */ /* 0x000fe20000000000 */
[----:B------:R-:W-:Y:S01]  /*13620*/  IADD3 R2, P0, R18, R59, RZ ;  /* 0x0000003b12027210 */ /* 0x000fe20007f1e0ff */
[----:B------:R-:W-:Y:S01]  /*13630*/  VIADD R0, R12, 0x40 ;  /* 0x000000400c007836 */ /* 0x000fe20000000000 */
[----:B------:R-:W-:Y:S01]  /*13640*/  SHF.R.S32.HI R4, RZ, 0x1f, R18 ;  /* 0x0000001fff047819 */ /* 0x000fe20000011412 */
[----:B------:R-:W-:Y:S01]  /*13650*/  ULDC.64 UR4, c[0x0][0x2a0] ;  /* 0x0000a80000047ab9 */ /* 0x000fe20000000a00 */
[-C--:B-----5:R-:W-:Y:S01]  /*13660*/  ISETP.GE.AND P2, PT, R3, R63.reuse, PT ;  /* 0x0000003f0300720c */ /* 0x0a0fe20003f46270 */
[----:B------:R2:W3:Y:S01]  /*13670*/  LDS.128 R20, [R230] ;  /* 0x00000000e6147984 */ /* 0x0004e20000000c00 */
[----:B------:R-:W-:Y:S01]  /*13680*/  IADD3.X R3, R4, R60, RZ, P0, !PT ;  /* 0x0000003c04037210 */ /* 0x000fe200007fe4ff */
[----:B------:R-:W-:Y:S01]  /*13690*/  BSSY B0, `(.L_x_456) ;  /* 0x000001b000007945 */ /* 0x000fe20003800000 */
[----:B------:R-:W-:Y:S01]  /*136a0*/  SHF.R.S32.HI R13, RZ, 0x1f, R12 ;  /* 0x0000001fff0d7819 */ /* 0x000fe2000001140c */
[----:B------:R2:W4:Y:S01]  /*136b0*/  LDS.128 R16, [R230+0x2000] ;  /* 0x00200000e6107984 */ /* 0x0005220000000c00 */
[-C--:B------:R-:W-:Y:S01]  /*136c0*/  ISETP.GE.AND P1, PT, R0, R63.reuse, PT ;  /* 0x0000003f0000720c */ /* 0x080fe20003f26270 */
[----:B------:R-:W-:Y:S01]  /*136d0*/  IMAD.WIDE.U32 R10, R27, UR4, R2 ;  /* 0x000000041b0a7c25 */ /* 0x000fe2000f8e0002 */
[----:B------:R-:W-:-:S02]  /*136e0*/  ISETP.GE.AND P3, PT, R12, R63, PT ;  /* 0x0000003f0c00720c */ /* 0x000fc40003f66270 */
[----:B------:R-:W-:Y:S01]  /*136f0*/  SHF.R.S32.HI R5, RZ, 0x1f, R27 ;  /* 0x0000001fff057819 */ /* 0x000fe2000001141b */
[----:B------:R-:W-:-:S04]  /*13700*/  VIADD R0, R12, 0x60 ;  /* 0x000000600c007836 */ /* 0x000fc80000000000 */
[----:B------:R-:W-:Y:S01]  /*13710*/  IMAD R4, R5, UR4, RZ ;  /* 0x0000000405047c24 */ /* 0x000fe2000f8e02ff */
[----:B------:R-:W-:-:S03]  /*13720*/  ISETP.GE.AND P0, PT, R0, R63, PT ;  /* 0x0000003f0000720c */ /* 0x000fc60003f06270 */
[----:B------:R-:W-:-:S05]  /*13730*/  IMAD R0, R27, UR5, R4 ;  /* 0x000000051b007c24 */ /* 0x000fca000f8e0204 */
[----:B------:R-:W-:Y:S01]  /*13740*/  IADD3 R9, R11, R0, RZ ;  /* 0x000000000b097210 */ /* 0x000fe20007ffe0ff */
[----:B-1----:R-:W-:Y:S02]  /*13750*/  IMAD.WIDE R2, R6, 0x80, R12 ;  /* 0x0000008006027825 */ /* 0x002fe400078e020c */
[----:B------:R2:W1:Y:S01]  /*13760*/  LDS.128 R12, [R230+0x4000] ;  /* 0x00400000e60c7984 */ /* 0x0004620000000c00 */
[----:B------:R-:W-:Y:S05]  /*13770*/  @P3 BRA `(.L_x_457) ;  /* 0x0000000000303947 */ /* 0x000fea0003800000 */
        /* <DEDUP_REMOVED lines=9> */
[----:B---3--:R3:W-:Y:S04]  /*13810*/  STG.E.128 desc[UR12][R4.64], R20 ;  /* 0x0000001404007986 */ /* 0x0087e8000c101d0c */
[----:B----4-:R3:W-:Y:S04]  /*13820*/  STG.E.128 desc[UR12][R4.64+0x40], R16 ;  /* 0x0000401004007986 */ /* 0x0107e8000c101d0c */
[----:B-1----:R3:W-:Y:S02]  /*13830*/  STG.E.128 desc[UR12][R4.64+0x80], R12 ;  /* 0x0000800c04007986 */ /* 0x0027e4000c101d0c */
.L_x_457:
[----:B------:R-:W-:Y:S05]  /*13840*/  BSYNC B0 ;  /* 0x0000000000007941 */ /* 0x000fea0003800000 */
.L_x_456:
[----:B---3--:R3:W2:Y:S01]  /*13850*/  LDS.128 R20, [R230+0x800] ;  /* 0x00080000e6147984 */ /* 0x0086a20000000c00 */
[----:B------:R-:W-:Y:S03]  /*13860*/  BSSY B0, `(.L_x_458) ;  /* 0x0000013000007945 */ /* 0x000fe60003800000 */
[----:B----4-:R3:W4:Y:S04]  /*13870*/  LDS.128 R16, [R230+0x2800] ;  /* 0x00280000e6107984 */ /* 0x0107280000000c00 */
[----:B-1----:R3:W1:Y:S01]  /*13880*/  LDS.128 R12, [R230+0x4800] ;  /* 0x00480000e60c7984 */ /* 0x0026620000000c00 */
        /* <DEDUP_REMOVED lines=13> */
[----:B--2---:R2:W-:Y:S04]  /*13960*/  STG.E.128 desc[UR12][R4.64], R20 ;  /* 0x0000001404007986 */ /* 0x0045e8000c101d0c */
[----:B----4-:R2:W-:Y:S04]  /*13970*/  STG.E.128 desc[UR12][R4.64+0x40], R16 ;  /* 0x0000401004007986 */ /* 0x0105e8000c101d0c */
[----:B-1----:R2:W-:Y:S02]  /*13980*/  STG.E.128 desc[UR12][R4.64+0x80], R12 ;  /* 0x0000800c04007986 */ /* 0x0025e4000c101d0c */
.L_x_459:
[----:B------:R-:W-:Y:S05]  /*13990*/  BSYNC B0 ;  /* 0x0000000000007941 */ /* 0x000fea0003800000 */
.L_x_458:
[----:B--2---:R2:W2:Y:S01]  /*139a0*/  LDS.128 R20, [R230+0x1000] ;  /* 0x00100000e6147984 */ /* 0x0044a20000000c00 */
[----:B------:R-:W-:Y:S03]  /*139b0*/  BSSY B0, `(.L_x_460) ;  /* 0x0000013000007945 */ /* 0x000fe60003800000 */
[----:B----4-:R4:W2:Y:S04]  /*139c0*/  LDS.128 R16, [R230+0x3000] ;  /* 0x00300000e6107984 */ /* 0x0108a80000000c00 */
        /* <DEDUP_REMOVED lines=15> */
[----:B------:R2:W-:Y:S04]  /*13ac0*/  STG.E.128 desc[UR12][R4.64+0x40], R16 ;  /* 0x0000401004007986 */ /* 0x0005e8000c101d0c */
[----:B-1----:R2:W-:Y:S02]  /*13ad0*/  STG.E.128 desc[UR12][R4.64+0x80], R12 ;  /* 0x0000800c04007986 */ /* 0x0025e4000c101d0c */
.L_x_461:
[----:B------:R-:W-:Y:S05]  /*13ae0*/  BSYNC B0 ;  /* 0x0000000000007941 */ /* 0x000fea0003800000 */
.L_x_460:
[----:B------:R-:W-:Y:S05]  /*13af0*/  @P0 EXIT ;  /* 0x000000000000094d */ /* 0x000fea0003800000 */
[----:B------:R-:W-:Y:S01]  /*13b00*/  IADD3 R0, P0, R2, 0x60, RZ ;  /* 0x0000006002007810 */ /* 0x000fe20007f1e0ff */
[----:B------:R-:W-:-:S04]  /*13b10*/  ULDC.64 UR4, c[0x0][0x298] ;  /* 0x0000a60000047ab9 */ /* 0x000fc80000000a00 */
[----:B------:R-:W-:Y:S01]  /*13b20*/  IMAD.X R2, RZ, RZ, R3, P0 ;  /* 0x000000ffff027224 */ /* 0x000fe200000e0603 */
[----:B------:R-:W-:-:S03]  /*13b30*/  MOV R3, R9 ;  /* 0x0000000900037202 */ /* 0x000fc60000000f00 */
[----:B------:R-:W-:Y:S02]  /*13b40*/  IMAD R6, R2, UR4, RZ ;  /* 0x0000000402067c24 */ /* 0x000fe4000f8e02ff */
[----:B------:R-:W-:-:S04]  /*13b50*/  IMAD.MOV.U32 R2, RZ, RZ, R10 ;  /* 0x000000ffff027224 */ /* 0x000fc800078e000a */
[----:B--2---:R-:W-:-:S04]  /*13b60*/  IMAD.WIDE.U32 R4, R0, UR4, R2 ;  /* 0x0000000400047c25 */ /* 0x004fc8000f8e0002 */
        /* <DEDUP_REMOVED lines=9> */
.L_x_440:
[----:B------:R-:W3:Y:S01]  /*13c00*/  LDL.LU R13, [R1+0x68] ;  /* 0x00006800010d7983 */ /* 0x000ee20000300800 */
[----:B------:R-:W4:Y:S01]  /*13c10*/  LDC.U8 R0, c[0x0][0x3d9] ;  /* 0x0000f640ff007b82 */ /* 0x000f220000000000 */
[----:B------:R-:W-:Y:S01]  /*13c20*/  SHF.R.S32.HI R11, RZ, 0x1f, R158 ;  /* 0x0000001fff0b7819 */ /* 0x000fe2000001149e */
[----:B------:R-:W-:Y:S01]  /*13c30*/  ULDC.64 UR4, c[0x0][0x2a0] ;  /* 0x0000a80000047ab9 */ /* 0x000fe20000000a00 */
[----:B------:R-:W5:Y:S01]  /*13c40*/  S2R R23, SR_CTAID.X ;  /* 0x0000000000177919 */ /* 0x000f620000002500 */
[----:B------:R-:W-:Y:S02]  /*13c50*/  CS2R R14, SRZ ;  /* 0x00000000000e7805 */ /* 0x000fe4000001ff00 */
[----:B------:R-:W-:Y:S01]  /*13c60*/  LEA.HI R11, R11, R158, RZ, 0x2 ;  /* 0x0000009e0b0b7211 */ /* 0x000fe200078f10ff */
[----:B------:R-:W-:Y:S01]  /*13c70*/  BSSY B0, `(.L_x_462) ;  /* 0x0000048000007945 */ /* 0x000fe20003800000 */
[----:B------:R-:W2:Y:S02]  /*13c80*/  LDC.U8 R4, c[0x0][0x3d8] ;  /* 0x0000f600ff047b82 */ /* 0x000ea40000000000 */
[----:B------:R-:W-:-:S02]  /*13c90*/  LOP3.LUT R8, R11, 0x1ffffffc, RZ, 0xc0, !PT ;  /* 0x1ffffffc0b087812 */ /* 0x000fc400078ec0ff */
[----:B----4-:R-:W-:Y:S02]  /*13ca0*/  ISETP.NE.AND P1, PT, R0, RZ, PT ;  /* 0x000000ff0000720c */ /* 0x010fe40003f25270 */
[C---:B--2---:R-:W-:Y:S02]  /*13cb0*/  ISETP.NE.AND P0, PT, R4.reuse, RZ, PT ;  /* 0x000000ff0400720c */ /* 0x044fe40003f05270 */
[----:B------:R-:W-:Y:S02]  /*13cc0*/  ISETP.NE.AND P2, PT, R4, RZ, !P1 ;  /* 0x000000ff0400720c */ /* 0x000fe40004f45270 */
[----:B------:R-:W-:-:S07]  /*13cd0*/  ISETP.NE.OR P0, PT, R0, RZ, !P0 ;  /* 0x000000ff0000720c */ /* 0x000fce0004705670 */
[----:B------:R-:W2:Y:S08]  /*13ce0*/  @!P1 LDC R9, c[0x0][0x2c4] ;  /* 0x0000b100ff099b82 */ /* 0x000eb00000000800 */
[----:B------:R-:W4:Y:S08]  /*13cf0*/  @!P1 LDC R12, c[0x0][0x270] ;  /* 0x00009c00ff0c9b82 */ /* 0x000f300000000800 */
[----:B------:R-:W1:Y:S08]  /*13d00*/  @!P0 LDC R10, c[0x0][0x2c4] ;  /* 0x0000b100ff0a8b82 */ /* 0x000e700000000800 */
[----:B--2---:R-:W2:Y:S08]  /*13d10*/  @P2 LDC R9, c[0x0][0x2e4] ;  /* 0x0000b900ff092b82 */ /* 0x004eb00000000800 */
[----:B------:R-:W5:Y:S08]  /*13d20*/  @P1 LDC.64 R16, c[0x0][0x2c0] ;  /* 0x0000b000ff101b82 */ /* 0x000f700000000a00 */
[----:B------:R-:W1:Y:S01]  /*13d30*/  @P1 LDC R18, c[0x0][0x2c0] ;  /* 0x0000b000ff121b82 */ /* 0x000e620000000800 */
[----:B-----5:R-:W-:-:S02]  /*13d40*/  @P1 IMAD R16, R17, R16, RZ ;  /* 0x0000001011101224 */ /* 0x020fc400078e02ff */
[----:B--2---:R-:W-:Y:S02]  /*13d50*/  @!P1 IMAD.MOV.U32 R16, RZ, RZ, R9 ;  /* 0x000000ffff109224 */ /* 0x004fe400078e0009 */
[----:B------:R-:W-:Y:S01]  /*13d60*/  @!P1 IMAD.MOV.U32 R18, RZ, RZ, 0x1 ;  /* 0x00000001ff129424 */ /* 0x000fe200078e00ff */
[C---:B---3--:R-:W-:Y:S02]  /*13d70*/  ISETP.NE.AND P4, PT, R13.reuse, -0x1, PT ;  /* 0xffffffff0d00780c */ /* 0x048fe40003f85270 */
[----:B------:R-:W-:-:S11]  /*13d80*/  ISETP.NE.OR P3, PT, R13, -0x1, P0 ;  /* 0xffffffff0d00780c */ /* 0x000fd60000765670 */
[----:B------:R-:W2:Y:S01]  /*13d90*/  @!P4 LDC.64 R2, c[0x0][0x290] ;  /* 0x0000a400ff02cb82 */ /* 0x000ea20000000a00 */
[----:B------:R-:W-:-:S07]  /*13da0*/  @!P4 SHF.R.S32.HI R0, RZ, 0x1f, R39 ;  /* 0x0000001fff00c819 */ /* 0x000fce0000011427 */
[----:B------:R-:W3:Y:S01]  /*13db0*/  @P4 LDC.64 R6, c[0x0][0x298] ;  /* 0x0000a600ff064b82 */ /* 0x000ee20000000a00 */
[----:B--2---:R-:W-:Y:S02]  /*13dc0*/  @!P4 IMAD R0, R0, R2, RZ ;  /* 0x000000020000c224 */ /* 0x004fe400078e02ff */
[----:B---3--:R-:W-:-:S04]  /*13dd0*/  @P4 IMAD.WIDE.U32 R4, R13, R6, RZ ;  /* 0x000000060d044225 */ /* 0x008fc800078e00ff */
[C---:B------:R-:W-:Y:S02]  /*13de0*/  @!P4 IMAD R6, R39.reuse, R3, R0 ;  /* 0x000000032706c224 */ /* 0x040fe400078e0200 */
[----:B------:R-:W-:-:S04]  /*13df0*/  @!P4 IMAD.WIDE.U32 R2, R39, R2, RZ ;  /* 0x000000022702c225 */ /* 0x000fc800078e00ff */
[----:B------:R-:W-:Y:S01]  /*13e00*/  IMAD.IADD R0, R158, 0x1, -R8 ;  /* 0x000000019e007824 */ /* 0x000fe200078e0a08 */
[----:B------:R-:W-:Y:S01]  /*13e10*/  SHF.R.S32.HI R8, RZ, 0x2, R11 ;  /* 0x00000002ff087819 */ /* 0x000fe2000001140b */
[----:B------:R-:W-:Y:S02]  /*13e20*/  @!P4 IMAD.MOV.U32 R4, RZ, RZ, R2 ;  /* 0x000000ffff04c224 */ /* 0x000fe400078e0002 */
[----:B------:R-:W-:Y:S01]  /*13e30*/  IMAD.SHL.U32 R0, R0, 0x8, RZ ;  /* 0x0000000800007824 */ /* 0x000fe200078e00ff */
[----:B------:R-:W-:Y:S01]  /*13e40*/  IADD3 R21, R8, 0x60, RZ ;  /* 0x0000006008157810 */ /* 0x000fe20007ffe0ff */
[----:B------:R-:W-:Y:S02]  /*13e50*/  @P4 IMAD R7, R13, R7, R5 ;  /* 0x000000070d074224 */ /* 0x000fe400078e0205 */
[----:B------:R-:W-:Y:S01]  /*13e60*/  @!P4 IMAD.IADD R7, R3, 0x1, R6 ;  /* 0x000000010307c824 */ /* 0x000fe200078e0206 */
[C---:B------:R-:W-:Y:S01]  /*13e70*/  IADD3 R2, P2, R0.reuse, R4, RZ ;  /* 0x0000000400027210 */ /* 0x040fe20007f5e0ff */
[----:B-1----:R-:W-:Y:S01]  /*13e80*/  @!P3 IMAD R13, R39, R10, RZ ;  /* 0x0000000a270db224 */ /* 0x002fe200078e02ff */
[----:B------:R-:W-:Y:S01]  /*13e90*/  SHF.R.S32.HI R10, RZ, 0x1f, R22 ;  /* 0x0000001fff0a7819 */ /* 0x000fe20000011416 */
[----:B------:R-:W-:Y:S01]  /*13ea0*/  @P1 IMAD.MOV.U32 R4, RZ, RZ, 0x1 ;  /* 0x00000001ff041424 */ /* 0x000fe200078e00ff */
[----:B------:R-:W-:Y:S01]  /*13eb0*/  LEA.HI.X.SX32 R3, R0, R7, 0x1, P2 ;  /* 0x0000000700037211 */ /* 0x000fe200010f0eff */
[----:B----4-:R-:W-:Y:S01]  /*13ec0*/  @!P1 IMAD R4, R9, R12, RZ ;  /* 0x0000000c09049224 */ /* 0x010fe200078e02ff */
[----:B------:R-:W-:Y:S01]  /*13ed0*/  IADD3 R0, -R160, R130, RZ ;  /* 0x00000082a0007210 */ /* 0x000fe20007ffe1ff */
[----:B------:R-:W-:Y:S01]  /*13ee0*/  IMAD R10, R10, UR4, RZ ;  /* 0x000000040a0a7c24 */ /* 0x000fe2000f8e02ff */
[----:B------:R1:W-:Y:S01]  /*13ef0*/  @!P3 STL [R1+0x68], R13 ;  /* 0x0000680d0100b387 */ /* 0x0003e20000100800 */
[----:B------:R-:W-:Y:S01]  /*13f00*/  IMAD R4, R39, R4, RZ ;  /* 0x0000000427047224 */ /* 0x000fe200078e02ff */
[C---:B------:R-:W-:Y:S01]  /*13f10*/  ISETP.GE.AND P4, PT, R8.reuse, R0, PT ;  /* 0x000000000800720c */ /* 0x040fe20003f86270 */
[--C-:B------:R-:W-:Y:S01]  /*13f20*/  @!P0 IMAD.MOV.U32 R14, RZ, RZ, R13.reuse ;  /* 0x000000ffff0e8224 */ /* 0x100fe200078e000d */
[----:B------:R-:W-:Y:S01]  /*13f30*/  @!P0 SHF.R.S32.HI R15, RZ, 0x1f, R13 ;  /* 0x0000001fff0f8819 */ /* 0x000fe2000001140d */
[C---:B------:R-:W-:Y:S01]  /*13f40*/  VIADD R19, R8.reuse, 0x20 ;  /* 0x0000002008137836 */ /* 0x040fe20000000000 */
[----:B------:R-:W-:Y:S01]  /*13f50*/  SHF.R.S32.HI R9, RZ, 0x1f, R8 ;  /* 0x0000001fff097819 */ /* 0x000fe20000011408 */
[----:B------:R-:W-:Y:S01]  /*13f60*/  VIADD R20, R8, 0x40 ;  /* 0x0000004008147836 */ /* 0x000fe20000000000 */
[----:B------:R-:W-:Y:S01]  /*13f70*/  LOP3.LUT P3, RZ, R158, 0x3, RZ, 0xc0, !PT ;  /* 0x000000039eff7812 */ /* 0x000fe2000786c0ff */
[----:B------:R-:W-:Y:S01]  /*13f80*/  IMAD R10, R22, UR5, R10 ;  /* 0x00000005160a7c24 */ /* 0x000fe2000f8e020a */
[----:B------:R-:W-:-:S02]  /*13f90*/  SEL R17, R4, RZ, P0 ;  /* 0x000000ff04117207 */ /* 0x000fc40000000000 */
[-C--:B------:R-:W-:Y:S02]  /*13fa0*/  ISETP.GE.OR P6, PT, R8, R0.reuse, P3 ;  /* 0x000000000800720c */ /* 0x080fe40001fc6670 */
[-C--:B------:R-:W-:Y:S02]  /*13fb0*/  ISETP.GE.AND P1, PT, R19, R0.reuse, PT ;  /* 0x000000001300720c */ /* 0x080fe40003f26270 */
[-C--:B------:R-:W-:Y:S02]  /*13fc0*/  ISETP.GE.AND P2, PT, R20, R0.reuse, PT ;  /* 0x000000001400720c */ /* 0x080fe40003f46270 */
[-C--:B------:R-:W-:Y:S02]  /*13fd0*/  ISETP.GE.AND P0, PT, R21, R0.reuse, PT ;  /* 0x000000001500720c */ /* 0x080fe40003f06270 */
[----:B------:R-:W-:Y:S01]  /*13fe0*/  ISETP.GE.OR P5, PT, R19, R0, P3 ;  /* 0x000000001300720c */ /* 0x000fe20001fa6670 */
[----:B-1----:R-:W-:-:S04]  /*13ff0*/  IMAD.WIDE.U32 R12, R22, UR4, R2 ;  /* 0x00000004160c7c25 */ /* 0x002fc8000f8e0002 */
[----:B------:R-:W-:-:S04]  /*14000*/  IMAD.WIDE R2, R23, 0x80, R8 ;  /* 0x0000008017027825 */ /* 0x000fc800078e0208 */
[----:B------:R-:W-:Y:S01]  /*14010*/  IMAD.IADD R11, R10, 0x1, R13 ;  /* 0x000000010a0b7824 */ /* 0x000fe200078e020d */
        /* <DEDUP_REMOVED lines=13> */
.L_x_463:
[----:B------:R-:W-:Y:S05]  /*140f0*/  BSYNC B0 ;  /* 0x0000000000007941 */ /* 0x000fea0003800000 */
.L_x_462:
[----:B------:R-:W-:Y:S01]  /*14100*/  BSSY B0, `(.L_x_464) ;  /* 0x0000015000007945 */ /* 0x000fe20003800000 */
[----:B------:R-:W-:Y:S01]  /*14110*/  ISETP.GE.OR P4, PT, R20, R0, P3 ;  /* 0x000000001400720c */ /* 0x000fe20001f86670 */
[----:B------:R-:W-:Y:S01]  /*14120*/  IMAD R17, R22, R16, R17 ;  /* 0x0000001016117224 */ /* 0x000fe200078e0211 */
[----:B------:R-:W-:Y:S01]  /*14130*/  ISETP.GE.OR P3, PT, R21, R0, P3 ;  /* 0x000000001500720c */ /* 0x000fe20001f66670 */
[----:B------:R-:W-:Y:S01]  /*14140*/  IMAD R16, R160, R18, RZ ;  /* 0x00000012a0107224 */ /* 0x000fe200078e02ff */
[----:B------:R-:W-:Y:S11]  /*14150*/  @P1 BRA `(.L_x_465) ;  /* 0x00000000003c1947 */ /* 0x000ff60003800000 */
[----:B------:R-:W-:Y:S01]  /*14160*/  IADD3 R0, P1, R2, 0x20, RZ ;  /* 0x0000002002007810 */ /* 0x000fe20007f3e0ff */
[----:B------:R-:W-:Y:S01]  /*14170*/  ULDC.64 UR4, c[0x0][0x298] ;  /* 0x0000a60000047ab9 */ /* 0x000fe20000000a00 */
[----:B------:R-:W-:Y:S01]  /*14180*/  MOV R7, R11 ;  /* 0x0000000b00077202 */ /* 0x000fe20000000f00 */
[----:B------:R-:W-:Y:S02]  /*14190*/  IMAD.MOV.U32 R6, RZ, RZ, R12 ;  /* 0x000000ffff067224 */ /* 0x000fe400078e000c */
[----:B-1----:R-:W-:Y:S02]  /*141a0*/  IMAD.X R4, RZ, RZ, R3, P1 ;  /* 0x000000ffff047224 */ /* 0x002fe400008e0603 */
[----:B------:R-:W-:-:S04]  /*141b0*/  IMAD.WIDE.U32 R6, R0, UR4, R6 ;  /* 0x0000000400067c25 */ /* 0x000fc8000f8e0006 */
[----:B------:R-:W-:-:S04]  /*141c0*/  IMAD R4, R4, UR4, RZ ;  /* 0x0000000404047c24 */ /* 0x000fc8000f8e02ff */
        /* <DEDUP_REMOVED lines=8> */
.L_x_465:
[----:B------:R-:W-:Y:S05]  /*14250*/  BSYNC B0 ;  /* 0x0000000000007941 */ /* 0x000fea0003800000 */
.L_x_464:
[----:B------:R-:W-:Y:S04]  /*14260*/  BSSY B0, `(.L_x_466) ;  /* 0x0000011000007945 */ /* 0x000fe80003800000 */
[----:B------:R-:W-:Y:S05]  /*14270*/  @P2 BRA `(.L_x_467) ;  /* 0x00000000003c2947 */ /* 0x000fea0003800000 */
[----:B------:R-:W-:Y:S01]  /*14280*/  IADD3 R0, P1, R2, 0x40, RZ ;  /* 0x0000004002007810 */ /* 0x000fe20007f3e0ff */
[----:B------:R-:W-:Y:S01]  /*14290*/  ULDC.64 UR4, c[0x0][0x298] ;  /* 0x0000a60000047ab9 */ /* 0x000fe20000000a00 */
[----:B------:R-:W-:Y:S01]  /*142a0*/  MOV R7, R11 ;  /* 0x0000000b00077202 */ /* 0x000fe20000000f00 */
[----:B------:R-:W-:Y:S02]  /*142b0*/  IMAD.MOV.U32 R6, RZ, RZ, R12 ;  /* 0x000000ffff067224 */ /* 0x000fe400078e000c */
[----:B-12---:R-:W-:Y:S02]  /*142c0*/  IMAD.X R4, RZ, RZ, R3, P1 ;  /* 0x000000ffff047224 */ /* 0x006fe400008e0603 */
        /* <DEDUP_REMOVED lines=10> */
.L_x_467:
[----:B------:R-:W-:Y:S05]  /*14370*/  BSYNC B0 ;  /* 0x0000000000007941 */ /* 0x000fea0003800000 */
.L_x_466:
[----:B------:R-:W-:Y:S01]  /*14380*/  BSSY B0, `(.L_x_468) ;  /* 0x0000014000007945 */ /* 0x000fe20003800000 */
[--C-:B------:R-:W-:Y:S02]  /*14390*/  IADD3 R6, P2, P1, R16, R14, R17.reuse ;  /* 0x0000000e10067210 */ /* 0x100fe4000795e011 */
[----:B------:R-:W-:Y:S02]  /*143a0*/  SHF.R.S32.HI R16, RZ, 0x1f, R16 ;  /* 0x0000001fff107819 */ /* 0x000fe40000011410 */
[----:B------:R-:W-:Y:S01]  /*143b0*/  SHF.R.S32.HI R17, RZ, 0x1f, R17 ;  /* 0x0000001fff117819 */ /* 0x000fe20000011411 */
[----:B------:R-:W-:Y:S05]  /*143c0*/  @P0 BRA `(.L_x_469) ;  /* 0x00000000003c0947 */ /* 0x000fea0003800000 */
[----:B------:R-:W-:Y:S01]  /*143d0*/  IADD3 R0, P0, R2, 0x60, RZ ;  /* 0x0000006002007810 */ /* 0x000fe20007f1e0ff */
[----:B------:R-:W-:-:S04]  /*143e0*/  ULDC.64 UR4, c[0x0][0x298] ;  /* 0x0000a60000047ab9 */ /* 0x000fc80000000a00 */
[----:B------:R-:W-:Y:S01]  /*143f0*/  IMAD.X R2, RZ, RZ, R3, P0 ;  /* 0x000000ffff027224 */ /* 0x000fe200000e0603 */
[----:B------:R-:W-:-:S03]  /*14400*/  MOV R3, R11 ;  /* 0x0000000b00037202 */ /* 0x000fc60000000f00 */
[----:B------:R-:W-:Y:S02]  /*14410*/  IMAD R7, R2, UR4, RZ ;  /* 0x0000000402077c24 */ /* 0x000fe4000f8e02ff */
[----:B------:R-:W-:-:S04]  /*14420*/  IMAD.MOV.U32 R2, RZ, RZ, R12 ;  /* 0x000000ffff027224 */ /* 0x000fc800078e000c */
[----:B-123--:R-:W-:-:S04]  /*14430*/  IMAD.WIDE.U32 R4, R0, UR4, R2 ;  /* 0x0000000400047c25 */ /* 0x00efc8000f8e0002 */
        /* <DEDUP_REMOVED lines=8> */
.L_x_469:
[----:B------:R-:W-:Y:S05]  /*144c0*/  BSYNC B0 ;  /* 0x0000000000007941 */ /* 0x000fea0003800000 */
.L_x_468:
[----:B------:R-:W-:Y:S01]  /*144d0*/  BSSY B0, `(.L_x_470) ;  /* 0x000000b000007945 */ /* 0x000fe20003800000 */
[----:B------:R-:W-:-:S03]  /*144e0*/  IADD3.X R14, R16, R15, R17, P2, P1 ;  /* 0x0000000f100e7210 */ /* 0x000fc600017e2411 */
[----:B------:R-:W-:Y:S05]  /*144f0*/  @P6 BRA `(.L_x_471) ;  /* 0x0000000000206947 */ /* 0x000fea0003800000 */
[----:B------:R-:W-:Y:S01]  /*14500*/  IMAD R0, R8, R18, RZ ;  /* 0x0000001208007224 */ /* 0x000fe200078e02ff */
[----:B------:R-:W-:-:S04]  /*14510*/  ULDC.64 UR4, c[0x0][0x2b0] ;  /* 0x0000ac0000047ab9 */ /* 0x000fc80000000a00 */
[----:B----4-:R-:W-:-:S04]  /*14520*/  IADD3 R3, P0, R0, R6, RZ ;  /* 0x0000000600037210 */ /* 0x010fc80007f1e0ff */
[----:B------:R-:W-:Y:S02]  /*14530*/  LEA.HI.X.SX32 R0, R0, R14, 0x1, P0 ;  /* 0x0000000e00007211 */ /* 0x000fe400000f0eff */
[----:B------:R-:W-:-:S04]  /*14540*/  LEA R2, P0, R3, UR4, 0x2 ;  /* 0x0000000403027c11 */ /* 0x000fc8000f8010ff */
[----:B------:R-:W-:Y:S01]  /*14550*/  LEA.HI.X R3, R3, UR5, R0, 0x2, P0 ;  /* 0x0000000503037c11 */ /* 0x000fe200080f1400 */
[----:B------:R-:W-:-:S05]  /*14560*/  IMAD.MOV.U32 R0, RZ, RZ, 0x7f800000 ;  /* 0x7f800000ff007424 */ /* 0x000fca00078e00ff */
[----:B------:R4:W-:Y:S03]  /*14570*/  STG.E desc[UR12][R2.64], R0 ;  /* 0x0000000002007986 */ /* 0x0009e6000c10190c */
.L_x_471:
[----:B------:R-:W-:Y:S05]  /*14580*/  BSYNC B0 ;  /* 0x0000000000007941 */ /* 0x000fea0003800000 */
.L_x_470:
[----:B------:R-:W-:Y:S04]  /*14590*/  BSSY B0, `(.L_x_472) ;  /* 0x000000a000007945 */ /* 0x000fe80003800000 */
[----:B------:R-:W-:Y:S05]  /*145a0*/  @P5 BRA `(.L_x_473) ;  /* 0x0000000000205947 */ /* 0x000fea0003800000 */
[----:B----4-:R-:W-:Y:S01]  /*145b0*/  IMAD R0, R19, R18, RZ ;  /* 0x0000001213007224 */ /* 0x010fe200078e02ff */
[----:B------:R-:W-:-:S04]  /*145c0*/  ULDC.64 UR4, c[0x0][0x2b0] ;  /* 0x0000ac0000047ab9 */ /* 0x000fc80000000a00 */
[----:B------:R-:W-:-:S04]  /*145d0*/  IADD3 R3, P0, R0, R6, RZ ;  /* 0x0000000600037210 */ /* 0x000fc80007f1e0ff */
[----:B------:R-:W-:Y:S02]  /*145e0*/  LEA.HI.X.SX32 R0, R0, R14, 0x1, P0 ;  /* 0x0000000e00007211 */ /* 0x000fe400000f0eff */
[----:B------:R-:W-:-:S04]  /*145f0*/  LEA R2, P0, R3, UR4, 0x2 ;  /* 0x0000000403027c11 */ /* 0x000fc8000f8010ff */
[----:B------:R-:W-:Y:S01]  /*14600*/  LEA.HI.X R3, R3, UR5, R0, 0x2, P0 ;  /* 0x0000000503037c11 */ /* 0x000fe200080f1400 */
[----:B------:R-:W-:-:S05]  /*14610*/  IMAD.MOV.U32 R0, RZ, RZ, 0x7f800000 ;  /* 0x7f800000ff007424 */ /* 0x000fca00078e00ff */
[----:B------:R4:W-:Y:S03]  /*14620*/  STG.E desc[UR12][R2.64], R0 ;  /* 0x0000000002007986 */ /* 0x0009e6000c10190c */
.L_x_473:
[----:B------:R-:W-:Y:S05]  /*14630*/  BSYNC B0 ;  /* 0x0000000000007941 */ /* 0x000fea0003800000 */
.L_x_472:
        /* <DEDUP_REMOVED lines=10> */
.L_x_475:
[----:B------:R-:W-:Y:S05]  /*146e0*/  BSYNC B0 ;  /* 0x0000000000007941 */ /* 0x000fea0003800000 */
.L_x_474:
[----:B------:R-:W-:Y:S05]  /*146f0*/  @P3 EXIT ;  /* 0x000000000000394d */ /* 0x000fea0003800000 */
[----:B----4-:R-:W-:Y:S01]  /*14700*/  IMAD R0, R21, R18, RZ ;  /* 0x0000001215007224 */ /* 0x010fe200078e02ff */
[----:B------:R-:W-:-:S04]  /*14710*/  ULDC.64 UR4, c[0x0][0x2b0] ;  /* 0x0000ac0000047ab9 */ /* 0x000fc80000000a00 */
[----:B------:R-:W-:-:S04]  /*14720*/  IADD3 R3, P0, R0, R6, RZ ;  /* 0x0000000600037210 */ /* 0x000fc80007f1e0ff */
[----:B------:R-:W-:Y:S02]  /*14730*/  LEA.HI.X.SX32 R0, R0, R14, 0x1, P0 ;  /* 0x0000000e00007211 */ /* 0x000fe400000f0eff */
[----:B------:R-:W-:-:S04]  /*14740*/  LEA R2, P0, R3, UR4, 0x2 ;  /* 0x0000000403027c11 */ /* 0x000fc8000f8010ff */
[----:B------:R-:W-:Y:S01]  /*14750*/  LEA.HI.X R3, R3, UR5, R0, 0x2, P0 ;  /* 0x0000000503037c11 */ /* 0x000fe200080f1400 */
[----:B------:R-:W-:-:S05]  /*14760*/  IMAD.MOV.U32 R0, RZ, RZ, 0x7f800000 ;  /* 0x7f800000ff007424 */ /* 0x000fca00078e00ff */
[----:B------:R-:W-:Y:S01]  /*14770*/  STG.E desc[UR12][R2.64], R0 ;  /* 0x0000000002007986 */ /* 0x000fe2000c10190c */
[----:B------:R-:W-:Y:S05]  /*14780*/  EXIT ;  /* 0x000000000000794d */ /* 0x000fea0003800000 */
.L_x_476:
        /* <DEDUP_REMOVED lines=15> */
.L_x_1153:


//--------------------- .text._ZN5flash16flash_fwd_kernelI23Flash_fwd_kernel_traitsILi96ELi128ELi64ELi4ELb0ELb0EN7cutlass6half_tE19Flash_kernel_traitsILi96ELi128ELi64ELi4ES3_EELb1ELb1ELb0ELb1ELb0ELb0ELb0ELb0EEEvNS_16Flash_fwd_paramsE --------------------------
	.section	.text._ZN5flash16flash_fwd_kernelI23Flash_fwd_kernel_traitsILi96ELi128ELi64ELi4ELb0ELb0EN7cutlass6half_tE19Flash_kernel_traitsILi96ELi128ELi64ELi4ES3_EELb1ELb1ELb0ELb1ELb0ELb0ELb0ELb0EEEvNS_16Flash_fwd_paramsE,"ax",@progbits
	.align	128
        .global         _ZN5flash16flash_fwd_kernelI23Flash_fwd_kernel_traitsILi96ELi128ELi64ELi4ELb0ELb0EN7cutlass6half_tE19Flash_kernel_traitsILi96ELi128ELi64ELi4ES3_EELb1ELb1ELb0ELb1ELb0ELb0ELb0ELb0EEEvNS_16Flash_fwd_paramsE
        .type           _ZN5flash16flash_fwd_kernelI23Flash_fwd_kernel_traitsILi96ELi128ELi64ELi4ELb0ELb0EN7cutlass6half_tE19Flash_kernel_traitsILi96ELi128ELi64ELi4ES3_EELb1ELb1ELb0ELb1ELb0ELb0ELb0ELb0EEEvNS_16Flash_fwd_paramsE,@function
        .size           _ZN5flash16flash_fwd_kernelI23Flash_fwd_kernel_traitsILi96ELi128ELi64ELi4ELb0ELb0EN7cutlass6half_tE19Flash_kernel_traitsILi96ELi128ELi64ELi4ES3_EELb1ELb1ELb0ELb1ELb0ELb0ELb0ELb0EEEvNS_16Flash_fwd_paramsE,(.L_x_1154 - _ZN5flash16flash_fwd_kernelI23Flash_fwd_kernel_traitsILi96ELi128ELi64ELi4ELb0ELb0EN7cutlass6half_tE19Flash_kernel_traitsILi96ELi128ELi64ELi4ES3_EELb1ELb1ELb0ELb1ELb0ELb0ELb0ELb0EEEvNS_16Flash_fwd_paramsE)
        .other          _ZN5flash16flash_fwd_kernelI23Flash_fwd_kernel_traitsILi96ELi128ELi64ELi4ELb0ELb0EN7cutlass6half_tE19Flash_kernel_traitsILi96ELi128ELi64ELi4ES3_EELb1ELb1ELb0ELb1ELb0ELb0ELb0ELb0EEEvNS_16Flash_fwd_paramsE,@"STO_CUDA_ENTRY STV_DEFAULT"
_ZN5flash16flash_fwd_kernelI23Flash_fwd_kernel_traitsILi96ELi128ELi64ELi4ELb0ELb0EN7cutlass6half_tE19Flash_kernel_traitsILi96ELi128ELi64ELi4ES3_EELb1ELb1ELb0ELb1ELb0ELb0ELb0ELb0EEEvNS_16Flash_fwd_paramsE:
.text._ZN5flash16flash_fwd_kernelI23Flash_fwd_kernel_traitsILi96ELi128ELi64ELi4ELb0ELb0EN7cutlass6half_tE19Flash_kernel_traitsILi96ELi128ELi64ELi4ES3_EELb1ELb1ELb0ELb1ELb0ELb0ELb0ELb0EEEvNS_16Flash_fwd_paramsE:
        /* <DEDUP_REMOVED lines=23> */
[----:B------:R-:W-:Y:S01]  /*0170*/  ULDC.64 UR4, c[0x0][0x300] ;  /* 0x0000c00000047ab9 */ /* 0x000fe20000000a00 */
[----:B------:R-:W-:Y:S02]  /*0180*/  UISETP.NE.U32.AND UP2, UPT, UR6, URZ, UPT ;  /* 0x0000003f0600728c */ /* 0x000fe4000bf45070 */
[----:B------:R-:W-:Y:S02]  /*0190*/  UISETP.NE.U32.AND UP1, UPT, UR4, URZ, UPT ;  /* 0x0000003f0400728c */ /* 0x000fe4000bf25070 */
[----:B------:R-:W-:-:S07]  /*01a0*/  UISETP.NE.AND.EX UP2, UPT, UR7, URZ, UPT, UP2 ;  /* 0x0000003f0700728c */ /* 0x000fce000bf45320 */
[----:B------:R-:W3:Y:S01]  /*01b0*/  @!P3 LDC.64 R12, c[0x0][0x3b8] ;  /* 0x0000ee00ff0cbb82 */ /* 0x000ee20000000a00 */
[----:B------:R-:W-:Y:S01]  /*01c0*/  UISETP.NE.AND.EX UP1, UPT, UR5, URZ, UPT, UP1 ;  /* 0x0000003f0500728c */ /* 0x000fe2000bf25310 */
[----:B------:R-:W-:Y:S02]  /*01d0*/  ULDC.U8 UR6, c[0x0][0x3c2] ;  /* 0x0000f08000067ab9 */ /* 0x000fe40000000000 */
[----:B------:R-:W-:Y:S01]  /*01e0*/  ULDC.64 UR4, c[0x0][0x2f8] ;  /* 0x0000be0000047ab9 */ /* 0x000fe20000000a00 */
[----:B------:R-:W-:Y:S02]  /*01f0*/  UISETP.NE.AND UP3, UPT, UR6, URZ, UPT ;  /* 0x0000003f0600728c */ /* 0x000fe4000bf65270 */
[----:B------:R-:W-:Y:S01]  /*0200*/  UISETP.EQ.U32.AND UP0, UPT, UR4, URZ, UPT ;  /* 0x0000003f0400728c */ /* 0x000fe2000bf02070 */
[----:B------:R-:W-:Y:S01]  /*0210*/  PLOP3.LUT P0, PT, PT, PT, UP2, 0x80, 0x0 ;  /* 0x000000000000781c */ /* 0x000fe20003f0f028 */
[----:B------:R-:W-:Y:S02]  /*0220*/  UIMAD.WIDE UR8, UR26, 0x4, UR8 ;  /* 0x000000041a0878a5 */ /* 0x000fe4000f8e0208 */
[----:B------:R-:W-:Y:S01]  /*0230*/  UISETP.EQ.OR.EX UP0, UPT, UR5, URZ, !UP3, UP0 ;  /* 0x0000003f0500728c */ /* 0x000fe2000df02700 */
[----:B------:R-:W-:-:S03]  /*0240*/  ULDC.64 UR6, c[0x0][0x2f8] ;  /* 0x0000be0000067ab9 */ /* 0x000fc60000000a00 */
[----:B------:R-:W-:Y:S01]  /*0250*/  IMAD.U32 R10, RZ, RZ, UR8 ;  /* 0x00000008ff0a7e24 */ /* 0x000fe2000f8e00ff */
[----:B------:R-:W-:Y:S01]  /*0260*/  UIMAD.WIDE UR6, UR26, 0x4, UR6 ;  /* 0x000000041a0678a5 */ /* 0x000fe2000f8e0206 */
[----:B------:R-:W-:Y:S01]  /*0270*/  IMAD.U32 R11, RZ, RZ, UR9 ;  /* 0x00000009ff0b7e24 */ /* 0x000fe2000f8e00ff */
[----:B------:R-:W-:Y:S02]  /*0280*/  @UP1 ULDC.64 UR8, c[0x0][0x300] ;  /* 0x0000c00000081ab9 */ /* 0x000fe40000000a00 */
[----:B------:R-:W-:-:S06]  /*0290*/  @UP1 UIMAD.WIDE UR8, UR26, 0x4, UR8 ;  /* 0x000000041a0818a5 */ /* 0x000fcc000f8e0208 */
[----:B------:R-:W-:Y:S02]  /*02a0*/  IMAD.U32 R8, RZ, RZ, UR8 ;  /* 0x00000008ff087e24 */ /* 0x000fe4000f8e00ff */
[----:B------:R-:W-:Y:S01]  /*02b0*/  IMAD.U32 R9, RZ, RZ, UR9 ;  /* 0x00000009ff097e24 */ /* 0x000fe2000f8e00ff */
[----:B--2---:R-:W-:-:S05]  /*02c0*/  @P2 IADD3 R124, P1, R2, R0, RZ ;  /* 0x00000000027c2210 */ /* 0x004fca0007f3e0ff */
[----:B------:R-:W-:Y:S01]  /*02d0*/  @P2 IMAD.X R125, RZ, RZ, R3, P1 ;  /* 0x000000ffff7d2224 */ /* 0x000fe200008e0603 */
[----:B------:R-:W-:Y:S01]  /*02e0*/  PLOP3.LUT P2, PT, PT, PT, UP0, 0x80, 0x0 ;  /* 0x000000000000781c */ /* 0x000fe20003f4f008 */
[----:B---3--:R-:W-:Y:S01]  /*02f0*/  @!P3 STG.E.64 desc[UR22][R12.64], R240 ;  /* 0x000000f00c00b986 */ /* 0x008fe2000c101b16 */
[----:B------:R-:W-:-:S03]  /*0300*/  PLOP3.LUT P1, PT, PT, PT, UP1, 0x80, 0x0 ;  /* 0x000000000000781c */ /* 0x000fc60003f2f018 */
[----:B------:R1:W-:Y:S01]  /*0310*/  @!P3 STG.E.64 desc[UR22][R12.64+0x8], R124 ;  /* 0x0000087c0c00b986 */ /* 0x0003e2000c101b16 */
[----:B------:R-:W-:-:S03]  /*0320*/  IMAD.U32 R2, RZ, RZ, UR6 ;  /* 0x00000006ff027e24 */ /* 0x000fc6000f8e00ff */
[----:B------:R-:W2:Y:S01]  /*0330*/  @P0 LDG.E R6, desc[UR22][R10.64] ;  /* 0x000000160a060981 */ /* 0x000ea2000c1e1900 */
[----:B------:R-:W-:-:S03]  /*0340*/  IMAD.U32 R3, RZ, RZ, UR7 ;  /* 0x00000007ff037e24 */ /* 0x000fc6000f8e00ff */
[----:B------:R3:W4:Y:S04]  /*0350*/  @P0 LDG.E R5, desc[UR22][R10.64+0x4] ;  /* 0x000004160a050981 */ /* 0x000728000c1e1900 */
[----:B------:R-:W5:Y:S04]  /*0360*/  @!P2 LDG.E R0, desc[UR22][R2.64] ;  /* 0x000000160200a981 */ /* 0x000f68000c1e1900 */
[----:B------:R1:W5:Y:S01]  /*0370*/  @P1 LDG.E R4, desc[UR22][R8.64] ;  /* 0x0000001608041981 */ /* 0x000362000c1e1900 */
[----:B------:R-:W-:Y:S01]  /*0380*/  UIMAD UR6, UR26, UR12, UR24 ;  /* 0x0000000c1a0672a4 */ /* 0x000fe2000f8e0218 */
[----:B------:R-:W-:Y:S01]  /*0390*/  UMOV UR11, 0xffffffff ;  /* 0xffffffff000b7882 */ /* 0x000fe20000000000 */
[----:B---3--:R-:W-:-:S04]  /*03a0*/  SHF.R.S32.HI R11, RZ, 0x1f, R128 ;  /* 0x0000001fff0b7819 */ /* 0x008fc80000011480 */
[----:B------:R-:W-:-:S04]  /*03b0*/  LEA.HI R131, R11, R128, RZ, 0x5 ;  /* 0x000000800b837211 */ /* 0x000fc800078f28ff */
[----:B-1----:R-:W-:Y:S01]  /*03c0*/  LOP3.LUT R9, R131, 0xffffffe0, RZ, 0xc0, !PT ;  /* 0xffffffe083097812 */ /* 0x002fe200078ec0ff */
[----:B------:R-:W-:-:S04]  /*03d0*/  UMOV UR10, URZ ;  /* 0x0000003f000a7c82 */ /* 0x000fc80008000000 */
[----:B------:R-:W-:Y:S01]  /*03e0*/  IMAD.IADD R9, R128, 0x1, -R9 ;  /* 0x0000000180097824 */ /* 0x000fe200078e0a09 */
[----:B--2---:R-:W-:Y:S02]  /*03f0*/  @P0 R2UR UR15, R6 ;  /* 0x00000000060f02ca */ /* 0x004fe400000e0000 */
[----:B----4-:R-:W-:Y:S02]  /*0400*/  @P0 R2UR UR17, R5 ;  /* 0x00000000051102ca */ /* 0x010fe400000e0000 */
[----:B------:R-:W-:Y:S02]  /*0410*/  ISETP.NE.U32.AND P0, PT, RZ, UR4, PT ;  /* 0x00000004ff007c0c */ /* 0x000fe4000bf05070 */
[----:B-----5:R-:W-:Y:S02]  /*0420*/  @!P2 R2UR UR11, R0 ;  /* 0x00000000000ba2ca */ /* 0x020fe400000e0000 */
[----:B------:R-:W-:Y:S01]  /*0430*/  ISETP.NE.AND.EX P2, PT, RZ, UR5, PT, P0 ;  /* 0x00000005ff007c0c */ /* 0x000fe2000bf45300 */
[----:B------:R-:W-:Y:S01]  /*0440*/  USHF.L.U32 UR4, UR6, 0x5, URZ ;  /* 0x0000000506047899 */ /* 0x000fe2000800063f */
[----:B------:R-:W-:-:S03]  /*0450*/  @P1 R2UR UR10, R4 ;  /* 0x00000000040a12ca */ /* 0x000fc600000e0000 */
[----:B------:R-:W-:Y:S02]  /*0460*/  USHF.R.S32.HI UR5, URZ, 0x1f, UR4 ;  /* 0x0000001f3f057899 */ /* 0x000fe40008011404 */
[----:B------:R-:W-:Y:S01]  /*0470*/  @UP2 UIADD3 UR17, UR17, -UR15, URZ ;  /* 0x8000000f11112290 */ /* 0x000fe2000fffe03f */
[--C-:B------:R-:W-:Y:S02]  /*0480*/  IADD3 R168, P1, P0, R124, UR4, R9.reuse ;  /* 0x000000047ca87c10 */ /* 0x100fe4000f83e009 */
[----:B------:R-:W-:-:S04]  /*0490*/  SHF.R.S32.HI R0, RZ, 0x1f, R9 ;  /* 0x0000001fff007819 */ /* 0x000fc80000011409 */
[----:B------:R-:W-:Y:S01]  /*04a0*/  IADD3.X R125, R125, UR5, R0, P1, P0 ;  /* 0x000000057d7d7c10 */ /* 0x000fe20008fe0400 */
[----:B------:R-:W-:Y:S01]  /*04b0*/  @!UP2 ULDC UR17, c[0x0][0x2c4] ;  /* 0x0000b1000011aab9 */ /* 0x000fe20000000800 */
        /* <DEDUP_REMOVED lines=8> */
.L_x_477:
[----:B------:R-:W-:-:S05]  /*0540*/  ULDC UR6, c[0x0][0x2c8] ;  /* 0x0000b20000067ab9 */ /* 0x000fca0000000800 */
.L_x_478:
        /* <DEDUP_REMOVED lines=38> */
[CC--:B------:R-:W-:Y:S01]  /*07b0*/  LEA.HI R15, R11.reuse, R128.reuse, RZ, 0x2 ;  /* 0x000000800b0f7211 */ /* 0x0c0fe200078f10ff */
[----:B------:R-:W-:Y:S01]  /*07c0*/  UIADD3 UR14, -UR27, UR17, URZ ;  /* 0x000000111b0e7290 */ /* 0x000fe2000fffe13f */
[----:B------:R-:W-:Y:S01]  /*07d0*/  LEA.HI R8, R11, R128, RZ, 0x3 ;  /* 0x000000800b087211 */ /* 0x000fe200078f18ff */
[----:B------:R-:W-:Y:S01]  /*07e0*/  UISETP.NE.AND UP1, UPT, UR15, -0x1, UPT ;  /* 0xffffffff0f00788c */ /* 0x000fe2000bf25270 */
[----:B------:R-:W-:Y:S01]  /*07f0*/  SHF.R.S32.HI R12, RZ, 0x2, R15 ;  /* 0x00000002ff0c7819 */ /* 0x000fe2000001140f */
[----:B------:R-:W-:Y:S01]  /*0800*/  UISETP.NE.AND UP0, UPT, UR11, -0x1, UPT ;  /* 0xffffffff0b00788c */ /* 0x000fe2000bf05270 */
[----:B------:R-:W-:Y:S01]  /*0810*/  IMAD.U32 R19, RZ, RZ, UR16 ;  /* 0x00000010ff137e24 */ /* 0x000fe2000f8e00ff */
[----:B------:R-:W-:Y:S02]  /*0820*/  SHF.R.S32.HI R131, RZ, 0x5, R131 ;  /* 0x00000005ff837819 */ /* 0x000fe40000011483 */
[----:B------:R-:W-:Y:S01]  /*0830*/  VIADD R6, R12, 0x40 ;  /* 0x000000400c067836 */ /* 0x000fe20000000000 */
[----:B------:R-:W-:-:S02]  /*0840*/  SHF.R.S32.HI R13, RZ, 0x1f, R12 ;  /* 0x0000001fff0d7819 */ /* 0x000fc4000001140c */
[----:B------:R-:W-:Y:S02]  /*0850*/  PLOP3.LUT P2, PT, PT, PT, UP0, 0x80, 0x0 ;  /* 0x000000000000781c */ /* 0x000fe40003f4f008 */
[----:B------:R-:W-:Y:S01]  /*0860*/  ISETP.GE.AND P5, PT, R6, UR14, PT ;  /* 0x0000000e06007c0c */ /* 0x000fe2000bfa6270 */
[----:B------:R-:W-:Y:S01]  /*0870*/  IMAD.MOV.U32 R6, RZ, RZ, RZ ;  /* 0x000000ffff067224 */ /* 0x000fe200078e00ff */
[----:B------:R-:W-:Y:S01]  /*0880*/  @UP1 ULDC.64 UR6, c[0x0][0x240] ;  /* 0x0000900000061ab9 */ /* 0x000fe20000000a00 */
[----:B------:R-:W-:Y:S01]  /*0890*/  @!UP1 USHF.R.S32.HI UR8, URZ, 0x1f, UR26 ;  /* 0x0000001f3f089899 */ /* 0x000fe2000801141a */
[----:B------:R-:W-:Y:S01]  /*08a0*/  IMAD.WIDE R18, R19, 0x80, R12 ;  /* 0x0000008013127825 */ /* 0x000fe200078e020c */
[----:B------:R-:W-:Y:S02]  /*08b0*/  @UP1 UIMAD.WIDE.U32 UR18, UR15, UR6, URZ ;  /* 0x000000060f1212a5 */ /* 0x000fe4000f8e003f */
[----:B------:R-:W-:Y:S01]  /*08c0*/  @UP0 UIADD3 UR12, UR10, UR11, URZ ;  /* 0x0000000b0a0c0290 */ /* 0x000fe2000fffe03f */
[----:B-1----:R-:W-:Y:S01]  /*08d0*/  IABS R2, R0 ;  /* 0x0000000000027213 */ /* 0x002fe20000000000 */
[----:B------:R-:W-:-:S03]  /*08e0*/  @UP1 UIMAD UR4, UR15, UR7, UR19 ;  /* 0x000000070f0412a4 */ /* 0x000fc6000f8e0213 */
[----:B------:R-:W1:Y:S01]  /*08f0*/  I2F.RP R4, R2 ;  /* 0x0000000200047306 */ /* 0x000e620000209400 */
[----:B------:R-:W-:Y:S02]  /*0900*/  @!UP1 ULDC.64 UR6, c[0x0][0x228] ;  /* 0x00008a0000069ab9 */ /* 0x000fe40000000a00 */
[----:B------:R-:W-:Y:S02]  /*0910*/  @!UP1 UIMAD UR8, UR8, UR6, URZ ;  /* 0x00000006080892a4 */ /* 0x000fe4000f8e023f */
[----:B------:R-:W-:Y:S02]  /*0920*/  @!UP1 UIMAD.WIDE.U32 UR30, UR26, UR6, URZ ;  /* 0x000000061a1e92a5 */ /* 0x000fe4000f8e003f */
[----:B------:R-:W-:-:S03]  /*0930*/  @!UP1 UIMAD UR7, UR26, UR7, UR8 ;  /* 0x000000071a0792a4 */ /* 0x000fc6000f8e0208 */
[----:B------:R-:W-:Y:S01]  /*0940*/  @UP0 ULDC.64 UR8, c[0x0][0x248] ;  /* 0x0000920000080ab9 */ /* 0x000fe20000000a00 */
[----:B------:R-:W-:Y:S02]  /*0950*/  @!UP1 UIADD3 UR4, UR31, UR7, URZ ;  /* 0x000000071f049290 */ /* 0x000fe4000fffe03f */
[----:B------:R-:W-:Y:S01]  /*0960*/  @UP0 UIMAD.WIDE.U32 UR28, UR12, UR8, URZ ;  /* 0x000000080c1c02a5 */ /* 0x000fe2000f8e003f */
[----:B-1----:R-:W1:Y:S01]  /*0970*/  MUFU.RCP R7, R4 ;  /* 0x0000000400077308 */ /* 0x002e620000001000 */
[----:B------:R-:W-:Y:S01]  /*0980*/  @UP0 UIMAD UR12, UR12, UR9, URZ ;  /* 0x000000090c0c02a4 */ /* 0x000fe2000f8e023f */
[----:B------:R-:W-:-:S03]  /*0990*/  @!UP1 UMOV UR18, UR30 ;  /* 0x0000001e00129c82 */ /* 0x000fc60008000000 */
[----:B------:R-:W-:Y:S01]  /*09a0*/  @UP0 UIADD3 UR12, UR29, UR12, URZ ;  /* 0x0000000c1d0c0290 */ /* 0x000fe2000fffe03f */
[----:B-1----:R-:W-:Y:S02]  /*09b0*/  VIADD R7, R7, 0xffffffe ;  /* 0x0ffffffe07077836 */ /* 0x002fe40000000000 */
[----:B------:R-:W-:-:S04]  /*09c0*/  VIADD R4, R12, 0x60 ;  /* 0x000000600c047836 */ /* 0x000fc80000000000 */
[----:B------:R-:W1:Y:S01]  /*09d0*/  F2I.FTZ.U32.TRUNC.NTZ R7, R7 ;  /* 0x0000000700077305 */ /* 0x000e62000021f000 */
[----:B------:R-:W-:Y:S02]  /*09e0*/  ISETP.GE.AND P4, PT, R4, UR14, PT ;  /* 0x0000000e04007c0c */ /* 0x000fe4000bf86270 */
[----:B--2---:R-:W-:Y:S02]  /*09f0*/  IABS R4, R3 ;  /* 0x0000000300047213 */ /* 0x004fe40000000000 */
[----:B------:R-:W-:-:S05]  /*0a00*/  LOP3.LUT R3, R15, 0xfffffffc, RZ, 0xc0, !PT ;  /* 0xfffffffc0f037812 */ /* 0x000fca00078ec0ff */
[----:B------:R-:W-:-:S04]  /*0a10*/  IMAD.IADD R236, R128, 0x1, -R3 ;  /* 0x0000000180ec7824 */ /* 0x000fc800078e0a03 */
[----:B------:R-:W-:Y:S02]  /*0a20*/  IMAD.SHL.U32 R236, R236, 0x8, RZ ;  /* 0x00000008ecec7824 */ /* 0x000fe400078e00ff */
[----:B-1----:R-:W-:-:S04]  /*0a30*/  IMAD.MOV R5, RZ, RZ, -R7 ;  /* 0x000000ffff057224 */ /* 0x002fc800078e0a07 */
[----:B------:R-:W-:-:S04]  /*0a40*/  IMAD R5, R5, R2, RZ ;  /* 0x0000000205057224 */ /* 0x000fc800078e02ff */
[----:B------:R-:W-:Y:S01]  /*0a50*/  IMAD.HI.U32 R5, R7, R5, R6 ;  /* 0x0000000507057227 */ /* 0x000fe200078e0006 */
[----:B------:R-:W-:-:S05]  /*0a60*/  SHF.R.S32.HI R7, RZ, 0x3, R8 ;  /* 0x00000003ff077819 */ /* 0x000fca0000011408 */
[----:B------:R-:W-:-:S04]  /*0a70*/  IMAD.HI.U32 R6, R5, R4, RZ ;  /* 0x0000000405067227 */ /* 0x000fc800078e00ff */
[----:B------:R-:W-:Y:S02]  /*0a80*/  IMAD.MOV R3, RZ, RZ, -R6 ;  /* 0x000000ffff037224 */ /* 0x000fe400078e0a06 */
[----:B------:R-:W-:Y:S02]  /*0a90*/  IMAD.SHL.U32 R5, R7, 0x40, RZ ;  /* 0x0000004007057824 */ /* 0x000fe400078e00ff */
[----:B------:R-:W-:-:S03]  /*0aa0*/  IMAD R3, R2, R3, R4 ;  /* 0x0000000302037224 */ /* 0x000fc600078e0204 */
[----:B------:R-:W-:Y:S02]  /*0ab0*/  LOP3.LUT R5, R5, 0xc0, RZ, 0xc0, !PT ;  /* 0x000000c005057812 */ /* 0x000fe400078ec0ff */
[----:B------:R-:W-:Y:S02]  /*0ac0*/  ISETP.GT.U32.AND P0, PT, R2, R3, PT ;  /* 0x000000030200720c */ /* 0x000fe40003f04070 */
[----:B------:R-:W-:Y:S02]  /*0ad0*/  LOP3.LUT R225, R5, 0x18, R236, 0xf8, !PT ;  /* 0x0000001805e17812 */ /* 0x000fe400078ef8ec */
[----:B------:R-:W-:Y:S02]  /*0ae0*/  SHF.R.U32.HI R4, RZ, 0x3, R5 ;  /* 0x00000003ff047819 */ /* 0x000fe40000011605 */
[----:B------:R-:W-:Y:S02]  /*0af0*/  LEA.HI R5, R15, R12, RZ, 0x1 ;  /* 0x0000000c0f057211 */ /* 0x000fe400078f08ff */
[----:B------:R-:W-:-:S02]  /*0b00*/  LOP3.LUT R225, R225, R4, RZ, 0x3c, !PT ;  /* 0x00000004e1e17212 */ /* 0x000fc400078e3cff */
[----:B------:R-:W-:-:S03]  /*0b10*/  LOP3.LUT R5, R5, 0x7fffffe, RZ, 0xc0, !PT ;  /* 0x07fffffe05057812 */ /* 0x000fc600078ec0ff */
[----:B------:R-:W-:Y:S02]  /*0b20*/  @!P0 IMAD.IADD R3, R3, 0x1, -R2 ;  /* 0x0000000103038824 */ /* 0x000fe400078e0a02 */
        /* <DEDUP_REMOVED lines=14> */
.L_x_480:
        /* <DEDUP_REMOVED lines=24> */
.L_x_481:
        /* <DEDUP_REMOVED lines=18> */
[----:B------:R-:W-:Y:S01]  /*0eb0*/  IADD3 R16, P0, R236, UR18, RZ ;  /* 0x00000012ec107c10 */ /* 0x000fe2000ff1e0ff */
[----:B------:R-:W-:Y:S01]  /*0ec0*/  IMAD.U32 R14, RZ, RZ, UR10 ;  /* 0x0000000aff0e7e24 */ /* 0x000fe2000f8e00ff */
[----:B------:R-:W-:Y:S01]  /*0ed0*/  @!P2 IADD3 R6, -R6, RZ, RZ ;  /* 0x000000ff0606a210 */ /* 0x000fe20007ffe1ff */
[----:B------:R-:W-:Y:S01]  /*0ee0*/  UIMAD UR18, UR19, -0x40, UR21 ;  /* 0xffffffc0131278a4 */ /* 0x000fe2000f8e0215 */
[----:B------:R-:W-:Y:S01]  /*0ef0*/  @!P3 LOP3.LUT R6, RZ, R0, RZ, 0x33, !PT ;  /* 0x00000000ff06b212 */ /* 0x000fe200078e33ff */
[----:B------:R-:W-:Y:S01]  /*0f00*/  VIADD R231, R236, 0x20 ;  /* 0x00000020ece77836 */ /* 0x000fe20000000000 */
[----:B------:R-:W-:Y:S01]  /*0f10*/  IADD3.X R5, R5, UR13, R2, P1, !PT ;  /* 0x0000000d05057c10 */ /* 0x000fe20008ffe402 */
[----:B------:R-:W-:Y:S01]  /*0f20*/  UIMAD UR13, UR25, UR10, URZ ;  /* 0x0000000a190d72a4 */ /* 0x000fe2000f8e023f */
[----:B------:R-:W-:-:S02]  /*0f30*/  SHF.R.S32.HI R3, RZ, 0x1f, R6 ;  /* 0x0000001fff037819 */ /* 0x000fc40000011406 */
[----:B------:R-:W-:Y:S01]  /*0f40*/  IADD3.X R17, R237, UR4, RZ, P0, !PT ;  /* 0x00000004ed117c10 */ /* 0x000fe200087fe4ff */
[----:B------:R-:W-:Y:S01]  /*0f50*/  UIMAD UR13, UR24, UR11, UR13 ;  /* 0x0000000b180d72a4 */ /* 0x000fe2000f8e020d */
[----:B------:R-:W-:Y:S01]  /*0f60*/  ISETP.GE.AND P0, PT, R12, UR14, PT ;  /* 0x0000000e0c007c0c */ /* 0x000fe2000bf06270 */
[----:B------:R-:W-:Y:S01]  /*0f70*/  UMOV UR4, 0x400 ;  /* 0x0000040000047882 */ /* 0x000fe20000000000 */
[----:B------:R-:W-:Y:S01]  /*0f80*/  ULDC.64 UR10, c[0x0][0x260] ;  /* 0x00009800000a7ab9 */ /* 0x000fe20000000a00 */
[----:B------:R-:W-:Y:S01]  /*0f90*/  IMAD.WIDE.U32 R14, R14, UR24, R16 ;  /* 0x000000180e0e7c25 */ /* 0x000fe2000f8e0010 */
[----:B------:R-:W-:-:S03]  /*0fa0*/  IADD3 R0, R12, 0x20, RZ ;  /* 0x000000200c007810 */ /* 0x000fc60007ffe0ff */
[----:B------:R-:W-:Y:S01]  /*0fb0*/  IMAD R235, R3, UR10, RZ ;  /* 0x0000000a03eb7c24 */ /* 0x000fe2000f8e02ff */
[----:B-1----:R-:W-:Y:S01]  /*0fc0*/  ULEA UR4, UR12, UR4, 0x18 ;  /* 0x000000040c047291 */ /* 0x002fe2000f8ec03f */
[----:B------:R-:W-:Y:S01]  /*0fd0*/  IMAD.WIDE.U32 R232, R6, UR10, R232 ;  /* 0x0000000a06e87c25 */ /* 0x000fe2000f8e00e8 */
[----:B------:R-:W-:Y:S02]  /*0fe0*/  IADD3 R17, R15, UR13, RZ ;  /* 0x0000000d0f117c10 */ /* 0x000fe4000fffe0ff */
[----:B------:R-:W-:Y:S01]  /*0ff0*/  ISETP.GE.AND P1, PT, R0, UR14, PT ;  /* 0x0000000e00007c0c */ /* 0x000fe2000bf26270 */
[C---:B------:R-:W-:Y:S01]  /*1000*/  IMAD R235, R6.reuse, UR11, R235 ;  /* 0x0000000b06eb7c24 */ /* 0x040fe2000f8e02eb */
[----:B------:R-:W-:Y:S01]  /*1010*/  ULDC.64 UR10, c[0x0][0x268] ;  /* 0x00009a00000a7ab9 */ /* 0x000fe20000000a00 */
[----:B------:R-:W-:Y:S01]  /*1020*/  LEA R225, R225, UR4, 0x1 ;  /* 0x00000004e1e17c11 */ /* 0x000fe2000f8e08ff */
[----:B------:R-:W-:-:S04]  /*1030*/  IMAD.WIDE.U32 R24, R6, UR10, R4 ;  /* 0x0000000a06187c25 */ /* 0x000fc8000f8e0004 */
[----:B------:R-:W-:Y:S01]  /*1040*/  IMAD R3, R3, UR10, RZ ;  /* 0x0000000a03037c24 */ /* 0x000fe2000f8e02ff */
[----:B------:R1:W-:Y:S03]  /*1050*/  STL.64 [R1], R24 ;  /* 0x0000001801007387 */ /* 0x0003e60000100a00 */
        /* <DEDUP_REMOVED lines=12> */
[----:B------:R-:W2:Y:S01]  /*1120*/  @!P6 LDC.64 R4, c[0x0][0x210] ;  /* 0x00008400ff04eb82 */ /* 0x000ea20000000a00 */
[----:B------:R3:W-:Y:S04]  /*1130*/  @P6 STS [R225], RZ ;  /* 0x000000ffe1006388 */ /* 0x0007e80000000800 */
        /* <DEDUP_REMOVED lines=25> */
.L_x_483:
[----:B------:R-:W-:Y:S05]  /*12d0*/  BSYNC B0 ;  /* 0x0000000000007941 */ /* 0x000fea0003800000 */
.L_x_482:
        /* <DEDUP_REMOVED lines=13> */
[----:B---3--:R-:W3:Y:S01]  /*13b0*/  @!P3 LDC.64 R4, c[0x0][0x210] ;  /* 0x00008400ff04bb82 */ /* 0x008ee20000000a00 */
[----:B------:R-:W-:Y:S01]  /*13c0*/  IMAD R10, R21, UR11, R10 ;  /* 0x0000000b150a7c24 */ /* 0x000fe2000f8e020a */
[----:B------:R4:W-:Y:S03]  /*13d0*/  @P3 STS.128 [R225+0x800], RZ ;  /* 0x000800ffe1003388 */ /* 0x0009e60000000c00 */
[----:B------:R-:W-:-:S03]  /*13e0*/  IMAD.IADD R10, R23, 0x1, R10 ;  /* 0x00000001170a7824 */ /* 0x000fc600078e020a */
        /* <DEDUP_REMOVED lines=23> */
.L_x_485:
[----:B------:R-:W-:Y:S05]  /*1560*/  BSYNC B0 ;  /* 0x0000000000007941 */ /* 0x000fea0003800000 */
.L_x_484:
        /* <DEDUP_REMOVED lines=13> */
[----:B---34-:R-:W3:Y:S01]  /*1640*/  @!P3 LDC.64 R4, c[0x0][0x210] ;  /* 0x00008400ff04bb82 */ /* 0x018ee20000000a00 */
        /* <DEDUP_REMOVED lines=26> */
.L_x_487:
[----:B------:R-:W-:Y:S05]  /*17f0*/  BSYNC B0 ;  /* 0x0000000000007941 */ /* 0x000fea0003800000 */
.L_x_486:
        /* <DEDUP_REMOVED lines=14> */
[----:B---34-:R-:W3:Y:S01]  /*18e0*/  @!P3 LDC.64 R4, c[0x0][0x210] ;  /* 0x00008400ff04bb82 */ /* 0x018ee20000000a00 */
[----:B------:R-:W-:Y:S01]  /*18f0*/  IMAD R15, R10, UR11, R15 ;  /* 0x0000000b0a0f7c24 */ /* 0x000fe2000f8e020f */
[----:B------:R4:W-:Y:S06]  /*1900*/  @P3 STS.128 [R225+0x1800], RZ ;  /* 0x001800ffe1003388 */ /* 0x0009ec0000000c00 */
[----:B--2---:R-:W2:Y:S01]  /*1910*/  @!P2 LDC.64 R2, c[0x0][0x210] ;  /* 0x00008400ff02ab82 */ /* 0x004ea20000000a00 */
[----:B---3--:R-:W-:Y:S01]  /*1920*/  @!P3 LEA R14, P4, R16, R4, 0x1 ;  /* 0x00000004100eb211 */ /* 0x008fe200078808ff */
[----:B------:R-:W-:-:S05]  /*1930*/  IMAD.IADD R4, R17, 0x1, R15 ;  /* 0x0000000111047824 */ /* 0x000fca00078e020f */
        /* <DEDUP_REMOVED lines=21> */
.L_x_489:
[----:B------:R-:W-:Y:S05]  /*1a90*/  BSYNC B0 ;  /* 0x0000000000007941 */ /* 0x000fea0003800000 */
.L_x_488:
        /* <DEDUP_REMOVED lines=9> */
[----:B----4-:R-:W-:-:S05]  /*1b30*/  IMAD.WIDE.U32 R14, R127, UR19, R234 ;  /* 0x000000137f0e7c25 */ /* 0x010fca000f8e00ea */
[----:B------:R-:W-:Y:S01]  /*1b40*/  IADD3 R10, R15, UR10, RZ ;  /* 0x0000000a0f0a7c10 */ /* 0x000fe2000fffe0ff */
[----:B------:R-:W-:Y:S06]  /*1b50*/  @P0 BRA `(.L_x_491) ;  /* 0x00000000007c0947 */ /* 0x000fec0003800000 */
[----:B------:R-:W-:Y:S02]  /*1b60*/  ULDC UR10, c[0x0][0x2d0] ;  /* 0x0000b400000a7ab9 */ /* 0x000fe40000000800 */
[----:B------:R-:W-:Y:S02]  /*1b70*/  ISETP.GE.AND P3, PT, R236, UR10, PT ;  /* 0x0000000aec007c0c */ /* 0x000fe4000bf66270 */
[----:B------:R-:W-:Y:S02]  /*1b80*/  ISETP.GE.AND P2, PT, R231, UR10, PT ;  /* 0x0000000ae7007c0c */ /* 0x000fe4000bf46270 */
[----:B------:R-:W-:-:S09]  /*1b90*/  ISETP.GE.AND P0, PT, R230, UR10, PT ;  /* 0x0000000ae6007c0c */ /* 0x000fd2000bf06270 */
[----:B---3--:R-:W3:Y:S01]  /*1ba0*/  @!P3 LDC.64 R4, c[0x0][0x218] ;  /* 0x00008600ff04bb82 */ /* 0x008ee20000000a00 */
[----:B------:R4:W-:Y:S04]  /*1bb0*/  @P3 STS [R225+0x6000], RZ ;  /* 0x006000ffe1003388 */ /* 0x0009e80000000800 */
[----:B------:R4:W-:Y:S03]  /*1bc0*/  @P3 STS [R225+0x6004], RZ ;  /* 0x006004ffe1003388 */ /* 0x0009e60000000800 */
[----:B--2---:R-:W2:Y:S01]  /*1bd0*/  @!P2 LDC.64 R2, c[0x0][0x218] ;  /* 0x00008600ff02ab82 */ /* 0x004ea20000000a00 */
[----:B------:R4:W-:Y:S01]  /*1be0*/  @P3 STS.64 [R225+0x6008], RZ ;  /* 0x006008ffe1003388 */ /* 0x0009e20000000a00 */
        /* <DEDUP_REMOVED lines=22> */
.L_x_491:
[----:B------:R-:W-:Y:S05]  /*1d50*/  BSYNC B0 ;  /* 0x0000000000007941 */ /* 0x000fea0003800000 */
.L_x_490:
        /* <DEDUP_REMOVED lines=10> */
[----:B---34-:R-:W3:Y:S01]  /*1e00*/  @!P3 LDC.64 R4, c[0x0][0x218] ;  /* 0x00008600ff04bb82 */ /* 0x018ee20000000a00 */
        /* <DEDUP_REMOVED lines=24> */
.L_x_493:
[----:B------:R-:W-:Y:S05]  /*1f90*/  BSYNC B0 ;  /* 0x0000000000007941 */ /* 0x000fea0003800000 */
.L_x_492:
[----:B------:R-:W-:Y:S01]  /*1fa0*/  ULDC.64 UR12, c[0x0][0x3c8] ;  /* 0x0000f200000c7ab9 */ /* 0x000fe20000000a00 */
[----:B------:R-:W0:Y:S01]  /*1fb0*/  LDGDEPBAR ;  /* 0x00000000000079af */ /* 0x000e220000000000 */
[----:B------:R-:W-:-:S04]  /*1fc0*/  UISETP.NE.U32.AND UP1, UPT, UR12, URZ, UPT ;  /* 0x0000003f0c00728c */ /* 0x000fc8000bf25070 */
[----:B------:R-:W-:-:S06]  /*1fd0*/  UISETP.NE.AND.EX UP1, UPT, UR13, URZ, UPT, UP1 ;  /* 0x0000003f0d00728c */ /* 0x000fcc000bf25310 */
[----:B------:R-:W-:-:S05]  /*1fe0*/  PLOP3.LUT P0, PT, PT, PT, UP1, 0x80, 0x0 ;  /* 0x000000000000781c */ /* 0x000fca0003f0f018 */
[----:B------:R-:W-:Y:S01]  /*1ff0*/  @UP1 USHF.R.S32.HI UR33, URZ, 0x1f, UR26 ;  /* 0x0000001f3f211899 */ /* 0x000fe2000801141a */
[----:B------:R-:W-:-:S03]  /*2000*/  @UP1 ULDC.64 UR10, c[0x0][0x3d0] ;  /* 0x0000f400000a1ab9 */ /* 0x000fc60000000a00 */
[----:B------:R-:W-:Y:S02]  /*2010*/  @UP1 UIMAD UR33, UR33, UR10, URZ ;  /* 0x0000000a212112a4 */ /* 0x000fe4000f8e023f */
[----:B------:R-:W-:Y:S02]  /*2020*/  @UP1 UIMAD.WIDE.U32 UR24, UR26, UR10, UR24 ;  /* 0x0000000a1a1812a5 */ /* 0x000fe4000f8e0018 */
[----:B------:R-:W-:Y:S01]  /*2030*/  @UP1 UIMAD UR11, UR26, UR11, UR33 ;  /* 0x0000000b1a0b12a4 */ /* 0x000fe2000f8e0221 */
[----:B---34-:R-:W-:Y:S01]  /*2040*/  LEA.HI R4, R11, R128, RZ, 0x4 ;  /* 0x000000800b047211 */ /* 0x018fe200078f20ff */
[----:B------:R-:W-:Y:S01]  /*2050*/  @UP1 ULEA UR12, UP0, UR24, UR12, 0x2 ;  /* 0x0000000c180c1291 */ /* 0x000fe2000f80103f */
[----:B------:R-:W-:Y:S01]  /*2060*/  SHF.R.S32.HI R126, RZ, 0x1f, R9 ;  /* 0x0000001fff7e7819 */ /* 0x000fe20000011409 */
[----:B------:R-:W-:Y:S01]  /*2070*/  @UP1 UIADD3 UR11, UR25, UR11, URZ ;  /* 0x0000000b190b1290 */ /* 0x000fe2000fffe03f */
[----:B--2---:R-:W-:Y:S01]  /*2080*/  LEA R3, R131, UR27, 0x4 ;  /* 0x0000001b83037c11 */ /* 0x004fe2000f8e20ff */
[----:B------:R-:W-:-:S04]  /*2090*/  DEPBAR.LE SB0, 0x0 ;  /* 0x000080000000791a */ /* 0x000fc80000000000 */
[----:B------:R-:W-:Y:S01]  /*20a0*/  @UP1 ULEA.HI.X UR13, UR24, UR13, UR11, 0x2, UP0 ;  /* 0x0000000d180d1291 */ /* 0x000fe200080f140b */
[----:B------:R-:W-:Y:S01]  /*20b0*/  IMAD.U32 R14, RZ, RZ, UR12 ;  /* 0x0000000cff0e7e24 */ /* 0x000fe2000f8e00ff */
[----:B------:R-:W-:-:S04]  /*20c0*/  @UP1 ULDC UR10, c[0x0][0x2e8] ;  /* 0x0000ba00000a1ab9 */ /* 0x000fc80000000800 */
[----:B------:R-:W-:-:S05]  /*20d0*/  IMAD.U32 R15, RZ, RZ, UR13 ;  /* 0x0000000dff0f7e24 */ /* 0x000fca000f8e00ff */
[----:B------:R-:W2:Y:S01]  /*20e0*/  @P0 LDG.E R2, desc[UR22][R14.64] ;  /* 0x000000160e020981 */ /* 0x000ea2000c1e1900 */
[----:B------:R-:W-:Y:S01]  /*20f0*/  SHF.R.S32.HI R5, RZ, 0x4, R4 ;  /* 0x00000004ff057819 */ /* 0x000fe20000011404 */
[----:B------:R-:W-:Y:S01]  /*2100*/  IMAD.IADD R17, R25, 0x1, R6 ;  /* 0x0000000119117824 */ /* 0x000fe200078e0206 */
[----:B------:R-:W-:Y:S01]  /*2110*/  LOP3.LUT R129, R4, 0xfffffff0, RZ, 0xc0, !PT ;  /* 0xfffffff004817812 */ /* 0x000fe200078ec0ff */
[----:B------:R-:W-:Y:S01]  /*2120*/  IMAD.MOV.U32 R16, RZ, RZ, R24 ;  /* 0x000000ffff107224 */ /* 0x000fe200078e0018 */
[----:B------:R-:W-:Y:S01]  /*2130*/  LEA.HI R126, R126, R9, RZ, 0x2 ;  /* 0x000000097e7e7211 */ /* 0x000fe200078f10ff */
[----:B------:R-:W-:Y:S01]  /*2140*/  USHF.L.U64.HI UR12, UR6, 0x6, UR7 ;  /* 0x00000006060c7899 */ /* 0x000fe20008010207 */
[----:B------:R-:W-:Y:S01]  /*2150*/  LEA.HI R4, R4, R5, RZ, 0x1 ;  /* 0x0000000504047211 */ /* 0x000fe200078f08ff */
[----:B------:R-:W-:Y:S01]  /*2160*/  IMAD.IADD R129, R128, 0x1, -R129 ;  /* 0x0000000180817824 */ /* 0x000fe200078e0a81 */
[----:B------:R-:W-:Y:S01]  /*2170*/  LOP3.LUT R9, R8, 0xfffffff8, RZ, 0xc0, !PT ;  /* 0xfffffff808097812 */ /* 0x000fe200078ec0ff */
[----:B------:R3:W-:Y:S01]  /*2180*/  STL.64 [R1+0x18], R16 ;  /* 0x0000181001007387 */ /* 0x0007e20000100a00 */
[----:B------:R-:W-:Y:S01]  /*2190*/  LOP3.LUT R8, R4, 0xfffffffe, RZ, 0xc0, !PT ;  /* 0xfffffffe04087812 */ /* 0x000fe200078ec0ff */
[----:B------:R-:W-:Y:S01]  /*21a0*/  USHF.L.U32 UR13, UR6, 0x6, URZ ;  /* 0x00000006060d7899 */ /* 0x000fe2000800063f */
[----:B------:R-:W-:Y:S01]  /*21b0*/  SHF.R.S32.HI R126, RZ, 0x2, R126 ;  /* 0x00000002ff7e7819 */ /* 0x000fe2000001147e */
[----:B------:R-:W-:Y:S01]  /*21c0*/  IMAD.IADD R4, R128, 0x1, -R9 ;  /* 0x0000000180047824 */ /* 0x000fe200078e0a09 */
[----:B------:R-:W-:Y:S01]  /*21d0*/  LEA.HI R10, R129, R129, RZ, 0x1 ;  /* 0x00000081810a7211 */ /* 0x000fe200078f08ff */
[----:B------:R-:W-:Y:S01]  /*21e0*/  IMAD.IADD R5, R5, 0x1, -R8 ;  /* 0x0000000105057824 */ /* 0x000fe200078e0a08 */
[----:B------:R-:W-:Y:S01]  /*21f0*/  IADD3 R126, R3, 0x1, R126 ;  /* 0x00000001037e7810 */ /* 0x000fe20007ffe07e */
[----:B------:R-:W2:Y:S01]  /*2200*/  @P0 MUFU.RCP R9, UR10 ;  /* 0x0000000a00090d08 */ /* 0x000ea20008001000 */
[--C-:B------:R-:W-:Y:S01]  /*2210*/  SHF.R.S32.HI R3, RZ, 0x1, R10.reuse ;  /* 0x00000001ff037819 */ /* 0x100fe2000001140a */
[----:B------:R-:W-:Y:S01]  /*2220*/  UIMAD UR11, UR12, UR19, URZ ;  /* 0x000000130c0b72a4 */ /* 0x000fe2000f8e023f */
[----:B------:R-:W-:Y:S01]  /*2230*/  SHF.R.S32.HI R8, RZ, 0x1f, R10 ;  /* 0x0000001fff087819 */ /* 0x000fe2000001140a */
[----:B------:R-:W-:Y:S01]  /*2240*/  BSSY B0, `(.L_x_494) ;  /* 0x0000053000007945 */ /* 0x000fe20003800000 */
[----:B------:R-:W-:Y:S01]  /*2250*/  LEA.HI R11, R4, R4, RZ, 0x1 ;  /* 0x00000004040b7211 */ /* 0x000fe200078f08ff */
[----:B------:R-:W-:Y:S01]  /*2260*/  UIMAD UR11, UR32, UR13, UR11 ;  /* 0x0000000d200b72a4 */ /* 0x000fe2000f8e020b */
[----:B------:R-:W-:-:S02]  /*2270*/  SHF.R.S32.HI R124, RZ, 0x1f, R129 ;  /* 0x0000001fff7c7819 */ /* 0x000fc40000011481 */
[----:B------:R-:W-:Y:S01]  /*2280*/  LOP3.LUT R10, R10, 0x7fffffe, RZ, 0xc0, !PT ;  /* 0x07fffffe0a0a7812 */ /* 0x000fe200078ec0ff */
[----:B------:R-:W-:Y:S01]  /*2290*/  BAR.SYNC.DEFER_BLOCKING 0x0 ;  /* 0x0000000000007b1d */ /* 0x000fe20000010000 */
[----:B------:R-:W-:Y:S02]  /*22a0*/  ISETP.GE.AND P5, PT, R0, UR18, PT ;  /* 0x0000001200007c0c */ /* 0x000fe4000bfa6270 */
[----:B------:R-:W-:Y:S02]  /*22b0*/  LEA.HI R8, R8, R3, RZ, 0x2 ;  /* 0x0000000308087211 */ /* 0x000fe400078f10ff */
[----:B------:R-:W-:Y:S02]  /*22c0*/  SHF.R.S32.HI R0, RZ, 0x1, R11 ;  /* 0x00000001ff007819 */ /* 0x000fe4000001140b */
[----:B------:R-:W-:Y:S01]  /*22d0*/  LEA.HI R124, R124, R129, RZ, 0x3 ;  /* 0x000000817c7c7211 */ /* 0x000fe200078f18ff */
[----:B------:R-:W-:Y:S01]  /*22e0*/  IMAD.IADD R129, R129, 0x1, -R10 ;  /* 0x0000000181817824 */ /* 0x000fe200078e0a0a */
[----:B------:R-:W-:Y:S01]  /*22f0*/  ISETP.GE.AND P1, PT, R12, UR18, PT ;  /* 0x000000120c007c0c */ /* 0x000fe2000bf26270 */
[----:B------:R-:W-:Y:S01]  /*2300*/  IMAD.SHL.U32 R10, R7, 0x8, RZ ;  /* 0x00000008070a7824 */ /* 0x000fe200078e00ff */
[----:B------:R-:W-:Y:S01]  /*2310*/  LOP3.LUT R8, R8, 0xfffffffc, RZ, 0xc0, !PT ;  /* 0xfffffffc08087812 */ /* 0x000fe200078ec0ff */
[----:B------:R-:W-:Y:S01]  /*2320*/  IMAD.SHL.U32 R7, R0, 0x40, RZ ;  /* 0x0000004000077824 */ /* 0x000fe200078e00ff */
[----:B------:R-:W-:Y:S01]  /*2330*/  LOP3.LUT R11, R11, 0x7fffffe, RZ, 0xc0, !PT ;  /* 0x07fffffe0b0b7812 */ /* 0x000fe200078ec0ff */
[----:B------:R-:W-:-:S02]  /*2340*/  IMAD.SHL.U32 R124, R124, 0x20, RZ ;  /* 0x000000207c7c7824 */ /* 0x000fc400078e00ff */
[----:B------:R-:W-:Y:S01]  /*2350*/  IMAD.IADD R3, R3, 0x1, -R8 ;  /* 0x0000000103037824 */ /* 0x000fe200078e0a08 */
[----:B------:R-:W-:Y:S01]  /*2360*/  LOP3.LUT R7, R7, 0xc0, RZ, 0xc0, !PT ;  /* 0x000000c007077812 */ /* 0x000fe200078ec0ff */
[----:B------:R-:W-:Y:S01]  /*2370*/  IMAD.IADD R4, R4, 0x1, -R11 ;  /* 0x0000000104047824 */ /* 0x000fe200078e0a0b */
[----:B------:R-:W-:Y:S01]  /*2380*/  LOP3.LUT R124, R124, 0xffffff00, RZ, 0xc0, !PT ;  /* 0xffffff007c7c7812 */ /* 0x000fe200078ec0ff */
[----:B------:R-:W-:Y:S01]  /*2390*/  IMAD.SHL.U32 R12, R3, 0x40, RZ ;  /* 0x00000040030c7824 */ /* 0x000fe200078e00ff */
[----:B------:R-:W-:Y:S01]  /*23a0*/  LOP3.LUT R10, R7, 0x8, R10, 0xf8, !PT ;  /* 0x00000008070a7812 */ /* 0x000fe200078ef80a */
[C---:B------:R-:W-:Y:S01]  /*23b0*/  IMAD R223, R5.reuse, 0x8, R4 ;  /* 0x0000000805df7824 */ /* 0x040fe200078e0204 */
[----:B------:R-:W-:Y:S01]  /*23c0*/  SHF.R.U32.HI R7, RZ, 0x3, R7 ;  /* 0x00000003ff077819 */ /* 0x000fe20000011607 */
[----:B------:R-:W-:Y:S01]  /*23d0*/  IMAD.SHL.U32 R5, R5, 0x8, RZ ;  /* 0x0000000805057824 */ /* 0x000fe200078e00ff */
[----:B------:R3:W-:Y:S01]  /*23e0*/  @P1 STS [R225+0x9000], RZ ;  /* 0x009000ffe1001388 */ /* 0x0007e20000000800 */
[----:B------:R-:W-:Y:S01]  /*23f0*/  LOP3.LUT R12, R12, 0xc0, RZ, 0xc0, !PT ;  /* 0x000000c00c0c7812 */ /* 0x000fe200078ec0ff */
[----:B------:R-:W-:Y:S01]  /*2400*/  IMAD R8, R131, 0x200, R124 ;  /* 0x0000020083087824 */ /* 0x000fe200078e027c */
[----:B------:R-:W-:Y:S01]  /*2410*/  LOP3.LUT R10, R10, R7, RZ, 0x3c, !PT ;  /* 0x000000070a0a7212 */ /* 0x000fe200078e3cff */
[----:B------:R3:W-:Y:S01]  /*2420*/  @P1 STS [R225+0x9004], RZ ;  /* 0x009004ffe1001388 */ /* 0x0007e20000000800 */
[----:B------:R-:W-:Y:S01]  /*2430*/  IMAD.U32 R7, RZ, RZ, UR21 ;  /* 0x00000015ff077e24 */ /* 0x000fe2000f8e00ff */
[----:B------:R-:W-:-:S02]  /*2440*/  LOP3.LUT R5, R12, 0x8, R5, 0xf8, !PT ;  /* 0x000000080c057812 */ /* 0x000fc400078ef805 */
[----:B------:R3:W-:Y:S01]  /*2450*/  @P1 STS.64 [R225+0x9008], RZ ;  /* 0x009008ffe1001388 */ /* 0x0007e20000000a00 */
[----:B------:R-:W-:Y:S01]  /*2460*/  SHF.R.U32.HI R12, RZ, 0x3, R12 ;  /* 0x00000003ff0c7819 */ /* 0x000fe2000001160c */
[----:B------:R-:W-:Y:S01]  /*2470*/  IMAD.U32 R223, R223, 0x20, R10 ;  /* 0x00000020dfdf7824 */ /* 0x000fe200078e000a */
[----:B------:R-:W-:Y:S01]  /*2480*/  IADD3 R126, R7, -UR17, R126 ;  /* 0x80000011077e7c10 */ /* 0x000fe2000fffe07e */
[----:B------:R3:W-:Y:S01]  /*2490*/  @P1 STS.128 [R225+0xa000], RZ ;  /* 0x00a000ffe1001388 */ /* 0x0007e20000000c00 */
[----:B------:R-:W-:-:S03]  /*24a0*/  IMAD.U32 R10, RZ, RZ, UR19 ;  /* 0x00000013ff0a7e24 */ /* 0x000fc6000f8e00ff */
[----:B------:R3:W-:Y:S01]  /*24b0*/  @P1 STS.128 [R225+0xb000], RZ ;  /* 0x00b000ffe1001388 */ /* 0x0007e20000000c00 */
[----:B------:R-:W-:-:S04]  /*24c0*/  IMAD.WIDE.U32 R10, R10, UR13, R16 ;  /* 0x0000000d0a0a7c25 */ /* 0x000fc8000f8e0010 */
[----:B------:R-:W-:Y:S01]  /*24d0*/  VIADD R126, R126, UR5 ;  /* 0x000000057e7e7c36 */ /* 0x000fe20008000000 */
[----:B------:R-:W-:Y:S01]  /*24e0*/  UMOV UR5, URZ ;  /* 0x0000003f00057c82 */ /* 0x000fe20008000000 */
[----:B--2---:R-:W-:Y:S01]  /*24f0*/  @P0 FMUL.FTZ R4, R2, R9 ;  /* 0x0000000902040220 */ /* 0x004fe20000410000 */
[----:B------:R-:W-:Y:S01]  /*2500*/  LOP3.LUT R2, R5, R12, RZ, 0x3c, !PT ;  /* 0x0000000c05027212 */ /* 0x000fe200078e3cff */
[----:B------:R-:W-:Y:S02]  /*2510*/  IMAD R5, R129, 0x20, R8 ;  /* 0x0000002081057824 */ /* 0x000fe400078e0208 */
[----:B------:R-:W-:Y:S01]  /*2520*/  VIADD R8, R11, UR11 ;  /* 0x0000000b0b087c36 */ /* 0x000fe20008000000 */
[----:B------:R-:W-:Y:S01]  /*2530*/  @P0 R2UR UR10, R4 ;  /* 0x00000000040a02ca */ /* 0x000fe200000e0000 */
[----:B------:R-:W-:-:S05]  /*2540*/  IMAD.IADD R224, R2, 0x1, R5 ;  /* 0x0000000102e07824 */ /* 0x000fca00078e0205 */
[----:B------:R-:W-:-:S07]  /*2550*/  LEA R224, R224, UR4, 0x1 ;  /* 0x00000004e0e07c11 */ /* 0x000fce000f8e08ff */
[----:B------:R-:W-:Y:S01]  /*2560*/  @UP1 UMOV UR5, UR10 ;  /* 0x0000000a00051c82 */ /* 0x000fe20008000000 */
[----:B---3--:R-:W-:Y:S05]  /*2570*/  @P1 BRA `(.L_x_495) ;  /* 0x00000000007c1947 */ /* 0x008fea0003800000 */
        /* <DEDUP_REMOVED lines=31> */
.L_x_495:
[----:B------:R-:W-:Y:S05]  /*2770*/  BSYNC B0 ;  /* 0x0000000000007941 */ /* 0x000fea0003800000 */
.L_x_494:
        /* <DEDUP_REMOVED lines=39> */
.L_x_497:
[----:B------:R-:W-:Y:S05]  /*29f0*/  BSYNC B0 ;  /* 0x0000000000007941 */ /* 0x000fea0003800000 */
.L_x_496:
[----:B------:R-:W-:Y:S01]  /*2a00*/  LDSM.16.M88.4 R108, [R224] ;  /* 0x00000000e06c783b */ /* 0x000fe20000000200 */
[----:B------:R-:W-:Y:S01]  /*2a10*/  LOP3.LUT P1, RZ, R3, 0x2, RZ, 0xc0, !PT ;  /* 0x0000000203ff7812 */ /* 0x000fe2000782c0ff */
[----:B------:R-:W-:Y:S01]  /*2a20*/  IMAD.MOV.U32 R3, RZ, RZ, 0x10 ;  /* 0x00000010ff037424 */ /* 0x000fe200078e00ff */
[----:B------:R-:W-:Y:S01]  /*2a30*/  LOP3.LUT P0, RZ, R0, 0x2, RZ, 0xc0, !PT ;  /* 0x0000000200ff7812 */ /* 0x000fe2000780c0ff */
[----:B------:R-:W5:Y:S01]  /*2a40*/  LDSM.16.M88.4 R68, [R223+0x6000] ;  /* 0x00600000df44783b */ /* 0x000f620000000200 */
[----:B------:R-:W-:Y:S01]  /*2a50*/  IMAD.SHL.U32 R238, R128, 0x2, RZ ;  /* 0x0000000280ee7824 */ /* 0x000fe200078e00ff */
[----:B------:R-:W-:Y:S01]  /*2a60*/  VIMNMX R229, R126, UR21, PT ;  /* 0x000000157ee57c48 */ /* 0x000fe2000bfe0100 */
[----:B------:R-:W4:Y:S01]  /*2a70*/  LDC.U8 R239, c[0x0][0x388] ;  /* 0x0000e200ffef7b82 */ /* 0x000f220000000000 */
[----:B------:R-:W5:Y:S01]  /*2a80*/  LDSM.16.M88.4 R28, [R224+0x1000] ;  /* 0x00100000e01c783b */ /* 0x000f620000000200 */
[C---:B------:R-:W-:Y:S01]  /*2a90*/  SEL R0, R3.reuse, 0xfffffff0, !P0 ;  /* 0xfffffff003007807 */ /* 0x040fe20004000000 */
[----:B------:R-:W-:Y:S01]  /*2aa0*/  UISETP.GE.AND UP0, UPT, UR20, 0x2, UPT ;  /* 0x000000021400788c */ /* 0x000fe2000bf06270 */
[----:B------:R-:W-:Y:S01]  /*2ab0*/  SEL R3, R3, 0xfffffff0, !P1 ;  /* 0xfffffff003037807 */ /* 0x000fe20004800000 */
[----:B------:R-:W4:Y:S01]  /*2ac0*/  LDSM.16.M88.4 R52, [R223+0x6400] ;  /* 0x00640000df34783b */ /* 0x000f220000000200 */
[----:B------:R-:W-:Y:S01]  /*2ad0*/  LOP3.LUT R238, R238, 0x6, RZ, 0xc0, !PT ;  /* 0x00000006eeee7812 */ /* 0x000fe200078ec0ff */
[----:B------:R-:W-:-:S02]  /*2ae0*/  IMAD R220, R0, 0x2, R223 ;  /* 0x0000000200dc7824 */ /* 0x000fc400078e02df */
[----:B------:R-:W4:Y:S01]  /*2af0*/  LDSM.16.M88.4 R36, [R223+0x6800] ;  /* 0x00680000df24783b */ /* 0x000f220000000200 */
[----:B------:R-:W-:Y:S02]  /*2b00*/  IMAD R222, R3, 0x2, R224 ;  /* 0x0000000203de7824 */ /* 0x000fe400078e02e0 */
[----:B------:R-:W-:Y:S01]  /*2b10*/  IMAD.U32 R242, RZ, RZ, UR16 ;  /* 0x00000010fff27e24 */ /* 0x000fe2000f8e00ff */
[----:B------:R-:W4:Y:S01]  /*2b20*/  LDSM.16.M88.4 R20, [R223+0x6c00] ;  /* 0x006c0000df14783b */ /* 0x000f220000000200 */
[----:B------:R-:W-:Y:S02]  /*2b30*/  IMAD R129, R129, 0x20, R124 ;  /* 0x0000002081817824 */ /* 0x000fe400078e027c */
[----:B------:R-:W-:Y:S01]  /*2b40*/  IMAD R242, R242, 0x8, R131 ;  /* 0x00000008f2f27824 */ /* 0x000fe200078e0283 */
[----:B------:R-:W-:Y:S01]  /*2b50*/  LDSM.16.M88.4 R12, [R220+0x6000] ;  /* 0x00600000dc0c783b */ /* 0x000fe20000000200 */
[----:B------:R-:W-:Y:S02]  /*2b60*/  VIADD R207, R240, 0xb54cda56 ;  /* 0xb54cda56f0cf7836 */ /* 0x000fe40000000000 */
[----:B------:R-:W-:Y:S01]  /*2b70*/  VIADD R173, R241, 0x646e171e ;  /* 0x646e171ef1ad7836 */ /* 0x000fe20000000000 */
[----:B-123--:R-:W1:Y:S04]  /*2b80*/  LDSM.16.M88.4 R4, [R222] ;  /* 0x00000000de04783b */ /* 0x00ee680000000200 */
[----:B------:R-:W-:Y:S04]  /*2b90*/  LDSM.16.M88.4 R16, [R222+0x1000] ;  /* 0x00100000de10783b */ /* 0x000fe80000000200 */
[----:B------:R-:W2:Y:S04]  /*2ba0*/  LDSM.16.M88.4 R104, [R220+0x6400] ;  /* 0x00640000dc68783b */ /* 0x000ea80000000200 */
[----:B------:R-:W3:Y:S04]  /*2bb0*/  LDSM.16.M88.4 R100, [R220+0x6800] ;  /* 0x00680000dc64783b */ /* 0x000ee80000000200 */
[----:B------:R-:W3:Y:S01]  /*2bc0*/  LDSM.16.M88.4 R8, [R220+0x6c00] ;  /* 0x006c0000dc08783b */ /* 0x000ee20000000200 */
[-C--:B-----5:R-:W-:Y:S03]  /*2bd0*/  HMMA.16816.F32 R80, R108, R68.reuse, RZ ;  /* 0x000000446c50723c */ /* 0x0a0fe600000018ff */
[----:B------:R-:W-:Y:S03]  /*2be0*/  LDSM.16.M88.4 R92, [R223+0x7000] ;  /* 0x00700000df5c783b */ /* 0x000fe60000000200 */
[C---:B------:R-:W-:Y:S01]  /*2bf0*/  HMMA.16816.F32 R76, R28.reuse, R68, RZ ;  /* 0x000000441c4c723c */ /* 0x040fe200000018ff */
[----:B------:R-:W-:Y:S04]  /*2c00*/  LDSM.16.M88.4 R96, [R224+0x3000] ;  /* 0x00300000e060783b */ /* 0x000fe80000000200 */
[----:B------:R-:W-:Y:S01]  /*2c10*/  LDSM.16.M88.4 R88, [R223+0x7400] ;  /* 0x00740000df58783b */ /* 0x000fe20000000200 */
[C---:B------:R-:W-:Y:S03]  /*2c20*/  HMMA.16816.F32 R72, R28.reuse, R70, RZ ;  /* 0x000000461c48723c */ /* 0x040fe600000018ff */
[----:B------:R-:W-:Y:S03]  /*2c30*/  LDSM.16.M88.4 R84, [R223+0x7800] ;  /* 0x00780000df54783b */ /* 0x000fe60000000200 */
[C---:B----4-:R-:W-:Y:S01]  /*2c40*/  HMMA.16816.F32 R60, R28.reuse, R52, RZ ;  /* 0x000000341c3c723c */ /* 0x050fe200000018ff */
        /* <DEDUP_REMOVED lines=16> */
[----:B------:R-:W4:Y:S05]  /*2d50*/  LDSM.16.M88.4 R20, [R224+0x2000] ;  /* 0x00200000e014783b */ /* 0x000f2a0000000200 */
[----:B-1----:R-:W-:Y:S06]  /*2d60*/  HMMA.16816.F32 R80, R4, R12, R80 ;  /* 0x0000000c0450723c */ /* 0x002fec0000001850 */
[-C--:B--2---:R-:W-:Y:S06]  /*2d70*/  HMMA.16816.F32 R60, R16, R104.reuse, R60 ;  /* 0x00000068103c723c */ /* 0x084fec000000183c */
[----:B------:R-:W-:Y:S06]  /*2d80*/  HMMA.16816.F32 R64, R4, R104, R64 ;  /* 0x000000680440723c */ /* 0x000fec0000001840 */
[C---:B------:R-:W-:Y:S06]  /*2d90*/  HMMA.16816.F32 R76, R16.reuse, R12, R76 ;  /* 0x0000000c104c723c */ /* 0x040fec000000184c */
[C---:B---3--:R-:W-:Y:S06]  /*2da0*/  HMMA.16816.F32 R44, R16.reuse, R100, R44 ;  /* 0x00000064102c723c */ /* 0x048fec000000182c */
        /* <DEDUP_REMOVED lines=10> */
[----:B------:R-:W-:Y:S05]  /*2e50*/  LDSM.16.M88.4 R100, [R224+0x5000] ;  /* 0x00500000e064783b */ /* 0x000fea0000000200 */
[C---:B------:R-:W-:Y:S06]  /*2e60*/  HMMA.16816.F32 R112, R4.reuse, R8, R112 ;  /* 0x000000080470723c */ /* 0x040fec0000001870 */
[C---:B------:R-:W-:Y:S01]  /*2e70*/  HMMA.16816.F32 R52, R4.reuse, R106, R52 ;  /* 0x0000006a0434723c */ /* 0x040fe20000001834 */
[----:B------:R-:W-:Y:S05]  /*2e80*/  LDSM.16.M88.4 R104, [R224+0x4000] ;  /* 0x00400000e068783b */ /* 0x000fea0000000200 */
[----:B------:R-:W-:Y:S01]  /*2e90*/  HMMA.16816.F32 R108, R4, R10, R108 ;  /* 0x0000000a046c723c */ /* 0x000fe2000000186c */
[----:B------:R-:W2:Y:S04]  /*2ea0*/  LDSM.16.M88.4 R4, [R220+0x7400] ;  /* 0x00740000dc04783b */ /* 0x000ea80000000200 */
[----:B------:R-:W3:Y:S01]  /*2eb0*/  LDSM.16.M88.4 R8, [R220+0x7800] ;  /* 0x00780000dc08783b */ /* 0x000ee20000000200 */
[----:B----4-:R-:W-:Y:S06]  /*2ec0*/  HMMA.16816.F32 R80, R20, R92, R80 ;  /* 0x0000005c1450723c */ /* 0x010fec0000001850 */
[-C--:B------:R-:W-:Y:S06]  /*2ed0*/  HMMA.16816.F32 R60, R96, R88.reuse, R60 ;  /* 0x00000058603c723c */ /* 0x080fec000000183c */
[----:B------:R-:W-:Y:S06]  /*2ee0*/  HMMA.16816.F32 R64, R20, R88, R64 ;  /* 0x000000581440723c */ /* 0x000fec0000001840 */
[C---:B------:R-:W-:Y:S06]  /*2ef0*/  HMMA.16816.F32 R76, R96.reuse, R92, R76 ;  /* 0x0000005c604c723c */ /* 0x040fec000000184c */
[C---:B------:R-:W-:Y:S06]  /*2f00*/  HMMA.16816.F32 R44, R96.reuse, R84, R44 ;  /* 0x00000054602c723c */ /* 0x040fec000000182c */
[C---:B------:R-:W-:Y:S06]  /*2f10*/  HMMA.16816.F32 R32, R96.reuse, R24, R32 ;  /* 0x000000186020723c */ /* 0x040fec0000001820 */
[C---:B------:R-:W-:Y:S06]  /*2f20*/  HMMA.16816.F32 R72, R96.reuse, R94, R72 ;  /* 0x0000005e6048723c */ /* 0x040fec0000001848 */
[C---:B------:R-:W-:Y:S06]  /*2f30*/  HMMA.16816.F32 R56, R96.reuse, R90, R56 ;  /* 0x0000005a6038723c */ /* 0x040fec0000001838 */
[C---:B------:R-:W-:Y:S06]  /*2f40*/  HMMA.16816.F32 R40, R96.reuse, R86, R40 ;  /* 0x000000566028723c */ /* 0x040fec0000001828 */
[----:B------:R-:W-:Y:S01]  /*2f50*/  HMMA.16816.F32 R28, R96, R26, R28 ;  /* 0x0000001a601c723c */ /* 0x000fe2000000181c */
[----:B------:R-:W4:Y:S05]  /*2f60*/  LDSM.16.M88.4 R96, [R223+0x8000] ;  /* 0x00800000df60783b */ /* 0x000f2a0000000200 */
[C---:B------:R-:W-:Y:S06]  /*2f70*/  HMMA.16816.F32 R48, R20.reuse, R84, R48 ;  /* 0x000000541430723c */ /* 0x040fec0000001830 */
[C---:B------:R-:W-:Y:S01]  /*2f80*/  HMMA.16816.F32 R36, R20.reuse, R86, R36 ;  /* 0x000000561424723c */ /* 0x040fe20000001824 */
[----:B------:R-:W-:Y:S05]  /*2f90*/  LDSM.16.M88.4 R84, [R223+0x8c00] ;  /* 0x008c0000df54783b */ /* 0x000fea0000000200 */
[C---:B------:R-:W-:Y:S01]  /*2fa0*/  HMMA.16816.F32 R68, R20.reuse, R94, R68 ;  /* 0x0000005e1444723c */ /* 0x040fe20000001844 */
[----:B------:R-:W5:Y:S05]  /*2fb0*/  LDSM.16.M88.4 R92, [R223+0x8400] ;  /* 0x00840000df5c783b */ /* 0x000f6a0000000200 */
[C---:B------:R-:W-:Y:S06]  /*2fc0*/  HMMA.16816.F32 R112, R20.reuse, R24, R112 ;  /* 0x000000181470723c */ /* 0x040fec0000001870 */
[----:B------:R-:W-:Y:S01]  /*2fd0*/  HMMA.16816.F32 R52, R20, R90, R52 ;  /* 0x0000005a1434723c */ /* 0x000fe20000001834 */
[----:B------:R-:W5:Y:S05]  /*2fe0*/  LDSM.16.M88.4 R88, [R223+0x8800] ;  /* 0x00880000df58783b */ /* 0x000f6a0000000200 */
[----:B-1----:R-:W-:Y:S06]  /*2ff0*/  HMMA.16816.F32 R80, R120, R12, R80 ;  /* 0x0000000c7850723c */ /* 0x002fec0000001850 */
[-C--:B--2---:R-:W-:Y:S06]  /*3000*/  HMMA.16816.F32 R60, R16, R4.reuse, R60 ;  /* 0x00000004103c723c */ /* 0x084fec000000183c */
[----:B------:R-:W-:Y:S06]  /*3010*/  HMMA.16816.F32 R64, R120, R4, R64 ;  /* 0x000000047840723c */ /* 0x000fec0000001840 */
[----:B------:R-:W-:Y:S01]  /*3020*/  HMMA.16816.F32 R108, R20, R26, R108 ;  /* 0x0000001a146c723c */ /* 0x000fe2000000186c */
[----:B------:R-:W-:Y:S04]  /*3030*/  LDSM.16.M88.4 R20, [R220+0x8000] ;  /* 0x00800000dc14783b */ /* 0x000fe80000000200 */
[----:B------:R-:W-:Y:S01]  /*3040*/  LDSM.16.M88.4 R24, [R222+0x5000] ;  /* 0x00500000de18783b */ /* 0x000fe20000000200 */
[C---:B---3--:R-:W-:Y:S06]  /*3050*/  HMMA.16816.F32 R44, R16.reuse, R8, R44 ;  /* 0x00000008102c723c */ /* 0x048fec000000182c */
[----:B------:R-:W-:Y:S06]  /*3060*/  HMMA.16816.F32 R40, R16, R10, R40 ;  /* 0x0000000a1028723c */ /* 0x000fec0000001828 */
[C---:B------:R-:W-:Y:S06]  /*3070*/  HMMA.16816.F32 R48, R120.reuse, R8, R48 ;  /* 0x000000087830723c */ /* 0x040fec0000001830 */
[----:B------:R-:W-:Y:S01]  /*3080*/  HMMA.16816.F32 R36, R120, R10, R36 ;  /* 0x0000000a7824723c */ /* 0x000fe20000001824 */
[----:B------:R-:W1:Y:S05]  /*3090*/  LDSM.16.M88.4 R8, [R222+0x4000] ;  /* 0x00400000de08783b */ /* 0x000e6a0000000200 */
[C---:B------:R-:W-:Y:S06]  /*30a0*/  HMMA.16816.F32 R76, R16.reuse, R12, R76 ;  /* 0x0000000c104c723c */ /* 0x040fec000000184c */
[C---:B------:R-:W-:Y:S06]  /*30b0*/  HMMA.16816.F32 R72, R16.reuse, R14, R72 ;  /* 0x0000000e1048723c */ /* 0x040fec0000001848 */
[C---:B------:R-:W-:Y:S06]  /*30c0*/  HMMA.16816.F32 R56, R16.reuse, R6, R56 ;  /* 0x000000061038723c */ /* 0x040fec0000001838 */
[C---:B------:R-:W-:Y:S06]  /*30d0*/  HMMA.16816.F32 R32, R16.reuse, R116, R32 ;  /* 0x000000741020723c */ /* 0x040fec0000001820 */
[----:B------:R-:W-:Y:S01]  /*30e0*/  HMMA.16816.F32 R28, R16, R118, R28 ;  /* 0x00000076101c723c */ /* 0x000fe2000000181c */
[----:B------:R-:W2:Y:S05]  /*30f0*/  LDSM.16.M88.4 R16, [R220+0x8400] ;  /* 0x00840000dc10783b */ /* 0x000eaa0000000200 */
[C---:B------:R-:W-:Y:S01]  /*3100*/  HMMA.16816.F32 R68, R120.reuse, R14, R68 ;  /* 0x0000000e7844723c */ /* 0x040fe20000001844 */
[----:B------:R-:W3:Y:S05]  /*3110*/  LDSM.16.M88.4 R12, [R220+0x8800] ;  /* 0x00880000dc0c783b */ /* 0x000eea0000000200 */
[----:B------:R-:W-:Y:S06]  /*3120*/  HMMA.16816.F32 R112, R120, R116, R112 ;  /* 0x000000747870723c */ /* 0x000fec0000001870 */
[----:B----4-:R-:W-:Y:S06]  /*3130*/  HMMA.16816.F32 R80, R104, R96, R80 ;  /* 0x000000606850723c */ /* 0x010fec0000001850 */
[----:B------:R-:W-:Y:S01]  /*3140*/  HMMA.16816.F32 R52, R120, R6, R52 ;  /* 0x000000067834723c */ /* 0x000fe20000001834 */
[----:B------:R-:W4:Y:S01]  /*3150*/  LDSM.16.M88.4 R4, [R220+0x8c00] ;  /* 0x008c0000dc04783b */ /* 0x000f220000000200 */
[----:B------:R-:W-:-:S04]  /*3160*/  DEPBAR.LE SB0, 0x0 ;  /* 0x000080000000791a */ /* 0x000fc80000000000 */
[-C--:B-----5:R-:W-:Y:S06]  /*3170*/  HMMA.16816.F32 R60, R100, R92.reuse, R60 ;  /* 0x0000005c643c723c */ /* 0x0a0fec000000183c */
[----:B------:R-:W-:Y:S06]  /*3180*/  HMMA.16816.F32 R64, R104, R92, R64 ;  /* 0x0000005c6840723c */ /* 0x000fec0000001840 */
[----:B------:R-:W-:Y:S06]  /*3190*/  HMMA.16816.F32 R108, R120, R118, R108 ;  /* 0x00000076786c723c */ /* 0x000fec000000186c */
[----:B------:R-:W-:Y:S06]  /*31a0*/  HMMA.16816.F32 R76, R100, R96, R76 ;  /* 0x00000060644c723c */ /* 0x000fec000000184c */
[----:B------:R-:W-:Y:S06]  /*31b0*/  HMMA.16816.F32 R68, R104, R98, R68 ;  /* 0x000000626844723c */ /* 0x000fec0000001844 */
[-C--:B------:R-:W-:Y:S06]  /*31c0*/  HMMA.16816.F32 R44, R100, R88.reuse, R44 ;  /* 0x00000058642c723c */ /* 0x080fec000000182c */
[----:B------:R-:W-:Y:S06]  /*31d0*/  HMMA.16816.F32 R48, R104, R88, R48 ;  /* 0x000000586830723c */ /* 0x000fec0000001830 */
[-C--:B------:R-:W-:Y:S06]  /*31e0*/  HMMA.16816.F32 R32, R100, R84.reuse, R32 ;  /* 0x000000546420723c */ /* 0x080fec0000001820 */
[----:B------:R-:W-:Y:S06]  /*31f0*/  HMMA.16816.F32 R112, R104, R84, R112 ;  /* 0x000000546870723c */ /* 0x000fec0000001870 */
[----:B------:R-:W-:Y:S06]  /*3200*/  HMMA.16816.F32 R72, R100, R98, R72 ;  /* 0x000000626448723c */ /* 0x000fec0000001848 */
[----:B-1----:R-:W-:Y:S06]  /*3210*/  HMMA.16816.F32 R80, R8, R20, R80 ;  /* 0x000000140850723c */ /* 0x002fec0000001850 */
[-C--:B--2---:R-:W-:Y:S06]  /*3220*/  HMMA.16816.F32 R60, R24, R16.reuse, R60 ;  /* 0x00000010183c723c */ /* 0x084fec000000183c */
[----:B------:R-:W-:Y:S06]  /*3230*/  HMMA.16816.F32 R64, R8, R16, R64 ;  /* 0x000000100840723c */ /* 0x000fec0000001840 */
[----:B------:R-:W-:Y:S01]  /*3240*/  HMMA.16816.F32 R56, R100, R94, R56 ;  /* 0x0000005e6438723c */ /* 0x000fe20000001838 */
[----:B------:R-:W-:-:S04]  /*3250*/  IMAD.U32 R17, RZ, RZ, UR19 ;  /* 0x00000013ff117e24 */ /* 0x000fc8000f8e00ff */
[----:B------:R-:W-:Y:S01]  /*3260*/  IMAD R0, R17, 0x40, R238 ;  /* 0x0000004011007824 */ /* 0x000fe200078e02ee */
[C---:B------:R-:W-:Y:S06]  /*3270*/  HMMA.16816.F32 R40, R100.reuse, R90, R40 ;  /* 0x0000005a6428723c */ /* 0x040fec0000001828 */
[-C--:B------:R-:W-:Y:S06]  /*3280*/  HMMA.16816.F32 R28, R100, R86.reuse, R28 ;  /* 0x00000056641c723c */ /* 0x080fec000000181c */
[----:B------:R-:W-:Y:S06]  /*3290*/  HMMA.16816.F32 R108, R104, R86, R108 ;  /* 0x00000056686c723c */ /* 0x000fec000000186c */
[----:B------:R-:W-:Y:S06]  /*32a0*/  HMMA.16816.F32 R76, R24, R20, R76 ;  /* 0x00000014184c723c */ /* 0x000fec000000184c */
[----:B------:R-:W-:Y:S06]  /*32b0*/  HMMA.16816.F32 R68, R8, R22, R68 ;  /* 0x000000160844723c */ /* 0x000fec0000001844 */
[-C--:B---3--:R-:W-:Y:S06]  /*32c0*/  HMMA.16816.F32 R44, R24, R12.reuse, R44 ;  /* 0x0000000c182c723c */ /* 0x088fec000000182c */
[----:B------:R-:W-:Y:S06]  /*32d0*/  HMMA.16816.F32 R48, R8, R12, R48 ;  /* 0x0000000c0830723c */ /* 0x000fec0000001830 */
[----:B----4-:R-:W-:Y:S01]  /*32e0*/  HMMA.16816.F32 R32, R24, R4, R32 ;  /* 0x000000041820723c */ /* 0x010fe20000001820 */
[----:B------:R-:W-:-:S02]  /*32f0*/  VIADD R12, R0, 0x1 ;  /* 0x00000001000c7836 */ /* 0x000fc40000000000 */
[----:B------:R-:W-:Y:S01]  /*3300*/  IMAD.U32 R13, RZ, RZ, UR21 ;  /* 0x00000015ff0d7e24 */ /* 0x000fe2000f8e00ff */
[----:B------:R-:W-:Y:S02]  /*3310*/  UMOV UR21, UR19 ;  /* 0x0000001300157c82 */ /* 0x000fe40008000000 */
[----:B------:R-:W-:Y:S01]  /*3320*/  HMMA.16816.F32 R112, R8, R4, R112 ;  /* 0x000000040870723c */ /* 0x000fe20000001870 */
[----:B------:R-:W-:Y:S02]  /*3330*/  ISETP.GE.AND P1, PT, R12, R229, PT ;  /* 0x000000e50c00720c */ /* 0x000fe40003f26270 */
[C-C-:B------:R-:W-:Y:S02]  /*3340*/  VIADDMNMX R228, R126.reuse, 0x8, R13.reuse, PT ;  /* 0x000000087ee47846 */ /* 0x140fe4000380010d */
[--C-:B------:R-:W-:Y:S01]  /*3350*/  VIADDMNMX R227, R126, 0x40, R13.reuse, PT ;  /* 0x000000407ee37846 */ /* 0x100fe2000380010d */
[----:B------:R-:W-:Y:S01]  /*3360*/  HMMA.16816.F32 R72, R24, R22, R72 ;  /* 0x000000161848723c */ /* 0x000fe20000001848 */
[----:B------:R-:W-:Y:S01]  /*3370*/  I2FP.F32.S32 R4, R12 ;  /* 0x0000000c00047245 */ /* 0x000fe20000201400 */
[----:B------:R-:W-:Y:S01]  /*3380*/  VIADD R5, R0, 0x8 ;  /* 0x0000000800057836 */ /* 0x000fe20000000000 */
[----:B------:R-:W-:-:S02]  /*3390*/  VIADDMNMX R226, R126, 0x48, R13, PT ;  /* 0x000000487ee27846 */ /* 0x000fc4000380010d */
[-C--:B------:R-:W-:Y:S01]  /*33a0*/  ISETP.GE.AND P0, PT, R12, R228.reuse, PT ;  /* 0x000000e40c00720c */ /* 0x080fe20003f06270 */
[C---:B------:R-:W-:Y:S01]  /*33b0*/  FFMA.FTZ R81, R4.reuse, UR5, R81 ;  /* 0x0000000504517c23 */ /* 0x040fe20008010051 */
[C---:B------:R-:W-:Y:S01]  /*33c0*/  ISETP.GE.AND P6, PT, R5.reuse, R229, PT ;  /* 0x000000e50500720c */ /* 0x040fe20003fc6270 */
[C---:B------:R-:W-:Y:S01]  /*33d0*/  HMMA.16816.F32 R56, R24.reuse, R18, R56 ;  /* 0x000000121838723c */ /* 0x040fe20000001838 */
[----:B------:R-:W-:Y:S01]  /*33e0*/  ISETP.GE.AND P5, PT, R5, R228, PT ;  /* 0x000000e40500720c */ /* 0x000fe20003fa6270 */
[C---:B------:R-:W-:Y:S01]  /*33f0*/  FFMA.FTZ R83, R4.reuse, UR5, R83 ;  /* 0x0000000504537c23 */ /* 0x040fe20008010053 */
[----:B------:R-:W-:Y:S01]  /*3400*/  FSEL R85, R81, -INF , !P1 ;  /* 0xff80000051557808 */ /* 0x000fe20004800000 */
[----:B------:R-:W-:Y:S01]  /*3410*/  FFMA.FTZ R13, R4, UR5, R77 ;  /* 0x00000005040d7c23 */ /* 0x000fe2000801004d */
[C---:B------:R-:W-:Y:S01]  /*3420*/  ISETP.GE.AND P3, PT, R5.reuse, R227, PT ;  /* 0x000000e30500720c */ /* 0x040fe20003f66270 */
[----:B------:R-:W-:Y:S01]  /*3430*/  HMMA.16816.F32 R40, R24, R14, R40 ;  /* 0x0000000e1828723c */ /* 0x000fe20000001828 */
[----:B------:R-:W-:-:S02]  /*3440*/  ISETP.GE.AND P1, PT, R5, R226, PT ;  /* 0x000000e20500720c */ /* 0x000fc40003f26270 */
[----:B------:R-:W-:Y:S02]  /*3450*/  I2FP.F32.S32 R5, R5 ;  /* 0x0000000500057245 */ /* 0x000fe40000201400 */
[C---:B------:R-:W-:Y:S01]  /*3460*/  ISETP.GE.AND P4, PT, R12.reuse, R227, PT ;  /* 0x000000e30c00720c */ /* 0x040fe20003f86270 */
[----:B------:R-:W-:Y:S01]  /*3470*/  HMMA.16816.F32 R28, R24, R6, R28 ;  /* 0x00000006181c723c */ /* 0x000fe2000000181c */
[----:B------:R-:W-:Y:S01]  /*3480*/  ISETP.GE.AND P2, PT, R12, R226, PT ;  /* 0x000000e20c00720c */ /* 0x000fe20003f46270 */
[----:B------:R-:W-:Y:S01]  /*3490*/  FFMA.FTZ R68, R5, UR5, R68 ;  /* 0x0000000505447c23 */ /* 0x000fe20008010044 */
[----:B------:R-:W-:Y:S01]  /*34a0*/  FSEL R84, R83, -INF , !P0 ;  /* 0xff80000053547808 */ /* 0x000fe20004000000 */
[----:B------:R-:W-:Y:S01]  /*34b0*/  FFMA.FTZ R70, R5, UR5, R70 ;  /* 0x0000000505467c23 */ /* 0x000fe20008010046 */
[----:B------:R-:W-:Y:S01]  /*34c0*/  FSEL R13, R13, -INF , !P4 ;  /* 0xff8000000d0d7808 */ /* 0x000fe20006000000 */
[----:B------:R-:W-:Y:S01]  /*34d0*/  HMMA.16816.F32 R52, R104, R94, R52 ;  /* 0x0000005e6834723c */ /* 0x000fe20000001834 */
[----:B------:R-:W-:Y:S01]  /*34e0*/  FFMA.FTZ R24, R4, UR5, R79 ;  /* 0x0000000504187c23 */ /* 0x000fe2000801004f */
[----:B------:R-:W-:Y:S01]  /*34f0*/  FSEL R87, R68, -INF , !P6 ;  /* 0xff80000044577808 */ /* 0x000fe20007000000 */
[C---:B------:R-:W-:Y:S01]  /*3500*/  FFMA.FTZ R25, R5.reuse, UR5, R72 ;  /* 0x0000000505197c23 */ /* 0x040fe20008010048 */
[----:B------:R-:W-:Y:S01]  /*3510*/  FFMA.FTZ R26, R5, UR5, R74 ;  /* 0x00000005051a7c23 */ /* 0x000fe2000801004a */
[----:B------:R-:W-:Y:S01]  /*3520*/  VIADD R5, R0, 0x10 ;  /* 0x0000001000057836 */ /* 0x000fe20000000000 */
[----:B------:R-:W-:Y:S01]  /*3530*/  HMMA.16816.F32 R108, R8, R6, R108 ;  /* 0x00000006086c723c */ /* 0x000fe2000000186c */
[----:B------:R-:W-:Y:S01]  /*3540*/  FSEL R24, R24, -INF , !P2 ;  /* 0xff80000018187808 */ /* 0x000fe20005000000 */
[----:B------:R-:W-:Y:S01]  /*3550*/  VIADD R4, R0, 0x11 ;  /* 0x0000001100047836 */ /* 0x000fe20000000000 */
[----:B------:R-:W-:-:S02]  /*3560*/  FSEL R86, R70, -INF , !P5 ;  /* 0xff80000046567808 */ /* 0x000fc40006800000 */
[----:B------:R-:W-:Y:S01]  /*3570*/  FSEL R25, R25, -INF , !P3 ;  /* 0xff80000019197808 */ /* 0x000fe20005800000 */
[----:B------:R-:W-:Y:S01]  /*3580*/  HMMA.16816.F32 R36, R104, R90, R36 ;  /* 0x0000005a6824723c */ /* 0x000fe20000001824 */
[----:B------:R-:W-:Y:S01]  /*3590*/  VIADD R6, R0, 0x9 ;  /* 0x0000000900067836 */ /* 0x000fe20000000000 */
[----:B------:R-:W-:Y:S02]  /*35a0*/  FSEL R26, R26, -INF , !P1 ;  /* 0xff8000001a1a7808 */ /* 0x000fe40004800000 */
[-C--:B------:R-:W-:Y:S02]  /*35b0*/  ISETP.GE.AND P5, PT, R5, R229.reuse, PT ;  /* 0x000000e50500720c */ /* 0x080fe40003fa6270 */
[C---:B------:R-:W-:Y:S01]  /*35c0*/  ISETP.GE.AND P0, PT, R6.reuse, R229, PT ;  /* 0x000000e50600720c */ /* 0x040fe20003f06270 */
[----:B------:R-:W-:Y:S01]  /*35d0*/  BAR.SYNC.DEFER_BLOCKING 0x0 ;  /* 0x0000000000007b1d */ /* 0x000fe20000010000 */
[C---:B------:R-:W-:Y:S02]  /*35e0*/  ISETP.GE.AND P4, PT, R6.reuse, R228, PT ;  /* 0x000000e40600720c */ /* 0x040fe40003f86270 */
[----:B------:R-:W-:-:S02]  /*35f0*/  ISETP.GE.AND P2, PT, R6, R227, PT ;  /* 0x000000e30600720c */ /* 0x000fc40003f46270 */
[----:B------:R-:W-:Y:S01]  /*3600*/  ISETP.GE.AND P6, PT, R6, R226, PT ;  /* 0x000000e20600720c */ /* 0x000fe20003fc6270 */
[----:B------:R-:W-:Y:S01]  /*3610*/  HMMA.16816.F32 R52, R8, R18, R52 ;  /* 0x000000120834723c */ /* 0x000fe20000001834 */
[----:B------:R-:W-:Y:S02]  /*3620*/  I2FP.F32.S32 R6, R6 ;  /* 0x0000000600067245 */ /* 0x000fe40000201400 */
[C---:B------:R-:W-:Y:S02]  /*3630*/  ISETP.GE.AND P3, PT, R5.reuse, R228, PT ;  /* 0x000000e40500720c */ /* 0x040fe40003f66270 */
[----:B------:R-:W-:Y:S01]  /*3640*/  ISETP.GE.AND P1, PT, R5, R227, PT ;  /* 0x000000e30500720c */ /* 0x000fe20003f26270 */
[C---:B------:R-:W-:Y:S01]  /*3650*/  FFMA.FTZ R69, R6.reuse, UR5, R69 ;  /* 0x0000000506457c23 */ /* 0x040fe20008010045 */
[C---:B------:R-:W-:Y:S01]  /*3660*/  FFMA.FTZ R71, R6.reuse, UR5, R71 ;  /* 0x0000000506477c23 */ /* 0x040fe20008010047 */
[C---:B------:R-:W-:Y:S01]  /*3670*/  FFMA.FTZ R27, R6.reuse, UR5, R73 ;  /* 0x00000005061b7c23 */ /* 0x040fe20008010049 */
[----:B------:R-:W-:-:S02]  /*3680*/  FFMA.FTZ R72, R6, UR5, R75 ;  /* 0x0000000506487c23 */ /* 0x000fc4000801004b */
[----:B------:R-:W-:Y:S01]  /*3690*/  FSEL R69, R69, -INF , !P0 ;  /* 0xff80000045457808 */ /* 0x000fe20004000000 */
[----:B------:R-:W-:Y:S01]  /*36a0*/  HMMA.16816.F32 R36, R8, R14, R36 ;  /* 0x0000000e0824723c */ /* 0x000fe20000001824 */
[----:B------:R-:W-:Y:S02]  /*36b0*/  ISETP.GE.AND P0, PT, R5, R226, PT ;  /* 0x000000e20500720c */ /* 0x000fe40003f06270 */
[----:B------:R-:W-:Y:S02]  /*36c0*/  I2FP.F32.S32 R5, R5 ;  /* 0x0000000500057245 */ /* 0x000fe40000201400 */
        /* <DEDUP_REMOVED lines=9> */
[----:B------:R-:W-:Y:S01]  /*3760*/  ISETP.GE.AND P2, PT, R4, R228, PT ;  /* 0x000000e40400720c */ /* 0x000fe20003f46270 */
[----:B------:R-:W-:Y:S01]  /*3770*/  VIADD R5, R0, 0x18 ;  /* 0x0000001800057836 */ /* 0x000fe20000000000 */
[----:B------:R-:W-:Y:S01]  /*3780*/  ISETP.GE.AND P6, PT, R4, R227, PT ;  /* 0x000000e30400720c */ /* 0x000fe20003fc6270 */
[----:B------:R-:W-:Y:S01]  /*3790*/  VIADD R9, R0, 0x19 ;  /* 0x0000001900097836 */ /* 0x000fe20000000000 */
[----:B------:R-:W-:Y:S01]  /*37a0*/  ISETP.GE.AND P5, PT, R4, R226, PT ;  /* 0x000000e20400720c */ /* 0x000fe20003fa6270 */
[C---:B------:R-:W-:Y:S01]  /*37b0*/  VIADD R15, R0.reuse, 0x20 ;  /* 0x00000020000f7836 */ /* 0x040fe20000000000 */
[----:B------:R-:W-:Y:S01]  /*37c0*/  I2FP.F32.S32 R4, R4 ;  /* 0x0000000400047245 */ /* 0x000fe20000201400 */
[----:B------:R-:W-:Y:S01]  /*37d0*/  VIADD R14, R0, 0x21 ;  /* 0x00000021000e7836 */ /* 0x000fe20000000000 */
[----:B------:R-:W-:Y:S01]  /*37e0*/  FSEL R70, R66, -INF , !P3 ;  /* 0xff80000042467808 */ /* 0x000fe20005800000 */
[----:B------:R-:W-:Y:S01]  /*37f0*/  IMAD R60, R239, 0x10000, R239 ;  /* 0x00010000ef3c7824 */ /* 0x000fe200078e02ef */
        /* <DEDUP_REMOVED lines=13> */
[----:B------:R-:W-:Y:S01]  /*38d0*/  FSEL R68, R67, -INF , !P2 ;  /* 0xff80000043447808 */ /* 0x000fe20005000000 */
[----:B------:R-:W-:Y:S01]  /*38e0*/  FFMA.FTZ R52, R5, UR5, R52 ;  /* 0x0000000505347c23 */ /* 0x000fe20008010034 */
[----:B------:R-:W-:Y:S01]  /*38f0*/  FSEL R7, R7, -INF , !P6 ;  /* 0xff80000007077808 */ /* 0x000fe20007000000 */
[C---:B------:R-:W-:Y:S01]  /*3900*/  FFMA.FTZ R12, R5.reuse, UR5, R58 ;  /* 0x00000005050c7c23 */ /* 0x040fe2000801003a */
[----:B------:R-:W-:Y:S01]  /*3910*/  FSEL R6, R6, -INF , !P5 ;  /* 0xff80000006067808 */ /* 0x000fe20006800000 */
[----:B------:R-:W-:Y:S01]  /*3920*/  FFMA.FTZ R53, R4, UR5, R53 ;  /* 0x0000000504357c23 */ /* 0x000fe20008010035 */
[----:B------:R-:W-:Y:S01]  /*3930*/  FSEL R61, R52, -INF , !P3 ;  /* 0xff800000343d7808 */ /* 0x000fe20005800000 */
[----:B------:R-:W-:Y:S01]  /*3940*/  FFMA.FTZ R52, R5, UR5, R54 ;  /* 0x0000000505347c23 */ /* 0x000fe20008010036 */
[C---:B------:R-:W-:Y:S01]  /*3950*/  ISETP.GE.AND P2, PT, R9.reuse, R229, PT ;  /* 0x000000e50900720c */ /* 0x040fe20003f46270 */
[C---:B------:R-:W-:Y:S01]  /*3960*/  FFMA.FTZ R55, R4.reuse, UR5, R55 ;  /* 0x0000000504377c23 */ /* 0x040fe20008010037 */
[C---:B------:R-:W-:Y:S01]  /*3970*/  ISETP.GE.AND P6, PT, R9.reuse, R228, PT ;  /* 0x000000e40900720c */ /* 0x040fe20003fc6270 */
[----:B------:R-:W-:Y:S01]  /*3980*/  FFMA.FTZ R10, R4, UR5, R59 ;  /* 0x00000005040a7c23 */ /* 0x000fe2000801003b */
[----:B------:R-:W-:-:S02]  /*3990*/  ISETP.GE.AND P5, PT, R9, R227, PT ;  /* 0x000000e30900720c */ /* 0x000fc40003fa6270 */
[----:B------:R-:W-:Y:S01]  /*39a0*/  ISETP.GE.AND P3, PT, R9, R226, PT ;  /* 0x000000e20900720c */ /* 0x000fe20003f66270 */
[----:B------:R-:W-:Y:S01]  /*39b0*/  FFMA.FTZ R9, R5, UR5, R56 ;  /* 0x0000000505097c23 */ /* 0x000fe20008010038 */
[----:B------:R-:W-:Y:S01]  /*39c0*/  FSEL R52, R52, -INF , !P1 ;  /* 0xff80000034347808 */ /* 0x000fe20004800000 */
[----:B------:R-:W-:Y:S01]  /*39d0*/  FFMA.FTZ R5, R4, UR5, R57 ;  /* 0x0000000504057c23 */ /* 0x000fe20008010039 */
[----:B------:R-:W-:Y:S02]  /*39e0*/  FSEL R12, R12, -INF , !P4 ;  /* 0xff8000000c0c7808 */ /* 0x000fe40006000000 */
[----:B------:R-:W-:Y:S02]  /*39f0*/  FSEL R9, R9, -INF , !P0 ;  /* 0xff80000009097808 */ /* 0x000fe40004000000 */
[----:B------:R-:W-:Y:S02]  /*3a00*/  FSEL R53, R53, -INF , !P2 ;  /* 0xff80000035357808 */ /* 0x000fe40005000000 */
[----:B------:R-:W-:-:S02]  /*3a10*/  ISETP.GE.AND P1, PT, R15, R229, PT ;  /* 0x000000e50f00720c */ /* 0x000fc40003f26270 */
[C---:B------:R-:W-:Y:S02]  /*3a20*/  ISETP.GE.AND P0, PT, R15.reuse, R228, PT ;  /* 0x000000e40f00720c */ /* 0x040fe40003f06270 */
        /* <DEDUP_REMOVED lines=9> */
[C---:B------:R-:W-:Y:S01]  /*3ac0*/  FFMA.FTZ R44, R15.reuse, UR5, R44 ;  /* 0x000000050f2c7c23 */ /* 0x040fe2000801002c */
[----:B------:R-:W-:Y:S01]  /*3ad0*/  FSEL R197, R48, -INF , !P1 ;  /* 0xff80000030c57808 */ /* 0x000fe20004800000 */
[----:B------:R-:W-:Y:S01]  /*3ae0*/  FFMA.FTZ R46, R15, UR5, R46 ;  /* 0x000000050f2e7c23 */ /* 0x000fe2000801002e */
[----:B------:R-:W-:Y:S01]  /*3af0*/  FFMA.FTZ R49, R4, UR5, R49 ;  /* 0x0000000504317c23 */ /* 0x000fe20008010031 */
[----:B------:R-:W-:Y:S01]  /*3b00*/  ISETP.GE.AND P6, PT, R14, R229, PT ;  /* 0x000000e50e00720c */ /* 0x000fe20003fc6270 */
[----:B------:R-:W-:Y:S01]  /*3b10*/  VIADD R15, R0, 0x28 ;  /* 0x00000028000f7836 */ /* 0x000fe20000000000 */
[----:B------:R-:W-:Y:S01]  /*3b20*/  ISETP.GE.AND P5, PT, R14, R228, PT ;  /* 0x000000e40e00720c */ /* 0x000fe20003fa6270 */
[----:B------:R-:W-:Y:S01]  /*3b30*/  FFMA.FTZ R51, R4, UR5, R51 ;  /* 0x0000000504337c23 */ /* 0x000fe20008010033 */
[----:B------:R-:W-:Y:S01]  /*3b40*/  ISETP.GE.AND P3, PT, R14, R227, PT ;  /* 0x000000e30e00720c */ /* 0x000fe20003f66270 */
[----:B------:R-:W-:Y:S01]  /*3b50*/  FFMA.FTZ R45, R4, UR5, R45 ;  /* 0x00000005042d7c23 */ /* 0x000fe2000801002d */
[----:B------:R-:W-:Y:S01]  /*3b60*/  ISETP.GE.AND P1, PT, R14, R226, PT ;  /* 0x000000e20e00720c */ /* 0x000fe20003f26270 */
[----:B------:R-:W-:Y:S01]  /*3b70*/  VIADD R14, R0, 0x29 ;  /* 0x00000029000e7836 */ /* 0x000fe20000000000 */
[----:B------:R-:W-:Y:S01]  /*3b80*/  FSEL R200, R50, -INF , !P0 ;  /* 0xff80000032c87808 */ /* 0x000fe20004000000 */
[----:B------:R-:W-:Y:S01]  /*3b90*/  FFMA.FTZ R47, R4, UR5, R47 ;  /* 0x00000005042f7c23 */ /* 0x000fe2000801002f */
[----:B------:R-:W-:-:S02]  /*3ba0*/  FSEL R187, R44, -INF , !P4 ;  /* 0xff8000002cbb7808 */ /* 0x000fc40006000000 */
[----:B------:R-:W-:Y:S02]  /*3bb0*/  FSEL R250, R46, -INF , !P2 ;  /* 0xff8000002efa7808 */ /* 0x000fe40005000000 */
[----:B------:R-:W-:Y:S02]  /*3bc0*/  FSEL R199, R49, -INF , !P6 ;  /* 0xff80000031c77808 */ /* 0x000fe40007000000 */
[C---:B------:R-:W-:Y:S02]  /*3bd0*/  ISETP.GE.AND P0, PT, R15.reuse, R229, PT ;  /* 0x000000e50f00720c */ /* 0x040fe40003f06270 */
[C---:B------:R-:W-:Y:S02]  /*3be0*/  ISETP.GE.AND P4, PT, R15.reuse, R228, PT ;  /* 0x000000e40f00720c */ /* 0x040fe40003f86270 */
[C---:B------:R-:W-:Y:S02]  /*3bf0*/  ISETP.GE.AND P2, PT, R15.reuse, R227, PT ;  /* 0x000000e30f00720c */ /* 0x040fe40003f46270 */
[----:B------:R-:W-:-:S02]  /*3c00*/  ISETP.GE.AND P6, PT, R15, R226, PT ;  /* 0x000000e20f00720c */ /* 0x000fc40003fc6270 */
[----:B------:R-:W-:Y:S02]  /*3c10*/  I2FP.F32.S32 R15, R15 ;  /* 0x0000000f000f7245 */ /* 0x000fe40000201400 */
[----:B------:R-:W-:Y:S02]  /*3c20*/  I2FP.F32.S32 R4, R14 ;  /* 0x0000000e00047245 */ /* 0x000fe40000201400 */
[----:B------:R-:W-:Y:S01]  /*3c30*/  FSEL R202, R51, -INF , !P5 ;  /* 0xff80000033ca7808 */ /* 0x000fe20006800000 */
[C---:B------:R-:W-:Y:S01]  /*3c40*/  FFMA.FTZ R36, R15.reuse, UR5, R36 ;  /* 0x000000050f247c23 */ /* 0x040fe20008010024 */
[C---:B------:R-:W-:Y:S01]  /*3c50*/  FFMA.FTZ R40, R15.reuse, UR5, R40 ;  /* 0x000000050f287c23 */ /* 0x040fe20008010028 */
[C---:B------:R-:W-:Y:S01]  /*3c60*/  FFMA.FTZ R38, R15.reuse, UR5, R38 ;  /* 0x000000050f267c23 */ /* 0x040fe20008010026 */
[----:B------:R-:W-:Y:S01]  /*3c70*/  FFMA.FTZ R42, R15, UR5, R42 ;  /* 0x000000050f2a7c23 */ /* 0x000fe2000801002a */
[----:B------:R-:W-:Y:S01]  /*3c80*/  FFMA.FTZ R37, R4, UR5, R37 ;  /* 0x0000000504257c23 */ /* 0x000fe20008010025 */
[-C--:B------:R-:W-:Y:S01]  /*3c90*/  ISETP.GE.AND P5, PT, R14, R229.reuse, PT ;  /* 0x000000e50e00720c */ /* 0x080fe20003fa6270 */
[----:B------:R-:W-:Y:S01]  /*3ca0*/  VIADD R15, R0, 0x30 ;  /* 0x00000030000f7836 */ /* 0x000fe20000000000 */
[----:B------:R-:W-:Y:S01]  /*3cb0*/  FSEL R206, R38, -INF , !P4 ;  /* 0xff80000026ce7808 */ /* 0x000fe20006000000 */
[----:B------:R-:W-:Y:S01]  /*3cc0*/  FFMA.FTZ R39, R4, UR5, R39 ;  /* 0x0000000504277c23 */ /* 0x000fe20008010027 */
[----:B------:R-:W-:Y:S01]  /*3cd0*/  FSEL R203, R40, -INF , !P2 ;  /* 0xff80000028cb7808 */ /* 0x000fe20005000000 */
[----:B------:R-:W-:Y:S01]  /*3ce0*/  FFMA.FTZ R41, R4, UR5, R41 ;  /* 0x0000000504297c23 */ /* 0x000fe20008010029 */
[----:B------:R-:W-:Y:S01]  /*3cf0*/  FSEL R204, R42, -INF , !P6 ;  /* 0xff8000002acc7808 */ /* 0x000fe20007000000 */
[----:B------:R-:W-:Y:S01]  /*3d00*/  FFMA.FTZ R43, R4, UR5, R43 ;  /* 0x00000005042b7c23 */ /* 0x000fe2000801002b */
[----:B------:R-:W-:Y:S01]  /*3d10*/  FSEL R205, R37, -INF , !P5 ;  /* 0xff80000025cd7808 */ /* 0x000fe20006800000 */
[----:B------:R-:W-:Y:S01]  /*3d20*/  VIADD R4, R0, 0x38 ;  /* 0x0000003800047836 */ /* 0x000fe20000000000 */
[----:B------:R-:W-:-:S02]  /*3d30*/  ISETP.GE.AND P4, PT, R15, R229, PT ;  /* 0x000000e50f00720c */ /* 0x000fc40003f86270 */
[C---:B------:R-:W-:Y:S02]  /*3d40*/  ISETP.GE.AND P2, PT, R15.reuse, R228, PT ;  /* 0x000000e40f00720c */ /* 0x040fe40003f46270 */
[C---:B------:R-:W-:Y:S02]  /*3d50*/  ISETP.GE.AND P6, PT, R15.reuse, R227, PT ;  /* 0x000000e30f00720c */ /* 0x040fe40003fc6270 */
[----:B------:R-:W-:Y:S02]  /*3d60*/  ISETP.GE.AND P5, PT, R15, R226, PT ;  /* 0x000000e20f00720c */ /* 0x000fe40003fa6270 */
[----:B------:R-:W-:Y:S02]  /*3d70*/  I2FP.F32.S32 R15, R15 ;  /* 0x0000000f000f7245 */ /* 0x000fe40000201400 */
[----:B------:R-:W-:Y:S02]  /*3d80*/  FSEL R185, R45, -INF , !P3 ;  /* 0xff8000002db97808 */ /* 0x000fe40005800000 */
        /* <DEDUP_REMOVED lines=8> */
[----:B------:R-:W-:Y:S01]  /*3e10*/  ISETP.GE.AND P0, PT, R14, R226, PT ;  /* 0x000000e20e00720c */ /* 0x000fe20003f06270 */
[----:B------:R-:W-:Y:S01]  /*3e20*/  VIADD R14, R0, 0x31 ;  /* 0x00000031000e7836 */ /* 0x000fe20000000000 */
[----:B------:R-:W-:-:S02]  /*3e30*/  FSEL R208, R39, -INF , !P3 ;  /* 0xff80000027d07808 */ /* 0x000fc40005800000 */
[----:B------:R-:W-:Y:S02]  /*3e40*/  FSEL R217, R41, -INF , !P1 ;  /* 0xff80000029d97808 */ /* 0x000fe40004800000 */
[----:B------:R-:W-:Y:S02]  /*3e50*/  FSEL R248, R43, -INF , !P0 ;  /* 0xff8000002bf87808 */ /* 0x000fe40004000000 */
[----:B------:R-:W-:Y:S02]  /*3e60*/  FSEL R179, R112, -INF , !P4 ;  /* 0xff80000070b37808 */ /* 0x000fe40006000000 */
[C---:B------:R-:W-:Y:S02]  /*3e70*/  ISETP.GE.AND P3, PT, R14.reuse, R229, PT ;  /* 0x000000e50e00720c */ /* 0x040fe40003f66270 */
[C---:B------:R-:W-:Y:S02]  /*3e80*/  ISETP.GE.AND P1, PT, R14.reuse, R228, PT ;  /* 0x000000e40e00720c */ /* 0x040fe40003f26270 */
[----:B------:R-:W-:-:S02]  /*3e90*/  ISETP.GE.AND P0, PT, R14, R227, PT ;  /* 0x000000e30e00720c */ /* 0x000fc40003f06270 */
[----:B------:R-:W-:Y:S02]  /*3ea0*/  ISETP.GE.AND P4, PT, R14, R226, PT ;  /* 0x000000e20e00720c */ /* 0x000fe40003f86270 */
[----:B------:R-:W-:Y:S02]  /*3eb0*/  I2FP.F32.S32 R15, R4 ;  /* 0x00000004000f7245 */ /* 0x000fe40000201400 */
[----:B------:R-:W-:Y:S02]  /*3ec0*/  I2FP.F32.S32 R14, R14 ;  /* 0x0000000e000e7245 */ /* 0x000fe40000201400 */
[----:B------:R-:W-:Y:S01]  /*3ed0*/  FSEL R174, R114, -INF , !P2 ;  /* 0xff80000072ae7808 */ /* 0x000fe20005000000 */
[C---:B------:R-:W-:Y:S01]  /*3ee0*/  FFMA.FTZ R28, R15.reuse, UR5, R28 ;  /* 0x000000050f1c7c23 */ /* 0x040fe2000801001c */
[C---:B------:R-:W-:Y:S01]  /*3ef0*/  FFMA.FTZ R108, R15.reuse, UR5, R108 ;  /* 0x000000050f6c7c23 */ /* 0x040fe2000801006c */
[C---:B------:R-:W-:Y:S01]  /*3f00*/  FFMA.FTZ R110, R15.reuse, UR5, R110 ;  /* 0x000000050f6e7c23 */ /* 0x040fe2000801006e */
[----:B------:R-:W-:Y:S01]  /*3f10*/  FFMA.FTZ R30, R15, UR5, R30 ;  /* 0x000000050f1e7c23 */ /* 0x000fe2000801001e */
[C---:B------:R-:W-:Y:S01]  /*3f20*/  FFMA.FTZ R33, R14.reuse, UR5, R33 ;  /* 0x000000050e217c23 */ /* 0x040fe20008010021 */
[----:B------:R-:W-:Y:S01]  /*3f30*/  I2FP.F32.S32 R15, R0 ;  /* 0x00000000000f7245 */ /* 0x000fe20000201400 */
[C---:B------:R-:W-:Y:S01]  /*3f40*/  FFMA.FTZ R115, R14.reuse, UR5, R115 ;  /* 0x000000050e737c23 */ /* 0x040fe20008010073 */
[----:B------:R-:W-:Y:S01]  /*3f50*/  FFMA.FTZ R35, R14, UR5, R35 ;  /* 0x000000050e237c23 */ /* 0x000fe20008010023 */
        /* <DEDUP_REMOVED lines=9> */
[----:B------:R-:W-:Y:S02]  /*3ff0*/  FSEL R178, R108, -INF , !P2 ;  /* 0xff8000006cb27808 */ /* 0x000fe40005000000 */
[----:B------:R-:W-:Y:S02]  /*4000*/  FSEL R191, R32, -INF , !P6 ;  /* 0xff80000020bf7808 */ /* 0x000fe40007000000 */
[----:B------:R-:W-:Y:S02]  /*4010*/  FSEL R184, R34, -INF , !P5 ;  /* 0xff80000022b87808 */ /* 0x000fe40006800000 */
[----:B------:R-:W-:Y:S02]  /*4020*/  FSEL R177, R113, -INF , !P3 ;  /* 0xff80000071b17808 */ /* 0x000fe40005800000 */
[C---:B------:R-:W-:Y:S02]  /*4030*/  ISETP.GE.AND P1, PT, R0.reuse, R229, PT ;  /* 0x000000e50000720c */ /* 0x040fe40003f26270 */
[----:B------:R-:W-:-:S02]  /*4040*/  ISETP.GE.AND P4, PT, R0, R227, PT ;  /* 0x000000e30000720c */ /* 0x000fc40003f86270 */
[C---:B------:R-:W-:Y:S01]  /*4050*/  ISETP.GE.AND P2, PT, R0.reuse, R226, PT ;  /* 0x000000e20000720c */ /* 0x040fe20003f46270 */
[----:B------:R-:W-:Y:S01]  /*4060*/  VIADD R0, R0, 0x39 ;  /* 0x0000003900007836 */ /* 0x000fe20000000000 */
[C---:B------:R-:W-:Y:S02]  /*4070*/  ISETP.GE.AND P6, PT, R4.reuse, R228, PT ;  /* 0x000000e40400720c */ /* 0x040fe40003fc6270 */
[C---:B------:R-:W-:Y:S02]  /*4080*/  ISETP.GE.AND P5, PT, R4.reuse, R227, PT ;  /* 0x000000e30400720c */ /* 0x040fe40003fa6270 */
[----:B------:R-:W-:Y:S01]  /*4090*/  ISETP.GE.AND P3, PT, R4, R226, PT ;  /* 0x000000e20400720c */ /* 0x000fe20003f66270 */
[----:B------:R-:W-:Y:S01]  /*40a0*/  IMAD.IADD R4, R2, 0x1, R129 ;  /* 0x0000000102047824 */ /* 0x000fe200078e0281 */
[----:B------:R-:W-:Y:S02]  /*40b0*/  FSEL R64, R64, -INF , !P0 ;  /* 0xff80000040407808 */ /* 0x000fe40004000000 */
[----:B------:R-:W-:-:S02]  /*40c0*/  PLOP3.LUT P0, PT, PT, PT, UP0, 0x80, 0x0 ;  /* 0x000000000000781c */ /* 0x000fc40003f0f008 */
[----:B------:R-:W-:Y:S02]  /*40d0*/  FSEL R172, R110, -INF , !P6 ;  /* 0xff8000006eac7808 */ /* 0x000fe40007000000 */
[----:B------:R-:W-:Y:S01]  /*40e0*/  FSEL R195, R28, -INF , !P5 ;  /* 0xff8000001cc37808 */ /* 0x000fe20006800000 */
[----:B------:R-:W-:Y:S01]  /*40f0*/  FFMA.FTZ R28, R15, UR5, R78 ;  /* 0x000000050f1c7c23 */ /* 0x000fe2000801004e */
[----:B------:R-:W-:Y:S02]  /*4100*/  FSEL R182, R30, -INF , !P3 ;  /* 0xff8000001eb67808 */ /* 0x000fe40005800000 */
[----:B------:R-:W-:Y:S02]  /*4110*/  FSEL R55, R55, -INF , !P1 ;  /* 0xff80000037377808 */ /* 0x000fe40004800000 */
[C---:B------:R-:W-:Y:S02]  /*4120*/  ISETP.GE.AND P6, PT, R0.reuse, R229, PT ;  /* 0x000000e50000720c */ /* 0x040fe40003fc6270 */
[----:B------:R-:W-:-:S02]  /*4130*/  ISETP.GE.AND P5, PT, R0, R228, PT ;  /* 0x000000e40000720c */ /* 0x000fc40003fa6270 */
[C---:B------:R-:W-:Y:S02]  /*4140*/  ISETP.GE.AND P3, PT, R0.reuse, R227, PT ;  /* 0x000000e30000720c */ /* 0x040fe40003f66270 */
[----:B------:R-:W-:Y:S02]  /*4150*/  ISETP.GE.AND P1, PT, R0, R226, PT ;  /* 0x000000e20000720c */ /* 0x000fe40003f26270 */
[----:B------:R-:W-:Y:S02]  /*4160*/  I2FP.F32.S32 R0, R0 ;  /* 0x0000000000007245 */ /* 0x000fe40000201400 */
[----:B------:R-:W-:-:S03]  /*4170*/  FSEL R28, R28, -INF , !P2 ;  /* 0xff8000001c1c7808 */ /* 0x000fc60005000000 */
[C---:B------:R-:W-:Y:S01]  /*4180*/  FFMA.FTZ R109, R0.reuse, UR5, R109 ;  /* 0x00000005006d7c23 */ /* 0x040fe2000801006d */
[C---:B------:R-:W-:Y:S01]  /*4190*/  FFMA.FTZ R111, R0.reuse, UR5, R111 ;  /* 0x00000005006f7c23 */ /* 0x040fe2000801006f */
[C---:B------:R-:W-:Y:S01]  /*41a0*/  FFMA.FTZ R193, R0.reuse, UR5, R29 ;  /* 0x0000000500c17c23 */ /* 0x040fe2000801001d */
[----:B------:R-:W-:Y:S01]  /*41b0*/  FFMA.FTZ R31, R0, UR5, R31 ;  /* 0x00000005001f7c23 */ /* 0x000fe2000801001f */
        /* <DEDUP_REMOVED lines=26> */
[C---:B------:R-:W-:Y:S01]  /*4360*/  IADD3 R2, P3, R30.reuse, UR31, RZ ;  /* 0x0000001f1e027c10 */ /* 0x040fe2000ff7e0ff */
        /* <DEDUP_REMOVED lines=43> */
.L_x_500:
[----:B------:R-:W-:Y:S05]  /*4620*/  BSYNC B0 ;  /* 0x0000000000007941 */ /* 0x000fea0003800000 */
.L_x_499:
[----:B------:R-:W0:Y:S02]  /*4630*/  LDGDEPBAR ;  /* 0x00000000000079af */ /* 0x000e240000000000 */
.L_x_498:
[----:B------:R-:W-:Y:S01]  /*4640*/  FMNMX.FTZ R0, R29, R13, !PT ;  /* 0x0000000d1d007209 */ /* 0x000fe20007810000 */
[----:B------:R-:W-:Y:S01]  /*4650*/  VIADD R169, R242, 0x4 ;  /* 0x00000004f2a97836 */ /* 0x000fe20000000000 */
[----:B-12---:R-:W-:Y:S01]  /*4660*/  FMNMX.FTZ R15, R28, R24, !PT ;  /* 0x000000181c0f7209 */ /* 0x006fe20007810000 */
[----:B------:R-:W-:Y:S01]  /*4670*/  USHF.L.U32 UR10, UR21, 0x1, URZ ;  /* 0x00000001150a7899 */ /* 0x000fe2000800063f */
[----:B------:R-:W-:Y:S01]  /*4680*/  FMNMX.FTZ R0, R25, R0, !PT ;  /* 0x0000000019007209 */ /* 0x000fe20007810000 */
[----:B------:R-:W-:Y:S01]  /*4690*/  IMAD.WIDE.U32 R18, R169, -0x326172a9, RZ ;  /* 0xcd9e8d57a9127825 */ /* 0x000fe200078e00ff */
[----:B------:R-:W-:Y:S01]  /*46a0*/  FMNMX.FTZ R15, R26, R15, !PT ;  /* 0x0000000f1a0f7209 */ /* 0x000fe20007810000 */
[----:B------:R-:W-:Y:S01]  /*46b0*/  ULDC UR19, c[0x0][0x2ec] ;  /* 0x0000bb0000137ab9 */ /* 0x000fe20000000800 */
[----:B------:R-:W-:Y:S01]  /*46c0*/  FMNMX.FTZ R0, R27, R0, !PT ;  /* 0x000000001b007209 */ /* 0x000fe20007810000 */
[----:B------:R-:W-:Y:S01]  /*46d0*/  IMAD.WIDE.U32 R102, R168, -0x2daee0ad, RZ ;  /* 0xd2511f53a8667825 */ /* 0x000fe200078e00ff */
[----:B------:R-:W-:-:S02]  /*46e0*/  FMNMX.FTZ R15, R72, R15, !PT ;  /* 0x0000000f480f7209 */ /* 0x000fc40007810000 */
[----:B------:R-:W-:Y:S01]  /*46f0*/  FMNMX.FTZ R0, R11, R0, !PT ;  /* 0x000000000b007209 */ /* 0x000fe20007810000 */
[----:B------:R-:W-:Y:S01]  /*4700*/  VIADD R57, R241, 0xbb67ae85 ;  /* 0xbb67ae85f1397836 */ /* 0x000fe20000000000 */
        /* <DEDUP_REMOVED lines=17> */
[----:B------:R-:W-:Y:S01]  /*4820*/  VIADD R175, R240, 0x1715609d ;  /* 0x1715609df0af7836 */ /* 0x000fe20000000000 */
[----:B------:R-:W-:Y:S01]  /*4830*/  FMNMX.FTZ R0, R185, R0, !PT ;  /* 0x00000000b9007209 */ /* 0x000fe20007810000 */
[----:B------:R-:W-:Y:S01]  /*4840*/  IMAD.WIDE.U32 R218, R242, -0x326172a9, RZ ;  /* 0xcd9e8d57f2da7825 */ /* 0x000fe200078e00ff */
        /* <DEDUP_REMOVED lines=15> */
[-C--:B------:R-:W-:Y:S02]  /*4940*/  LOP3.LUT R188, R19, R171.reuse, RZ, 0x3c, !PT ;  /* 0x000000ab13bc7212 */ /* 0x080fe400078e3cff */
[----:B------:R-:W-:Y:S01]  /*4950*/  LOP3.LUT R58, R103, UR10, R241, 0x96, !PT ;  /* 0x0000000a673a7c12 */ /* 0x000fe2000f8e96f1 */
[----:B------:R-:W2:Y:S01]  /*4960*/  SHFL.BFLY PT, R15, R14, 0x2, 0x1f ;  /* 0x0c401f000e0f7f89 */ /* 0x000ea200000e0000 */
[----:B------:R-:W-:Y:S01]  /*4970*/  LEA R221, R4, UR4, 0x1 ;  /* 0x0000000404dd7c11 */ /* 0x000fe2000f8e08ff */
[----:B------:R-:W-:Y:S01]  /*4980*/  IMAD.WIDE.U32 R188, R188, -0x2daee0ad, RZ ;  /* 0xd2511f53bcbc7825 */ /* 0x000fe200078e00ff */
[----:B------:R-:W-:Y:S01]  /*4990*/  FMNMX.FTZ R63, R64, R84, !PT ;  /* 0x00000054403f7209 */ /* 0x000fe20007810000 */
[----:B------:R-:W-:Y:S01]  /*49a0*/  UIADD3 UR10, UR10, 0x1, URZ ;  /* 0x000000010a0a7890 */ /* 0x000fe2000fffe03f */
[----:B------:R-:W-:Y:S01]  /*49b0*/  LOP3.LUT R244, R219, R171, RZ, 0x3c, !PT ;  /* 0x000000abdbf47212 */ /* 0x000fe200078e3cff */
[----:B------:R-:W-:Y:S01]  /*49c0*/  IMAD.WIDE.U32 R58, R58, -0x326172a9, RZ ;  /* 0xcd9e8d573a3a7825 */ /* 0x000fe200078e00ff */
[----:B------:R-:W-:Y:S01]  /*49d0*/  FMNMX.FTZ R63, R86, R63, !PT ;  /* 0x0000003f563f7209 */ /* 0x000fe20007810000 */
[----:B------:R-:W-:Y:S02]  /*49e0*/  LDSM.16.MT88.4 R148, [R221+0x9000] ;  /* 0x00900000dd94783b */ /* 0x000fe40000004200 */
[----:B------:R-:W-:Y:S01]  /*49f0*/  IMAD R170, R3, 0x2, R221 ;  /* 0x0000000203aa7824 */ /* 0x000fe200078e02dd */
[----:B------:R-:W-:Y:S01]  /*4a00*/  FMNMX.FTZ R63, R100, R63, !PT ;  /* 0x0000003f643f7209 */ /* 0x000fe20007810000 */
[----:B------:R-:W-:Y:S01]  /*4a10*/  LDSM.16.MT88.4 R96, [R221+0xa000] ;  /* 0x00a00000dd60783b */ /* 0x000fe20000004200 */
[----:B------:R-:W-:-:S02]  /*4a20*/  IMAD.WIDE.U32 R244, R244, -0x2daee0ad, RZ ;  /* 0xd2511f53f4f47825 */ /* 0x000fc400078e00ff */
[----:B------:R-:W-:Y:S01]  /*4a30*/  FMNMX.FTZ R63, R70, R63, !PT ;  /* 0x0000003f463f7209 */ /* 0x000fe20007810000 */
[----:B------:R-:W-:Y:S02]  /*4a40*/  LDSM.16.MT88.4 R80, [R170+0x9000] ;  /* 0x00900000aa50783b */ /* 0x000fe40000004200 */
[-CC-:B------:R-:W-:Y:S02]  /*4a50*/  LOP3.LUT R246, R245, R102.reuse, R57.reuse, 0x96, !PT ;  /* 0x00000066f5f67212 */ /* 0x180fe400078e9639 */
[----:B-1----:R-:W-:Y:S01]  /*4a60*/  FMNMX.FTZ R17, R0, R17, !PT ;  /* 0x0000001100117209 */ /* 0x002fe20007810000 */
[----:B------:R-:W-:Y:S01]  /*4a70*/  LDSM.16.MT88.4 R144, [R170+0xa000] ;  /* 0x00a00000aa90783b */ /* 0x000fe20000004200 */
[----:B------:R-:W-:Y:S01]  /*4a80*/  LOP3.LUT R0, R189, R102, R57, 0x96, !PT ;  /* 0x00000066bd007212 */ /* 0x000fe200078e9639 */
[----:B------:R-:W-:Y:S01]  /*4a90*/  IMAD.WIDE.U32 R246, R246, -0x326172a9, RZ ;  /* 0xcd9e8d57f6f67825 */ /* 0x000fe200078e00ff */
[----:B--2---:R-:W-:Y:S01]  /*4aa0*/  FMNMX.FTZ R15, R14, R15, !PT ;  /* 0x0000000f0e0f7209 */ /* 0x004fe20007810000 */
[----:B------:R-:W1:Y:S01]  /*4ab0*/  SHFL.BFLY PT, R2, R17, 0x1, 0x1f ;  /* 0x0c201f0011027f89 */ /* 0x000e6200000e0000 */
[----:B------:R-:W-:Y:S01]  /*4ac0*/  FMNMX.FTZ R63, R68, R63, !PT ;  /* 0x0000003f443f7209 */ /* 0x000fe20007810000 */
[----:B------:R-:W-:Y:S01]  /*4ad0*/  IMAD.WIDE.U32 R136, R0, -0x326172a9, RZ ;  /* 0xcd9e8d5700887825 */ /* 0x000fe200078e00ff */
[----:B------:R-:W-:Y:S01]  /*4ae0*/  LOP3.LUT R0, R59, R18, R216, 0x96, !PT ;  /* 0x000000123b007212 */ /* 0x000fe200078e96d8 */
[----:B------:R-:W-:Y:S01]  /*4af0*/  LDSM.16.MT88.4 R120, [R221+0xb000] ;  /* 0x00b00000dd78783b */ /* 0x000fe20000004200 */
[----:B------:R-:W-:-:S02]  /*4b00*/  FMNMX.FTZ R63, R52, R63, !PT ;  /* 0x0000003f343f7209 */ /* 0x000fc40007810000 */
[-CC-:B------:R-:W-:Y:S01]  /*4b10*/  LOP3.LUT R16, R137, R58.reuse, R215.reuse, 0x96, !PT ;  /* 0x0000003a89107212 */ /* 0x180fe200078e96d7 */
[----:B------:R-:W-:Y:S01]  /*4b20*/  IMAD.WIDE.U32 R18, R0, -0x2daee0ad, RZ ;  /* 0xd2511f5300127825 */ /* 0x000fe200078e00ff */
[----:B------:R-:W-:Y:S01]  /*4b30*/  FMNMX.FTZ R63, R56, R63, !PT ;  /* 0x0000003f383f7209 */ /* 0x000fe20007810000 */
[----:B------:R-:W2:Y:S01]  /*4b40*/  SHFL.BFLY PT, R0, R15, 0x1, 0x1f ;  /* 0x0c201f000f007f89 */ /* 0x000ea200000e0000 */
[----:B------:R-:W-:Y:S02]  /*4b50*/  LOP3.LUT R58, R247, R58, R215, 0x96, !PT ;  /* 0x0000003af73a7212 */ /* 0x000fe400078e96d7 */
[----:B------:R-:W-:Y:S01]  /*4b60*/  LOP3.LUT R14, R19, R188, R214, 0x96, !PT ;  /* 0x000000bc130e7212 */ /* 0x000fe200078e96d6 */
[----:B------:R-:W-:Y:S01]  /*4b70*/  LDSM.16.MT88.4 R32, [R221+0x9400] ;  /* 0x00940000dd20783b */ /* 0x000fe20000004200 */
[----:B------:R-:W-:-:S03]  /*4b80*/  FMNMX.FTZ R63, R200, R63, !PT ;  /* 0x0000003fc83f7209 */ /* 0x000fc60007810000 */
[----:B------:R-:W-:Y:S01]  /*4b90*/  IMAD.WIDE.U32 R22, R14, -0x326172a9, RZ ;  /* 0xcd9e8d570e167825 */ /* 0x000fe200078e00ff */
[----:B------:R-:W-:-:S04]  /*4ba0*/  FMNMX.FTZ R63, R202, R63, !PT ;  /* 0x0000003fca3f7209 */ /* 0x000fc80007810000 */
[----:B------:R-:W-:Y:S02]  /*4bb0*/  LOP3.LUT R14, R23, R136, R213, 0x96, !PT ;  /* 0x00000088170e7212 */ /* 0x000fe400078e96d5 */
[----:B-1----:R-:W-:Y:S01]  /*4bc0*/  FMNMX.FTZ R2, R17, R2, !PT ;  /* 0x0000000211027209 */ /* 0x002fe20007810000 */
[----:B------:R-:W-:Y:S01]  /*4bd0*/  IMAD.WIDE.U32 R16, R16, -0x2daee0ad, RZ ;  /* 0xd2511f5310107825 */ /* 0x000fe200078e00ff */
[----:B------:R-:W-:Y:S02]  /*4be0*/  FMNMX.FTZ R63, R206, R63, !PT ;  /* 0x0000003fce3f7209 */ /* 0x000fe40007810000 */
[C---:B------:R-:W-:Y:S01]  /*4bf0*/  FSETP.NEU.FTZ.AND P1, PT, R2.reuse, -INF , PT ;  /* 0xff8000000200780b */ /* 0x040fe20003f3d000 */
[----:B------:R-:W-:Y:S01]  /*4c00*/  FMUL.FTZ R198, R2, UR19 ;  /* 0x0000001302c67c20 */ /* 0x000fe20008410000 */
[----:B------:R-:W-:Y:S01]  /*4c10*/  LOP3.LUT R18, R17, R18, R212, 0x96, !PT ;  /* 0x0000001211127212 */ /* 0x000fe200078e96d4 */
[----:B------:R-:W-:Y:S01]  /*4c20*/  IMAD.WIDE.U32 R20, R14, -0x2daee0ad, RZ ;  /* 0xd2511f530e147825 */ /* 0x000fe200078e00ff */
[----:B------:R-:W-:-:S02]  /*4c30*/  FMNMX.FTZ R63, R208, R63, !PT ;  /* 0x0000003fd03f7209 */ /* 0x000fc40007810000 */
[----:B------:R-:W-:Y:S01]  /*4c40*/  FSEL R198, R198, RZ, P1 ;  /* 0x000000ffc6c67208 */ /* 0x000fe20000800000 */
[----:B------:R-:W-:Y:S01]  /*4c50*/  IMAD.WIDE.U32 R18, R18, -0x326172a9, RZ ;  /* 0xcd9e8d5712127825 */ /* 0x000fe200078e00ff */
[----:B------:R-:W-:Y:S02]  /*4c60*/  LOP3.LUT R16, R21, R16, R210, 0x96, !PT ;  /* 0x0000001015107212 */ /* 0x000fe400078e96d2 */
[----:B--2---:R-:W-:Y:S01]  /*4c70*/  FMNMX.FTZ R0, R15, R0, !PT ;  /* 0x000000000f007209 */ /* 0x004fe20007810000 */
[----:B------:R-:W-:Y:S01]  /*4c80*/  FFMA.FTZ R48, R13, UR19, -R198 ;  /* 0x000000130d307c23 */ /* 0x000fe200080108c6 */
[----:B------:R-:W-:Y:S01]  /*4c90*/  LOP3.LUT R22, R19, R22, R211, 0x96, !PT ;  /* 0x0000001613167212 */ /* 0x000fe200078e96d3 */
[----:B------:R-:W-:-:S04]  /*4ca0*/  IMAD.WIDE.U32 R16, R16, -0x326172a9, RZ ;  /* 0xcd9e8d5710107825 */ /* 0x000fc800078e00ff */
[--C-:B------:R-:W-:Y:S01]  /*4cb0*/  FFMA.FTZ R49, R29, UR19, -R198.reuse ;  /* 0x000000131d317c23 */ /* 0x100fe200080108c6 */
[--C-:B------:R-:W-:Y:S01]  /*4cc0*/  FFMA.FTZ R39, R9, UR19, -R198.reuse ;  /* 0x0000001309277c23 */ /* 0x100fe200080108c6 */
[----:B------:R-:W-:Y:S01]  /*4cd0*/  FMUL.FTZ R181, R0, UR19 ;  /* 0x0000001300b57c20 */ /* 0x000fe20008410000 */
[----:B------:R-:W-:Y:S01]  /*4ce0*/  IMAD.WIDE.U32 R22, R22, -0x2daee0ad, RZ ;  /* 0xd2511f5316167825 */ /* 0x000fe200078e00ff */
[----:B------:R-:W-:Y:S01]  /*4cf0*/  MUFU.EX2 R48, R48 ;  /* 0x0000003000307308 */ /* 0x000fe20000000800 */
[----:B------:R-:W-:Y:S02]  /*4d00*/  LOP3.LUT R18, R17, R18, R175, 0x96, !PT ;  /* 0x0000001211127212 */ /* 0x000fe400078e96af */
[--C-:B------:R-:W-:Y:S01]  /*4d10*/  FFMA.FTZ R38, R5, UR19, -R198.reuse ;  /* 0x0000001305267c23 */ /* 0x100fe200080108c6 */
[----:B------:R-:W-:Y:S01]  /*4d20*/  FSETP.NEU.FTZ.AND P1, PT, R0, -INF , PT ;  /* 0xff8000000000780b */ /* 0x000fe20003f3d000 */
[--C-:B------:R-:W-:Y:S01]  /*4d30*/  FFMA.FTZ R47, R25, UR19, -R198.reuse ;  /* 0x00000013192f7c23 */ /* 0x100fe200080108c6 */
[----:B------:R-:W-:Y:S01]  /*4d40*/  LOP3.LUT R13, R23, R20, R209, 0x96, !PT ;  /* 0x00000014170d7212 */ /* 0x000fe200078e96d1 */
[----:B------:R-:W-:Y:S01]  /*4d50*/  IMAD.WIDE.U32 R18, R18, -0x2daee0ad, RZ ;  /* 0xd2511f5312127825 */ /* 0x000fe200078e00ff */
[----:B------:R-:W-:Y:S01]  /*4d60*/  FSEL R181, R181, RZ, P1 ;  /* 0x000000ffb5b57208 */ /* 0x000fe20000800000 */
[----:B------:R-:W1:Y:S02]  /*4d70*/  MUFU.EX2 R49, R49 ;  /* 0x0000003100317308 */ /* 0x000e640000000800 */
[----:B------:R-:W-:Y:S01]  /*4d80*/  FFMA.FTZ R44, R27, UR19, -R198 ;  /* 0x000000131b2c7c23 */ /* 0x000fe200080108c6 */
[----:B------:R-:W-:Y:S01]  /*4d90*/  IMAD.WIDE.U32 R30, R13, -0x326172a9, RZ ;  /* 0xcd9e8d570d1e7825 */ /* 0x000fe200078e00ff */
[----:B------:R-:W-:-:S03]  /*4da0*/  LOP3.LUT R13, R19, R22, R173, 0x96, !PT ;  /* 0x00000016130d7212 */ /* 0x000fc600078e96ad */
[--C-:B------:R-:W-:Y:S01]  /*4db0*/  FFMA.FTZ R46, R26, UR19, -R181.reuse ;  /* 0x000000131a2e7c23 */ /* 0x100fe200080108b5 */
[--C-:B------:R-:W-:Y:S01]  /*4dc0*/  FFMA.FTZ R43, R72, UR19, -R181.reuse ;  /* 0x00000013482b7c23 */ /* 0x100fe200080108b5 */
[----:B------:R-:W-:Y:S01]  /*4dd0*/  FFMA.FTZ R50, R28, UR19, -R181 ;  /* 0x000000131c327c23 */ /* 0x000fe200080108b5 */
[----:B------:R-:W-:Y:S01]  /*4de0*/  LOP3.LUT R16, R31, R16, R207, 0x96, !PT ;  /* 0x000000101f107212 */ /* 0x000fe200078e96cf */
[--C-:B------:R-:W-:Y:S01]  /*4df0*/  FFMA.FTZ R51, R24, UR19, -R181.reuse ;  /* 0x0000001318337c23 */ /* 0x100fe200080108b5 */
[----:B------:R-:W-:Y:S01]  /*4e00*/  SHF.R.U32.HI R15, RZ, 0x10, R30 ;  /* 0x00000010ff0f7819 */ /* 0x000fe2000001161e */
[----:B------:R-:W-:Y:S01]  /*4e10*/  MUFU.EX2 R46, R46 ;  /* 0x0000002e002e7308 */ /* 0x000fe20000000800 */
[--C-:B------:R-:W-:Y:S01]  /*4e20*/  SHF.R.U32.HI R133, RZ, 0x10, R16.reuse ;  /* 0x00000010ff857819 */ /* 0x100fe20000011610 */
[--C-:B------:R-:W-:Y:S01]  /*4e30*/  FFMA.FTZ R41, R8, UR19, -R181.reuse ;  /* 0x0000001308297c23 */ /* 0x100fe200080108b5 */
[----:B------:R-:W-:Y:S01]  /*4e40*/  SHF.R.U32.HI R4, RZ, 0x18, R16 ;  /* 0x00000018ff047819 */ /* 0x000fe20000011610 */
[--C-:B------:R-:W-:Y:S01]  /*4e50*/  FFMA.FTZ R40, R6, UR19, -R181.reuse ;  /* 0x0000001306287c23 */ /* 0x100fe200080108b5 */
[----:B------:R-:W-:Y:S01]  /*4e60*/  LOP3.LUT R133, R133, 0xff, RZ, 0xc0, !PT ;  /* 0x000000ff85857812 */ /* 0x000fe200078ec0ff */
[--C-:B------:R-:W-:Y:S01]  /*4e70*/  FFMA.FTZ R37, R12, UR19, -R181.reuse ;  /* 0x000000130c257c23 */ /* 0x100fe200080108b5 */
[----:B------:R-:W-:Y:S01]  /*4e80*/  SHF.R.U32.HI R14, RZ, 0x18, R30 ;  /* 0x00000018ff0e7819 */ /* 0x000fe2000001161e */
[----:B------:R-:W2:Y:S01]  /*4e90*/  MUFU.EX2 R43, R43 ;  /* 0x0000002b002b7308 */ /* 0x000ea20000000800 */
[----:B------:R-:W-:Y:S01]  /*4ea0*/  PRMT R133, R133, 0x5410, R4 ;  /* 0x0000541085857816 */ /* 0x000fe20000000004 */
[--C-:B------:R-:W-:Y:S01]  /*4eb0*/  FFMA.FTZ R42, R7, UR19, -R198.reuse ;  /* 0x00000013072a7c23 */ /* 0x100fe200080108c6 */
[----:B------:R-:W-:Y:S01]  /*4ec0*/  FMNMX.FTZ R4, R55, R85, !PT ;  /* 0x0000005537047209 */ /* 0x000fe20007810000 */
[--C-:B------:R-:W-:Y:S01]  /*4ed0*/  FFMA.FTZ R36, R10, UR19, -R181.reuse ;  /* 0x000000130a247c23 */ /* 0x100fe200080108b5 */
[----:B------:R-:W-:Y:S01]  /*4ee0*/  LOP3.LUT R15, R15, 0xff, RZ, 0xc0, !PT ;  /* 0x000000ff0f0f7812 */ /* 0x000fe200078ec0ff */
[--C-:B------:R-:W-:Y:S01]  /*4ef0*/  FFMA.FTZ R45, R11, UR19, -R198.reuse ;  /* 0x000000130b2d7c23 */ /* 0x100fe200080108c6 */
[----:B------:R-:W-:Y:S01]  /*4f00*/  FMNMX.FTZ R4, R87, R4, !PT ;  /* 0x0000000457047209 */ /* 0x000fe20007810000 */
[----:B------:R-:W-:Y:S01]  /*4f10*/  MUFU.EX2 R50, R50 ;  /* 0x0000003200327308 */ /* 0x000fe20000000800 */
[----:B------:R-:W-:Y:S01]  /*4f20*/  LOP3.LUT R21, R16, 0xffff, RZ, 0xc0, !PT ;  /* 0x0000ffff10157812 */ /* 0x000fe200078ec0ff */
[----:B------:R-:W-:Y:S01]  /*4f30*/  LDSM.16.MT88.4 R24, [R170+0x9400] ;  /* 0x00940000aa18783b */ /* 0x000fe20000004200 */
[----:B------:R-:W-:Y:S01]  /*4f40*/  FMNMX.FTZ R4, R69, R4, !PT ;  /* 0x0000000445047209 */ /* 0x000fe20007810000 */
[----:B------:R-:W-:Y:S01]  /*4f50*/  FFMA.FTZ R189, R185, UR19, -R198 ;  /* 0x00000013b9bd7c23 */ /* 0x000fe200080108c6 */
[----:B------:R-:W-:Y:S01]  /*4f60*/  PRMT R15, R15, 0x5410, R14 ;  /* 0x000054100f0f7816 */ /* 0x000fe2000000000e */
[----:B------:R-:W-:Y:S01]  /*4f70*/  FFMA.FTZ R185, R250, UR19, -R181 ;  /* 0x00000013fab97c23 */ /* 0x000fe200080108b5 */
[----:B------:R-:W-:Y:S01]  /*4f80*/  FMNMX.FTZ R4, R71, R4, !PT ;  /* 0x0000000447047209 */ /* 0x000fe20007810000 */
[----:B------:R-:W3:Y:S01]  /*4f90*/  MUFU.EX2 R51, R51 ;  /* 0x0000003300337308 */ /* 0x000ee20000000800 */
[----:B------:R-:W-:Y:S01]  /*4fa0*/  LOP3.LUT R14, R16, 0xff, RZ, 0xc0, !PT ;  /* 0x000000ff100e7812 */ /* 0x000fe200078ec0ff */
[--C-:B------:R-:W-:Y:S01]  /*4fb0*/  FFMA.FTZ R203, R203, UR19, -R198.reuse ;  /* 0x00000013cbcb7c23 */ /* 0x100fe200080108c6 */
[----:B------:R-:W-:Y:S01]  /*4fc0*/  FMNMX.FTZ R4, R65, R4, !PT ;  /* 0x0000000441047209 */ /* 0x000fe20007810000 */
[--C-:B------:R-:W-:Y:S01]  /*4fd0*/  FFMA.FTZ R190, R187, UR19, -R198.reuse ;  /* 0x00000013bbbe7c23 */ /* 0x100fe200080108c6 */
[----:B------:R-:W-:Y:S01]  /*4fe0*/  SHF.R.U32.HI R21, RZ, 0x8, R21 ;  /* 0x00000008ff157819 */ /* 0x000fe20000011615 */
[--C-:B------:R-:W-:Y:S01]  /*4ff0*/  FFMA.FTZ R187, R217, UR19, -R198.reuse ;  /* 0x00000013d9bb7c23 */ /* 0x100fe200080108c6 */
[----:B------:R-:W-:Y:S01]  /*5000*/  FMNMX.FTZ R4, R61, R4, !PT ;  /* 0x000000043d047209 */ /* 0x000fe20007810000 */
[----:B------:R-:W-:Y:S01]  /*5010*/  MUFU.EX2 R41, R41 ;  /* 0x0000002900297308 */ /* 0x000fe20000000800 */
[----:B------:R-:W-:Y:S01]  /*5020*/  PRMT R3, R14, 0x5410, R21 ;  /* 0x000054100e037816 */ /* 0x000fe20000000015 */
[--C-:B------:R-:W-:Y:S01]  /*5030*/  FFMA.FTZ R194, R194, UR19, -R181.reuse ;  /* 0x00000013c2c27c23 */ /* 0x100fe200080108b5 */
[----:B------:R-:W-:Y:S01]  /*5040*/  FMNMX.FTZ R4, R53, R4, !PT ;  /* 0x0000000435047209 */ /* 0x000fe20007810000 */
[--C-:B------:R-:W-:Y:S01]  /*5050*/  FFMA.FTZ R204, R204, UR19, -R181.reuse ;  /* 0x00000013cccc7c23 */ /* 0x100fe200080108b5 */
[----:B------:R-:W-:Y:S01]  /*5060*/  LOP3.LUT R16, R18, 0xffff, RZ, 0xc0, !PT ;  /* 0x0000ffff12107812 */ /* 0x000fe200078ec0ff */
[--C-:B------:R-:W-:Y:S01]  /*5070*/  FFMA.FTZ R191, R191, UR19, -R198.reuse ;  /* 0x00000013bfbf7c23 */ /* 0x100fe200080108c6 */
[----:B------:R-:W-:Y:S01]  /*5080*/  FMNMX.FTZ R4, R197, R4, !PT ;  /* 0x00000004c5047209 */ /* 0x000fe20007810000 */
[----:B------:R-:W4:Y:S01]  /*5090*/  MUFU.EX2 R40, R40 ;  /* 0x0000002800287308 */ /* 0x000f220000000800 */
[----:B------:R-:W-:Y:S01]  /*50a0*/  HSET2.LE.AND R132, R3, R60, PT ;  /* 0x0000003c03847233 */ /* 0x000fe20003803000 */
[--C-:B------:R-:W-:Y:S01]  /*50b0*/  FFMA.FTZ R192, R192, UR19, -R198.reuse ;  /* 0x00000013c0c07c23 */ /* 0x100fe200080108c6 */
[----:B------:R-:W-:Y:S01]  /*50c0*/  FMNMX.FTZ R4, R199, R4, !PT ;  /* 0x00000004c7047209 */ /* 0x000fe20007810000 */
[----:B------:R-:W-:Y:S01]  /*50d0*/  FFMA.FTZ R195, R195, UR19, -R198 ;  /* 0x00000013c3c37c23 */ /* 0x000fe200080108c6 */
[----:B-1----:R-:W-:Y:S01]  /*50e0*/  F2FP.F16.F32.PACK_AB R3, R48, R49 ;  /* 0x000000313003723e */ /* 0x002fe200000000ff */
[----:B------:R-:W-:Y:S01]  /*50f0*/  FADD.FTZ R48, R49, R48 ;  /* 0x0000003031307221 */ /* 0x000fe20000010000 */
[----:B------:R-:W-:Y:S01]  /*5100*/  FMNMX.FTZ R4, R201, R4, !PT ;  /* 0x00000004c9047209 */ /* 0x000fe20007810000 */
[----:B------:R-:W-:Y:S01]  /*5110*/  MUFU.EX2 R39, R39 ;  /* 0x0000002700277308 */ /* 0x000fe20000000800 */
[----:B------:R-:W-:Y:S01]  /*5120*/  LOP3.LUT R132, R132, R3, RZ, 0xc0, !PT ;  /* 0x0000000384847212 */ /* 0x000fe200078ec0ff */
[----:B------:R-:W-:Y:S01]  /*5130*/  FFMA.FTZ R198, R193, UR19, -R198 ;  /* 0x00000013c1c67c23 */ /* 0x000fe200080108c6 */
[----:B------:R-:W-:Y:S01]  /*5140*/  FMNMX.FTZ R4, R205, R4, !PT ;  /* 0x00000004cd047209 */ /* 0x000fe20007810000 */
[--C-:B------:R-:W-:Y:S01]  /*5150*/  FFMA.FTZ R184, R184, UR19, -R181.reuse ;  /* 0x00000013b8b87c23 */ /* 0x100fe200080108b5 */
[----:B------:R-:W-:Y:S01]  /*5160*/  LOP3.LUT R3, R18, 0xff, RZ, 0xc0, !PT ;  /* 0x000000ff12037812 */ /* 0x000fe200078ec0ff */
[--C-:B------:R-:W-:Y:S01]  /*5170*/  FFMA.FTZ R193, R186, UR19, -R181.reuse ;  /* 0x00000013bac17c23 */ /* 0x100fe200080108b5 */
[----:B------:R-:W-:Y:S01]  /*5180*/  SHF.R.U32.HI R16, RZ, 0x8, R16 ;  /* 0x00000008ff107819 */ /* 0x000fe20000011610 */
[----:B------:R-:W1:Y:S01]  /*5190*/  MUFU.EX2 R38, R38 ;  /* 0x0000002600267308 */ /* 0x000e620000000800 */
[----:B------:R-:W-:Y:S01]  /*51a0*/  FMNMX.FTZ R4, R179, R4, !PT ;  /* 0x00000004b3047209 */ /* 0x000fe20007810000 */
[----:B------:R-:W-:Y:S01]  /*51b0*/  FFMA.FTZ R182, R182, UR19, -R181 ;  /* 0x00000013b6b67c23 */ /* 0x000fe200080108b5 */
[----:B------:R-:W-:-:S02]  /*51c0*/  PRMT R9, R3, 0x5410, R16 ;  /* 0x0000541003097816 */ /* 0x000fc40000000010 */
[----:B------:R-:W-:Y:S02]  /*51d0*/  FMNMX.FTZ R3, R177, R4, !PT ;  /* 0x00000004b1037209 */ /* 0x000fe40007810000 */
[----:B------:R-:W-:Y:S01]  /*51e0*/  HSET2.LE.AND R15, R15, R60, PT ;  /* 0x0000003c0f0f7233 */ /* 0x000fe20003803000 */
[----:B------:R-:W-:Y:S01]  /*51f0*/  MUFU.EX2 R47, R47 ;  /* 0x0000002f002f7308 */ /* 0x000fe20000000800 */
[----:B------:R-:W-:Y:S02]  /*5200*/  FMNMX.FTZ R3, R178, R3, !PT ;  /* 0x00000003b2037209 */ /* 0x000fe40007810000 */
[----:B------:R-:W-:Y:S02]  /*5210*/  SHF.R.U32.HI R5, RZ, 0x10, R13 ;  /* 0x00000010ff057819 */ /* 0x000fe4000001160d */
[----:B------:R-:W-:Y:S02]  /*5220*/  FMNMX.FTZ R3, R176, R3, !PT ;  /* 0x00000003b0037209 */ /* 0x000fe40007810000 */
[----:B--2---:R-:W-:Y:S01]  /*5230*/  F2FP.F16.F32.PACK_AB R14, R43, R46 ;  /* 0x0000002e2b0e723e */ /* 0x004fe200000000ff */
[----:B------:R-:W2:Y:S01]  /*5240*/  MUFU.EX2 R44, R44 ;  /* 0x0000002c002c7308 */ /* 0x000ea20000000800 */
[C---:B------:R-:W-:Y:S01]  /*5250*/  LOP3.LUT R20, R30.reuse, 0xffff, RZ, 0xc0, !PT ;  /* 0x0000ffff1e147812 */ /* 0x040fe200078ec0ff */
[----:B------:R-:W5:Y:S01]  /*5260*/  SHFL.BFLY PT, R164, R3, 0x2, 0x1f ;  /* 0x0c401f0003a47f89 */ /* 0x000f6200000e0000 */
[----:B------:R-:W-:-:S02]  /*5270*/  LOP3.LUT R17, R30, 0xff, RZ, 0xc0, !PT ;  /* 0x000000ff1e117812 */ /* 0x000fc400078ec0ff */
[----:B------:R-:W-:Y:S01]  /*5280*/  SHF.R.U32.HI R12, RZ, 0x18, R13 ;  /* 0x00000018ff0c7819 */ /* 0x000fe2000001160d */
[----:B------:R-:W-:Y:S01]  /*5290*/  LDSM.16.MT88.4 R28, [R170+0xb000] ;  /* 0x00b00000aa1c783b */ /* 0x000fe20000004200 */
[----:B------:R-:W-:Y:S01]  /*52a0*/  LOP3.LUT R5, R5, 0xff, RZ, 0xc0, !PT ;  /* 0x000000ff05057812 */ /* 0x000fe200078ec0ff */
[----:B------:R-:W-:Y:S01]  /*52b0*/  MUFU.EX2 R37, R37 ;  /* 0x0000002500257308 */ /* 0x000fe20000000800 */
[----:B------:R-:W-:Y:S02]  /*52c0*/  LOP3.LUT R135, R15, R14, RZ, 0xc0, !PT ;  /* 0x0000000e0f877212 */ /* 0x000fe400078ec0ff */
[----:B------:R-:W-:Y:S02]  /*52d0*/  HSET2.LE.AND R133, R133, R60, PT ;  /* 0x0000003c85857233 */ /* 0x000fe40003803000 */
[----:B---3--:R-:W-:Y:S01]  /*52e0*/  F2FP.F16.F32.PACK_AB R14, R51, R50 ;  /* 0x00000032330e723e */ /* 0x008fe200000000ff */
[----:B------:R-:W-:Y:S01]  /*52f0*/  FADD.FTZ R51, R50, R51 ;  /* 0x0000003332337221 */ /* 0x000fe20000010000 */
[----:B------:R-:W-:Y:S01]  /*5300*/  PRMT R5, R5, 0x5410, R12 ;  /* 0x0000541005057816 */ /* 0x000fe2000000000c */
[----:B------:R-:W3:Y:S01]  /*5310*/  MUFU.EX2 R36, R36 ;  /* 0x0000002400247308 */ /* 0x000ee20000000800 */
[----:B------:R-:W-:Y:S01]  /*5320*/  LOP3.LUT R133, R133, R14, RZ, 0xc0, !PT ;  /* 0x0000000e85857212 */ /* 0x000fe200078ec0ff */
[----:B------:R-:W-:Y:S01]  /*5330*/  FADD.FTZ R46, R46, R51 ;  /* 0x000000332e2e7221 */ /* 0x000fe20000010000 */
[----:B------:R-:W-:-:S02]  /*5340*/  SHF.R.U32.HI R14, RZ, 0x10, R18 ;  /* 0x00000010ff0e7819 */ /* 0x000fc40000011612 */
[----:B------:R-:W-:Y:S01]  /*5350*/  HSET2.LE.AND R5, R5, R60, PT ;  /* 0x0000003c05057233 */ /* 0x000fe20003803000 */
[----:B------:R-:W-:Y:S01]  /*5360*/  FADD.FTZ R46, R43, R46 ;  /* 0x0000002e2b2e7221 */ /* 0x000fe20000010000 */
[C---:B----4-:R-:W-:Y:S01]  /*5370*/  F2FP.F16.F32.PACK_AB R54, R40.reuse, R41 ;  /* 0x000000292836723e */ /* 0x050fe200000000ff */
[----:B------:R-:W-:Y:S01]  /*5380*/  MUFU.EX2 R45, R45 ;  /* 0x0000002d002d7308 */ /* 0x000fe20000000800 */
[----:B------:R-:W-:Y:S01]  /*5390*/  SHF.R.U32.HI R20, RZ, 0x8, R20 ;  /* 0x00000008ff147819 */ /* 0x000fe20000011614 */
[----:B------:R-:W-:Y:S01]  /*53a0*/  FADD.FTZ R41, R41, R46 ;  /* 0x0000002e29297221 */ /* 0x000fe20000010000 */
[----:B-----5:R-:W-:Y:S02]  /*53b0*/  FMNMX.FTZ R164, R3, R164, !PT ;  /* 0x000000a403a47209 */ /* 0x020fe40007810000 */
[----:B------:R-:W-:Y:S01]  /*53c0*/  SHF.R.U32.HI R7, RZ, 0x18, R18 ;  /* 0x00000018ff077819 */ /* 0x000fe20000011612 */
[----:B------:R-:W-:Y:S01]  /*53d0*/  FADD.FTZ R40, R40, R41 ;  /* 0x0000002928287221 */ /* 0x000fe20000010000 */
[----:B------:R-:W-:Y:S01]  /*53e0*/  LOP3.LUT R14, R14, 0xff, RZ, 0xc0, !PT ;  /* 0x000000ff0e0e7812 */ /* 0x000fe200078ec0ff */
[----:B------:R-:W4:Y:S01]  /*53f0*/  SHFL.BFLY PT, R3, R164, 0x1, 0x1f ;  /* 0x0c201f00a4037f89 */ /* 0x000f2200000e0000 */
[----:B------:R-:W-:Y:S01]  /*5400*/  LOP3.LUT R5, R5, R54, RZ, 0xc0, !PT ;  /* 0x0000003605057212 */ /* 0x000fe200078ec0ff */
[----:B------:R-:W5:Y:S01]  /*5410*/  MUFU.EX2 R42, R42 ;  /* 0x0000002a002a7308 */ /* 0x000f620000000800 */
[----:B------:R-:W-:-:S02]  /*5420*/  PRMT R17, R17, 0x5410, R20 ;  /* 0x0000541011117816 */ /* 0x000fc40000000014 */
[----:B------:R-:W-:Y:S01]  /*5430*/  PRMT R7, R14, 0x5410, R7 ;  /* 0x000054100e077816 */ /* 0x000fe20000000007 */
[----:B------:R-:W-:Y:S01]  /*5440*/  LDSM.16.MT88.4 R20, [R221+0xa400] ;  /* 0x00a40000dd14783b */ /* 0x000fe20000004200 */
[----:B------:R-:W-:Y:S01]  /*5450*/  FMNMX.FTZ R54, R174, R63, !PT ;  /* 0x0000003fae367209 */ /* 0x000fe20007810000 */
[----:B------:R-:W-:Y:S01]  /*5460*/  IMAD.WIDE.U32 R62, R58, -0x2daee0ad, RZ ;  /* 0xd2511f533a3e7825 */ /* 0x000fe200078e00ff */
[----:B------:R-:W-:Y:S01]  /*5470*/  LOP3.LUT R14, R13, 0xffff, RZ, 0xc0, !PT ;  /* 0x0000ffff0d0e7812 */ /* 0x000fe200078ec0ff */
[----:B------:R-:W-:Y:S01]  /*5480*/  MUFU.EX2 R190, R190 ;  /* 0x000000be00be7308 */ /* 0x000fe20000000800 */
[--C-:B------:R-:W-:Y:S02]  /*5490*/  HSET2.LE.AND R6, R9, R60.reuse, PT ;  /* 0x0000003c09067233 */ /* 0x100fe40003803000 */
[----:B------:R-:W-:Y:S02]  /*54a0*/  FMNMX.FTZ R57, R167, R54, !PT ;  /* 0x00000036a7397209 */ /* 0x000fe40007810000 */
[----:B------:R-:W-:-:S02]  /*54b0*/  HSET2.LE.AND R17, R17, R60, PT ;  /* 0x0000003c11117233 */ /* 0x000fc40003803000 */
[----:B------:R-:W-:Y:S01]  /*54c0*/  SHF.R.U32.HI R14, RZ, 0x8, R14 ;  /* 0x00000008ff0e7819 */ /* 0x000fe2000001160e */
[----:B------:R-:W-:Y:S01]  /*54d0*/  MUFU.EX2 R189, R189 ;  /* 0x000000bd00bd7308 */ /* 0x000fe20000000800 */
[----:B-1----:R-:W-:Y:S02]  /*54e0*/  F2FP.F16.F32.PACK_AB R9, R38, R39 ;  /* 0x000000272609723e */ /* 0x002fe400000000ff */
[----:B--2---:R-:W-:Y:S01]  /*54f0*/  F2FP.F16.F32.PACK_AB R134, R44, R47 ;  /* 0x0000002f2c86723e */ /* 0x004fe200000000ff */
[----:B------:R-:W-:Y:S01]  /*5500*/  FADD.FTZ R47, R47, R48 ;  /* 0x000000302f2f7221 */ /* 0x000fe20000010000 */
[----:B------:R-:W-:Y:S02]  /*5510*/  LOP3.LUT R67, R13, 0xff, RZ, 0xc0, !PT ;  /* 0x000000ff0d437812 */ /* 0x000fe400078ec0ff */
[----:B------:R-:W-:Y:S01]  /*5520*/  FMNMX.FTZ R54, R172, R57, !PT ;  /* 0x00000039ac367209 */ /* 0x000fe20007810000 */
[----:B------:R-:W-:Y:S01]  /*5530*/  MUFU.EX2 R187, R187 ;  /* 0x000000bb00bb7308 */ /* 0x000fe20000000800 */
[----:B------:R-:W-:Y:S01]  /*5540*/  LOP3.LUT R134, R17, R134, RZ, 0xc0, !PT ;  /* 0x0000008611867212 */ /* 0x000fe200078ec0ff */
[----:B------:R-:W-:Y:S01]  /*5550*/  FADD.FTZ R44, R44, R47 ;  /* 0x0000002f2c2c7221 */ /* 0x000fe20000010000 */
[----:B------:R-:W-:Y:S01]  /*5560*/  PRMT R67, R67, 0x5410, R14 ;  /* 0x0000541043437816 */ /* 0x000fe2000000000e */
[----:B------:R-:W-:Y:S01]  /*5570*/  LDSM.16.MT88.4 R16, [R170+0xa400] ;  /* 0x00a40000aa10783b */ /* 0x000fe20000004200 */
[----:B------:R-:W-:-:S02]  /*5580*/  LOP3.LUT R6, R6, R9, RZ, 0xc0, !PT ;  /* 0x0000000906067212 */ /* 0x000fc400078ec0ff */
[----:B------:R-:W-:Y:S01]  /*5590*/  FMNMX.FTZ R54, R165, R54, !PT ;  /* 0x00000036a5367209 */ /* 0x000fe20007810000 */
[----:B------:R-:W-:Y:S01]  /*55a0*/  LDSM.16.MT88.4 R12, [R221+0xb400] ;  /* 0x00b40000dd0c783b */ /* 0x000fe20000004200 */
[----:B----4-:R-:W-:Y:S01]  /*55b0*/  FMNMX.FTZ R164, R164, R3, !PT ;  /* 0x00000003a4a47209 */ /* 0x010fe20007810000 */
[C---:B------:R-:W-:Y:S01]  /*55c0*/  HMMA.16816.F32 R156, R132.reuse, R148, RZ ;  /* 0x00000094849c723c */ /* 0x040fe200000018ff */
[--C-:B------:R-:W-:Y:S01]  /*55d0*/  HSET2.LE.AND R7, R7, R60.reuse, PT ;  /* 0x0000003c07077233 */ /* 0x100fe20003803000 */
[----:B------:R-:W-:Y:S01]  /*55e0*/  LDSM.16.MT88.4 R8, [R170+0xb400] ;  /* 0x00b40000aa08783b */ /* 0x000fe20000004200 */
[----:B---3--:R-:W-:Y:S01]  /*55f0*/  F2FP.F16.F32.PACK_AB R4, R36, R37 ;  /* 0x000000252404723e */ /* 0x008fe200000000ff */
[----:B------:R-:W-:Y:S01]  /*5600*/  FMUL.FTZ R196, R164, UR19 ;  /* 0x00000013a4c47c20 */ /* 0x000fe20008410000 */
[----:B------:R-:W-:Y:S01]  /*5610*/  LOP3.LUT R57, R59, R218, R216, 0x96, !PT ;  /* 0x000000da3b397212 */ /* 0x000fe200078e96d8 */
[----:B------:R-:W1:Y:S01]  /*5620*/  SHFL.BFLY PT, R3, R54, 0x2, 0x1f ;  /* 0x0c401f0036037f89 */ /* 0x000e6200000e0000 */
[C---:B------:R-:W-:Y:S01]  /*5630*/  HMMA.16816.F32 R72, R132.reuse, R80, RZ ;  /* 0x000000508448723c */ /* 0x040fe200000018ff */
[----:B------:R-:W-:Y:S01]  /*5640*/  LOP3.LUT R7, R7, R4, RZ, 0xc0, !PT ;  /* 0x0000000407077212 */ /* 0x000fe200078ec0ff */
[----:B------:R-:W-:Y:S01]  /*5650*/  MUFU.EX2 R185, R185 ;  /* 0x000000b900b97308 */ /* 0x000fe20000000800 */
[----:B------:R-:W-:Y:S01]  /*5660*/  HSET2.LE.AND R4, R67, R60, PT ;  /* 0x0000003c43047233 */ /* 0x000fe20003803000 */
[----:B------:R-:W-:Y:S01]  /*5670*/  FADD.FTZ R37, R37, R40 ;  /* 0x0000002825257221 */ /* 0x000fe20000010000 */
[----:B-----5:R-:W-:Y:S01]  /*5680*/  F2FP.F16.F32.PACK_AB R67, R42, R45 ;  /* 0x0000002d2a43723e */ /* 0x020fe200000000ff */
[C---:B------:R-:W-:Y:S01]  /*5690*/  HMMA.16816.F32 R88, R132.reuse, R96, RZ ;  /* 0x000000608458723c */ /* 0x040fe200000018ff */
[----:B------:R-:W-:Y:S01]  /*56a0*/  FSETP.NEU.FTZ.AND P1, PT, R164, -INF , PT ;  /* 0xff800000a400780b */ /* 0x000fe20003f3d000 */
[----:B------:R-:W-:Y:S01]  /*56b0*/  FADD.FTZ R45, R45, R44 ;  /* 0x0000002c2d2d7221 */ /* 0x000fe20000010000 */
[----:B------:R-:W-:Y:S01]  /*56c0*/  LOP3.LUT R4, R4, R67, RZ, 0xc0, !PT ;  /* 0x0000004304047212 */ /* 0x000fe200078ec0ff */
[----:B------:R-:W-:Y:S01]  /*56d0*/  IMAD.WIDE.U32 R66, R57, -0x2daee0ad, RZ ;  /* 0xd2511f5339427825 */ /* 0x000fe200078e00ff */
[----:B------:R-:W-:Y:S01]  /*56e0*/  FSEL R196, R196, RZ, P1 ;  /* 0x000000ffc4c47208 */ /* 0x000fe20000800000 */
[C---:B------:R-:W-:Y:S01]  /*56f0*/  HMMA.16816.F32 R104, R132.reuse, R144, RZ ;  /* 0x000000908468723c */ /* 0x040fe200000018ff */
[----:B------:R-:W-:Y:S01]  /*5700*/  MUFU.EX2 R194, R194 ;  /* 0x000000c200c27308 */ /* 0x000fe20000000800 */
[----:B------:R-:W-:Y:S01]  /*5710*/  FADD.FTZ R42, R42, R45 ;  /* 0x0000002d2a2a7221 */ /* 0x000fe20000010000 */
[----:B------:R-:W-:Y:S01]  /*5720*/  LOP3.LUT R58, R67, R244, R214, 0x96, !PT ;  /* 0x000000f4433a7212 */ /* 0x000fe200078e96d6 */
[----:B------:R-:W-:Y:S01]  /*5730*/  FFMA.FTZ R166, R55, UR19, -R196 ;  /* 0x0000001337a67c23 */ /* 0x000fe200080108c4 */
[----:B------:R-:W-:Y:S01]  /*5740*/  LOP3.LUT R57, R63, R66, R212, 0x96, !PT ;  /* 0x000000423f397212 */ /* 0x000fe200078e96d4 */
[----:B------:R-:W-:Y:S01]  /*5750*/  HMMA.16816.F32 R116, R132, R120, RZ ;  /* 0x000000788474723c */ /* 0x000fe200000018ff */
[----:B------:R-:W-:Y:S01]  /*5760*/  FFMA.FTZ R66, R87, UR19, -R196 ;  /* 0x0000001357427c23 */ /* 0x000fe200080108c4 */
[----:B------:R-:W-:-:S04]  /*5770*/  IMAD.WIDE.U32 R58, R58, -0x326172a9, RZ ;  /* 0xcd9e8d573a3a7825 */ /* 0x000fc800078e00ff */
[--C-:B------:R-:W-:Y:S01]  /*5780*/  FFMA.FTZ R63, R69, UR19, -R196.reuse ;  /* 0x00000013453f7c23 */ /* 0x100fe200080108c4 */
[----:B------:R-:W-:Y:S01]  /*5790*/  FFMA.FTZ R67, R85, UR19, -R196 ;  /* 0x0000001355437c23 */ /* 0x000fe200080108c4 */
[----:B-1----:R-:W-:Y:S01]  /*57a0*/  FMNMX.FTZ R3, R54, R3, !PT ;  /* 0x0000000336037209 */ /* 0x002fe20007810000 */
[----:B------:R-:W-:Y:S01]  /*57b0*/  HMMA.16816.F32 R124, R132, R28, RZ ;  /* 0x0000001c847c723c */ /* 0x000fe200000018ff */
[----:B------:R-:W-:-:S04]  /*57c0*/  IMAD.WIDE.U32 R112, R57, -0x326172a9, RZ ;  /* 0xcd9e8d5739707825 */ /* 0x000fc800078e00ff */
[--C-:B------:R-:W-:Y:S01]  /*57d0*/  FFMA.FTZ R57, R65, UR19, -R196.reuse ;  /* 0x0000001341397c23 */ /* 0x100fe200080108c4 */
[----:B------:R-:W-:Y:S01]  /*57e0*/  MUFU.EX2 R66, R66 ;  /* 0x0000004200427308 */ /* 0x000fe20000000800 */
[----:B------:R-:W1:Y:S01]  /*57f0*/  SHFL.BFLY PT, R102, R3, 0x1, 0x1f ;  /* 0x0c201f0003667f89 */ /* 0x000e6200000e0000 */
[--C-:B------:R-:W-:Y:S01]  /*5800*/  FFMA.FTZ R197, R197, UR19, -R196.reuse ;  /* 0x00000013c5c57c23 */ /* 0x100fe200080108c4 */
[C---:B------:R-:W-:Y:S01]  /*5810*/  HMMA.16816.F32 R152, R132.reuse, R150, RZ ;  /* 0x000000968498723c */ /* 0x040fe200000018ff */
[----:B------:R-:W-:Y:S01]  /*5820*/  LOP3.LUT R114, R113, R58, R211, 0x96, !PT ;  /* 0x0000003a71727212 */ /* 0x000fe200078e96d3 */
[--C-:B------:R-:W-:Y:S01]  /*5830*/  FFMA.FTZ R58, R71, UR19, -R196.reuse ;  /* 0x00000013473a7c23 */ /* 0x100fe200080108c4 */
[----:B------:R-:W-:Y:S01]  /*5840*/  FFMA.FTZ R179, R179, UR19, -R196 ;  /* 0x00000013b3b37c23 */ /* 0x000fe200080108c4 */
[----:B------:R-:W-:Y:S01]  /*5850*/  FADD.FTZ R39, R39, R42 ;  /* 0x0000002a27277221 */ /* 0x000fe20000010000 */
[----:B------:R-:W2:Y:S01]  /*5860*/  MUFU.EX2 R63, R63 ;  /* 0x0000003f003f7308 */ /* 0x000ea20000000800 */
[----:B------:R-:W-:Y:S01]  /*5870*/  HMMA.16816.F32 R76, R132, R82, RZ ;  /* 0x00000052844c723c */ /* 0x000fe200000018ff */
[----:B------:R-:W-:-:S04]  /*5880*/  IMAD.WIDE.U32 R114, R114, -0x2daee0ad, RZ ;  /* 0xd2511f5372727825 */ /* 0x000fc800078e00ff */
[----:B------:R-:W-:Y:S01]  /*5890*/  FADD.FTZ R39, R38, R39 ;  /* 0x0000002726277221 */ /* 0x000fe20000010000 */
[----:B------:R-:W-:Y:S01]  /*58a0*/  FFMA.FTZ R176, R176, UR19, -R196 ;  /* 0x00000013b0b07c23 */ /* 0x000fe200080108c4 */
[----:B------:R-:W-:Y:S01]  /*58b0*/  FADD.FTZ R36, R36, R37 ;  /* 0x0000002524247221 */ /* 0x000fe20000010000 */
[C---:B------:R-:W-:Y:S01]  /*58c0*/  HMMA.16816.F32 R92, R132.reuse, R98, RZ ;  /* 0x00000062845c723c */ /* 0x040fe200000018ff */
[----:B------:R-:W-:Y:S05]  /*58d0*/  MUFU.EX2 R166, R166 ;  /* 0x000000a600a67308 */ /* 0x000fea0000000800 */
[----:B------:R-:W-:Y:S03]  /*58e0*/  HMMA.16816.F32 R108, R132, R146, RZ ;  /* 0x00000092846c723c */ /* 0x000fe600000018ff */
[----:B------:R-:W3:Y:S01]  /*58f0*/  MUFU.EX2 R67, R67 ;  /* 0x0000004300437308 */ /* 0x000ee20000000800 */
[----:B-1----:R-:W-:-:S02]  /*5900*/  FMNMX.FTZ R3, R3, R102, !PT ;  /* 0x0000006603037209 */ /* 0x002fc40007810000 */
[C---:B------:R-:W-:Y:S01]  /*5910*/  HMMA.16816.F32 R140, R132.reuse, R122, RZ ;  /* 0x0000007a848c723c */ /* 0x040fe200000018ff */
[----:B--2---:R-:W-:Y:S02]  /*5920*/  F2FP.F16.F32.PACK_AB R130, R63, R66 ;  /* 0x000000423f82723e */ /* 0x004fe400000000ff */
[C---:B------:R-:W-:Y:S01]  /*5930*/  FMUL.FTZ R183, R3.reuse, UR19 ;  /* 0x0000001303b77c20 */ /* 0x040fe20008410000 */
[----:B------:R-:W-:Y:S01]  /*5940*/  FSETP.NEU.FTZ.AND P1, PT, R3, -INF , PT ;  /* 0xff8000000300780b */ /* 0x000fe20003f3d000 */
[----:B------:R-:W-:Y:S01]  /*5950*/  MUFU.EX2 R58, R58 ;  /* 0x0000003a003a7308 */ /* 0x000fe20000000800 */
[----:B------:R-:W-:Y:S02]  /*5960*/  HMMA.16816.F32 R132, R132, R30, RZ ;  /* 0x0000001e8484723c */ /* 0x000fe400000018ff */
[----:B------:R-:W-:-:S04]  /*5970*/  FSEL R183, R183, RZ, P1 ;  /* 0x000000ffb7b77208 */ /* 0x000fc80000800000 */
[C---:B------:R-:W-:Y:S01]  /*5980*/  HMMA.16816.F32 R156, R4.reuse, R32, R156 ;  /* 0x00000020049c723c */ /* 0x040fe2000000189c */
[----:B------:R-:W-:Y:S01]  /*5990*/  MUFU.EX2 R57, R57 ;  /* 0x0000003900397308 */ /* 0x000fe20000000800 */
[----:B---3--:R-:W-:Y:S01]  /*59a0*/  F2FP.F16.F32.PACK_AB R128, R67, R166 ;  /* 0x000000a64380723e */ /* 0x008fe200000000ff */
[----:B------:R-:W-:Y:S01]  /*59b0*/  FFMA.FTZ R200, R200, UR19, -R183 ;  /* 0x00000013c8c87c23 */ /* 0x000fe200080108b7 */
[----:B------:R-:W-:Y:S01]  /*59c0*/  FADD.FTZ R67, R166, R67 ;  /* 0x00000043a6437221 */ /* 0x000fe20000010000 */
[--C-:B------:R-:W-:Y:S01]  /*59d0*/  FFMA.FTZ R174, R174, UR19, -R183.reuse ;  /* 0x00000013aeae7c23 */ /* 0x100fe200080108b7 */
[C---:B------:R-:W-:Y:S01]  /*59e0*/  HMMA.16816.F32 R72, R4.reuse, R24, R72 ;  /* 0x000000180448723c */ /* 0x040fe20000001848 */
[----:B------:R-:W-:Y:S01]  /*59f0*/  FFMA.FTZ R167, R167, UR19, -R183 ;  /* 0x00000013a7a77c23 */ /* 0x000fe200080108b7 */
[----:B------:R-:W-:Y:S01]  /*5a00*/  FADD.FTZ R66, R66, R67 ;  /* 0x0000004342427221 */ /* 0x000fe20000010000 */
[----:B------:R-:W-:Y:S01]  /*5a10*/  MUFU.EX2 R204, R204 ;  /* 0x000000cc00cc7308 */ /* 0x000fe20000000800 */
[--C-:B------:R-:W-:Y:S01]  /*5a20*/  FFMA.FTZ R172, R172, UR19, -R183.reuse ;  /* 0x00000013acac7c23 */ /* 0x100fe200080108b7 */
[----:B------:R-:W-:Y:S01]  /*5a30*/  FFMA.FTZ R165, R165, UR19, -R183 ;  /* 0x00000013a5a57c23 */ /* 0x000fe200080108b7 */
[----:B------:R-:W-:Y:S01]  /*5a40*/  HMMA.16816.F32 R88, R4, R20, R88 ;  /* 0x000000140458723c */ /* 0x000fe20000001858 */
[----:B------:R-:W-:-:S04]  /*5a50*/  FADD.FTZ R63, R63, R66 ;  /* 0x000000423f3f7221 */ /* 0x000fc80000010000 */
        /* <DEDUP_REMOVED lines=15> */
[----:B------:R-:W-:Y:S07]  /*5b50*/  HMMA.16816.F32 R132, R4, R10, R132 ;  /* 0x0000000a0484723c */ /* 0x000fee0000001884 */
[----:B------:R-:W-:Y:S01]  /*5b60*/  LOP3.LUT R4, R59, R246, R213, 0x96, !PT ;  /* 0x000000f63b047212 */ /* 0x000fe200078e96d5 */
[----:B------:R-:W-:Y:S04]  /*5b70*/  MUFU.EX2 R195, R195 ;  /* 0x000000c300c37308 */ /* 0x000fe80000000800 */
[----:B------:R-:W-:-:S04]  /*5b80*/  IMAD.WIDE.U32 R4, R4, -0x2daee0ad, RZ ;  /* 0xd2511f5304047825 */ /* 0x000fc800078e00ff */
[----:B------:R-:W-:Y:S01]  /*5b90*/  MUFU.EX2 R198, R198 ;  /* 0x000000c600c67308 */ /* 0x000fe20000000800 */
[----:B------:R-:W-:Y:S02]  /*5ba0*/  LOP3.LUT R62, R5, R62, R210, 0x96, !PT ;  /* 0x0000003e053e7212 */ /* 0x000fe400078e96d2 */
[----:B------:R-:W-:-:S03]  /*5bb0*/  LOP3.LUT R4, R115, R4, R209, 0x96, !PT ;  /* 0x0000000473047212 */ /* 0x000fc600078e96d1 */
[----:B------:R-:W-:Y:S02]  /*5bc0*/  IMAD.WIDE.U32 R54, R62, -0x326172a9, RZ ;  /* 0xcd9e8d573e367825 */ /* 0x000fe400078e00ff */
[----:B------:R-:W-:Y:S02]  /*5bd0*/  MUFU.EX2 R179, R179 ;  /* 0x000000b300b37308 */ /* 0x000fe40000000800 */
[----:B------:R-:W-:Y:S01]  /*5be0*/  IMAD.WIDE.U32 R6, R4, -0x326172a9, RZ ;  /* 0xcd9e8d5704067825 */ /* 0x000fe200078e00ff */
[----:B------:R-:W-:-:S03]  /*5bf0*/  LOP3.LUT R112, R55, R112, R175, 0x96, !PT ;  /* 0x0000007037707212 */ /* 0x000fc600078e96af */
[----:B------:R-:W-:Y:S01]  /*5c00*/  FFMA.FTZ R55, R61, UR19, -R196 ;  /* 0x000000133d377c23 */ /* 0x000fe200080108c4 */
[----:B------:R-:W-:Y:S01]  /*5c10*/  LOP3.LUT R5, R7, R54, R207, 0x96, !PT ;  /* 0x0000003607057212 */ /* 0x000fe200078e96cf */
[----:B------:R-:W-:Y:S01]  /*5c20*/  IMAD.WIDE.U32 R112, R112, -0x2daee0ad, RZ ;  /* 0xd2511f5370707825 */ /* 0x000fe200078e00ff */
[----:B------:R-:W-:-:S03]  /*5c30*/  LOP3.LUT R54, R6, 0xffff, RZ, 0xc0, !PT ;  /* 0x0000ffff06367812 */ /* 0x000fc600078ec0ff */
[----:B------:R-:W-:Y:S01]  /*5c40*/  MUFU.EX2 R55, R55 ;  /* 0x0000003700377308 */ /* 0x000fe20000000800 */
[----:B------:R-:W-:Y:S02]  /*5c50*/  LOP3.LUT R59, R6, 0xff, RZ, 0xc0, !PT ;  /* 0x000000ff063b7812 */ /* 0x000fe400078ec0ff */
[----:B------:R-:W-:Y:S02]  /*5c60*/  SHF.R.U32.HI R54, RZ, 0x8, R54 ;  /* 0x00000008ff367819 */ /* 0x000fe40000011636 */
[----:B------:R-:W-:Y:S02]  /*5c70*/  SHF.R.U32.HI R62, RZ, 0x10, R6 ;  /* 0x00000010ff3e7819 */ /* 0x000fe40000011606 */
[----:B------:R-:W-:Y:S01]  /*5c80*/  SHF.R.U32.HI R61, RZ, 0x10, R112 ;  /* 0x00000010ff3d7819 */ /* 0x000fe20000011670 */
[----:B------:R-:W-:Y:S01]  /*5c90*/  MUFU.EX2 R174, R174 ;  /* 0x000000ae00ae7308 */ /* 0x000fe20000000800 */
[----:B------:R-:W-:Y:S01]  /*5ca0*/  PRMT R59, R59, 0x5410, R54 ;  /* 0x000054103b3b7816 */ /* 0x000fe20000000036 */
[----:B------:R-:W-:Y:S01]  /*5cb0*/  FFMA.FTZ R54, R53, UR19, -R196 ;  /* 0x0000001335367c23 */ /* 0x000fe200080108c4 */
[----:B------:R-:W-:Y:S01]  /*5cc0*/  LOP3.LUT R53, R62, 0xff, RZ, 0xc0, !PT ;  /* 0x000000ff3e357812 */ /* 0x000fe200078ec0ff */
[----:B------:R-:W-:Y:S01]  /*5cd0*/  FFMA.FTZ R62, R86, UR19, -R183 ;  /* 0x00000013563e7c23 */ /* 0x000fe200080108b7 */
[----:B------:R-:W-:-:S02]  /*5ce0*/  LOP3.LUT R65, R112, 0xffff, RZ, 0xc0, !PT ;  /* 0x0000ffff70417812 */ /* 0x000fc400078ec0ff */
[----:B------:R-:W-:Y:S01]  /*5cf0*/  LOP3.LUT R86, R61, 0xff, RZ, 0xc0, !PT ;  /* 0x000000ff3d567812 */ /* 0x000fe200078ec0ff */
[----:B------:R-:W-:Y:S01]  /*5d00*/  FFMA.FTZ R61, R100, UR19, -R183 ;  /* 0x00000013643d7c23 */ /* 0x000fe200080108b7 */
[----:B------:R-:W-:Y:S01]  /*5d10*/  SHF.R.U32.HI R102, RZ, 0x8, R65 ;  /* 0x00000008ff667819 */ /* 0x000fe20000011641 */
[--C-:B------:R-:W-:Y:S01]  /*5d20*/  FFMA.FTZ R65, R64, UR19, -R183.reuse ;  /* 0x0000001340417c23 */ /* 0x100fe200080108b7 */
[----:B------:R-:W-:Y:S01]  /*5d30*/  FFMA.FTZ R64, R84, UR19, -R183 ;  /* 0x0000001354407c23 */ /* 0x000fe200080108b7 */
[----:B------:R-:W-:Y:S01]  /*5d40*/  MUFU.EX2 R62, R62 ;  /* 0x0000003e003e7308 */ /* 0x000fe20000000800 */
[----:B------:R-:W-:Y:S02]  /*5d50*/  SHF.R.U32.HI R6, RZ, 0x18, R6 ;  /* 0x00000018ff067819 */ /* 0x000fe40000011606 */
[----:B------:R-:W-:Y:S02]  /*5d60*/  SHF.R.U32.HI R7, RZ, 0x18, R112 ;  /* 0x00000018ff077819 */ /* 0x000fe40000011670 */
[----:B------:R-:W-:-:S02]  /*5d70*/  SHF.R.U32.HI R71, RZ, 0x10, R5 ;  /* 0x00000010ff477819 */ /* 0x000fc40000011605 */
[----:B------:R-:W-:Y:S01]  /*5d80*/  LOP3.LUT R4, R113, R114, R173, 0x96, !PT ;  /* 0x0000007271047212 */ /* 0x000fe200078e96ad */
[----:B------:R-:W1:Y:S01]  /*5d90*/  MUFU.EX2 R61, R61 ;  /* 0x0000003d003d7308 */ /* 0x000e620000000800 */
[----:B------:R-:W-:Y:S02]  /*5da0*/  PRMT R53, R53, 0x5410, R6 ;  /* 0x0000541035357816 */ /* 0x000fe40000000006 */
[----:B------:R-:W-:Y:S02]  /*5db0*/  PRMT R7, R86, 0x5410, R7 ;  /* 0x0000541056077816 */ /* 0x000fe40000000007 */
[----:B------:R-:W-:Y:S02]  /*5dc0*/  SHF.R.U32.HI R6, RZ, 0x18, R5 ;  /* 0x00000018ff067819 */ /* 0x000fe40000011605 */
[----:B------:R-:W-:Y:S01]  /*5dd0*/  LOP3.LUT R71, R71, 0xff, RZ, 0xc0, !PT ;  /* 0x000000ff47477812 */ /* 0x000fe200078ec0ff */
[----:B------:R-:W-:Y:S01]  /*5de0*/  MUFU.EX2 R65, R65 ;  /* 0x0000004100417308 */ /* 0x000fe20000000800 */
[----:B------:R-:W-:-:S02]  /*5df0*/  LOP3.LUT R86, R5, 0xffff, RZ, 0xc0, !PT ;  /* 0x0000ffff05567812 */ /* 0x000fc400078ec0ff */
[----:B------:R-:W-:Y:S02]  /*5e00*/  LOP3.LUT R87, R5, 0xff, RZ, 0xc0, !PT ;  /* 0x000000ff05577812 */ /* 0x000fe400078ec0ff */
[C---:B------:R-:W-:Y:S02]  /*5e10*/  LOP3.LUT R85, R4.reuse, 0xffff, RZ, 0xc0, !PT ;  /* 0x0000ffff04557812 */ /* 0x040fe400078ec0ff */
[----:B------:R-:W-:Y:S01]  /*5e20*/  SHF.R.U32.HI R5, RZ, 0x10, R4 ;  /* 0x00000010ff057819 */ /* 0x000fe20000011604 */
[----:B------:R-:W2:Y:S01]  /*5e30*/  MUFU.EX2 R64, R64 ;  /* 0x0000004000407308 */ /* 0x000ea20000000800 */
[----:B------:R-:W-:Y:S02]  /*5e40*/  PRMT R71, R71, 0x5410, R6 ;  /* 0x0000541047477816 */ /* 0x000fe40000000006 */
[----:B------:R-:W-:Y:S02]  /*5e50*/  SHF.R.U32.HI R85, RZ, 0x8, R85 ;  /* 0x00000008ff557819 */ /* 0x000fe40000011655 */
[----:B------:R-:W-:-:S02]  /*5e60*/  LOP3.LUT R6, R4, 0xff, RZ, 0xc0, !PT ;  /* 0x000000ff04067812 */ /* 0x000fc400078ec0ff */
[----:B------:R-:W-:Y:S01]  /*5e70*/  SHF.R.U32.HI R86, RZ, 0x8, R86 ;  /* 0x00000008ff567819 */ /* 0x000fe20000011656 */
[----:B------:R-:W3:Y:S01]  /*5e80*/  MUFU.EX2 R54, R54 ;  /* 0x0000003600367308 */ /* 0x000ee20000000800 */
[----:B------:R-:W-:Y:S02]  /*5e90*/  SHF.R.U32.HI R4, RZ, 0x18, R4 ;  /* 0x00000018ff047819 */ /* 0x000fe40000011604 */
[----:B------:R-:W-:Y:S02]  /*5ea0*/  LOP3.LUT R5, R5, 0xff, RZ, 0xc0, !PT ;  /* 0x000000ff05057812 */ /* 0x000fe400078ec0ff */
[----:B------:R-:W-:Y:S01]  /*5eb0*/  PRMT R85, R6, 0x5410, R85 ;  /* 0x0000541006557816 */ /* 0x000fe20000000055 */
[--C-:B------:R-:W-:Y:S01]  /*5ec0*/  FFMA.FTZ R6, R52, UR19, -R183.reuse ;  /* 0x0000001334067c23 */ /* 0x100fe200080108b7 */
[----:B------:R-:W-:Y:S01]  /*5ed0*/  PRMT R87, R87, 0x5410, R86 ;  /* 0x0000541057577816 */ /* 0x000fe20000000056 */
[--C-:B------:R-:W-:Y:S01]  /*5ee0*/  FFMA.FTZ R52, R56, UR19, -R183.reuse ;  /* 0x0000001338347c23 */ /* 0x100fe200080108b7 */
[----:B------:R-:W-:Y:S01]  /*5ef0*/  PRMT R5, R5, 0x5410, R4 ;  /* 0x0000541005057816 */ /* 0x000fe20000000004 */
[----:B------:R-:W-:Y:S01]  /*5f00*/  FFMA.FTZ R56, R68, UR19, -R183 ;  /* 0x0000001344387c23 */ /* 0x000fe200080108b7 */
[--C-:B------:R-:W-:Y:S01]  /*5f10*/  HSET2.LE.AND R131, R53, R60.reuse, PT ;  /* 0x0000003c35837233 */ /* 0x100fe20003803000 */
[----:B------:R-:W-:Y:S01]  /*5f20*/  MUFU.EX2 R167, R167 ;  /* 0x000000a700a77308 */ /* 0x000fe20000000800 */
[----:B------:R-:W-:-:S02]  /*5f30*/  HSET2.LE.AND R59, R59, R60, PT ;  /* 0x0000003c3b3b7233 */ /* 0x000fc40003803000 */
[----:B-1----:R-:W-:Y:S02]  /*5f40*/  F2FP.F16.F32.PACK_AB R4, R61, R62 ;  /* 0x0000003e3d04723e */ /* 0x002fe400000000ff */
[----:B------:R-:W-:Y:S02]  /*5f50*/  LOP3.LUT R69, R112, 0xff, RZ, 0xc0, !PT ;  /* 0x000000ff70457812 */ /* 0x000fe400078ec0ff */
[----:B------:R-:W-:Y:S01]  /*5f60*/  LOP3.LUT R131, R131, R4, RZ, 0xc0, !PT ;  /* 0x0000000483837212 */ /* 0x000fe200078ec0ff */
[----:B------:R1:W-:Y:S01]  /*5f70*/  MUFU.EX2 R53, R6 ;  /* 0x0000000600357308 */ /* 0x0003e20000000800 */
[--C-:B------:R-:W-:Y:S02]  /*5f80*/  HSET2.LE.AND R87, R87, R60.reuse, PT ;  /* 0x0000003c57577233 */ /* 0x100fe40003803000 */
[----:B------:R-:W-:Y:S02]  /*5f90*/  HSET2.LE.AND R71, R71, R60, PT ;  /* 0x0000003c47477233 */ /* 0x000fe40003803000 */
[----:B------:R-:W-:-:S02]  /*5fa0*/  PRMT R69, R69, 0x5410, R102 ;  /* 0x0000541045457816 */ /* 0x000fc40000000066 */
[----:B------:R-:W-:Y:S01]  /*5fb0*/  LOP3.LUT R130, R59, R130, RZ, 0xc0, !PT ;  /* 0x000000823b827212 */ /* 0x000fe200078ec0ff */
[----:B------:R-:W4:Y:S01]  /*5fc0*/  MUFU.EX2 R52, R52 ;  /* 0x0000003400347308 */ /* 0x000f220000000800 */
[----:B--2---:R-:W-:Y:S01]  /*5fd0*/  F2FP.F16.F32.PACK_AB R4, R64, R65 ;  /* 0x000000414004723e */ /* 0x004fe200000000ff */
[----:B------:R-:W-:Y:S01]  /*5fe0*/  FFMA.FTZ R59, R70, UR19, -R183 ;  /* 0x00000013463b7c23 */ /* 0x000fe200080108b7 */
[----:B------:R-:W-:Y:S01]  /*5ff0*/  LOP3.LUT R128, R87, R128, RZ, 0xc0, !PT ;  /* 0x0000008057807212 */ /* 0x000fe200078ec0ff */
[----:B------:R-:W-:Y:S01]  /*6000*/  FADD.FTZ R65, R65, R64 ;  /* 0x0000004041417221 */ /* 0x000fe20000010000 */
[----:B------:R-:W-:Y:S02]  /*6010*/  LOP3.LUT R129, R71, R4, RZ, 0xc0, !PT ;  /* 0x0000000447817212 */ /* 0x000fe400078ec0ff */
[--C-:B------:R-:W-:Y:S01]  /*6020*/  HSET2.LE.AND R7, R7, R60.reuse, PT ;  /* 0x0000003c07077233 */ /* 0x100fe20003803000 */
[----:B------:R-:W-:Y:S01]  /*6030*/  MUFU.EX2 R59, R59 ;  /* 0x0000003b003b7308 */ /* 0x000fe20000000800 */
[--C-:B-1----:R-:W-:Y:S01]  /*6040*/  HSET2.LE.AND R6, R69, R60.reuse, PT ;  /* 0x0000003c45067233 */ /* 0x102fe20003803000 */
[----:B------:R-:W-:Y:S01]  /*6050*/  FADD.FTZ R62, R62, R65 ;  /* 0x000000413e3e7221 */ /* 0x000fe20000010000 */
[----:B---3--:R-:W-:Y:S01]  /*6060*/  F2FP.F16.F32.PACK_AB R69, R54, R55 ;  /* 0x000000373645723e */ /* 0x008fe200000000ff */
[C---:B------:R-:W-:Y:S01]  /*6070*/  HMMA.16816.F32 R160, R128.reuse, R148, RZ ;  /* 0x0000009480a0723c */ /* 0x040fe200000018ff */
[----:B------:R-:W-:Y:S01]  /*6080*/  HSET2.LE.AND R5, R5, R60, PT ;  /* 0x0000003c05057233 */ /* 0x000fe20003803000 */
[----:B------:R-:W-:Y:S01]  /*6090*/  FADD.FTZ R62, R61, R62 ;  /* 0x0000003e3d3e7221 */ /* 0x000fe20000010000 */
[----:B------:R-:W-:Y:S01]  /*60a0*/  LOP3.LUT R6, R6, R69, RZ, 0xc0, !PT ;  /* 0x0000004506067212 */ /* 0x000fe200078ec0ff */
[----:B------:R-:W1:Y:S01]  /*60b0*/  MUFU.EX2 R56, R56 ;  /* 0x0000003800387308 */ /* 0x000e620000000800 */
[----:B----4-:R-:W-:Y:S01]  /*60c0*/  F2FP.F16.F32.PACK_AB R4, R52, R53 ;  /* 0x000000353404723e */ /* 0x010fe200000000ff */
[----:B------:R-:W-:Y:S03]  /*60d0*/  HMMA.16816.F32 R68, R128, R80, RZ ;  /* 0x000000508044723c */ /* 0x000fe600000018ff */
[----:B------:R-:W-:-:S02]  /*60e0*/  LOP3.LUT R7, R7, R4, RZ, 0xc0, !PT ;  /* 0x0000000407077212 */ /* 0x000fc400078ec0ff */
[----:B------:R-:W-:Y:S01]  /*60f0*/  HSET2.LE.AND R4, R85, R60, PT ;  /* 0x0000003c55047233 */ /* 0x000fe20003803000 */
[C---:B------:R-:W-:Y:S01]  /*6100*/  HMMA.16816.F32 R100, R128.reuse, R144, RZ ;  /* 0x000000908064723c */ /* 0x040fe200000018ff */
[C---:B------:R-:W-:Y:S01]  /*6110*/  F2FP.F16.F32.PACK_AB R81, R57.reuse, R58 ;  /* 0x0000003a3951723e */ /* 0x040fe200000000ff */
[----:B------:R-:W-:Y:S01]  /*6120*/  FADD.FTZ R58, R58, R63 ;  /* 0x0000003f3a3a7221 */ /* 0x000fe20000010000 */
[----:B------:R-:W-:Y:S02]  /*6130*/  MUFU.EX2 R176, R176 ;  /* 0x000000b000b07308 */ /* 0x000fe40000000800 */
[----:B------:R-:W-:Y:S01]  /*6140*/  LOP3.LUT R4, R4, R81, RZ, 0xc0, !PT ;  /* 0x0000005104047212 */ /* 0x000fe200078ec0ff */
[----:B------:R-:W-:Y:S01]  /*6150*/  HMMA.16816.F32 R148, R128, R150, RZ ;  /* 0x000000968094723c */ /* 0x000fe200000018ff */
[----:B------:R-:W-:Y:S01]  /*6160*/  FADD.FTZ R58, R57, R58 ;  /* 0x0000003a393a7221 */ /* 0x000fe20000010000 */
[----:B-1----:R-:W-:Y:S01]  /*6170*/  F2FP.F16.F32.PACK_AB R80, R56, R59 ;  /* 0x0000003b3850723e */ /* 0x002fe200000000ff */
[----:B------:R-:W-:-:S02]  /*6180*/  FADD.FTZ R59, R59, R62 ;  /* 0x0000003e3b3b7221 */ /* 0x000fc40000010000 */
[----:B------:R-:W-:Y:S01]  /*6190*/  FADD.FTZ R55, R55, R58 ;  /* 0x0000003a37377221 */ /* 0x000fe20000010000 */
[C---:B------:R-:W-:Y:S01]  /*61a0*/  HMMA.16816.F32 R112, R128.reuse, R120, RZ ;  /* 0x000000788070723c */ /* 0x040fe200000018ff */
[----:B------:R-:W-:Y:S01]  /*61b0*/  LOP3.LUT R5, R5, R80, RZ, 0xc0, !PT ;  /* 0x0000005005057212 */ /* 0x000fe200078ec0ff */
[----:B------:R-:W-:Y:S01]  /*61c0*/  FADD.FTZ R56, R56, R59 ;  /* 0x0000003b38387221 */ /* 0x000fe20000010000 */
[----:B------:R-:W-:Y:S01]  /*61d0*/  FADD.FTZ R54, R54, R55 ;  /* 0x0000003736367221 */ /* 0x000fe20000010000 */
[----:B------:R-:W-:Y:S02]  /*61e0*/  MUFU.EX2 R172, R172 ;  /* 0x000000ac00ac7308 */ /* 0x000fe40000000800 */
[----:B------:R-:W-:Y:S01]  /*61f0*/  HMMA.16816.F32 R84, R128, R96, RZ ;  /* 0x000000608054723c */ /* 0x000fe200000018ff */
[----:B------:R-:W-:-:S04]  /*6200*/  FADD.FTZ R53, R53, R56 ;  /* 0x0000003835357221 */ /* 0x000fc80000010000 */
[----:B------:R-:W-:Y:S01]  /*6210*/  FADD.FTZ R53, R52, R53 ;  /* 0x0000003534357221 */ /* 0x000fe20000010000 */
[C---:B------:R-:W-:Y:S01]  /*6220*/  HMMA.16816.F32 R68, R4.reuse, R24, R68 ;  /* 0x000000180444723c */ /* 0x040fe20000001844 */
[----:B------:R-:W-:Y:S05]  /*6230*/  MUFU.EX2 R165, R165 ;  /* 0x000000a500a57308 */ /* 0x000fea0000000800 */
[----:B------:R-:W-:Y:S01]  /*6240*/  HMMA.16816.F32 R160, R4, R32, R160 ;  /* 0x0000002004a0723c */ /* 0x000fe200000018a0 */
[----:B------:R-:W-:Y:S02]  /*6250*/  IMAD.MOV.U32 R24, RZ, RZ, R136 ;  /* 0x000000ffff187224 */ /* 0x000fe400078e0088 */
[----:B------:R-:W-:-:S03]  /*6260*/  IMAD.MOV.U32 R25, RZ, RZ, R137 ;  /* 0x000000ffff197224 */ /* 0x000fc600078e0089 */
[----:B------:R-:W-:Y:S01]  /*6270*/  HMMA.16816.F32 R136, R128, R28, RZ ;  /* 0x0000001c8088723c */ /* 0x000fe200000018ff */
[----:B------:R-:W-:-:S05]  /*6280*/  IMAD.WIDE.U32 R32, R168, -0x2daee0ad, RZ ;  /* 0xd2511f53a8207825 */ /* 0x000fca00078e00ff */
[C---:B------:R-:W-:Y:S06]  /*6290*/  HMMA.16816.F32 R100, R4.reuse, R16, R100 ;  /* 0x000000100464723c */ /* 0x040fec0000001864 */
[C---:B------:R-:W-:Y:S06]  /*62a0*/  HMMA.16816.F32 R112, R4.reuse, R12, R112 ;  /* 0x0000000c0470723c */ /* 0x040fec0000001870 */
[C---:B------:R-:W-:Y:S06]  /*62b0*/  HMMA.16816.F32 R148, R4.reuse, R34, R148 ;  /* 0x000000220494723c */ /* 0x040fec0000001894 */
[----:B------:R-:W-:Y:S06]  /*62c0*/  HMMA.16816.F32 R136, R4, R8, R136 ;  /* 0x000000080488723c */ /* 0x000fec0000001888 */
[----:B------:R-:W-:Y:S01]  /*62d0*/  HMMA.16816.F32 R80, R128, R82, RZ ;  /* 0x000000528050723c */ /* 0x000fe200000018ff */
[----:B------:R-:W-:Y:S01]  /*62e0*/  LOP3.LUT R8, R33, UR10, R241, 0x96, !PT ;  /* 0x0000000a21087c12 */ /* 0x000fe2000f8e96f1 */
[----:B------:R-:W-:-:S04]  /*62f0*/  IMAD.WIDE.U32 R32, R169, -0x326172a9, RZ ;  /* 0xcd9e8d57a9207825 */ /* 0x000fc800078e00ff */
[----:B------:R-:W-:Y:S01]  /*6300*/  IMAD.WIDE.U32 R16, R8, -0x326172a9, RZ ;  /* 0xcd9e8d5708107825 */ /* 0x000fe200078e00ff */
[C---:B------:R-:W-:Y:S03]  /*6310*/  HMMA.16816.F32 R96, R128.reuse, R98, RZ ;  /* 0x000000628060723c */ /* 0x040fe600000018ff */
[----:B------:R-:W-:Y:S01]  /*6320*/  IMAD.MOV.U32 R249, RZ, RZ, R17 ;  /* 0x000000fffff97224 */ /* 0x000fe200078e0011 */
[--C-:B------:R-:W-:Y:S02]  /*6330*/  LOP3.LUT R8, R17, R32, R216.reuse, 0x96, !PT ;  /* 0x0000002011087212 */ /* 0x100fe400078e96d8 */
[----:B------:R-:W-:Y:S01]  /*6340*/  LOP3.LUT R9, R25, R16, R215, 0x96, !PT ;  /* 0x0000001019097212 */ /* 0x000fe200078e96d7 */
[----:B------:R-:W-:Y:S01]  /*6350*/  HMMA.16816.F32 R144, R128, R146, RZ ;  /* 0x000000928090723c */ /* 0x000fe200000018ff */
[----:B------:R-:W-:Y:S01]  /*6360*/  LOP3.LUT R216, R249, R218, R216, 0x96, !PT ;  /* 0x000000daf9d87212 */ /* 0x000fe200078e96d8 */
[----:B------:R-:W-:-:S04]  /*6370*/  IMAD.WIDE.U32 R34, R8, -0x2daee0ad, RZ ;  /* 0xd2511f5308227825 */ /* 0x000fc800078e00ff */
[----:B------:R-:W-:Y:S01]  /*6380*/  IMAD.WIDE.U32 R12, R9, -0x2daee0ad, RZ ;  /* 0xd2511f53090c7825 */ /* 0x000fe200078e00ff */
[----:B------:R-:W-:Y:S01]  /*6390*/  LOP3.LUT R188, R35, R188, R214, 0x96, !PT ;  /* 0x000000bc23bc7212 */ /* 0x000fe200078e96d6 */
[----:B------:R-:W-:Y:S02]  /*63a0*/  HMMA.16816.F32 R120, R128, R122, RZ ;  /* 0x0000007a8078723c */ /* 0x000fe400000018ff */
[----:B------:R-:W-:Y:S01]  /*63b0*/  IMAD.WIDE.U32 R216, R216, -0x2daee0ad, RZ ;  /* 0xd2511f53d8d87825 */ /* 0x000fe200078e00ff */
[----:B------:R-:W-:-:S03]  /*63c0*/  LOP3.LUT R34, R13, R34, R212, 0x96, !PT ;  /* 0x000000220d227212 */ /* 0x000fc600078e96d4 */
[----:B------:R-:W-:Y:S01]  /*63d0*/  IMAD.WIDE.U32 R32, R188, -0x326172a9, RZ ;  /* 0xcd9e8d57bc207825 */ /* 0x000fe200078e00ff */
[----:B------:R-:W-:Y:S01]  /*63e0*/  HMMA.16816.F32 R128, R128, R30, RZ ;  /* 0x0000001e8080723c */ /* 0x000fe200000018ff */
[----:B------:R1:W2:Y:S01]  /*63f0*/  MUFU.EX2 R188, R203 ;  /* 0x000000cb00bc7308 */ /* 0x0002a20000000800 */
[----:B------:R-:W3:Y:S01]  /*6400*/  LDSM.16.MT88.4 R28, [R221+0x9800] ;  /* 0x00980000dd1c783b */ /* 0x000ee20000004200 */
[----:B------:R-:W-:Y:S01]  /*6410*/  IMAD.WIDE.U32 R34, R34, -0x326172a9, RZ ;  /* 0xcd9e8d5722227825 */ /* 0x000fe200078e00ff */
[----:B------:R-:W-:Y:S02]  /*6420*/  LOP3.LUT R8, R33, R24, R213, 0x96, !PT ;  /* 0x0000001821087212 */ /* 0x000fe400078e96d5 */
[----:B------:R-:W-:Y:S01]  /*6430*/  HMMA.16816.F32 R84, R4, R20, R84 ;  /* 0x000000140454723c */ /* 0x000fe20000001854 */
[----:B------:R-:W-:Y:S02]  /*6440*/  LOP3.LUT R214, R217, R244, R214, 0x96, !PT ;  /* 0x000000f4d9d67212 */ /* 0x000fe400078e96d6 */
[----:B------:R-:W-:Y:S01]  /*6450*/  LOP3.LUT R32, R35, R32, R211, 0x96, !PT ;  /* 0x0000002023207212 */ /* 0x000fe200078e96d3 */
[----:B------:R-:W-:-:S02]  /*6460*/  IMAD.WIDE.U32 R8, R8, -0x2daee0ad, RZ ;  /* 0xd2511f5308087825 */ /* 0x000fc400078e00ff */
[----:B------:R-:W-:Y:S01]  /*6470*/  HMMA.16816.F32 R80, R4, R26, R80 ;  /* 0x0000001a0450723c */ /* 0x000fe20000001850 */
[----:B------:R-:W4:Y:S01]  /*6480*/  LDSM.16.MT88.4 R24, [R170+0x9800] ;  /* 0x00980000aa18783b */ /* 0x000f220000004200 */
[----:B------:R-:W-:Y:S01]  /*6490*/  IMAD.WIDE.U32 R32, R32, -0x2daee0ad, RZ ;  /* 0xd2511f5320207825 */ /* 0x000fe200078e00ff */
[----:B------:R-:W-:-:S03]  /*64a0*/  LOP3.LUT R250, R9, R12, R210, 0x96, !PT ;  /* 0x0000000c09fa7212 */ /* 0x000fc600078e96d2 */
[----:B-1----:R-:W-:Y:S01]  /*64b0*/  FFMA.FTZ R203, R248, UR19, -R181 ;  /* 0x00000013f8cb7c23 */ /* 0x002fe200080108b5 */
[----:B------:R-:W-:Y:S01]  /*64c0*/  LOP3.LUT R8, R33, R8, R209, 0x96, !PT ;  /* 0x0000000821087212 */ /* 0x000fe200078e96d1 */
[----:B------:R-:W-:Y:S01]  /*64d0*/  IMAD.WIDE.U32 R250, R250, -0x326172a9, RZ ;  /* 0xcd9e8d57fafa7825 */ /* 0x000fe200078e00ff */
[C---:B------:R-:W-:Y:S01]  /*64e0*/  HMMA.16816.F32 R96, R4.reuse, R22, R96 ;  /* 0x000000160460723c */ /* 0x040fe20000001860 */
[----:B------:R-:W1:Y:S02]  /*64f0*/  LDSM.16.MT88.4 R20, [R221+0xa800] ;  /* 0x00a80000dd14783b */ /* 0x000e640000004200 */
[----:B------:R-:W-:Y:S01]  /*6500*/  FFMA.FTZ R181, R180, UR19, -R181 ;  /* 0x00000013b4b57c23 */ /* 0x000fe200080108b5 */
[----:B------:R-:W-:Y:S01]  /*6510*/  IMAD.WIDE.U32 R12, R8, -0x326172a9, RZ ;  /* 0xcd9e8d57080c7825 */ /* 0x000fe200078e00ff */
[----:B------:R-:W5:Y:S01]  /*6520*/  MUFU.EX2 R203, R203 ;  /* 0x000000cb00cb7308 */ /* 0x000f620000000800 */
[----:B------:R-:W-:Y:S01]  /*6530*/  LOP3.LUT R34, R251, R34, R175, 0x96, !PT ;  /* 0x00000022fb227212 */ /* 0x000fe200078e96af */
[C---:B------:R-:W-:Y:S01]  /*6540*/  HMMA.16816.F32 R144, R4.reuse, R18, R144 ;  /* 0x000000120490723c */ /* 0x040fe20000001890 */
[----:B------:R-:W-:Y:S01]  /*6550*/  IMAD.MOV.U32 R248, RZ, RZ, R16 ;  /* 0x000000fffff87224 */ /* 0x000fe200078e0010 */
[----:B------:R-:W-:Y:S01]  /*6560*/  LOP3.LUT R9, R13, R250, R207, 0x96, !PT ;  /* 0x000000fa0d097212 */ /* 0x000fe200078e96cf */
[----:B------:R-:W1:Y:S01]  /*6570*/  LDSM.16.MT88.4 R16, [R170+0xa800] ;  /* 0x00a80000aa10783b */ /* 0x000e620000004200 */
[----:B------:R-:W-:Y:S01]  /*6580*/  LOP3.LUT R8, R12, 0xff, RZ, 0xc0, !PT ;  /* 0x000000ff0c087812 */ /* 0x000fe200078ec0ff */
[--C-:B------:R-:W-:Y:S01]  /*6590*/  FFMA.FTZ R180, R177, UR19, -R196.reuse ;  /* 0x00000013b1b47c23 */ /* 0x100fe200080108c4 */
[----:B------:R-:W-:Y:S01]  /*65a0*/  HMMA.16816.F32 R120, R4, R14, R120 ;  /* 0x0000000e0478723c */ /* 0x000fe20000001878 */
[----:B------:R-:W-:Y:S01]  /*65b0*/  LOP3.LUT R215, R247, R248, R215, 0x96, !PT ;  /* 0x000000f8f7d77212 */ /* 0x000fe200078e96d7 */
[----:B------:R-:W-:Y:S01]  /*65c0*/  MUFU.EX2 R181, R181 ;  /* 0x000000b500b57308 */ /* 0x000fe20000000800 */
[----:B------:R-:W-:-:S03]  /*65d0*/  FFMA.FTZ R177, R178, UR19, -R196 ;  /* 0x00000013b2b17c23 */ /* 0x000fc600080108c4 */
[----:B------:R-:W-:Y:S04]  /*65e0*/  HMMA.16816.F32 R128, R4, R10, R128 ;  /* 0x0000000a0480723c */ /* 0x000fe80000001880 */
[----:B------:R-:W-:Y:S03]  /*65f0*/  MUFU.EX2 R180, R180 ;  /* 0x000000b400b47308 */ /* 0x000fe60000000800 */
[----:B------:R-:W-:Y:S02]  /*6600*/  LOP3.LUT R4, R12, 0xffff, RZ, 0xc0, !PT ;  /* 0x0000ffff0c047812 */ /* 0x000fe400078ec0ff */
[----:B------:R-:W-:Y:S02]  /*6610*/  LOP3.LUT R5, R9, 0xffff, RZ, 0xc0, !PT ;  /* 0x0000ffff09057812 */ /* 0x000fe400078ec0ff */
[----:B------:R-:W-:Y:S01]  /*6620*/  SHF.R.U32.HI R7, RZ, 0x10, R12 ;  /* 0x00000010ff077819 */ /* 0x000fe2000001160c */
[----:B------:R-:W-:Y:S01]  /*6630*/  MUFU.EX2 R177, R177 ;  /* 0x000000b100b17308 */ /* 0x000fe20000000800 */
[----:B------:R-:W-:-:S02]  /*6640*/  SHF.R.U32.HI R10, RZ, 0x10, R9 ;  /* 0x00000010ff0a7819 */ /* 0x000fc40000011609 */
[----:B------:R-:W-:Y:S02]  /*6650*/  SHF.R.U32.HI R13, RZ, 0x8, R4 ;  /* 0x00000008ff0d7819 */ /* 0x000fe40000011604 */
[----:B------:R-:W-:Y:S02]  /*6660*/  LOP3.LUT R11, R9, 0xff, RZ, 0xc0, !PT ;  /* 0x000000ff090b7812 */ /* 0x000fe400078ec0ff */
[----:B------:R-:W-:Y:S02]  /*6670*/  SHF.R.U32.HI R4, RZ, 0x8, R5 ;  /* 0x00000008ff047819 */ /* 0x000fe40000011605 */
[----:B------:R-:W-:Y:S02]  /*6680*/  SHF.R.U32.HI R6, RZ, 0x18, R12 ;  /* 0x00000018ff067819 */ /* 0x000fe4000001160c */
[----:B------:R-:W-:Y:S02]  /*6690*/  SHF.R.U32.HI R9, RZ, 0x18, R9 ;  /* 0x00000018ff097819 */ /* 0x000fe40000011609 */
[----:B------:R-:W-:-:S02]  /*66a0*/  LOP3.LUT R7, R7, 0xff, RZ, 0xc0, !PT ;  /* 0x000000ff07077812 */ /* 0x000fc400078ec0ff */
[----:B------:R-:W-:Y:S02]  /*66b0*/  LOP3.LUT R10, R10, 0xff, RZ, 0xc0, !PT ;  /* 0x000000ff0a0a7812 */ /* 0x000fe400078ec0ff */
[----:B------:R-:W-:Y:S02]  /*66c0*/  PRMT R11, R11, 0x5410, R4 ;  /* 0x000054100b0b7816 */ /* 0x000fe40000000004 */
[----:B------:R-:W-:Y:S02]  /*66d0*/  PRMT R13, R8, 0x5410, R13 ;  /* 0x00005410080d7816 */ /* 0x000fe4000000000d */
[----:B------:R-:W-:Y:S02]  /*66e0*/  PRMT R7, R7, 0x5410, R6 ;  /* 0x0000541007077816 */ /* 0x000fe40000000006 */
[----:B------:R-:W-:Y:S02]  /*66f0*/  PRMT R5, R10, 0x5410, R9 ;  /* 0x000054100a057816 */ /* 0x000fe40000000009 */
[----:B------:R-:W-:-:S02]  /*6700*/  HSET2.LE.AND R4, R11, R60, PT ;  /* 0x0000003c0b047233 */ /* 0x000fc40003803000 */
[--C-:B------:R-:W-:Y:S02]  /*6710*/  HSET2.LE.AND R6, R13, R60.reuse, PT ;  /* 0x0000003c0d067233 */ /* 0x100fe40003803000 */
[--C-:B------:R-:W-:Y:S01]  /*6720*/  HSET2.LE.AND R7, R7, R60.reuse, PT ;  /* 0x0000003c07077233 */ /* 0x100fe20003803000 */
[----:B------:R-:W1:Y:S01]  /*6730*/  LDSM.16.MT88.4 R12, [R221+0xb800] ;  /* 0x00b80000dd0c783b */ /* 0x000e620000004200 */
[----:B------:R-:W-:Y:S02]  /*6740*/  HSET2.LE.AND R5, R5, R60, PT ;  /* 0x0000003c05057233 */ /* 0x000fe40003803000 */
[----:B------:R-:W-:Y:S01]  /*6750*/  F2FP.F16.F32.PACK_AB R11, R189, R190 ;  /* 0x000000bebd0b723e */ /* 0x000fe200000000ff */
[----:B------:R-:W-:Y:S01]  /*6760*/  FADD.FTZ R190, R190, R39 ;  /* 0x00000027bebe7221 */ /* 0x000fe20000010000 */
[C---:B------:R-:W-:Y:S01]  /*6770*/  F2FP.F16.F32.PACK_AB R10, R194.reuse, R185 ;  /* 0x000000b9c20a723e */ /* 0x040fe200000000ff */
[----:B------:R-:W-:Y:S01]  /*6780*/  FADD.FTZ R185, R185, R36 ;  /* 0x00000024b9b97221 */ /* 0x000fe20000010000 */
[----:B--2---:R-:W-:Y:S01]  /*6790*/  F2FP.F16.F32.PACK_AB R9, R187, R188 ;  /* 0x000000bcbb09723e */ /* 0x004fe200000000ff */
[----:B------:R-:W-:Y:S01]  /*67a0*/  FADD.FTZ R189, R189, R190 ;  /* 0x000000bebdbd7221 */ /* 0x000fe20000010000 */
[----:B-----5:R-:W-:Y:S01]  /*67b0*/  F2FP.F16.F32.PACK_AB R8, R203, R204 ;  /* 0x000000cccb08723e */ /* 0x020fe200000000ff */
        /* <DEDUP_REMOVED lines=9> */
[----:B------:R-:W2:Y:S05]  /*6850*/  LDSM.16.MT88.4 R8, [R170+0xb800] ;  /* 0x00b80000aa08783b */ /* 0x000eaa0000004200 */
[C---:B---3--:R-:W-:Y:S06]  /*6860*/  HMMA.16816.F32 R156, R4.reuse, R28, R156 ;  /* 0x0000001c049c723c */ /* 0x048fec000000189c */
[C---:B----4-:R-:W-:Y:S06]  /*6870*/  HMMA.16816.F32 R72, R4.reuse, R24, R72 ;  /* 0x000000180448723c */ /* 0x050fec0000001848 */
[C---:B-1----:R-:W-:Y:S06]  /*6880*/  HMMA.16816.F32 R88, R4.reuse, R20, R88 ;  /* 0x000000140458723c */ /* 0x042fec0000001858 */
[C---:B------:R-:W-:Y:S06]  /*6890*/  HMMA.16816.F32 R104, R4.reuse, R16, R104 ;  /* 0x000000100468723c */ /* 0x040fec0000001868 */
[C---:B------:R-:W-:Y:S06]  /*68a0*/  HMMA.16816.F32 R116, R4.reuse, R12, R116 ;  /* 0x0000000c0474723c */ /* 0x040fec0000001874 */
[C---:B------:R-:W-:Y:S06]  /*68b0*/  HMMA.16816.F32 R152, R4.reuse, R30, R152 ;  /* 0x0000001e0498723c */ /* 0x040fec0000001898 */
[C---:B--2---:R-:W-:Y:S06]  /*68c0*/  HMMA.16816.F32 R124, R4.reuse, R8, R124 ;  /* 0x00000008047c723c */ /* 0x044fec000000187c */
[C---:B------:R-:W-:Y:S06]  /*68d0*/  HMMA.16816.F32 R76, R4.reuse, R26, R76 ;  /* 0x0000001a044c723c */ /* 0x040fec000000184c */
[C---:B------:R-:W-:Y:S06]  /*68e0*/  HMMA.16816.F32 R92, R4.reuse, R22, R92 ;  /* 0x00000016045c723c */ /* 0x040fec000000185c */
[C---:B------:R-:W-:Y:S06]  /*68f0*/  HMMA.16816.F32 R108, R4.reuse, R18, R108 ;  /* 0x00000012046c723c */ /* 0x040fec000000186c */
[C---:B------:R-:W-:Y:S06]  /*6900*/  HMMA.16816.F32 R140, R4.reuse, R14, R140 ;  /* 0x0000000e048c723c */ /* 0x040fec000000188c */
        /* <DEDUP_REMOVED lines=10> */
[--C-:B------:R-:W-:Y:S01]  /*69b0*/  FFMA.FTZ R210, R199, UR19, -R196.reuse ;  /* 0x00000013c7d27c23 */ /* 0x100fe200080108c4 */
[----:B------:R-:W-:Y:S01]  /*69c0*/  FFMA.FTZ R199, R201, UR19, -R196 ;  /* 0x00000013c9c77c23 */ /* 0x000fe200080108c4 */
[----:B------:R-:W-:Y:S01]  /*69d0*/  FFMA.FTZ R201, R206, UR19, -R183 ;  /* 0x00000013cec97c23 */ /* 0x000fe200080108b7 */
[----:B------:R-:W-:Y:S01]  /*69e0*/  IMAD.WIDE.U32 R212, R212, -0x326172a9, RZ ;  /* 0xcd9e8d57d4d47825 */ /* 0x000fe200078e00ff */
[----:B------:R-:W-:-:S03]  /*69f0*/  LOP3.LUT R209, R215, R6, R209, 0x96, !PT ;  /* 0x00000006d7d17212 */ /* 0x000fc600078e96d1 */
[----:B------:R-:W-:Y:S01]  /*6a00*/  FFMA.FTZ R206, R208, UR19, -R183 ;  /* 0x00000013d0ce7c23 */ /* 0x000fe200080108b7 */
[----:B------:R-:W-:Y:S01]  /*6a10*/  MUFU.EX2 R210, R210 ;  /* 0x000000d200d27308 */ /* 0x000fe20000000800 */
[----:B------:R-:W-:-:S03]  /*6a20*/  IMAD.WIDE.U32 R218, R209, -0x326172a9, RZ ;  /* 0xcd9e8d57d1da7825 */ /* 0x000fc600078e00ff */
[----:B------:R-:W-:-:S04]  /*6a30*/  LOP3.LUT R6, R218, 0xffff, RZ, 0xc0, !PT ;  /* 0x0000ffffda067812 */ /* 0x000fc800078ec0ff */
[----:B------:R-:W-:Y:S01]  /*6a40*/  MUFU.EX2 R201, R201 ;  /* 0x000000c900c97308 */ /* 0x000fe20000000800 */
[----:B------:R-:W-:Y:S01]  /*6a50*/  LOP3.LUT R4, R219, R212, R207, 0x96, !PT ;  /* 0x000000d4db047212 */ /* 0x000fe200078e96cf */
[----:B------:R-:W-:Y:S01]  /*6a60*/  FFMA.FTZ R212, R205, UR19, -R196 ;  /* 0x00000013cdd47c23 */ /* 0x000fe200080108c4 */
[----:B------:R-:W-:Y:S01]  /*6a70*/  LOP3.LUT R35, R218, 0xff, RZ, 0xc0, !PT ;  /* 0x000000ffda237812 */ /* 0x000fe200078ec0ff */
[----:B------:R-:W-:Y:S01]  /*6a80*/  FFMA.FTZ R205, R202, UR19, -R183 ;  /* 0x00000013cacd7c23 */ /* 0x000fe200080108b7 */
[----:B------:R-:W-:Y:S02]  /*6a90*/  SHF.R.U32.HI R6, RZ, 0x8, R6 ;  /* 0x00000008ff067819 */ /* 0x000fe40000011606 */
[----:B------:R-:W-:Y:S01]  /*6aa0*/  SHF.R.U32.HI R5, RZ, 0x10, R218 ;  /* 0x00000010ff057819 */ /* 0x000fe200000116da */
[----:B------:R-:W1:Y:S01]  /*6ab0*/  MUFU.EX2 R206, R206 ;  /* 0x000000ce00ce7308 */ /* 0x000e620000000800 */
[----:B------:R-:W-:Y:S02]  /*6ac0*/  PRMT R35, R35, 0x5410, R6 ;  /* 0x0000541023237816 */ /* 0x000fe40000000006 */
[----:B------:R-:W-:-:S02]  /*6ad0*/  SHF.R.U32.HI R7, RZ, 0x18, R218 ;  /* 0x00000018ff077819 */ /* 0x000fc400000116da */
[----:B------:R-:W-:Y:S02]  /*6ae0*/  LOP3.LUT R6, R5, 0xff, RZ, 0xc0, !PT ;  /* 0x000000ff05067812 */ /* 0x000fe400078ec0ff */
[----:B------:R-:W-:Y:S01]  /*6af0*/  LOP3.LUT R5, R4, 0xffff, RZ, 0xc0, !PT ;  /* 0x0000ffff04057812 */ /* 0x000fe200078ec0ff */
[----:B------:R-:W-:Y:S01]  /*6b00*/  MUFU.EX2 R199, R199 ;  /* 0x000000c700c77308 */ /* 0x000fe20000000800 */
[----:B------:R-:W-:Y:S02]  /*6b10*/  PRMT R7, R6, 0x5410, R7 ;  /* 0x0000541006077816 */ /* 0x000fe40000000007 */
[--C-:B------:R-:W-:Y:S02]  /*6b20*/  SHF.R.U32.HI R6, RZ, 0x10, R4.reuse ;  /* 0x00000010ff067819 */ /* 0x100fe40000011604 */
[----:B------:R-:W-:Y:S02]  /*6b30*/  LOP3.LUT R33, R4, 0xff, RZ, 0xc0, !PT ;  /* 0x000000ff04217812 */ /* 0x000fe400078ec0ff */
[----:B------:R-:W-:Y:S01]  /*6b40*/  SHF.R.U32.HI R208, RZ, 0x8, R5 ;  /* 0x00000008ffd07819 */ /* 0x000fe20000011605 */
[----:B------:R-:W2:Y:S01]  /*6b50*/  MUFU.EX2 R212, R212 ;  /* 0x000000d400d47308 */ /* 0x000ea20000000800 */
[----:B------:R-:W-:-:S02]  /*6b60*/  SHF.R.U32.HI R4, RZ, 0x18, R4 ;  /* 0x00000018ff047819 */ /* 0x000fc40000011604 */
[----:B------:R-:W-:Y:S02]  /*6b70*/  LOP3.LUT R5, R6, 0xff, RZ, 0xc0, !PT ;  /* 0x000000ff06057812 */ /* 0x000fe400078ec0ff */
[--C-:B------:R-:W-:Y:S02]  /*6b80*/  HSET2.LE.AND R7, R7, R60.reuse, PT ;  /* 0x0000003c07077233 */ /* 0x100fe40003803000 */
[----:B------:R-:W-:Y:S01]  /*6b90*/  PRMT R5, R5, 0x5410, R4 ;  /* 0x0000541005057816 */ /* 0x000fe20000000004 */
[----:B------:R-:W3:Y:S01]  /*6ba0*/  MUFU.EX2 R205, R205 ;  /* 0x000000cd00cd7308 */ /* 0x000ee20000000800 */
[----:B------:R-:W-:Y:S02]  /*6bb0*/  PRMT R33, R33, 0x5410, R208 ;  /* 0x0000541021217816 */ /* 0x000fe400000000d0 */
[----:B-1----:R-:W-:Y:S02]  /*6bc0*/  F2FP.F16.F32.PACK_AB R4, R206, R201 ;  /* 0x000000c9ce04723e */ /* 0x002fe400000000ff */
[----:B------:R-:W-:-:S02]  /*6bd0*/  HSET2.LE.AND R6, R35, R60, PT ;  /* 0x0000003c23067233 */ /* 0x000fc40003803000 */
[----:B------:R-:W-:Y:S02]  /*6be0*/  LOP3.LUT R7, R7, R4, RZ, 0xc0, !PT ;  /* 0x0000000407077212 */ /* 0x000fe400078ec0ff */
[----:B--2---:R-:W-:Y:S02]  /*6bf0*/  F2FP.F16.F32.PACK_AB R35, R212, R199 ;  /* 0x000000c7d423723e */ /* 0x004fe400000000ff */
[--C-:B------:R-:W-:Y:S02]  /*6c00*/  HSET2.LE.AND R4, R33, R60.reuse, PT ;  /* 0x0000003c21047233 */ /* 0x100fe40003803000 */
[----:B------:R-:W-:Y:S02]  /*6c10*/  HSET2.LE.AND R5, R5, R60, PT ;  /* 0x0000003c05057233 */ /* 0x000fe40003803000 */
[----:B------:R-:W-:Y:S01]  /*6c20*/  F2FP.F16.F32.PACK_AB R33, R210, R197 ;  /* 0x000000c5d221723e */ /* 0x000fe200000000ff */
[----:B------:R-:W-:Y:S01]  /*6c30*/  FADD.FTZ R197, R197, R54 ;  /* 0x00000036c5c57221 */ /* 0x000fe20000010000 */
[----:B---3--:R-:W-:Y:S01]  /*6c40*/  F2FP.F16.F32.PACK_AB R202, R205, R200 ;  /* 0x000000c8cdca723e */ /* 0x008fe200000000ff */
[----:B------:R-:W-:Y:S01]  /*6c50*/  FADD.FTZ R200, R200, R53 ;  /* 0x00000035c8c87221 */ /* 0x000fe20000010000 */
[----:B------:R-:W-:Y:S01]  /*6c60*/  LOP3.LUT R6, R6, R35, RZ, 0xc0, !PT ;  /* 0x0000002306067212 */ /* 0x000fe200078ec0ff */
[----:B------:R-:W-:Y:S01]  /*6c70*/  IMAD.WIDE.U32 R34, R34, -0x2daee0ad, RZ ;  /* 0xd2511f5322227825 */ /* 0x000fe200078e00ff */
[----:B------:R-:W-:-:S03]  /*6c80*/  LOP3.LUT R4, R4, R33, RZ, 0xc0, !PT ;  /* 0x0000002104047212 */ /* 0x000fc600078ec0ff */
[----:B------:R-:W-:Y:S01]  /*6c90*/  FADD.FTZ R210, R210, R197 ;  /* 0x000000c5d2d27221 */ /* 0x000fe20000010000 */
[----:B------:R-:W-:Y:S01]  /*6ca0*/  LOP3.LUT R5, R5, R202, RZ, 0xc0, !PT ;  /* 0x000000ca05057212 */ /* 0x000fe200078ec0ff */
[----:B------:R-:W-:Y:S01]  /*6cb0*/  FADD.FTZ R200, R205, R200 ;  /* 0x000000c8cdc87221 */ /* 0x000fe20000010000 */
[----:B------:R-:W-:Y:S01]  /*6cc0*/  LOP3.LUT R32, R35, R32, R173, 0x96, !PT ;  /* 0x0000002023207212 */ /* 0x000fe200078e96ad */
[----:B------:R-:W-:Y:S02]  /*6cd0*/  FADD.FTZ R199, R199, R210 ;  /* 0x000000d2c7c77221 */ /* 0x000fe40000010000 */
[----:B------:R-:W-:Y:S02]  /*6ce0*/  FADD.FTZ R201, R201, R200 ;  /* 0x000000c8c9c97221 */ /* 0x000fe40000010000 */
[----:B------:R-:W-:Y:S01]  /*6cf0*/  HMMA.16816.F32 R160, R4, R28, R160 ;  /* 0x0000001c04a0723c */ /* 0x000fe200000018a0 */
[----:B------:R-:W-:Y:S01]  /*6d00*/  FADD.FTZ R212, R212, R199 ;  /* 0x000000c7d4d47221 */ /* 0x000fe20000010000 */
[----:B------:R-:W-:-:S04]  /*6d10*/  FADD.FTZ R201, R206, R201 ;  /* 0x000000c9cec97221 */ /* 0x000fc80000010000 */
[C---:B------:R-:W-:Y:S01]  /*6d20*/  HMMA.16816.F32 R148, R4.reuse, R30, R148 ;  /* 0x0000001e0494723c */ /* 0x040fe20000001894 */
[----:B------:R-:W1:Y:S05]  /*6d30*/  LDSM.16.MT88.4 R28, [R221+0x9c00] ;  /* 0x009c0000dd1c783b */ /* 0x000e6a0000004200 */
[C---:B------:R-:W-:Y:S06]  /*6d40*/  HMMA.16816.F32 R68, R4.reuse, R24, R68 ;  /* 0x000000180444723c */ /* 0x040fec0000001844 */
[C---:B------:R-:W-:Y:S01]  /*6d50*/  HMMA.16816.F32 R80, R4.reuse, R26, R80 ;  /* 0x0000001a0450723c */ /* 0x040fe20000001850 */
[----:B------:R-:W2:Y:S05]  /*6d60*/  LDSM.16.MT88.4 R24, [R170+0x9c00] ;  /* 0x009c0000aa18783b */ /* 0x000eaa0000004200 */
[C---:B------:R-:W-:Y:S06]  /*6d70*/  HMMA.16816.F32 R84, R4.reuse, R20, R84 ;  /* 0x000000140454723c */ /* 0x040fec0000001854 */
[----:B------:R-:W-:Y:S01]  /*6d80*/  HMMA.16816.F32 R96, R4, R22, R96 ;  /* 0x000000160460723c */ /* 0x000fe20000001860 */
[----:B------:R-:W-:-:S02]  /*6d90*/  LOP3.LUT R21, R34, 0xffff, RZ, 0xc0, !PT ;  /* 0x0000ffff22157812 */ /* 0x000fc400078ec0ff */
[----:B------:R-:W-:Y:S02]  /*6da0*/  LOP3.LUT R20, R34, 0xff, RZ, 0xc0, !PT ;  /* 0x000000ff22147812 */ /* 0x000fe400078ec0ff */
[----:B------:R-:W-:Y:S01]  /*6db0*/  SHF.R.U32.HI R21, RZ, 0x8, R21 ;  /* 0x00000008ff157819 */ /* 0x000fe20000011615 */
[C---:B------:R-:W-:Y:S06]  /*6dc0*/  HMMA.16816.F32 R100, R4.reuse, R16, R100 ;  /* 0x000000100464723c */ /* 0x040fec0000001864 */
[----:B------:R-:W-:Y:S01]  /*6dd0*/  HMMA.16816.F32 R144, R4, R18, R144 ;  /* 0x000000120490723c */ /* 0x000fe20000001890 */
[----:B------:R-:W-:-:S02]  /*6de0*/  SHF.R.U32.HI R17, RZ, 0x10, R34 ;  /* 0x00000010ff117819 */ /* 0x000fc40000011622 */
[----:B------:R-:W-:Y:S02]  /*6df0*/  SHF.R.U32.HI R16, RZ, 0x18, R34 ;  /* 0x00000018ff107819 */ /* 0x000fe40000011622 */
[----:B------:R-:W-:Y:S01]  /*6e00*/  F2FP.F16.F32.PACK_AB R34, R198, R195 ;  /* 0x000000c3c622723e */ /* 0x000fe200000000ff */
[C---:B------:R-:W-:Y:S01]  /*6e10*/  HMMA.16816.F32 R112, R4.reuse, R12, R112 ;  /* 0x0000000c0470723c */ /* 0x040fe20000001870 */
[C---:B------:R-:W-:Y:S02]  /*6e20*/  LOP3.LUT R18, R32.reuse, 0xffff, RZ, 0xc0, !PT ;  /* 0x0000ffff20127812 */ /* 0x040fe400078ec0ff */
[----:B------:R-:W-:Y:S02]  /*6e30*/  LOP3.LUT R19, R32, 0xff, RZ, 0xc0, !PT ;  /* 0x000000ff20137812 */ /* 0x000fe400078ec0ff */
[----:B------:R-:W-:Y:S01]  /*6e40*/  SHF.R.U32.HI R18, RZ, 0x8, R18 ;  /* 0x00000008ff127819 */ /* 0x000fe20000011612 */
[----:B------:R-:W-:Y:S01]  /*6e50*/  HMMA.16816.F32 R120, R4, R14, R120 ;  /* 0x0000000e0478723c */ /* 0x000fe20000001878 */
[----:B------:R-:W-:-:S02]  /*6e60*/  SHF.R.U32.HI R12, RZ, 0x10, R32 ;  /* 0x00000010ff0c7819 */ /* 0x000fc40000011620 */
[----:B------:R-:W-:Y:S02]  /*6e70*/  PRMT R19, R19, 0x5410, R18 ;  /* 0x0000541013137816 */ /* 0x000fe40000000012 */
[----:B------:R-:W-:Y:S01]  /*6e80*/  SHF.R.U32.HI R32, RZ, 0x18, R32 ;  /* 0x00000018ff207819 */ /* 0x000fe20000011620 */
[C---:B------:R-:W-:Y:S01]  /*6e90*/  HMMA.16816.F32 R136, R4.reuse, R8, R136 ;  /* 0x000000080488723c */ /* 0x040fe20000001888 */
[----:B------:R-:W-:Y:S02]  /*6ea0*/  LOP3.LUT R15, R17, 0xff, RZ, 0xc0, !PT ;  /* 0x000000ff110f7812 */ /* 0x000fe400078ec0ff */
[----:B------:R-:W-:Y:S02]  /*6eb0*/  LOP3.LUT R17, R12, 0xff, RZ, 0xc0, !PT ;  /* 0x000000ff0c117812 */ /* 0x000fe400078ec0ff */
[----:B------:R-:W-:Y:S01]  /*6ec0*/  HSET2.LE.AND R19, R19, R60, PT ;  /* 0x0000003c13137233 */ /* 0x000fe20003803000 */
[----:B------:R-:W-:Y:S01]  /*6ed0*/  HMMA.16816.F32 R128, R4, R10, R128 ;  /* 0x0000000a0480723c */ /* 0x000fe20000001880 */
[----:B------:R-:W-:-:S02]  /*6ee0*/  PRMT R13, R20, 0x5410, R21 ;  /* 0x00005410140d7816 */ /* 0x000fc40000000015 */
[C---:B------:R-:W-:Y:S01]  /*6ef0*/  F2FP.F16.F32.PACK_AB R12, R192.reuse, R191 ;  /* 0x000000bfc00c723e */ /* 0x040fe200000000ff */
[----:B------:R-:W3:Y:S01]  /*6f00*/  LDSM.16.MT88.4 R20, [R221+0xac00] ;  /* 0x00ac0000dd14783b */ /* 0x000ee20000004200 */
[----:B------:R-:W-:Y:S01]  /*6f10*/  PRMT R15, R15, 0x5410, R16 ;  /* 0x000054100f0f7816 */ /* 0x000fe20000000010 */
[----:B------:R-:W-:Y:S01]  /*6f20*/  FADD.FTZ R191, R191, R188 ;  /* 0x000000bcbfbf7221 */ /* 0x000fe20000010000 */
[----:B------:R-:W-:Y:S02]  /*6f30*/  LOP3.LUT R4, R213, R216, R175, 0x96, !PT ;  /* 0x000000d8d5047212 */ /* 0x000fe400078e96af */
[----:B------:R-:W-:Y:S01]  /*6f40*/  PRMT R17, R17, 0x5410, R32 ;  /* 0x0000541011117816 */ /* 0x000fe20000000020 */
[----:B------:R-:W-:Y:S01]  /*6f50*/  FADD.FTZ R192, R192, R191 ;  /* 0x000000bfc0c07221 */ /* 0x000fe20000010000 */
[----:B------:R-:W-:Y:S01]  /*6f60*/  LOP3.LUT R32, R19, R12, RZ, 0xc0, !PT ;  /* 0x0000000c13207212 */ /* 0x000fe200078ec0ff */
[----:B------:R-:W-:Y:S01]  /*6f70*/  IMAD.WIDE.U32 R4, R4, -0x2daee0ad, RZ ;  /* 0xd2511f5304047825 */ /* 0x000fe200078e00ff */
[----:B------:R-:W-:-:S03]  /*6f80*/  HSET2.LE.AND R13, R13, R60, PT ;  /* 0x0000003c0d0d7233 */ /* 0x000fc60003803000 */
[----:B------:R-:W-:Y:S01]  /*6f90*/  FADD.FTZ R195, R195, R192 ;  /* 0x000000c0c3c37221 */ /* 0x000fe20000010000 */
[----:B------:R-:W-:Y:S02]  /*6fa0*/  HSET2.LE.AND R15, R15, R60, PT ;  /* 0x0000003c0f0f7233 */ /* 0x000fe40003803000 */
[----:B------:R-:W-:Y:S01]  /*6fb0*/  LOP3.LUT R173, R5, R214, R173, 0x96, !PT ;  /* 0x000000d605ad7212 */ /* 0x000fe200078e96ad */
[----:B------:R-:W-:Y:S01]  /*6fc0*/  FADD.FTZ R250, R198, R195 ;  /* 0x000000c3c6fa7221 */ /* 0x000fe20000010000 */
[----:B------:R-:W-:Y:S02]  /*6fd0*/  LOP3.LUT R6, R4, 0xffff, RZ, 0xc0, !PT ;  /* 0x0000ffff04067812 */ /* 0x000fe400078ec0ff */
[----:B------:R-:W-:Y:S02]  /*6fe0*/  LOP3.LUT R178, R173, 0xffff, RZ, 0xc0, !PT ;  /* 0x0000ffffadb27812 */ /* 0x000fe400078ec0ff */
[----:B------:R-:W-:Y:S02]  /*6ff0*/  SHF.R.U32.HI R7, RZ, 0x10, R4 ;  /* 0x00000010ff077819 */ /* 0x000fe40000011604 */
[----:B------:R-:W-:-:S02]  /*7000*/  SHF.R.U32.HI R186, RZ, 0x10, R173 ;  /* 0x00000010ffba7819 */ /* 0x000fc400000116ad */
[----:B------:R-:W-:Y:S02]  /*7010*/  LOP3.LUT R5, R4, 0xff, RZ, 0xc0, !PT ;  /* 0x000000ff04057812 */ /* 0x000fe400078ec0ff */
[----:B------:R-:W-:Y:S02]  /*7020*/  SHF.R.U32.HI R6, RZ, 0x8, R6 ;  /* 0x00000008ff067819 */ /* 0x000fe40000011606 */
[----:B------:R-:W-:Y:S02]  /*7030*/  LOP3.LUT R175, R173, 0xff, RZ, 0xc0, !PT ;  /* 0x000000ffadaf7812 */ /* 0x000fe400078ec0ff */
[----:B------:R-:W-:Y:S02]  /*7040*/  SHF.R.U32.HI R178, RZ, 0x8, R178 ;  /* 0x00000008ffb27819 */ /* 0x000fe400000116b2 */
[----:B------:R-:W-:Y:S02]  /*7050*/  HSET2.LE.AND R17, R17, R60, PT ;  /* 0x0000003c11117233 */ /* 0x000fe40003803000 */
[----:B------:R-:W-:Y:S01]  /*7060*/  F2FP.F16.F32.PACK_AB R12, R193, R184 ;  /* 0x000000b8c10c723e */ /* 0x000fe200000000ff */
[----:B------:R-:W-:Y:S01]  /*7070*/  FADD.FTZ R184, R184, R203 ;  /* 0x000000cbb8b87221 */ /* 0x000fe20000010000 */
[----:B------:R-:W-:-:S02]  /*7080*/  F2FP.F16.F32.PACK_AB R8, R181, R182 ;  /* 0x000000b6b508723e */ /* 0x000fc400000000ff */
[----:B------:R-:W-:Y:S01]  /*7090*/  SHF.R.U32.HI R4, RZ, 0x18, R4 ;  /* 0x00000018ff047819 */ /* 0x000fe20000011604 */
[----:B------:R-:W-:Y:S01]  /*70a0*/  FADD.FTZ R193, R193, R184 ;  /* 0x000000b8c1c17221 */ /* 0x000fe20000010000 */
[----:B------:R-:W-:Y:S02]  /*70b0*/  LOP3.LUT R7, R7, 0xff, RZ, 0xc0, !PT ;  /* 0x000000ff07077812 */ /* 0x000fe400078ec0ff */
[----:B------:R-:W-:Y:S01]  /*70c0*/  SHF.R.U32.HI R173, RZ, 0x18, R173 ;  /* 0x00000018ffad7819 */ /* 0x000fe200000116ad */
[----:B------:R-:W-:Y:S01]  /*70d0*/  FADD.FTZ R182, R182, R193 ;  /* 0x000000c1b6b67221 */ /* 0x000fe20000010000 */
[----:B------:R-:W-:Y:S02]  /*70e0*/  LOP3.LUT R186, R186, 0xff, RZ, 0xc0, !PT ;  /* 0x000000ffbaba7812 */ /* 0x000fe400078ec0ff */
[----:B------:R-:W-:Y:S01]  /*70f0*/  PRMT R183, R5, 0x5410, R6 ;  /* 0x0000541005b77816 */ /* 0x000fe20000000006 */
[----:B------:R-:W-:Y:S01]  /*7100*/  FADD.FTZ R252, R181, R182 ;  /* 0x000000b6b5fc7221 */ /* 0x000fe20000010000 */
[----:B------:R-:W-:-:S02]  /*7110*/  PRMT R175, R175, 0x5410, R178 ;  /* 0x00005410afaf7816 */ /* 0x000fc400000000b2 */
[----:B------:R-:W-:Y:S02]  /*7120*/  PRMT R7, R7, 0x5410, R4 ;  /* 0x0000541007077816 */ /* 0x000fe40000000004 */
[----:B------:R-:W-:Y:S02]  /*7130*/  PRMT R5, R186, 0x5410, R173 ;  /* 0x00005410ba057816 */ /* 0x000fe400000000ad */
[----:B------:R-:W-:Y:S02]  /*7140*/  LOP3.LUT R33, R17, R12, RZ, 0xc0, !PT ;  /* 0x0000000c11217212 */ /* 0x000fe400078ec0ff */
[----:B------:R-:W-:Y:S01]  /*7150*/  LOP3.LUT R34, R13, R34, RZ, 0xc0, !PT ;  /* 0x000000220d227212 */ /* 0x000fe200078ec0ff */
[----:B------:R-:W4:Y:S01]  /*7160*/  LDSM.16.MT88.4 R16, [R170+0xac00] ;  /* 0x00ac0000aa10783b */ /* 0x000f220000004200 */
[----:B------:R-:W-:Y:S02]  /*7170*/  LOP3.LUT R35, R15, R8, RZ, 0xc0, !PT ;  /* 0x000000080f237212 */ /* 0x000fe400078ec0ff */
[--C-:B------:R-:W-:Y:S01]  /*7180*/  HSET2.LE.AND R4, R175, R60.reuse, PT ;  /* 0x0000003caf047233 */ /* 0x100fe20003803000 */
[----:B------:R-:W5:Y:S01]  /*7190*/  LDSM.16.MT88.4 R12, [R221+0xbc00] ;  /* 0x00bc0000dd0c783b */ /* 0x000f620000004200 */
[----:B------:R-:W-:-:S02]  /*71a0*/  HSET2.LE.AND R6, R183, R60, PT ;  /* 0x0000003cb7067233 */ /* 0x000fc40003803000 */
[--C-:B------:R-:W-:Y:S01]  /*71b0*/  HSET2.LE.AND R7, R7, R60.reuse, PT ;  /* 0x0000003c07077233 */ /* 0x100fe20003803000 */
[----:B------:R-:W5:Y:S01]  /*71c0*/  LDSM.16.MT88.4 R8, [R170+0xbc00] ;  /* 0x00bc0000aa08783b */ /* 0x000f620000004200 */
[----:B------:R-:W-:Y:S01]  /*71d0*/  HSET2.LE.AND R5, R5, R60, PT ;  /* 0x0000003c05057233 */ /* 0x000fe20003803000 */
[C---:B-1----:R-:W-:Y:S01]  /*71e0*/  HMMA.16816.F32 R156, R32.reuse, R28, R156 ;  /* 0x0000001c209c723c */ /* 0x042fe2000000189c */
[----:B------:R-:W-:Y:S01]  /*71f0*/  F2FP.F16.F32.PACK_AB R175, R180, R179 ;  /* 0x000000b3b4af723e */ /* 0x000fe200000000ff */
[----:B------:R-:W-:Y:S01]  /*7200*/  FADD.FTZ R179, R179, R212 ;  /* 0x000000d4b3b37221 */ /* 0x000fe20000010000 */
        /* <DEDUP_REMOVED lines=17> */
[C---:B--2---:R-:W-:Y:S03]  /*7320*/  HMMA.16816.F32 R72, R32.reuse, R24, R72 ;  /* 0x000000182048723c */ /* 0x044fe60000001848 */
[----:B------:R1:W-:Y:S03]  /*7330*/  STL [R1+0x8], R250 ;  /* 0x000008fa01007387 */ /* 0x0003e60000100800 */
[C---:B------:R-:W-:Y:S06]  /*7340*/  HMMA.16816.F32 R76, R32.reuse, R26, R76 ;  /* 0x0000001a204c723c */ /* 0x040fec000000184c */
[C---:B---3--:R-:W-:Y:S06]  /*7350*/  HMMA.16816.F32 R88, R32.reuse, R20, R88 ;  /* 0x000000142058723c */ /* 0x048fec0000001858 */
        /* <DEDUP_REMOVED lines=21> */
[----:B------:R-:W2:Y:S01]  /*74b0*/  LDL.64 R244, [R1+0x18] ;  /* 0x0000180001f47983 */ /* 0x000ea20000100a00 */
        /* <DEDUP_REMOVED lines=8> */
[----:B------:R-:W-:Y:S02]  /*7540*/  UIADD3 UR4, UR20, -0x2, URZ ;  /* 0xfffffffe14047890 */ /* 0x000fe4000fffe03f */
[----:B------:R-:W-:Y:S02]  /*7550*/  IMAD.U32 R165, RZ, RZ, UR21 ;  /* 0x00000015ffa57e24 */ /* 0x000fe4000f8e00ff */
[----:B------:R-:W-:-:S02]  /*7560*/  USHF.R.S32.HI UR11, URZ, 0x1f, UR4 ;  /* 0x0000001f3f0b7899 */ /* 0x000fc40008011404 */
[----:B------:R-:W-:Y:S01]  /*7570*/  UIMAD UR10, UR12, UR4, URZ ;  /* 0x000000040c0a72a4 */ /* 0x000fe2000f8e023f */
[----:B------:R-:W-:Y:S01]  /*7580*/  IMAD.U32 R18, RZ, RZ, UR4 ;  /* 0x00000004ff127e24 */ /* 0x000fe2000f8e00ff */
[----:B------:R-:W1:Y:S01]  /*7590*/  @!P5 LDC.64 R14, c[0x0][0x220] ;  /* 0x00008800ff0edb82 */ /* 0x000e620000000a00 */
[----:B------:R-:W-:Y:S01]  /*75a0*/  IMAD R165, R165, 0x40, R238 ;  /* 0x00000040a5a57824 */ /* 0x000fe200078e02ee */
[----:B------:R-:W-:-:S06]  /*75b0*/  UIMAD UR10, UR11, UR13, UR10 ;  /* 0x0000000d0b0a72a4 */ /* 0x000fcc000f8e020a */
[----:B------:R-:W3:Y:S01]  /*75c0*/  @!P4 LDC.64 R12, c[0x0][0x220] ;  /* 0x00008800ff0ccb82 */ /* 0x000ee20000000a00 */
[----:B------:R-:W-:Y:S04]  /*75d0*/  @P5 STS [R225+0x9000], RZ ;  /* 0x009000ffe1005388 */ /* 0x000fe80000000800 */
[----:B------:R-:W-:Y:S03]  /*75e0*/  @P5 STS [R225+0x9004], RZ ;  /* 0x009004ffe1005388 */ /* 0x000fe60000000800 */
[----:B------:R-:W4:Y:S01]  /*75f0*/  @!P3 LDC.64 R10, c[0x0][0x220] ;  /* 0x00008800ff0abb82 */ /* 0x000f220000000a00 */
[----:B------:R-:W-:Y:S07]  /*7600*/  @P5 STS.64 [R225+0x9008], RZ ;  /* 0x009008ffe1005388 */ /* 0x000fee0000000a00 */
[----:B------:R-:W5:Y:S08]  /*7610*/  @!P5 LDC.64 R8, c[0x0][0x220] ;  /* 0x00008800ff08db82 */ /* 0x000f700000000a00 */
[----:B------:R-:W5:Y:S08]  /*7620*/  @!P4 LDC.64 R6, c[0x0][0x220] ;  /* 0x00008800ff06cb82 */ /* 0x000f700000000a00 */
[----:B------:R-:W5:Y:S01]  /*7630*/  @!P3 LDC.64 R4, c[0x0][0x220] ;  /* 0x00008800ff04bb82 */ /* 0x000f620000000a00 */
[----:B--2---:R-:W-:-:S04]  /*7640*/  IMAD.WIDE.U32 R18, R18, UR13, R244 ;  /* 0x0000000d12127c25 */ /* 0x004fc8000f8e00f4 */
[----:B------:R-:W-:Y:S01]  /*7650*/  VIADD R16, R19, UR10 ;  /* 0x0000000a13107c36 */ /* 0x000fe20008000000 */
[C---:B-1----:R-:W-:Y:S02]  /*7660*/  @!P5 LEA R20, P0, R18.reuse, R14, 0x1 ;  /* 0x0000000e1214d211 */ /* 0x042fe400078008ff */
[C---:B---3--:R-:W-:Y:S02]  /*7670*/  @!P4 LEA R12, P1, R18.reuse, R12, 0x1 ;  /* 0x0000000c120cc211 */ /* 0x048fe400078208ff */
[C-C-:B------:R-:W-:Y:S02]  /*7680*/  @!P5 LEA.HI.X R21, R18.reuse, R15, R16.reuse, 0x1, P0 ;  /* 0x0000000f1215d211 */ /* 0x140fe400000f0c10 */
[C---:B----4-:R-:W-:Y:S02]  /*7690*/  @!P3 LEA R10, P0, R18.reuse, R10, 0x1 ;  /* 0x0000000a120ab211 */ /* 0x050fe400078008ff */
[C---:B------:R-:W-:Y:S01]  /*76a0*/  IADD3 R14, P2, R18.reuse, UR24, RZ ;  /* 0x00000018120e7c10 */ /* 0x040fe2000ff5e0ff */
[----:B------:R-:W-:Y:S01]  /*76b0*/  @!PT LDS RZ, [RZ] ;  /* 0x00000000fffff984 */ /* 0x000fe20000000800 */
[----:B------:R-:W-:Y:S01]  /*76c0*/  @!PT LDS RZ, [RZ] ;  /* 0x00000000fffff984 */ /* 0x000fe20000000800 */
[----:B------:R-:W-:Y:S01]  /*76d0*/  @!PT LDS RZ, [RZ] ;  /* 0x00000000fffff984 */ /* 0x000fe20000000800 */
[----:B------:R1:W-:Y:S01]  /*76e0*/  @!P5 LDGSTS.E.BYPASS.LTC128B.128 [R225+0x9000], desc[UR22][R20.64] ;  /* 0x0900000014e1dfae */ /* 0x0003e2000b901d56 */
[----:B------:R-:W-:-:S02]  /*76f0*/  @!P4 LEA.HI.X R13, R18, R13, R16, 0x1, P1 ;  /* 0x0000000d120dc211 */ /* 0x000fc400008f0c10 */
[----:B------:R-:W-:Y:S01]  /*7700*/  @!P3 LEA.HI.X R11, R18, R11, R16, 0x1, P0 ;  /* 0x0000000b120bb211 */ /* 0x000fe200000f0c10 */
[----:B------:R-:W-:Y:S01]  /*7710*/  @P4 STS.128 [R225+0xa000], RZ ;  /* 0x00a000ffe1004388 */ /* 0x000fe20000000c00 */
[----:B------:R-:W-:Y:S02]  /*7720*/  IADD3.X R16, R16, UR18, RZ, P2, !PT ;  /* 0x0000001210107c10 */ /* 0x000fe400097fe4ff */
[C---:B-----5:R-:W-:Y:S01]  /*7730*/  @!P5 LEA R18, P2, R14.reuse, R8, 0x1 ;  /* 0x000000080e12d211 */ /* 0x060fe200078408ff */
[----:B------:R-:W-:Y:S01]  /*7740*/  @!PT LDS RZ, [RZ] ;  /* 0x00000000fffff984 */ /* 0x000fe20000000800 */
[----:B------:R-:W-:Y:S01]  /*7750*/  @!PT LDS RZ, [RZ] ;  /* 0x00000000fffff984 */ /* 0x000fe20000000800 */
[----:B------:R-:W-:Y:S01]  /*7760*/  @!PT LDS RZ, [RZ] ;  /* 0x00000000fffff984 */ /* 0x000fe20000000800 */
[----:B------:R-:W-:Y:S01]  /*7770*/  @!P4 LDGSTS.E.BYPASS.LTC128B.128 [R225+0xa000], desc[UR22][R12.64+0x40] ;  /* 0x0a0000400ce1cfae */ /* 0x000fe2000b901d56 */
[C---:B------:R-:W-:Y:S02]  /*7780*/  @!P4 LEA R6, P1, R14.reuse, R6, 0x1 ;  /* 0x000000060e06c211 */ /* 0x040fe400078208ff */
[C---:B------:R-:W-:Y:S01]  /*7790*/  @!P3 LEA R4, P0, R14.reuse, R4, 0x1 ;  /* 0x000000040e04b211 */ /* 0x040fe200078008ff */
[----:B------:R-:W-:Y:S01]  /*77a0*/  @P3 STS.128 [R225+0xb000], RZ ;  /* 0x00b000ffe1003388 */ /* 0x000fe20000000c00 */
[----:B------:R-:W-:-:S02]  /*77b0*/  @!P5 LEA.HI.X R19, R14, R9, R16, 0x1, P2 ;  /* 0x000000090e13d211 */ /* 0x000fc400010f0c10 */
[C-C-:B------:R-:W-:Y:S01]  /*77c0*/  @!P4 LEA.HI.X R7, R14.reuse, R7, R16.reuse, 0x1, P1 ;  /* 0x000000070e07c211 */ /* 0x140fe200008f0c10 */
        /* <DEDUP_REMOVED lines=21> */
[----:B-1----:R-:W1:Y:S04]  /*7920*/  LDSM.16.M88.4 R20, [R224+0x1000] ;  /* 0x00100000e014783b */ /* 0x002e680000000200 */
[----:B------:R-:W5:Y:S04]  /*7930*/  LDSM.16.M88.4 R36, [R223+0x6400] ;  /* 0x00640000df24783b */ /* 0x000f680000000200 */
[----:B------:R-:W4:Y:S04]  /*7940*/  LDSM.16.M88.4 R192, [R223+0x6800] ;  /* 0x00680000dfc0783b */ /* 0x000f280000000200 */
[----:B--2---:R-:W2:Y:S04]  /*7950*/  LDSM.16.M88.4 R8, [R223+0x6c00] ;  /* 0x006c0000df08783b */ /* 0x004ea80000000200 */
[----:B------:R-:W2:Y:S04]  /*7960*/  LDSM.16.M88.4 R184, [R224] ;  /* 0x00000000e0b8783b */ /* 0x000ea80000000200 */
[----:B------:R-:W-:Y:S04]  /*7970*/  LDSM.16.M88.4 R212, [R220+0x6000] ;  /* 0x00600000dcd4783b */ /* 0x000fe80000000200 */
[----:B---3--:R-:W3:Y:S04]  /*7980*/  LDSM.16.M88.4 R16, [R222+0x1000] ;  /* 0x00100000de10783b */ /* 0x008ee80000000200 */
[----:B------:R-:W3:Y:S04]  /*7990*/  LDSM.16.M88.4 R208, [R220+0x6400] ;  /* 0x00640000dcd0783b */ /* 0x000ee80000000200 */
[----:B------:R-:W3:Y:S04]  /*79a0*/  LDSM.16.M88.4 R180, [R220+0x6800] ;  /* 0x00680000dcb4783b */ /* 0x000ee80000000200 */
[----:B------:R-:W3:Y:S01]  /*79b0*/  LDSM.16.M88.4 R176, [R220+0x6c00] ;  /* 0x006c0000dcb0783b */ /* 0x000ee20000000200 */
[C---:B-1----:R-:W-:Y:S03]  /*79c0*/  HMMA.16816.F32 R52, R20.reuse, R200, RZ ;  /* 0x000000c81434723c */ /* 0x042fe600000018ff */
[----:B------:R-:W1:Y:S04]  /*79d0*/  LDSM.16.M88.4 R12, [R222] ;  /* 0x00000000de0c783b */ /* 0x000e680000000200 */
[----:B------:R-:W-:Y:S01]  /*79e0*/  LDSM.16.M88.4 R172, [R223+0x7000] ;  /* 0x00700000dfac783b */ /* 0x000fe20000000200 */
[C---:B------:R-:W-:Y:S03]  /*79f0*/  HMMA.16816.F32 R48, R20.reuse, R202, RZ ;  /* 0x000000ca1430723c */ /* 0x040fe600000018ff */
[----:B------:R-:W-:Y:S03]  /*7a00*/  LDSM.16.M88.4 R64, [R223+0x7400] ;  /* 0x00740000df40783b */ /* 0x000fe60000000200 */
[C---:B-----5:R-:W-:Y:S01]  /*7a10*/  HMMA.16816.F32 R44, R20.reuse, R36, RZ ;  /* 0x00000024142c723c */ /* 0x060fe200000018ff */
[----:B------:R-:W-:Y:S04]  /*7a20*/  LDSM.16.M88.4 R60, [R223+0x7800] ;  /* 0x00780000df3c783b */ /* 0x000fe80000000200 */
[----:B------:R-:W-:Y:S01]  /*7a30*/  LDSM.16.M88.4 R56, [R223+0x7c00] ;  /* 0x007c0000df38783b */ /* 0x000fe20000000200 */
[C---:B----4-:R-:W-:Y:S03]  /*7a40*/  HMMA.16816.F32 R32, R20.reuse, R192, RZ ;  /* 0x000000c01420723c */ /* 0x050fe600000018ff */
[----:B------:R-:W-:Y:S03]  /*7a50*/  LDSM.16.M88.4 R244, [R222+0x2000] ;  /* 0x00200000def4783b */ /* 0x000fe60000000200 */
[C---:B--2---:R-:W-:Y:S01]  /*7a60*/  HMMA.16816.F32 R24, R20.reuse, R8, RZ ;  /* 0x000000081418723c */ /* 0x044fe200000018ff */
        /* <DEDUP_REMOVED lines=24> */
[----:B------:R-:W-:Y:S01]  /*7bf0*/  HMMA.16816.F32 R36, R12, R210, R36 ;  /* 0x000000d20c24723c */ /* 0x000fe20000001824 */
[----:B------:R-:W-:Y:S05]  /*7c00*/  LDSM.16.M88.4 R208, [R220+0x7c00] ;  /* 0x007c0000dcd0783b */ /* 0x000fea0000000200 */
[C---:B--2---:R-:W-:Y:S06]  /*7c10*/  HMMA.16816.F32 R52, R8.reuse, R172, R52 ;  /* 0x000000ac0834723c */ /* 0x044fec0000001834 */
        /* <DEDUP_REMOVED lines=10> */
[C---:B------:R-:W-:Y:S06]  /*7cc0*/  HMMA.16816.F32 R188, R12.reuse, R176, R188 ;  /* 0x000000b00cbc723c */ /* 0x040fec00000018bc */
[C---:B------:R-:W-:Y:S01]  /*7cd0*/  HMMA.16816.F32 R200, R12.reuse, R214, R200 ;  /* 0x000000d60cc8723c */ /* 0x040fe200000018c8 */
[----:B------:R-:W-:Y:S05]  /*7ce0*/  LDSM.16.M88.4 R212, [R220+0x7800] ;  /* 0x00780000dcd4783b */ /* 0x000fea0000000200 */
[C---:B------:R-:W-:Y:S01]  /*7cf0*/  HMMA.16816.F32 R192, R12.reuse, R182, R192 ;  /* 0x000000b60cc0723c */ /* 0x040fe200000018c0 */
[----:B------:R-:W-:Y:S05]  /*7d00*/  LDSM.16.M88.4 R180, [R224+0x4000] ;  /* 0x00400000e0b4783b */ /* 0x000fea0000000200 */
[----:B------:R-:W-:Y:S01]  /*7d10*/  HMMA.16816.F32 R184, R12, R178, R184 ;  /* 0x000000b20cb8723c */ /* 0x000fe200000018b8 */
[----:B------:R-:W2:Y:S04]  /*7d20*/  LDSM.16.M88.4 R12, [R222+0x3000] ;  /* 0x00300000de0c783b */ /* 0x000ea80000000200 */
[----:B------:R-:W-:Y:S01]  /*7d30*/  LDSM.16.M88.4 R176, [R224+0x5000] ;  /* 0x00500000e0b0783b */ /* 0x000fe20000000200 */
[C---:B---3--:R-:W-:Y:S06]  /*7d40*/  HMMA.16816.F32 R4, R16.reuse, R64, R4 ;  /* 0x000000401004723c */ /* 0x048fec0000001804 */
[C---:B------:R-:W-:Y:S01]  /*7d50*/  HMMA.16816.F32 R36, R16.reuse, R66, R36 ;  /* 0x000000421024723c */ /* 0x040fe20000001824 */
[----:B------:R-:W3:Y:S05]  /*7d60*/  LDSM.16.M88.4 R64, [R223+0x8400] ;  /* 0x00840000df40783b */ /* 0x000eea0000000200 */
[C---:B------:R-:W-:Y:S06]  /*7d70*/  HMMA.16816.F32 R204, R16.reuse, R172, R204 ;  /* 0x000000ac10cc723c */ /* 0x040fec00000018cc */
[----:B------:R-:W-:Y:S01]  /*7d80*/  HMMA.16816.F32 R200, R16, R174, R200 ;  /* 0x000000ae10c8723c */ /* 0x000fe200000018c8 */
[----:B------:R-:W-:Y:S05]  /*7d90*/  LDSM.16.M88.4 R172, [R223+0x8000] ;  /* 0x00800000dfac783b */ /* 0x000fea0000000200 */
[----:B-1----:R-:W-:Y:S06]  /*7da0*/  HMMA.16816.F32 R4, R244, R8, R4 ;  /* 0x00000008f404723c */ /* 0x002fec0000001804 */
[----:B------:R-:W-:Y:S06]  /*7db0*/  HMMA.16816.F32 R196, R16, R60, R196 ;  /* 0x0000003c10c4723c */ /* 0x000fec00000018c4 */
[----:B--2---:R-:W-:Y:S06]  /*7dc0*/  HMMA.16816.F32 R44, R12, R8, R44 ;  /* 0x000000080c2c723c */ /* 0x004fec000000182c */
[C---:B------:R-:W-:Y:S01]  /*7dd0*/  HMMA.16816.F32 R192, R16.reuse, R62, R192 ;  /* 0x0000003e10c0723c */ /* 0x040fe200000018c0 */
[----:B------:R-:W-:Y:S05]  /*7de0*/  LDSM.16.M88.4 R60, [R223+0x8800] ;  /* 0x00880000df3c783b */ /* 0x000fea0000000200 */
[C---:B------:R-:W-:Y:S06]  /*7df0*/  HMMA.16816.F32 R188, R16.reuse, R56, R188 ;  /* 0x0000003810bc723c */ /* 0x040fec00000018bc */
[----:B------:R-:W-:Y:S01]  /*7e00*/  HMMA.16816.F32 R184, R16, R58, R184 ;  /* 0x0000003a10b8723c */ /* 0x000fe200000018b8 */
[----:B------:R-:W-:Y:S04]  /*7e10*/  LDSM.16.M88.4 R16, [R222+0x4000] ;  /* 0x00400000de10783b */ /* 0x000fe80000000200 */
[----:B------:R-:W-:Y:S01]  /*7e20*/  LDSM.16.M88.4 R56, [R223+0x8c00] ;  /* 0x008c0000df38783b */ /* 0x000fe20000000200 */
[-C--:B------:R-:W-:Y:S06]  /*7e30*/  HMMA.16816.F32 R40, R12, R10.reuse, R40 ;  /* 0x0000000a0c28723c */ /* 0x080fec0000001828 */
[----:B------:R-:W-:Y:S01]  /*7e40*/  HMMA.16816.F32 R36, R244, R10, R36 ;  /* 0x0000000af424723c */ /* 0x000fe20000001824 */
[----:B------:R-:W1:Y:S05]  /*7e50*/  LDSM.16.M88.4 R8, [R220+0x8400] ;  /* 0x00840000dc08783b */ /* 0x000e6a0000000200 */
[C---:B------:R-:W-:Y:S06]  /*7e60*/  HMMA.16816.F32 R52, R12.reuse, R216, R52 ;  /* 0x000000d80c34723c */ /* 0x040fec0000001834 */
[C---:B------:R-:W-:Y:S06]  /*7e70*/  HMMA.16816.F32 R48, R12.reuse, R218, R48 ;  /* 0x000000da0c30723c */ /* 0x040fec0000001830 */
[C---:B------:R-:W-:Y:S06]  /*7e80*/  HMMA.16816.F32 R32, R12.reuse, R212, R32 ;  /* 0x000000d40c20723c */ /* 0x040fec0000001820 */
[C---:B------:R-:W-:Y:S06]  /*7e90*/  HMMA.16816.F32 R28, R12.reuse, R214, R28 ;  /* 0x000000d60c1c723c */ /* 0x040fec000000181c */
[C---:B------:R-:W-:Y:S06]  /*7ea0*/  HMMA.16816.F32 R24, R12.reuse, R208, R24 ;  /* 0x000000d00c18723c */ /* 0x040fec0000001818 */
[----:B------:R-:W-:Y:S01]  /*7eb0*/  HMMA.16816.F32 R20, R12, R210, R20 ;  /* 0x000000d20c14723c */ /* 0x000fe20000001814 */
[----:B------:R-:W2:Y:S05]  /*7ec0*/  LDSM.16.M88.4 R12, [R222+0x5000] ;  /* 0x00500000de0c783b */ /* 0x000eaa0000000200 */
[-C--:B---3--:R-:W-:Y:S06]  /*7ed0*/  HMMA.16816.F32 R4, R180, R64.reuse, R4 ;  /* 0x00000040b404723c */ /* 0x088fec0000001804 */
[----:B------:R-:W-:Y:S06]  /*7ee0*/  HMMA.16816.F32 R44, R176, R64, R44 ;  /* 0x00000040b02c723c */ /* 0x000fec000000182c */
[----:B------:R-:W-:Y:S06]  /*7ef0*/  HMMA.16816.F32 R196, R244, R212, R196 ;  /* 0x000000d4f4c4723c */ /* 0x000fec00000018c4 */
[-C--:B------:R-:W-:Y:S06]  /*7f00*/  HMMA.16816.F32 R40, R176, R66.reuse, R40 ;  /* 0x00000042b028723c */ /* 0x080fec0000001828 */
[----:B------:R-:W-:Y:S01]  /*7f10*/  HMMA.16816.F32 R36, R180, R66, R36 ;  /* 0x00000042b424723c */ /* 0x000fe20000001824 */
[----:B------:R-:W3:Y:S05]  /*7f20*/  LDSM.16.M88.4 R64, [R220+0x8800] ;  /* 0x00880000dc40783b */ /* 0x000eea0000000200 */
[-C--:B-1----:R-:W-:Y:S06]  /*7f30*/  HMMA.16816.F32 R4, R16, R8.reuse, R4 ;  /* 0x000000081004723c */ /* 0x082fec0000001804 */
[----:B--2---:R-:W-:Y:S06]  /*7f40*/  HMMA.16816.F32 R44, R12, R8, R44 ;  /* 0x000000080c2c723c */ /* 0x004fec000000182c */
[----:B------:R-:W-:Y:S01]  /*7f50*/  HMMA.16816.F32 R32, R176, R60, R32 ;  /* 0x0000003cb020723c */ /* 0x000fe20000001820 */
[----:B------:R-:W-:-:S05]  /*7f60*/  VIADD R8, R165, 0x10 ;  /* 0x00000010a5087836 */ /* 0x000fca0000000000 */
[----:B------:R-:W-:Y:S01]  /*7f70*/  HMMA.16816.F32 R196, R180, R60, R196 ;  /* 0x0000003cb4c4723c */ /* 0x000fe200000018c4 */
[----:B------:R-:W-:Y:S02]  /*7f80*/  I2FP.F32.S32 R9, R8 ;  /* 0x0000000800097245 */ /* 0x000fe40000201400 */
[C---:B------:R-:W-:Y:S02]  /*7f90*/  ISETP.GE.AND P6, PT, R8.reuse, R228, PT ;  /* 0x000000e40800720c */ /* 0x040fe40003fc6270 */
[C---:B------:R-:W-:Y:S01]  /*7fa0*/  ISETP.GE.AND P0, PT, R8.reuse, R229, PT ;  /* 0x000000e50800720c */ /* 0x040fe20003f06270 */
[----:B------:R-:W-:Y:S01]  /*7fb0*/  HMMA.16816.F32 R40, R12, R10, R40 ;  /* 0x0000000a0c28723c */ /* 0x000fe20000001828 */
[----:B------:R-:W-:Y:S01]  /*7fc0*/  FFMA.FTZ R6, R9, UR5, R6 ;  /* 0x0000000509067c23 */ /* 0x000fe20008010006 */
[C---:B------:R-:W-:Y:S02]  /*7fd0*/  ISETP.GE.AND P2, PT, R8.reuse, R227, PT ;  /* 0x000000e30800720c */ /* 0x040fe40003f46270 */
[----:B------:R-:W-:Y:S01]  /*7fe0*/  ISETP.GE.AND P1, PT, R8, R226, PT ;  /* 0x000000e20800720c */ /* 0x000fe20003f26270 */
[----:B------:R-:W-:Y:S01]  /*7ff0*/  VIADD R8, R165, 0x20 ;  /* 0x00000020a5087836 */ /* 0x000fe20000000000 */
[----:B------:R-:W-:Y:S01]  /*8000*/  HMMA.16816.F32 R184, R244, R210, R184 ;  /* 0x000000d2f4b8723c */ /* 0x000fe200000018b8 */
[C---:B------:R-:W-:Y:S01]  /*8010*/  FFMA.FTZ R44, R9.reuse, UR5, R44 ;  /* 0x00000005092c7c23 */ /* 0x040fe2000801002c */
[----:B------:R-:W-:-:S04]  /*8020*/  FFMA.FTZ R46, R9, UR5, R46 ;  /* 0x00000005092e7c23 */ /* 0x000fc8000801002e */
[----:B------:R-:W-:Y:S01]  /*8030*/  HMMA.16816.F32 R36, R16, R10, R36 ;  /* 0x0000000a1024723c */ /* 0x000fe20000001824 */
[----:B------:R-:W-:Y:S01]  /*8040*/  FFMA.FTZ R211, R9, UR5, R4 ;  /* 0x0000000509d37c23 */ /* 0x000fe20008010004 */
[----:B------:R-:W-:Y:S01]  /*8050*/  VIADD R4, R165, 0x11 ;  /* 0x00000011a5047836 */ /* 0x000fe20000000000 */
[----:B------:R-:W-:-:S03]  /*8060*/  I2FP.F32.S32 R9, R8 ;  /* 0x0000000800097245 */ /* 0x000fc60000201400 */
[----:B------:R-:W-:Y:S01]  /*8070*/  HMMA.16816.F32 R204, R244, R216, R204 ;  /* 0x000000d8f4cc723c */ /* 0x000fe200000018cc */
[----:B------:R-:W-:Y:S02]  /*8080*/  FSEL R211, R211, -INF , !P0 ;  /* 0xff800000d3d37808 */ /* 0x000fe40004000000 */
[----:B------:R-:W-:-:S03]  /*8090*/  ISETP.GE.AND P0, PT, R4, R229, PT ;  /* 0x000000e50400720c */ /* 0x000fc60003f06270 */
[C---:B------:R-:W-:Y:S01]  /*80a0*/  HMMA.16816.F32 R192, R244.reuse, R214, R192 ;  /* 0x000000d6f4c0723c */ /* 0x040fe200000018c0 */
[----:B------:R-:W-:Y:S02]  /*80b0*/  FSEL R216, R6, -INF , !P6 ;  /* 0xff80000006d87808 */ /* 0x000fe40007000000 */
[----:B------:R-:W-:Y:S02]  /*80c0*/  I2FP.F32.S32 R6, R4 ;  /* 0x0000000400067245 */ /* 0x000fe40000201400 */
[----:B------:R-:W-:Y:S01]  /*80d0*/  ISETP.GE.AND P6, PT, R4, R228, PT ;  /* 0x000000e40400720c */ /* 0x000fe20003fc6270 */
[C---:B------:R-:W-:Y:S02]  /*80e0*/  HMMA.16816.F32 R200, R244.reuse, R218, R200 ;  /* 0x000000daf4c8723c */ /* 0x040fe400000018c8 */
[C---:B------:R-:W-:Y:S01]  /*80f0*/  FFMA.FTZ R5, R6.reuse, UR5, R5 ;  /* 0x0000000506057c23 */ /* 0x040fe20008010005 */
[C---:B------:R-:W-:Y:S01]  /*8100*/  FFMA.FTZ R7, R6.reuse, UR5, R7 ;  /* 0x0000000506077c23 */ /* 0x040fe20008010007 */
[C---:B------:R-:W-:Y:S01]  /*8110*/  FFMA.FTZ R45, R6.reuse, UR5, R45 ;  /* 0x00000005062d7c23 */ /* 0x040fe2000801002d */
[----:B------:R-:W-:Y:S01]  /*8120*/  FFMA.FTZ R47, R6, UR5, R47 ;  /* 0x00000005062f7c23 */ /* 0x000fe2000801002f */
[----:B------:R-:W-:Y:S01]  /*8130*/  HMMA.16816.F32 R188, R244, R208, R188 ;  /* 0x000000d0f4bc723c */ /* 0x000fe200000018bc */
[----:B------:R-:W-:-:S02]  /*8140*/  FSEL R217, R5, -INF , !P0 ;  /* 0xff80000005d97808 */ /* 0x000fc40004000000 */
[----:B------:R-:W-:-:S03]  /*8150*/  FSEL R218, R7, -INF , !P6 ;  /* 0xff80000007da7808 */ /* 0x000fc60007000000 */
[-C--:B---3--:R-:W-:Y:S01]  /*8160*/  HMMA.16816.F32 R196, R16, R64.reuse, R196 ;  /* 0x0000004010c4723c */ /* 0x088fe200000018c4 */
[----:B------:R-:W-:Y:S02]  /*8170*/  FSEL R209, R44, -INF , !P2 ;  /* 0xff8000002cd17808 */ /* 0x000fe40005000000 */
[----:B------:R-:W-:Y:S02]  /*8180*/  FSEL R245, R46, -INF , !P1 ;  /* 0xff8000002ef57808 */ /* 0x000fe40004800000 */
[C---:B------:R-:W-:Y:S01]  /*8190*/  ISETP.GE.AND P2, PT, R4.reuse, R227, PT ;  /* 0x000000e30400720c */ /* 0x040fe20003f46270 */
[----:B------:R-:W-:Y:S01]  /*81a0*/  HMMA.16816.F32 R32, R12, R64, R32 ;  /* 0x000000400c20723c */ /* 0x000fe20000001820 */
[----:B------:R-:W-:Y:S01]  /*81b0*/  ISETP.GE.AND P1, PT, R4, R226, PT ;  /* 0x000000e20400720c */ /* 0x000fe20003f26270 */
[----:B------:R-:W-:Y:S01]  /*81c0*/  VIADD R4, R165, 0x18 ;  /* 0x00000018a5047836 */ /* 0x000fe20000000000 */
[----:B------:R-:W-:Y:S02]  /*81d0*/  FSEL R249, R45, -INF , !P2 ;  /* 0xff8000002df97808 */ /* 0x000fe40005000000 */
[----:B------:R-:W-:Y:S01]  /*81e0*/  FSEL R247, R47, -INF , !P1 ;  /* 0xff8000002ff77808 */ /* 0x000fe20004800000 */
[----:B------:R-:W-:Y:S01]  /*81f0*/  HMMA.16816.F32 R28, R176, R62, R28 ;  /* 0x0000003eb01c723c */ /* 0x000fe2000000181c */
[----:B------:R-:W-:-:S02]  /*8200*/  I2FP.F32.S32 R5, R4 ;  /* 0x0000000400057245 */ /* 0x000fc40000201400 */
[C---:B------:R-:W-:Y:S02]  /*8210*/  ISETP.GE.AND P0, PT, R4.reuse, R229, PT ;  /* 0x000000e50400720c */ /* 0x040fe40003f06270 */
[C---:B------:R-:W-:Y:S01]  /*8220*/  ISETP.GE.AND P6, PT, R4.reuse, R228, PT ;  /* 0x000000e40400720c */ /* 0x040fe20003fc6270 */
[C---:B------:R-:W-:Y:S01]  /*8230*/  FFMA.FTZ R251, R5.reuse, UR5, R40 ;  /* 0x0000000505fb7c23 */ /* 0x040fe20008010028 */
[C---:B------:R-:W-:Y:S01]  /*8240*/  ISETP.GE.AND P2, PT, R4.reuse, R227, PT ;  /* 0x000000e30400720c */ /* 0x040fe20003f46270 */
[----:B------:R-:W-:Y:S01]  /*8250*/  FFMA.FTZ R36, R5, UR5, R36 ;  /* 0x0000000505247c23 */ /* 0x000fe20008010024 */
[----:B------:R-:W-:Y:S01]  /*8260*/  ISETP.GE.AND P1, PT, R4, R226, PT ;  /* 0x000000e20400720c */ /* 0x000fe20003f26270 */
[----:B------:R-:W-:Y:S02]  /*8270*/  VIADD R4, R165, 0x19 ;  /* 0x00000019a5047836 */ /* 0x000fe40000000000 */
[C---:B------:R-:W-:Y:S01]  /*8280*/  FFMA.FTZ R38, R5.reuse, UR5, R38 ;  /* 0x0000000505267c23 */ /* 0x040fe20008010026 */
[----:B------:R-:W-:Y:S01]  /*8290*/  FFMA.FTZ R40, R5, UR5, R42 ;  /* 0x0000000505287c23 */ /* 0x000fe2000801002a */
[----:B------:R-:W-:Y:S01]  /*82a0*/  FSEL R219, R36, -INF , !P0 ;  /* 0xff80000024db7808 */ /* 0x000fe20004000000 */
[----:B------:R-:W-:Y:S01]  /*82b0*/  HMMA.16816.F32 R192, R180, R62, R192 ;  /* 0x0000003eb4c0723c */ /* 0x000fe200000018c0 */
[----:B------:R-:W-:Y:S01]  /*82c0*/  I2FP.F32.S32 R10, R4 ;  /* 0x00000004000a7245 */ /* 0x000fe20000201400 */
[C---:B------:R-:W-:Y:S01]  /*82d0*/  FFMA.FTZ R46, R9.reuse, UR5, R198 ;  /* 0x00000005092e7c23 */ /* 0x040fe200080100c6 */
[----:B------:R-:W-:Y:S01]  /*82e0*/  FSEL R42, R38, -INF , !P6 ;  /* 0xff800000262a7808 */ /* 0x000fe20007000000 */
        /* <DEDUP_REMOVED lines=9> */
[C---:B------:R-:W-:Y:S01]  /*8380*/  ISETP.GE.AND P2, PT, R4.reuse, R227, PT ;  /* 0x000000e30400720c */ /* 0x040fe20003f46270 */
[----:B------:R-:W-:Y:S01]  /*8390*/  HMMA.16816.F32 R24, R176, R56, R24 ;  /* 0x00000038b018723c */ /* 0x000fe20000001818 */
[----:B------:R-:W-:Y:S01]  /*83a0*/  ISETP.GE.AND P1, PT, R4, R226, PT ;  /* 0x000000e20400720c */ /* 0x000fe20003f26270 */
[----:B------:R-:W-:Y:S01]  /*83b0*/  FFMA.FTZ R34, R9, UR5, R34 ;  /* 0x0000000509227c23 */ /* 0x000fe20008010022 */
[----:B------:R-:W1:Y:S01]  /*83c0*/  LDSM.16.M88.4 R4, [R220+0x8c00] ;  /* 0x008c0000dc04783b */ /* 0x000e620000000200 */
[----:B------:R-:W-:-:S02]  /*83d0*/  FSEL R43, R41, -INF , !P2 ;  /* 0xff800000292b7808 */ /* 0x000fc40005000000 */
[----:B------:R-:W-:Y:S01]  /*83e0*/  FSEL R244, R37, -INF , !P0 ;  /* 0xff80000025f47808 */ /* 0x000fe20004000000 */
[----:B------:R-:W-:Y:S01]  /*83f0*/  HMMA.16816.F32 R188, R180, R56, R188 ;  /* 0x00000038b4bc723c */ /* 0x000fe200000018bc */
[----:B------:R-:W-:Y:S02]  /*8400*/  FSEL R243, R39, -INF , !P6 ;  /* 0xff80000027f37808 */ /* 0x000fe40007000000 */
[----:B------:R-:W-:Y:S02]  /*8410*/  FSEL R41, R10, -INF , !P1 ;  /* 0xff8000000a297808 */ /* 0x000fe40004800000 */
[C---:B------:R-:W-:Y:S01]  /*8420*/  ISETP.GE.AND P0, PT, R8.reuse, R229, PT ;  /* 0x000000e50800720c */ /* 0x040fe20003f06270 */
[----:B------:R-:W-:Y:S01]  /*8430*/  HMMA.16816.F32 R20, R176, R58, R20 ;  /* 0x0000003ab014723c */ /* 0x000fe20000001814 */
[C---:B------:R-:W-:Y:S01]  /*8440*/  ISETP.GE.AND P6, PT, R8.reuse, R228, PT ;  /* 0x000000e40800720c */ /* 0x040fe20003fc6270 */
[----:B------:R-:W-:Y:S01]  /*8450*/  FFMA.FTZ R56, R9, UR5, R196 ;  /* 0x0000000509387c23 */ /* 0x000fe200080100c4 */
[----:B------:R-:W-:-:S02]  /*8460*/  ISETP.GE.AND P2, PT, R8, R227, PT ;  /* 0x000000e30800720c */ /* 0x000fc40003f46270 */
[----:B------:R-:W-:Y:S01]  /*8470*/  ISETP.GE.AND P1, PT, R8, R226, PT ;  /* 0x000000e20800720c */ /* 0x000fe20003f26270 */
[C---:B------:R-:W-:Y:S01]  /*8480*/  VIADD R8, R165.reuse, 0x21 ;  /* 0x00000021a5087836 */ /* 0x040fe20000000000 */
[----:B------:R-:W-:Y:S01]  /*8490*/  FSEL R56, R56, -INF , !P0 ;  /* 0xff80000038387808 */ /* 0x000fe20004000000 */
[----:B------:R-:W-:Y:S01]  /*84a0*/  HMMA.16816.F32 R184, R180, R58, R184 ;  /* 0x0000003ab4b8723c */ /* 0x000fe200000018b8 */
[----:B------:R-:W-:Y:S02]  /*84b0*/  FSEL R46, R46, -INF , !P6 ;  /* 0xff8000002e2e7808 */ /* 0x000fe40007000000 */
[----:B------:R-:W-:Y:S02]  /*84c0*/  I2FP.F32.S32 R10, R8 ;  /* 0x00000008000a7245 */ /* 0x000fe40000201400 */
[----:B------:R-:W-:Y:S01]  /*84d0*/  FSEL R198, R32, -INF , !P2 ;  /* 0xff80000020c67808 */ /* 0x000fe20005000000 */
[-C--:B------:R-:W-:Y:S01]  /*84e0*/  HMMA.16816.F32 R28, R12, R66.reuse, R28 ;  /* 0x000000420c1c723c */ /* 0x080fe2000000181c */
[----:B------:R-:W-:Y:S01]  /*84f0*/  FSEL R196, R34, -INF , !P1 ;  /* 0xff80000022c47808 */ /* 0x000fe20004800000 */
[----:B------:R-:W-:Y:S01]  /*8500*/  FFMA.FTZ R59, R10, UR5, R197 ;  /* 0x000000050a3b7c23 */ /* 0x000fe200080100c5 */
[----:B------:R-:W-:Y:S01]  /*8510*/  ISETP.GE.AND P0, PT, R8, R229, PT ;  /* 0x000000e50800720c */ /* 0x000fe20003f06270 */
[----:B------:R-:W-:Y:S01]  /*8520*/  FFMA.FTZ R58, R10, UR5, R199 ;  /* 0x000000050a3a7c23 */ /* 0x000fe200080100c7 */
[----:B------:R-:W-:Y:S01]  /*8530*/  ISETP.GE.AND P6, PT, R8, R228, PT ;  /* 0x000000e40800720c */ /* 0x000fe20003fc6270 */
[----:B------:R-:W-:Y:S01]  /*8540*/  FFMA.FTZ R33, R10, UR5, R33 ;  /* 0x000000050a217c23 */ /* 0x000fe20008010021 */
[----:B------:R-:W-:Y:S01]  /*8550*/  ISETP.GE.AND P2, PT, R8, R227, PT ;  /* 0x000000e30800720c */ /* 0x000fe20003f46270 */
[----:B------:R-:W-:Y:S01]  /*8560*/  FFMA.FTZ R35, R10, UR5, R35 ;  /* 0x000000050a237c23 */ /* 0x000fe20008010023 */
[----:B------:R-:W-:Y:S01]  /*8570*/  ISETP.GE.AND P1, PT, R8, R226, PT ;  /* 0x000000e20800720c */ /* 0x000fe20003f26270 */
[----:B------:R-:W-:Y:S01]  /*8580*/  VIADD R8, R165, 0x28 ;  /* 0x00000028a5087836 */ /* 0x000fe20000000000 */
[----:B------:R-:W-:Y:S01]  /*8590*/  HMMA.16816.F32 R192, R16, R66, R192 ;  /* 0x0000004210c0723c */ /* 0x000fe200000018c0 */
[----:B------:R-:W-:-:S02]  /*85a0*/  FSEL R59, R59, -INF , !P0 ;  /* 0xff8000003b3b7808 */ /* 0x000fc40004000000 */
[----:B------:R-:W-:Y:S02]  /*85b0*/  FSEL R58, R58, -INF , !P6 ;  /* 0xff8000003a3a7808 */ /* 0x000fe40007000000 */
[----:B------:R-:W-:Y:S01]  /*85c0*/  FSEL R197, R33, -INF , !P2 ;  /* 0xff80000021c57808 */ /* 0x000fe20005000000 */
[-C--:B-1----:R-:W-:Y:S01]  /*85d0*/  HMMA.16816.F32 R188, R16, R4.reuse, R188 ;  /* 0x0000000410bc723c */ /* 0x082fe200000018bc */
[----:B------:R-:W-:Y:S02]  /*85e0*/  FSEL R208, R35, -INF , !P1 ;  /* 0xff80000023d07808 */ /* 0x000fe40004800000 */
[C---:B------:R-:W-:Y:S02]  /*85f0*/  ISETP.GE.AND P0, PT, R8.reuse, R229, PT ;  /* 0x000000e50800720c */ /* 0x040fe40003f06270 */
[C---:B------:R-:W-:Y:S01]  /*8600*/  ISETP.GE.AND P6, PT, R8.reuse, R228, PT ;  /* 0x000000e40800720c */ /* 0x040fe20003fc6270 */
[----:B------:R-:W-:Y:S01]  /*8610*/  HMMA.16816.F32 R24, R12, R4, R24 ;  /* 0x000000040c18723c */ /* 0x000fe20000001818 */
[----:B------:R-:W-:-:S02]  /*8620*/  ISETP.GE.AND P2, PT, R8, R227, PT ;  /* 0x000000e30800720c */ /* 0x000fc40003f46270 */
[----:B------:R-:W-:Y:S02]  /*8630*/  I2FP.F32.S32 R33, R8 ;  /* 0x0000000800217245 */ /* 0x000fe40000201400 */
[----:B------:R-:W-:Y:S01]  /*8640*/  ISETP.GE.AND P1, PT, R8, R226, PT ;  /* 0x000000e20800720c */ /* 0x000fe20003f26270 */
[----:B------:R-:W-:Y:S01]  /*8650*/  HMMA.16816.F32 R52, R176, R172, R52 ;  /* 0x000000acb034723c */ /* 0x000fe20000001834 */
[----:B------:R-:W1:Y:S01]  /*8660*/  LDSM.16.M88.4 R8, [R220+0x8000] ;  /* 0x00800000dc08783b */ /* 0x000e620000000200 */
[C---:B------:R-:W-:Y:S01]  /*8670*/  FFMA.FTZ R28, R33.reuse, UR5, R28 ;  /* 0x00000005211c7c23 */ /* 0x040fe2000801001c */
[----:B------:R-:W-:Y:S01]  /*8680*/  FFMA.FTZ R30, R33, UR5, R30 ;  /* 0x00000005211e7c23 */ /* 0x000fe2000801001e */
[----:B------:R-:W-:Y:S01]  /*8690*/  VIADD R5, R165, 0x29 ;  /* 0x00000029a5057836 */ /* 0x000fe20000000000 */
[----:B------:R-:W-:-:S04]  /*86a0*/  DEPBAR.LE SB0, 0x0 ;  /* 0x000080000000791a */ /* 0x000fc80000000000 */
[----:B------:R-:W-:Y:S01]  /*86b0*/  HMMA.16816.F32 R204, R180, R172, R204 ;  /* 0x000000acb4cc723c */ /* 0x000fe200000018cc */
[C---:B------:R-:W-:Y:S01]  /*86c0*/  FFMA.FTZ R63, R33.reuse, UR5, R192 ;  /* 0x00000005213f7c23 */ /* 0x040fe200080100c0 */
[----:B------:R-:W-:Y:S01]  /*86d0*/  FFMA.FTZ R62, R33, UR5, R194 ;  /* 0x00000005213e7c23 */ /* 0x000fe200080100c2 */
        /* <DEDUP_REMOVED lines=8> */
[----:B------:R-:W-:Y:S02]  /*8760*/  I2FP.F32.S32 R4, R5 ;  /* 0x0000000500047245 */ /* 0x000fe40000201400 */
[C---:B------:R-:W-:Y:S01]  /*8770*/  ISETP.GE.AND P2, PT, R5.reuse, R227, PT ;  /* 0x000000e30500720c */ /* 0x040fe20003f46270 */
[-C--:B------:R-:W-:Y:S01]  /*8780*/  HMMA.16816.F32 R48, R176, R174.reuse, R48 ;  /* 0x000000aeb030723c */ /* 0x080fe20000001830 */
[----:B------:R-:W-:Y:S01]  /*8790*/  ISETP.GE.AND P1, PT, R5, R226, PT ;  /* 0x000000e20500720c */ /* 0x000fe20003f26270 */
[----:B------:R-:W-:Y:S02]  /*87a0*/  VIADD R5, R165, 0x30 ;  /* 0x00000030a5057836 */ /* 0x000fe40000000000 */
[C---:B------:R-:W-:Y:S01]  /*87b0*/  FFMA.FTZ R210, R4.reuse, UR5, R31 ;  /* 0x0000000504d27c23 */ /* 0x040fe2000801001f */
[C---:B------:R-:W-:Y:S01]  /*87c0*/  FFMA.FTZ R173, R4.reuse, UR5, R193 ;  /* 0x0000000504ad7c23 */ /* 0x040fe200080100c1 */
[----:B------:R-:W-:Y:S01]  /*87d0*/  FFMA.FTZ R29, R4, UR5, R29 ;  /* 0x00000005041d7c23 */ /* 0x000fe2000801001d */
[----:B------:R-:W-:Y:S01]  /*87e0*/  HMMA.16816.F32 R200, R180, R174, R200 ;  /* 0x000000aeb4c8723c */ /* 0x000fe200000018c8 */
[----:B------:R-:W-:-:S02]  /*87f0*/  I2FP.F32.S32 R31, R5 ;  /* 0x00000005001f7245 */ /* 0x000fc40000201400 */
[----:B------:R-:W-:Y:S02]  /*8800*/  FSEL R173, R173, -INF , !P0 ;  /* 0xff800000adad7808 */ /* 0x000fe40004000000 */
[----:B------:R-:W-:Y:S01]  /*8810*/  FSEL R210, R210, -INF , !P1 ;  /* 0xff800000d2d27808 */ /* 0x000fe20004800000 */
[----:B------:R-:W-:Y:S01]  /*8820*/  FFMA.FTZ R47, R31, UR5, R188 ;  /* 0x000000051f2f7c23 */ /* 0x000fe200080100bc */
[----:B------:R-:W-:Y:S01]  /*8830*/  FFMA.FTZ R174, R4, UR5, R195 ;  /* 0x0000000504ae7c23 */ /* 0x000fe200080100c3 */
[----:B------:R-:W-:Y:S01]  /*8840*/  FSEL R195, R29, -INF , !P2 ;  /* 0xff8000001dc37808 */ /* 0x000fe20005000000 */
[C---:B------:R-:W-:Y:S01]  /*8850*/  FFMA.FTZ R44, R31.reuse, UR5, R190 ;  /* 0x000000051f2c7c23 */ /* 0x040fe200080100be */
[C---:B------:R-:W-:Y:S01]  /*8860*/  FFMA.FTZ R24, R31.reuse, UR5, R24 ;  /* 0x000000051f187c23 */ /* 0x040fe20008010018 */
[----:B------:R-:W-:Y:S01]  /*8870*/  FFMA.FTZ R26, R31, UR5, R26 ;  /* 0x000000051f1a7c23 */ /* 0x000fe2000801001a */
[----:B------:R-:W-:Y:S01]  /*8880*/  FSEL R174, R174, -INF , !P6 ;  /* 0xff800000aeae7808 */ /* 0x000fe20007000000 */
[----:B------:R-:W-:Y:S01]  /*8890*/  VIADD R4, R165, 0x31 ;  /* 0x00000031a5047836 */ /* 0x000fe20000000000 */
[C---:B------:R-:W-:Y:S01]  /*88a0*/  ISETP.GE.AND P0, PT, R5.reuse, R229, PT ;  /* 0x000000e50500720c */ /* 0x040fe20003f06270 */
[----:B-1----:R-:W-:Y:S01]  /*88b0*/  HMMA.16816.F32 R52, R12, R8, R52 ;  /* 0x000000080c34723c */ /* 0x002fe20000001834 */
[----:B------:R-:W-:-:S02]  /*88c0*/  ISETP.GE.AND P6, PT, R5, R228, PT ;  /* 0x000000e40500720c */ /* 0x000fc40003fc6270 */
[C---:B------:R-:W-:Y:S02]  /*88d0*/  ISETP.GE.AND P2, PT, R5.reuse, R227, PT ;  /* 0x000000e30500720c */ /* 0x040fe40003f46270 */
[----:B------:R-:W-:Y:S01]  /*88e0*/  ISETP.GE.AND P1, PT, R5, R226, PT ;  /* 0x000000e20500720c */ /* 0x000fe20003f26270 */
[----:B------:R-:W-:Y:S01]  /*88f0*/  HMMA.16816.F32 R204, R16, R8, R204 ;  /* 0x0000000810cc723c */ /* 0x000fe200000018cc */
[----:B------:R-:W-:Y:S02]  /*8900*/  FSEL R47, R47, -INF , !P0 ;  /* 0xff8000002f2f7808 */ /* 0x000fe40004000000 */
[----:B------:R-:W-:Y:S02]  /*8910*/  FSEL R44, R44, -INF , !P6 ;  /* 0xff8000002c2c7808 */ /* 0x000fe40007000000 */
[----:B------:R-:W-:Y:S01]  /*8920*/  FSEL R177, R24, -INF , !P2 ;  /* 0xff80000018b17808 */ /* 0x000fe20005000000 */
[----:B------:R-:W-:Y:S01]  /*8930*/  HMMA.16816.F32 R48, R12, R10, R48 ;  /* 0x0000000a0c30723c */ /* 0x000fe20000001830 */
[----:B------:R-:W-:Y:S01]  /*8940*/  FSEL R61, R26, -INF , !P1 ;  /* 0xff8000001a3d7808 */ /* 0x000fe20004800000 */
[----:B------:R-:W-:Y:S01]  /*8950*/  BAR.SYNC.DEFER_BLOCKING 0x0 ;  /* 0x0000000000007b1d */ /* 0x000fe20000010000 */
[----:B------:R-:W-:-:S02]  /*8960*/  ISETP.GE.AND P0, PT, R4, R229, PT ;  /* 0x000000e50400720c */ /* 0x000fc40003f06270 */
[C---:B------:R-:W-:Y:S01]  /*8970*/  ISETP.GE.AND P6, PT, R4.reuse, R228, PT ;  /* 0x000000e40400720c */ /* 0x040fe20003fc6270 */
[----:B------:R-:W-:Y:S01]  /*8980*/  HMMA.16816.F32 R200, R16, R10, R200 ;  /* 0x0000000a10c8723c */ /* 0x000fe200000018c8 */
[----:B------:R-:W-:Y:S02]  /*8990*/  I2FP.F32.S32 R6, R4 ;  /* 0x0000000400067245 */ /* 0x000fe40000201400 */
[C---:B------:R-:W-:Y:S02]  /*89a0*/  ISETP.GE.AND P2, PT, R4.reuse, R227, PT ;  /* 0x000000e30400720c */ /* 0x040fe40003f46270 */
[----:B------:R-:W-:Y:S01]  /*89b0*/  ISETP.GE.AND P1, PT, R4, R226, PT ;  /* 0x000000e20400720c */ /* 0x000fe20003f26270 */
[----:B------:R-:W-:Y:S02]  /*89c0*/  VIADD R4, R165, 0x38 ;  /* 0x00000038a5047836 */ /* 0x000fe40000000000 */
[C---:B------:R-:W-:Y:S01]  /*89d0*/  FFMA.FTZ R60, R6.reuse, UR5, R189 ;  /* 0x00000005063c7c23 */ /* 0x040fe200080100bd */
[C---:B------:R-:W-:Y:S01]  /*89e0*/  FFMA.FTZ R45, R6.reuse, UR5, R191 ;  /* 0x00000005062d7c23 */ /* 0x040fe200080100bf */
[C---:B------:R-:W-:Y:S01]  /*89f0*/  FFMA.FTZ R25, R6.reuse, UR5, R25 ;  /* 0x0000000506197c23 */ /* 0x040fe20008010019 */
[----:B------:R-:W-:Y:S01]  /*8a00*/  FFMA.FTZ R27, R6, UR5, R27 ;  /* 0x00000005061b7c23 */ /* 0x000fe2000801001b */
[----:B------:R-:W-:-:S02]  /*8a10*/  I2FP.F32.S32 R5, R4 ;  /* 0x0000000400057245 */ /* 0x000fc40000201400 */
[----:B------:R-:W-:Y:S02]  /*8a20*/  FSEL R60, R60, -INF , !P0 ;  /* 0xff8000003c3c7808 */ /* 0x000fe40004000000 */
[----:B------:R-:W-:Y:S01]  /*8a30*/  FSEL R45, R45, -INF , !P6 ;  /* 0xff8000002d2d7808 */ /* 0x000fe20007000000 */
[----:B------:R-:W-:Y:S01]  /*8a40*/  FFMA.FTZ R64, R5, UR5, R184 ;  /* 0x0000000505407c23 */ /* 0x000fe200080100b8 */
[----:B------:R-:W-:Y:S01]  /*8a50*/  FSEL R188, R25, -INF , !P2 ;  /* 0xff80000019bc7808 */ /* 0x000fe20005000000 */
[C---:B------:R-:W-:Y:S01]  /*8a60*/  FFMA.FTZ R20, R5.reuse, UR5, R20 ;  /* 0x0000000505147c23 */ /* 0x040fe20008010014 */
[C---:B------:R-:W-:Y:S01]  /*8a70*/  FFMA.FTZ R57, R5.reuse, UR5, R186 ;  /* 0x0000000505397c23 */ /* 0x040fe200080100ba */
[C---:B------:R-:W-:Y:S01]  /*8a80*/  ISETP.GE.AND P0, PT, R4.reuse, R229, PT ;  /* 0x000000e50400720c */ /* 0x040fe20003f06270 */
[----:B------:R-:W-:Y:S01]  /*8a90*/  FFMA.FTZ R22, R5, UR5, R22 ;  /* 0x0000000505167c23 */ /* 0x000fe20008010016 */
[C---:B------:R-:W-:Y:S02]  /*8aa0*/  ISETP.GE.AND P6, PT, R4.reuse, R228, PT ;  /* 0x000000e40400720c */ /* 0x040fe40003fc6270 */
[----:B------:R-:W-:-:S02]  /*8ab0*/  ISETP.GE.AND P2, PT, R4, R227, PT ;  /* 0x000000e30400720c */ /* 0x000fc40003f46270 */
        /* <DEDUP_REMOVED lines=8> */
[C---:B------:R-:W-:Y:S01]  /*8b40*/  ISETP.GE.AND P6, PT, R165.reuse, R227, PT ;  /* 0x000000e3a500720c */ /* 0x040fe20003fc6270 */
[----:B------:R-:W-:Y:S01]  /*8b50*/  IMAD.U32 R5, RZ, RZ, UR21 ;  /* 0x00000015ff057e24 */ /* 0x000fe2000f8e00ff */
[C---:B------:R-:W-:Y:S01]  /*8b60*/  ISETP.GE.AND P2, PT, R165.reuse, R226, PT ;  /* 0x000000e2a500720c */ /* 0x040fe20003f46270 */
[----:B------:R-:W-:Y:S01]  /*8b70*/  VIADD R165, R165, 0x39 ;  /* 0x00000039a5a57836 */ /* 0x000fe20000000000 */
[----:B------:R-:W-:-:S02]  /*8b80*/  FSEL R167, R27, -INF , !P1 ;  /* 0xff8000001ba77808 */ /* 0x000fc40004800000 */
[----:B------:R-:W-:Y:S01]  /*8b90*/  ISETP.GE.AND P1, PT, R4, R226, PT ;  /* 0x000000e20400720c */ /* 0x000fe20003f26270 */
[----:B------:R-:W-:Y:S01]  /*8ba0*/  IMAD R4, R5, 0x40, R238 ;  /* 0x0000004005047824 */ /* 0x000fe200078e02ee */
[----:B------:R-:W-:Y:S02]  /*8bb0*/  I2FP.F32.S32 R6, R165 ;  /* 0x000000a500067245 */ /* 0x000fe40000201400 */
[----:B------:R-:W-:Y:S01]  /*8bc0*/  FSEL R172, R22, -INF , !P1 ;  /* 0xff80000016ac7808 */ /* 0x000fe20004800000 */
[----:B------:R-:W-:Y:S01]  /*8bd0*/  VIADD R5, R4, 0x1 ;  /* 0x0000000104057836 */ /* 0x000fe20000000000 */
[----:B------:R-:W-:Y:S01]  /*8be0*/  FSEL R20, R20, -INF , !P0 ;  /* 0xff80000014147808 */ /* 0x000fe20004000000 */
[C---:B------:R-:W-:Y:S01]  /*8bf0*/  FFMA.FTZ R175, R6.reuse, UR5, R185 ;  /* 0x0000000506af7c23 */ /* 0x040fe200080100b9 */
[----:B------:R-:W-:Y:S01]  /*8c00*/  FSEL R15, R15, -INF , !P6 ;  /* 0xff8000000f0f7808 */ /* 0x000fe20007000000 */
[----:B------:R-:W-:Y:S01]  /*8c10*/  FFMA.FTZ R52, R6, UR5, R187 ;  /* 0x0000000506347c23 */ /* 0x000fe200080100bb */
[----:B------:R-:W-:Y:S01]  /*8c20*/  FSEL R14, R14, -INF , !P2 ;  /* 0xff8000000e0e7808 */ /* 0x000fe20005000000 */
[C---:B------:R-:W-:Y:S01]  /*8c30*/  FFMA.FTZ R21, R6.reuse, UR5, R21 ;  /* 0x0000000506157c23 */ /* 0x040fe20008010015 */
[----:B------:R-:W-:Y:S01]  /*8c40*/  FFMA.FTZ R23, R6, UR5, R23 ;  /* 0x0000000506177c23 */ /* 0x000fe20008010017 */
[----:B------:R-:W-:-:S02]  /*8c50*/  ISETP.GE.AND P1, PT, R165, R229, PT ;  /* 0x000000e5a500720c */ /* 0x000fc40003f26270 */
[C---:B------:R-:W-:Y:S02]  /*8c60*/  ISETP.GE.AND P0, PT, R165.reuse, R228, PT ;  /* 0x000000e4a500720c */ /* 0x040fe40003f06270 */
[C---:B------:R-:W-:Y:S02]  /*8c70*/  ISETP.GE.AND P6, PT, R165.reuse, R227, PT ;  /* 0x000000e3a500720c */ /* 0x040fe40003fc6270 */
[----:B------:R-:W-:Y:S02]  /*8c80*/  ISETP.GE.AND P2, PT, R165, R226, PT ;  /* 0x000000e2a500720c */ /* 0x000fe40003f46270 */
[----:B------:R-:W-:Y:S02]  /*8c90*/  FSEL R175, R175, -INF , !P1 ;  /* 0xff800000afaf7808 */ /* 0x000fe40004800000 */
[----:B------:R-:W-:Y:S02]  /*8ca0*/  FSEL R52, R52, -INF , !P0 ;  /* 0xff80000034347808 */ /* 0x000fe40004000000 */
[----:B------:R-:W-:-:S02]  /*8cb0*/  FSEL R187, R21, -INF , !P6 ;  /* 0xff80000015bb7808 */ /* 0x000fc40007000000 */
[----:B------:R-:W-:Y:S02]  /*8cc0*/  FSEL R176, R23, -INF , !P2 ;  /* 0xff80000017b07808 */ /* 0x000fe40005000000 */
[C---:B------:R-:W-:Y:S02]  /*8cd0*/  ISETP.GE.AND P1, PT, R5.reuse, R229, PT ;  /* 0x000000e50500720c */ /* 0x040fe40003f26270 */
[C---:B------:R-:W-:Y:S02]  /*8ce0*/  ISETP.GE.AND P0, PT, R5.reuse, R228, PT ;  /* 0x000000e40500720c */ /* 0x040fe40003f06270 */
[----:B------:R-:W-:Y:S02]  /*8cf0*/  I2FP.F32.S32 R8, R5 ;  /* 0x0000000500087245 */ /* 0x000fe40000201400 */
[C---:B------:R-:W-:Y:S02]  /*8d00*/  ISETP.GE.AND P6, PT, R5.reuse, R227, PT ;  /* 0x000000e30500720c */ /* 0x040fe40003fc6270 */
[----:B------:R-:W-:Y:S01]  /*8d10*/  I2FP.F32.S32 R6, R5 ;  /* 0x0000000500067245 */ /* 0x000fe20000201400 */
[----:B------:R-:W-:Y:S01]  /*8d20*/  FFMA.FTZ R8, R8, UR5, R205 ;  /* 0x0000000508087c23 */ /* 0x000fe200080100cd */
[----:B------:R-:W-:Y:S01]  /*8d30*/  ISETP.GE.AND P2, PT, R5, R226, PT ;  /* 0x000000e20500720c */ /* 0x000fe20003f46270 */
[----:B------:R-:W-:-:S02]  /*8d40*/  VIADD R5, R4, 0x8 ;  /* 0x0000000804057836 */ /* 0x000fc40000000000 */
[C---:B------:R-:W-:Y:S01]  /*8d50*/  FFMA.FTZ R17, R6.reuse, UR5, R53 ;  /* 0x0000000506117c23 */ /* 0x040fe20008010035 */
[C---:B------:R-:W-:Y:S01]  /*8d60*/  FFMA.FTZ R24, R6.reuse, UR5, R207 ;  /* 0x0000000506187c23 */ /* 0x040fe200080100cf */
[----:B------:R-:W-:Y:S01]  /*8d70*/  FFMA.FTZ R16, R6, UR5, R55 ;  /* 0x0000000506107c23 */ /* 0x000fe20008010037 */
[----:B------:R-:W-:Y:S02]  /*8d80*/  I2FP.F32.S32 R7, R5 ;  /* 0x0000000500077245 */ /* 0x000fe40000201400 */
[----:B------:R-:W-:Y:S02]  /*8d90*/  FSEL R29, R8, -INF , !P1 ;  /* 0xff800000081d7808 */ /* 0x000fe40004800000 */
[----:B------:R-:W-:Y:S01]  /*8da0*/  ISETP.GE.AND P1, PT, R5, R229, PT ;  /* 0x000000e50500720c */ /* 0x000fe20003f26270 */
[C---:B------:R-:W-:Y:S01]  /*8db0*/  FFMA.FTZ R31, R7.reuse, UR5, R200 ;  /* 0x00000005071f7c23 */ /* 0x040fe200080100c8 */
[----:B------:R-:W-:Y:S01]  /*8dc0*/  FSEL R24, R24, -INF , !P0 ;  /* 0xff80000018187808 */ /* 0x000fe20004000000 */
[----:B------:R-:W-:Y:S01]  /*8dd0*/  FFMA.FTZ R26, R7, UR5, R202 ;  /* 0x00000005071a7c23 */ /* 0x000fe200080100ca */
[----:B------:R-:W-:Y:S01]  /*8de0*/  FSEL R17, R17, -INF , !P6 ;  /* 0xff80000011117808 */ /* 0x000fe20007000000 */
[C---:B------:R-:W-:Y:S01]  /*8df0*/  FFMA.FTZ R19, R7.reuse, UR5, R48 ;  /* 0x0000000507137c23 */ /* 0x040fe20008010030 */
[----:B------:R-:W-:Y:S01]  /*8e00*/  FSEL R16, R16, -INF , !P2 ;  /* 0xff80000010107808 */ /* 0x000fe20005000000 */
[----:B------:R-:W-:Y:S01]  /*8e10*/  FFMA.FTZ R18, R7, UR5, R50 ;  /* 0x0000000507127c23 */ /* 0x000fe20008010032 */
[----:B------:R-:W-:-:S02]  /*8e20*/  ISETP.GE.AND P0, PT, R5, R228, PT ;  /* 0x000000e40500720c */ /* 0x000fc40003f06270 */
[C---:B------:R-:W-:Y:S02]  /*8e30*/  ISETP.GE.AND P6, PT, R5.reuse, R227, PT ;  /* 0x000000e30500720c */ /* 0x040fe40003fc6270 */
[----:B------:R-:W-:Y:S02]  /*8e40*/  ISETP.GE.AND P2, PT, R5, R226, PT ;  /* 0x000000e20500720c */ /* 0x000fe40003f46270 */
[----:B------:R-:W-:Y:S02]  /*8e50*/  FSEL R31, R31, -INF , !P1 ;  /* 0xff8000001f1f7808 */ /* 0x000fe40004800000 */
[----:B------:R-:W-:Y:S02]  /*8e60*/  I2FP.F32.S32 R5, R4 ;  /* 0x0000000400057245 */ /* 0x000fe40000201400 */
[C---:B------:R-:W-:Y:S01]  /*8e70*/  ISETP.GE.AND P1, PT, R4.reuse, R229, PT ;  /* 0x000000e50400720c */ /* 0x040fe20003f26270 */
[----:B------:R-:W-:Y:S01]  /*8e80*/  VIADD R4, R4, 0x9 ;  /* 0x0000000904047836 */ /* 0x000fe20000000000 */
[----:B------:R-:W-:Y:S01]  /*8e90*/  FSEL R26, R26, -INF , !P0 ;  /* 0xff8000001a1a7808 */ /* 0x000fe20004000000 */
[----:B------:R-:W-:Y:S01]  /*8ea0*/  FFMA.FTZ R5, R5, UR5, R204 ;  /* 0x0000000505057c23 */ /* 0x000fe200080100cc */
[----:B------:R-:W-:-:S02]  /*8eb0*/  FSEL R19, R19, -INF , !P6 ;  /* 0xff80000013137808 */ /* 0x000fc40007000000 */
[----:B------:R-:W-:Y:S02]  /*8ec0*/  I2FP.F32.S32 R6, R4 ;  /* 0x0000000400067245 */ /* 0x000fe40000201400 */
[----:B------:R-:W-:Y:S02]  /*8ed0*/  ISETP.GE.AND P0, PT, R4, R229, PT ;  /* 0x000000e50400720c */ /* 0x000fe40003f06270 */
[----:B------:R-:W-:Y:S01]  /*8ee0*/  FSEL R18, R18, -INF , !P2 ;  /* 0xff80000012127808 */ /* 0x000fe20005000000 */
[C---:B------:R-:W-:Y:S01]  /*8ef0*/  FFMA.FTZ R33, R6.reuse, UR5, R201 ;  /* 0x0000000506217c23 */ /* 0x040fe200080100c9 */
[----:B------:R-:W-:Y:S01]  /*8f00*/  FSEL R35, R5, -INF , !P1 ;  /* 0xff80000005237808 */ /* 0x000fe20004800000 */
[C---:B------:R-:W-:Y:S01]  /*8f10*/  FFMA.FTZ R28, R6.reuse, UR5, R203 ;  /* 0x00000005061c7c23 */ /* 0x040fe200080100cb */
[C---:B------:R-:W-:Y:S01]  /*8f20*/  FFMA.FTZ R21, R6.reuse, UR5, R49 ;  /* 0x0000000506157c23 */ /* 0x040fe20008010031 */
[----:B------:R-:W-:Y:S01]  /*8f30*/  FFMA.FTZ R22, R6, UR5, R51 ;  /* 0x0000000506167c23 */ /* 0x000fe20008010033 */
[----:B------:R-:W-:-:S02]  /*8f40*/  FSEL R33, R33, -INF , !P0 ;  /* 0xff80000021217808 */ /* 0x000fc40004000000 */
[----:B------:R-:W-:Y:S02]  /*8f50*/  PLOP3.LUT P0, PT, PT, PT, UP0, 0x40, 0x0 ;  /* 0x000000000000781c */ /* 0x000fe40003f0e808 */
        /* <DEDUP_REMOVED lines=72> */
.L_x_504:
[----:B------:R-:W-:Y:S05]  /*93e0*/  BSYNC B0 ;  /* 0x0000000000007941 */ /* 0x000fea0003800000 */
.L_x_503:
[----:B------:R-:W0:Y:S02]  /*93f0*/  LDGDEPBAR ;  /* 0x00000000000079af */ /* 0x000e240000000000 */
.L_x_502:
[----:B--2---:R-:W-:Y:S01]  /*9400*/  IMAD.WIDE.U32 R8, R242, -0x326172a9, RZ ;  /* 0xcd9e8d57f2087825 */ /* 0x004fe200078e00ff */
[----:B------:R-:W-:Y:S01]  /*9410*/  USHF.L.U32 UR4, UR21, 0x1, URZ ;  /* 0x0000000115047899 */ /* 0x000fe2000800063f */
[----:B------:R2:W-:Y:S01]  /*9420*/  STL.64 [R1+0x28], R222 ;  /* 0x000028de01007387 */ /* 0x0005e20000100a00 */
[----:B------:R-:W-:Y:S01]  /*9430*/  FMNMX.FTZ R13, R3, R20, !PT ;  /* 0x00000014030d7209 */ /* 0x000fe20007810000 */
[----:B------:R-:W-:Y:S01]  /*9440*/  IMAD.WIDE.U32 R66, R168, -0x2daee0ad, RZ ;  /* 0xd2511f53a8427825 */ /* 0x000fe200078e00ff */
[----:B-1----:R-:W-:Y:S02]  /*9450*/  LOP3.LUT R4, R9, R171, RZ, 0x3c, !PT ;  /* 0x000000ab09047212 */ /* 0x002fe400078e3cff */
[----:B------:R-:W-:Y:S01]  /*9460*/  FMNMX.FTZ R13, R24, R13, !PT ;  /* 0x0000000d180d7209 */ /* 0x000fe20007810000 */
[----:B------:R-:W-:Y:S01]  /*9470*/  VIADD R5, R241, 0xbb67ae85 ;  /* 0xbb67ae85f1057836 */ /* 0x000fe20000000000 */
[----:B------:R-:W-:Y:S01]  /*9480*/  LOP3.LUT R36, R67, UR4, R241, 0x96, !PT ;  /* 0x0000000443247c12 */ /* 0x000fe2000f8e96f1 */
[----:B------:R-:W-:Y:S01]  /*9490*/  IMAD.WIDE.U32 R6, R4, -0x2daee0ad, RZ ;  /* 0xd2511f5304067825 */ /* 0x000fe200078e00ff */
[----:B------:R-:W-:Y:S01]  /*94a0*/  FMNMX.FTZ R13, R26, R13, !PT ;  /* 0x0000000d1a0d7209 */ /* 0x000fe20007810000 */
[----:B------:R-:W-:-:S02]  /*94b0*/  UIADD3 UR4, UR4, 0x1, URZ ;  /* 0x0000000104047890 */ /* 0x000fc4000fffe03f */
[----:B------:R-:W-:Y:S01]  /*94c0*/  VIADD R32, R240, 0x9e3779b9 ;  /* 0x9e3779b9f0207836 */ /* 0x000fe20000000000 */
[----:B------:R-:W-:Y:S01]  /*94d0*/  LOP3.LUT R202, R7, R66, R5, 0x96, !PT ;  /* 0x0000004207ca7212 */ /* 0x000fe200078e9605 */
        /* <DEDUP_REMOVED lines=13> */
[----:B------:R-:W-:Y:S01]  /*95b0*/  IMAD.WIDE.U32 R10, R10, -0x2daee0ad, RZ ;  /* 0xd2511f530a0a7825 */ /* 0x000fe200078e00ff */
[----:B------:R-:W-:-:S03]  /*95c0*/  FMNMX.FTZ R13, R243, R13, !PT ;  /* 0x0000000df30d7209 */ /* 0x000fc60007810000 */
        /* <DEDUP_REMOVED lines=8> */
[C---:B------:R-:W-:Y:S01]  /*9650*/  VIADD R194, R241.reuse, 0xa9066899 ;  /* 0xa9066899f1c27836 */ /* 0x040fe20000000000 */
[----:B------:R-:W-:Y:S01]  /*9660*/  FMNMX.FTZ R13, R62, R13, !PT ;  /* 0x0000000d3e0d7209 */ /* 0x000fe20007810000 */
[----:B------:R-:W-:Y:S01]  /*9670*/  VIADD R189, R241, 0xed9eba14 ;  /* 0xed9eba14f1bd7836 */ /* 0x000fe20000000000 */
[----:B------:R-:W-:Y:S01]  /*9680*/  LOP3.LUT R206, R39, R6, R190, 0x96, !PT ;  /* 0x0000000627ce7212 */ /* 0x000fe200078e96be */
[----:B------:R-:W-:Y:S01]  /*9690*/  IMAD.WIDE.U32 R6, R4, -0x2daee0ad, RZ ;  /* 0xd2511f5304067825 */ /* 0x000fe200078e00ff */
[----:B------:R-:W-:-:S03]  /*96a0*/  FMNMX.FTZ R13, R174, R13, !PT ;  /* 0x0000000dae0d7209 */ /* 0x000fc60007810000 */
[----:B------:R-:W-:-:S04]  /*96b0*/  IMAD.WIDE.U32 R206, R206, -0x2daee0ad, RZ ;  /* 0xd2511f53cece7825 */ /* 0x000fc800078e00ff */
[----:B------:R-:W-:Y:S01]  /*96c0*/  IMAD.WIDE.U32 R54, R169, -0x326172a9, RZ ;  /* 0xcd9e8d57a9367825 */ /* 0x000fe200078e00ff */
[----:B------:R-:W-:-:S03]  /*96d0*/  LOP3.LUT R4, R207, R6, R194, 0x96, !PT ;  /* 0x00000006cf047212 */ /* 0x000fc600078e96c2 */
[----:B------:R-:W-:Y:S02]  /*96e0*/  VIADD R193, R240, 0xb54cda56 ;  /* 0xb54cda56f0c17836 */ /* 0x000fe40000000000 */
[----:B------:R-:W-:Y:S01]  /*96f0*/  IMAD.WIDE.U32 R8, R4, -0x326172a9, RZ ;  /* 0xcd9e8d5704087825 */ /* 0x000fe200078e00ff */
[----:B------:R-:W-:Y:S02]  /*9700*/  LOP3.LUT R4, R7, R10, R189, 0x96, !PT ;  /* 0x0000000a07047212 */ /* 0x000fe400078e96bd */
[----:B------:R-:W-:Y:S01]  /*9710*/  LOP3.LUT R7, R55, R171, RZ, 0x3c, !PT ;  /* 0x000000ab37077212 */ /* 0x000fe200078e3cff */
[----:B------:R-:W-:Y:S01]  /*9720*/  IMAD.MOV.U32 R246, RZ, RZ, R166 ;  /* 0x000000fffff67224 */ /* 0x000fe200078e00a6 */
[----:B------:R-:W-:Y:S01]  /*9730*/  LOP3.LUT R6, R8, 0xffff, RZ, 0xc0, !PT ;  /* 0x0000ffff08067812 */ /* 0x000fe200078ec0ff */
[----:B------:R-:W-:Y:S01]  /*9740*/  IMAD.WIDE.U32 R50, R4, -0x326172a9, RZ ;  /* 0xcd9e8d5704327825 */ /* 0x000fe200078e00ff */
[----:B------:R-:W-:Y:S02]  /*9750*/  LOP3.LUT R27, R8, 0xff, RZ, 0xc0, !PT ;  /* 0x000000ff081b7812 */ /* 0x000fe400078ec0ff */
[----:B------:R-:W-:Y:S01]  /*9760*/  SHF.R.U32.HI R6, RZ, 0x8, R6 ;  /* 0x00000008ff067819 */ /* 0x000fe20000011606 */
[----:B------:R-:W-:Y:S01]  /*9770*/  IMAD.WIDE.U32 R48, R7, -0x2daee0ad, RZ ;  /* 0xd2511f5307307825 */ /* 0x000fe200078e00ff */
[----:B------:R-:W-:-:S02]  /*9780*/  SHF.R.U32.HI R11, RZ, 0x10, R8 ;  /* 0x00000010ff0b7819 */ /* 0x000fc40000011608 */
[----:B------:R-:W-:Y:S01]  /*9790*/  PRMT R27, R27, 0x5410, R6 ;  /* 0x000054101b1b7816 */ /* 0x000fe20000000006 */
[----:B------:R-:W-:Y:S01]  /*97a0*/  IMAD.MOV.U32 R34, RZ, RZ, R50 ;  /* 0x000000ffff227224 */ /* 0x000fe200078e0032 */
[----:B------:R-:W-:Y:S02]  /*97b0*/  FMNMX.FTZ R6, R164, R35, !PT ;  /* 0x00000023a4067209 */ /* 0x000fe40007810000 */
[----:B------:R-:W-:Y:S02]  /*97c0*/  LOP3.LUT R4, R9, R50, R193, 0x96, !PT ;  /* 0x0000003209047212 */ /* 0x000fe400078e96c1 */
[----:B------:R-:W-:Y:S02]  /*97d0*/  SHF.R.U32.HI R8, RZ, 0x18, R8 ;  /* 0x00000018ff087819 */ /* 0x000fe40000011608 */
[----:B------:R-:W-:Y:S02]  /*97e0*/  LOP3.LUT R11, R11, 0xff, RZ, 0xc0, !PT ;  /* 0x000000ff0b0b7812 */ /* 0x000fe400078ec0ff */
[----:B------:R-:W-:-:S02]  /*97f0*/  FMNMX.FTZ R6, R29, R6, !PT ;  /* 0x000000061d067209 */ /* 0x000fc40007810000 */
[----:B------:R-:W-:Y:S02]  /*9800*/  LOP3.LUT R5, R49, R66, R5, 0x96, !PT ;  /* 0x0000004231057212 */ /* 0x000fe400078e9605 */
[----:B------:R-:W-:Y:S02]  /*9810*/  SHF.R.U32.HI R9, RZ, 0x10, R4 ;  /* 0x00000010ff097819 */ /* 0x000fe40000011604 */
[----:B------:R-:W-:Y:S01]  /*9820*/  PRMT R11, R11, 0x5410, R8 ;  /* 0x000054100b0b7816 */ /* 0x000fe20000000008 */
[----:B--2---:R-:W-:Y:S01]  /*9830*/  IMAD.WIDE.U32 R222, R5, -0x326172a9, RZ ;  /* 0xcd9e8d5705de7825 */ /* 0x004fe200078e00ff */
[C---:B------:R-:W-:Y:S02]  /*9840*/  LOP3.LUT R8, R4.reuse, 0xffff, RZ, 0xc0, !PT ;  /* 0x0000ffff04087812 */ /* 0x040fe400078ec0ff */
[----:B------:R-:W-:Y:S02]  /*9850*/  LOP3.LUT R25, R4, 0xff, RZ, 0xc0, !PT ;  /* 0x000000ff04197812 */ /* 0x000fe400078ec0ff */
[----:B------:R-:W-:-:S02]  /*9860*/  FMNMX.FTZ R6, R31, R6, !PT ;  /* 0x000000061f067209 */ /* 0x000fc40007810000 */
[----:B------:R-:W-:Y:S02]  /*9870*/  SHF.R.U32.HI R4, RZ, 0x18, R4 ;  /* 0x00000018ff047819 */ /* 0x000fe40000011604 */
[----:B------:R-:W-:Y:S02]  /*9880*/  LOP3.LUT R9, R9, 0xff, RZ, 0xc0, !PT ;  /* 0x000000ff09097812 */ /* 0x000fe400078ec0ff */
[----:B------:R-:W-:Y:S02]  /*9890*/  FMNMX.FTZ R6, R33, R6, !PT ;  /* 0x0000000621067209 */ /* 0x000fe40007810000 */
[----:B------:R-:W-:Y:S02]  /*98a0*/  PRMT R9, R9, 0x5410, R4 ;  /* 0x0000541009097816 */ /* 0x000fe40000000004 */
        /* <DEDUP_REMOVED lines=18> */
[----:B------:R-:W-:Y:S02]  /*99d0*/  SHF.R.U32.HI R8, RZ, 0x8, R8 ;  /* 0x00000008ff087819 */ /* 0x000fe40000011608 */
[----:B------:R-:W-:Y:S02]  /*99e0*/  FMNMX.FTZ R5, R47, R4, !PT ;  /* 0x000000042f057209 */ /* 0x000fe40007810000 */
[----:B------:R-:W-:Y:S02]  /*99f0*/  FMNMX.FTZ R10, R209, R10, !PT ;  /* 0x0000000ad10a7209 */ /* 0x000fe40007810000 */
[----:B------:R-:W-:-:S02]  /*9a00*/  FMNMX.FTZ R5, R60, R5, !PT ;  /* 0x000000053c057209 */ /* 0x000fc40007810000 */
[----:B------:R-:W-:Y:S02]  /*9a10*/  FMNMX.FTZ R7, R18, R7, !PT ;  /* 0x0000000712077209 */ /* 0x000fe40007810000 */
[----:B------:R-:W-:Y:S02]  /*9a20*/  FMNMX.FTZ R4, R64, R5, !PT ;  /* 0x0000000540047209 */ /* 0x000fe40007810000 */
[----:B------:R-:W-:Y:S02]  /*9a30*/  PRMT R25, R25, 0x5410, R8 ;  /* 0x0000541019197816 */ /* 0x000fe40000000008 */
[----:B------:R-:W-:Y:S02]  /*9a40*/  FMNMX.FTZ R5, R175, R4, !PT ;  /* 0x00000004af057209 */ /* 0x000fe40007810000 */
[----:B------:R-:W-:Y:S02]  /*9a50*/  FMNMX.FTZ R4, R44, R13, !PT ;  /* 0x0000000d2c047209 */ /* 0x000fe40007810000 */
[----:B------:R-:W-:Y:S01]  /*9a60*/  LOP3.LUT R8, R201, R36, R12, 0x96, !PT ;  /* 0x00000024c9087212 */ /* 0x000fe200078e960c */
[----:B------:R-:W1:Y:S01]  /*9a70*/  SHFL.BFLY PT, R6, R5, 0x2, 0x1f ;  /* 0x0c401f0005067f89 */ /* 0x000e6200000e0000 */
[----:B------:R-:W-:-:S02]  /*9a80*/  FMNMX.FTZ R4, R45, R4, !PT ;  /* 0x000000042d047209 */ /* 0x000fc40007810000 */
[----:B------:R-:W-:Y:S02]  /*9a90*/  FMNMX.FTZ R10, R249, R10, !PT ;  /* 0x0000000af90a7209 */ /* 0x000fe40007810000 */
[----:B------:R-:W-:Y:S02]  /*9aa0*/  FMNMX.FTZ R12, R22, R7, !PT ;  /* 0x00000007160c7209 */ /* 0x000fe40007810000 */
[----:B------:R-:W-:Y:S02]  /*9ab0*/  FMNMX.FTZ R7, R57, R4, !PT ;  /* 0x0000000439077209 */ /* 0x000fe40007810000 */
[----:B------:R-:W-:Y:S02]  /*9ac0*/  FMNMX.FTZ R10, R251, R10, !PT ;  /* 0x0000000afb0a7209 */ /* 0x000fe40007810000 */
[----:B------:R-:W-:Y:S02]  /*9ad0*/  FMNMX.FTZ R4, R52, R7, !PT ;  /* 0x0000000734047209 */ /* 0x000fe40007810000 */
[----:B------:R-:W-:Y:S01]  /*9ae0*/  LOP3.LUT R204, R37, R48, R23, 0x96, !PT ;  /* 0x0000003025cc7212 */ /* 0x000fe200078e9617 */
[----:B------:R-:W-:Y:S01]  /*9af0*/  IMAD.WIDE.U32 R48, R8, -0x326172a9, RZ ;  /* 0xcd9e8d5708307825 */ /* 0x000fe200078e00ff */
[----:B------:R-:W-:Y:S01]  /*9b00*/  FMNMX.FTZ R23, R43, R10, !PT ;  /* 0x0000000a2b177209 */ /* 0x000fe20007810000 */
[----:B------:R-:W2:Y:S01]  /*9b10*/  SHFL.BFLY PT, R13, R4, 0x2, 0x1f ;  /* 0x0c401f00040d7f89 */ /* 0x000ea200000e0000 */
        /* <DEDUP_REMOVED lines=9> */
[----:B-1----:R-:W-:Y:S02]  /*9bb0*/  FMNMX.FTZ R6, R5, R6, !PT ;  /* 0x0000000605067209 */ /* 0x002fe40007810000 */
[----:B------:R-:W-:Y:S02]  /*9bc0*/  FMNMX.FTZ R7, R196, R7, !PT ;  /* 0x00000007c4077209 */ /* 0x000fe40007810000 */
[----:B------:R-:W-:Y:S01]  /*9bd0*/  FMNMX.FTZ R5, R177, R8, !PT ;  /* 0x00000008b1057209 */ /* 0x000fe20007810000 */
[----:B------:R-:W1:Y:S01]  /*9be0*/  SHFL.BFLY PT, R215, R6, 0x1, 0x1f ;  /* 0x0c201f0006d77f89 */ /* 0x000e6200000e0000 */
[----:B------:R-:W-:Y:S02]  /*9bf0*/  FMNMX.FTZ R7, R208, R7, !PT ;  /* 0x00000007d0077209 */ /* 0x000fe40007810000 */
[----:B------:R-:W-:Y:S02]  /*9c00*/  FMNMX.FTZ R5, R188, R5, !PT ;  /* 0x00000005bc057209 */ /* 0x000fe40007810000 */
[----:B------:R-:W-:-:S02]  /*9c10*/  FMNMX.FTZ R7, R192, R7, !PT ;  /* 0x00000007c0077209 */ /* 0x000fc40007810000 */
[----:B--2---:R-:W-:Y:S02]  /*9c20*/  FMNMX.FTZ R13, R4, R13, !PT ;  /* 0x0000000d040d7209 */ /* 0x004fe40007810000 */
[----:B------:R-:W-:Y:S02]  /*9c30*/  FMNMX.FTZ R4, R186, R5, !PT ;  /* 0x00000005ba047209 */ /* 0x000fe40007810000 */
[----:B------:R-:W-:Y:S01]  /*9c40*/  FMNMX.FTZ R10, R210, R7, !PT ;  /* 0x00000007d20a7209 */ /* 0x000fe20007810000 */
[----:B------:R-:W2:Y:S01]  /*9c50*/  SHFL.BFLY PT, R214, R13, 0x1, 0x1f ;  /* 0x0c201f000dd67f89 */ /* 0x000ea200000e0000 */
[----:B------:R-:W-:Y:S02]  /*9c60*/  FMNMX.FTZ R4, R187, R4, !PT ;  /* 0x00000004bb047209 */ /* 0x000fe40007810000 */
[----:B------:R-:W-:Y:S02]  /*9c70*/  FMNMX.FTZ R10, R61, R10, !PT ;  /* 0x0000000a3d0a7209 */ /* 0x000fe40007810000 */
[----:B------:R-:W-:Y:S01]  /*9c80*/  LOP3.LUT R36, R205, R222, R191, 0x96, !PT ;  /* 0x000000decd247212 */ /* 0x000fe200078e96bf */
[----:B------:R-:W3:Y:S01]  /*9c90*/  SHFL.BFLY PT, R213, R4, 0x2, 0x1f ;  /* 0x0c401f0004d57f89 */ /* 0x000ee200000e0000 */
[----:B------:R-:W-:-:S02]  /*9ca0*/  LOP3.LUT R204, R49, R204, R190, 0x96, !PT ;  /* 0x000000cc31cc7212 */ /* 0x000fc400078e96be */
[----:B------:R-:W-:Y:S01]  /*9cb0*/  FMNMX.FTZ R5, R167, R10, !PT ;  /* 0x0000000aa7057209 */ /* 0x000fe20007810000 */
[----:B------:R-:W-:Y:S01]  /*9cc0*/  IMAD.WIDE.U32 R36, R36, -0x2daee0ad, RZ ;  /* 0xd2511f5324247825 */ /* 0x000fe200078e00ff */
[----:B------:R-:W-:Y:S02]  /*9cd0*/  PRMT R66, R239, 0x7054, R239 ;  /* 0x00007054ef427816 */ /* 0x000fe400000000ef */
[----:B------:R-:W-:Y:S01]  /*9ce0*/  FMNMX.FTZ R5, R172, R5, !PT ;  /* 0x00000005ac057209 */ /* 0x000fe20007810000 */
[----:B------:R-:W-:Y:S01]  /*9cf0*/  IMAD.WIDE.U32 R204, R204, -0x2daee0ad, RZ ;  /* 0xd2511f53cccc7825 */ /* 0x000fe200078e00ff */
[----:B------:R-:W-:Y:S02]  /*9d00*/  LOP3.LUT R200, R37, R200, R189, 0x96, !PT ;  /* 0x000000c825c87212 */ /* 0x000fe400078e96bd */
[----:B------:R-:W-:Y:S02]  /*9d10*/  FMNMX.FTZ R5, R176, R5, !PT ;  /* 0x00000005b0057209 */ /* 0x000fe40007810000 */
[----:B------:R-:W-:Y:S01]  /*9d20*/  LOP3.LUT R36, R205, R36, R194, 0x96, !PT ;  /* 0x00000024cd247212 */ /* 0x000fe200078e96c2 */
[----:B------:R-:W-:Y:S01]  /*9d30*/  IMAD.WIDE.U32 R200, R200, -0x326172a9, RZ ;  /* 0xcd9e8d57c8c87825 */ /* 0x000fe200078e00ff */
[----:B-1----:R-:W-:Y:S01]  /*9d40*/  FMNMX.FTZ R215, R6, R215, !PT ;  /* 0x000000d706d77209 */ /* 0x002fe20007810000 */
[----:B------:R-:W1:Y:S01]  /*9d50*/  SHFL.BFLY PT, R212, R5, 0x2, 0x1f ;  /* 0x0c401f0005d47f89 */ /* 0x000e6200000e0000 */
[----:B------:R-:W-:Y:S01]  /*9d60*/  HSET2.LE.AND R10, R27, R66, PT ;  /* 0x000000421b0a7233 */ /* 0x000fe20003803000 */
[----:B------:R-:W-:Y:S01]  /*9d70*/  IMAD.WIDE.U32 R36, R36, -0x326172a9, RZ ;  /* 0xcd9e8d5724247825 */ /* 0x000fe200078e00ff */
[----:B------:R-:W-:-:S03]  /*9d80*/  FSETP.NEU.FTZ.AND P2, PT, R215, -INF , PT ;  /* 0xff800000d700780b */ /* 0x000fc60003f5d000 */
[----:B------:R-:W-:Y:S01]  /*9d90*/  FMUL.FTZ R180, R215, UR19 ;  /* 0x00000013d7b47c20 */ /* 0x000fe20008410000 */
[----:B--2---:R-:W-:Y:S02]  /*9da0*/  FMNMX.FTZ R214, R13, R214, !PT ;  /* 0x000000d60dd67209 */ /* 0x004fe40007810000 */
[--C-:B------:R-:W-:Y:S02]  /*9db0*/  SHF.R.U32.HI R7, RZ, 0x10, R36.reuse ;  /* 0x00000010ff077819 */ /* 0x100fe40000011624 */
[----:B------:R-:W-:Y:S01]  /*9dc0*/  SHF.R.U32.HI R6, RZ, 0x18, R36 ;  /* 0x00000018ff067819 */ /* 0x000fe20000011624 */
[----:B------:R-:W-:Y:S01]  /*9dd0*/  FMUL.FTZ R55, R214, UR19 ;  /* 0x00000013d6377c20 */ /* 0x000fe20008410000 */
[----:B------:R-:W-:Y:S02]  /*9de0*/  LOP3.LUT R7, R7, 0xff, RZ, 0xc0, !PT ;  /* 0x000000ff07077812 */ /* 0x000fe400078ec0ff */
[----:B---3--:R-:W-:Y:S02]  /*9df0*/  FMNMX.FTZ R213, R4, R213, !PT ;  /* 0x000000d504d57209 */ /* 0x008fe40007810000 */
[----:B------:R-:W-:-:S02]  /*9e00*/  PRMT R7, R7, 0x5410, R6 ;  /* 0x0000541007077816 */ /* 0x000fc40000000006 */
[----:B------:R-:W-:Y:S01]  /*9e10*/  FSEL R180, R180, RZ, P2 ;  /* 0x000000ffb4b47208 */ /* 0x000fe20001000000 */
[----:B------:R-:W2:Y:S01]  /*9e20*/  SHFL.BFLY PT, R6, R213, 0x1, 0x1f ;  /* 0x0c201f00d5067f89 */ /* 0x000ea200000e0000 */
[----:B------:R-:W-:Y:S02]  /*9e30*/  FSETP.NEU.FTZ.AND P1, PT, R214, -INF , PT ;  /* 0xff800000d600780b */ /* 0x000fe40003f3d000 */
[C---:B------:R-:W-:Y:S01]  /*9e40*/  LOP3.LUT R8, R36.reuse, 0xffff, RZ, 0xc0, !PT ;  /* 0x0000ffff24087812 */ /* 0x040fe200078ec0ff */
[--C-:B------:R-:W-:Y:S01]  /*9e50*/  FFMA.FTZ R54, R29, UR19, -R180.reuse ;  /* 0x000000131d367c23 */ /* 0x100fe200080108b4 */
[----:B------:R-:W-:Y:S01]  /*9e60*/  FSEL R55, R55, RZ, P1 ;  /* 0x000000ff37377208 */ /* 0x000fe20000800000 */
[--C-:B------:R-:W-:Y:S01]  /*9e70*/  FFMA.FTZ R65, R31, UR19, -R180.reuse ;  /* 0x000000131f417c23 */ /* 0x100fe200080108b4 */
[----:B-1----:R-:W-:Y:S01]  /*9e80*/  FMNMX.FTZ R212, R5, R212, !PT ;  /* 0x000000d405d47209 */ /* 0x002fe20007810000 */
[----:B------:R-:W-:Y:S01]  /*9e90*/  FFMA.FTZ R50, R33, UR19, -R180 ;  /* 0x0000001321327c23 */ /* 0x000fe200080108b4 */
[----:B------:R-:W-:Y:S01]  /*9ea0*/  LOP3.LUT R23, R36, 0xff, RZ, 0xc0, !PT ;  /* 0x000000ff24177812 */ /* 0x000fe200078ec0ff */
[----:B------:R-:W-:Y:S01]  /*9eb0*/  IMAD.MOV.U32 R36, RZ, RZ, R48 ;  /* 0x000000ffff247224 */ /* 0x000fe200078e0030 */
[----:B------:R-:W-:Y:S01]  /*9ec0*/  LOP3.LUT R4, R37, R200, R193, 0x96, !PT ;  /* 0x000000c825047212 */ /* 0x000fe200078e96c1 */
[----:B------:R-:W1:Y:S01]  /*9ed0*/  SHFL.BFLY PT, R29, R212, 0x1, 0x1f ;  /* 0x0c201f00d41d7f89 */ /* 0x000e6200000e0000 */
[----:B------:R-:W-:-:S02]  /*9ee0*/  IMAD.MOV.U32 R37, RZ, RZ, R49 ;  /* 0x000000ffff257224 */ /* 0x000fc400078e0031 */
[--C-:B------:R-:W-:Y:S01]  /*9ef0*/  FFMA.FTZ R49, R26, UR19, -R55.reuse ;  /* 0x000000131a317c23 */ /* 0x100fe20008010837 */
[--C-:B------:R-:W-:Y:S01]  /*9f00*/  FFMA.FTZ R48, R28, UR19, -R55.reuse ;  /* 0x000000131c307c23 */ /* 0x100fe20008010837 */
[----:B------:R-:W-:Y:S01]  /*9f10*/  MUFU.EX2 R65, R65 ;  /* 0x0000004100417308 */ /* 0x000fe20000000800 */
[----:B------:R-:W-:Y:S01]  /*9f20*/  FFMA.FTZ R179, R35, UR19, -R180 ;  /* 0x0000001323b37c23 */ /* 0x000fe200080108b4 */
[--C-:B------:R-:W-:Y:S01]  /*9f30*/  FFMA.FTZ R178, R20, UR19, -R55.reuse ;  /* 0x0000001314b27c23 */ /* 0x100fe20008010837 */
[----:B------:R-:W-:Y:S01]  /*9f40*/  FFMA.FTZ R53, R24, UR19, -R55 ;  /* 0x0000001318357c23 */ /* 0x000fe20008010837 */
[----:B------:R-:W-:Y:S01]  /*9f50*/  IMAD.MOV.U32 R35, RZ, RZ, R51 ;  /* 0x000000ffff237224 */ /* 0x000fe200078e0033 */
[----:B------:R-:W-:Y:S02]  /*9f60*/  SHF.R.U32.HI R8, RZ, 0x8, R8 ;  /* 0x00000008ff087819 */ /* 0x000fe40000011608 */
[----:B------:R-:W-:Y:S01]  /*9f70*/  HSET2.LE.AND R11, R11, R66, PT ;  /* 0x000000420b0b7233 */ /* 0x000fe20003803000 */
[----:B------:R-:W3:Y:S01]  /*9f80*/  MUFU.EX2 R50, R50 ;  /* 0x0000003200327308 */ /* 0x000ee20000000800 */
[----:B--2---:R-:W-:-:S02]  /*9f90*/  FMNMX.FTZ R213, R213, R6, !PT ;  /* 0x00000006d5d57209 */ /* 0x004fc40007810000 */
[----:B------:R-:W-:Y:S02]  /*9fa0*/  FSEL R6, R214, RZ, P1 ;  /* 0x000000ffd6067208 */ /* 0x000fe40000800000 */
[C---:B------:R-:W-:Y:S01]  /*9fb0*/  FSETP.NEU.FTZ.AND P0, PT, R213.reuse, -INF , PT ;  /* 0xff800000d500780b */ /* 0x040fe20003f1d000 */
[----:B------:R-:W-:Y:S01]  /*9fc0*/  FMUL.FTZ R200, R213, UR19 ;  /* 0x00000013d5c87c20 */ /* 0x000fe20008410000 */
[----:B------:R-:W-:Y:S01]  /*9fd0*/  SHF.R.U32.HI R5, RZ, 0x10, R4 ;  /* 0x00000010ff057819 */ /* 0x000fe20000011604 */
[----:B------:R-:W-:Y:S01]  /*9fe0*/  MUFU.EX2 R49, R49 ;  /* 0x0000003100317308 */ /* 0x000fe20000000800 */
[----:B------:R-:W-:Y:S02]  /*9ff0*/  PRMT R23, R23, 0x5410, R8 ;  /* 0x0000541017177816 */ /* 0x000fe40000000008 */
[----:B------:R-:W-:Y:S02]  /*a000*/  FSEL R200, R200, RZ, P0 ;  /* 0x000000ffc8c87208 */ /* 0x000fe40000000000 */
[----:B-1----:R-:W-:-:S02]  /*a010*/  FMNMX.FTZ R212, R212, R29, !PT ;  /* 0x0000001dd4d47209 */ /* 0x002fc40007810000 */
[----:B------:R-:W-:Y:S01]  /*a020*/  LOP3.LUT R13, R4, 0xffff, RZ, 0xc0, !PT ;  /* 0x0000ffff040d7812 */ /* 0x000fe200078ec0ff */
[----:B------:R-:W1:Y:S01]  /*a030*/  MUFU.EX2 R48, R48 ;  /* 0x0000003000307308 */ /* 0x000e620000000800 */
[----:B------:R-:W-:Y:S01]  /*a040*/  FFMA.FTZ R182, R15, UR19, -R200 ;  /* 0x000000130fb67c23 */ /* 0x000fe200080108c8 */
[----:B------:R-:W-:Y:S01]  /*a050*/  FADD.FTZ R15, R3, -R6 ;  /* 0x80000006030f7221 */ /* 0x000fe20000010000 */
[----:B------:R-:W-:Y:S01]  /*a060*/  FSEL R3, R213, RZ, P0 ;  /* 0x000000ffd5037208 */ /* 0x000fe20000000000 */
[--C-:B------:R-:W-:Y:S01]  /*a070*/  FFMA.FTZ R67, R17, UR19, -R200.reuse ;  /* 0x0000001311437c23 */ /* 0x100fe200080108c8 */
[C---:B------:R-:W-:Y:S01]  /*a080*/  FSETP.NEU.FTZ.AND P0, PT, R212.reuse, -INF , PT ;  /* 0xff800000d400780b */ /* 0x040fe20003f1d000 */
[--C-:B------:R-:W-:Y:S01]  /*a090*/  FFMA.FTZ R51, R19, UR19, -R200.reuse ;  /* 0x0000001313337c23 */ /* 0x100fe200080108c8 */
[----:B------:R-:W-:Y:S01]  /*a0a0*/  FMUL.FTZ R185, R212, UR19 ;  /* 0x00000013d4b97c20 */ /* 0x000fe20008410000 */
[----:B------:R-:W-:Y:S01]  /*a0b0*/  FADD.FTZ R17, R2, -R3 ;  /* 0x8000000302117221 */ /* 0x000fe20000010000 */
[----:B------:R-:W-:Y:S01]  /*a0c0*/  FSEL R3, R212, RZ, P0 ;  /* 0x000000ffd4037208 */ /* 0x000fe20000000000 */
[----:B------:R-:W-:Y:S01]  /*a0d0*/  FFMA.FTZ R2, R21, UR19, -R200 ;  /* 0x0000001315027c23 */ /* 0x000fe200080108c8 */
[----:B------:R-:W-:Y:S01]  /*a0e0*/  MUFU.EX2 R179, R179 ;  /* 0x000000b300b37308 */ /* 0x000fe20000000800 */
[----:B------:R-:W-:Y:S01]  /*a0f0*/  FSEL R185, R185, RZ, P0 ;  /* 0x000000ffb9b97208 */ /* 0x000fe20000000000 */
[----:B------:R-:W-:Y:S01]  /*a100*/  FMUL.FTZ R181, R17, UR19 ;  /* 0x0000001311b57c20 */ /* 0x000fe20008410000 */
[----:B------:R-:W-:Y:S01]  /*a110*/  FADD.FTZ R12, R0, -R3 ;  /* 0x80000003000c7221 */ /* 0x000fe20000010000 */
[----:B---3--:R-:W-:Y:S01]  /*a120*/  F2FP.F16.F32.PACK_AB R3, R50, R65 ;  /* 0x000000413203723e */ /* 0x008fe200000000ff */
[----:B------:R-:W-:Y:S01]  /*a130*/  FMUL.FTZ R15, R15, UR19 ;  /* 0x000000130f0f7c20 */ /* 0x000fe20008410000 */
[----:B-1----:R-:W-:Y:S01]  /*a140*/  F2FP.F16.F32.PACK_AB R0, R48, R49 ;  /* 0x000000313000723e */ /* 0x002fe200000000ff */
[--C-:B------:R-:W-:Y:S01]  /*a150*/  FFMA.FTZ R165, R14, UR19, -R185.reuse ;  /* 0x000000130ea57c23 */ /* 0x100fe200080108b9 */
[----:B------:R-:W1:Y:S01]  /*a160*/  MUFU.EX2 R54, R54 ;  /* 0x0000003600367308 */ /* 0x000e620000000800 */
[----:B------:R-:W-:Y:S01]  /*a170*/  LOP3.LUT R8, R4, 0xff, RZ, 0xc0, !PT ;  /* 0x000000ff04087812 */ /* 0x000fe200078ec0ff */
[----:B------:R-:W-:Y:S01]  /*a180*/  FMUL.FTZ R166, R12, UR19 ;  /* 0x000000130ca67c20 */ /* 0x000fe20008410000 */
[----:B------:R-:W-:Y:S01]  /*a190*/  SHF.R.U32.HI R4, RZ, 0x18, R4 ;  /* 0x00000018ff047819 */ /* 0x000fe20000011604 */
[----:B------:R-:W-:Y:S01]  /*a1a0*/  FFMA.FTZ R207, R43, UR19, -R200 ;  /* 0x000000132bcf7c23 */ /* 0x000fe200080108c8 */
[----:B------:R-:W-:Y:S01]  /*a1b0*/  LOP3.LUT R5, R5, 0xff, RZ, 0xc0, !PT ;  /* 0x000000ff05057812 */ /* 0x000fe200078ec0ff */
[--C-:B------:R-:W-:Y:S01]  /*a1c0*/  FFMA.FTZ R205, R247, UR19, -R185.reuse ;  /* 0x00000013f7cd7c23 */ /* 0x100fe200080108b9 */
[----:B------:R-:W-:Y:S01]  /*a1d0*/  FSEL R29, R215, RZ, P2 ;  /* 0x000000ffd71d7208 */ /* 0x000fe20001000000 */
[----:B------:R-:W-:Y:S01]  /*a1e0*/  MUFU.EX2 R178, R178 ;  /* 0x000000b200b27308 */ /* 0x000fe20000000800 */
[----:B------:R-:W-:Y:S01]  /*a1f0*/  LOP3.LUT R10, R10, R3, RZ, 0xc0, !PT ;  /* 0x000000030a0a7212 */ /* 0x000fe200078ec0ff */
[--C-:B------:R-:W-:Y:S01]  /*a200*/  FFMA.FTZ R3, R18, UR19, -R185.reuse ;  /* 0x0000001312037c23 */ /* 0x100fe200080108b9 */
[----:B------:R-:W-:Y:S01]  /*a210*/  LOP3.LUT R11, R11, R0, RZ, 0xc0, !PT ;  /* 0x000000000b0b7212 */ /* 0x000fe200078ec0ff */
[----:B------:R-:W-:Y:S01]  /*a220*/  FFMA.FTZ R0, R22, UR19, -R185 ;  /* 0x0000001316007c23 */ /* 0x000fe200080108b9 */
[----:B------:R-:W-:Y:S01]  /*a230*/  SHF.R.U32.HI R13, RZ, 0x8, R13 ;  /* 0x00000008ff0d7819 */ /* 0x000fe2000001160d */
[----:B------:R-:W-:Y:S01]  /*a240*/  FFMA.FTZ R192, R192, UR19, -R185 ;  /* 0x00000013c0c07c23 */ /* 0x000fe200080108b9 */
[----:B------:R-:W-:Y:S01]  /*a250*/  PRMT R5, R5, 0x5410, R4 ;  /* 0x0000541005057816 */ /* 0x000fe20000000004 */
[----:B------:R-:W2:Y:S01]  /*a260*/  MUFU.EX2 R53, R53 ;  /* 0x0000003500357308 */ /* 0x000ea20000000800 */
[----:B------:R-:W-:Y:S01]  /*a270*/  FADD.FTZ R4, R164, -R29 ;  /* 0x8000001da4047221 */ /* 0x000fe20000010000 */
[----:B------:R-:W-:Y:S01]  /*a280*/  FFMA.FTZ R164, R16, UR19, -R185 ;  /* 0x0000001310a47c23 */ /* 0x000fe200080108b9 */
[----:B------:R-:W-:-:S02]  /*a290*/  PRMT R13, R8, 0x5410, R13 ;  /* 0x00005410080d7816 */ /* 0x000fc4000000000d */
[--C-:B------:R-:W-:Y:S01]  /*a2a0*/  HSET2.LE.AND R8, R25, R66.reuse, PT ;  /* 0x0000004219087233 */ /* 0x100fe20003803000 */
[----:B------:R-:W-:Y:S01]  /*a2b0*/  FMUL.FTZ R184, R4, UR19 ;  /* 0x0000001304b87c20 */ /* 0x000fe20008410000 */
[--C-:B------:R-:W-:Y:S01]  /*a2c0*/  HSET2.LE.AND R9, R9, R66.reuse, PT ;  /* 0x0000004209097233 */ /* 0x100fe20003803000 */
[----:B------:R-:W-:Y:S01]  /*a2d0*/  MUFU.EX2 R51, R51 ;  /* 0x0000003300337308 */ /* 0x000fe20000000800 */
[----:B-1----:R-:W-:Y:S01]  /*a2e0*/  F2FP.F16.F32.PACK_AB R19, R54, R179 ;  /* 0x000000b33613723e */ /* 0x002fe200000000ff */
[----:B------:R-:W-:Y:S01]  /*a2f0*/  LDSM.16.MT88.4 R24, [R170+0x9000] ;  /* 0x00900000aa18783b */ /* 0x000fe20000004200 */
[--C-:B------:R-:W-:Y:S02]  /*a300*/  HSET2.LE.AND R7, R7, R66.reuse, PT ;  /* 0x0000004207077233 */ /* 0x100fe40003803000 */
[----:B------:R-:W-:Y:S02]  /*a310*/  LOP3.LUT R8, R8, R19, RZ, 0xc0, !PT ;  /* 0x0000001308087212 */ /* 0x000fe400078ec0ff */
[----:B------:R-:W-:Y:S01]  /*a320*/  HSET2.LE.AND R5, R5, R66, PT ;  /* 0x0000004205057233 */ /* 0x000fe20003803000 */
[----:B------:R-:W1:Y:S01]  /*a330*/  MUFU.EX2 R2, R2 ;  /* 0x0000000200027308 */ /* 0x000e620000000800 */
[----:B--2---:R-:W-:-:S02]  /*a340*/  F2FP.F16.F32.PACK_AB R6, R53, R178 ;  /* 0x000000b23506723e */ /* 0x004fc400000000ff */
[--C-:B------:R-:W-:Y:S02]  /*a350*/  HSET2.LE.AND R13, R13, R66.reuse, PT ;  /* 0x000000420d0d7233 */ /* 0x100fe40003803000 */
[----:B------:R-:W-:Y:S02]  /*a360*/  LOP3.LUT R9, R9, R6, RZ, 0xc0, !PT ;  /* 0x0000000609097212 */ /* 0x000fe400078ec0ff */
[----:B------:R-:W-:Y:S01]  /*a370*/  HSET2.LE.AND R6, R23, R66, PT ;  /* 0x0000004217067233 */ /* 0x000fe20003803000 */
[----:B------:R-:W-:Y:S08]  /*a380*/  MUFU.EX2 R3, R3 ;  /* 0x0000000300037308 */ /* 0x000ff00000000800 */
[----:B------:R-:W2:Y:S01]  /*a390*/  MUFU.EX2 R0, R0 ;  /* 0x0000000000007308 */ /* 0x000ea20000000800 */
[----:B-1----:R-:W-:-:S04]  /*a3a0*/  F2FP.F16.F32.PACK_AB R19, R2, R51 ;  /* 0x000000330213723e */ /* 0x002fc800000000ff */
[----:B------:R-:W-:Y:S02]  /*a3b0*/  LOP3.LUT R6, R6, R19, RZ, 0xc0, !PT ;  /* 0x0000001306067212 */ /* 0x000fe400078ec0ff */
[----:B------:R-:W1:Y:S01]  /*a3c0*/  LDSM.16.MT88.4 R16, [R221+0x9000] ;  /* 0x00900000dd10783b */ /* 0x000e620000004200 */
[----:B------:R-:W-:Y:S08]  /*a3d0*/  MUFU.EX2 R165, R165 ;  /* 0x000000a500a57308 */ /* 0x000ff00000000800 */
[----:B------:R-:W3:Y:S01]  /*a3e0*/  MUFU.EX2 R164, R164 ;  /* 0x000000a400a47308 */ /* 0x000ee20000000800 */
[----:B--2---:R-:W-:-:S04]  /*a3f0*/  F2FP.F16.F32.PACK_AB R14, R0, R3 ;  /* 0x00000003000e723e */ /* 0x004fc800000000ff */
[----:B------:R-:W-:-:S03]  /*a400*/  LOP3.LUT R7, R7, R14, RZ, 0xc0, !PT ;  /* 0x0000000e07077212 */ /* 0x000fc600078ec0ff */
[----:B------:R-:W2:Y:S08]  /*a410*/  MUFU.EX2 R166, R166 ;  /* 0x000000a600a67308 */ /* 0x000eb00000000800 */
[----:B------:R-:W-:Y:S01]  /*a420*/  MUFU.EX2 R182, R182 ;  /* 0x000000b600b67308 */ /* 0x000fe20000000800 */
[----:B---3--:R-:W-:-:S04]  /*a430*/  F2FP.F16.F32.PACK_AB R14, R164, R165 ;  /* 0x000000a5a40e723e */ /* 0x008fc800000000ff */
[----:B------:R-:W-:-:S03]  /*a440*/  LOP3.LUT R5, R5, R14, RZ, 0xc0, !PT ;  /* 0x0000000e05057212 */ /* 0x000fc600078ec0ff */
[----:B------:R-:W3:Y:S01]  /*a450*/  MUFU.EX2 R67, R67 ;  /* 0x0000004300437308 */ /* 0x000ee20000000800 */
[-C--:B--2---:R-:W-:Y:S01]  /*a460*/  FMUL.FTZ R14, R158, R166.reuse ;  /* 0x000000a69e0e7220 */ /* 0x084fe20000410000 */
[-C--:B------:R-:W-:Y:S01]  /*a470*/  FMUL.FTZ R22, R154, R166.reuse ;  /* 0x000000a69a167220 */ /* 0x080fe20000410000 */
[-C--:B------:R-:W-:Y:S01]  /*a480*/  FMUL.FTZ R23, R155, R166.reuse ;  /* 0x000000a69b177220 */ /* 0x080fe20000410000 */
[----:B------:R-:W-:Y:S02]  /*a490*/  IMAD.MOV.U32 R158, RZ, RZ, R36 ;  /* 0x000000ffff9e7224 */ /* 0x000fe400078e0024 */
[-C--:B------:R-:W-:Y:S01]  /*a4a0*/  FMUL.FTZ R30, R78, R166.reuse ;  /* 0x000000a64e1e7220 */ /* 0x080fe20000410000 */
[----:B------:R-:W-:Y:S02]  /*a4b0*/  IMAD.MOV.U32 R154, RZ, RZ, R38 ;  /* 0x000000ffff9a7224 */ /* 0x000fe400078e0026 */
[----:B------:R-:W-:Y:S01]  /*a4c0*/  FMUL.FTZ R31, R79, R166 ;  /* 0x000000a64f1f7220 */ /* 0x000fe20000410000 */
[----:B------:R2:W4:Y:S01]  /*a4d0*/  MUFU.EX2 R183, R15 ;  /* 0x0000000f00b77308 */ /* 0x0005220000000800 */
[----:B------:R-:W-:-:S02]  /*a4e0*/  IMAD.MOV.U32 R155, RZ, RZ, R39 ;  /* 0x000000ffff9b7224 */ /* 0x000fc400078e0027 */
[-C--:B------:R-:W-:Y:S01]  /*a4f0*/  FMUL.FTZ R106, R106, R166.reuse ;  /* 0x000000a66a6a7220 */ /* 0x080fe20000410000 */
[-C--:B------:R-:W-:Y:S01]  /*a500*/  FMUL.FTZ R107, R107, R166.reuse ;  /* 0x000000a66b6b7220 */ /* 0x080fe20000410000 */
[-C--:B------:R-:W-:Y:S01]  /*a510*/  FMUL.FTZ R110, R110, R166.reuse ;  /* 0x000000a66e6e7220 */ /* 0x080fe20000410000 */
[-C--:B------:R-:W-:Y:S01]  /*a520*/  FMUL.FTZ R111, R111, R166.reuse ;  /* 0x000000a66f6f7220 */ /* 0x080fe20000410000 */
[-C--:B------:R-:W-:Y:S01]  /*a530*/  FMUL.FTZ R118, R118, R166.reuse ;  /* 0x000000a676767220 */ /* 0x080fe20000410000 */
[----:B------:R-:W-:Y:S01]  /*a540*/  FMUL.FTZ R119, R119, R166 ;  /* 0x000000a677777220 */ /* 0x000fe20000410000 */
[----:B------:R-:W1:Y:S01]  /*a550*/  MUFU.EX2 R184, R184 ;  /* 0x000000b800b87308 */ /* 0x000e620000000800 */
[----:B---3--:R-:W-:Y:S01]  /*a560*/  F2FP.F16.F32.PACK_AB R4, R67, R182 ;  /* 0x000000b64304723e */ /* 0x008fe200000000ff */
[-C--:B------:R-:W-:Y:S01]  /*a570*/  FMUL.FTZ R142, R142, R166.reuse ;  /* 0x000000a68e8e7220 */ /* 0x080fe20000410000 */
[-C--:B------:R-:W-:Y:S01]  /*a580*/  FMUL.FTZ R143, R143, R166.reuse ;  /* 0x000000a68f8f7220 */ /* 0x080fe20000410000 */
[----:B------:R-:W-:Y:S01]  /*a590*/  FMUL.FTZ R126, R126, R166 ;  /* 0x000000a67e7e7220 */ /* 0x000fe20000410000 */
[----:B------:R-:W-:Y:S01]  /*a5a0*/  LOP3.LUT R4, R13, R4, RZ, 0xc0, !PT ;  /* 0x000000040d047212 */ /* 0x000fe200078ec0ff */
[-C--:B------:R-:W-:Y:S01]  /*a5b0*/  FMUL.FTZ R127, R127, R166.reuse ;  /* 0x000000a67f7f7220 */ /* 0x080fe20000410000 */
[-C--:B------:R-:W-:Y:S01]  /*a5c0*/  FMUL.FTZ R134, R134, R166.reuse ;  /* 0x000000a686867220 */ /* 0x080fe20000410000 */
[----:B------:R-:W3:Y:S01]  /*a5d0*/  MUFU.EX2 R181, R181 ;  /* 0x000000b500b57308 */ /* 0x000ee20000000800 */
[----:B--2---:R-:W-:Y:S01]  /*a5e0*/  FMUL.FTZ R15, R159, R166 ;  /* 0x000000a69f0f7220 */ /* 0x004fe20000410000 */
[----:B------:R-:W-:-:S02]  /*a5f0*/  IMAD.MOV.U32 R159, RZ, RZ, R37 ;  /* 0x000000ffff9f7224 */ /* 0x000fc400078e0025 */
[-C--:B----4-:R-:W-:Y:S01]  /*a600*/  FMUL.FTZ R162, R162, R183.reuse ;  /* 0x000000b7a2a27220 */ /* 0x090fe20000410000 */
[----:B------:R-:W2:Y:S01]  /*a610*/  LDSM.16.MT88.4 R36, [R221+0xa000] ;  /* 0x00a00000dd24783b */ /* 0x000ea20000004200 */
[-C--:B------:R-:W-:Y:S01]  /*a620*/  FMUL.FTZ R163, R163, R183.reuse ;  /* 0x000000b7a3a37220 */ /* 0x080fe20000410000 */
[-C--:B------:R-:W-:Y:S01]  /*a630*/  FMUL.FTZ R150, R150, R183.reuse ;  /* 0x000000b796967220 */ /* 0x080fe20000410000 */
[-C--:B------:R-:W-:Y:S01]  /*a640*/  FMUL.FTZ R151, R151, R183.reuse ;  /* 0x000000b797977220 */ /* 0x080fe20000410000 */
[-C--:B------:R-:W-:Y:S01]  /*a650*/  FMUL.FTZ R70, R70, R183.reuse ;  /* 0x000000b746467220 */ /* 0x080fe20000410000 */
[-C--:B-1----:R-:W-:Y:S01]  /*a660*/  FMUL.FTZ R160, R160, R184.reuse ;  /* 0x000000b8a0a07220 */ /* 0x082fe20000410000 */
[-C--:B------:R-:W-:Y:S01]  /*a670*/  FMUL.FTZ R161, R161, R184.reuse ;  /* 0x000000b8a1a17220 */ /* 0x080fe20000410000 */
[-C--:B------:R-:W-:Y:S01]  /*a680*/  FMUL.FTZ R148, R148, R184.reuse ;  /* 0x000000b894947220 */ /* 0x080fe20000410000 */
[-C--:B------:R-:W-:Y:S01]  /*a690*/  FMUL.FTZ R149, R149, R184.reuse ;  /* 0x000000b895957220 */ /* 0x080fe20000410000 */
[-C--:B------:R-:W-:Y:S01]  /*a6a0*/  FMUL.FTZ R68, R68, R184.reuse ;  /* 0x000000b844447220 */ /* 0x080fe20000410000 */
[-C--:B------:R-:W-:Y:S01]  /*a6b0*/  FMUL.FTZ R69, R69, R184.reuse ;  /* 0x000000b845457220 */ /* 0x080fe20000410000 */
[----:B------:R-:W-:Y:S01]  /*a6c0*/  FMUL.FTZ R71, R71, R183 ;  /* 0x000000b747477220 */ /* 0x000fe20000410000 */
[-C--:B------:R-:W-:Y:S01]  /*a6d0*/  FMUL.FTZ R80, R80, R184.reuse ;  /* 0x000000b850507220 */ /* 0x080fe20000410000 */
[-C--:B---3--:R-:W-:Y:S01]  /*a6e0*/  FMUL.FTZ R12, R156, R181.reuse ;  /* 0x000000b59c0c7220 */ /* 0x088fe20000410000 */
[-C--:B------:R-:W-:Y:S01]  /*a6f0*/  FMUL.FTZ R13, R157, R181.reuse ;  /* 0x000000b59d0d7220 */ /* 0x080fe20000410000 */
[-C--:B------:R-:W-:Y:S01]  /*a700*/  FMUL.FTZ R20, R152, R181.reuse ;  /* 0x000000b598147220 */ /* 0x080fe20000410000 */
[----:B------:R-:W-:Y:S01]  /*a710*/  FMUL.FTZ R21, R153, R181 ;  /* 0x000000b599157220 */ /* 0x000fe20000410000 */
[-C--:B------:R-:W-:Y:S01]  /*a720*/  HMMA.16816.F32 R160, R8, R16.reuse, R160 ;  /* 0x0000001008a0723c */ /* 0x080fe200000018a0 */
[----:B------:R-:W-:Y:S01]  /*a730*/  FMUL.FTZ R81, R81, R184 ;  /* 0x000000b851517220 */ /* 0x000fe20000410000 */
[----:B------:R-:W-:Y:S01]  /*a740*/  FMUL.FTZ R82, R82, R183 ;  /* 0x000000b752527220 */ /* 0x000fe20000410000 */
[-C--:B------:R-:W-:Y:S01]  /*a750*/  FMUL.FTZ R28, R76, R181.reuse ;  /* 0x000000b54c1c7220 */ /* 0x080fe20000410000 */
[----:B------:R-:W-:Y:S01]  /*a760*/  FMUL.FTZ R29, R77, R181 ;  /* 0x000000b54d1d7220 */ /* 0x000fe20000410000 */
[----:B------:R-:W-:Y:S01]  /*a770*/  FMUL.FTZ R83, R83, R183 ;  /* 0x000000b753537220 */ /* 0x000fe20000410000 */
[----:B------:R-:W-:Y:S01]  /*a780*/  HMMA.16816.F32 R12, R4, R16, R12 ;  /* 0x00000010040c723c */ /* 0x000fe2000000180c */
[----:B------:R-:W-:-:S02]  /*a790*/  IMAD.MOV.U32 R152, RZ, RZ, R34 ;  /* 0x000000ffff987224 */ /* 0x000fc400078e0022 */
[-C--:B------:R-:W-:Y:S01]  /*a7a0*/  FMUL.FTZ R84, R84, R184.reuse ;  /* 0x000000b854547220 */ /* 0x080fe20000410000 */
[----:B------:R-:W-:Y:S02]  /*a7b0*/  IMAD.MOV.U32 R153, RZ, RZ, R35 ;  /* 0x000000ffff997224 */ /* 0x000fe400078e0023 */
[-C--:B------:R-:W-:Y:S01]  /*a7c0*/  FMUL.FTZ R85, R85, R184.reuse ;  /* 0x000000b855557220 */ /* 0x080fe20000410000 */
[----:B------:R-:W-:Y:S01]  /*a7d0*/  FMUL.FTZ R86, R86, R183 ;  /* 0x000000b756567220 */ /* 0x000fe20000410000 */
[-C--:B------:R-:W-:Y:S01]  /*a7e0*/  HMMA.16816.F32 R20, R4, R18.reuse, R20 ;  /* 0x000000120414723c */ /* 0x080fe20000001814 */
[-C--:B------:R-:W-:Y:S01]  /*a7f0*/  FMUL.FTZ R16, R72, R181.reuse ;  /* 0x000000b548107220 */ /* 0x080fe20000410000 */
[----:B------:R-:W-:Y:S01]  /*a800*/  FMUL.FTZ R17, R73, R181 ;  /* 0x000000b549117220 */ /* 0x000fe20000410000 */
[-C--:B------:R-:W-:Y:S01]  /*a810*/  FMUL.FTZ R87, R87, R183.reuse ;  /* 0x000000b757577220 */ /* 0x080fe20000410000 */
[-C--:B------:R-:W-:Y:S01]  /*a820*/  FMUL.FTZ R96, R96, R184.reuse ;  /* 0x000000b860607220 */ /* 0x080fe20000410000 */
[----:B------:R-:W-:Y:S01]  /*a830*/  FMUL.FTZ R97, R97, R184 ;  /* 0x000000b861617220 */ /* 0x000fe20000410000 */
[C---:B------:R-:W-:Y:S01]  /*a840*/  HMMA.16816.F32 R148, R8.reuse, R18, R148 ;  /* 0x000000120894723c */ /* 0x040fe20000001894 */
[----:B------:R-:W-:Y:S01]  /*a850*/  FMUL.FTZ R98, R98, R183 ;  /* 0x000000b762627220 */ /* 0x000fe20000410000 */
[-C--:B------:R-:W-:Y:S01]  /*a860*/  FMUL.FTZ R32, R92, R181.reuse ;  /* 0x000000b55c207220 */ /* 0x080fe20000410000 */
[----:B------:R-:W-:Y:S01]  /*a870*/  FMUL.FTZ R33, R93, R181 ;  /* 0x000000b55d217220 */ /* 0x000fe20000410000 */
[-C--:B------:R-:W-:Y:S01]  /*a880*/  FMUL.FTZ R34, R94, R166.reuse ;  /* 0x000000a65e227220 */ /* 0x080fe20000410000 */
[-C--:B------:R-:W-:Y:S01]  /*a890*/  FMUL.FTZ R35, R95, R166.reuse ;  /* 0x000000a65f237220 */ /* 0x080fe20000410000 */
[----:B------:R-:W-:Y:S01]  /*a8a0*/  HMMA.16816.F32 R68, R8, R24, R68 ;  /* 0x000000180844723c */ /* 0x000fe20000001844 */
[-C--:B------:R-:W-:Y:S01]  /*a8b0*/  FMUL.FTZ R18, R74, R166.reuse ;  /* 0x000000a64a127220 */ /* 0x080fe20000410000 */
[----:B------:R-:W-:Y:S01]  /*a8c0*/  FMUL.FTZ R19, R75, R166 ;  /* 0x000000a64b137220 */ /* 0x000fe20000410000 */
[-C--:B------:R-:W-:Y:S01]  /*a8d0*/  FMUL.FTZ R99, R99, R183.reuse ;  /* 0x000000b763637220 */ /* 0x080fe20000410000 */
[-C--:B------:R-:W-:Y:S01]  /*a8e0*/  FMUL.FTZ R100, R100, R184.reuse ;  /* 0x000000b864647220 */ /* 0x080fe20000410000 */
[-C--:B------:R-:W-:Y:S01]  /*a8f0*/  FMUL.FTZ R101, R101, R184.reuse ;  /* 0x000000b865657220 */ /* 0x080fe20000410000 */
[C---:B------:R-:W-:Y:S01]  /*a900*/  HMMA.16816.F32 R28, R4.reuse, R26, R28 ;  /* 0x0000001a041c723c */ /* 0x040fe2000000181c */
[-C--:B------:R-:W-:Y:S01]  /*a910*/  FMUL.FTZ R102, R102, R183.reuse ;  /* 0x000000b766667220 */ /* 0x080fe20000410000 */
[----:B------:R-:W-:Y:S01]  /*a920*/  FMUL.FTZ R103, R103, R183 ;  /* 0x000000b767677220 */ /* 0x000fe20000410000 */
[-C--:B------:R-:W-:Y:S01]  /*a930*/  FMUL.FTZ R104, R104, R181.reuse ;  /* 0x000000b568687220 */ /* 0x080fe20000410000 */
[----:B------:R-:W-:Y:S01]  /*a940*/  FMUL.FTZ R105, R105, R181 ;  /* 0x000000b569697220 */ /* 0x000fe20000410000 */
[-C--:B------:R-:W-:Y:S01]  /*a950*/  FMUL.FTZ R144, R144, R184.reuse ;  /* 0x000000b890907220 */ /* 0x080fe20000410000 */
[----:B------:R-:W-:Y:S01]  /*a960*/  HMMA.16816.F32 R16, R4, R24, R16 ;  /* 0x000000180410723c */ /* 0x000fe20000001810 */
[-C--:B------:R-:W-:Y:S01]  /*a970*/  FMUL.FTZ R145, R145, R184.reuse ;  /* 0x000000b891917220 */ /* 0x080fe20000410000 */
[----:B------:R-:W-:Y:S01]  /*a980*/  FMUL.FTZ R146, R146, R183 ;  /* 0x000000b792927220 */ /* 0x000fe20000410000 */
[-C--:B------:R-:W-:Y:S01]  /*a990*/  FMUL.FTZ R108, R108, R181.reuse ;  /* 0x000000b56c6c7220 */ /* 0x080fe20000410000 */
[----:B------:R-:W-:Y:S01]  /*a9a0*/  FMUL.FTZ R109, R109, R181 ;  /* 0x000000b56d6d7220 */ /* 0x000fe20000410000 */
[----:B------:R-:W-:Y:S01]  /*a9b0*/  FMUL.FTZ R147, R147, R183 ;  /* 0x000000b793937220 */ /* 0x000fe20000410000 */
[C---:B------:R-:W-:Y:S01]  /*a9c0*/  HMMA.16816.F32 R80, R8.reuse, R26, R80 ;  /* 0x0000001a0850723c */ /* 0x040fe20000001850 */
[-C--:B------:R-:W-:Y:S01]  /*a9d0*/  FMUL.FTZ R24, R88, R181.reuse ;  /* 0x000000b558187220 */ /* 0x080fe20000410000 */
[----:B------:R-:W-:Y:S01]  /*a9e0*/  FMUL.FTZ R25, R89, R181 ;  /* 0x000000b559197220 */ /* 0x000fe20000410000 */
[-C--:B------:R-:W-:Y:S01]  /*a9f0*/  FMUL.FTZ R112, R112, R184.reuse ;  /* 0x000000b870707220 */ /* 0x080fe20000410000 */
[----:B------:R-:W-:Y:S01]  /*aa00*/  FMUL.FTZ R113, R113, R184 ;  /* 0x000000b871717220 */ /* 0x000fe20000410000 */
[-C--:B------:R-:W-:Y:S01]  /*aa10*/  FMUL.FTZ R114, R114, R183.reuse ;  /* 0x000000b772727220 */ /* 0x080fe20000410000 */
[----:B--2---:R-:W-:Y:S01]  /*aa20*/  HMMA.16816.F32 R84, R8, R36, R84 ;  /* 0x000000240854723c */ /* 0x004fe20000001854 */
[-C--:B------:R-:W-:Y:S01]  /*aa30*/  FMUL.FTZ R26, R90, R166.reuse ;  /* 0x000000a65a1a7220 */ /* 0x080fe20000410000 */
[----:B------:R-:W-:Y:S01]  /*aa40*/  FMUL.FTZ R27, R91, R166 ;  /* 0x000000a65b1b7220 */ /* 0x000fe20000410000 */
[----:B------:R-:W-:Y:S01]  /*aa50*/  FMUL.FTZ R115, R115, R183 ;  /* 0x000000b773737220 */ /* 0x000fe20000410000 */
[-C--:B------:R-:W-:Y:S01]  /*aa60*/  FMUL.FTZ R116, R116, R181.reuse ;  /* 0x000000b574747220 */ /* 0x080fe20000410000 */
[----:B------:R-:W-:Y:S01]  /*aa70*/  FMUL.FTZ R117, R117, R181 ;  /* 0x000000b575757220 */ /* 0x000fe20000410000 */
[C---:B------:R-:W-:Y:S01]  /*aa80*/  HMMA.16816.F32 R32, R4.reuse, R38, R32 ;  /* 0x000000260420723c */ /* 0x040fe20000001820 */
[-C--:B------:R-:W-:Y:S01]  /*aa90*/  FMUL.FTZ R120, R120, R184.reuse ;  /* 0x000000b878787220 */ /* 0x080fe20000410000 */
[----:B------:R-:W-:Y:S01]  /*aaa0*/  FMUL.FTZ R121, R121, R184 ;  /* 0x000000b879797220 */ /* 0x000fe20000410000 */
[----:B------:R-:W-:Y:S01]  /*aab0*/  FMUL.FTZ R122, R122, R183 ;  /* 0x000000b77a7a7220 */ /* 0x000fe20000410000 */
[-C--:B------:R-:W-:Y:S01]  /*aac0*/  FMUL.FTZ R140, R140, R181.reuse ;  /* 0x000000b58c8c7220 */ /* 0x080fe20000410000 */
[----:B------:R-:W-:Y:S01]  /*aad0*/  FMUL.FTZ R141, R141, R181 ;  /* 0x000000b58d8d7220 */ /* 0x000fe20000410000 */
[----:B------:R-:W-:Y:S01]  /*aae0*/  HMMA.16816.F32 R24, R4, R36, R24 ;  /* 0x000000240418723c */ /* 0x000fe20000001818 */
[----:B------:R-:W-:Y:S01]  /*aaf0*/  FMUL.FTZ R123, R123, R183 ;  /* 0x000000b77b7b7220 */ /* 0x000fe20000410000 */
[-C--:B------:R-:W-:Y:S01]  /*ab00*/  FMUL.FTZ R124, R124, R181.reuse ;  /* 0x000000b57c7c7220 */ /* 0x080fe20000410000 */
[-C--:B------:R-:W-:Y:S01]  /*ab10*/  FMUL.FTZ R125, R125, R181.reuse ;  /* 0x000000b57d7d7220 */ /* 0x080fe20000410000 */
[-C--:B------:R-:W-:Y:S01]  /*ab20*/  FMUL.FTZ R132, R132, R181.reuse ;  /* 0x000000b584847220 */ /* 0x080fe20000410000 */
[----:B------:R-:W-:Y:S01]  /*ab30*/  FMUL.FTZ R133, R133, R181 ;  /* 0x000000b585857220 */ /* 0x000fe20000410000 */
[----:B------:R-:W-:Y:S01]  /*ab40*/  HMMA.16816.F32 R96, R8, R38, R96 ;  /* 0x000000260860723c */ /* 0x000fe20000001860 */
[----:B------:R-:W1:Y:S01]  /*ab50*/  LDSM.16.MT88.4 R36, [R170+0xa000] ;  /* 0x00a00000aa24783b */ /* 0x000e620000004200 */
[----:B------:R-:W-:Y:S01]  /*ab60*/  FMUL.FTZ R135, R135, R166 ;  /* 0x000000a687877220 */ /* 0x000fe20000410000 */
[----:B------:R-:W-:-:S02]  /*ab70*/  VIADD R157, R240, 0x1715609d ;  /* 0x1715609df09d7836 */ /* 0x000fc40000000000 */
        /* <DEDUP_REMOVED lines=8> */
[----:B------:R-:W-:Y:S01]  /*ac00*/  LOP3.LUT R201, R201, R158, R157, 0x96, !PT ;  /* 0x0000009ec9c97212 */ /* 0x000fe200078e969d */
[----:B------:R-:W-:Y:S02]  /*ac10*/  IMAD.MOV.U32 R159, RZ, RZ, R243 ;  /* 0x000000ffff9f7224 */ /* 0x000fe400078e00f3 */
[----:B------:R-:W-:Y:S01]  /*ac20*/  FFMA.FTZ R243, R217, UR19, -R180 ;  /* 0x00000013d9f37c23 */ /* 0x000fe200080108b4 */
[----:B------:R-:W-:-:S02]  /*ac30*/  IMAD.MOV.U32 R158, RZ, RZ, R248 ;  /* 0x000000ffff9e7224 */ /* 0x000fc400078e00f8 */
[----:B------:R-:W-:Y:S01]  /*ac40*/  FFMA.FTZ R248, R219, UR19, -R180 ;  /* 0x00000013dbf87c23 */ /* 0x000fe200080108b4 */
[----:B------:R-:W-:Y:S02]  /*ac50*/  IMAD.MOV.U32 R156, RZ, RZ, R250 ;  /* 0x000000ffff9c7224 */ /* 0x000fe400078e00fa */
[--C-:B------:R-:W-:Y:S01]  /*ac60*/  FFMA.FTZ R250, R211, UR19, -R180.reuse ;  /* 0x00000013d3fa7c23 */ /* 0x100fe200080108b4 */
[----:B------:R-:W-:Y:S01]  /*ac70*/  FFMA.FTZ R219, R244, UR19, -R180 ;  /* 0x00000013f4db7c23 */ /* 0x000fe200080108b4 */
[--C-:B------:R-:W-:Y:S01]  /*ac80*/  FFMA.FTZ R244, R42, UR19, -R55.reuse ;  /* 0x000000132af47c23 */ /* 0x100fe20008010837 */
[--C-:B------:R-:W-:Y:S01]  /*ac90*/  FFMA.FTZ R211, R159, UR19, -R55.reuse ;  /* 0x000000139fd37c23 */ /* 0x100fe20008010837 */
[----:B------:R-:W-:Y:S01]  /*aca0*/  MUFU.EX2 R248, R248 ;  /* 0x000000f800f87308 */ /* 0x000fe20000000800 */
[----:B------:R-:W-:Y:S01]  /*acb0*/  FFMA.FTZ R217, R218, UR19, -R55 ;  /* 0x00000013dad97c23 */ /* 0x000fe20008010837 */
[--C-:B------:R-:W-:Y:S01]  /*acc0*/  FFMA.FTZ R218, R209, UR19, -R200.reuse ;  /* 0x00000013d1da7c23 */ /* 0x100fe200080108c8 */
[----:B------:R-:W-:Y:S01]  /*acd0*/  FFMA.FTZ R209, R249, UR19, -R200 ;  /* 0x00000013f9d17c23 */ /* 0x000fe200080108c8 */
[----:B------:R-:W-:-:S02]  /*ace0*/  IMAD.MOV.U32 R76, RZ, RZ, R158 ;  /* 0x000000ffff4c7224 */ /* 0x000fc400078e009e */
[----:B------:R-:W-:Y:S02]  /*acf0*/  IMAD.MOV.U32 R78, RZ, RZ, R156 ;  /* 0x000000ffff4e7224 */ /* 0x000fe400078e009c */
[----:B------:R-:W2:Y:S01]  /*ad00*/  MUFU.EX2 R219, R219 ;  /* 0x000000db00db7308 */ /* 0x000ea20000000800 */
[----:B------:R-:W-:-:S04]  /*ad10*/  IMAD.WIDE.U32 R92, R168, -0x2daee0ad, RZ ;  /* 0xd2511f53a85c7825 */ /* 0x000fc800078e00ff */
[C---:B------:R-:W-:Y:S02]  /*ad20*/  VIADD R94, R240.reuse, 0x9e3779b9 ;  /* 0x9e3779b9f05e7836 */ /* 0x040fe40000000000 */
[----:B------:R-:W-:Y:S01]  /*ad30*/  VIADD R79, R240, 0x3c6ef372 ;  /* 0x3c6ef372f04f7836 */ /* 0x000fe20000000000 */
[----:B------:R-:W-:Y:S01]  /*ad40*/  MUFU.EX2 R244, R244 ;  /* 0x000000f400f47308 */ /* 0x000fe20000000800 */
[----:B------:R-:W-:Y:S01]  /*ad50*/  IMAD.MOV.U32 R249, RZ, RZ, R76 ;  /* 0x000000fffff97224 */ /* 0x000fe200078e004c */
[-C--:B-1----:R-:W-:Y:S06]  /*ad60*/  HMMA.16816.F32 R100, R8, R36.reuse, R100 ;  /* 0x000000240864723c */ /* 0x082fec0000001864 */
[----:B------:R-:W1:Y:S01]  /*ad70*/  MUFU.EX2 R211, R211 ;  /* 0x000000d300d37308 */ /* 0x000e620000000800 */
[----:B------:R-:W-:Y:S01]  /*ad80*/  HMMA.16816.F32 R104, R4, R36, R104 ;  /* 0x000000240468723c */ /* 0x000fe20000001868 */
[----:B--2---:R-:W-:-:S05]  /*ad90*/  F2FP.F16.F32.PACK_AB R43, R219, R248 ;  /* 0x000000f8db2b723e */ /* 0x004fca00000000ff */
[-C--:B------:R-:W-:Y:S01]  /*ada0*/  HMMA.16816.F32 R108, R4, R38.reuse, R108 ;  /* 0x00000026046c723c */ /* 0x080fe2000000186c */
[----:B------:R-:W-:Y:S05]  /*adb0*/  MUFU.EX2 R250, R250 ;  /* 0x000000fa00fa7308 */ /* 0x000fea0000000800 */
[C---:B------:R-:W-:Y:S01]  /*adc0*/  HMMA.16816.F32 R144, R8.reuse, R38, R144 ;  /* 0x000000260890723c */ /* 0x040fe20000001890 */
[----:B------:R-:W2:Y:S02]  /*add0*/  LDSM.16.MT88.4 R36, [R221+0xb000] ;  /* 0x00b00000dd24783b */ /* 0x000ea40000004200 */
[----:B------:R-:W3:Y:S08]  /*ade0*/  MUFU.EX2 R243, R243 ;  /* 0x000000f300f37308 */ /* 0x000ef00000000800 */
[----:B------:R-:W-:Y:S08]  /*adf0*/  MUFU.EX2 R217, R217 ;  /* 0x000000d900d97308 */ /* 0x000ff00000000800 */
[----:B------:R-:W-:Y:S08]  /*ae00*/  MUFU.EX2 R207, R207 ;  /* 0x000000cf00cf7308 */ /* 0x000ff00000000800 */
[----:B------:R-:W-:Y:S08]  /*ae10*/  MUFU.EX2 R218, R218 ;  /* 0x000000da00da7308 */ /* 0x000ff00000000800 */
[----:B------:R-:W-:Y:S01]  /*ae20*/  MUFU.EX2 R209, R209 ;  /* 0x000000d100d17308 */ /* 0x000fe20000000800 */
[-C--:B--2---:R-:W-:Y:S07]  /*ae30*/  HMMA.16816.F32 R112, R8, R36.reuse, R112 ;  /* 0x000000240870723c */ /* 0x084fee0000001870 */
[----:B------:R-:W-:Y:S01]  /*ae40*/  MUFU.EX2 R205, R205 ;  /* 0x000000cd00cd7308 */ /* 0x000fe20000000800 */
[C---:B------:R-:W-:Y:S07]  /*ae50*/  HMMA.16816.F32 R116, R4.reuse, R36, R116 ;  /* 0x000000240474723c */ /* 0x040fee0000001874 */
[----:B------:R-:W-:Y:S01]  /*ae60*/  MUFU.EX2 R192, R192 ;  /* 0x000000c000c07308 */ /* 0x000fe20000000800 */
[-C--:B------:R-:W-:Y:S06]  /*ae70*/  HMMA.16816.F32 R140, R4, R38.reuse, R140 ;  /* 0x00000026048c723c */ /* 0x080fec000000188c */
[----:B------:R-:W-:Y:S01]  /*ae80*/  HMMA.16816.F32 R120, R8, R38, R120 ;  /* 0x000000260878723c */ /* 0x000fe20000001878 */
[----:B------:R-:W2:Y:S05]  /*ae90*/  LDSM.16.MT88.4 R36, [R170+0xb000] ;  /* 0x00b00000aa24783b */ /* 0x000eaa0000004200 */
[C---:B--2---:R-:W-:Y:S06]  /*aea0*/  HMMA.16816.F32 R124, R4.reuse, R36, R124 ;  /* 0x00000024047c723c */ /* 0x044fec000000187c */
[----:B------:R-:W-:Y:S06]  /*aeb0*/  HMMA.16816.F32 R132, R4, R38, R132 ;  /* 0x000000260484723c */ /* 0x000fec0000001884 */
[----:B------:R-:W-:Y:S01]  /*aec0*/  HMMA.16816.F32 R136, R8, R36, R136 ;  /* 0x000000240888723c */ /* 0x000fe20000001888 */
[----:B------:R-:W-:Y:S01]  /*aed0*/  LOP3.LUT R4, R153, R154, R157, 0x96, !PT ;  /* 0x0000009a99047212 */ /* 0x000fe200078e969d */
[----:B------:R-:W-:-:S02]  /*aee0*/  VIADD R6, R241, 0x646e171e ;  /* 0x646e171ef1067836 */ /* 0x000fc40000000000 */
[----:B------:R-:W-:Y:S02]  /*aef0*/  IMAD.MOV.U32 R157, RZ, RZ, R246 ;  /* 0x000000ffff9d7224 */ /* 0x000fe400078e00f6 */
[----:B------:R-:W-:Y:S01]  /*af00*/  FFMA.FTZ R246, R216, UR19, -R55 ;  /* 0x00000013d8f67c23 */ /* 0x000fe20008010837 */
[----:B------:R-:W-:Y:S01]  /*af10*/  IMAD.WIDE.U32 R4, R4, -0x2daee0ad, RZ ;  /* 0xd2511f5304047825 */ /* 0x000fe200078e00ff */
[----:B------:R-:W-:Y:S03]  /*af20*/  HMMA.16816.F32 R128, R8, R38, R128 ;  /* 0x000000260880723c */ /* 0x000fe60000001880 */
[----:B------:R-:W-:Y:S01]  /*af30*/  FFMA.FTZ R216, R251, UR19, -R200 ;  /* 0x00000013fbd87c23 */ /* 0x000fe200080108c8 */
[----:B------:R-:W-:Y:S01]  /*af40*/  IMAD.MOV.U32 R77, RZ, RZ, R157 ;  /* 0x000000ffff4d7224 */ /* 0x000fe200078e009d */
[----:B------:R-:W-:Y:S01]  /*af50*/  LOP3.LUT R206, R5, R206, R6, 0x96, !PT ;  /* 0x000000ce05ce7212 */ /* 0x000fe200078e9606 */
[----:B------:R-:W2:Y:S01]  /*af60*/  MUFU.EX2 R246, R246 ;  /* 0x000000f600f67308 */ /* 0x000ea20000000800 */
[C---:B------:R-:W-:Y:S01]  /*af70*/  LOP3.LUT R73, R4.reuse, 0xff, RZ, 0xc0, !PT ;  /* 0x000000ff04497812 */ /* 0x040fe200078ec0ff */
[----:B------:R-:W-:Y:S01]  /*af80*/  IMAD.WIDE.U32 R10, R201, -0x2daee0ad, RZ ;  /* 0xd2511f53c90a7825 */ /* 0x000fe200078e00ff */
[----:B------:R-:W-:-:S03]  /*af90*/  LOP3.LUT R8, R4, 0xffff, RZ, 0xc0, !PT ;  /* 0x0000ffff04087812 */ /* 0x000fc600078ec0ff */
[----:B------:R-:W-:Y:S01]  /*afa0*/  FFMA.FTZ R201, R41, UR19, -R185 ;  /* 0x0000001329c97c23 */ /* 0x000fe200080108b9 */
[----:B------:R-:W-:Y:S01]  /*afb0*/  SHF.R.U32.HI R5, RZ, 0x10, R4 ;  /* 0x00000010ff057819 */ /* 0x000fe20000011604 */
[----:B------:R-:W-:Y:S01]  /*afc0*/  IMAD.MOV.U32 R251, RZ, RZ, R78 ;  /* 0x000000fffffb7224 */ /* 0x000fe200078e004e */
[----:B------:R-:W-:Y:S01]  /*afd0*/  SHF.R.U32.HI R7, RZ, 0x18, R4 ;  /* 0x00000018ff077819 */ /* 0x000fe20000011604 */
[----:B------:R-:W4:Y:S01]  /*afe0*/  MUFU.EX2 R216, R216 ;  /* 0x000000d800d87308 */ /* 0x000f220000000800 */
[--C-:B------:R-:W-:Y:S02]  /*aff0*/  SHF.R.U32.HI R4, RZ, 0x10, R10.reuse ;  /* 0x00000010ff047819 */ /* 0x100fe4000001160a */
[----:B------:R-:W-:Y:S02]  /*b000*/  SHF.R.U32.HI R9, RZ, 0x18, R10 ;  /* 0x00000018ff097819 */ /* 0x000fe4000001160a */
[----:B------:R-:W-:Y:S02]  /*b010*/  LOP3.LUT R4, R4, 0xff, RZ, 0xc0, !PT ;  /* 0x000000ff04047812 */ /* 0x000fe400078ec0ff */
[----:B------:R-:W-:Y:S01]  /*b020*/  LOP3.LUT R204, R11, R204, R6, 0x96, !PT ;  /* 0x000000cc0bcc7212 */ /* 0x000fe200078e9606 */
[----:B------:R-:W-:Y:S01]  /*b030*/  MUFU.EX2 R201, R201 ;  /* 0x000000c900c97308 */ /* 0x000fe20000000800 */
[----:B------:R-:W-:-:S02]  /*b040*/  PRMT R9, R4, 0x5410, R9 ;  /* 0x0000541004097816 */ /* 0x000fc40000000009 */
[C---:B------:R-:W-:Y:S02]  /*b050*/  LOP3.LUT R4, R206.reuse, 0xffff, RZ, 0xc0, !PT ;  /* 0x0000ffffce047812 */ /* 0x040fe400078ec0ff */
[----:B------:R-:W-:Y:S02]  /*b060*/  LOP3.LUT R75, R206, 0xff, RZ, 0xc0, !PT ;  /* 0x000000ffce4b7812 */ /* 0x000fe400078ec0ff */
[----:B------:R-:W-:Y:S02]  /*b070*/  SHF.R.U32.HI R4, RZ, 0x8, R4 ;  /* 0x00000008ff047819 */ /* 0x000fe40000011604 */
[----:B------:R-:W-:Y:S02]  /*b080*/  LOP3.LUT R37, R204, 0xffff, RZ, 0xc0, !PT ;  /* 0x0000ffffcc257812 */ /* 0x000fe400078ec0ff */
[----:B------:R-:W-:Y:S02]  /*b090*/  SHF.R.U32.HI R8, RZ, 0x8, R8 ;  /* 0x00000008ff087819 */ /* 0x000fe40000011608 */
[----:B------:R-:W-:-:S02]  /*b0a0*/  PRMT R75, R75, 0x5410, R4 ;  /* 0x000054104b4b7816 */ /* 0x000fc40000000004 */
[----:B------:R-:W-:Y:S02]  /*b0b0*/  SHF.R.U32.HI R37, RZ, 0x8, R37 ;  /* 0x00000008ff257819 */ /* 0x000fe40000011625 */
[----:B------:R-:W-:Y:S02]  /*b0c0*/  LOP3.LUT R4, R204, 0xff, RZ, 0xc0, !PT ;  /* 0x000000ffcc047812 */ /* 0x000fe400078ec0ff */
[----:B------:R-:W-:Y:S02]  /*b0d0*/  PRMT R73, R73, 0x5410, R8 ;  /* 0x0000541049497816 */ /* 0x000fe40000000008 */
[----:B------:R-:W-:Y:S02]  /*b0e0*/  LOP3.LUT R6, R10, 0xffff, RZ, 0xc0, !PT ;  /* 0x0000ffff0a067812 */ /* 0x000fe400078ec0ff */
[----:B------:R-:W-:Y:S02]  /*b0f0*/  LOP3.LUT R8, R5, 0xff, RZ, 0xc0, !PT ;  /* 0x000000ff05087812 */ /* 0x000fe400078ec0ff */
[----:B------:R-:W-:-:S02]  /*b100*/  PRMT R37, R4, 0x5410, R37 ;  /* 0x0000541004257816 */ /* 0x000fc40000000025 */
[----:B------:R-:W-:Y:S02]  /*b110*/  SHF.R.U32.HI R4, RZ, 0x10, R204 ;  /* 0x00000010ff047819 */ /* 0x000fe400000116cc */
[----:B------:R-:W-:Y:S02]  /*b120*/  LOP3.LUT R11, R10, 0xff, RZ, 0xc0, !PT ;  /* 0x000000ff0a0b7812 */ /* 0x000fe400078ec0ff */
[----:B------:R-:W-:Y:S02]  /*b130*/  PRMT R7, R8, 0x5410, R7 ;  /* 0x0000541008077816 */ /* 0x000fe40000000007 */
[----:B------:R-:W-:Y:S02]  /*b140*/  SHF.R.U32.HI R6, RZ, 0x8, R6 ;  /* 0x00000008ff067819 */ /* 0x000fe40000011606 */
[----:B------:R-:W-:Y:S01]  /*b150*/  SHF.R.U32.HI R39, RZ, 0x18, R204 ;  /* 0x00000018ff277819 */ /* 0x000fe200000116cc */
[----:B------:R-:W-:Y:S01]  /*b160*/  FFMA.FTZ R204, R40, UR19, -R185 ;  /* 0x0000001328cc7c23 */ /* 0x000fe200080108b9 */
[----:B------:R-:W-:-:S02]  /*b170*/  LOP3.LUT R4, R4, 0xff, RZ, 0xc0, !PT ;  /* 0x000000ff04047812 */ /* 0x000fc400078ec0ff */
[----:B------:R-:W-:Y:S02]  /*b180*/  PRMT R11, R11, 0x5410, R6 ;  /* 0x000054100b0b7816 */ /* 0x000fe40000000006 */
[----:B------:R-:W-:Y:S01]  /*b190*/  PRMT R39, R4, 0x5410, R39 ;  /* 0x0000541004277816 */ /* 0x000fe20000000027 */
[----:B------:R-:W4:Y:S01]  /*b1a0*/  MUFU.EX2 R204, R204 ;  /* 0x000000cc00cc7308 */ /* 0x000f220000000800 */
[--C-:B------:R-:W-:Y:S02]  /*b1b0*/  HSET2.LE.AND R6, R73, R66.reuse, PT ;  /* 0x0000004249067233 */ /* 0x100fe40003803000 */
[----:B------:R-:W-:Y:S02]  /*b1c0*/  HSET2.LE.AND R7, R7, R66, PT ;  /* 0x0000004207077233 */ /* 0x000fe40003803000 */
[----:B-1----:R-:W-:Y:S02]  /*b1d0*/  F2FP.F16.F32.PACK_AB R4, R211, R244 ;  /* 0x000000f4d304723e */ /* 0x002fe400000000ff */
[----:B------:R-:W-:-:S02]  /*b1e0*/  LOP3.LUT R6, R6, R43, RZ, 0xc0, !PT ;  /* 0x0000002b06067212 */ /* 0x000fc400078ec0ff */
[----:B------:R-:W-:Y:S02]  /*b1f0*/  LOP3.LUT R7, R7, R4, RZ, 0xc0, !PT ;  /* 0x0000000407077212 */ /* 0x000fe400078ec0ff */
[----:B------:R-:W-:Y:S02]  /*b200*/  HSET2.LE.AND R4, R75, R66, PT ;  /* 0x000000424b047233 */ /* 0x000fe40003803000 */
[----:B---3--:R-:W-:Y:S02]  /*b210*/  F2FP.F16.F32.PACK_AB R43, R243, R250 ;  /* 0x000000faf32b723e */ /* 0x008fe400000000ff */
[--C-:B------:R-:W-:Y:S02]  /*b220*/  SHF.R.U32.HI R5, RZ, 0x10, R206.reuse ;  /* 0x00000010ff057819 */ /* 0x100fe400000116ce */
[----:B------:R-:W-:Y:S02]  /*b230*/  LOP3.LUT R4, R4, R43, RZ, 0xc0, !PT ;  /* 0x0000002b04047212 */ /* 0x000fe400078ec0ff */
[----:B------:R-:W1:Y:S01]  /*b240*/  LDSM.16.MT88.4 R40, [R221+0x9400] ;  /* 0x00940000dd28783b */ /* 0x000e620000004200 */
[----:B------:R-:W-:-:S02]  /*b250*/  SHF.R.U32.HI R206, RZ, 0x18, R206 ;  /* 0x00000018ffce7819 */ /* 0x000fc400000116ce */
[----:B------:R-:W-:Y:S02]  /*b260*/  LOP3.LUT R5, R5, 0xff, RZ, 0xc0, !PT ;  /* 0x000000ff05057812 */ /* 0x000fe400078ec0ff */
[----:B--2---:R-:W-:Y:S02]  /*b270*/  F2FP.F16.F32.PACK_AB R8, R217, R246 ;  /* 0x000000f6d908723e */ /* 0x004fe400000000ff */
[----:B------:R-:W-:Y:S01]  /*b280*/  PRMT R5, R5, 0x5410, R206 ;  /* 0x0000541005057816 */ /* 0x000fe200000000ce */
[----:B------:R-:W-:Y:S01]  /*b290*/  FFMA.FTZ R206, R245, UR19, -R185 ;  /* 0x00000013f5ce7c23 */ /* 0x000fe200080108b9 */
[--C-:B------:R-:W-:Y:S01]  /*b2a0*/  HSET2.LE.AND R10, R11, R66.reuse, PT ;  /* 0x000000420b0a7233 */ /* 0x100fe20003803000 */
[----:B------:R-:W-:Y:S01]  /*b2b0*/  IMAD.MOV.U32 R245, RZ, RZ, R77 ;  /* 0x000000fffff57224 */ /* 0x000fe200078e004d */
[----:B----4-:R-:W-:Y:S02]  /*b2c0*/  F2FP.F16.F32.PACK_AB R11, R207, R216 ;  /* 0x000000d8cf0b723e */ /* 0x010fe400000000ff */
[--C-:B------:R-:W-:Y:S01]  /*b2d0*/  HSET2.LE.AND R5, R5, R66.reuse, PT ;  /* 0x0000004205057233 */ /* 0x100fe20003803000 */
[----:B------:R-:W2:Y:S01]  /*b2e0*/  MUFU.EX2 R206, R206 ;  /* 0x000000ce00ce7308 */ /* 0x000ea20000000800 */
[----:B------:R-:W-:-:S02]  /*b2f0*/  HSET2.LE.AND R9, R9, R66, PT ;  /* 0x0000004209097233 */ /* 0x000fc40003803000 */
[----:B------:R-:W-:Y:S02]  /*b300*/  LOP3.LUT R10, R10, R11, RZ, 0xc0, !PT ;  /* 0x0000000b0a0a7212 */ /* 0x000fe400078ec0ff */
[----:B------:R-:W-:Y:S02]  /*b310*/  LOP3.LUT R5, R5, R8, RZ, 0xc0, !PT ;  /* 0x0000000805057212 */ /* 0x000fe400078ec0ff */
[----:B------:R-:W-:-:S04]  /*b320*/  F2FP.F16.F32.PACK_AB R8, R201, R204 ;  /* 0x000000ccc908723e */ /* 0x000fc800000000ff */
[----:B------:R-:W-:Y:S02]  /*b330*/  LOP3.LUT R11, R9, R8, RZ, 0xc0, !PT ;  /* 0x00000008090b7212 */ /* 0x000fe400078ec0ff */
[--C-:B------:R-:W-:Y:S02]  /*b340*/  HSET2.LE.AND R8, R37, R66.reuse, PT ;  /* 0x0000004225087233 */ /* 0x100fe40003803000 */
[----:B------:R-:W-:Y:S02]  /*b350*/  F2FP.F16.F32.PACK_AB R9, R209, R218 ;  /* 0x000000dad109723e */ /* 0x000fe400000000ff */
[----:B--2---:R-:W-:Y:S02]  /*b360*/  F2FP.F16.F32.PACK_AB R36, R205, R206 ;  /* 0x000000cecd24723e */ /* 0x004fe400000000ff */
[----:B------:R-:W-:Y:S02]  /*b370*/  LOP3.LUT R8, R8, R9, RZ, 0xc0, !PT ;  /* 0x0000000908087212 */ /* 0x000fe400078ec0ff */
[----:B------:R-:W-:-:S05]  /*b380*/  HSET2.LE.AND R9, R39, R66, PT ;  /* 0x0000004227097233 */ /* 0x000fca0003803000 */
[----:B------:R-:W-:Y:S01]  /*b390*/  LOP3.LUT R9, R9, R36, RZ, 0xc0, !PT ;  /* 0x0000002409097212 */ /* 0x000fe200078ec0ff */
[-C--:B-1----:R-:W-:Y:S01]  /*b3a0*/  HMMA.16816.F32 R160, R4, R40.reuse, R160 ;  /* 0x0000002804a0723c */ /* 0x082fe200000018a0 */
[----:B------:R-:W1:Y:S05]  /*b3b0*/  LDSM.16.MT88.4 R36, [R221+0xa400] ;  /* 0x00a40000dd24783b */ /* 0x000e6a0000004200 */
[C---:B------:R-:W-:Y:S01]  /*b3c0*/  HMMA.16816.F32 R156, R8.reuse, R40, R12 ;  /* 0x00000028089c723c */ /* 0x040fe2000000180c */
[----:B------:R-:W2:Y:S05]  /*b3d0*/  LDSM.16.MT88.4 R12, [R170+0x9400] ;  /* 0x00940000aa0c783b */ /* 0x000eaa0000004200 */
[----:B------:R-:W-:Y:S01]  /*b3e0*/  HMMA.16816.F32 R152, R8, R42, R20 ;  /* 0x0000002a0898723c */ /* 0x000fe20000001814 */
[----:B------:R-:W3:Y:S01]  /*b3f0*/  LDSM.16.MT88.4 R20, [R170+0xa400] ;  /* 0x00a40000aa14783b */ /* 0x000ee20000004200 */
[----:B------:R-:W-:-:S04]  /*b400*/  IMAD.WIDE.U32 R40, R242, -0x326172a9, RZ ;  /* 0xcd9e8d57f2287825 */ /* 0x000fc800078e00ff */
[--C-:B------:R-:W-:Y:S01]  /*b410*/  FFMA.FTZ R41, R197, UR19, -R200.reuse ;  /* 0x00000013c5297c23 */ /* 0x100fe200080108c8 */
[--C-:B------:R-:W-:Y:S01]  /*b420*/  FFMA.FTZ R197, R210, UR19, -R185.reuse ;  /* 0x00000013d2c57c23 */ /* 0x100fe200080108b9 */
[----:B------:R-:W-:Y:S04]  /*b430*/  HMMA.16816.F32 R148, R4, R42, R148 ;  /* 0x0000002a0494723c */ /* 0x000fe80000001894 */
[----:B------:R-:W-:Y:S03]  /*b440*/  MUFU.EX2 R41, R41 ;  /* 0x0000002900297308 */ /* 0x000fe60000000800 */
[--C-:B------:R-:W-:Y:S01]  /*b450*/  FFMA.FTZ R42, R199, UR19, -R200.reuse ;  /* 0x00000013c72a7c23 */ /* 0x100fe200080108c8 */
[----:B------:R-:W-:Y:S01]  /*b460*/  FFMA.FTZ R43, R195, UR19, -R200 ;  /* 0x00000013c32b7c23 */ /* 0x000fe200080108c8 */
[--C-:B------:R-:W-:Y:S01]  /*b470*/  FFMA.FTZ R195, R196, UR19, -R185.reuse ;  /* 0x00000013c4c37c23 */ /* 0x100fe200080108b9 */
[----:B------:R-:W-:-:S02]  /*b480*/  FFMA.FTZ R196, R208, UR19, -R185 ;  /* 0x00000013d0c47c23 */ /* 0x000fc400080108b9 */
[----:B------:R-:W-:Y:S08]  /*b490*/  MUFU.EX2 R197, R197 ;  /* 0x000000c500c57308 */ /* 0x000ff00000000800 */
[----:B------:R-:W-:Y:S01]  /*b4a0*/  MUFU.EX2 R42, R42 ;  /* 0x0000002a002a7308 */ /* 0x000fe20000000800 */
[----:B-1----:R-:W-:Y:S01]  /*b4b0*/  HMMA.16816.F32 R88, R8, R36, R24 ;  /* 0x000000240858723c */ /* 0x002fe20000001818 */
[----:B------:R-:W-:Y:S06]  /*b4c0*/  LDSM.16.MT88.4 R24, [R170+0x9800] ;  /* 0x00980000aa18783b */ /* 0x000fec0000004200 */
[----:B------:R-:W-:Y:S01]  /*b4d0*/  MUFU.EX2 R43, R43 ;  /* 0x0000002b002b7308 */ /* 0x000fe20000000800 */
[-C--:B--2---:R-:W-:Y:S06]  /*b4e0*/  HMMA.16816.F32 R68, R4, R12.reuse, R68 ;  /* 0x0000000c0444723c */ /* 0x084fec0000001844 */
[C---:B------:R-:W-:Y:S01]  /*b4f0*/  HMMA.16816.F32 R72, R8.reuse, R12, R16 ;  /* 0x0000000c0848723c */ /* 0x040fe20000001810 */
[----:B------:R-:W1:Y:S01]  /*b500*/  LDSM.16.MT88.4 R16, [R221+0xb400] ;  /* 0x00b40000dd10783b */ /* 0x000e620000004200 */
[----:B------:R-:W-:Y:S04]  /*b510*/  MUFU.EX2 R195, R195 ;  /* 0x000000c300c37308 */ /* 0x000fe80000000800 */
[-C--:B------:R-:W-:Y:S04]  /*b520*/  HMMA.16816.F32 R28, R8, R14.reuse, R28 ;  /* 0x0000000e081c723c */ /* 0x080fe8000000181c */
[----:B------:R-:W-:Y:S02]  /*b530*/  MUFU.EX2 R196, R196 ;  /* 0x000000c400c47308 */ /* 0x000fe40000000800 */
[----:B------:R-:W-:Y:S01]  /*b540*/  HMMA.16816.F32 R80, R4, R14, R80 ;  /* 0x0000000e0450723c */ /* 0x000fe20000001850 */
[----:B------:R-:W2:Y:S05]  /*b550*/  LDSM.16.MT88.4 R12, [R170+0xb400] ;  /* 0x00b40000aa0c783b */ /* 0x000eaa0000004200 */
[C---:B------:R-:W-:Y:S06]  /*b560*/  HMMA.16816.F32 R32, R8.reuse, R38, R32 ;  /* 0x000000260820723c */ /* 0x040fec0000001820 */
[C---:B---3--:R-:W-:Y:S06]  /*b570*/  HMMA.16816.F32 R104, R8.reuse, R20, R104 ;  /* 0x000000140868723c */ /* 0x048fec0000001868 */
[----:B------:R-:W-:Y:S06]  /*b580*/  HMMA.16816.F32 R108, R8, R22, R108 ;  /* 0x00000016086c723c */ /* 0x000fec000000186c */
[----:B------:R-:W-:Y:S06]  /*b590*/  HMMA.16816.F32 R100, R4, R20, R100 ;  /* 0x000000140464723c */ /* 0x000fec0000001864 */
[C---:B-1----:R-:W-:Y:S06]  /*b5a0*/  HMMA.16816.F32 R116, R8.reuse, R16, R116 ;  /* 0x000000100874723c */ /* 0x042fec0000001874 */
[C---:B------:R-:W-:Y:S06]  /*b5b0*/  HMMA.16816.F32 R140, R8.reuse, R18, R140 ;  /* 0x00000012088c723c */ /* 0x040fec000000188c */
[C---:B--2---:R-:W-:Y:S06]  /*b5c0*/  HMMA.16816.F32 R124, R8.reuse, R12, R124 ;  /* 0x0000000c087c723c */ /* 0x044fec000000187c */
[----:B------:R-:W-:Y:S06]  /*b5d0*/  HMMA.16816.F32 R132, R8, R14, R132 ;  /* 0x0000000e0884723c */ /* 0x000fec0000001884 */
[----:B------:R-:W-:Y:S01]  /*b5e0*/  HMMA.16816.F32 R112, R4, R16, R112 ;  /* 0x000000100470723c */ /* 0x000fe20000001870 */
[----:B------:R-:W-:Y:S01]  /*b5f0*/  LOP3.LUT R8, R93, UR4, R241, 0x96, !PT ;  /* 0x000000045d087c12 */ /* 0x000fe2000f8e96f1 */
[----:B------:R-:W-:-:S04]  /*b600*/  IMAD.WIDE.U32 R92, R169, -0x326172a9, RZ ;  /* 0xcd9e8d57a95c7825 */ /* 0x000fc800078e00ff */
[----:B------:R-:W-:Y:S01]  /*b610*/  IMAD.WIDE.U32 R20, R8, -0x326172a9, RZ ;  /* 0xcd9e8d5708147825 */ /* 0x000fe200078e00ff */
[----:B------:R-:W-:Y:S04]  /*b620*/  HMMA.16816.F32 R120, R4, R18, R120 ;  /* 0x000000120478723c */ /* 0x000fe80000001878 */
[C-C-:B------:R-:W-:Y:S01]  /*b630*/  LOP3.LUT R11, R21.reuse, R92, R94.reuse, 0x96, !PT ;  /* 0x0000005c150b7212 */ /* 0x140fe200078e965e */
[----:B------:R-:W-:Y:S01]  /*b640*/  IMAD.WIDE.U32 R92, R242, -0x326172a9, RZ ;  /* 0xcd9e8d57f25c7825 */ /* 0x000fe200078e00ff */
[----:B------:R-:W-:-:S03]  /*b650*/  LOP3.LUT R10, R21, R40, R94, 0x96, !PT ;  /* 0x00000028150a7212 */ /* 0x000fc600078e965e */
[----:B------:R-:W-:Y:S01]  /*b660*/  FFMA.FTZ R40, R198, UR19, -R200 ;  /* 0x00000013c6287c23 */ /* 0x000fe200080108c8 */
[-CC-:B------:R-:W-:Y:S01]  /*b670*/  LOP3.LUT R8, R203, R20.reuse, R79.reuse, 0x96, !PT ;  /* 0x00000014cb087212 */ /* 0x180fe200078e964f */
[C---:B------:R-:W-:Y:S01]  /*b680*/  HMMA.16816.F32 R136, R4.reuse, R12, R136 ;  /* 0x0000000c0488723c */ /* 0x040fe20000001888 */
[----:B------:R-:W-:Y:S01]  /*b690*/  LOP3.LUT R92, R93, R171, RZ, 0x3c, !PT ;  /* 0x000000ab5d5c7212 */ /* 0x000fe200078e3cff */
[----:B------:R-:W-:Y:S01]  /*b6a0*/  IMAD.WIDE.U32 R16, R10, -0x2daee0ad, RZ ;  /* 0xd2511f530a107825 */ /* 0x000fe200078e00ff */
[----:B------:R-:W-:Y:S01]  /*b6b0*/  LOP3.LUT R9, R223, R20, R79, 0x96, !PT ;  /* 0x00000014df097212 */ /* 0x000fe200078e964f */
[----:B------:R-:W1:Y:S02]  /*b6c0*/  MUFU.EX2 R40, R40 ;  /* 0x0000002800287308 */ /* 0x000e640000000800 */
[----:B------:R-:W-:Y:S01]  /*b6d0*/  VIADD R79, R241, 0x76cf5d0a ;  /* 0x76cf5d0af14f7836 */ /* 0x000fe20000000000 */
[----:B------:R-:W-:Y:S01]  /*b6e0*/  HMMA.16816.F32 R84, R4, R36, R84 ;  /* 0x000000240454723c */ /* 0x000fe20000001854 */
[----:B------:R-:W-:-:S04]  /*b6f0*/  IMAD.WIDE.U32 R92, R92, -0x2daee0ad, RZ ;  /* 0xd2511f535c5c7825 */ /* 0x000fc800078e00ff */
[----:B------:R-:W-:Y:S01]  /*b700*/  IMAD.WIDE.U32 R20, R11, -0x2daee0ad, RZ ;  /* 0xd2511f530b147825 */ /* 0x000fe200078e00ff */
[----:B------:R-:W-:Y:S01]  /*b710*/  LOP3.LUT R203, R17, R92, R79, 0x96, !PT ;  /* 0x0000005c11cb7212 */ /* 0x000fe200078e964f */
[----:B------:R-:W-:Y:S01]  /*b720*/  HMMA.16816.F32 R96, R4, R38, R96 ;  /* 0x000000260460723c */ /* 0x000fe20000001860 */
[----:B------:R-:W2:Y:S01]  /*b730*/  LDSM.16.MT88.4 R36, [R221+0x9800] ;  /* 0x00980000dd24783b */ /* 0x000ea20000004200 */
[----:B------:R-:W-:-:S04]  /*b740*/  IMAD.WIDE.U32 R92, R169, -0x326172a9, RZ ;  /* 0xcd9e8d57a95c7825 */ /* 0x000fc800078e00ff */
[----:B------:R-:W-:Y:S01]  /*b750*/  IMAD.WIDE.U32 R18, R9, -0x2daee0ad, RZ ;  /* 0xd2511f5309127825 */ /* 0x000fe200078e00ff */
[----:B------:R-:W-:Y:S01]  /*b760*/  LOP3.LUT R92, R93, R171, RZ, 0x3c, !PT ;  /* 0x000000ab5d5c7212 */ /* 0x000fe200078e3cff */
[----:B------:R-:W-:Y:S02]  /*b770*/  HMMA.16816.F32 R144, R4, R22, R144 ;  /* 0x000000160490723c */ /* 0x000fe40000001890 */
[----:B------:R-:W-:-:S04]  /*b780*/  IMAD.WIDE.U32 R94, R8, -0x2daee0ad, RZ ;  /* 0xd2511f53085e7825 */ /* 0x000fc800078e00ff */
[----:B------:R-:W-:Y:S01]  /*b790*/  IMAD.WIDE.U32 R92, R92, -0x2daee0ad, RZ ;  /* 0xd2511f535c5c7825 */ /* 0x000fe200078e00ff */
[----:B------:R-:W-:Y:S02]  /*b7a0*/  HMMA.16816.F32 R128, R4, R14, R128 ;  /* 0x0000000e0480723c */ /* 0x000fe40000001880 */
[----:B------:R-:W-:Y:S01]  /*b7b0*/  LOP3.LUT R10, R21, R92, R79, 0x96, !PT ;  /* 0x0000005c150a7212 */ /* 0x000fe200078e964f */
[----:B------:R-:W-:-:S05]  /*b7c0*/  VIADD R79, R241, 0x32370b8f ;  /* 0x32370b8ff14f7836 */ /* 0x000fca0000000000 */
        /* <DEDUP_REMOVED lines=9> */
[----:B------:R-:W-:Y:S01]  /*b860*/  IMAD.WIDE.U32 R222, R10, -0x326172a9, RZ ;  /* 0xcd9e8d570ade7825 */ /* 0x000fe200078e00ff */
[----:B------:R-:W-:Y:S01]  /*b870*/  LOP3.LUT R199, R95, R16, R79, 0x96, !PT ;  /* 0x000000105fc77212 */ /* 0x000fe200078e964f */
[----:B------:R-:W3:Y:S02]  /*b880*/  LDSM.16.MT88.4 R20, [R221+0xa800] ;  /* 0x00a80000dd14783b */ /* 0x000ee40000004200 */
[----:B------:R-:W-:Y:S02]  /*b890*/  IMAD.WIDE.U32 R10, R9, -0x326172a9, RZ ;  /* 0xcd9e8d57090a7825 */ /* 0x000fe400078e00ff */
[----:B------:R-:W4:Y:S03]  /*b8a0*/  LDSM.16.MT88.4 R16, [R170+0xa800] ;  /* 0x00a80000aa10783b */ /* 0x000f260000004200 */
[----:B------:R-:W-:-:S02]  /*b8b0*/  LOP3.LUT R8, R11, R222, R193, 0x96, !PT ;  /* 0x000000de0b087212 */ /* 0x000fc400078e96c1 */
[----:B------:R-:W-:Y:S02]  /*b8c0*/  LOP3.LUT R4, R10, 0xffff, RZ, 0xc0, !PT ;  /* 0x0000ffff0a047812 */ /* 0x000fe400078ec0ff */
[C---:B------:R-:W-:Y:S02]  /*b8d0*/  LOP3.LUT R12, R8.reuse, 0xffff, RZ, 0xc0, !PT ;  /* 0x0000ffff080c7812 */ /* 0x040fe400078ec0ff */
[----:B------:R-:W-:Y:S02]  /*b8e0*/  LOP3.LUT R7, R8, 0xff, RZ, 0xc0, !PT ;  /* 0x000000ff08077812 */ /* 0x000fe400078ec0ff */
[----:B------:R-:W-:Y:S02]  /*b8f0*/  SHF.R.U32.HI R12, RZ, 0x8, R12 ;  /* 0x00000008ff0c7819 */ /* 0x000fe4000001160c */
[----:B------:R-:W-:Y:S02]  /*b900*/  SHF.R.U32.HI R9, RZ, 0x10, R8 ;  /* 0x00000010ff097819 */ /* 0x000fe40000011608 */
[----:B------:R-:W-:-:S02]  /*b910*/  SHF.R.U32.HI R6, RZ, 0x10, R10 ;  /* 0x00000010ff067819 */ /* 0x000fc4000001160a */
[----:B------:R-:W-:Y:S02]  /*b920*/  PRMT R7, R7, 0x5410, R12 ;  /* 0x0000541007077816 */ /* 0x000fe4000000000c */
[----:B------:R-:W-:Y:S01]  /*b930*/  LOP3.LUT R5, R10, 0xff, RZ, 0xc0, !PT ;  /* 0x000000ff0a057812 */ /* 0x000fe200078ec0ff */
[----:B------:R-:W4:Y:S01]  /*b940*/  LDSM.16.MT88.4 R12, [R221+0xb800] ;  /* 0x00b80000dd0c783b */ /* 0x000f220000004200 */
[----:B------:R-:W-:Y:S02]  /*b950*/  SHF.R.U32.HI R4, RZ, 0x8, R4 ;  /* 0x00000008ff047819 */ /* 0x000fe40000011604 */
[----:B------:R-:W-:Y:S02]  /*b960*/  SHF.R.U32.HI R8, RZ, 0x18, R8 ;  /* 0x00000018ff087819 */ /* 0x000fe40000011608 */
[----:B------:R-:W-:Y:S02]  /*b970*/  LOP3.LUT R9, R9, 0xff, RZ, 0xc0, !PT ;  /* 0x000000ff09097812 */ /* 0x000fe400078ec0ff */
[----:B------:R-:W-:-:S02]  /*b980*/  SHF.R.U32.HI R10, RZ, 0x18, R10 ;  /* 0x00000018ff0a7819 */ /* 0x000fc4000001160a */
[----:B------:R-:W-:Y:S02]  /*b990*/  LOP3.LUT R11, R6, 0xff, RZ, 0xc0, !PT ;  /* 0x000000ff060b7812 */ /* 0x000fe400078ec0ff */
[----:B------:R-:W-:Y:S02]  /*b9a0*/  HSET2.LE.AND R7, R7, R66, PT ;  /* 0x0000004207077233 */ /* 0x000fe40003803000 */
[----:B-1----:R-:W-:Y:S02]  /*b9b0*/  F2FP.F16.F32.PACK_AB R6, R41, R40 ;  /* 0x000000282906723e */ /* 0x002fe400000000ff */
[----:B------:R-:W-:Y:S02]  /*b9c0*/  PRMT R5, R5, 0x5410, R4 ;  /* 0x0000541005057816 */ /* 0x000fe40000000004 */
[----:B------:R-:W-:Y:S02]  /*b9d0*/  PRMT R9, R9, 0x5410, R8 ;  /* 0x0000541009097816 */ /* 0x000fe40000000008 */
[----:B------:R-:W-:-:S02]  /*b9e0*/  PRMT R11, R11, 0x5410, R10 ;  /* 0x000054100b0b7816 */ /* 0x000fc4000000000a */
[----:B------:R-:W-:Y:S02]  /*b9f0*/  LOP3.LUT R4, R7, R6, RZ, 0xc0, !PT ;  /* 0x0000000607047212 */ /* 0x000fe400078ec0ff */
[--C-:B------:R-:W-:Y:S02]  /*ba00*/  HSET2.LE.AND R6, R5, R66.reuse, PT ;  /* 0x0000004205067233 */ /* 0x100fe40003803000 */
[--C-:B------:R-:W-:Y:S02]  /*ba10*/  HSET2.LE.AND R5, R9, R66.reuse, PT ;  /* 0x0000004209057233 */ /* 0x100fe40003803000 */
[----:B------:R-:W-:Y:S02]  /*ba20*/  F2FP.F16.F32.PACK_AB R10, R196, R195 ;  /* 0x000000c3c40a723e */ /* 0x000fe400000000ff */
[----:B------:R-:W-:Y:S02]  /*ba30*/  F2FP.F16.F32.PACK_AB R9, R43, R42 ;  /* 0x0000002a2b09723e */ /* 0x000fe400000000ff */
[----:B------:R-:W-:-:S02]  /*ba40*/  HSET2.LE.AND R7, R11, R66, PT ;  /* 0x000000420b077233 */ /* 0x000fc40003803000 */
[----:B------:R-:W-:Y:S02]  /*ba50*/  F2FP.F16.F32.PACK_AB R8, R197, R192 ;  /* 0x000000c0c508723e */ /* 0x000fe400000000ff */
[----:B------:R-:W-:Y:S02]  /*ba60*/  LOP3.LUT R5, R5, R10, RZ, 0xc0, !PT ;  /* 0x0000000a05057212 */ /* 0x000fe400078ec0ff */
[----:B------:R-:W-:Y:S02]  /*ba70*/  LOP3.LUT R6, R6, R9, RZ, 0xc0, !PT ;  /* 0x0000000906067212 */ /* 0x000fe400078ec0ff */
[----:B------:R-:W-:Y:S02]  /*ba80*/  LOP3.LUT R7, R7, R8, RZ, 0xc0, !PT ;  /* 0x0000000807077212 */ /* 0x000fe400078ec0ff */
[----:B------:R-:W1:Y:S05]  /*ba90*/  LDSM.16.MT88.4 R8, [R170+0xb800] ;  /* 0x00b80000aa08783b */ /* 0x000e6a0000004200 */
[C---:B------:R-:W-:Y:S06]  /*baa0*/  HMMA.16816.F32 R76, R4.reuse, R26, R28 ;  /* 0x0000001a044c723c */ /* 0x040fec000000181c */
[----:B--2---:R-:W-:Y:S01]  /*bab0*/  HMMA.16816.F32 R156, R4, R36, R156 ;  /* 0x00000024049c723c */ /* 0x004fe2000000189c */
[----:B------:R-:W-:-:S02]  /*bac0*/  IMAD.MOV.U32 R28, RZ, RZ, R94 ;  /* 0x000000ffff1c7224 */ /* 0x000fc400078e005e */
[----:B------:R-:W-:Y:S02]  /*bad0*/  IMAD.MOV.U32 R29, RZ, RZ, R95 ;  /* 0x000000ffff1d7224 */ /* 0x000fe400078e005f */
[----:B------:R-:W-:Y:S01]  /*bae0*/  IMAD.MOV.U32 R30, RZ, RZ, R92 ;  /* 0x000000ffff1e7224 */ /* 0x000fe200078e005c */
[----:B------:R-:W-:Y:S01]  /*baf0*/  HMMA.16816.F32 R152, R4, R38, R152 ;  /* 0x000000260498723c */ /* 0x000fe20000001898 */
[----:B------:R-:W-:-:S05]  /*bb00*/  IMAD.MOV.U32 R31, RZ, RZ, R93 ;  /* 0x000000ffff1f7224 */ /* 0x000fca00078e005d */
[C---:B------:R-:W-:Y:S06]  /*bb10*/  HMMA.16816.F32 R72, R4.reuse, R24, R72 ;  /* 0x000000180448723c */ /* 0x040fec0000001848 */
[C---:B---3--:R-:W-:Y:S06]  /*bb20*/  HMMA.16816.F32 R88, R4.reuse, R20, R88 ;  /* 0x000000140458723c */ /* 0x048fec0000001858 */
[C---:B------:R-:W-:Y:S06]  /*bb30*/  HMMA.16816.F32 R92, R4.reuse, R22, R32 ;  /* 0x00000016045c723c */ /* 0x040fec0000001820 */
[C---:B----4-:R-:W-:Y:S06]  /*bb40*/  HMMA.16816.F32 R104, R4.reuse, R16, R104 ;  /* 0x000000100468723c */ /* 0x050fec0000001868 */
[C---:B------:R-:W-:Y:S06]  /*bb50*/  HMMA.16816.F32 R108, R4.reuse, R18, R108 ;  /* 0x00000012046c723c */ /* 0x040fec000000186c */
[C---:B------:R-:W-:Y:S06]  /*bb60*/  HMMA.16816.F32 R116, R4.reuse, R12, R116 ;  /* 0x0000000c0474723c */ /* 0x040fec0000001874 */
[C---:B------:R-:W-:Y:S06]  /*bb70*/  HMMA.16816.F32 R140, R4.reuse, R14, R140 ;  /* 0x0000000e048c723c */ /* 0x040fec000000188c */
[C---:B-1----:R-:W-:Y:S06]  /*bb80*/  HMMA.16816.F32 R124, R4.reuse, R8, R124 ;  /* 0x00000008047c723c */ /* 0x042fec000000187c */
[----:B------:R-:W-:Y:S01]  /*bb90*/  HMMA.16816.F32 R132, R4, R10, R132 ;  /* 0x0000000a0484723c */ /* 0x000fe20000001884 */
[----:B------:R-:W-:-:S02]  /*bba0*/  VIADD R247, R240, 0x1715609d ;  /* 0x1715609df0f77836 */ /* 0x000fc40000000000 */
[----:B------:R-:W-:Y:S02]  /*bbb0*/  IMAD.MOV.U32 R33, RZ, RZ, R31 ;  /* 0x000000ffff217224 */ /* 0x000fe400078e001f */
[----:B------:R-:W-:Y:S01]  /*bbc0*/  FFMA.FTZ R62, R62, UR19, -R55 ;  /* 0x000000133e3e7c23 */ /* 0x000fe20008010837 */
[--C-:B------:R-:W-:Y:S01]  /*bbd0*/  FFMA.FTZ R56, R56, UR19, -R180.reuse ;  /* 0x0000001338387c23 */ /* 0x100fe200080108b4 */
[----:B------:R-:W-:Y:S01]  /*bbe0*/  FFMA.FTZ R59, R59, UR19, -R180 ;  /* 0x000000133b3b7c23 */ /* 0x000fe200080108b4 */
[----:B------:R-:W-:-:S04]  /*bbf0*/  IMAD.WIDE.U32 R6, R203, -0x326172a9, RZ ;  /* 0xcd9e8d57cb067825 */ /* 0x000fc800078e00ff */
[----:B------:R-:W-:Y:S01]  /*bc00*/  IMAD.WIDE.U32 R4, R199, -0x326172a9, RZ ;  /* 0xcd9e8d57c7047825 */ /* 0x000fe200078e00ff */
[----:B------:R-:W-:-:S03]  /*bc10*/  LOP3.LUT R191, R7, R202, R191, 0x96, !PT ;  /* 0x000000ca07bf7212 */ /* 0x000fc600078e96bf */
[----:B------:R-:W-:Y:S01]  /*bc20*/  FFMA.FTZ R63, R63, UR19, -R180 ;  /* 0x000000133f3f7c23 */ /* 0x000fe200080108b4 */
[----:B------:R-:W-:Y:S01]  /*bc30*/  FFMA.FTZ R46, R46, UR19, -R55 ;  /* 0x000000132e2e7c23 */ /* 0x000fe20008010837 */
[----:B------:R-:W-:Y:S01]  /*bc40*/  IMAD.MOV.U32 R32, RZ, RZ, R30 ;  /* 0x000000ffff207224 */ /* 0x000fe200078e001e */
[----:B------:R-:W-:Y:S01]  /*bc50*/  LOP3.LUT R202, R5, R6, R190, 0x96, !PT ;  /* 0x0000000605ca7212 */ /* 0x000fe200078e96be */
[----:B------:R-:W-:-:S04]  /*bc60*/  IMAD.WIDE.U32 R6, R191, -0x2daee0ad, RZ ;  /* 0xd2511f53bf067825 */ /* 0x000fc800078e00ff */
[----:B------:R-:W-:Y:S01]  /*bc70*/  IMAD.WIDE.U32 R202, R202, -0x2daee0ad, RZ ;  /* 0xd2511f53caca7825 */ /* 0x000fe200078e00ff */
[----:B------:R-:W-:-:S03]  /*bc80*/  LOP3.LUT R189, R7, R28, R189, 0x96, !PT ;  /* 0x0000001c07bd7212 */ /* 0x000fc600078e96bd */
[----:B------:R-:W-:Y:S01]  /*bc90*/  IMAD.MOV.U32 R35, RZ, RZ, R223 ;  /* 0x000000ffff237224 */ /* 0x000fe200078e00df */
[----:B------:R-:W-:Y:S01]  /*bca0*/  LOP3.LUT R194, R203, R6, R194, 0x96, !PT ;  /* 0x00000006cbc27212 */ /* 0x000fe200078e96c2 */
[----:B------:R-:W-:-:S04]  /*bcb0*/  IMAD.WIDE.U32 R6, R189, -0x326172a9, RZ ;  /* 0xcd9e8d57bd067825 */ /* 0x000fc800078e00ff */
[----:B------:R-:W-:-:S04]  /*bcc0*/  IMAD.WIDE.U32 R28, R194, -0x326172a9, RZ ;  /* 0xcd9e8d57c21c7825 */ /* 0x000fc800078e00ff */
[----:B------:R-:W-:Y:S01]  /*bcd0*/  FFMA.FTZ R178, R245, R183, R178 ;  /* 0x000000b7f5b27223 */ /* 0x000fe200000100b2 */
[----:B------:R-:W-:Y:S01]  /*bce0*/  FFMA.FTZ R182, R251, R181, R182 ;  /* 0x000000b5fbb67223 */ /* 0x000fe200000100b6 */
[--C-:B------:R-:W-:Y:S01]  /*bcf0*/  FFMA.FTZ R188, R188, UR19, -R200.reuse ;  /* 0x00000013bcbc7c23 */ /* 0x100fe200080108c8 */
[----:B------:R-:W-:Y:S01]  /*bd00*/  FFMA.FTZ R186, R186, UR19, -R200 ;  /* 0x00000013baba7c23 */ /* 0x000fe200080108c8 */
[----:B------:R-:W-:Y:S01]  /*bd10*/  LOP3.LUT R193, R29, R6, R193, 0x96, !PT ;  /* 0x000000061dc17212 */ /* 0x000fe200078e96c1 */
[----:B------:R-:W-:Y:S01]  /*bd20*/  FFMA.FTZ R190, R173, UR19, -R180 ;  /* 0x00000013adbe7c23 */ /* 0x000fe200080108b4 */
[----:B------:R-:W-:Y:S01]  /*bd30*/  LOP3.LUT R189, R7, R4, R247, 0x96, !PT ;  /* 0x0000000407bd7212 */ /* 0x000fe200078e96f7 */
[----:B------:R-:W-:Y:S01]  /*bd40*/  FFMA.FTZ R187, R187, UR19, -R200 ;  /* 0x00000013bbbb7c23 */ /* 0x000fe200080108c8 */
[----:B------:R-:W-:Y:S01]  /*bd50*/  LOP3.LUT R5, R193, 0xffff, RZ, 0xc0, !PT ;  /* 0x0000ffffc1057812 */ /* 0x000fe200078ec0ff */
[--C-:B------:R-:W-:Y:S01]  /*bd60*/  FFMA.FTZ R173, R174, UR19, -R55.reuse ;  /* 0x00000013aead7c23 */ /* 0x100fe20008010837 */
[C---:B------:R-:W-:Y:S01]  /*bd70*/  LOP3.LUT R6, R28.reuse, 0xffff, RZ, 0xc0, !PT ;  /* 0x0000ffff1c067812 */ /* 0x040fe200078ec0ff */
[----:B------:R-:W-:Y:S01]  /*bd80*/  FFMA.FTZ R47, R47, UR19, -R180 ;  /* 0x000000132f2f7c23 */ /* 0x000fe200080108b4 */
[----:B------:R-:W-:Y:S01]  /*bd90*/  LOP3.LUT R31, R28, 0xff, RZ, 0xc0, !PT ;  /* 0x000000ff1c1f7812 */ /* 0x000fe200078ec0ff */
[--C-:B------:R-:W-:Y:S01]  /*bda0*/  FFMA.FTZ R44, R44, UR19, -R55.reuse ;  /* 0x000000132c2c7c23 */ /* 0x100fe20008010837 */
[--C-:B------:R-:W-:Y:S01]  /*bdb0*/  SHF.R.U32.HI R4, RZ, 0x10, R28.reuse ;  /* 0x00000010ff047819 */ /* 0x100fe2000001161c */
[----:B------:R-:W-:Y:S01]  /*bdc0*/  FFMA.FTZ R45, R45, UR19, -R55 ;  /* 0x000000132d2d7c23 */ /* 0x000fe20008010837 */
[----:B------:R-:W-:Y:S01]  /*bdd0*/  SHF.R.U32.HI R7, RZ, 0x18, R28 ;  /* 0x00000018ff077819 */ /* 0x000fe2000001161c */
[----:B------:R-:W-:Y:S01]  /*bde0*/  FFMA.FTZ R165, R252, R166, R165 ;  /* 0x000000a6fca57223 */ /* 0x000fe200000100a5 */
[----:B------:R-:W-:Y:S01]  /*bdf0*/  LOP3.LUT R29, R193, 0xff, RZ, 0xc0, !PT ;  /* 0x000000ffc11d7812 */ /* 0x000fe200078ec0ff */
[----:B------:R-:W-:Y:S01]  /*be00*/  FFMA.FTZ R175, R175, UR19, -R180 ;  /* 0x00000013afaf7c23 */ /* 0x000fe200080108b4 */
[----:B------:R-:W-:Y:S01]  /*be10*/  SHF.R.U32.HI R28, RZ, 0x8, R5 ;  /* 0x00000008ff1c7819 */ /* 0x000fe20000011605 */
[----:B------:R-:W-:Y:S01]  /*be20*/  MUFU.EX2 R62, R62 ;  /* 0x0000003e003e7308 */ /* 0x000fe20000000800 */
[--C-:B------:R-:W-:Y:S01]  /*be30*/  FFMA.FTZ R57, R57, UR19, -R55.reuse ;  /* 0x0000001339397c23 */ /* 0x100fe20008010837 */
[--C-:B------:R-:W-:Y:S01]  /*be40*/  FFMA.FTZ R52, R52, UR19, -R55.reuse ;  /* 0x0000001334347c23 */ /* 0x100fe20008010837 */
[----:B------:R-:W-:Y:S01]  /*be50*/  PRMT R29, R29, 0x5410, R28 ;  /* 0x000054101d1d7816 */ /* 0x000fe2000000001c */
[----:B------:R-:W-:Y:S01]  /*be60*/  FFMA.FTZ R28, R177, UR19, -R200 ;  /* 0x00000013b11c7c23 */ /* 0x000fe200080108c8 */
[----:B------:R-:W-:Y:S01]  /*be70*/  FFMA.FTZ R177, R58, UR19, -R55 ;  /* 0x000000133ab17c23 */ /* 0x000fe20008010837 */
[----:B------:R-:W-:-:S02]  /*be80*/  IMAD.MOV.U32 R34, RZ, RZ, R222 ;  /* 0x000000ffff227224 */ /* 0x000fc400078e00de */
[----:B------:R-:W1:Y:S01]  /*be90*/  MUFU.EX2 R173, R173 ;  /* 0x000000ad00ad7308 */ /* 0x000e620000000800 */
[----:B------:R-:W-:Y:S02]  /*bea0*/  SHF.R.U32.HI R6, RZ, 0x8, R6 ;  /* 0x00000008ff067819 */ /* 0x000fe40000011606 */
[----:B------:R-:W-:-:S05]  /*beb0*/  LOP3.LUT R4, R4, 0xff, RZ, 0xc0, !PT ;  /* 0x000000ff04047812 */ /* 0x000fca00078ec0ff */
[----:B------:R-:W-:Y:S01]  /*bec0*/  MUFU.EX2 R56, R56 ;  /* 0x0000003800387308 */ /* 0x000fe20000000800 */
[----:B------:R-:W-:-:S07]  /*bed0*/  PRMT R31, R31, 0x5410, R6 ;  /* 0x000054101f1f7816 */ /* 0x000fce0000000006 */
[----:B------:R-:W-:Y:S01]  /*bee0*/  MUFU.EX2 R59, R59 ;  /* 0x0000003b003b7308 */ /* 0x000fe20000000800 */
[----:B------:R-:W-:-:S07]  /*bef0*/  SHF.R.U32.HI R6, RZ, 0x10, R193 ;  /* 0x00000010ff067819 */ /* 0x000fce00000116c1 */
[----:B------:R-:W-:Y:S01]  /*bf00*/  MUFU.EX2 R63, R63 ;  /* 0x0000003f003f7308 */ /* 0x000fe20000000800 */
[----:B------:R-:W-:-:S07]  /*bf10*/  PRMT R7, R4, 0x5410, R7 ;  /* 0x0000541004077816 */ /* 0x000fce0000000007 */
[----:B------:R-:W2:Y:S01]  /*bf20*/  MUFU.EX2 R190, R190 ;  /* 0x000000be00be7308 */ /* 0x000ea20000000800 */
[----:B------:R-:W-:-:S07]  /*bf30*/  SHF.R.U32.HI R4, RZ, 0x18, R193 ;  /* 0x00000018ff047819 */ /* 0x000fce00000116c1 */
[----:B------:R-:W-:Y:S01]  /*bf40*/  MUFU.EX2 R46, R46 ;  /* 0x0000002e002e7308 */ /* 0x000fe20000000800 */
[----:B------:R-:W-:Y:S01]  /*bf50*/  LOP3.LUT R5, R6, 0xff, RZ, 0xc0, !PT ;  /* 0x000000ff06057812 */ /* 0x000fe200078ec0ff */
[----:B------:R-:W-:-:S06]  /*bf60*/  FFMA.FTZ R58, R61, UR19, -R185 ;  /* 0x000000133d3a7c23 */ /* 0x000fcc00080108b9 */
[----:B------:R-:W3:Y:S01]  /*bf70*/  MUFU.EX2 R177, R177 ;  /* 0x000000b100b17308 */ /* 0x000ee20000000800 */
[----:B------:R-:W-:Y:S01]  /*bf80*/  PRMT R5, R5, 0x5410, R4 ;  /* 0x0000541005057816 */ /* 0x000fe20000000004 */
[----:B------:R-:W-:Y:S01]  /*bf90*/  FADD.FTZ R182, R67, R182 ;  /* 0x000000b643b67221 */ /* 0x000fe20000010000 */
[--C-:B------:R-:W-:Y:S01]  /*bfa0*/  HSET2.LE.AND R7, R7, R66.reuse, PT ;  /* 0x0000004207077233 */ /* 0x100fe20003803000 */
[----:B------:R-:W-:Y:S01]  /*bfb0*/  FADD.FTZ R164, R164, R165 ;  /* 0x000000a5a4a47221 */ /* 0x000fe20000010000 */
[----:B-1----:R-:W-:Y:S01]  /*bfc0*/  F2FP.F16.F32.PACK_AB R4, R173, R62 ;  /* 0x0000003ead04723e */ /* 0x002fe200000000ff */
[----:B------:R1:W5:Y:S01]  /*bfd0*/  LDL.LU.64 R222, [R1+0x28] ;  /* 0x0000280001de7983 */ /* 0x0003620000300a00 */
[--C-:B------:R-:W-:Y:S01]  /*bfe0*/  HSET2.LE.AND R6, R31, R66.reuse, PT ;  /* 0x000000421f067233 */ /* 0x100fe20003803000 */
[--C-:B------:R-:W-:Y:S01]  /*bff0*/  FFMA.FTZ R61, R167, UR19, -R185.reuse ;  /* 0x00000013a73d7c23 */ /* 0x100fe200080108b9 */
[----:B------:R-:W-:Y:S01]  /*c000*/  LOP3.LUT R7, R7, R4, RZ, 0xc0, !PT ;  /* 0x0000000407077212 */ /* 0x000fe200078ec0ff */
[--C-:B------:R-:W-:Y:S01]  /*c010*/  FFMA.FTZ R167, R172, UR19, -R185.reuse ;  /* 0x00000013aca77c23 */ /* 0x100fe200080108b9 */
[--C-:B------:R-:W-:Y:S01]  /*c020*/  HSET2.LE.AND R4, R29, R66.reuse, PT ;  /* 0x000000421d047233 */ /* 0x100fe20003803000 */
[----:B------:R-:W-:Y:S01]  /*c030*/  FFMA.FTZ R172, R176, UR19, -R185 ;  /* 0x00000013b0ac7c23 */ /* 0x000fe200080108b9 */
[----:B------:R-:W-:Y:S01]  /*c040*/  HSET2.LE.AND R5, R5, R66, PT ;  /* 0x0000004205057233 */ /* 0x000fe20003803000 */
[----:B------:R-:W-:Y:S01]  /*c050*/  FADD.FTZ R51, R51, R182 ;  /* 0x000000b633337221 */ /* 0x000fe20000010000 */
[----:B--2---:R-:W-:Y:S01]  /*c060*/  F2FP.F16.F32.PACK_AB R31, R190, R63 ;  /* 0x0000003fbe1f723e */ /* 0x004fe200000000ff */
[----:B------:R-:W-:Y:S01]  /*c070*/  MUFU.EX2 R58, R58 ;  /* 0x0000003a003a7308 */ /* 0x000fe20000000800 */
[----:B------:R-:W-:Y:S01]  /*c080*/  F2FP.F16.F32.PACK_AB R29, R59, R56 ;  /* 0x000000383b1d723e */ /* 0x000fe200000000ff */
[----:B------:R-:W-:Y:S01]  /*c090*/  FADD.FTZ R51, R2, R51 ;  /* 0x0000003302337221 */ /* 0x000fe20000010000 */
[----:B---3--:R-:W-:Y:S01]  /*c0a0*/  F2FP.F16.F32.PACK_AB R30, R177, R46 ;  /* 0x0000002eb11e723e */ /* 0x008fe200000000ff */
[----:B------:R-:W-:Y:S01]  /*c0b0*/  FADD.FTZ R3, R3, R164 ;  /* 0x000000a403037221 */ /* 0x000fe20000010000 */
[----:B------:R-:W-:Y:S01]  /*c0c0*/  LOP3.LUT R6, R6, R31, RZ, 0xc0, !PT ;  /* 0x0000001f06067212 */ /* 0x000fe200078ec0ff */
[----:B------:R-:W-:Y:S01]  /*c0d0*/  FADD.FTZ R218, R218, R51 ;  /* 0x00000033dada7221 */ /* 0x000fe20000010000 */
[----:B------:R-:W-:Y:S01]  /*c0e0*/  LOP3.LUT R4, R4, R29, RZ, 0xc0, !PT ;  /* 0x0000001d04047212 */ /* 0x000fe200078ec0ff */
[----:B------:R-:W-:Y:S01]  /*c0f0*/  MUFU.EX2 R61, R61 ;  /* 0x0000003d003d7308 */ /* 0x000fe20000000800 */
[----:B------:R-:W-:Y:S01]  /*c100*/  LOP3.LUT R5, R5, R30, RZ, 0xc0, !PT ;  /* 0x0000001e05057212 */ /* 0x000fe200078ec0ff */
[----:B------:R-:W-:Y:S01]  /*c110*/  FADD.FTZ R209, R209, R218 ;  /* 0x000000dad1d17221 */ /* 0x000fe20000010000 */
[----:B------:R-:W-:Y:S01]  /*c120*/  FADD.FTZ R3, R0, R3 ;  /* 0x0000000300037221 */ /* 0x000fe20000010000 */
[----:B------:R-:W-:Y:S01]  /*c130*/  PLOP3.LUT P0, PT, PT, PT, UP0, 0x40, 0x0 ;  /* 0x000000000000781c */ /* 0x000fe20003f0e808 */
[----:B------:R-:W-:-:S02]  /*c140*/  IMAD.MOV.U32 R164, RZ, RZ, R215 ;  /* 0x000000ffffa47224 */ /* 0x000fc400078e00d7 */
[----:B------:R-:W-:Y:S01]  /*c150*/  FADD.FTZ R216, R216, R209 ;  /* 0x000000d1d8d87221 */ /* 0x000fe20000010000 */
[----:B------:R-:W-:Y:S01]  /*c160*/  FADD.FTZ R206, R206, R3 ;  /* 0x00000003cece7221 */ /* 0x000fe20000010000 */
[C---:B------:R-:W-:Y:S01]  /*c170*/  HMMA.16816.F32 R84, R4.reuse, R20, R84 ;  /* 0x000000140454723c */ /* 0x040fe20000001854 */
[----:B------:R-:W-:Y:S01]  /*c180*/  MUFU.EX2 R167, R167 ;  /* 0x000000a700a77308 */ /* 0x000fe20000000800 */
[----:B------:R-:W-:Y:S01]  /*c190*/  FADD.FTZ R207, R207, R216 ;  /* 0x000000d8cfcf7221 */ /* 0x000fe20000010000 */
[----:B------:R-:W-:Y:S01]  /*c1a0*/  FADD.FTZ R205, R205, R206 ;  /* 0x000000cecdcd7221 */ /* 0x000fe20000010000 */
[----:B------:R-:W-:Y:S02]  /*c1b0*/  IMAD.MOV.U32 R3, RZ, RZ, R214 ;  /* 0x000000ffff037224 */ /* 0x000fe400078e00d6 */
[----:B------:R-:W-:Y:S01]  /*c1c0*/  HMMA.16816.F32 R160, R4, R36, R160 ;  /* 0x0000002404a0723c */ /* 0x000fe200000018a0 */
[----:B------:R-:W-:Y:S01]  /*c1d0*/  LOP3.LUT R20, R35, R32, R247, 0x96, !PT ;  /* 0x0000002023147212 */ /* 0x000fe200078e96f7 */
[----:B------:R-:W-:Y:S01]  /*c1e0*/  IMAD.MOV.U32 R247, RZ, RZ, R249 ;  /* 0x000000fffff77224 */ /* 0x000fe200078e00f9 */
[----:B------:R2:W-:Y:S01]  /*c1f0*/  MUFU.EX2 R37, R28 ;  /* 0x0000001c00257308 */ /* 0x0005e20000000800 */
[----:B------:R-:W-:-:S02]  /*c200*/  VIADD R249, R241, 0x646e171e ;  /* 0x646e171ef1f97836 */ /* 0x000fc40000000000 */
[----:B------:R-:W-:Y:S01]  /*c210*/  FADD.FTZ R40, R40, R207 ;  /* 0x000000cf28287221 */ /* 0x000fe20000010000 */
[----:B------:R-:W-:Y:S01]  /*c220*/  HMMA.16816.F32 R148, R4, R38, R148 ;  /* 0x000000260494723c */ /* 0x000fe20000001894 */
[----:B------:R-:W-:-:S04]  /*c230*/  IMAD.WIDE.U32 R20, R20, -0x2daee0ad, RZ ;  /* 0xd2511f5314147825 */ /* 0x000fc800078e00ff */
[----:B------:R-:W-:Y:S01]  /*c240*/  FFMA.FTZ R179, R247, R184, R179 ;  /* 0x000000b8f7b37223 */ /* 0x000fe200000100b3 */
[----:B------:R-:W-:Y:S01]  /*c250*/  FADD.FTZ R41, R41, R40 ;  /* 0x0000002829297221 */ /* 0x000fe20000010000 */
[----:B------:R-:W-:Y:S01]  /*c260*/  FADD.FTZ R204, R204, R205 ;  /* 0x000000cdcccc7221 */ /* 0x000fe20000010000 */
[----:B------:R-:W3:Y:S01]  /*c270*/  MUFU.EX2 R36, R188 ;  /* 0x000000bc00247308 */ /* 0x000ee20000000800 */
[C---:B------:R-:W-:Y:S01]  /*c280*/  HMMA.16816.F32 R68, R4.reuse, R24, R68 ;  /* 0x000000180444723c */ /* 0x040fe20000001844 */
[----:B------:R-:W-:Y:S01]  /*c290*/  LOP3.LUT R198, R21, R198, R249, 0x96, !PT ;  /* 0x000000c615c67212 */ /* 0x000fe200078e96f9 */
[----:B------:R-:W-:Y:S01]  /*c2a0*/  FADD.FTZ R42, R42, R41 ;  /* 0x000000292a2a7221 */ /* 0x000fe20000010000 */
[----:B------:R-:W-:Y:S01]  /*c2b0*/  FADD.FTZ R204, R201, R204 ;  /* 0x000000ccc9cc7221 */ /* 0x000fe20000010000 */
[----:B------:R-:W-:Y:S01]  /*c2c0*/  IMAD.MOV.U32 R2, RZ, RZ, R213 ;  /* 0x000000ffff027224 */ /* 0x000fe200078e00d5 */
[----:B------:R-:W-:Y:S01]  /*c2d0*/  LOP3.LUT R33, R198, 0xff, RZ, 0xc0, !PT ;  /* 0x000000ffc6217812 */ /* 0x000fe200078ec0ff */
[----:B------:R-:W-:Y:S01]  /*c2e0*/  HMMA.16816.F32 R80, R4, R26, R80 ;  /* 0x0000001a0450723c */ /* 0x000fe20000001850 */
[----:B------:R-:W4:Y:S01]  /*c2f0*/  MUFU.EX2 R172, R172 ;  /* 0x000000ac00ac7308 */ /* 0x000f220000000800 */
[----:B--2---:R-:W2:Y:S01]  /*c300*/  LDSM.16.MT88.4 R28, [R221+0x9c00] ;  /* 0x009c0000dd1c783b */ /* 0x004ea20000004200 */
[----:B------:R-:W-:Y:S01]  /*c310*/  FADD.FTZ R42, R43, R42 ;  /* 0x0000002a2b2a7221 */ /* 0x000fe20000010000 */
[----:B------:R-:W-:-:S02]  /*c320*/  FADD.FTZ R195, R195, R204 ;  /* 0x000000ccc3c37221 */ /* 0x000fc40000010000 */
[C---:B------:R-:W-:Y:S01]  /*c330*/  HMMA.16816.F32 R96, R4.reuse, R22, R96 ;  /* 0x000000160460723c */ /* 0x040fe20000001860 */
[----:B------:R-:W1:Y:S01]  /*c340*/  LDSM.16.MT88.4 R24, [R170+0x9c00] ;  /* 0x009c0000aa18783b */ /* 0x000e620000004200 */
[----:B------:R-:W-:Y:S01]  /*c350*/  FADD.FTZ R195, R196, R195 ;  /* 0x000000c3c4c37221 */ /* 0x000fe20000010000 */
[----:B------:R-:W-:Y:S03]  /*c360*/  MUFU.EX2 R38, R186 ;  /* 0x000000ba00267308 */ /* 0x000fe60000000800 */
[----:B------:R-:W-:Y:S01]  /*c370*/  HMMA.16816.F32 R100, R4, R16, R100 ;  /* 0x000000100464723c */ /* 0x000fe20000001864 */
[----:B------:R-:W-:-:S04]  /*c380*/  FADD.FTZ R192, R192, R195 ;  /* 0x000000c3c0c07221 */ /* 0x000fc80000010000 */
[----:B------:R-:W4:Y:S01]  /*c390*/  MUFU.EX2 R39, R187 ;  /* 0x000000bb00277308 */ /* 0x000f220000000800 */
[----:B------:R-:W-:Y:S01]  /*c3a0*/  HMMA.16816.F32 R144, R4, R18, R144 ;  /* 0x000000120490723c */ /* 0x000fe20000001890 */
[----:B------:R-:W-:Y:S01]  /*c3b0*/  SHF.R.U32.HI R16, RZ, 0x18, R20 ;  /* 0x00000018ff107819 */ /* 0x000fe20000011614 */
[----:B------:R-:W-:Y:S01]  /*c3c0*/  FADD.FTZ R197, R197, R192 ;  /* 0x000000c0c5c57221 */ /* 0x000fe20000010000 */
[----:B------:R-:W-:-:S03]  /*c3d0*/  LOP3.LUT R17, R20, 0xff, RZ, 0xc0, !PT ;  /* 0x000000ff14117812 */ /* 0x000fc600078ec0ff */
[C---:B------:R-:W-:Y:S01]  /*c3e0*/  HMMA.16816.F32 R112, R4.reuse, R12, R112 ;  /* 0x0000000c0470723c */ /* 0x040fe20000001870 */
[----:B------:R-:W-:Y:S01]  /*c3f0*/  SHF.R.U32.HI R19, RZ, 0x10, R20 ;  /* 0x00000010ff137819 */ /* 0x000fe20000011614 */
[----:B------:R-:W-:Y:S01]  /*c400*/  MUFU.EX2 R47, R47 ;  /* 0x0000002f002f7308 */ /* 0x000fe20000000800 */
[----:B------:R-:W-:Y:S02]  /*c410*/  LOP3.LUT R18, R20, 0xffff, RZ, 0xc0, !PT ;  /* 0x0000ffff14127812 */ /* 0x000fe400078ec0ff */
[----:B------:R-:W-:Y:S01]  /*c420*/  LOP3.LUT R19, R19, 0xff, RZ, 0xc0, !PT ;  /* 0x000000ff13137812 */ /* 0x000fe200078ec0ff */
[C---:B------:R-:W-:Y:S01]  /*c430*/  HMMA.16816.F32 R120, R4.reuse, R14, R120 ;  /* 0x0000000e0478723c */ /* 0x040fe20000001878 */
[----:B------:R-:W-:Y:S02]  /*c440*/  LOP3.LUT R12, R198, 0xffff, RZ, 0xc0, !PT ;  /* 0x0000ffffc60c7812 */ /* 0x000fe400078ec0ff */
[--C-:B------:R-:W-:Y:S01]  /*c450*/  SHF.R.U32.HI R13, RZ, 0x10, R198.reuse ;  /* 0x00000010ff0d7819 */ /* 0x100fe200000116c6 */
[----:B------:R-:W-:Y:S01]  /*c460*/  MUFU.EX2 R44, R44 ;  /* 0x0000002c002c7308 */ /* 0x000fe20000000800 */
[----:B------:R-:W-:Y:S01]  /*c470*/  SHF.R.U32.HI R198, RZ, 0x18, R198 ;  /* 0x00000018ffc67819 */ /* 0x000fe200000116c6 */
[----:B------:R-:W-:Y:S01]  /*c480*/  HMMA.16816.F32 R136, R4, R8, R136 ;  /* 0x000000080488723c */ /* 0x000fe20000001888 */
[----:B------:R-:W-:-:S02]  /*c490*/  SHF.R.U32.HI R18, RZ, 0x8, R18 ;  /* 0x00000008ff127819 */ /* 0x000fc40000011612 */
[----:B------:R-:W-:Y:S02]  /*c4a0*/  SHF.R.U32.HI R12, RZ, 0x8, R12 ;  /* 0x00000008ff0c7819 */ /* 0x000fe4000001160c */
[----:B------:R-:W-:Y:S01]  /*c4b0*/  LOP3.LUT R21, R13, 0xff, RZ, 0xc0, !PT ;  /* 0x000000ff0d157812 */ /* 0x000fe200078ec0ff */
[----:B------:R-:W-:Y:S01]  /*c4c0*/  HMMA.16816.F32 R128, R4, R10, R128 ;  /* 0x0000000a0480723c */ /* 0x000fe20000001880 */
[----:B------:R-:W-:Y:S01]  /*c4d0*/  PRMT R13, R19, 0x5410, R16 ;  /* 0x00005410130d7816 */ /* 0x000fe20000000010 */
[----:B------:R-:W-:Y:S01]  /*c4e0*/  MUFU.EX2 R45, R45 ;  /* 0x0000002d002d7308 */ /* 0x000fe20000000800 */
[----:B------:R-:W-:Y:S02]  /*c4f0*/  PRMT R17, R17, 0x5410, R18 ;  /* 0x0000541011117816 */ /* 0x000fe40000000012 */
[----:B------:R-:W-:Y:S01]  /*c500*/  PRMT R33, R33, 0x5410, R12 ;  /* 0x0000541021217816 */ /* 0x000fe2000000000c */
[----:B------:R-:W-:Y:S01]  /*c510*/  FFMA.FTZ R12, R60, UR19, -R180 ;  /* 0x000000133c0c7c23 */ /* 0x000fe200080108b4 */
[----:B------:R-:W-:Y:S01]  /*c520*/  IMAD.WIDE.U32 R4, R189, -0x2daee0ad, RZ ;  /* 0xd2511f53bd047825 */ /* 0x000fe200078e00ff */
[----:B------:R-:W-:-:S03]  /*c530*/  PRMT R19, R21, 0x5410, R198 ;  /* 0x0000541015137816 */ /* 0x000fc600000000c6 */
[----:B------:R-:W-:Y:S01]  /*c540*/  FFMA.FTZ R60, R64, UR19, -R180 ;  /* 0x00000013403c7c23 */ /* 0x000fe200080108b4 */
[----:B------:R-:W-:Y:S01]  /*c550*/  HSET2.LE.AND R17, R17, R66, PT ;  /* 0x0000004211117233 */ /* 0x000fe20003803000 */
[----:B------:R-:W2:Y:S01]  /*c560*/  MUFU.EX2 R64, R12 ;  /* 0x0000000c00407308 */ /* 0x000ea20000000800 */
[C---:B------:R-:W-:Y:S01]  /*c570*/  LOP3.LUT R6, R4.reuse, 0xffff, RZ, 0xc0, !PT ;  /* 0x0000ffff04067812 */ /* 0x040fe200078ec0ff */
[----:B------:R-:W1:Y:S01]  /*c580*/  LDSM.16.MT88.4 R20, [R221+0xac00] ;  /* 0x00ac0000dd14783b */ /* 0x000e620000004200 */
[----:B------:R-:W-:Y:S02]  /*c590*/  LOP3.LUT R202, R5, R202, R249, 0x96, !PT ;  /* 0x000000ca05ca7212 */ /* 0x000fe400078e96f9 */
[----:B------:R-:W-:Y:S02]  /*c5a0*/  LOP3.LUT R5, R4, 0xff, RZ, 0xc0, !PT ;  /* 0x000000ff04057812 */ /* 0x000fe400078ec0ff */
[----:B------:R-:W-:Y:S01]  /*c5b0*/  SHF.R.U32.HI R6, RZ, 0x8, R6 ;  /* 0x00000008ff067819 */ /* 0x000fe20000011606 */
[----:B------:R-:W-:Y:S01]  /*c5c0*/  MUFU.EX2 R60, R60 ;  /* 0x0000003c003c7308 */ /* 0x000fe20000000800 */
[----:B------:R-:W-:-:S02]  /*c5d0*/  SHF.R.U32.HI R7, RZ, 0x10, R4 ;  /* 0x00000010ff077819 */ /* 0x000fc40000011604 */
[C---:B------:R-:W-:Y:S02]  /*c5e0*/  LOP3.LUT R176, R202.reuse, 0xffff, RZ, 0xc0, !PT ;  /* 0x0000ffffcab07812 */ /* 0x040fe400078ec0ff */
[----:B------:R-:W-:Y:S02]  /*c5f0*/  SHF.R.U32.HI R174, RZ, 0x10, R202 ;  /* 0x00000010ffae7819 */ /* 0x000fe400000116ca */
[----:B------:R-:W-:Y:S01]  /*c600*/  PRMT R5, R5, 0x5410, R6 ;  /* 0x0000541005057816 */ /* 0x000fe20000000006 */
[----:B------:R-:W2:Y:S01]  /*c610*/  MUFU.EX2 R175, R175 ;  /* 0x000000af00af7308 */ /* 0x000ea20000000800 */
[----:B------:R-:W-:Y:S02]  /*c620*/  LOP3.LUT R6, R202, 0xff, RZ, 0xc0, !PT ;  /* 0x000000ffca067812 */ /* 0x000fe400078ec0ff */
[----:B------:R-:W-:Y:S02]  /*c630*/  SHF.R.U32.HI R4, RZ, 0x18, R4 ;  /* 0x00000018ff047819 */ /* 0x000fe40000011604 */
[----:B------:R-:W-:-:S02]  /*c640*/  LOP3.LUT R7, R7, 0xff, RZ, 0xc0, !PT ;  /* 0x000000ff07077812 */ /* 0x000fc400078ec0ff */
[----:B------:R-:W-:Y:S01]  /*c650*/  SHF.R.U32.HI R202, RZ, 0x18, R202 ;  /* 0x00000018ffca7819 */ /* 0x000fe200000116ca */
[----:B------:R-:W-:Y:S01]  /*c660*/  MUFU.EX2 R57, R57 ;  /* 0x0000003900397308 */ /* 0x000fe20000000800 */
[----:B------:R-:W-:Y:S02]  /*c670*/  SHF.R.U32.HI R181, RZ, 0x8, R176 ;  /* 0x00000008ffb57819 */ /* 0x000fe400000116b0 */
[----:B------:R-:W-:Y:S02]  /*c680*/  LOP3.LUT R183, R174, 0xff, RZ, 0xc0, !PT ;  /* 0x000000ffaeb77812 */ /* 0x000fe400078ec0ff */
[----:B------:R-:W-:Y:S02]  /*c690*/  PRMT R7, R7, 0x5410, R4 ;  /* 0x0000541007077816 */ /* 0x000fe40000000004 */
[----:B------:R-:W-:Y:S01]  /*c6a0*/  PRMT R181, R6, 0x5410, R181 ;  /* 0x0000541006b57816 */ /* 0x000fe200000000b5 */
[----:B------:R-:W1:Y:S01]  /*c6b0*/  MUFU.EX2 R52, R52 ;  /* 0x0000003400347308 */ /* 0x000e620000000800 */
[----:B------:R-:W-:-:S02]  /*c6c0*/  PRMT R183, R183, 0x5410, R202 ;  /* 0x00005410b7b77816 */ /* 0x000fc400000000ca */
[--C-:B------:R-:W-:Y:S02]  /*c6d0*/  HSET2.LE.AND R6, R5, R66.reuse, PT ;  /* 0x0000004205067233 */ /* 0x100fe40003803000 */
[--C-:B------:R-:W-:Y:S02]  /*c6e0*/  HSET2.LE.AND R13, R13, R66.reuse, PT ;  /* 0x000000420d0d7233 */ /* 0x100fe40003803000 */
[--C-:B------:R-:W-:Y:S02]  /*c6f0*/  HSET2.LE.AND R32, R33, R66.reuse, PT ;  /* 0x0000004221207233 */ /* 0x100fe40003803000 */
[--C-:B------:R-:W-:Y:S02]  /*c700*/  HSET2.LE.AND R19, R19, R66.reuse, PT ;  /* 0x0000004213137233 */ /* 0x100fe40003803000 */
[--C-:B------:R-:W-:Y:S02]  /*c710*/  HSET2.LE.AND R7, R7, R66.reuse, PT ;  /* 0x0000004207077233 */ /* 0x100fe40003803000 */
[----:B------:R-:W-:-:S02]  /*c720*/  HSET2.LE.AND R4, R181, R66, PT ;  /* 0x00000042b5047233 */ /* 0x000fc40003803000 */
[----:B------:R-:W-:Y:S01]  /*c730*/  HSET2.LE.AND R5, R183, R66, PT ;  /* 0x00000042b7057233 */ /* 0x000fe20003803000 */
[----:B------:R-:W-:Y:S01]  /*c740*/  FADD.FTZ R66, R54, R179 ;  /* 0x000000b336427221 */ /* 0x000fe20000010000 */
[----:B------:R-:W-:Y:S01]  /*c750*/  FADD.FTZ R54, R53, R178 ;  /* 0x000000b235367221 */ /* 0x000fe20000010000 */
[C---:B---3--:R-:W-:Y:S01]  /*c760*/  F2FP.F16.F32.PACK_AB R9, R36.reuse, R37 ;  /* 0x000000252409723e */ /* 0x048fe200000000ff */
[----:B------:R-:W-:Y:S01]  /*c770*/  FADD.FTZ R37, R37, R42 ;  /* 0x0000002a25257221 */ /* 0x000fe20000010000 */
[----:B------:R-:W-:Y:S01]  /*c780*/  FADD.FTZ R65, R65, R66 ;  /* 0x0000004241417221 */ /* 0x000fe20000010000 */
[----:B------:R-:W-:Y:S01]  /*c790*/  FADD.FTZ R49, R49, R54 ;  /* 0x0000003631317221 */ /* 0x000fe20000010000 */
[----:B------:R-:W-:Y:S01]  /*c7a0*/  F2FP.F16.F32.PACK_AB R14, R61, R58 ;  /* 0x0000003a3d0e723e */ /* 0x000fe200000000ff */
[----:B------:R-:W-:Y:S01]  /*c7b0*/  FADD.FTZ R37, R36, R37 ;  /* 0x0000002524257221 */ /* 0x000fe20000010000 */
[----:B------:R-:W-:Y:S01]  /*c7c0*/  FADD.FTZ R65, R50, R65 ;  /* 0x0000004132417221 */ /* 0x000fe20000010000 */
[----:B------:R-:W-:Y:S01]  /*c7d0*/  FADD.FTZ R49, R48, R49 ;  /* 0x0000003130317221 */ /* 0x000fe20000010000 */
[----:B----4-:R-:W-:Y:S01]  /*c7e0*/  F2FP.F16.F32.PACK_AB R8, R172, R167 ;  /* 0x000000a7ac08723e */ /* 0x010fe200000000ff */
[----:B------:R-:W-:Y:S01]  /*c7f0*/  FADD.FTZ R58, R58, R197 ;  /* 0x000000c53a3a7221 */ /* 0x000fe20000010000 */
[----:B------:R-:W-:Y:S01]  /*c800*/  FADD.FTZ R250, R250, R65 ;  /* 0x00000041fafa7221 */ /* 0x000fe20000010000 */
[----:B------:R-:W-:Y:S01]  /*c810*/  FADD.FTZ R246, R246, R49 ;  /* 0x00000031f6f67221 */ /* 0x000fe20000010000 */
[----:B------:R-:W-:Y:S01]  /*c820*/  F2FP.F16.F32.PACK_AB R34, R39, R38 ;  /* 0x000000262722723e */ /* 0x000fe200000000ff */
[----:B------:R-:W-:Y:S01]  /*c830*/  FADD.FTZ R38, R38, R37 ;  /* 0x0000002526267221 */ /* 0x000fe20000010000 */
[----:B------:R-:W-:Y:S01]  /*c840*/  FADD.FTZ R243, R243, R250 ;  /* 0x000000faf3f37221 */ /* 0x000fe20000010000 */
[----:B------:R-:W-:Y:S01]  /*c850*/  FADD.FTZ R217, R217, R246 ;  /* 0x000000f6d9d97221 */ /* 0x000fe20000010000 */
[----:B------:R-:W-:Y:S01]  /*c860*/  LOP3.LUT R32, R32, R9, RZ, 0xc0, !PT ;  /* 0x0000000920207212 */ /* 0x000fe200078ec0ff */
        /* <DEDUP_REMOVED lines=12> */
[----:B------:R-:W3:Y:S01]  /*c930*/  LDSM.16.MT88.4 R16, [R170+0xac00] ;  /* 0x00ac0000aa10783b */ /* 0x000ee20000004200 */
[----:B------:R-:W-:Y:S01]  /*c940*/  FADD.FTZ R56, R59, R56 ;  /* 0x000000383b387221 */ /* 0x000fe20000010000 */
[----:B------:R-:W-:Y:S01]  /*c950*/  FADD.FTZ R177, R177, R46 ;  /* 0x0000002eb1b17221 */ /* 0x000fe20000010000 */
[----:B--2---:R-:W-:Y:S01]  /*c960*/  F2FP.F16.F32.PACK_AB R55, R64, R47 ;  /* 0x0000002f4037723e */ /* 0x004fe200000000ff */
[----:B------:R-:W2:Y:S01]  /*c970*/  LDSM.16.MT88.4 R12, [R221+0xbc00] ;  /* 0x00bc0000dd0c783b */ /* 0x000ea20000004200 */
[----:B------:R-:W-:Y:S01]  /*c980*/  FADD.FTZ R63, R63, R56 ;  /* 0x000000383f3f7221 */ /* 0x000fe20000010000 */
[----:B------:R-:W-:Y:S01]  /*c990*/  FADD.FTZ R62, R62, R177 ;  /* 0x000000b13e3e7221 */ /* 0x000fe20000010000 */
[----:B------:R-:W-:Y:S01]  /*c9a0*/  F2FP.F16.F32.PACK_AB R66, R45, R44 ;  /* 0x0000002c2d42723e */ /* 0x000fe200000000ff */
[----:B------:R-:W4:Y:S01]  /*c9b0*/  LDSM.16.MT88.4 R8, [R170+0xbc00] ;  /* 0x00bc0000aa08783b */ /* 0x000f220000004200 */
[----:B------:R-:W-:Y:S01]  /*c9c0*/  FADD.FTZ R190, R190, R63 ;  /* 0x0000003fbebe7221 */ /* 0x000fe20000010000 */
[----:B------:R-:W-:Y:S01]  /*c9d0*/  FADD.FTZ R173, R173, R62 ;  /* 0x0000003eadad7221 */ /* 0x000fe20000010000 */
[----:B------:R-:W-:Y:S01]  /*c9e0*/  F2FP.F16.F32.PACK_AB R53, R175, R60 ;  /* 0x0000003caf35723e */ /* 0x000fe200000000ff */
[C---:B------:R-:W-:Y:S01]  /*c9f0*/  HMMA.16816.F32 R156, R32.reuse, R28, R156 ;  /* 0x0000001c209c723c */ /* 0x040fe2000000189c */
[----:B------:R-:W-:Y:S01]  /*ca00*/  FADD.FTZ R47, R47, R190 ;  /* 0x000000be2f2f7221 */ /* 0x000fe20000010000 */
[----:B------:R-:W-:Y:S01]  /*ca10*/  FADD.FTZ R44, R44, R173 ;  /* 0x000000ad2c2c7221 */ /* 0x000fe20000010000 */
[----:B-1----:R-:W-:Y:S01]  /*ca20*/  F2FP.F16.F32.PACK_AB R166, R52, R57 ;  /* 0x0000003934a6723e */ /* 0x002fe200000000ff */
[----:B------:R-:W-:Y:S01]  /*ca30*/  FADD.FTZ R252, R172, R167 ;  /* 0x000000a7acfc7221 */ /* 0x000fe20000010000 */
[----:B------:R-:W-:Y:S01]  /*ca40*/  FADD.FTZ R47, R64, R47 ;  /* 0x0000002f402f7221 */ /* 0x000fe20000010000 */
[----:B------:R-:W-:Y:S01]  /*ca50*/  FADD.FTZ R44, R45, R44 ;  /* 0x0000002c2d2c7221 */ /* 0x000fe20000010000 */
[----:B------:R-:W-:Y:S01]  /*ca60*/  LOP3.LUT R6, R6, R53, RZ, 0xc0, !PT ;  /* 0x0000003506067212 */ /* 0x000fe200078ec0ff */
[----:B------:R-:W-:Y:S01]  /*ca70*/  HMMA.16816.F32 R152, R32, R30, R152 ;  /* 0x0000001e2098723c */ /* 0x000fe20000001898 */
[----:B------:R-:W-:Y:S01]  /*ca80*/  FADD.FTZ R60, R60, R47 ;  /* 0x0000002f3c3c7221 */ /* 0x000fe20000010000 */
[----:B------:R-:W-:Y:S01]  /*ca90*/  FADD.FTZ R57, R57, R44 ;  /* 0x0000002c39397221 */ /* 0x000fe20000010000 */
[----:B------:R-:W-:-:S02]  /*caa0*/  LOP3.LUT R7, R7, R166, RZ, 0xc0, !PT ;  /* 0x000000a607077212 */ /* 0x000fc400078ec0ff */
[----:B------:R-:W-:Y:S01]  /*cab0*/  FADD.FTZ R0, R175, R60 ;  /* 0x0000003caf007221 */ /* 0x000fe20000010000 */
[----:B------:R-:W-:Y:S01]  /*cac0*/  FADD.FTZ R251, R52, R57 ;  /* 0x0000003934fb7221 */ /* 0x000fe20000010000 */
[----:B------:R-:W-:Y:S01]  /*cad0*/  LOP3.LUT R4, R4, R55, RZ, 0xc0, !PT ;  /* 0x0000003704047212 */ /* 0x000fe200078ec0ff */
[C---:B------:R-:W-:Y:S01]  /*cae0*/  HMMA.16816.F32 R72, R32.reuse, R24, R72 ;  /* 0x000000182048723c */ /* 0x040fe20000001848 */
[----:B------:R-:W-:Y:S01]  /*caf0*/  LOP3.LUT R5, R5, R66, RZ, 0xc0, !PT ;  /* 0x0000004205057212 */ /* 0x000fe200078ec0ff */
[----:B------:R1:W-:Y:S04]  /*cb00*/  STL [R1+0x10], R0 ;  /* 0x0000100001007387 */ /* 0x0003e80000100800 */
[----:B------:R2:W-:Y:S01]  /*cb10*/  STL [R1+0xc], R251 ;  /* 0x00000cfb01007387 */ /* 0x0005e20000100800 */
[C---:B------:R-:W-:Y:S03]  /*cb20*/  HMMA.16816.F32 R76, R32.reuse, R26, R76 ;  /* 0x0000001a204c723c */ /* 0x040fe6000000184c */
[----:B------:R2:W-:Y:S03]  /*cb30*/  STL [R1+0x8], R249 ;  /* 0x000008f901007387 */ /* 0x0005e60000100800 */
[C---:B------:R-:W-:Y:S06]  /*cb40*/  HMMA.16816.F32 R88, R32.reuse, R20, R88 ;  /* 0x000000142058723c */ /* 0x040fec0000001858 */
[C---:B------:R-:W-:Y:S06]  /*cb50*/  HMMA.16816.F32 R92, R32.reuse, R22, R92 ;  /* 0x00000016205c723c */ /* 0x040fec000000185c */
[----:B---3--:R-:W-:Y:S01]  /*cb60*/  HMMA.16816.F32 R104, R32, R16, R104 ;  /* 0x000000102068723c */ /* 0x008fe20000001868 */
[----:B-1----:R-:W-:-:S05]  /*cb70*/  IMAD.MOV.U32 R0, RZ, RZ, R212 ;  /* 0x000000ffff007224 */ /* 0x002fca00078e00d4 */
        /* <DEDUP_REMOVED lines=19> */
[----:B------:R-:W2:Y:S04]  /*ccb0*/  LDL.64 R198, [R1] ;  /* 0x0000000001c67983 */ /* 0x000ea80000100a00 */
[----:B------:R-:W3:Y:S01]  /*ccc0*/  LDL.64 R186, [R1+0x18] ;  /* 0x0000180001ba7983 */ /* 0x000ee20000100a00 */
        /* <DEDUP_REMOVED lines=8> */
[----:B------:R-:W4:Y:S01]  /*cd50*/  @!P4 LDC.64 R10, c[0x0][0x220] ;  /* 0x00008800ff0acb82 */ /* 0x000f220000000a00 */
[----:B------:R-:W-:Y:S01]  /*cd60*/  UIMAD UR10, UR4, UR7, UR10 ;  /* 0x00000007040a72a4 */ /* 0x000fe2000f8e020a */
[----:B------:R-:W-:Y:S01]  /*cd70*/  IMAD.U32 R16, RZ, RZ, UR26 ;  /* 0x0000001aff107e24 */ /* 0x000fe2000f8e00ff */
[----:B------:R-:W-:Y:S01]  /*cd80*/  UISETP.GE.AND UP0, UPT, UR20, 0x4, UPT ;  /* 0x000000041400788c */ /* 0x000fe2000bf06270 */
[----:B------:R-:W-:Y:S01]  /*cd90*/  IMAD.U32 R17, RZ, RZ, UR27 ;  /* 0x0000001bff117e24 */ /* 0x000fe2000f8e00ff */
[----:B------:R-:W-:-:S03]  /*cda0*/  UIADD3 UR10, UR27, UR10, URZ ;  /* 0x0000000a1b0a7290 */ /* 0x000fc6000fffe03f */
[----:B------:R-:W4:Y:S03]  /*cdb0*/  @!P3 LDC.64 R8, c[0x0][0x220] ;  /* 0x00008800ff08bb82 */ /* 0x000f260000000a00 */
[----:B------:R-:W-:-:S05]  /*cdc0*/  IMAD.U32 R0, RZ, RZ, UR10 ;  /* 0x0000000aff007e24 */ /* 0x000fca000f8e00ff */
[----:B------:R-:W4:Y:S01]  /*cdd0*/  @!P5 LDC.64 R6, c[0x0][0x220] ;  /* 0x00008800ff06db82 */ /* 0x000f220000000a00 */
[----:B------:R-:W-:Y:S04]  /*cde0*/  @P5 STS [R225+0x9000], RZ ;  /* 0x009000ffe1005388 */ /* 0x000fe80000000800 */
[----:B------:R-:W-:Y:S03]  /*cdf0*/  @P5 STS [R225+0x9004], RZ ;  /* 0x009004ffe1005388 */ /* 0x000fe60000000800 */
[----:B------:R-:W4:Y:S01]  /*ce00*/  @!P4 LDC.64 R4, c[0x0][0x220] ;  /* 0x00008800ff04cb82 */ /* 0x000f220000000a00 */
[----:B------:R-:W-:Y:S07]  /*ce10*/  @P5 STS.64 [R225+0x9008], RZ ;  /* 0x009008ffe1005388 */ /* 0x000fee0000000a00 */
[----:B------:R-:W4:Y:S01]  /*ce20*/  @!P3 LDC.64 R2, c[0x0][0x220] ;  /* 0x00008800ff02bb82 */ /* 0x000f220000000a00 */
[----:B--2---:R-:W-:-:S04]  /*ce30*/  LEA R14, P0, R16, R198, 0x6 ;  /* 0x000000c6100e7211 */ /* 0x004fc800078030ff */
[----:B---3--:R-:W-:Y:S02]  /*ce40*/  LEA.HI.X R0, R16, R187, R0, 0x6, P0 ;  /* 0x000000bb10007211 */ /* 0x008fe400000f3400 */
[C---:B-1----:R-:W-:Y:S02]  /*ce50*/  @!P5 LEA R16, P0, R14.reuse, R12, 0x1 ;  /* 0x0000000c0e10d211 */ /* 0x042fe400078008ff */
[C---:B----4-:R-:W-:Y:S02]  /*ce60*/  @!P4 LEA R10, P1, R14.reuse, R10, 0x1 ;  /* 0x0000000a0e0ac211 */ /* 0x050fe400078208ff */
[C-C-:B------:R-:W-:Y:S02]  /*ce70*/  @!P5 LEA.HI.X R17, R14.reuse, R13, R0.reuse, 0x1, P0 ;  /* 0x0000000d0e11d211 */ /* 0x140fe400000f0c00 */
[C---:B------:R-:W-:Y:S02]  /*ce80*/  @!P3 LEA R8, P0, R14.reuse, R8, 0x1 ;  /* 0x000000080e08b211 */ /* 0x040fe400078008ff */
[C---:B------:R-:W-:Y:S01]  /*ce90*/  IADD3 R12, P6, R14.reuse, UR24, RZ ;  /* 0x000000180e0c7c10 */ /* 0x040fe2000ffde0ff */
[----:B------:R-:W-:Y:S01]  /*cea0*/  @!PT LDS RZ, [RZ] ;  /* 0x00000000fffff984 */ /* 0x000fe20000000800 */
[----:B------:R-:W-:Y:S01]  /*ceb0*/  @!PT LDS RZ, [RZ] ;  /* 0x00000000fffff984 */ /* 0x000fe20000000800 */
[----:B------:R-:W-:Y:S01]  /*cec0*/  @!PT LDS RZ, [RZ] ;  /* 0x00000000fffff984 */ /* 0x000fe20000000800 */
[----:B------:R-:W-:Y:S01]  /*ced0*/  @!P5 LDGSTS.E.BYPASS.LTC128B.128 [R225+0x9000], desc[UR22][R16.64] ;  /* 0x0900000010e1dfae */ /* 0x000fe2000b901d56 */
[----:B------:R-:W-:-:S02]  /*cee0*/  @!P4 LEA.HI.X R11, R14, R11, R0, 0x1, P1 ;  /* 0x0000000b0e0bc211 */ /* 0x000fc400008f0c00 */
[----:B------:R-:W-:Y:S01]  /*cef0*/  @!P3 LEA.HI.X R9, R14, R9, R0, 0x1, P0 ;  /* 0x000000090e09b211 */ /* 0x000fe200000f0c00 */
[----:B------:R-:W-:Y:S01]  /*cf00*/  @P4 STS.128 [R225+0xa000], RZ ;  /* 0x00a000ffe1004388 */ /* 0x000fe20000000c00 */
[----:B------:R-:W-:Y:S02]  /*cf10*/  @!P5 LEA R18, P2, R12, R6, 0x1 ;  /* 0x000000060c12d211 */ /* 0x000fe400078408ff */
[----:B------:R-:W-:Y:S01]  /*cf20*/  IADD3.X R0, R0, UR18, RZ, P6, !PT ;  /* 0x0000001200007c10 */ /* 0x000fe2000b7fe4ff */
        /* <DEDUP_REMOVED lines=29> */
[----:B-----5:R-:W-:Y:S04]  /*d100*/  LDSM.16.M88.4 R28, [R223+0x6000] ;  /* 0x00600000df1c783b */ /* 0x020fe80000000200 */
        /* <DEDUP_REMOVED lines=14> */
[C---:B---3--:R-:W-:Y:S03]  /*d1f0*/  HMMA.16816.F32 R180, R60.reuse, R20, RZ ;  /* 0x000000143cb4723c */ /* 0x048fe600000018ff */
[----:B------:R-:W3:Y:S03]  /*d200*/  LDSM.16.M88.4 R208, [R224+0x2000] ;  /* 0x00200000e0d0783b */ /* 0x000ee60000000200 */
[C---:B----4-:R-:W-:Y:S01]  /*d210*/  HMMA.16816.F32 R172, R60.reuse, R12, RZ ;  /* 0x0000000c3cac723c */ /* 0x050fe200000018ff */
[----:B------:R-:W4:Y:S04]  /*d220*/  LDSM.16.M88.4 R52, [R223+0x7400] ;  /* 0x00740000df34783b */ /* 0x000f280000000200 */
[----:B------:R-:W-:Y:S01]  /*d230*/  LDSM.16.M88.4 R204, [R220+0x7000] ;  /* 0x00700000dccc783b */ /* 0x000fe20000000200 */
[C---:B------:R-:W-:Y:S03]  /*d240*/  HMMA.16816.F32 R64, R60.reuse, R48, RZ ;  /* 0x000000303c40723c */ /* 0x040fe600000018ff */
[----:B------:R-:W0:Y:S03]  /*d250*/  LDGDEPBAR ;  /* 0x00000000000079af */ /* 0x000e260000000000 */
[C---:B------:R-:W-:Y:S06]  /*d260*/  HMMA.16816.F32 R184, R60.reuse, R30, RZ ;  /* 0x0000001e3cb8723c */ /* 0x040fec00000018ff */
        /* <DEDUP_REMOVED lines=11> */
[----:B------:R-:W4:Y:S05]  /*d320*/  LDSM.16.M88.4 R48, [R223+0x7800] ;  /* 0x00780000df30783b */ /* 0x000f2a0000000200 */
        /* <DEDUP_REMOVED lines=21> */
[----:B------:R-:W2:Y:S01]  /*d480*/  LDSM.16.M88.4 R36, [R222+0x2000] ;  /* 0x00200000de24783b */ /* 0x000ea20000000200 */
[C---:B---3--:R-:W-:Y:S06]  /*d490*/  HMMA.16816.F32 R32, R208.reuse, R56, R32 ;  /* 0x00000038d020723c */ /* 0x048fec0000001820 */
[C---:B----4-:R-:W-:Y:S06]  /*d4a0*/  HMMA.16816.F32 R24, R208.reuse, R52, R24 ;  /* 0x00000034d018723c */ /* 0x050fec0000001818 */
[C---:B------:R-:W-:Y:S06]  /*d4b0*/  HMMA.16816.F32 R16, R208.reuse, R48, R16 ;  /* 0x00000030d010723c */ /* 0x040fec0000001810 */
[C---:B-1----:R-:W-:Y:S06]  /*d4c0*/  HMMA.16816.F32 R8, R208.reuse, R44, R8 ;  /* 0x0000002cd008723c */ /* 0x042fec0000001808 */
[C---:B------:R-:W-:Y:S06]  /*d4d0*/  HMMA.16816.F32 R28, R208.reuse, R58, R28 ;  /* 0x0000003ad01c723c */ /* 0x040fec000000181c */
[C---:B------:R-:W-:Y:S06]  /*d4e0*/  HMMA.16816.F32 R20, R208.reuse, R54, R20 ;  /* 0x00000036d014723c */ /* 0x040fec0000001814 */
[C---:B------:R-:W-:Y:S06]  /*d4f0*/  HMMA.16816.F32 R12, R208.reuse, R50, R12 ;  /* 0x00000032d00c723c */ /* 0x040fec000000180c */
[----:B------:R-:W-:Y:S01]  /*d500*/  HMMA.16816.F32 R4, R208, R46, R4 ;  /* 0x0000002ed004723c */ /* 0x000fe20000001804 */
[----:B------:R-:W1:Y:S05]  /*d510*/  LDSM.16.M88.4 R208, [R222+0x3000] ;  /* 0x00300000ded0783b */ /* 0x000e6a0000000200 */
[C---:B--2---:R-:W-:Y:S06]  /*d520*/  HMMA.16816.F32 R188, R40.reuse, R56, R188 ;  /* 0x0000003828bc723c */ /* 0x044fec00000018bc */
[C---:B------:R-:W-:Y:S01]  /*d530*/  HMMA.16816.F32 R184, R40.reuse, R58, R184 ;  /* 0x0000003a28b8723c */ /* 0x040fe200000018b8 */
[----:B------:R-:W-:Y:S05]  /*d540*/  LDSM.16.M88.4 R56, [R224+0x4000] ;  /* 0x00400000e038783b */ /* 0x000fea0000000200 */
        /* <DEDUP_REMOVED lines=8> */
[----:B------:R-:W3:Y:S04]  /*d5d0*/  LDSM.16.M88.4 R44, [R223+0x8400] ;  /* 0x00840000df2c783b */ /* 0x000ee80000000200 */
[----:B------:R-:W4:Y:S01]  /*d5e0*/  LDSM.16.M88.4 R40, [R223+0x8800] ;  /* 0x00880000df28783b */ /* 0x000f220000000200 */
        /* <DEDUP_REMOVED lines=9> */
[C---:B-1----:R-:W-:Y:S06]  /*d680*/  HMMA.16816.F32 R180, R208.reuse, R200, R180 ;  /* 0x000000c8d0b4723c */ /* 0x042fec00000018b4 */
[C---:B------:R-:W-:Y:S01]  /*d690*/  HMMA.16816.F32 R176, R208.reuse, R202, R176 ;  /* 0x000000cad0b0723c */ /* 0x040fe200000018b0 */
[----:B------:R-:W-:Y:S05]  /*d6a0*/  LDSM.16.M88.4 R200, [R222+0x4000] ;  /* 0x00400000dec8783b */ /* 0x000fea0000000200 */
[C---:B------:R-:W-:Y:S06]  /*d6b0*/  HMMA.16816.F32 R172, R208.reuse, R196, R172 ;  /* 0x000000c4d0ac723c */ /* 0x040fec00000018ac */
[C---:B------:R-:W-:Y:S01]  /*d6c0*/  HMMA.16816.F32 R164, R208.reuse, R198, R164 ;  /* 0x000000c6d0a4723c */ /* 0x040fe200000018a4 */
[----:B------:R-:W1:Y:S05]  /*d6d0*/  LDSM.16.M88.4 R196, [R220+0x8000] ;  /* 0x00800000dcc4783b */ /* 0x000e6a0000000200 */
[C---:B------:R-:W-:Y:S06]  /*d6e0*/  HMMA.16816.F32 R64, R208.reuse, R192, R64 ;  /* 0x000000c0d040723c */ /* 0x040fec0000001840 */
[----:B------:R-:W-:Y:S01]  /*d6f0*/  HMMA.16816.F32 R60, R208, R194, R60 ;  /* 0x000000c2d03c723c */ /* 0x000fe2000000183c */
[----:B------:R-:W1:Y:S05]  /*d700*/  LDSM.16.M88.4 R192, [R220+0x8400] ;  /* 0x00840000dcc0783b */ /* 0x000e6a0000000200 */
[C---:B--2---:R-:W-:Y:S06]  /*d710*/  HMMA.16816.F32 R32, R56.reuse, R48, R32 ;  /* 0x000000303820723c */ /* 0x044fec0000001820 */
[C---:B------:R-:W-:Y:S06]  /*d720*/  HMMA.16816.F32 R28, R56.reuse, R50, R28 ;  /* 0x00000032381c723c */ /* 0x040fec000000181c */
[C---:B---3--:R-:W-:Y:S06]  /*d730*/  HMMA.16816.F32 R24, R56.reuse, R44, R24 ;  /* 0x0000002c3818723c */ /* 0x048fec0000001818 */
[C---:B------:R-:W-:Y:S06]  /*d740*/  HMMA.16816.F32 R20, R56.reuse, R46, R20 ;  /* 0x0000002e3814723c */ /* 0x040fec0000001814 */
[C---:B----4-:R-:W-:Y:S06]  /*d750*/  HMMA.16816.F32 R16, R56.reuse, R40, R16 ;  /* 0x000000283810723c */ /* 0x050fec0000001810 */
[C---:B------:R-:W-:Y:S06]  /*d760*/  HMMA.16816.F32 R12, R56.reuse, R42, R12 ;  /* 0x0000002a380c723c */ /* 0x040fec000000180c */
[C---:B------:R-:W-:Y:S06]  /*d770*/  HMMA.16816.F32 R8, R56.reuse, R36, R8 ;  /* 0x000000243808723c */ /* 0x040fec0000001808 */
[----:B------:R-:W-:Y:S01]  /*d780*/  HMMA.16816.F32 R4, R56, R38, R4 ;  /* 0x000000263804723c */ /* 0x000fe20000001804 */
[----:B------:R-:W2:Y:S05]  /*d790*/  LDSM.16.M88.4 R56, [R220+0x8800] ;  /* 0x00880000dc38783b */ /* 0x000eaa0000000200 */
[C---:B------:R-:W-:Y:S06]  /*d7a0*/  HMMA.16816.F32 R188, R208.reuse, R204, R188 ;  /* 0x000000ccd0bc723c */ /* 0x040fec00000018bc */
[----:B------:R-:W-:Y:S01]  /*d7b0*/  HMMA.16816.F32 R184, R208, R206, R184 ;  /* 0x000000ced0b8723c */ /* 0x000fe200000018b8 */
[----:B------:R-:W3:Y:S04]  /*d7c0*/  LDSM.16.M88.4 R204, [R220+0x8c00] ;  /* 0x008c0000dccc783b */ /* 0x000ee80000000200 */
[----:B------:R-:W4:Y:S01]  /*d7d0*/  LDSM.16.M88.4 R208, [R222+0x5000] ;  /* 0x00500000ded0783b */ /* 0x000f220000000200 */
[----:B-1----:R-:W-:Y:S01]  /*d7e0*/  HMMA.16816.F32 R28, R200, R198, R28 ;  /* 0x000000c6c81c723c */ /* 0x002fe2000000181c */
[----:B------:R-:W-:-:S05]  /*d7f0*/  DEPBAR.LE SB0, 0x0 ;  /* 0x000080000000791a */ /* 0x000fca0000000000 */
[----:B------:R-:W-:Y:S06]  /*d800*/  HMMA.16816.F32 R172, R52, R40, R172 ;  /* 0x0000002834ac723c */ /* 0x000fec00000018ac */
[----:B------:R-:W-:Y:S06]  /*d810*/  HMMA.16816.F32 R32, R200, R196, R32 ;  /* 0x000000c4c820723c */ /* 0x000fec0000001820 */
[C---:B------:R-:W-:Y:S06]  /*d820*/  HMMA.16816.F32 R184, R52.reuse, R50, R184 ;  /* 0x0000003234b8723c */ /* 0x040fec00000018b8 */
[----:B------:R-:W-:Y:S06]  /*d830*/  HMMA.16816.F32 R64, R52, R36, R64 ;  /* 0x000000243440723c */ /* 0x000fec0000001840 */
[----:B------:R-:W-:Y:S01]  /*d840*/  HMMA.16816.F32 R24, R200, R192, R24 ;  /* 0x000000c0c818723c */ /* 0x000fe20000001818 */
[----:B------:R-:W-:-:S04]  /*d850*/  IMAD R36, R3, 0x40, R238 ;  /* 0x0000004003247824 */ /* 0x000fc800078e02ee */
[C---:B------:R-:W-:Y:S01]  /*d860*/  VIADD R0, R36.reuse, 0x1 ;  /* 0x0000000124007836 */ /* 0x040fe20000000000 */
[C---:B------:R-:W-:Y:S01]  /*d870*/  HMMA.16816.F32 R180, R52.reuse, R44, R180 ;  /* 0x0000002c34b4723c */ /* 0x040fe200000018b4 */
[C---:B------:R-:W-:Y:S01]  /*d880*/  VIADD R243, R36.reuse, 0x10 ;  /* 0x0000001024f37836 */ /* 0x040fe20000000000 */
[----:B------:R-:W-:Y:S01]  /*d890*/  I2FP.F32.S32 R3, R36 ;  /* 0x0000002400037245 */ /* 0x000fe20000201400 */
[C---:B------:R-:W-:Y:S01]  /*d8a0*/  VIADD R51, R36.reuse, 0x28 ;  /* 0x0000002824337836 */ /* 0x040fe20000000000 */
[----:B------:R-:W-:Y:S01]  /*d8b0*/  I2FP.F32.S32 R244, R0 ;  /* 0x0000000000f47245 */ /* 0x000fe20000201400 */
[----:B------:R-:W-:Y:S01]  /*d8c0*/  VIADD R218, R36, 0x18 ;  /* 0x0000001824da7836 */ /* 0x000fe20000000000 */
[----:B------:R-:W-:Y:S01]  /*d8d0*/  HMMA.16816.F32 R188, R52, R48, R188 ;  /* 0x0000003034bc723c */ /* 0x000fe200000018bc */
[----:B------:R-:W-:Y:S01]  /*d8e0*/  I2FP.F32.S32 R41, R36 ;  /* 0x0000002400297245 */ /* 0x000fe20000201400 */
[----:B------:R-:W-:Y:S01]  /*d8f0*/  FFMA.FTZ R32, R3, UR5, R32 ;  /* 0x0000000503207c23 */ /* 0x000fe20008010020 */
[----:B------:R-:W-:Y:S01]  /*d900*/  FFMA.FTZ R33, R244, UR5, R33 ;  /* 0x00000005f4217c23 */ /* 0x000fe20008010021 */
[----:B------:R-:W-:Y:S01]  /*d910*/  I2FP.F32.S32 R247, R243 ;  /* 0x000000f300f77245 */ /* 0x000fe20000201400 */
[C---:B------:R-:W-:Y:S01]  /*d920*/  VIADD R3, R36.reuse, 0x31 ;  /* 0x0000003124037836 */ /* 0x040fe20000000000 */
[C---:B--2---:R-:W-:Y:S01]  /*d930*/  HMMA.16816.F32 R12, R200.reuse, R58, R12 ;  /* 0x0000003ac80c723c */ /* 0x044fe2000000180c */
[----:B------:R-:W-:Y:S01]  /*d940*/  VIADD R48, R36, 0x8 ;  /* 0x0000000824307836 */ /* 0x000fe20000000000 */
[----:B------:R-:W-:Y:S01]  /*d950*/  ISETP.GE.AND P6, PT, R0, R229, PT ;  /* 0x000000e50000720c */ /* 0x000fe20003fc6270 */
[----:B------:R-:W-:Y:S01]  /*d960*/  VIADD R49, R36, 0x29 ;  /* 0x0000002924317836 */ /* 0x000fe20000000000 */
[----:B------:R-:W-:Y:S01]  /*d970*/  I2FP.F32.S32 R217, R51 ;  /* 0x0000003300d97245 */ /* 0x000fe20000201400 */
[----:B------:R-:W-:Y:S01]  /*d980*/  FFMA.FTZ R37, R41, UR5, R34 ;  /* 0x0000000529257c23 */ /* 0x000fe20008010022 */
[C---:B---3--:R-:W-:Y:S01]  /*d990*/  HMMA.16816.F32 R8, R200.reuse, R204, R8 ;  /* 0x000000ccc808723c */ /* 0x048fe20000001808 */
[----:B------:R-:W-:Y:S01]  /*d9a0*/  I2FP.F32.S32 R245, R48 ;  /* 0x0000003000f57245 */ /* 0x000fe20000201400 */
[----:B------:R-:W-:Y:S01]  /*d9b0*/  FFMA.FTZ R24, R247, UR5, R24 ;  /* 0x00000005f7187c23 */ /* 0x000fe20008010018 */
[-C--:B------:R-:W-:Y:S01]  /*d9c0*/  ISETP.GE.AND P1, PT, R48, R229.reuse, PT ;  /* 0x000000e53000720c */ /* 0x080fe20003f26270 */
[----:B------:R-:W-:Y:S01]  /*d9d0*/  FFMA.FTZ R35, R244, UR5, R35 ;  /* 0x00000005f4237c23 */ /* 0x000fe20008010023 */
[C---:B------:R-:W-:Y:S01]  /*d9e0*/  ISETP.GE.AND P0, PT, R36.reuse, R229, PT ;  /* 0x000000e52400720c */ /* 0x040fe20003f06270 */
[----:B------:R-:W-:Y:S01]  /*d9f0*/  HMMA.16816.F32 R16, R200, R56, R16 ;  /* 0x00000038c810723c */ /* 0x000fe20000001810 */
[C---:B------:R-:W-:Y:S01]  /*da00*/  FFMA.FTZ R44, R245.reuse, UR5, R28 ;  /* 0x00000005f52c7c23 */ /* 0x040fe2000801001c */
[----:B------:R-:W-:Y:S01]  /*da10*/  VIADD R28, R36, 0x11 ;  /* 0x00000011241c7836 */ /* 0x000fe20000000000 */
[----:B------:R-:W-:Y:S01]  /*da20*/  I2FP.F32.S32 R219, R218 ;  /* 0x000000da00db7245 */ /* 0x000fe20000201400 */
[----:B------:R-:W-:Y:S01]  /*da30*/  FFMA.FTZ R30, R245, UR5, R30 ;  /* 0x00000005f51e7c23 */ /* 0x000fe2000801001e */
[----:B------:R-:W-:Y:S01]  /*da40*/  I2FP.F32.S32 R2, R3 ;  /* 0x0000000300027245 */ /* 0x000fe20000201400 */
[----:B------:R-:W-:Y:S01]  /*da50*/  HMMA.16816.F32 R176, R52, R46, R176 ;  /* 0x0000002e34b0723c */ /* 0x000fe200000018b0 */
[----:B------:R-:W-:-:S02]  /*da60*/  I2FP.F32.S32 R216, R28 ;  /* 0x0000001c00d87245 */ /* 0x000fc40000201400 */
[----:B------:R-:W-:Y:S02]  /*da70*/  FSEL R44, R44, -INF , !P1 ;  /* 0xff8000002c2c7808 */ /* 0x000fe40004800000 */
[----:B------:R-:W-:Y:S01]  /*da80*/  ISETP.GE.AND P1, PT, R28, R229, PT ;  /* 0x000000e51c00720c */ /* 0x000fe20003f26270 */
[C---:B------:R-:W-:Y:S01]  /*da90*/  HMMA.16816.F32 R20, R200.reuse, R194, R20 ;  /* 0x000000c2c814723c */ /* 0x040fe20000001814 */
[----:B------:R-:W-:Y:S02]  /*daa0*/  VIADD R46, R36, 0x9 ;  /* 0x00000009242e7836 */ /* 0x000fe40000000000 */
[----:B------:R-:W-:Y:S01]  /*dab0*/  FFMA.FTZ R34, R216, UR5, R25 ;  /* 0x00000005d8227c23 */ /* 0x000fe20008010019 */
[----:B------:R-:W-:Y:S02]  /*dac0*/  VIADD R47, R36, 0x30 ;  /* 0x00000030242f7836 */ /* 0x000fe40000000000 */
[----:B------:R-:W-:Y:S01]  /*dad0*/  FFMA.FTZ R25, R216, UR5, R27 ;  /* 0x00000005d8197c23 */ /* 0x000fe2000801001b */
[----:B------:R-:W-:Y:S01]  /*dae0*/  ISETP.GE.AND P2, PT, R36, R228, PT ;  /* 0x000000e42400720c */ /* 0x000fe20003f46270 */
[----:B------:R-:W-:Y:S01]  /*daf0*/  HMMA.16816.F32 R4, R200, R206, R4 ;  /* 0x000000cec804723c */ /* 0x000fe20000001804 */
[----:B------:R-:W-:Y:S01]  /*db00*/  I2FP.F32.S32 R50, R46 ;  /* 0x0000002e00327245 */ /* 0x000fe20000201400 */
[----:B------:R-:W-:Y:S01]  /*db10*/  FFMA.FTZ R14, R217, UR5, R14 ;  /* 0x00000005d90e7c23 */ /* 0x000fe2000801000e */
[----:B------:R-:W-:Y:S01]  /*db20*/  I2FP.F32.S32 R45, R47 ;  /* 0x0000002f002d7245 */ /* 0x000fe20000201400 */
[----:B------:R-:W-:-:S02]  /*db30*/  FFMA.FTZ R11, R2, UR5, R11 ;  /* 0x00000005020b7c23 */ /* 0x000fc4000801000b */
[----:B----4-:R-:W-:Y:S01]  /*db40*/  HMMA.16816.F32 R172, R208, R56, R172 ;  /* 0x00000038d0ac723c */ /* 0x010fe200000018ac */
[----:B------:R-:W-:Y:S01]  /*db50*/  FFMA.FTZ R40, R50, UR5, R31 ;  /* 0x0000000532287c23 */ /* 0x000fe2000801001f */
[----:B------:R-:W-:-:S04]  /*db60*/  FFMA.FTZ R10, R45, UR5, R10 ;  /* 0x000000052d0a7c23 */ /* 0x000fc8000801000a */
[----:B------:R-:W-:Y:S01]  /*db70*/  HMMA.16816.F32 R164, R52, R42, R164 ;  /* 0x0000002a34a4723c */ /* 0x000fe200000018a4 */
[C---:B------:R-:W-:Y:S01]  /*db80*/  VIADD R57, R36.reuse, 0x20 ;  /* 0x0000002024397836 */ /* 0x040fe20000000000 */
[----:B------:R-:W-:Y:S02]  /*db90*/  FSEL R56, R33, -INF , !P6 ;  /* 0xff80000021387808 */ /* 0x000fe40007000000 */
[----:B------:R-:W-:Y:S02]  /*dba0*/  ISETP.GE.AND P6, PT, R243, R229, PT ;  /* 0x000000e5f300720c */ /* 0x000fe40003fc6270 */
[----:B------:R-:W-:Y:S01]  /*dbb0*/  HMMA.16816.F32 R184, R208, R198, R184 ;  /* 0x000000c6d0b8723c */ /* 0x000fe200000018b8 */
[----:B------:R-:W-:Y:S01]  /*dbc0*/  VIADD R43, R36, 0x21 ;  /* 0x00000021242b7836 */ /* 0x000fe20000000000 */
[----:B------:R-:W-:Y:S01]  /*dbd0*/  I2FP.F32.S32 R31, R57 ;  /* 0x00000039001f7245 */ /* 0x000fe20000201400 */
[----:B------:R-:W-:Y:S01]  /*dbe0*/  FFMA.FTZ R42, R50, UR5, R29 ;  /* 0x00000005322a7c23 */ /* 0x000fe2000801001d */
[----:B------:R-:W-:-:S02]  /*dbf0*/  VIADD R29, R36, 0x19 ;  /* 0x00000019241d7836 */ /* 0x000fc40000000000 */
[----:B------:R-:W-:Y:S01]  /*dc00*/  FFMA.FTZ R20, R219, UR5, R20 ;  /* 0x00000005db147c23 */ /* 0x000fe20008010014 */
[C---:B------:R-:W-:Y:S01]  /*dc10*/  HMMA.16816.F32 R180, R208.reuse, R192, R180 ;  /* 0x000000c0d0b4723c */ /* 0x040fe200000018b4 */
[----:B------:R-:W-:Y:S01]  /*dc20*/  I2FP.F32.S32 R198, R49 ;  /* 0x0000003100c67245 */ /* 0x000fe20000201400 */
[----:B------:R-:W-:Y:S01]  /*dc30*/  FFMA.FTZ R16, R31, UR5, R16 ;  /* 0x000000051f107c23 */ /* 0x000fe20008010010 */
[----:B------:R-:W-:Y:S01]  /*dc40*/  I2FP.F32.S32 R200, R43 ;  /* 0x0000002b00c87245 */ /* 0x000fe20000201400 */
[----:B------:R-:W-:Y:S01]  /*dc50*/  FFMA.FTZ R199, R219, UR5, R22 ;  /* 0x00000005dbc77c23 */ /* 0x000fe20008010016 */
[----:B------:R-:W-:Y:S01]  /*dc60*/  I2FP.F32.S32 R202, R29 ;  /* 0x0000001d00ca7245 */ /* 0x000fe20000201400 */
[----:B------:R-:W-:Y:S01]  /*dc70*/  HMMA.16816.F32 R188, R208, R196, R188 ;  /* 0x000000c4d0bc723c */ /* 0x000fe200000018bc */
[----:B------:R-:W-:Y:S01]  /*dc80*/  FFMA.FTZ R193, R217, UR5, R12 ;  /* 0x00000005d9c17c23 */ /* 0x000fe2000801000c */
[----:B------:R-:W-:Y:S01]  /*dc90*/  FFMA.FTZ R12, R198, UR5, R15 ;  /* 0x00000005c60c7c23 */ /* 0x000fe2000801000f */
[----:B------:R-:W-:Y:S01]  /*dca0*/  FFMA.FTZ R15, R45, UR5, R8 ;  /* 0x000000052d0f7c23 */ /* 0x000fe20008010008 */
[----:B------:R-:W-:-:S02]  /*dcb0*/  VIADD R8, R36, 0x38 ;  /* 0x0000003824087836 */ /* 0x000fc40000000000 */
[----:B------:R-:W-:Y:S01]  /*dcc0*/  FFMA.FTZ R201, R200, UR5, R19 ;  /* 0x00000005c8c97c23 */ /* 0x000fe20008010013 */
[----:B------:R-:W-:Y:S01]  /*dcd0*/  HMMA.16816.F32 R176, R208, R194, R176 ;  /* 0x000000c2d0b0723c */ /* 0x000fe200000018b0 */
[----:B------:R-:W-:Y:S01]  /*dce0*/  FFMA.FTZ R197, R247, UR5, R26 ;  /* 0x00000005f7c57c23 */ /* 0x000fe2000801001a */
[----:B------:R-:W-:Y:S01]  /*dcf0*/  FSEL R196, R32, -INF , !P0 ;  /* 0xff80000020c47808 */ /* 0x000fe20004000000 */
[----:B------:R-:W-:Y:S01]  /*dd00*/  FFMA.FTZ R19, R2, UR5, R9 ;  /* 0x0000000502137c23 */ /* 0x000fe20008010009 */
[----:B------:R-:W-:Y:S01]  /*dd10*/  FSEL R26, R24, -INF , !P6 ;  /* 0xff800000181a7808 */ /* 0x000fe20007000000 */
[----:B------:R-:W-:Y:S01]  /*dd20*/  FFMA.FTZ R13, R198, UR5, R13 ;  /* 0x00000005c60d7c23 */ /* 0x000fe2000801000d */
[-C--:B------:R-:W-:Y:S01]  /*dd30*/  ISETP.GE.AND P0, PT, R46, R229.reuse, PT ;  /* 0x000000e52e00720c */ /* 0x080fe20003f06270 */
        /* <DEDUP_REMOVED lines=8> */
[----:B------:R-:W-:Y:S01]  /*ddc0*/  HMMA.16816.F32 R60, R52, R38, R60 ;  /* 0x00000026343c723c */ /* 0x000fe2000000183c */
[----:B------:R-:W-:Y:S01]  /*ddd0*/  FSEL R195, R16, -INF , !P1 ;  /* 0xff80000010c37808 */ /* 0x000fe20004800000 */
[----:B------:R-:W-:Y:S01]  /*dde0*/  FFMA.FTZ R184, R245, UR5, R184 ;  /* 0x00000005f5b87c23 */ /* 0x000fe200080100b8 */
[----:B------:R-:W-:Y:S01]  /*ddf0*/  I2FP.F32.S32 R9, R8 ;  /* 0x0000000800097245 */ /* 0x000fe20000201400 */
[----:B------:R-:W-:Y:S01]  /*de00*/  FFMA.FTZ R188, R41, UR5, R188 ;  /* 0x0000000529bc7c23 */ /* 0x000fe200080100bc */
[-C--:B------:R-:W-:Y:S01]  /*de10*/  ISETP.GE.AND P1, PT, R49, R229.reuse, PT ;  /* 0x000000e53100720c */ /* 0x080fe20003f26270 */
[C---:B------:R-:W-:Y:S01]  /*de20*/  HMMA.16816.F32 R164, R208.reuse, R58, R164 ;  /* 0x0000003ad0a4723c */ /* 0x040fe200000018a4 */
[-C--:B------:R-:W-:Y:S01]  /*de30*/  ISETP.GE.AND P6, PT, R29, R229.reuse, PT ;  /* 0x000000e51d00720c */ /* 0x080fe20003fc6270 */
[C---:B------:R-:W-:Y:S01]  /*de40*/  FFMA.FTZ R4, R9.reuse, UR5, R4 ;  /* 0x0000000509047c23 */ /* 0x040fe20008010004 */
[----:B------:R-:W-:Y:S01]  /*de50*/  FSEL R22, R20, -INF , !P0 ;  /* 0xff80000014167808 */ /* 0x000fe20004000000 */
[----:B------:R-:W-:Y:S01]  /*de60*/  FFMA.FTZ R6, R9, UR5, R6 ;  /* 0x0000000509067c23 */ /* 0x000fe20008010006 */
[-C--:B------:R-:W-:Y:S01]  /*de70*/  ISETP.GE.AND P0, PT, R43, R229.reuse, PT ;  /* 0x000000e52b00720c */ /* 0x080fe20003f06270 */
[C---:B------:R-:W-:Y:S01]  /*de80*/  HMMA.16816.F32 R64, R208.reuse, R204, R64 ;  /* 0x000000ccd040723c */ /* 0x040fe20000001840 */
[----:B------:R-:W-:Y:S01]  /*de90*/  FSEL R192, R13, -INF , !P1 ;  /* 0xff8000000dc07808 */ /* 0x000fe20004800000 */
[----:B------:R-:W-:Y:S01]  /*dea0*/  FFMA.FTZ R185, R50, UR5, R185 ;  /* 0x0000000532b97c23 */ /* 0x000fe200080100b9 */
[-C--:B------:R-:W-:Y:S01]  /*deb0*/  ISETP.GE.AND P1, PT, R8, R229.reuse, PT ;  /* 0x000000e50800720c */ /* 0x080fe20003f26270 */
[----:B------:R-:W-:Y:S01]  /*dec0*/  FFMA.FTZ R16, R50, UR5, R187 ;  /* 0x0000000532107c23 */ /* 0x000fe200080100bb */
[----:B------:R-:W-:Y:S01]  /*ded0*/  FSEL R20, R27, -INF , !P6 ;  /* 0xff8000001b147808 */ /* 0x000fe20007000000 */
[C---:B------:R-:W-:Y:S01]  /*dee0*/  FFMA.FTZ R181, R216.reuse, UR5, R181 ;  /* 0x00000005d8b57c23 */ /* 0x040fe200080100b5 */
[-C--:B------:R-:W-:Y:S01]  /*def0*/  ISETP.GE.AND P6, PT, R51, R229.reuse, PT ;  /* 0x000000e53300720c */ /* 0x080fe20003fc6270 */
[----:B------:R-:W-:Y:S01]  /*df00*/  FFMA.FTZ R183, R216, UR5, R183 ;  /* 0x00000005d8b77c23 */ /* 0x000fe200080100b7 */
[----:B------:R-:W-:Y:S01]  /*df10*/  FSEL R194, R17, -INF , !P0 ;  /* 0xff80000011c27808 */ /* 0x000fe20004000000 */
[----:B------:R-:W-:Y:S01]  /*df20*/  FFMA.FTZ R176, R219, UR5, R176 ;  /* 0x00000005dbb07c23 */ /* 0x000fe200080100b0 */
[-C--:B------:R-:W-:Y:S01]  /*df30*/  ISETP.GE.AND P0, PT, R47, R229.reuse, PT ;  /* 0x000000e52f00720c */ /* 0x080fe20003f06270 */
[----:B------:R-:W-:Y:S01]  /*df40*/  HMMA.16816.F32 R208, R208, R206, R60 ;  /* 0x000000ced0d0723c */ /* 0x000fe2000000183c */
[----:B------:R-:W-:Y:S01]  /*df50*/  FSEL R32, R4, -INF , !P1 ;  /* 0xff80000004207808 */ /* 0x000fe20004800000 */
[----:B------:R-:W-:Y:S01]  /*df60*/  VIADD R4, R36, 0x39 ;  /* 0x0000003924047836 */ /* 0x000fe20000000000 */
[-C--:B------:R-:W-:Y:S01]  /*df70*/  ISETP.GE.AND P1, PT, R48, R228.reuse, PT ;  /* 0x000000e43000720c */ /* 0x080fe20003f26270 */
[C---:B------:R-:W-:Y:S01]  /*df80*/  FFMA.FTZ R177, R202.reuse, UR5, R177 ;  /* 0x00000005cab17c23 */ /* 0x040fe200080100b1 */
[----:B------:R-:W-:Y:S01]  /*df90*/  FSEL R193, R193, -INF , !P6 ;  /* 0xff800000c1c17808 */ /* 0x000fe20007000000 */
[----:B------:R-:W-:Y:S01]  /*dfa0*/  FFMA.FTZ R179, R202, UR5, R179 ;  /* 0x00000005cab37c23 */ /* 0x000fe200080100b3 */
[----:B------:R-:W-:Y:S01]  /*dfb0*/  ISETP.GE.AND P6, PT, R3, R229, PT ;  /* 0x000000e50300720c */ /* 0x000fe20003fc6270 */
[----:B------:R-:W-:Y:S01]  /*dfc0*/  FFMA.FTZ R172, R31, UR5, R172 ;  /* 0x000000051fac7c23 */ /* 0x000fe200080100ac */
[----:B------:R-:W-:Y:S01]  /*dfd0*/  FSEL R34, R15, -INF , !P0 ;  /* 0xff8000000f227808 */ /* 0x000fe20004000000 */
[C---:B------:R-:W-:Y:S01]  /*dfe0*/  FFMA.FTZ R182, R247.reuse, UR5, R182 ;  /* 0x00000005f7b67c23 */ /* 0x040fe200080100b6 */
[----:B------:R-:W-:Y:S01]  /*dff0*/  FSEL R15, R30, -INF , !P1 ;  /* 0xff8000001e0f7808 */ /* 0x000fe20004800000 */
[----:B------:R-:W-:Y:S01]  /*e000*/  FFMA.FTZ R30, R247, UR5, R180 ;  /* 0x00000005f71e7c23 */ /* 0x000fe200080100b4 */
[-C--:B------:R-:W-:Y:S01]  /*e010*/  ISETP.GE.AND P1, PT, R28, R228.reuse, PT ;  /* 0x000000e41c00720c */ /* 0x080fe20003f26270 */
        /* <DEDUP_REMOVED lines=21> */
[----:B------:R-:W-:Y:S01]  /*e170*/  BAR.SYNC.DEFER_BLOCKING 0x0 ;  /* 0x0000000000007b1d */ /* 0x000fe20000010000 */
[-C--:B------:R-:W-:Y:S01]  /*e180*/  ISETP.GE.AND P6, PT, R0, R228.reuse, PT ;  /* 0x000000e40000720c */ /* 0x080fe20003fc6270 */
[----:B------:R-:W-:Y:S01]  /*e190*/  FFMA.FTZ R65, R2, UR5, R65 ;  /* 0x0000000502417c23 */ /* 0x000fe20008010041 */
[----:B------:R-:W-:Y:S01]  /*e1a0*/  FSEL R199, R14, -INF , !P1 ;  /* 0xff8000000ec77808 */ /* 0x000fe20004800000 */
[----:B------:R-:W-:Y:S01]  /*e1b0*/  FFMA.FTZ R14, R245, UR5, R186 ;  /* 0x00000005f50e7c23 */ /* 0x000fe200080100ba */
[-C--:B------:R-:W-:Y:S01]  /*e1c0*/  ISETP.GE.AND P1, PT, R47, R228.reuse, PT ;  /* 0x000000e42f00720c */ /* 0x080fe20003f26270 */
[----:B------:R-:W-:Y:S01]  /*e1d0*/  FFMA.FTZ R62, R2, UR5, R67 ;  /* 0x00000005023e7c23 */ /* 0x000fe20008010043 */
[----:B------:R-:W-:-:S02]  /*e1e0*/  ISETP.GE.AND P2, PT, R43, R228, PT ;  /* 0x000000e42b00720c */ /* 0x000fc40003f46270 */
[----:B------:R-:W-:Y:S02]  /*e1f0*/  FSEL R17, R35, -INF , !P6 ;  /* 0xff80000023117808 */ /* 0x000fe40007000000 */
[-C--:B------:R-:W-:Y:S02]  /*e200*/  ISETP.GE.AND P6, PT, R243, R228.reuse, PT ;  /* 0x000000e4f300720c */ /* 0x080fe40003fc6270 */
[----:B------:R-:W-:Y:S02]  /*e210*/  FSEL R40, R10, -INF , !P1 ;  /* 0xff8000000a287808 */ /* 0x000fe40004800000 */
[----:B------:R-:W-:Y:S02]  /*e220*/  FSEL R201, R201, -INF , !P2 ;  /* 0xff800000c9c97808 */ /* 0x000fe40005000000 */
[-C--:B------:R-:W-:Y:S02]  /*e230*/  ISETP.GE.AND P1, PT, R8, R228.reuse, PT ;  /* 0x000000e40800720c */ /* 0x080fe40003f26270 */
[----:B------:R-:W-:-:S02]  /*e240*/  ISETP.GE.AND P2, PT, R49, R228, PT ;  /* 0x000000e43100720c */ /* 0x000fc40003f46270 */
[----:B------:R-:W-:Y:S02]  /*e250*/  FSEL R27, R197, -INF , !P6 ;  /* 0xff800000c51b7808 */ /* 0x000fe40007000000 */
[----:B------:R-:W-:Y:S02]  /*e260*/  ISETP.GE.AND P6, PT, R29, R228, PT ;  /* 0x000000e41d00720c */ /* 0x000fe40003fc6270 */
[----:B------:R-:W-:Y:S02]  /*e270*/  FSEL R37, R6, -INF , !P1 ;  /* 0xff80000006257808 */ /* 0x000fe40004800000 */
[----:B------:R-:W-:Y:S01]  /*e280*/  FSEL R197, R12, -INF , !P2 ;  /* 0xff8000000cc57808 */ /* 0x000fe20005000000 */
[----:B------:R-:W-:Y:S01]  /*e290*/  FFMA.FTZ R12, R41, UR5, R190 ;  /* 0x00000005290c7c23 */ /* 0x000fe200080100be */
[----:B------:R-:W-:Y:S02]  /*e2a0*/  I2FP.F32.S32 R6, R4 ;  /* 0x0000000400067245 */ /* 0x000fe40000201400 */
[----:B------:R-:W-:-:S02]  /*e2b0*/  ISETP.GE.AND P2, PT, R3, R228, PT ;  /* 0x000000e40300720c */ /* 0x000fc40003f46270 */
[----:B------:R-:W-:Y:S01]  /*e2c0*/  FSEL R21, R21, -INF , !P6 ;  /* 0xff80000015157808 */ /* 0x000fe20007000000 */
[----:B------:R-:W-:Y:S01]  /*e2d0*/  FFMA.FTZ R5, R6, UR5, R5 ;  /* 0x0000000506057c23 */ /* 0x000fe20008010005 */
[----:B------:R-:W-:Y:S01]  /*e2e0*/  ISETP.GE.AND P0, PT, R36, R227, PT ;  /* 0x000000e32400720c */ /* 0x000fe20003f06270 */
[----:B------:R-:W-:Y:S01]  /*e2f0*/  FFMA.FTZ R7, R6, UR5, R7 ;  /* 0x0000000506077c23 */ /* 0x000fe20008010007 */
[----:B------:R-:W-:Y:S02]  /*e300*/  ISETP.GE.AND P6, PT, R36, R226, PT ;  /* 0x000000e22400720c */ /* 0x000fe40003fc6270 */
[----:B------:R-:W-:Y:S02]  /*e310*/  FSEL R36, R11, -INF , !P2 ;  /* 0xff8000000b247808 */ /* 0x000fe40005000000 */
[C---:B------:R-:W-:Y:S02]  /*e320*/  ISETP.GE.AND P2, PT, R4.reuse, R229, PT ;  /* 0x000000e50400720c */ /* 0x040fe40003f46270 */
[----:B------:R-:W-:-:S02]  /*e330*/  ISETP.GE.AND P1, PT, R4, R228, PT ;  /* 0x000000e40400720c */ /* 0x000fc40003f26270 */
[----:B------:R-:W-:Y:S02]  /*e340*/  FSEL R35, R5, -INF , !P2 ;  /* 0xff80000005237808 */ /* 0x000fe40005000000 */
[----:B------:R-:W-:Y:S02]  /*e350*/  FSEL R41, R7, -INF , !P1 ;  /* 0xff80000007297808 */ /* 0x000fe40004800000 */
[C---:B------:R-:W-:Y:S02]  /*e360*/  ISETP.GE.AND P2, PT, R0.reuse, R227, PT ;  /* 0x000000e30000720c */ /* 0x040fe40003f46270 */
[----:B------:R-:W-:Y:S02]  /*e370*/  ISETP.GE.AND P1, PT, R0, R226, PT ;  /* 0x000000e20000720c */ /* 0x000fe40003f26270 */
[----:B------:R-:W-:Y:S02]  /*e380*/  FSEL R0, R188, -INF , !P0 ;  /* 0xff800000bc007808 */ /* 0x000fe40004000000 */
[----:B------:R-:W-:-:S02]  /*e390*/  FSEL R12, R12, -INF , !P6 ;  /* 0xff8000000c0c7808 */ /* 0x000fc40007000000 */
[CC--:B------:R-:W-:Y:S02]  /*e3a0*/  ISETP.GE.AND P0, PT, R48.reuse, R227.reuse, PT ;  /* 0x000000e33000720c */ /* 0x0c0fe40003f06270 */
[-C--:B------:R-:W-:Y:S01]  /*e3b0*/  ISETP.GE.AND P6, PT, R48, R226.reuse, PT ;  /* 0x000000e23000720c */ /* 0x080fe20003fc6270 */
[----:B------:R-:W-:Y:S01]  /*e3c0*/  FFMA.FTZ R48, R244, UR5, R189 ;  /* 0x00000005f4307c23 */ /* 0x000fe200080100bd */
[----:B------:R-:W-:Y:S02]  /*e3d0*/  FSEL R18, R18, -INF , !P1 ;  /* 0xff80000012127808 */ /* 0x000fe40004800000 */
[----:B------:R-:W-:Y:S02]  /*e3e0*/  ISETP.GE.AND P1, PT, R46, R226, PT ;  /* 0x000000e22e00720c */ /* 0x000fe40003f26270 */
[----:B------:R-:W-:Y:S02]  /*e3f0*/  FSEL R48, R48, -INF , !P2 ;  /* 0xff80000030307808 */ /* 0x000fe40005000000 */
[----:B------:R-:W-:-:S02]  /*e400*/  ISETP.GE.AND P2, PT, R46, R227, PT ;  /* 0x000000e32e00720c */ /* 0x000fc40003f46270 */
[----:B------:R-:W-:Y:S02]  /*e410*/  FSEL R46, R184, -INF , !P0 ;  /* 0xff800000b82e7808 */ /* 0x000fe40004000000 */
[-C--:B------:R-:W-:Y:S02]  /*e420*/  ISETP.GE.AND P0, PT, R243, R227.reuse, PT ;  /* 0x000000e3f300720c */ /* 0x080fe40003f06270 */
[----:B------:R-:W-:Y:S02]  /*e430*/  FSEL R50, R185, -INF , !P2 ;  /* 0xff800000b9327808 */ /* 0x000fe40005000000 */
[----:B------:R-:W-:Y:S02]  /*e440*/  FSEL R16, R16, -INF , !P1 ;  /* 0xff80000010107808 */ /* 0x000fe40004800000 */
[C---:B------:R-:W-:Y:S02]  /*e450*/  ISETP.GE.AND P2, PT, R28.reuse, R227, PT ;  /* 0x000000e31c00720c */ /* 0x040fe40003f46270 */
        /* <DEDUP_REMOVED lines=8> */
[----:B------:R-:W-:Y:S02]  /*e4e0*/  ISETP.GE.AND P0, PT, R57, R227, PT ;  /* 0x000000e33900720c */ /* 0x000fe40003f06270 */
[----:B------:R-:W-:Y:S02]  /*e4f0*/  FSEL R14, R14, -INF , !P6 ;  /* 0xff8000000e0e7808 */ /* 0x000fe40007000000 */
[----:B------:R-:W-:Y:S02]  /*e500*/  ISETP.GE.AND P6, PT, R243, R226, PT ;  /* 0x000000e2f300720c */ /* 0x000fe40003fc6270 */
[----:B------:R-:W-:Y:S02]  /*e510*/  FSEL R187, R177, -INF , !P2 ;  /* 0xff800000b1bb7808 */ /* 0x000fe40005000000 */
[----:B------:R-:W-:-:S02]  /*e520*/  FSEL R31, R179, -INF , !P1 ;  /* 0xff800000b31f7808 */ /* 0x000fc40004800000 */
[CC--:B------:R-:W-:Y:S02]  /*e530*/  ISETP.GE.AND P2, PT, R43.reuse, R227.reuse, PT ;  /* 0x000000e32b00720c */ /* 0x0c0fe40003f46270 */
[-C--:B------:R-:W-:Y:S02]  /*e540*/  ISETP.GE.AND P1, PT, R43, R226.reuse, PT ;  /* 0x000000e22b00720c */ /* 0x080fe40003f26270 */
[----:B------:R-:W-:Y:S01]  /*e550*/  FSEL R244, R172, -INF , !P0 ;  /* 0xff800000acf47808 */ /* 0x000fe20004000000 */
[----:B------:R-:W-:Y:S01]  /*e560*/  FFMA.FTZ R172, R6, UR5, R209 ;  /* 0x0000000506ac7c23 */ /* 0x000fe200080100d1 */
[----:B------:R-:W-:Y:S02]  /*e570*/  ISETP.GE.AND P0, PT, R51, R227, PT ;  /* 0x000000e33300720c */ /* 0x000fe40003f06270 */
[----:B------:R-:W-:Y:S02]  /*e580*/  FSEL R28, R182, -INF , !P6 ;  /* 0xff800000b61c7808 */ /* 0x000fe40007000000 */
        /* <DEDUP_REMOVED lines=8> */
[----:B------:R-:W-:Y:S01]  /*e610*/  FSEL R206, R167, -INF , !P1 ;  /* 0xff800000a7ce7808 */ /* 0x000fe20004800000 */
[----:B------:R-:W-:Y:S01]  /*e620*/  FFMA.FTZ R167, R9, UR5, R208 ;  /* 0x0000000509a77c23 */ /* 0x000fe200080100d0 */
[----:B------:R-:W-:Y:S02]  /*e630*/  FSEL R29, R178, -INF , !P6 ;  /* 0xff800000b21d7808 */ /* 0x000fe40007000000 */
[----:B------:R-:W-:Y:S02]  /*e640*/  FSEL R165, R64, -INF , !P0 ;  /* 0xff80000040a57808 */ /* 0x000fe40004000000 */
[----:B------:R-:W-:Y:S02]  /*e650*/  ISETP.GE.AND P6, PT, R57, R226, PT ;  /* 0x000000e23900720c */ /* 0x000fe40003fc6270 */
[----:B------:R-:W-:-:S02]  /*e660*/  ISETP.GE.AND P0, PT, R8, R227, PT ;  /* 0x000000e30800720c */ /* 0x000fc40003f06270 */
[----:B------:R-:W-:Y:S02]  /*e670*/  FSEL R216, R174, -INF , !P6 ;  /* 0xff800000aed87808 */ /* 0x000fe40007000000 */
[----:B------:R-:W-:Y:S02]  /*e680*/  FSEL R167, R167, -INF , !P0 ;  /* 0xff800000a7a77808 */ /* 0x000fe40004000000 */
[-C--:B------:R-:W-:Y:S02]  /*e690*/  ISETP.GE.AND P6, PT, R51, R226.reuse, PT ;  /* 0x000000e23300720c */ /* 0x080fe40003fc6270 */
[----:B------:R-:W-:Y:S02]  /*e6a0*/  PLOP3.LUT P0, PT, PT, PT, UP0, 0x80, 0x0 ;  /* 0x000000000000781c */ /* 0x000fe40003f0f008 */
[----:B------:R-:W-:Y:S02]  /*e6b0*/  FSEL R248, R166, -INF , !P6 ;  /* 0xff800000a6f87808 */ /* 0x000fe40007000000 */
[----:B------:R-:W-:-:S02]  /*e6c0*/  ISETP.GE.AND P6, PT, R47, R226, PT ;  /* 0x000000e22f00720c */ /* 0x000fc40003fc6270 */
[CC--:B------:R-:W-:Y:S02]  /*e6d0*/  ISETP.GE.AND P2, PT, R3.reuse, R227.reuse, PT ;  /* 0x000000e30300720c */ /* 0x0c0fe40003f46270 */
[----:B------:R-:W-:Y:S02]  /*e6e0*/  ISETP.GE.AND P1, PT, R3, R226, PT ;  /* 0x000000e20300720c */ /* 0x000fe40003f26270 */
[----:B------:R-:W-:Y:S01]  /*e6f0*/  FSEL R64, R66, -INF , !P6 ;  /* 0xff80000042407808 */ /* 0x000fe20007000000 */
[----:B------:R-:W-:Y:S01]  /*e700*/  FFMA.FTZ R66, R9, UR5, R210 ;  /* 0x0000000509427c23 */ /* 0x000fe200080100d2 */
[----:B------:R-:W-:Y:S01]  /*e710*/  FSEL R166, R65, -INF , !P2 ;  /* 0xff80000041a67808 */ /* 0x000fe20005000000 */
[----:B------:R-:W-:Y:S01]  /*e720*/  FFMA.FTZ R65, R6, UR5, R211 ;  /* 0x0000000506417c23 */ /* 0x000fe200080100d3 */
[----:B------:R-:W-:Y:S02]  /*e730*/  FSEL R62, R62, -INF , !P1 ;  /* 0xff8000003e3e7808 */ /* 0x000fe40004800000 */
[----:B------:R-:W-:-:S02]  /*e740*/  ISETP.GE.AND P6, PT, R4, R227, PT ;  /* 0x000000e30400720c */ /* 0x000fc40003fc6270 */
[-C--:B------:R-:W-:Y:S02]  /*e750*/  ISETP.GE.AND P2, PT, R8, R226.reuse, PT ;  /* 0x000000e20800720c */ /* 0x080fe40003f46270 */
[----:B------:R-:W-:Y:S02]  /*e760*/  ISETP.GE.AND P1, PT, R4, R226, PT ;  /* 0x000000e20400720c */ /* 0x000fe40003f26270 */
        /* <DEDUP_REMOVED lines=69> */
.L_x_507:
[----:B------:R-:W-:Y:S05]  /*ebc0*/  BSYNC B0 ;  /* 0x0000000000007941 */ /* 0x000fea0003800000 */
.L_x_506:
[----:B------:R-:W0:Y:S02]  /*ebd0*/  LDGDEPBAR ;  /* 0x00000000000079af */ /* 0x000e240000000000 */
.L_x_505:
[----:B------:R-:W3:Y:S01]  /*ebe0*/  LDL.LU R43, [R1+0x10] ;  /* 0x00001000012b7983 */ /* 0x000ee20000300800 */
[----:B------:R-:W-:Y:S01]  /*ebf0*/  IMAD.WIDE.U32 R210, R242, -0x326172a9, RZ ;  /* 0xcd9e8d57f2d27825 */ /* 0x000fe200078e00ff */
[----:B------:R-:W-:Y:S01]  /*ec00*/  USHF.L.U32 UR4, UR21, 0x1, URZ ;  /* 0x0000000115047899 */ /* 0x000fe2000800063f */
[----:B--2---:R-:W-:Y:S01]  /*ec10*/  FMNMX.FTZ R9, R215, R196, !PT ;  /* 0x000000c4d7097209 */ /* 0x004fe20007810000 */
[----:B------:R-:W-:Y:S01]  /*ec20*/  STL.64 [R1+0x38], R230 ;  /* 0x000038e601007387 */ /* 0x000fe20000100a00 */
[----:B------:R-:W-:Y:S01]  /*ec30*/  VIADD R5, R241, 0xbb67ae85 ;  /* 0xbb67ae85f1057836 */ /* 0x000fe20000000000 */
[----:B------:R-:W-:Y:S01]  /*ec40*/  LOP3.LUT R184, R211, R171, RZ, 0x3c, !PT ;  /* 0x000000abd3b87212 */ /* 0x000fe200078e3cff */
[----:B------:R-:W-:Y:S01]  /*ec50*/  VIADD R208, R240, 0x9e3779b9 ;  /* 0x9e3779b9f0d07836 */ /* 0x000fe20000000000 */
[----:B------:R-:W-:Y:S01]  /*ec60*/  STL.64 [R1+0x30], R224 ;  /* 0x000030e001007387 */ /* 0x000fe20000100a00 */
[----:B------:R-:W-:Y:S01]  /*ec70*/  FMNMX.FTZ R9, R56, R9, !PT ;  /* 0x0000000938097209 */ /* 0x000fe20007810000 */
[----:B------:R-:W-:Y:S01]  /*ec80*/  VIADD R180, R240, 0x3c6ef372 ;  /* 0x3c6ef372f0b47836 */ /* 0x000fe20000000000 */
[----:B------:R-:W-:Y:S01]  /*ec90*/  FMNMX.FTZ R8, R214, R19, !PT ;  /* 0x00000013d6087209 */ /* 0x000fe20007810000 */
[----:B------:R2:W-:Y:S01]  /*eca0*/  STL.64 [R1+0x28], R222 ;  /* 0x000028de01007387 */ /* 0x0005e20000100a00 */
[----:B------:R-:W-:Y:S01]  /*ecb0*/  IMAD.WIDE.U32 R184, R184, -0x2daee0ad, RZ ;  /* 0xd2511f53b8b87825 */ /* 0x000fe200078e00ff */
[----:B------:R-:W-:-:S02]  /*ecc0*/  FMNMX.FTZ R9, R44, R9, !PT ;  /* 0x000000092c097209 */ /* 0x000fc40007810000 */
[----:B------:R-:W-:Y:S01]  /*ecd0*/  FMNMX.FTZ R8, R17, R8, !PT ;  /* 0x0000000811087209 */ /* 0x000fe20007810000 */
[C---:B------:R-:W-:Y:S01]  /*ece0*/  VIADD R179, R241.reuse, 0x76cf5d0a ;  /* 0x76cf5d0af1b37836 */ /* 0x040fe20000000000 */
[----:B------:R-:W-:Y:S01]  /*ecf0*/  FMNMX.FTZ R9, R42, R9, !PT ;  /* 0x000000092a097209 */ /* 0x000fe20007810000 */
[----:B------:R-:W-:Y:S01]  /*ed00*/  VIADD R177, R241, 0x32370b8f ;  /* 0x32370b8ff1b17836 */ /* 0x000fe20000000000 */
[----:B------:R-:W-:Y:S01]  /*ed10*/  FMNMX.FTZ R8, R15, R8, !PT ;  /* 0x000000080f087209 */ /* 0x000fe20007810000 */
[----:B------:R-:W-:Y:S01]  /*ed20*/  IMAD.WIDE.U32 R52, R169, -0x326172a9, RZ ;  /* 0xcd9e8d57a9347825 */ /* 0x000fe200078e00ff */
[----:B------:R-:W-:Y:S02]  /*ed30*/  FMNMX.FTZ R9, R26, R9, !PT ;  /* 0x000000091a097209 */ /* 0x000fe40007810000 */
[----:B------:R-:W-:Y:S01]  /*ed40*/  FMNMX.FTZ R8, R13, R8, !PT ;  /* 0x000000080d087209 */ /* 0x000fe20007810000 */
[----:B------:R-:W-:Y:S01]  /*ed50*/  VIADD R178, R240, 0xdaa66d2b ;  /* 0xdaa66d2bf0b27836 */ /* 0x000fe20000000000 */
[----:B------:R-:W-:Y:S01]  /*ed60*/  FMNMX.FTZ R9, R24, R9, !PT ;  /* 0x0000000918097209 */ /* 0x000fe20007810000 */
[----:B------:R-:W-:Y:S01]  /*ed70*/  VIADD R176, R240, 0x78dde6e4 ;  /* 0x78dde6e4f0b07836 */ /* 0x000fe20000000000 */
[----:B------:R-:W-:Y:S01]  /*ed80*/  FMNMX.FTZ R8, R27, R8, !PT ;  /* 0x000000081b087209 */ /* 0x000fe20007810000 */
[----:B------:R-:W-:-:S02]  /*ed90*/  VIADD R181, R241, 0xa9066899 ;  /* 0xa9066899f1b57836 */ /* 0x000fc40000000000 */
[----:B------:R-:W-:Y:S01]  /*eda0*/  VIADD R175, R241, 0xed9eba14 ;  /* 0xed9eba14f1af7836 */ /* 0x000fe20000000000 */
[----:B------:R-:W-:Y:S01]  /*edb0*/  FMNMX.FTZ R8, R25, R8, !PT ;  /* 0x0000000819087209 */ /* 0x000fe20007810000 */
[----:B------:R-:W-:-:S03]  /*edc0*/  VIADD R174, R240, 0xb54cda56 ;  /* 0xb54cda56f0ae7836 */ /* 0x000fc60000000000 */
[----:B------:R-:W-:Y:S01]  /*edd0*/  FMNMX.FTZ R8, R23, R8, !PT ;  /* 0x0000000817087209 */ /* 0x000fe20007810000 */
[----:B--2---:R-:W-:-:S03]  /*ede0*/  IMAD.WIDE.U32 R222, R168, -0x2daee0ad, RZ ;  /* 0xd2511f53a8de7825 */ /* 0x004fc600078e00ff */
[----:B------:R-:W-:Y:S02]  /*edf0*/  FMNMX.FTZ R8, R21, R8, !PT ;  /* 0x0000000815087209 */ /* 0x000fe40007810000 */
[----:B------:R-:W-:Y:S02]  /*ee00*/  LOP3.LUT R38, R223, UR4, R241, 0x96, !PT ;  /* 0x00000004df267c12 */ /* 0x000fe4000f8e96f1 */
[----:B------:R-:W-:Y:S02]  /*ee10*/  LOP3.LUT R182, R185, R222, R5, 0x96, !PT ;  /* 0x000000deb9b67212 */ /* 0x000fe400078e9605 */
[----:B------:R-:W-:Y:S01]  /*ee20*/  FMNMX.FTZ R8, R203, R8, !PT ;  /* 0x00000008cb087209 */ /* 0x000fe20007810000 */
[----:B------:R-:W-:-:S03]  /*ee30*/  IMAD.WIDE.U32 R38, R38, -0x326172a9, RZ ;  /* 0xcd9e8d5726267825 */ /* 0x000fc600078e00ff */
[----:B------:R-:W-:Y:S01]  /*ee40*/  FMNMX.FTZ R8, R201, R8, !PT ;  /* 0x00000008c9087209 */ /* 0x000fe20007810000 */
[----:B------:R-:W-:Y:S01]  /*ee50*/  IMAD.WIDE.U32 R182, R182, -0x326172a9, RZ ;  /* 0xcd9e8d57b6b67825 */ /* 0x000fe200078e00ff */
[----:B-1----:R-:W-:Y:S02]  /*ee60*/  LOP3.LUT R2, R39, R210, R208, 0x96, !PT ;  /* 0x000000d227027212 */ /* 0x002fe400078e96d0 */
[----:B------:R-:W-:Y:S02]  /*ee70*/  FMNMX.FTZ R8, R199, R8, !PT ;  /* 0x00000008c7087209 */ /* 0x000fe40007810000 */
[----:B------:R-:W-:Y:S01]  /*ee80*/  LOP3.LUT R6, R183, R38, R180, 0x96, !PT ;  /* 0x00000026b7067212 */ /* 0x000fe200078e96b4 */
[----:B------:R-:W-:-:S04]  /*ee90*/  IMAD.WIDE.U32 R2, R2, -0x2daee0ad, RZ ;  /* 0xd2511f5302027825 */ /* 0x000fc800078e00ff */
[----:B------:R-:W-:Y:S01]  /*eea0*/  IMAD.WIDE.U32 R6, R6, -0x2daee0ad, RZ ;  /* 0xd2511f5306067825 */ /* 0x000fe200078e00ff */
[----:B------:R-:W-:-:S04]  /*eeb0*/  LOP3.LUT R4, R3, R184, R179, 0x96, !PT ;  /* 0x000000b803047212 */ /* 0x000fc800078e96b3 */
[----:B------:R-:W-:Y:S01]  /*eec0*/  LOP3.LUT R3, R7, R2, R177, 0x96, !PT ;  /* 0x0000000207037212 */ /* 0x000fe200078e96b1 */
[----:B------:R-:W-:Y:S01]  /*eed0*/  IMAD.WIDE.U32 R204, R4, -0x326172a9, RZ ;  /* 0xcd9e8d5704cc7825 */ /* 0x000fe200078e00ff */
[----:B------:R-:W-:-:S03]  /*eee0*/  FMNMX.FTZ R7, R22, R9, !PT ;  /* 0x0000000916077209 */ /* 0x000fc60007810000 */
[----:B------:R-:W-:Y:S01]  /*eef0*/  IMAD.WIDE.U32 R224, R3, -0x326172a9, RZ ;  /* 0xcd9e8d5703e07825 */ /* 0x000fe200078e00ff */
[----:B------:R-:W-:Y:S02]  /*ef00*/  FMNMX.FTZ R2, R20, R7, !PT ;  /* 0x0000000714027209 */ /* 0x000fe40007810000 */
[----:B------:R-:W-:Y:S02]  /*ef10*/  LOP3.LUT R3, R53, R171, RZ, 0x3c, !PT ;  /* 0x000000ab35037212 */ /* 0x000fe400078e3cff */
[----:B------:R-:W-:Y:S02]  /*ef20*/  FMNMX.FTZ R7, R195, R2, !PT ;  /* 0x00000002c3077209 */ /* 0x000fe40007810000 */
[----:B------:R-:W-:Y:S01]  /*ef30*/  LOP3.LUT R2, R205, R182, R178, 0x96, !PT ;  /* 0x000000b6cd027212 */ /* 0x000fe200078e96b2 */
[----:B------:R-:W-:Y:S01]  /*ef40*/  IMAD.WIDE.U32 R60, R3, -0x2daee0ad, RZ ;  /* 0xd2511f53033c7825 */ /* 0x000fe200078e00ff */
[----:B------:R-:W-:Y:S02]  /*ef50*/  FMNMX.FTZ R4, R194, R7, !PT ;  /* 0x00000007c2047209 */ /* 0x000fe40007810000 */
[----:B------:R-:W-:Y:S01]  /*ef60*/  LOP3.LUT R204, R225, R204, R176, 0x96, !PT ;  /* 0x000000cce1cc7212 */ /* 0x000fe200078e96b0 */
[----:B------:R-:W-:Y:S01]  /*ef70*/  IMAD.WIDE.U32 R10, R2, -0x2daee0ad, RZ ;  /* 0xd2511f53020a7825 */ /* 0x000fe200078e00ff */
[----:B------:R-:W-:-:S02]  /*ef80*/  FMNMX.FTZ R3, R193, R4, !PT ;  /* 0x00000004c1037209 */ /* 0x000fc40007810000 */
[----:B------:R-:W-:Y:S01]  /*ef90*/  LOP3.LUT R226, R61, R222, R5, 0x96, !PT ;  /* 0x000000de3de27212 */ /* 0x000fe200078e9605 */
[----:B------:R-:W-:Y:S01]  /*efa0*/  IMAD.WIDE.U32 R204, R204, -0x2daee0ad, RZ ;  /* 0xd2511f53cccc7825 */ /* 0x000fe200078e00ff */
[----:B------:R-:W-:Y:S02]  /*efb0*/  FMNMX.FTZ R3, R192, R3, !PT ;  /* 0x00000003c0037209 */ /* 0x000fe40007810000 */
[----:B------:R-:W-:Y:S01]  /*efc0*/  LOP3.LUT R2, R39, R52, R208, 0x96, !PT ;  /* 0x0000003427027212 */ /* 0x000fe200078e96d0 */
[----:B------:R-:W-:Y:S01]  /*efd0*/  IMAD.WIDE.U32 R226, R226, -0x326172a9, RZ ;  /* 0xcd9e8d57e2e27825 */ /* 0x000fe200078e00ff */
[----:B------:R-:W-:Y:S02]  /*efe0*/  FMNMX.FTZ R4, R34, R3, !PT ;  /* 0x0000000322047209 */ /* 0x000fe40007810000 */
[----:B------:R-:W-:Y:S01]  /*eff0*/  LOP3.LUT R10, R205, R10, R181, 0x96, !PT ;  /* 0x0000000acd0a7212 */ /* 0x000fe200078e96b5 */
[----:B------:R-:W-:Y:S01]  /*f000*/  IMAD.WIDE.U32 R58, R2, -0x2daee0ad, RZ ;  /* 0xd2511f53023a7825 */ /* 0x000fe200078e00ff */
[----:B------:R-:W-:-:S02]  /*f010*/  FMNMX.FTZ R3, R33, R4, !PT ;  /* 0x0000000421037209 */ /* 0x000fc40007810000 */
[----:B------:R-:W-:Y:S02]  /*f020*/  LOP3.LUT R38, R227, R38, R180, 0x96, !PT ;  /* 0x00000026e3267212 */ /* 0x000fe400078e96b4 */
[----:B------:R-:W-:Y:S02]  /*f030*/  FMNMX.FTZ R52, R32, R3, !PT ;  /* 0x0000000320347209 */ /* 0x000fe40007810000 */
[----:B------:R-:W-:Y:S01]  /*f040*/  LOP3.LUT R6, R11, R6, R175, 0x96, !PT ;  /* 0x000000060b067212 */ /* 0x000fe200078e96af */
[----:B------:R-:W-:Y:S01]  /*f050*/  IMAD.WIDE.U32 R10, R10, -0x326172a9, RZ ;  /* 0xcd9e8d570a0a7825 */ /* 0x000fe200078e00ff */
[----:B------:R-:W-:Y:S02]  /*f060*/  FMNMX.FTZ R52, R35, R52, !PT ;  /* 0x0000003423347209 */ /* 0x000fe40007810000 */
[----:B------:R-:W-:Y:S01]  /*f070*/  LOP3.LUT R4, R59, R60, R179, 0x96, !PT ;  /* 0x0000003c3b047212 */ /* 0x000fe200078e96b3 */
[----:B------:R-:W-:Y:S01]  /*f080*/  IMAD.WIDE.U32 R38, R38, -0x2daee0ad, RZ ;  /* 0xd2511f5326267825 */ /* 0x000fe200078e00ff */
[----:B------:R-:W-:Y:S01]  /*f090*/  SHF.R.U32.HI R7, RZ, 0x10, R10 ;  /* 0x00000010ff077819 */ /* 0x000fe2000001160a */
[----:B------:R-:W1:Y:S01]  /*f0a0*/  SHFL.BFLY PT, R3, R52, 0x2, 0x1f ;  /* 0x0c401f0034037f89 */ /* 0x000e6200000e0000 */
[----:B------:R-:W-:Y:S01]  /*f0b0*/  FMNMX.FTZ R5, R197, R8, !PT ;  /* 0x00000008c5057209 */ /* 0x000fe20007810000 */
[----:B------:R-:W-:Y:S01]  /*f0c0*/  IMAD.WIDE.U32 R60, R6, -0x326172a9, RZ ;  /* 0xcd9e8d57063c7825 */ /* 0x000fe200078e00ff */
[----:B------:R-:W-:-:S02]  /*f0d0*/  LOP3.LUT R2, R39, R58, R177, 0x96, !PT ;  /* 0x0000003a27027212 */ /* 0x000fc400078e96b1 */
[----:B------:R-:W-:Y:S01]  /*f0e0*/  LOP3.LUT R54, R10, 0xffff, RZ, 0xc0, !PT ;  /* 0x0000ffff0a367812 */ /* 0x000fe200078ec0ff */
[----:B------:R-:W-:Y:S01]  /*f0f0*/  IMAD.WIDE.U32 R8, R4, -0x326172a9, RZ ;  /* 0xcd9e8d5704087825 */ /* 0x000fe200078e00ff */
[----:B------:R-:W-:Y:S01]  /*f100*/  LOP3.LUT R49, R10, 0xff, RZ, 0xc0, !PT ;  /* 0x000000ff0a317812 */ /* 0x000fe200078ec0ff */
[----:B------:R-:W-:Y:S01]  /*f110*/  STL.64 [R1+0x20], R60 ;  /* 0x0000203c01007387 */ /* 0x000fe20000100a00 */
[----:B------:R-:W-:Y:S01]  /*f120*/  SHF.R.U32.HI R10, RZ, 0x18, R10 ;  /* 0x00000018ff0a7819 */ /* 0x000fe2000001160a */
[----:B------:R-:W-:Y:S01]  /*f130*/  IMAD.WIDE.U32 R230, R2, -0x326172a9, RZ ;  /* 0xcd9e8d5702e67825 */ /* 0x000fe200078e00ff */
[----:B------:R-:W-:Y:S01]  /*f140*/  LOP3.LUT R7, R7, 0xff, RZ, 0xc0, !PT ;  /* 0x000000ff07077812 */ /* 0x000fe200078ec0ff */
[----:B------:R2:W-:Y:S01]  /*f150*/  STL.64 [R1+0x40], R232 ;  /* 0x000040e801007387 */ /* 0x0005e20000100a00 */
[----:B------:R-:W-:Y:S02]  /*f160*/  FMNMX.FTZ R5, R40, R5, !PT ;  /* 0x0000000528057209 */ /* 0x000fe40007810000 */
[----:B------:R-:W-:-:S02]  /*f170*/  PRMT R7, R7, 0x5410, R10 ;  /* 0x0000541007077816 */ /* 0x000fc4000000000a */
[----:B------:R-:W-:Y:S02]  /*f180*/  LOP3.LUT R6, R11, R60, R174, 0x96, !PT ;  /* 0x0000003c0b067212 */ /* 0x000fe400078e96ae */
[----:B------:R-:W-:Y:S02]  /*f190*/  FMNMX.FTZ R10, R36, R5, !PT ;  /* 0x00000005240a7209 */ /* 0x000fe40007810000 */
[----:B------:R-:W-:Y:S02]  /*f1a0*/  LOP3.LUT R2, R231, R8, R176, 0x96, !PT ;  /* 0x00000008e7027212 */ /* 0x000fe400078e96b0 */
[----:B------:R-:W-:Y:S02]  /*f1b0*/  LOP3.LUT R8, R6, 0xffff, RZ, 0xc0, !PT ;  /* 0x0000ffff06087812 */ /* 0x000fe400078ec0ff */
[----:B------:R-:W-:Y:S02]  /*f1c0*/  FMNMX.FTZ R10, R37, R10, !PT ;  /* 0x0000000a250a7209 */ /* 0x000fe40007810000 */
[----:B------:R-:W-:-:S02]  /*f1d0*/  LOP3.LUT R4, R9, R226, R178, 0x96, !PT ;  /* 0x000000e209047212 */ /* 0x000fc400078e96b2 */
[----:B-1----:R-:W-:Y:S02]  /*f1e0*/  FMNMX.FTZ R3, R52, R3, !PT ;  /* 0x0000000334037209 */ /* 0x002fe40007810000 */
[----:B------:R-:W-:Y:S02]  /*f1f0*/  SHF.R.U32.HI R8, RZ, 0x8, R8 ;  /* 0x00000008ff087819 */ /* 0x000fe40000011608 */
[----:B------:R-:W-:Y:S01]  /*f200*/  LOP3.LUT R57, R6, 0xff, RZ, 0xc0, !PT ;  /* 0x000000ff06397812 */ /* 0x000fe200078ec0ff */
[----:B------:R-:W1:Y:S01]  /*f210*/  SHFL.BFLY PT, R164, R3, 0x1, 0x1f ;  /* 0x0c201f0003a47f89 */ /* 0x000e6200000e0000 */
[----:B------:R-:W-:Y:S02]  /*f220*/  FMNMX.FTZ R9, R41, R10, !PT ;  /* 0x0000000a29097209 */ /* 0x000fe40007810000 */
[----:B------:R-:W-:Y:S02]  /*f230*/  FMNMX.FTZ R11, R213, R0, !PT ;  /* 0x00000000d50b7209 */ /* 0x000fe40007810000 */
[----:B------:R-:W-:Y:S01]  /*f240*/  PRMT R57, R57, 0x5410, R8 ;  /* 0x0000541039397816 */ /* 0x000fe20000000008 */
[----:B--2---:R-:W-:Y:S01]  /*f250*/  IMAD.WIDE.U32 R232, R2, -0x2daee0ad, RZ ;  /* 0xd2511f5302e87825 */ /* 0x004fe200078e00ff */
[----:B------:R-:W-:Y:S01]  /*f260*/  FMNMX.FTZ R11, R48, R11, !PT ;  /* 0x0000000b300b7209 */ /* 0x000fe20007810000 */
[----:B------:R-:W2:Y:S01]  /*f270*/  SHFL.BFLY PT, R8, R9, 0x2, 0x1f ;  /* 0x0c401f0009087f89 */ /* 0x000ea200000e0000 */
[----:B------:R-:W-:-:S02]  /*f280*/  SHF.R.U32.HI R54, RZ, 0x8, R54 ;  /* 0x00000008ff367819 */ /* 0x000fc40000011636 */
[----:B------:R-:W-:Y:S02]  /*f290*/  FMNMX.FTZ R11, R46, R11, !PT ;  /* 0x0000000b2e0b7209 */ /* 0x000fe40007810000 */
[----:B------:R-:W-:Y:S01]  /*f2a0*/  PRMT R49, R49, 0x5410, R54 ;  /* 0x0000541031317816 */ /* 0x000fe20000000036 */
[----:B------:R-:W-:Y:S01]  /*f2b0*/  IMAD.WIDE.U32 R54, R4, -0x2daee0ad, RZ ;  /* 0xd2511f5304367825 */ /* 0x000fe200078e00ff */
[----:B------:R-:W-:Y:S02]  /*f2c0*/  FMNMX.FTZ R11, R50, R11, !PT ;  /* 0x0000000b320b7209 */ /* 0x000fe40007810000 */
[--C-:B------:R-:W-:Y:S02]  /*f2d0*/  SHF.R.U32.HI R5, RZ, 0x10, R6.reuse ;  /* 0x00000010ff057819 */ /* 0x100fe40000011606 */
[----:B------:R-:W-:Y:S02]  /*f2e0*/  FMNMX.FTZ R11, R30, R11, !PT ;  /* 0x0000000b1e0b7209 */ /* 0x000fe40007810000 */
[----:B------:R-:W-:-:S02]  /*f2f0*/  SHF.R.U32.HI R6, RZ, 0x18, R6 ;  /* 0x00000018ff067819 */ /* 0x000fc40000011606 */
[----:B------:R-:W-:Y:S02]  /*f300*/  FMNMX.FTZ R11, R188, R11, !PT ;  /* 0x0000000bbc0b7209 */ /* 0x000fe40007810000 */
[----:B-1----:R-:W-:Y:S02]  /*f310*/  FMNMX.FTZ R164, R3, R164, !PT ;  /* 0x000000a403a47209 */ /* 0x002fe40007810000 */
[----:B------:R-:W-:Y:S02]  /*f320*/  FMNMX.FTZ R2, R190, R11, !PT ;  /* 0x0000000bbe027209 */ /* 0x000fe40007810000 */
[----:B------:R-:W-:Y:S01]  /*f330*/  LOP3.LUT R5, R5, 0xff, RZ, 0xc0, !PT ;  /* 0x000000ff05057812 */ /* 0x000fe200078ec0ff */
[----:B------:R-:W-:Y:S01]  /*f340*/  FMUL.FTZ R61, R164, UR19 ;  /* 0x00000013a43d7c20 */ /* 0x000fe20008410000 */
[----:B------:R-:W-:Y:S02]  /*f350*/  FMNMX.FTZ R3, R187, R2, !PT ;  /* 0x00000002bb037209 */ /* 0x000fe40007810000 */
[----:B--2---:R-:W-:-:S02]  /*f360*/  FMNMX.FTZ R8, R9, R8, !PT ;  /* 0x0000000809087209 */ /* 0x004fc40007810000 */
        /* <DEDUP_REMOVED lines=14> */
[----:B------:R-:W-:Y:S02]  /*f450*/  LOP3.LUT R54, R233, R54, R181, 0x96, !PT ;  /* 0x00000036e9367212 */ /* 0x000fe400078e96b5 */
[----:B------:R-:W-:Y:S02]  /*f460*/  FMNMX.FTZ R9, R31, R2, !PT ;  /* 0x000000021f097209 */ /* 0x000fe40007810000 */
[----:B------:R-:W-:Y:S02]  /*f470*/  PRMT R5, R5, 0x5410, R6 ;  /* 0x0000541005057816 */ /* 0x000fe40000000006 */
[----:B------:R-:W-:Y:S02]  /*f480*/  FMNMX.FTZ R9, R216, R9, !PT ;  /* 0x00000009d8097209 */ /* 0x000fe40007810000 */
[----:B------:R-:W-:-:S02]  /*f490*/  FMNMX.FTZ R39, R167, R4, !PT ;  /* 0x00000004a7277209 */ /* 0x000fc40007810000 */
[----:B------:R-:W-:Y:S02]  /*f4a0*/  FMNMX.FTZ R9, R228, R9, !PT ;  /* 0x00000009e4097209 */ /* 0x000fe40007810000 */
[----:B------:R-:W-:Y:S01]  /*f4b0*/  LOP3.LUT R6, R55, R38, R175, 0x96, !PT ;  /* 0x0000002637067212 */ /* 0x000fe200078e96af */
[----:B------:R-:W-:Y:S01]  /*f4c0*/  IMAD.WIDE.U32 R54, R54, -0x326172a9, RZ ;  /* 0xcd9e8d5736367825 */ /* 0x000fe200078e00ff */
[----:B------:R-:W-:Y:S02]  /*f4d0*/  FMNMX.FTZ R9, R248, R9, !PT ;  /* 0x00000009f8097209 */ /* 0x000fe40007810000 */
[----:B------:R-:W-:Y:S01]  /*f4e0*/  FMNMX.FTZ R39, R172, R39, !PT ;  /* 0x00000027ac277209 */ /* 0x000fe20007810000 */
[----:B------:R-:W-:Y:S01]  /*f4f0*/  IMAD.WIDE.U32 R58, R6, -0x326172a9, RZ ;  /* 0xcd9e8d57063a7825 */ /* 0x000fe200078e00ff */
[----:B------:R-:W-:Y:S02]  /*f500*/  FMNMX.FTZ R9, R206, R9, !PT ;  /* 0x00000009ce097209 */ /* 0x000fe40007810000 */
[----:B------:R-:W-:Y:S01]  /*f510*/  LOP3.LUT R4, R54, 0xffff, RZ, 0xc0, !PT ;  /* 0x0000ffff36047812 */ /* 0x000fe200078ec0ff */
[----:B------:R-:W2:Y:S01]  /*f520*/  SHFL.BFLY PT, R2, R39, 0x2, 0x1f ;  /* 0x0c401f0027027f89 */ /* 0x000ea200000e0000 */
[----:B------:R-:W-:-:S02]  /*f530*/  FMNMX.FTZ R9, R64, R9, !PT ;  /* 0x0000000940097209 */ /* 0x000fc40007810000 */
[----:B------:R-:W-:Y:S02]  /*f540*/  SHF.R.U32.HI R4, RZ, 0x8, R4 ;  /* 0x00000008ff047819 */ /* 0x000fe40000011604 */
[----:B------:R-:W-:Y:S02]  /*f550*/  LOP3.LUT R11, R54, 0xff, RZ, 0xc0, !PT ;  /* 0x000000ff360b7812 */ /* 0x000fe400078ec0ff */
[----:B------:R-:W-:Y:S02]  /*f560*/  FMNMX.FTZ R9, R62, R9, !PT ;  /* 0x000000093e097209 */ /* 0x000fe40007810000 */
[----:B------:R-:W-:Y:S02]  /*f570*/  PRMT R11, R11, 0x5410, R4 ;  /* 0x000054100b0b7816 */ /* 0x000fe40000000004 */
[----:B------:R-:W-:Y:S02]  /*f580*/  FMNMX.FTZ R4, R66, R9, !PT ;  /* 0x0000000942047209 */ /* 0x000fe40007810000 */
[----:B------:R-:W-:-:S02]  /*f590*/  FSETP.NEU.FTZ.AND P3, PT, R164, -INF , PT ;  /* 0xff800000a400780b */ /* 0x000fc40003f7d000 */
[----:B------:R-:W-:Y:S02]  /*f5a0*/  FMNMX.FTZ R4, R65, R4, !PT ;  /* 0x0000000441047209 */ /* 0x000fe40007810000 */
[----:B------:R-:W-:Y:S02]  /*f5b0*/  FSEL R61, R61, RZ, P3 ;  /* 0x000000ff3d3d7208 */ /* 0x000fe40001800000 */
[----:B-1----:R-:W-:Y:S01]  /*f5c0*/  FMNMX.FTZ R3, R8, R3, !PT ;  /* 0x0000000308037209 */ /* 0x002fe20007810000 */
[----:B------:R-:W1:Y:S01]  /*f5d0*/  SHFL.BFLY PT, R45, R4, 0x2, 0x1f ;  /* 0x0c401f00042d7f89 */ /* 0x000e6200000e0000 */
[----:B------:R-:W-:Y:S01]  /*f5e0*/  SHF.R.U32.HI R9, RZ, 0x10, R54 ;  /* 0x00000010ff097819 */ /* 0x000fe20000011636 */
[--C-:B------:R-:W-:Y:S01]  /*f5f0*/  FFMA.FTZ R53, R56, UR19, -R61.reuse ;  /* 0x0000001338357c23 */ /* 0x100fe2000801083d */
[C---:B------:R-:W-:Y:S01]  /*f600*/  FSETP.NEU.FTZ.AND P2, PT, R3.reuse, -INF , PT ;  /* 0xff8000000300780b */ /* 0x040fe20003f5d000 */
[----:B------:R-:W-:Y:S01]  /*f610*/  FMUL.FTZ R56, R3, UR19 ;  /* 0x0000001303387c20 */ /* 0x000fe20008410000 */
[----:B--2---:R-:W-:Y:S01]  /*f620*/  FMNMX.FTZ R2, R39, R2, !PT ;  /* 0x0000000227027209 */ /* 0x004fe20007810000 */
[--C-:B------:R-:W-:Y:S01]  /*f630*/  FFMA.FTZ R44, R44, UR19, -R61.reuse ;  /* 0x000000132c2c7c23 */ /* 0x100fe2000801083d */
[----:B------:R-:W-:Y:S01]  /*f640*/  LOP3.LUT R6, R55, R58, R174, 0x96, !PT ;  /* 0x0000003a37067212 */ /* 0x000fe200078e96ae */
[----:B------:R-:W-:Y:S01]  /*f650*/  FFMA.FTZ R60, R196, UR19, -R61 ;  /* 0x00000013c43c7c23 */ /* 0x000fe2000801083d */
[----:B------:R-:W-:Y:S01]  /*f660*/  FSEL R56, R56, RZ, P2 ;  /* 0x000000ff38387208 */ /* 0x000fe20001000000 */
[----:B------:R-:W2:Y:S01]  /*f670*/  SHFL.BFLY PT, R39, R2, 0x1, 0x1f ;  /* 0x0c201f0002277f89 */ /* 0x000ea200000e0000 */
[----:B------:R-:W-:Y:S01]  /*f680*/  LOP3.LUT R9, R9, 0xff, RZ, 0xc0, !PT ;  /* 0x000000ff09097812 */ /* 0x000fe200078ec0ff */
[----:B------:R-:W-:Y:S01]  /*f690*/  MUFU.EX2 R44, R44 ;  /* 0x0000002c002c7308 */ /* 0x000fe20000000800 */
[----:B------:R-:W-:-:S02]  /*f6a0*/  SHF.R.U32.HI R8, RZ, 0x18, R54 ;  /* 0x00000018ff087819 */ /* 0x000fc40000011636 */
[----:B-1----:R-:W-:Y:S01]  /*f6b0*/  FMNMX.FTZ R4, R4, R45, !PT ;  /* 0x0000002d04047209 */ /* 0x002fe20007810000 */
[----:B------:R-:W-:Y:S01]  /*f6c0*/  FFMA.FTZ R38, R13, UR19, -R56 ;  /* 0x000000130d267c23 */ /* 0x000fe20008010838 */
[----:B------:R-:W-:Y:S01]  /*f6d0*/  PRMT R9, R9, 0x5410, R8 ;  /* 0x0000541009097816 */ /* 0x000fe20000000008 */
[----:B------:R-:W-:Y:S01]  /*f6e0*/  FFMA.FTZ R51, R19, UR19, -R56 ;  /* 0x0000001313337c23 */ /* 0x000fe20008010838 */
[----:B------:R-:W-:Y:S01]  /*f6f0*/  IMAD.MOV.U32 R54, RZ, RZ, R232 ;  /* 0x000000ffff367224 */ /* 0x000fe200078e00e8 */
[----:B------:R-:W1:Y:S01]  /*f700*/  SHFL.BFLY PT, R45, R4, 0x1, 0x1f ;  /* 0x0c201f00042d7f89 */ /* 0x000e6200000e0000 */
[----:B------:R-:W-:Y:S01]  /*f710*/  MUFU.EX2 R60, R60 ;  /* 0x0000003c003c7308 */ /* 0x000fe20000000800 */
[----:B------:R-:W-:Y:S01]  /*f720*/  IMAD.MOV.U32 R55, RZ, RZ, R233 ;  /* 0x000000ffff377224 */ /* 0x000fe200078e00e9 */
[----:B--2---:R-:W-:Y:S01]  /*f730*/  FMNMX.FTZ R2, R2, R39, !PT ;  /* 0x0000002702027209 */ /* 0x004fe20007810000 */
[----:B------:R-:W-:-:S05]  /*f740*/  FFMA.FTZ R39, R15, UR19, -R56 ;  /* 0x000000130f277c23 */ /* 0x000fca0008010838 */
[----:B------:R-:W-:Y:S01]  /*f750*/  MUFU.EX2 R38, R38 ;  /* 0x0000002600267308 */ /* 0x000fe20000000800 */
[C---:B------:R-:W-:Y:S01]  /*f760*/  FMUL.FTZ R173, R2.reuse, UR19 ;  /* 0x0000001302ad7c20 */ /* 0x040fe20008410000 */
[----:B------:R-:W-:Y:S01]  /*f770*/  FSETP.NEU.FTZ.AND P1, PT, R2, -INF , PT ;  /* 0xff8000000200780b */ /* 0x000fe20003f3d000 */
[----:B------:R2:W5:Y:S03]  /*f780*/  LDL.LU.64 R232, [R1+0x40] ;  /* 0x0000400001e87983 */ /* 0x0005660000300a00 */
[----:B------:R-:W-:Y:S02]  /*f790*/  FSEL R173, R173, RZ, P1 ;  /* 0x000000ffadad7208 */ /* 0x000fe40000800000 */
[----:B------:R-:W-:Y:S01]  /*f7a0*/  MUFU.EX2 R39, R39 ;  /* 0x0000002700277308 */ /* 0x000fe20000000800 */
[----:B---3--:R-:W-:Y:S02]  /*f7b0*/  IMAD.MOV.U32 R189, RZ, RZ, R43 ;  /* 0x000000ffffbd7224 */ /* 0x008fe400078e002b */
[----:B------:R-:W-:Y:S01]  /*f7c0*/  FFMA.FTZ R43, R42, UR19, -R61 ;  /* 0x000000132a2b7c23 */ /* 0x000fe2000801083d */
[----:B------:R-:W-:Y:S01]  /*f7d0*/  FFMA.FTZ R52, R0, UR19, -R173 ;  /* 0x0000001300347c23 */ /* 0x000fe200080108ad */
[----:B------:R-:W-:Y:S01]  /*f7e0*/  FFMA.FTZ R42, R17, UR19, -R56 ;  /* 0x00000013112a7c23 */ /* 0x000fe20008010838 */
[----:B-1----:R-:W-:-:S02]  /*f7f0*/  FMNMX.FTZ R0, R4, R45, !PT ;  /* 0x0000002d04007209 */ /* 0x002fc40007810000 */
[----:B------:R-:W-:Y:S01]  /*f800*/  MUFU.EX2 R53, R53 ;  /* 0x0000003500357308 */ /* 0x000fe20000000800 */
[----:B------:R-:W-:Y:S02]  /*f810*/  SHF.R.U32.HI R17, RZ, 0x10, R6 ;  /* 0x00000010ff117819 */ /* 0x000fe40000011606 */
[----:B------:R-:W-:-:S05]  /*f820*/  LOP3.LUT R8, R6, 0xffff, RZ, 0xc0, !PT ;  /* 0x0000ffff06087812 */ /* 0x000fca00078ec0ff */
[----:B------:R-:W1:Y:S01]  /*f830*/  MUFU.EX2 R43, R43 ;  /* 0x0000002b002b7308 */ /* 0x000e620000000800 */
[----:B------:R-:W-:Y:S01]  /*f840*/  LOP3.LUT R19, R6, 0xff, RZ, 0xc0, !PT ;  /* 0x000000ff06137812 */ /* 0x000fe200078ec0ff */
[C---:B------:R-:W-:Y:S01]  /*f850*/  FMUL.FTZ R67, R0.reuse, UR19 ;  /* 0x0000001300437c20 */ /* 0x040fe20008410000 */
[----:B------:R-:W-:Y:S02]  /*f860*/  FSEL R13, R3, RZ, P2 ;  /* 0x000000ff030d7208 */ /* 0x000fe40001000000 */
[----:B------:R-:W-:Y:S02]  /*f870*/  SHF.R.U32.HI R6, RZ, 0x18, R6 ;  /* 0x00000018ff067819 */ /* 0x000fe40000011606 */
[----:B------:R-:W-:Y:S02]  /*f880*/  LOP3.LUT R17, R17, 0xff, RZ, 0xc0, !PT ;  /* 0x000000ff11117812 */ /* 0x000fe400078ec0ff */
[----:B------:R-:W-:Y:S01]  /*f890*/  FSETP.NEU.FTZ.AND P2, PT, R0, -INF , PT ;  /* 0xff8000000000780b */ /* 0x000fe20003f5d000 */
[----:B------:R-:W-:Y:S01]  /*f8a0*/  FADD.FTZ R10, R214, -R13 ;  /* 0x8000000dd60a7221 */ /* 0x000fe20000010000 */
[----:B------:R-:W-:Y:S01]  /*f8b0*/  FSEL R4, R164, RZ, P3 ;  /* 0x000000ffa4047208 */ /* 0x000fe20001800000 */
[----:B------:R-:W-:Y:S01]  /*f8c0*/  IMAD.MOV.U32 R214, RZ, RZ, R54 ;  /* 0x000000ffffd67224 */ /* 0x000fe200078e0036 */
[----:B------:R-:W-:-:S02]  /*f8d0*/  PRMT R17, R17, 0x5410, R6 ;  /* 0x0000541011117816 */ /* 0x000fc40000000006 */
[----:B------:R-:W-:Y:S02]  /*f8e0*/  SHF.R.U32.HI R8, RZ, 0x8, R8 ;  /* 0x00000008ff087819 */ /* 0x000fe40000011608 */
[----:B------:R-:W-:Y:S02]  /*f8f0*/  FSEL R67, R67, RZ, P2 ;  /* 0x000000ff43437208 */ /* 0x000fe40001000000 */
[----:B------:R-:W-:Y:S02]  /*f900*/  FSEL R6, R2, RZ, P1 ;  /* 0x000000ff02067208 */ /* 0x000fe40000800000 */
[----:B------:R-:W-:Y:S02]  /*f910*/  FSEL R15, R0, RZ, P2 ;  /* 0x000000ff000f7208 */ /* 0x000fe40001000000 */
[----:B------:R-:W-:Y:S01]  /*f920*/  PRMT R54, R239, 0x7054, R239 ;  /* 0x00007054ef367816 */ /* 0x000fe200000000ef */
[----:B------:R-:W-:Y:S01]  /*f930*/  FADD.FTZ R4, R215, -R4 ;  /* 0x80000004d7047221 */ /* 0x000fe20000010000 */
[----:B------:R-:W-:Y:S01]  /*f940*/  PRMT R19, R19, 0x5410, R8 ;  /* 0x0000541013137816 */ /* 0x000fe20000000008 */
[----:B------:R-:W-:-:S02]  /*f950*/  IMAD.MOV.U32 R215, RZ, RZ, R55 ;  /* 0x000000ffffd77224 */ /* 0x000fc400078e0037 */
[----:B------:R-:W-:Y:S01]  /*f960*/  FADD.FTZ R13, R213, -R6 ;  /* 0x80000006d50d7221 */ /* 0x000fe20000010000 */
[----:B------:R-:W-:Y:S01]  /*f970*/  FFMA.FTZ R55, R12, UR19, -R67 ;  /* 0x000000130c377c23 */ /* 0x000fe20008010843 */
[----:B------:R-:W-:Y:S01]  /*f980*/  FADD.FTZ R8, R212, -R15 ;  /* 0x8000000fd4087221 */ /* 0x000fe20000010000 */
[----:B------:R-:W-:Y:S01]  /*f990*/  MUFU.EX2 R51, R51 ;  /* 0x0000003300337308 */ /* 0x000fe20000000800 */
[--C-:B------:R-:W-:Y:S01]  /*f9a0*/  FFMA.FTZ R47, R48, UR19, -R173.reuse ;  /* 0x00000013302f7c23 */ /* 0x100fe200080108ad */
[--C-:B------:R-:W-:Y:S01]  /*f9b0*/  FFMA.FTZ R46, R46, UR19, -R173.reuse ;  /* 0x000000132e2e7c23 */ /* 0x100fe200080108ad */
[----:B------:R-:W-:Y:S01]  /*f9c0*/  FFMA.FTZ R45, R50, UR19, -R173 ;  /* 0x00000013322d7c23 */ /* 0x000fe200080108ad */
[--C-:B------:R-:W-:Y:S01]  /*f9d0*/  HSET2.LE.AND R6, R49, R54.reuse, PT ;  /* 0x0000003631067233 */ /* 0x100fe20003803000 */
[--C-:B------:R-:W-:Y:S01]  /*f9e0*/  FFMA.FTZ R49, R14, UR19, -R67.reuse ;  /* 0x000000130e317c23 */ /* 0x100fe20008010843 */
[----:B-1----:R-:W-:Y:S01]  /*f9f0*/  F2FP.F16.F32.PACK_AB R15, R43, R44 ;  /* 0x0000002c2b0f723e */ /* 0x002fe200000000ff */
[----:B------:R-:W-:Y:S01]  /*fa00*/  FFMA.FTZ R48, R16, UR19, -R67 ;  /* 0x0000001310307c23 */ /* 0x000fe20008010843 */
[----:B------:R-:W1:Y:S01]  /*fa10*/  MUFU.EX2 R42, R42 ;  /* 0x0000002a002a7308 */ /* 0x000e620000000800 */
[----:B------:R-:W-:-:S02]  /*fa20*/  HSET2.LE.AND R7, R7, R54, PT ;  /* 0x0000003607077233 */ /* 0x000fc40003803000 */
[----:B------:R-:W-:Y:S01]  /*fa30*/  F2FP.F16.F32.PACK_AB R12, R38, R39 ;  /* 0x00000027260c723e */ /* 0x000fe200000000ff */
[----:B------:R-:W-:Y:S01]  /*fa40*/  IMAD.MOV.U32 R213, RZ, RZ, R59 ;  /* 0x000000ffffd57224 */ /* 0x000fe200078e003b */
[----:B------:R-:W-:Y:S01]  /*fa50*/  LOP3.LUT R6, R6, R15, RZ, 0xc0, !PT ;  /* 0x0000000f06067212 */ /* 0x000fe200078ec0ff */
[----:B------:R-:W-:Y:S01]  /*fa60*/  FMUL.FTZ R59, R13, UR19 ;  /* 0x000000130d3b7c20 */ /* 0x000fe20008410000 */
[----:B------:R-:W-:Y:S01]  /*fa70*/  LOP3.LUT R7, R7, R12, RZ, 0xc0, !PT ;  /* 0x0000000c07077212 */ /* 0x000fe200078ec0ff */
[----:B------:R-:W-:Y:S01]  /*fa80*/  MUFU.EX2 R46, R46 ;  /* 0x0000002e002e7308 */ /* 0x000fe20000000800 */
[----:B------:R-:W3:Y:S01]  /*fa90*/  LDSM.16.MT88.4 R12, [R221+0x9000] ;  /* 0x00900000dd0c783b */ /* 0x000ee20000004200 */
[----:B------:R-:W-:Y:S01]  /*faa0*/  HSET2.LE.AND R57, R57, R54, PT ;  /* 0x0000003639397233 */ /* 0x000fe20003803000 */
[----:B------:R-:W-:-:S05]  /*fab0*/  FMUL.FTZ R63, R4, UR19 ;  /* 0x00000013043f7c20 */ /* 0x000fca0008410000 */
[----:B------:R-:W4:Y:S01]  /*fac0*/  MUFU.EX2 R45, R45 ;  /* 0x0000002d002d7308 */ /* 0x000f220000000800 */
[----:B------:R-:W-:Y:S01]  /*fad0*/  F2FP.F16.F32.PACK_AB R4, R53, R60 ;  /* 0x0000003c3504723e */ /* 0x000fe200000000ff */
[----:B------:R-:W-:-:S06]  /*fae0*/  FFMA.FTZ R50, R18, UR19, -R67 ;  /* 0x0000001312327c23 */ /* 0x000fcc0008010843 */
[----:B------:R-:W-:Y:S08]  /*faf0*/  MUFU.EX2 R49, R49 ;  /* 0x0000003100317308 */ /* 0x000ff00000000800 */
[----:B------:R-:W2:Y:S01]  /*fb00*/  MUFU.EX2 R48, R48 ;  /* 0x0000003000307308 */ /* 0x000ea20000000800 */
[----:B------:R-:W-:Y:S01]  /*fb10*/  IMAD.MOV.U32 R212, RZ, RZ, R58 ;  /* 0x000000ffffd47224 */ /* 0x000fe200078e003a */
[----:B------:R-:W-:Y:S01]  /*fb20*/  LOP3.LUT R4, R57, R4, RZ, 0xc0, !PT ;  /* 0x0000000439047212 */ /* 0x000fe200078ec0ff */
[----:B------:R-:W-:Y:S01]  /*fb30*/  FMUL.FTZ R58, R10, UR19 ;  /* 0x000000130a3a7c20 */ /* 0x000fe20008410000 */
[----:B------:R-:W-:-:S04]  /*fb40*/  HSET2.LE.AND R5, R5, R54, PT ;  /* 0x0000003605057233 */ /* 0x000fc80003803000 */
[----:B------:R-:W-:Y:S01]  /*fb50*/  MUFU.EX2 R52, R52 ;  /* 0x0000003400347308 */ /* 0x000fe20000000800 */
[----:B------:R-:W-:Y:S01]  /*fb60*/  FMUL.FTZ R57, R8, UR19 ;  /* 0x0000001308397c20 */ /* 0x000fe20008410000 */
[----:B-1----:R-:W-:-:S06]  /*fb70*/  F2FP.F16.F32.PACK_AB R10, R42, R51 ;  /* 0x000000332a0a723e */ /* 0x002fcc00000000ff */
[----:B------:R-:W1:Y:S01]  /*fb80*/  MUFU.EX2 R47, R47 ;  /* 0x0000002f002f7308 */ /* 0x000e620000000800 */
[----:B------:R-:W-:Y:S02]  /*fb90*/  LOP3.LUT R5, R5, R10, RZ, 0xc0, !PT ;  /* 0x0000000a05057212 */ /* 0x000fe400078ec0ff */
[----:B------:R-:W-:-:S05]  /*fba0*/  HSET2.LE.AND R10, R11, R54, PT ;  /* 0x000000360b0a7233 */ /* 0x000fca0003803000 */
[----:B------:R-:W-:Y:S01]  /*fbb0*/  MUFU.EX2 R55, R55 ;  /* 0x0000003700377308 */ /* 0x000fe20000000800 */
[----:B----4-:R-:W-:Y:S02]  /*fbc0*/  F2FP.F16.F32.PACK_AB R11, R45, R46 ;  /* 0x0000002e2d0b723e */ /* 0x010fe400000000ff */
[----:B------:R-:W-:-:S05]  /*fbd0*/  HSET2.LE.AND R9, R9, R54, PT ;  /* 0x0000003609097233 */ /* 0x000fca0003803000 */
[----:B------:R-:W4:Y:S01]  /*fbe0*/  MUFU.EX2 R50, R50 ;  /* 0x0000003200327308 */ /* 0x000f220000000800 */
[----:B--2---:R-:W-:Y:S02]  /*fbf0*/  F2FP.F16.F32.PACK_AB R16, R48, R49 ;  /* 0x000000313010723e */ /* 0x004fe400000000ff */
[----:B------:R-:W-:-:S05]  /*fc00*/  LOP3.LUT R10, R10, R11, RZ, 0xc0, !PT ;  /* 0x0000000b0a0a7212 */ /* 0x000fca00078ec0ff */
[----:B------:R-:W2:Y:S01]  /*fc10*/  MUFU.EX2 R63, R63 ;  /* 0x0000003f003f7308 */ /* 0x000ea20000000800 */
[----:B------:R-:W-:-:S07]  /*fc20*/  LOP3.LUT R11, R9, R16, RZ, 0xc0, !PT ;  /* 0x00000010090b7212 */ /* 0x000fce00078ec0ff */
[----:B------:R-:W3:Y:S01]  /*fc30*/  MUFU.EX2 R58, R58 ;  /* 0x0000003a003a7308 */ /* 0x000ee20000000800 */
[----:B------:R-:W-:-:S07]  /*fc40*/  HSET2.LE.AND R8, R19, R54, PT ;  /* 0x0000003613087233 */ /* 0x000fce0003803000 */
[----:B------:R-:W3:Y:S01]  /*fc50*/  MUFU.EX2 R59, R59 ;  /* 0x0000003b003b7308 */ /* 0x000ee20000000800 */
[----:B-1----:R-:W-:-:S07]  /*fc60*/  F2FP.F16.F32.PACK_AB R9, R47, R52 ;  /* 0x000000342f09723e */ /* 0x002fce00000000ff */
[----:B------:R-:W1:Y:S01]  /*fc70*/  MUFU.EX2 R57, R57 ;  /* 0x0000003900397308 */ /* 0x000e620000000800 */
[----:B------:R-:W-:Y:S02]  /*fc80*/  LOP3.LUT R8, R8, R9, RZ, 0xc0, !PT ;  /* 0x0000000908087212 */ /* 0x000fe400078ec0ff */
[----:B------:R-:W-:Y:S02]  /*fc90*/  HSET2.LE.AND R9, R17, R54, PT ;  /* 0x0000003611097233 */ /* 0x000fe40003803000 */
[----:B----4-:R-:W-:Y:S01]  /*fca0*/  F2FP.F16.F32.PACK_AB R16, R50, R55 ;  /* 0x000000373210723e */ /* 0x010fe200000000ff */
[-C--:B--2---:R-:W-:Y:S01]  /*fcb0*/  FMUL.FTZ R160, R160, R63.reuse ;  /* 0x0000003fa0a07220 */ /* 0x084fe20000410000 */
[----:B------:R-:W-:Y:S01]  /*fcc0*/  FMUL.FTZ R161, R161, R63 ;  /* 0x0000003fa1a17220 */ /* 0x000fe20000410000 */
[----:B---3--:R-:W-:Y:S01]  /*fcd0*/  FMUL.FTZ R162, R162, R58 ;  /* 0x0000003aa2a27220 */ /* 0x008fe20000410000 */
[----:B------:R-:W-:Y:S01]  /*fce0*/  LOP3.LUT R9, R9, R16, RZ, 0xc0, !PT ;  /* 0x0000001009097212 */ /* 0x000fe200078ec0ff */
[-C--:B------:R-:W-:Y:S01]  /*fcf0*/  FMUL.FTZ R163, R163, R58.reuse ;  /* 0x0000003aa3a37220 */ /* 0x080fe20000410000 */
[-C--:B------:R-:W-:Y:S01]  /*fd00*/  FMUL.FTZ R156, R156, R59.reuse ;  /* 0x0000003b9c9c7220 */ /* 0x080fe20000410000 */
[----:B------:R-:W-:Y:S01]  /*fd10*/  FMUL.FTZ R157, R157, R59 ;  /* 0x0000003b9d9d7220 */ /* 0x000fe20000410000 */
[-C--:B------:R-:W-:Y:S01]  /*fd20*/  FMUL.FTZ R148, R148, R63.reuse ;  /* 0x0000003f94947220 */ /* 0x080fe20000410000 */
[----:B------:R-:W-:Y:S01]  /*fd30*/  FMUL.FTZ R149, R149, R63 ;  /* 0x0000003f95957220 */ /* 0x000fe20000410000 */
[-C--:B------:R-:W-:Y:S01]  /*fd40*/  FMUL.FTZ R150, R150, R58.reuse ;  /* 0x0000003a96967220 */ /* 0x080fe20000410000 */
[----:B------:R-:W-:Y:S01]  /*fd50*/  FMUL.FTZ R152, R152, R59 ;  /* 0x0000003b98987220 */ /* 0x000fe20000410000 */
[-C--:B-1----:R-:W-:Y:S01]  /*fd60*/  FMUL.FTZ R158, R158, R57.reuse ;  /* 0x000000399e9e7220 */ /* 0x082fe20000410000 */
[----:B------:R-:W-:Y:S01]  /*fd70*/  FMUL.FTZ R159, R159, R57 ;  /* 0x000000399f9f7220 */ /* 0x000fe20000410000 */
[----:B------:R-:W-:Y:S01]  /*fd80*/  FMUL.FTZ R153, R153, R59 ;  /* 0x0000003b99997220 */ /* 0x000fe20000410000 */
[-C--:B------:R-:W-:Y:S01]  /*fd90*/  FMUL.FTZ R154, R154, R57.reuse ;  /* 0x000000399a9a7220 */ /* 0x080fe20000410000 */
[----:B------:R-:W-:Y:S01]  /*fda0*/  FMUL.FTZ R155, R155, R57 ;  /* 0x000000399b9b7220 */ /* 0x000fe20000410000 */
[-C--:B------:R-:W-:Y:S01]  /*fdb0*/  FMUL.FTZ R151, R151, R58.reuse ;  /* 0x0000003a97977220 */ /* 0x080fe20000410000 */
[-C--:B------:R-:W-:Y:S01]  /*fdc0*/  HMMA.16816.F32 R160, R4, R12.reuse, R160 ;  /* 0x0000000c04a0723c */ /* 0x080fe200000018a0 */
[-C--:B------:R-:W-:Y:S01]  /*fdd0*/  FMUL.FTZ R68, R68, R63.reuse ;  /* 0x0000003f44447220 */ /* 0x080fe20000410000 */
[----:B------:R-:W-:Y:S01]  /*fde0*/  FMUL.FTZ R69, R69, R63 ;  /* 0x0000003f45457220 */ /* 0x000fe20000410000 */
[-C--:B------:R-:W-:Y:S01]  /*fdf0*/  FMUL.FTZ R70, R70, R58.reuse ;  /* 0x0000003a46467220 */ /* 0x080fe20000410000 */
[-C--:B------:R-:W-:Y:S01]  /*fe00*/  FMUL.FTZ R71, R71, R58.reuse ;  /* 0x0000003a47477220 */ /* 0x080fe20000410000 */
        /* <DEDUP_REMOVED lines=9> */
[-C--:B------:R-:W-:Y:S01]  /*fea0*/  FMUL.FTZ R76, R76, R59.reuse ;  /* 0x0000003b4c4c7220 */ /* 0x080fe20000410000 */
[----:B------:R-:W-:Y:S01]  /*feb0*/  FMUL.FTZ R77, R77, R59 ;  /* 0x0000003b4d4d7220 */ /* 0x000fe20000410000 */
[-C--:B------:R-:W-:Y:S01]  /*fec0*/  FMUL.FTZ R78, R78, R57.reuse ;  /* 0x000000394e4e7220 */ /* 0x080fe20000410000 */
[----:B------:R-:W-:Y:S01]  /*fed0*/  FMUL.FTZ R79, R79, R57 ;  /* 0x000000394f4f7220 */ /* 0x000fe20000410000 */
[C---:B------:R-:W-:Y:S01]  /*fee0*/  HMMA.16816.F32 R148, R4.reuse, R14, R148 ;  /* 0x0000000e0494723c */ /* 0x040fe20000001894 */
[----:B------:R-:W1:Y:S01]  /*fef0*/  LDSM.16.MT88.4 R12, [R170+0x9000] ;  /* 0x00900000aa0c783b */ /* 0x000e620000004200 */
[-C--:B------:R-:W-:Y:S01]  /*ff00*/  FMUL.FTZ R83, R83, R58.reuse ;  /* 0x0000003a53537220 */ /* 0x080fe20000410000 */
        /* <DEDUP_REMOVED lines=8> */
[-C--:B------:R-:W-:Y:S01]  /*ff90*/  FMUL.FTZ R96, R96, R63.reuse ;  /* 0x0000003f60607220 */ /* 0x080fe20000410000 */
[----:B------:R-:W-:Y:S01]  /*ffa0*/  FMUL.FTZ R97, R97, R63 ;  /* 0x0000003f61617220 */ /* 0x000fe20000410000 */
[-C--:B------:R-:W-:Y:S01]  /*ffb0*/  FMUL.FTZ R98, R98, R58.reuse ;  /* 0x0000003a62627220 */ /* 0x080fe20000410000 */
        /* <DEDUP_REMOVED lines=21> */
[----:B------:R-:W-:Y:S01]  /*10110*/  LDSM.16.MT88.4 R16, [R221+0xb000] ;  /* 0x00b00000dd10783b */ /* 0x000fe20000004200 */
[-C--:B-1----:R-:W-:Y:S06]  /*10120*/  HMMA.16816.F32 R68, R4, R12.reuse, R68 ;  /* 0x0000000c0444723c */ /* 0x082fec0000001844 */
[C---:B------:R-:W-:Y:S06]  /*10130*/  HMMA.16816.F32 R72, R8.reuse, R12, R72 ;  /* 0x0000000c0848723c */ /* 0x040fec0000001848 */
[-C--:B------:R-:W-:Y:S06]  /*10140*/  HMMA.16816.F32 R76, R8, R14.reuse, R76 ;  /* 0x0000000e084c723c */ /* 0x080fec000000184c */
[C---:B------:R-:W-:Y:S01]  /*10150*/  HMMA.16816.F32 R80, R4.reuse, R14, R80 ;  /* 0x0000000e0450723c */ /* 0x040fe20000001850 */
[----:B------:R-:W1:Y:S05]  /*10160*/  LDSM.16.MT88.4 R12, [R221+0xa000] ;  /* 0x00a00000dd0c783b */ /* 0x000e6a0000004200 */
[-C--:B-1----:R-:W-:Y:S06]  /*10170*/  HMMA.16816.F32 R84, R4, R12.reuse, R84 ;  /* 0x0000000c0454723c */ /* 0x082fec0000001854 */
[C---:B------:R-:W-:Y:S06]  /*10180*/  HMMA.16816.F32 R88, R8.reuse, R12, R88 ;  /* 0x0000000c0858723c */ /* 0x040fec0000001858 */
[-C--:B------:R-:W-:Y:S06]  /*10190*/  HMMA.16816.F32 R92, R8, R14.reuse, R92 ;  /* 0x0000000e085c723c */ /* 0x080fec000000185c */
[C---:B------:R-:W-:Y:S01]  /*101a0*/  HMMA.16816.F32 R96, R4.reuse, R14, R96 ;  /* 0x0000000e0460723c */ /* 0x040fe20000001860 */
[----:B------:R-:W1:Y:S01]  /*101b0*/  LDSM.16.MT88.4 R12, [R170+0xa000] ;  /* 0x00a00000aa0c783b */ /* 0x000e620000004200 */
[-C--:B------:R-:W-:Y:S01]  /*101c0*/  FMUL.FTZ R116, R116, R59.reuse ;  /* 0x0000003b74747220 */ /* 0x080fe20000410000 */
[-C--:B------:R-:W-:Y:S01]  /*101d0*/  FMUL.FTZ R117, R117, R59.reuse ;  /* 0x0000003b75757220 */ /* 0x080fe20000410000 */
[-C--:B------:R-:W-:Y:S01]  /*101e0*/  FMUL.FTZ R140, R140, R59.reuse ;  /* 0x0000003b8c8c7220 */ /* 0x080fe20000410000 */
[-C--:B------:R-:W-:Y:S01]  /*101f0*/  FMUL.FTZ R141, R141, R59.reuse ;  /* 0x0000003b8d8d7220 */ /* 0x080fe20000410000 */
[-C--:B------:R-:W-:Y:S01]  /*10200*/  FMUL.FTZ R124, R124, R59.reuse ;  /* 0x0000003b7c7c7220 */ /* 0x080fe20000410000 */
[-C--:B------:R-:W-:Y:S01]  /*10210*/  FMUL.FTZ R125, R125, R59.reuse ;  /* 0x0000003b7d7d7220 */ /* 0x080fe20000410000 */
[-C--:B-1----:R-:W-:Y:S06]  /*10220*/  HMMA.16816.F32 R100, R4, R12.reuse, R100 ;  /* 0x0000000c0464723c */ /* 0x082fec0000001864 */
[C---:B------:R-:W-:Y:S06]  /*10230*/  HMMA.16816.F32 R104, R8.reuse, R12, R104 ;  /* 0x0000000c0868723c */ /* 0x040fec0000001868 */
[-C--:B------:R-:W-:Y:S06]  /*10240*/  HMMA.16816.F32 R108, R8, R14.reuse, R108 ;  /* 0x0000000e086c723c */ /* 0x080fec000000186c */
[----:B------:R-:W-:Y:S01]  /*10250*/  HMMA.16816.F32 R144, R4, R14, R144 ;  /* 0x0000000e0490723c */ /* 0x000fe20000001890 */
[----:B------:R-:W1:Y:S01]  /*10260*/  LDSM.16.MT88.4 R12, [R170+0xb000] ;  /* 0x00b00000aa0c783b */ /* 0x000e620000004200 */
[----:B------:R-:W-:Y:S01]  /*10270*/  FMUL.FTZ R132, R132, R59 ;  /* 0x0000003b84847220 */ /* 0x000fe20000410000 */
[-C--:B------:R-:W-:Y:S01]  /*10280*/  FMUL.FTZ R118, R118, R57.reuse ;  /* 0x0000003976767220 */ /* 0x080fe20000410000 */
[----:B------:R-:W-:Y:S01]  /*10290*/  FMUL.FTZ R119, R119, R57 ;  /* 0x0000003977777220 */ /* 0x000fe20000410000 */
[----:B------:R-:W-:Y:S01]  /*102a0*/  FMUL.FTZ R133, R133, R59 ;  /* 0x0000003b85857220 */ /* 0x000fe20000410000 */
[-C--:B------:R-:W-:Y:S01]  /*102b0*/  FMUL.FTZ R142, R142, R57.reuse ;  /* 0x000000398e8e7220 */ /* 0x080fe20000410000 */
[-C--:B------:R-:W-:Y:S01]  /*102c0*/  FMUL.FTZ R143, R143, R57.reuse ;  /* 0x000000398f8f7220 */ /* 0x080fe20000410000 */
[-C--:B------:R-:W-:Y:S01]  /*102d0*/  FMUL.FTZ R126, R126, R57.reuse ;  /* 0x000000397e7e7220 */ /* 0x080fe20000410000 */
[-C--:B------:R-:W-:Y:S01]  /*102e0*/  FMUL.FTZ R127, R127, R57.reuse ;  /* 0x000000397f7f7220 */ /* 0x080fe20000410000 */
[-C--:B------:R-:W-:Y:S01]  /*102f0*/  FMUL.FTZ R134, R134, R57.reuse ;  /* 0x0000003986867220 */ /* 0x080fe20000410000 */
[----:B------:R-:W-:Y:S01]  /*10300*/  FMUL.FTZ R135, R135, R57 ;  /* 0x0000003987877220 */ /* 0x000fe20000410000 */
[C---:B------:R-:W-:Y:S06]  /*10310*/  HMMA.16816.F32 R116, R8.reuse, R16, R116 ;  /* 0x000000100874723c */ /* 0x040fec0000001874 */
[C---:B------:R-:W-:Y:S06]  /*10320*/  HMMA.16816.F32 R140, R8.reuse, R18, R140 ;  /* 0x00000012088c723c */ /* 0x040fec000000188c */
[C---:B-1----:R-:W-:Y:S06]  /*10330*/  HMMA.16816.F32 R124, R8.reuse, R12, R124 ;  /* 0x0000000c087c723c */ /* 0x042fec000000187c */
[----:B------:R-:W-:Y:S01]  /*10340*/  HMMA.16816.F32 R132, R8, R14, R132 ;  /* 0x0000000e0884723c */ /* 0x000fe20000001884 */
[----:B------:R-:W2:Y:S01]  /*10350*/  LDL.LU.64 R8, [R1+0x20] ;  /* 0x0000200001087983 */ /* 0x000ea20000300a00 */
        /* <DEDUP_REMOVED lines=16> */
[----:B------:R-:W-:Y:S01]  /*10460*/  HMMA.16816.F32 R112, R4, R16, R112 ;  /* 0x000000100470723c */ /* 0x000fe20000001870 */
[----:B------:R-:W-:-:S06]  /*10470*/  VIADD R217, R240, 0x1715609d ;  /* 0x1715609df0d97836 */ /* 0x000fcc0000000000 */
[----:B------:R-:W-:Y:S01]  /*10480*/  IMAD.MOV.U32 R16, RZ, RZ, R224 ;  /* 0x000000ffff107224 */ /* 0x000fe200078e00e0 */
[----:B------:R-:W-:Y:S01]  /*10490*/  HMMA.16816.F32 R120, R4, R18, R120 ;  /* 0x000000120478723c */ /* 0x000fe20000001878 */
[----:B------:R-:W-:-:S05]  /*104a0*/  IMAD.MOV.U32 R10, RZ, RZ, R230 ;  /* 0x000000ffff0a7224 */ /* 0x000fca00078e00e6 */
[C---:B------:R-:W-:Y:S06]  /*104b0*/  HMMA.16816.F32 R136, R4.reuse, R12, R136 ;  /* 0x0000000c0488723c */ /* 0x040fec0000001888 */
[----:B------:R-:W-:Y:S07]  /*104c0*/  HMMA.16816.F32 R128, R4, R14, R128 ;  /* 0x0000000e0480723c */ /* 0x000fee0000001880 */
[----:B------:R-:W-:Y:S01]  /*104d0*/  LOP3.LUT R4, R213, R10, R217, 0x96, !PT ;  /* 0x0000000ad5047212 */ /* 0x000fe200078e96d9 */
[----:B------:R-:W-:-:S02]  /*104e0*/  VIADD R212, R241, 0x646e171e ;  /* 0x646e171ef1d47836 */ /* 0x000fc40000000000 */
[----:B------:R-:W-:Y:S02]  /*104f0*/  FFMA.FTZ R205, R23, UR19, -R56 ;  /* 0x0000001317cd7c23 */ /* 0x000fe40008010838 */
[----:B------:R-:W-:-:S04]  /*10500*/  IMAD.WIDE.U32 R12, R4, -0x2daee0ad, RZ ;  /* 0xd2511f53040c7825 */ /* 0x000fc800078e00ff */
[----:B------:R-:W-:Y:S01]  /*10510*/  FFMA.FTZ R198, R21, UR19, -R56 ;  /* 0x0000001315c67c23 */ /* 0x000fe20008010838 */
[----:B------:R-:W-:Y:S01]  /*10520*/  IMAD.MOV.U32 R11, RZ, RZ, R231 ;  /* 0x000000ffff0b7224 */ /* 0x000fe200078e00e7 */
[----:B------:R-:W-:Y:S01]  /*10530*/  LOP3.LUT R11, R12, 0xffff, RZ, 0xc0, !PT ;  /* 0x0000ffff0c0b7812 */ /* 0x000fe200078ec0ff */
[----:B------:R-:W-:Y:S01]  /*10540*/  FFMA.FTZ R211, R26, UR19, -R61 ;  /* 0x000000131ad37c23 */ /* 0x000fe2000801083d */
[----:B------:R-:W-:Y:S01]  /*10550*/  LOP3.LUT R4, R13, R214, R212, 0x96, !PT ;  /* 0x000000d60d047212 */ /* 0x000fe200078e96d4 */
[----:B------:R-:W-:Y:S01]  /*10560*/  FFMA.FTZ R207, R27, UR19, -R56 ;  /* 0x000000131bcf7c23 */ /* 0x000fe20008010838 */
[----:B------:R-:W-:Y:S01]  /*10570*/  SHF.R.U32.HI R13, RZ, 0x18, R12 ;  /* 0x00000018ff0d7819 */ /* 0x000fe2000001160c */
[----:B------:R-:W-:Y:S01]  /*10580*/  FFMA.FTZ R200, R25, UR19, -R56 ;  /* 0x0000001319c87c23 */ /* 0x000fe20008010838 */
[----:B------:R-:W-:Y:S01]  /*10590*/  MUFU.EX2 R205, R205 ;  /* 0x000000cd00cd7308 */ /* 0x000fe20000000800 */
[----:B------:R-:W-:Y:S01]  /*105a0*/  LOP3.LUT R15, R4, 0xffff, RZ, 0xc0, !PT ;  /* 0x0000ffff040f7812 */ /* 0x000fe200078ec0ff */
[----:B------:R-:W-:-:S02]  /*105b0*/  IMAD.MOV.U32 R17, RZ, RZ, R225 ;  /* 0x000000ffff117224 */ /* 0x000fc400078e00e1 */
[--C-:B------:R-:W-:Y:S01]  /*105c0*/  FFMA.FTZ R209, R22, UR19, -R61.reuse ;  /* 0x0000001316d17c23 */ /* 0x100fe2000801083d */
[----:B------:R-:W-:Y:S01]  /*105d0*/  FFMA.FTZ R202, R20, UR19, -R61 ;  /* 0x0000001314ca7c23 */ /* 0x000fe2000801083d */
[----:B------:R-:W-:Y:S02]  /*105e0*/  IMAD.MOV.U32 R219, RZ, RZ, R189 ;  /* 0x000000ffffdb7224 */ /* 0x000fe400078e00bd */
[----:B------:R-:W-:Y:S01]  /*105f0*/  FFMA.FTZ R190, R190, UR19, -R173 ;  /* 0x00000013bebe7c23 */ /* 0x000fe200080108ad */
[----:B------:R-:W-:Y:S01]  /*10600*/  FFMA.FTZ R185, R31, UR19, -R67 ;  /* 0x000000131fb97c23 */ /* 0x000fe20008010843 */
[----:B------:R-:W1:Y:S01]  /*10610*/  MUFU.EX2 R198, R198 ;  /* 0x000000c600c67308 */ /* 0x000e620000000800 */
[----:B------:R-:W-:Y:S01]  /*10620*/  SHF.R.U32.HI R15, RZ, 0x8, R15 ;  /* 0x00000008ff0f7819 */ /* 0x000fe2000001160f */
[--C-:B------:R-:W-:Y:S01]  /*10630*/  FFMA.FTZ R191, R188, UR19, -R173.reuse ;  /* 0x00000013bcbf7c23 */ /* 0x100fe200080108ad */
[--C-:B------:R-:W-:Y:S01]  /*10640*/  FFMA.FTZ R196, R30, UR19, -R173.reuse ;  /* 0x000000131ec47c23 */ /* 0x100fe200080108ad */
[----:B------:R-:W-:Y:S01]  /*10650*/  UIADD3 UR4, UR4, 0x1, URZ ;  /* 0x0000000104047890 */ /* 0x000fe2000fffe03f */
[----:B------:R-:W-:Y:S01]  /*10660*/  FFMA.FTZ R213, R244, UR19, -R173 ;  /* 0x00000013f4d57c23 */ /* 0x000fe200080108ad */
[----:B------:R-:W-:Y:S01]  /*10670*/  FFMA.FTZ R216, R216, UR19, -R67 ;  /* 0x00000013d8d87c23 */ /* 0x000fe20008010843 */
[--C-:B------:R-:W-:Y:S01]  /*10680*/  FFMA.FTZ R203, R203, UR19, -R56.reuse ;  /* 0x00000013cbcb7c23 */ /* 0x100fe20008010838 */
[----:B------:R-:W-:Y:S01]  /*10690*/  MUFU.EX2 R211, R211 ;  /* 0x000000d300d37308 */ /* 0x000fe20000000800 */
[----:B------:R-:W-:Y:S01]  /*106a0*/  FFMA.FTZ R201, R201, UR19, -R56 ;  /* 0x00000013c9c97c23 */ /* 0x000fe20008010838 */
[----:B------:R-:W-:Y:S01]  /*106b0*/  FFMA.FTZ R51, R251, R58, R51 ;  /* 0x0000003afb337223 */ /* 0x000fe20000010033 */
[----:B------:R-:W-:Y:S01]  /*106c0*/  FFMA.FTZ R52, R249, R59, R52 ;  /* 0x0000003bf9347223 */ /* 0x000fe20000010034 */
[--C-:B------:R-:W-:Y:S01]  /*106d0*/  FFMA.FTZ R165, R165, UR19, -R173.reuse ;  /* 0x00000013a5a57c23 */ /* 0x100fe200080108ad */
[--C-:B------:R-:W-:Y:S01]  /*106e0*/  FFMA.FTZ R166, R166, UR19, -R173.reuse ;  /* 0x00000013a6a67c23 */ /* 0x100fe200080108ad */
[--C-:B------:R-:W-:Y:S01]  /*106f0*/  FFMA.FTZ R167, R167, UR19, -R173.reuse ;  /* 0x00000013a7a77c23 */ /* 0x100fe200080108ad */
[----:B------:R-:W-:Y:S01]  /*10700*/  FFMA.FTZ R172, R172, UR19, -R173 ;  /* 0x00000013acac7c23 */ /* 0x000fe200080108ad */
[----:B------:R-:W-:Y:S01]  /*10710*/  MUFU.EX2 R207, R207 ;  /* 0x000000cf00cf7308 */ /* 0x000fe20000000800 */
[--C-:B------:R-:W-:Y:S01]  /*10720*/  FFMA.FTZ R64, R64, UR19, -R67.reuse ;  /* 0x0000001340407c23 */ /* 0x100fe20008010843 */
[----:B------:R-:W-:Y:S01]  /*10730*/  FFMA.FTZ R66, R66, UR19, -R67 ;  /* 0x0000001342427c23 */ /* 0x000fe20008010843 */
[----:B------:R-:W-:Y:S01]  /*10740*/  FFMA.FTZ R40, R40, UR19, -R56 ;  /* 0x0000001328287c23 */ /* 0x000fe20008010838 */
[----:B------:R-:W-:Y:S01]  /*10750*/  FFMA.FTZ R34, R34, UR19, -R61 ;  /* 0x0000001322227c23 */ /* 0x000fe2000801083d */
[----:B------:R-:W-:Y:S01]  /*10760*/  FFMA.FTZ R55, R252, R57, R55 ;  /* 0x00000039fc377223 */ /* 0x000fe20000010037 */
[----:B------:R3:W5:Y:S02]  /*10770*/  LDL.LU.64 R230, [R1+0x38] ;  /* 0x0000380001e67983 */ /* 0x0007640000300a00 */
[----:B------:R-:W-:Y:S01]  /*10780*/  MUFU.EX2 R200, R200 ;  /* 0x000000c800c87308 */ /* 0x000fe20000000800 */
[----:B------:R-:W-:Y:S01]  /*10790*/  SHF.R.U32.HI R17, RZ, 0x18, R4 ;  /* 0x00000018ff117819 */ /* 0x000fe20000011604 */
[----:B------:R-:W-:Y:S01]  /*107a0*/  FFMA.FTZ R189, R187, UR19, -R173 ;  /* 0x00000013bbbd7c23 */ /* 0x000fe200080108ad */
[--C-:B------:R-:W-:Y:S01]  /*107b0*/  FFMA.FTZ R187, R186, UR19, -R67.reuse ;  /* 0x00000013babb7c23 */ /* 0x100fe20008010843 */
[--C-:B------:R-:W-:Y:S01]  /*107c0*/  FFMA.FTZ R186, R29, UR19, -R67.reuse ;  /* 0x000000131dba7c23 */ /* 0x100fe20008010843 */
[----:B------:R-:W-:Y:S01]  /*107d0*/  IMAD.WIDE.U32 R214, R169, -0x326172a9, RZ ;  /* 0xcd9e8d57a9d67825 */ /* 0x000fe200078e00ff */
[----:B------:R-:W-:Y:S02]  /*107e0*/  LDSM.16.MT88.4 R20, [R170+0xa400] ;  /* 0x00a40000aa14783b */ /* 0x000fe40000004200 */
[----:B------:R-:W-:Y:S01]  /*107f0*/  MUFU.EX2 R209, R209 ;  /* 0x000000d100d17308 */ /* 0x000fe20000000800 */
[----:B------:R-:W-:-:S07]  /*10800*/  FFMA.FTZ R188, R28, UR19, -R67 ;  /* 0x000000131cbc7c23 */ /* 0x000fce0008010843 */
[----:B------:R-:W-:Y:S01]  /*10810*/  MUFU.EX2 R202, R202 ;  /* 0x000000ca00ca7308 */ /* 0x000fe20000000800 */
[----:B------:R-:W-:Y:S07]  /*10820*/  LDSM.16.MT88.4 R28, [R170+0x9400] ;  /* 0x00940000aa1c783b */ /* 0x000fee0000004200 */
[----:B------:R-:W-:Y:S08]  /*10830*/  MUFU.EX2 R190, R190 ;  /* 0x000000be00be7308 */ /* 0x000ff00000000800 */
[----:B------:R-:W-:Y:S08]  /*10840*/  MUFU.EX2 R185, R185 ;  /* 0x000000b900b97308 */ /* 0x000ff00000000800 */
[----:B------:R-:W-:Y:S08]  /*10850*/  MUFU.EX2 R196, R196 ;  /* 0x000000c400c47308 */ /* 0x000ff00000000800 */
[----:B------:R-:W-:Y:S01]  /*10860*/  MUFU.EX2 R191, R191 ;  /* 0x000000bf00bf7308 */ /* 0x000fe20000000800 */
[----:B--2---:R-:W-:-:S07]  /*10870*/  LOP3.LUT R5, R9, R16, R217, 0x96, !PT ;  /* 0x0000001009057212 */ /* 0x004fce00078e96d9 */
[----:B------:R-:W-:Y:S01]  /*10880*/  MUFU.EX2 R213, R213 ;  /* 0x000000d500d57308 */ /* 0x000fe20000000800 */
[----:B------:R-:W-:-:S07]  /*10890*/  IMAD.MOV.U32 R229, RZ, RZ, R219 ;  /* 0x000000ffffe57224 */ /* 0x000fce00078e00db */
[----:B------:R-:W-:Y:S01]  /*108a0*/  MUFU.EX2 R216, R216 ;  /* 0x000000d800d87308 */ /* 0x000fe20000000800 */
[----:B------:R-:W-:-:S04]  /*108b0*/  IMAD.WIDE.U32 R8, R5, -0x2daee0ad, RZ ;  /* 0xd2511f5305087825 */ /* 0x000fc800078e00ff */
[----:B------:R-:W-:Y:S01]  /*108c0*/  FADD.FTZ R42, R42, R51 ;  /* 0x000000332a2a7221 */ /* 0x000fe20000010000 */
[----:B------:R-:W-:Y:S02]  /*108d0*/  FADD.FTZ R47, R47, R52 ;  /* 0x000000342f2f7221 */ /* 0x000fe40000010000 */
[----:B------:R-:W-:Y:S01]  /*108e0*/  MUFU.EX2 R165, R165 ;  /* 0x000000a500a57308 */ /* 0x000fe20000000800 */
[----:B------:R-:W-:-:S07]  /*108f0*/  LOP3.LUT R6, R8, 0xffff, RZ, 0xc0, !PT ;  /* 0x0000ffff08067812 */ /* 0x000fce00078ec0ff */
[----:B------:R-:W-:Y:S01]  /*10900*/  MUFU.EX2 R166, R166 ;  /* 0x000000a600a67308 */ /* 0x000fe20000000800 */
[----:B------:R-:W-:-:S07]  /*10910*/  SHF.R.U32.HI R10, RZ, 0x10, R8 ;  /* 0x00000010ff0a7819 */ /* 0x000fce0000011608 */
[----:B------:R-:W-:Y:S01]  /*10920*/  MUFU.EX2 R64, R64 ;  /* 0x0000004000407308 */ /* 0x000fe20000000800 */
[----:B------:R-:W-:-:S07]  /*10930*/  LOP3.LUT R19, R8, 0xff, RZ, 0xc0, !PT ;  /* 0x000000ff08137812 */ /* 0x000fce00078ec0ff */
[----:B------:R-:W-:Y:S01]  /*10940*/  MUFU.EX2 R167, R167 ;  /* 0x000000a700a77308 */ /* 0x000fe20000000800 */
[----:B------:R-:W-:-:S07]  /*10950*/  SHF.R.U32.HI R7, RZ, 0x18, R8 ;  /* 0x00000018ff077819 */ /* 0x000fce0000011608 */
[----:B------:R-:W-:Y:S01]  /*10960*/  MUFU.EX2 R172, R172 ;  /* 0x000000ac00ac7308 */ /* 0x000fe20000000800 */
[----:B------:R-:W-:Y:S01]  /*10970*/  SHF.R.U32.HI R6, RZ, 0x8, R6 ;  /* 0x00000008ff067819 */ /* 0x000fe20000011606 */
[----:B------:R-:W-:Y:S01]  /*10980*/  FADD.FTZ R50, R50, R55 ;  /* 0x0000003732327221 */ /* 0x000fe20000010000 */
[----:B------:R-:W-:Y:S01]  /*10990*/  SHF.R.U32.HI R8, RZ, 0x10, R12 ;  /* 0x00000010ff087819 */ /* 0x000fe2000001160c */
[----:B------:R3:W5:Y:S01]  /*109a0*/  LDL.LU.64 R224, [R1+0x30] ;  /* 0x0000300001e07983 */ /* 0x0007620000300a00 */
[----:B------:R-:W-:Y:S02]  /*109b0*/  LOP3.LUT R10, R10, 0xff, RZ, 0xc0, !PT ;  /* 0x000000ff0a0a7812 */ /* 0x000fe400078ec0ff */
[----:B------:R-:W-:Y:S01]  /*109c0*/  LOP3.LUT R5, R9, R204, R212, 0x96, !PT ;  /* 0x000000cc09057212 */ /* 0x000fe200078e96d4 */
[----:B------:R-:W-:Y:S01]  /*109d0*/  FFMA.FTZ R204, R24, UR19, -R61 ;  /* 0x0000001318cc7c23 */ /* 0x000fe2000801083d */
[----:B------:R-:W-:Y:S01]  /*109e0*/  PRMT R19, R19, 0x5410, R6 ;  /* 0x0000541013137816 */ /* 0x000fe20000000006 */
[----:B------:R-:W-:Y:S01]  /*109f0*/  MUFU.EX2 R189, R189 ;  /* 0x000000bd00bd7308 */ /* 0x000fe20000000800 */
[----:B------:R-:W-:Y:S01]  /*10a00*/  LOP3.LUT R9, R12, 0xff, RZ, 0xc0, !PT ;  /* 0x000000ff0c097812 */ /* 0x000fe200078ec0ff */
[----:B------:R-:W-:Y:S01]  /*10a10*/  LDSM.16.MT88.4 R24, [R221+0xa400] ;  /* 0x00a40000dd18783b */ /* 0x000fe20000004200 */
[----:B------:R-:W-:-:S02]  /*10a20*/  SHF.R.U32.HI R6, RZ, 0x8, R11 ;  /* 0x00000008ff067819 */ /* 0x000fc4000001160b */
[----:B------:R-:W-:Y:S02]  /*10a30*/  LOP3.LUT R8, R8, 0xff, RZ, 0xc0, !PT ;  /* 0x000000ff08087812 */ /* 0x000fe400078ec0ff */
[----:B------:R-:W-:Y:S02]  /*10a40*/  PRMT R7, R10, 0x5410, R7 ;  /* 0x000054100a077816 */ /* 0x000fe40000000007 */
[----:B------:R-:W-:Y:S02]  /*10a50*/  SHF.R.U32.HI R10, RZ, 0x10, R5 ;  /* 0x00000010ff0a7819 */ /* 0x000fe40000011605 */
[----:B------:R-:W-:Y:S02]  /*10a60*/  PRMT R9, R9, 0x5410, R6 ;  /* 0x0000541009097816 */ /* 0x000fe40000000006 */
[----:B------:R-:W-:Y:S01]  /*10a70*/  PRMT R13, R8, 0x5410, R13 ;  /* 0x00005410080d7816 */ /* 0x000fe2000000000d */
[----:B------:R-:W2:Y:S01]  /*10a80*/  MUFU.EX2 R204, R204 ;  /* 0x000000cc00cc7308 */ /* 0x000ea20000000800 */
[----:B------:R-:W-:-:S02]  /*10a90*/  LOP3.LUT R8, R5, 0xffff, RZ, 0xc0, !PT ;  /* 0x0000ffff05087812 */ /* 0x000fc400078ec0ff */
[----:B------:R-:W-:Y:S02]  /*10aa0*/  LOP3.LUT R11, R5, 0xff, RZ, 0xc0, !PT ;  /* 0x000000ff050b7812 */ /* 0x000fe400078ec0ff */
[----:B------:R-:W-:Y:S02]  /*10ab0*/  SHF.R.U32.HI R6, RZ, 0x18, R5 ;  /* 0x00000018ff067819 */ /* 0x000fe40000011605 */
[----:B------:R-:W-:-:S04]  /*10ac0*/  LOP3.LUT R5, R10, 0xff, RZ, 0xc0, !PT ;  /* 0x000000ff0a057812 */ /* 0x000fc800078ec0ff */
[----:B------:R-:W-:Y:S02]  /*10ad0*/  PRMT R5, R5, 0x5410, R6 ;  /* 0x0000541005057816 */ /* 0x000fe40000000006 */
[----:B------:R-:W-:Y:S02]  /*10ae0*/  LOP3.LUT R6, R4, 0xff, RZ, 0xc0, !PT ;  /* 0x000000ff04067812 */ /* 0x000fe400078ec0ff */
[----:B------:R-:W-:Y:S02]  /*10af0*/  SHF.R.U32.HI R8, RZ, 0x8, R8 ;  /* 0x00000008ff087819 */ /* 0x000fe40000011608 */
[----:B------:R-:W-:Y:S02]  /*10b00*/  PRMT R15, R6, 0x5410, R15 ;  /* 0x00005410060f7816 */ /* 0x000fe4000000000f */
[----:B------:R-:W-:Y:S02]  /*10b10*/  SHF.R.U32.HI R6, RZ, 0x10, R4 ;  /* 0x00000010ff067819 */ /* 0x000fe40000011604 */
[----:B------:R-:W-:-:S02]  /*10b20*/  HSET2.LE.AND R7, R7, R54, PT ;  /* 0x0000003607077233 */ /* 0x000fc40003803000 */
[----:B------:R-:W-:Y:S02]  /*10b30*/  PRMT R11, R11, 0x5410, R8 ;  /* 0x000054100b0b7816 */ /* 0x000fe40000000008 */
[----:B-1----:R-:W-:Y:S02]  /*10b40*/  F2FP.F16.F32.PACK_AB R4, R198, R205 ;  /* 0x000000cdc604723e */ /* 0x002fe400000000ff */
[--C-:B------:R-:W-:Y:S02]  /*10b50*/  HSET2.LE.AND R5, R5, R54.reuse, PT ;  /* 0x0000003605057233 */ /* 0x100fe40003803000 */
[----:B------:R-:W-:Y:S02]  /*10b60*/  LOP3.LUT R7, R7, R4, RZ, 0xc0, !PT ;  /* 0x0000000407077212 */ /* 0x000fe400078ec0ff */
[----:B------:R-:W-:Y:S02]  /*10b70*/  HSET2.LE.AND R4, R11, R54, PT ;  /* 0x000000360b047233 */ /* 0x000fe40003803000 */
[----:B--2---:R-:W-:-:S02]  /*10b80*/  F2FP.F16.F32.PACK_AB R11, R204, R211 ;  /* 0x000000d3cc0b723e */ /* 0x004fc400000000ff */
[----:B------:R-:W-:Y:S02]  /*10b90*/  F2FP.F16.F32.PACK_AB R8, R200, R207 ;  /* 0x000000cfc808723e */ /* 0x000fe400000000ff */
[----:B------:R-:W-:Y:S02]  /*10ba0*/  LOP3.LUT R4, R4, R11, RZ, 0xc0, !PT ;  /* 0x0000000b04047212 */ /* 0x000fe400078ec0ff */
[----:B------:R-:W-:Y:S02]  /*10bb0*/  LOP3.LUT R5, R5, R8, RZ, 0xc0, !PT ;  /* 0x0000000805057212 */ /* 0x000fe400078ec0ff */
[----:B------:R-:W-:Y:S02]  /*10bc0*/  HSET2.LE.AND R18, R9, R54, PT ;  /* 0x0000003609127233 */ /* 0x000fe40003803000 */
[----:B------:R-:W1:Y:S01]  /*10bd0*/  LDSM.16.MT88.4 R8, [R221+0x9400] ;  /* 0x00940000dd08783b */ /* 0x000e620000004200 */
[----:B------:R-:W2:Y:S01]  /*10be0*/  MUFU.EX2 R186, R186 ;  /* 0x000000ba00ba7308 */ /* 0x000ea20000000800 */
[----:B------:R-:W-:-:S07]  /*10bf0*/  LOP3.LUT R6, R6, 0xff, RZ, 0xc0, !PT ;  /* 0x000000ff06067812 */ /* 0x000fce00078ec0ff */
[----:B------:R-:W-:Y:S01]  /*10c00*/  MUFU.EX2 R188, R188 ;  /* 0x000000bc00bc7308 */ /* 0x000fe20000000800 */
[----:B------:R-:W-:Y:S02]  /*10c10*/  PRMT R17, R6, 0x5410, R17 ;  /* 0x0000541006117816 */ /* 0x000fe40000000011 */
[----:B------:R-:W-:-:S05]  /*10c20*/  HSET2.LE.AND R6, R19, R54, PT ;  /* 0x0000003613067233 */ /* 0x000fca0003803000 */
[----:B------:R-:W4:Y:S01]  /*10c30*/  MUFU.EX2 R187, R187 ;  /* 0x000000bb00bb7308 */ /* 0x000f220000000800 */
[----:B------:R-:W-:Y:S02]  /*10c40*/  F2FP.F16.F32.PACK_AB R19, R202, R209 ;  /* 0x000000d1ca13723e */ /* 0x000fe400000000ff */
[----:B------:R-:W-:Y:S02]  /*10c50*/  HSET2.LE.AND R13, R13, R54, PT ;  /* 0x000000360d0d7233 */ /* 0x000fe40003803000 */
[----:B------:R-:W-:Y:S02]  /*10c60*/  LOP3.LUT R6, R6, R19, RZ, 0xc0, !PT ;  /* 0x0000001306067212 */ /* 0x000fe400078ec0ff */
[----:B------:R-:W-:Y:S02]  /*10c70*/  F2FP.F16.F32.PACK_AB R19, R189, R190 ;  /* 0x000000bebd13723e */ /* 0x000fe400000000ff */
[----:B--2---:R-:W-:Y:S02]  /*10c80*/  F2FP.F16.F32.PACK_AB R12, R185, R186 ;  /* 0x000000bab90c723e */ /* 0x004fe400000000ff */
[----:B------:R-:W-:-:S02]  /*10c90*/  LOP3.LUT R18, R18, R19, RZ, 0xc0, !PT ;  /* 0x0000001312127212 */ /* 0x000fc400078ec0ff */
[----:B------:R-:W-:Y:S02]  /*10ca0*/  LOP3.LUT R19, R13, R12, RZ, 0xc0, !PT ;  /* 0x0000000c0d137212 */ /* 0x000fe400078ec0ff */
[--C-:B------:R-:W-:Y:S02]  /*10cb0*/  HSET2.LE.AND R15, R15, R54.reuse, PT ;  /* 0x000000360f0f7233 */ /* 0x100fe40003803000 */
[----:B------:R-:W-:Y:S02]  /*10cc0*/  HSET2.LE.AND R17, R17, R54, PT ;  /* 0x0000003611117233 */ /* 0x000fe40003803000 */
[----:B----4-:R-:W-:Y:S02]  /*10cd0*/  F2FP.F16.F32.PACK_AB R12, R187, R188 ;  /* 0x000000bcbb0c723e */ /* 0x010fe400000000ff */
[----:B------:R-:W-:Y:S02]  /*10ce0*/  F2FP.F16.F32.PACK_AB R16, R191, R196 ;  /* 0x000000c4bf10723e */ /* 0x000fe400000000ff */
[----:B------:R-:W-:-:S02]  /*10cf0*/  LOP3.LUT R17, R17, R12, RZ, 0xc0, !PT ;  /* 0x0000000c11117212 */ /* 0x000fc400078ec0ff */
[----:B------:R-:W-:Y:S02]  /*10d00*/  LOP3.LUT R16, R15, R16, RZ, 0xc0, !PT ;  /* 0x000000100f107212 */ /* 0x000fe400078ec0ff */
[----:B------:R-:W2:Y:S01]  /*10d10*/  LDSM.16.MT88.4 R12, [R221+0xb400] ;  /* 0x00b40000dd0c783b */ /* 0x000ea20000004200 */
[-C--:B-1----:R-:W-:Y:S06]  /*10d20*/  HMMA.16816.F32 R160, R4, R8.reuse, R160 ;  /* 0x0000000804a0723c */ /* 0x082fec00000018a0 */
[C---:B------:R-:W-:Y:S06]  /*10d30*/  HMMA.16816.F32 R156, R16.reuse, R8, R156 ;  /* 0x00000008109c723c */ /* 0x040fec000000189c */
[-C--:B------:R-:W-:Y:S06]  /*10d40*/  HMMA.16816.F32 R152, R16, R10.reuse, R152 ;  /* 0x0000000a1098723c */ /* 0x080fec0000001898 */
[C---:B------:R-:W-:Y:S01]  /*10d50*/  HMMA.16816.F32 R148, R4.reuse, R10, R148 ;  /* 0x0000000a0494723c */ /* 0x040fe20000001894 */
[----:B------:R-:W1:Y:S05]  /*10d60*/  LDSM.16.MT88.4 R8, [R170+0xb400] ;  /* 0x00b40000aa08783b */ /* 0x000e6a0000004200 */
[-C--:B------:R-:W-:Y:S06]  /*10d70*/  HMMA.16816.F32 R68, R4, R28.reuse, R68 ;  /* 0x0000001c0444723c */ /* 0x080fec0000001844 */
[C---:B------:R-:W-:Y:S06]  /*10d80*/  HMMA.16816.F32 R72, R16.reuse, R28, R72 ;  /* 0x0000001c1048723c */ /* 0x040fec0000001848 */
[-C--:B--2---:R-:W-:Y:S06]  /*10d90*/  HMMA.16816.F32 R116, R16, R12.reuse, R116 ;  /* 0x0000000c1074723c */ /* 0x084fec0000001874 */
[----:B------:R-:W-:Y:S01]  /*10da0*/  HMMA.16816.F32 R112, R4, R12, R112 ;  /* 0x0000000c0470723c */ /* 0x000fe20000001870 */
[----:B------:R-:W-:-:S06]  /*10db0*/  IMAD.WIDE.U32 R28, R169, -0x326172a9, RZ ;  /* 0xcd9e8d57a91c7825 */ /* 0x000fcc00078e00ff */
[----:B------:R-:W-:-:S05]  /*10dc0*/  LOP3.LUT R12, R223, UR4, R241, 0x96, !PT ;  /* 0x00000004df0c7c12 */ /* 0x000fca000f8e96f1 */
[----:B------:R-:W-:Y:S01]  /*10dd0*/  IMAD.WIDE.U32 R222, R12, -0x326172a9, RZ ;  /* 0xcd9e8d570cde7825 */ /* 0x000fe200078e00ff */
[----:B------:R-:W-:Y:S01]  /*10de0*/  LOP3.LUT R28, R29, R171, RZ, 0x3c, !PT ;  /* 0x000000ab1d1c7212 */ /* 0x000fe200078e3cff */
[----:B-1----:R-:W-:Y:S03]  /*10df0*/  HMMA.16816.F32 R124, R16, R8, R124 ;  /* 0x00000008107c723c */ /* 0x002fe6000000187c */
[----:B------:R-:W-:-:S03]  /*10e00*/  LOP3.LUT R12, R223, R214, R208, 0x96, !PT ;  /* 0x000000d6df0c7212 */ /* 0x000fc600078e96d0 */
[----:B------:R-:W-:Y:S01]  /*10e10*/  HMMA.16816.F32 R136, R4, R8, R136 ;  /* 0x000000080488723c */ /* 0x000fe20000001888 */
[----:B------:R-:W-:-:S06]  /*10e20*/  IMAD.WIDE.U32 R28, R28, -0x2daee0ad, RZ ;  /* 0xd2511f531c1c7825 */ /* 0x000fcc00078e00ff */
        /* <DEDUP_REMOVED lines=11> */
[----:B------:R-:W-:Y:S01]  /*10ee0*/  FFMA.FTZ R215, R246, UR19, -R173 ;  /* 0x00000013f6d77c23 */ /* 0x000fe200080108ad */
[----:B------:R-:W-:Y:S02]  /*10ef0*/  LOP3.LUT R246, R9, R12, R175, 0x96, !PT ;  /* 0x0000000c09f67212 */ /* 0x000fe400078e96af */
[----:B------:R-:W-:Y:S01]  /*10f00*/  LOP3.LUT R8, R227, R8, R181, 0x96, !PT ;  /* 0x00000008e3087212 */ /* 0x000fe200078e96b5 */
[----:B------:R-:W-:Y:S02]  /*10f10*/  FFMA.FTZ R214, R218, UR19, -R173 ;  /* 0x00000013dad67c23 */ /* 0x000fe400080108ad */
[----:B------:R-:W-:-:S04]  /*10f20*/  IMAD.WIDE.U32 R246, R246, -0x326172a9, RZ ;  /* 0xcd9e8d57f6f67825 */ /* 0x000fc800078e00ff */
[----:B------:R-:W-:Y:S01]  /*10f30*/  IMAD.WIDE.U32 R12, R8, -0x326172a9, RZ ;  /* 0xcd9e8d57080c7825 */ /* 0x000fe200078e00ff */
[----:B------:R-:W1:Y:S01]  /*10f40*/  MUFU.EX2 R214, R214 ;  /* 0x000000d600d67308 */ /* 0x000e620000000800 */
[----:B------:R-:W-:Y:S02]  /*10f50*/  LOP3.LUT R210, R223, R210, R208, 0x96, !PT ;  /* 0x000000d2dfd27212 */ /* 0x000fe400078e96d0 */
[----:B------:R-:W-:Y:S01]  /*10f60*/  FFMA.FTZ R218, R250, UR19, -R173 ;  /* 0x00000013fada7c23 */ /* 0x000fe200080108ad */
[----:B------:R-:W-:Y:S01]  /*10f70*/  LOP3.LUT R8, R13, R246, R174, 0x96, !PT ;  /* 0x000000f60d087212 */ /* 0x000fe200078e96ae */
[--C-:B------:R-:W-:Y:S01]  /*10f80*/  FFMA.FTZ R219, R228, UR19, -R67.reuse ;  /* 0x00000013e4db7c23 */ /* 0x100fe20008010843 */
[--C-:B------:R-:W-:Y:S01]  /*10f90*/  FFMA.FTZ R208, R248, UR19, -R67.reuse ;  /* 0x00000013f8d07c23 */ /* 0x100fe20008010843 */
[----:B------:R-:W-:Y:S01]  /*10fa0*/  FFMA.FTZ R227, R206, UR19, -R67 ;  /* 0x00000013cee37c23 */ /* 0x000fe20008010843 */
[-C--:B------:R-:W-:Y:S01]  /*10fb0*/  HMMA.16816.F32 R132, R16, R10.reuse, R132 ;  /* 0x0000000a1084723c */ /* 0x080fe20000001884 */
[----:B------:R-:W-:Y:S05]  /*10fc0*/  MUFU.EX2 R215, R215 ;  /* 0x000000d700d77308 */ /* 0x000fea0000000800 */
[C---:B------:R-:W-:Y:S03]  /*10fd0*/  HMMA.16816.F32 R128, R4.reuse, R10, R128 ;  /* 0x0000000a0480723c */ /* 0x040fe60000001880 */
[----:B------:R-:W-:Y:S04]  /*10fe0*/  MUFU.EX2 R218, R218 ;  /* 0x000000da00da7308 */ /* 0x000fe80000000800 */
[----:B------:R-:W-:Y:S01]  /*10ff0*/  LOP3.LUT R10, R8, 0xffff, RZ, 0xc0, !PT ;  /* 0x0000ffff080a7812 */ /* 0x000fe200078ec0ff */
[----:B------:R-:W-:Y:S03]  /*11000*/  HMMA.16816.F32 R80, R4, R30, R80 ;  /* 0x0000001e0450723c */ /* 0x000fe60000001850 */
[----:B------:R-:W2:Y:S01]  /*11010*/  MUFU.EX2 R219, R219 ;  /* 0x000000db00db7308 */ /* 0x000ea20000000800 */
[----:B------:R-:W-:-:S02]  /*11020*/  SHF.R.U32.HI R10, RZ, 0x8, R10 ;  /* 0x00000008ff0a7819 */ /* 0x000fc4000001160a */
[----:B------:R-:W-:Y:S01]  /*11030*/  HMMA.16816.F32 R84, R4, R24, R84 ;  /* 0x000000180454723c */ /* 0x000fe20000001854 */
[----:B------:R-:W-:-:S04]  /*11040*/  SHF.R.U32.HI R9, RZ, 0x10, R8 ;  /* 0x00000010ff097819 */ /* 0x000fc80000011608 */
[----:B------:R-:W-:Y:S01]  /*11050*/  MUFU.EX2 R208, R208 ;  /* 0x000000d000d07308 */ /* 0x000fe20000000800 */
[C---:B------:R-:W-:Y:S06]  /*11060*/  HMMA.16816.F32 R96, R4.reuse, R26, R96 ;  /* 0x0000001a0460723c */ /* 0x040fec0000001860 */
[C---:B------:R-:W-:Y:S01]  /*11070*/  HMMA.16816.F32 R100, R4.reuse, R20, R100 ;  /* 0x000000140464723c */ /* 0x040fe20000001864 */
[----:B------:R-:W4:Y:S05]  /*11080*/  MUFU.EX2 R227, R227 ;  /* 0x000000e300e37308 */ /* 0x000f2a0000000800 */
[C---:B------:R-:W-:Y:S06]  /*11090*/  HMMA.16816.F32 R144, R4.reuse, R22, R144 ;  /* 0x000000160490723c */ /* 0x040fec0000001890 */
[----:B------:R-:W-:Y:S07]  /*110a0*/  HMMA.16816.F32 R120, R4, R14, R120 ;  /* 0x0000000e0478723c */ /* 0x000fee0000001878 */
[----:B------:R-:W-:-:S02]  /*110b0*/  LOP3.LUT R7, R8, 0xff, RZ, 0xc0, !PT ;  /* 0x000000ff08077812 */ /* 0x000fc400078ec0ff */
[C---:B------:R-:W-:Y:S02]  /*110c0*/  LOP3.LUT R4, R12.reuse, 0xffff, RZ, 0xc0, !PT ;  /* 0x0000ffff0c047812 */ /* 0x040fe400078ec0ff */
[----:B------:R-:W-:Y:S02]  /*110d0*/  SHF.R.U32.HI R6, RZ, 0x10, R12 ;  /* 0x00000010ff067819 */ /* 0x000fe4000001160c */
[----:B------:R-:W-:Y:S02]  /*110e0*/  PRMT R7, R7, 0x5410, R10 ;  /* 0x0000541007077816 */ /* 0x000fe4000000000a */
[----:B------:R-:W-:Y:S02]  /*110f0*/  LOP3.LUT R5, R12, 0xff, RZ, 0xc0, !PT ;  /* 0x000000ff0c057812 */ /* 0x000fe400078ec0ff */
[----:B------:R-:W-:Y:S02]  /*11100*/  SHF.R.U32.HI R4, RZ, 0x8, R4 ;  /* 0x00000008ff047819 */ /* 0x000fe40000011604 */
[----:B------:R-:W-:-:S02]  /*11110*/  SHF.R.U32.HI R8, RZ, 0x18, R8 ;  /* 0x00000018ff087819 */ /* 0x000fc40000011608 */
[----:B------:R-:W-:Y:S02]  /*11120*/  LOP3.LUT R9, R9, 0xff, RZ, 0xc0, !PT ;  /* 0x000000ff09097812 */ /* 0x000fe400078ec0ff */
[----:B------:R-:W-:Y:S02]  /*11130*/  SHF.R.U32.HI R12, RZ, 0x18, R12 ;  /* 0x00000018ff0c7819 */ /* 0x000fe4000001160c */
[----:B------:R-:W-:Y:S02]  /*11140*/  LOP3.LUT R11, R6, 0xff, RZ, 0xc0, !PT ;  /* 0x000000ff060b7812 */ /* 0x000fe400078ec0ff */
[----:B------:R-:W-:Y:S02]  /*11150*/  HSET2.LE.AND R7, R7, R54, PT ;  /* 0x0000003607077233 */ /* 0x000fe40003803000 */
[----:B-1----:R-:W-:Y:S02]  /*11160*/  F2FP.F16.F32.PACK_AB R6, R214, R213 ;  /* 0x000000d5d606723e */ /* 0x002fe400000000ff */
[----:B------:R-:W-:-:S02]  /*11170*/  PRMT R5, R5, 0x5410, R4 ;  /* 0x0000541005057816 */ /* 0x000fc40000000004 */
[----:B------:R-:W-:Y:S02]  /*11180*/  PRMT R9, R9, 0x5410, R8 ;  /* 0x0000541009097816 */ /* 0x000fe40000000008 */
[----:B------:R-:W-:Y:S02]  /*11190*/  PRMT R11, R11, 0x5410, R12 ;  /* 0x000054100b0b7816 */ /* 0x000fe4000000000c */
[----:B------:R-:W-:Y:S02]  /*111a0*/  LOP3.LUT R4, R7, R6, RZ, 0xc0, !PT ;  /* 0x0000000607047212 */ /* 0x000fe400078ec0ff */
[--C-:B------:R-:W-:Y:S02]  /*111b0*/  HSET2.LE.AND R6, R5, R54.reuse, PT ;  /* 0x0000003605067233 */ /* 0x100fe40003803000 */
[----:B------:R-:W-:Y:S02]  /*111c0*/  HSET2.LE.AND R5, R9, R54, PT ;  /* 0x0000003609057233 */ /* 0x000fe40003803000 */
[----:B--2---:R-:W-:-:S02]  /*111d0*/  F2FP.F16.F32.PACK_AB R10, R219, R216 ;  /* 0x000000d8db0a723e */ /* 0x004fc400000000ff */
[----:B------:R-:W-:Y:S02]  /*111e0*/  F2FP.F16.F32.PACK_AB R9, R218, R215 ;  /* 0x000000d7da09723e */ /* 0x000fe400000000ff */
[----:B------:R-:W-:Y:S02]  /*111f0*/  HSET2.LE.AND R7, R11, R54, PT ;  /* 0x000000360b077233 */ /* 0x000fe40003803000 */
[----:B----4-:R-:W-:Y:S01]  /*11200*/  F2FP.F16.F32.PACK_AB R8, R227, R208 ;  /* 0x000000d0e308723e */ /* 0x010fe200000000ff */
[C---:B------:R-:W-:Y:S01]  /*11210*/  HMMA.16816.F32 R76, R16.reuse, R30, R76 ;  /* 0x0000001e104c723c */ /* 0x040fe2000000184c */
[----:B------:R-:W-:Y:S01]  /*11220*/  LOP3.LUT R5, R5, R10, RZ, 0xc0, !PT ;  /* 0x0000000a05057212 */ /* 0x000fe200078ec0ff */
[----:B------:R-:W1:Y:S01]  /*11230*/  LDSM.16.MT88.4 R28, [R221+0x9800] ;  /* 0x00980000dd1c783b */ /* 0x000e620000004200 */
[----:B------:R-:W-:Y:S02]  /*11240*/  LOP3.LUT R6, R6, R9, RZ, 0xc0, !PT ;  /* 0x0000000906067212 */ /* 0x000fe400078ec0ff */
[----:B------:R-:W-:Y:S01]  /*11250*/  LOP3.LUT R7, R7, R8, RZ, 0xc0, !PT ;  /* 0x0000000807077212 */ /* 0x000fe200078ec0ff */
[C---:B------:R-:W-:Y:S01]  /*11260*/  HMMA.16816.F32 R88, R16.reuse, R24, R88 ;  /* 0x000000181058723c */ /* 0x040fe20000001858 */
[----:B------:R-:W-:Y:S05]  /*11270*/  LDSM.16.MT88.4 R8, [R170+0xb800] ;  /* 0x00b80000aa08783b */ /* 0x000fea0000004200 */
[C---:B------:R-:W-:Y:S01]  /*11280*/  HMMA.16816.F32 R92, R16.reuse, R26, R92 ;  /* 0x0000001a105c723c */ /* 0x040fe2000000185c */
[----:B------:R-:W2:Y:S05]  /*11290*/  LDSM.16.MT88.4 R24, [R170+0x9800] ;  /* 0x00980000aa18783b */ /* 0x000eaa0000004200 */
[C---:B------:R-:W-:Y:S06]  /*112a0*/  HMMA.16816.F32 R104, R16.reuse, R20, R104 ;  /* 0x000000141068723c */ /* 0x040fec0000001868 */
[C---:B------:R-:W-:Y:S01]  /*112b0*/  HMMA.16816.F32 R108, R16.reuse, R22, R108 ;  /* 0x00000016106c723c */ /* 0x040fe2000000186c */
[----:B------:R-:W4:Y:S05]  /*112c0*/  LDSM.16.MT88.4 R20, [R221+0xa800] ;  /* 0x00a80000dd14783b */ /* 0x000f2a0000004200 */
[----:B------:R-:W-:Y:S01]  /*112d0*/  HMMA.16816.F32 R140, R16, R14, R140 ;  /* 0x0000000e108c723c */ /* 0x000fe2000000188c */
[----:B------:R-:W3:Y:S04]  /*112e0*/  LDSM.16.MT88.4 R16, [R170+0xa800] ;  /* 0x00a80000aa10783b */ /* 0x000ee80000004200 */
[----:B------:R-:W3:Y:S01]  /*112f0*/  LDSM.16.MT88.4 R12, [R221+0xb800] ;  /* 0x00b80000dd0c783b */ /* 0x000ee20000004200 */
[----:B------:R-:W-:Y:S01]  /*11300*/  LOP3.LUT R180, R183, R222, R180, 0x96, !PT ;  /* 0x000000deb7b47212 */ /* 0x000fe200078e96b4 */
[----:B------:R-:W-:-:S02]  /*11310*/  IMAD.MOV.U32 R243, RZ, RZ, R229 ;  /* 0x000000fffff37224 */ /* 0x000fc400078e00e5 */
[----:B------:R-:W-:Y:S01]  /*11320*/  IMAD.WIDE.U32 R228, R210, -0x2daee0ad, RZ ;  /* 0xd2511f53d2e47825 */ /* 0x000fe200078e00ff */
[----:B------:R-:W-:-:S03]  /*11330*/  LOP3.LUT R244, R247, R244, R217, 0x96, !PT ;  /* 0x000000f4f7f47212 */ /* 0x000fc600078e96d9 */
[----:B------:R-:W-:Y:S01]  /*11340*/  FFMA.FTZ R173, R62, UR19, -R67 ;  /* 0x000000133ead7c23 */ /* 0x000fe20008010843 */
[----:B-1----:R-:W-:Y:S01]  /*11350*/  HMMA.16816.F32 R156, R4, R28, R156 ;  /* 0x0000001c049c723c */ /* 0x002fe2000000189c */
[----:B------:R-:W-:-:S05]  /*11360*/  FADD.FTZ R39, R39, R42 ;  /* 0x0000002a27277221 */ /* 0x000fca0000010000 */
[----:B------:R-:W-:Y:S01]  /*11370*/  HMMA.16816.F32 R152, R4, R30, R152 ;  /* 0x0000001e0498723c */ /* 0x000fe20000001898 */
[----:B------:R-:W-:-:S05]  /*11380*/  LOP3.LUT R179, R229, R184, R179, 0x96, !PT ;  /* 0x000000b8e5b37212 */ /* 0x000fca00078e96b3 */
[C---:B--2---:R-:W-:Y:S06]  /*11390*/  HMMA.16816.F32 R72, R4.reuse, R24, R72 ;  /* 0x000000180448723c */ /* 0x044fec0000001848 */
[C---:B------:R-:W-:Y:S06]  /*113a0*/  HMMA.16816.F32 R76, R4.reuse, R26, R76 ;  /* 0x0000001a044c723c */ /* 0x040fec000000184c */
[C---:B----4-:R-:W-:Y:S06]  /*113b0*/  HMMA.16816.F32 R88, R4.reuse, R20, R88 ;  /* 0x000000140458723c */ /* 0x050fec0000001858 */
[C---:B------:R-:W-:Y:S06]  /*113c0*/  HMMA.16816.F32 R92, R4.reuse, R22, R92 ;  /* 0x00000016045c723c */ /* 0x040fec000000185c */
[C---:B---3--:R-:W-:Y:S06]  /*113d0*/  HMMA.16816.F32 R104, R4.reuse, R16, R104 ;  /* 0x000000100468723c */ /* 0x048fec0000001868 */
[C---:B------:R-:W-:Y:S06]  /*113e0*/  HMMA.16816.F32 R108, R4.reuse, R18, R108 ;  /* 0x00000012046c723c */ /* 0x040fec000000186c */
[C---:B------:R-:W-:Y:S06]  /*113f0*/  HMMA.16816.F32 R116, R4.reuse, R12, R116 ;  /* 0x0000000c0474723c */ /* 0x040fec0000001874 */
[C---:B------:R-:W-:Y:S06]  /*11400*/  HMMA.16816.F32 R140, R4.reuse, R14, R140 ;  /* 0x0000000e048c723c */ /* 0x040fec000000188c */
[C---:B------:R-:W-:Y:S06]  /*11410*/  HMMA.16816.F32 R124, R4.reuse, R8, R124 ;  /* 0x00000008047c723c */ /* 0x040fec000000187c */
[----:B------:R-:W-:Y:S01]  /*11420*/  HMMA.16816.F32 R132, R4, R10, R132 ;  /* 0x0000000a0484723c */ /* 0x000fe20000001884 */
[----:B------:R-:W-:Y:S01]  /*11430*/  FADD.FTZ R46, R46, R47 ;  /* 0x0000002f2e2e7221 */ /* 0x000fe20000010000 */
[----:B------:R-:W-:Y:S01]  /*11440*/  MUFU.EX2 R40, R40 ;  /* 0x0000002800287308 */ /* 0x000fe20000000800 */
[----:B------:R-:W-:Y:S01]  /*11450*/  FADD.FTZ R49, R49, R50 ;  /* 0x0000003231317221 */ /* 0x000fe20000010000 */
[----:B------:R1:W5:Y:S03]  /*11460*/  LDL.LU.64 R222, [R1+0x28] ;  /* 0x0000280001de7983 */ /* 0x0003660000300a00 */
        /* <DEDUP_REMOVED lines=9> */
[----:B------:R-:W-:-:S05]  /*11500*/  LOP3.LUT R181, R183, R178, R181, 0x96, !PT ;  /* 0x000000b2b7b57212 */ /* 0x000fca00078e96b5 */
[----:B------:R-:W-:-:S04]  /*11510*/  IMAD.WIDE.U32 R178, R181, -0x326172a9, RZ ;  /* 0xcd9e8d57b5b27825 */ /* 0x000fc800078e00ff */
[--C-:B------:R-:W-:Y:S01]  /*11520*/  FFMA.FTZ R175, R195, UR19, -R61.reuse ;  /* 0x00000013c3af7c23 */ /* 0x100fe2000801083d */
[----:B------:R-:W-:Y:S01]  /*11530*/  FFMA.FTZ R176, R194, UR19, -R61 ;  /* 0x00000013c2b07c23 */ /* 0x000fe2000801083d */
[----:B------:R-:W-:Y:S01]  /*11540*/  IMAD.WIDE.U32 R194, R4, -0x326172a9, RZ ;  /* 0xcd9e8d5704c27825 */ /* 0x000fe200078e00ff */
[C---:B------:R-:W-:Y:S02]  /*11550*/  LOP3.LUT R6, R178.reuse, 0xffff, RZ, 0xc0, !PT ;  /* 0x0000ffffb2067812 */ /* 0x040fe400078ec0ff */
[----:B------:R-:W-:Y:S02]  /*11560*/  LOP3.LUT R181, R178, 0xff, RZ, 0xc0, !PT ;  /* 0x000000ffb2b57812 */ /* 0x000fe400078ec0ff */
[----:B------:R-:W-:Y:S02]  /*11570*/  SHF.R.U32.HI R6, RZ, 0x8, R6 ;  /* 0x00000008ff067819 */ /* 0x000fe40000011606 */
[----:B------:R-:W-:Y:S02]  /*11580*/  SHF.R.U32.HI R5, RZ, 0x10, R178 ;  /* 0x00000010ff057819 */ /* 0x000fe400000116b2 */
[----:B------:R-:W-:Y:S01]  /*11590*/  LOP3.LUT R4, R179, R194, R174, 0x96, !PT ;  /* 0x000000c2b3047212 */ /* 0x000fe200078e96ae */
[----:B------:R-:W-:Y:S01]  /*115a0*/  FFMA.FTZ R179, R197, UR19, -R56 ;  /* 0x00000013c5b37c23 */ /* 0x000fe20008010838 */
[----:B------:R-:W-:Y:S01]  /*115b0*/  SHF.R.U32.HI R7, RZ, 0x18, R178 ;  /* 0x00000018ff077819 */ /* 0x000fe200000116b2 */
[----:B------:R-:W-:Y:S01]  /*115c0*/  FFMA.FTZ R178, R199, UR19, -R56 ;  /* 0x00000013c7b27c23 */ /* 0x000fe20008010838 */
[----:B------:R-:W-:-:S02]  /*115d0*/  PRMT R181, R181, 0x5410, R6 ;  /* 0x00005410b5b57816 */ /* 0x000fc40000000006 */
[----:B------:R-:W-:Y:S02]  /*115e0*/  LOP3.LUT R6, R5, 0xff, RZ, 0xc0, !PT ;  /* 0x000000ff05067812 */ /* 0x000fe400078ec0ff */
[----:B------:R-:W-:Y:S01]  /*115f0*/  LOP3.LUT R5, R4, 0xffff, RZ, 0xc0, !PT ;  /* 0x0000ffff04057812 */ /* 0x000fe200078ec0ff */
[----:B------:R-:W-:Y:S01]  /*11600*/  FFMA.FTZ R177, R193, UR19, -R61 ;  /* 0x00000013c1b17c23 */ /* 0x000fe2000801083d */
[----:B------:R-:W-:Y:S01]  /*11610*/  PRMT R7, R6, 0x5410, R7 ;  /* 0x0000541006077816 */ /* 0x000fe20000000007 */
[----:B------:R-:W-:Y:S01]  /*11620*/  FFMA.FTZ R174, R192, UR19, -R61 ;  /* 0x00000013c0ae7c23 */ /* 0x000fe2000801083d */
[----:B------:R-:W-:Y:S01]  /*11630*/  MUFU.EX2 R178, R178 ;  /* 0x000000b200b27308 */ /* 0x000fe20000000800 */
[----:B------:R-:W-:Y:S02]  /*11640*/  SHF.R.U32.HI R6, RZ, 0x10, R4 ;  /* 0x00000010ff067819 */ /* 0x000fe40000011604 */
[----:B------:R-:W-:Y:S02]  /*11650*/  SHF.R.U32.HI R180, RZ, 0x8, R5 ;  /* 0x00000008ffb47819 */ /* 0x000fe40000011605 */
[----:B------:R-:W-:-:S03]  /*11660*/  LOP3.LUT R183, R4, 0xff, RZ, 0xc0, !PT ;  /* 0x000000ff04b77812 */ /* 0x000fc600078ec0ff */
[----:B------:R-:W2:Y:S01]  /*11670*/  MUFU.EX2 R179, R179 ;  /* 0x000000b300b37308 */ /* 0x000ea20000000800 */
[----:B------:R-:W-:Y:S02]  /*11680*/  LOP3.LUT R5, R6, 0xff, RZ, 0xc0, !PT ;  /* 0x000000ff06057812 */ /* 0x000fe400078ec0ff */
[----:B------:R-:W-:Y:S02]  /*11690*/  PRMT R183, R183, 0x5410, R180 ;  /* 0x00005410b7b77816 */ /* 0x000fe400000000b4 */
[----:B------:R-:W-:-:S03]  /*116a0*/  HSET2.LE.AND R6, R181, R54, PT ;  /* 0x00000036b5067233 */ /* 0x000fc60003803000 */
[----:B------:R-:W-:Y:S01]  /*116b0*/  MUFU.EX2 R175, R175 ;  /* 0x000000af00af7308 */ /* 0x000fe20000000800 */
[----:B------:R-:W-:-:S07]  /*116c0*/  SHF.R.U32.HI R4, RZ, 0x18, R4 ;  /* 0x00000018ff047819 */ /* 0x000fce0000011604 */
[----:B------:R-:W-:Y:S08]  /*116d0*/  MUFU.EX2 R176, R176 ;  /* 0x000000b000b07308 */ /* 0x000ff00000000800 */
[----:B------:R-:W-:Y:S08]  /*116e0*/  MUFU.EX2 R177, R177 ;  /* 0x000000b100b17308 */ /* 0x000ff00000000800 */
[----:B------:R-:W3:Y:S08]  /*116f0*/  MUFU.EX2 R174, R174 ;  /* 0x000000ae00ae7308 */ /* 0x000ef00000000800 */
[----:B------:R-:W-:Y:S08]  /*11700*/  MUFU.EX2 R180, R203 ;  /* 0x000000cb00b47308 */ /* 0x000ff00000000800 */
[----:B------:R-:W4:Y:S01]  /*11710*/  MUFU.EX2 R181, R201 ;  /* 0x000000c900b57308 */ /* 0x000f220000000800 */
[----:B------:R-:W-:-:S02]  /*11720*/  PRMT R5, R5, 0x5410, R4 ;  /* 0x0000541005057816 */ /* 0x000fc40000000004 */
[--C-:B------:R-:W-:Y:S02]  /*11730*/  HSET2.LE.AND R7, R7, R54.reuse, PT ;  /* 0x0000003607077233 */ /* 0x100fe40003803000 */
[----:B--2---:R-:W-:Y:S02]  /*11740*/  F2FP.F16.F32.PACK_AB R4, R179, R178 ;  /* 0x000000b2b304723e */ /* 0x004fe400000000ff */
[--C-:B------:R-:W-:Y:S02]  /*11750*/  HSET2.LE.AND R5, R5, R54.reuse, PT ;  /* 0x0000003605057233 */ /* 0x100fe40003803000 */
[----:B------:R-:W-:Y:S02]  /*11760*/  LOP3.LUT R7, R7, R4, RZ, 0xc0, !PT ;  /* 0x0000000407077212 */ /* 0x000fe400078ec0ff */
[----:B------:R-:W-:Y:S02]  /*11770*/  HSET2.LE.AND R4, R183, R54, PT ;  /* 0x00000036b7047233 */ /* 0x000fe40003803000 */
[----:B---3--:R-:W-:-:S02]  /*11780*/  F2FP.F16.F32.PACK_AB R193, R174, R177 ;  /* 0x000000b1aec1723e */ /* 0x008fc400000000ff */
[----:B------:R-:W-:Y:S02]  /*11790*/  F2FP.F16.F32.PACK_AB R183, R176, R175 ;  /* 0x000000afb0b7723e */ /* 0x000fe400000000ff */
[----:B----4-:R-:W-:Y:S01]  /*117a0*/  F2FP.F16.F32.PACK_AB R184, R181, R180 ;  /* 0x000000b4b5b8723e */ /* 0x010fe200000000ff */
[----:B------:R-:W-:Y:S01]  /*117b0*/  IMAD.WIDE.U32 R244, R244, -0x2daee0ad, RZ ;  /* 0xd2511f53f4f47825 */ /* 0x000fe200078e00ff */
[----:B------:R-:W-:Y:S02]  /*117c0*/  LOP3.LUT R6, R6, R193, RZ, 0xc0, !PT ;  /* 0x000000c106067212 */ /* 0x000fe400078ec0ff */
[----:B------:R-:W-:Y:S02]  /*117d0*/  LOP3.LUT R4, R4, R183, RZ, 0xc0, !PT ;  /* 0x000000b704047212 */ /* 0x000fe400078ec0ff */
[----:B------:R-:W-:Y:S01]  /*117e0*/  LOP3.LUT R5, R5, R184, RZ, 0xc0, !PT ;  /* 0x000000b805057212 */ /* 0x000fe200078ec0ff */
[----:B------:R-:W-:Y:S01]  /*117f0*/  FFMA.FTZ R184, R243, R63, R60 ;  /* 0x0000003ff3b87223 */ /* 0x000fe2000001003c */
[----:B------:R-:W-:Y:S01]  /*11800*/  LOP3.LUT R226, R245, R226, R212, 0x96, !PT ;  /* 0x000000e2f5e27212 */ /* 0x000fe200078e96d4 */
[----:B------:R-:W-:-:S02]  /*11810*/  FFMA.FTZ R62, R65, UR19, -R67 ;  /* 0x00000013413e7c23 */ /* 0x000fc40008010843 */
[----:B------:R-:W-:Y:S02]  /*11820*/  FADD.FTZ R53, R53, R184 ;  /* 0x000000b835357221 */ /* 0x000fe40000010000 */
[----:B------:R-:W-:Y:S01]  /*11830*/  HMMA.16816.F32 R112, R4, R12, R112 ;  /* 0x0000000c0470723c */ /* 0x000fe20000001870 */
[----:B------:R-:W-:Y:S01]  /*11840*/  LOP3.LUT R194, R195, R228, R217, 0x96, !PT ;  /* 0x000000e4c3c27212 */ /* 0x000fe200078e96d9 */
[----:B------:R-:W-:Y:S01]  /*11850*/  FADD.FTZ R44, R44, R53 ;  /* 0x000000352c2c7221 */ /* 0x000fe20000010000 */
[----:B------:R-:W-:-:S04]  /*11860*/  LOP3.LUT R67, R226, 0xff, RZ, 0xc0, !PT ;  /* 0x000000ffe2437812 */ /* 0x000fc800078ec0ff */
[----:B------:R-:W-:-:S04]  /*11870*/  LOP3.LUT R12, R226, 0xffff, RZ, 0xc0, !PT ;  /* 0x0000ffffe20c7812 */ /* 0x000fc800078ec0ff */
[----:B------:R-:W-:Y:S01]  /*11880*/  SHF.R.U32.HI R12, RZ, 0x8, R12 ;  /* 0x00000008ff0c7819 */ /* 0x000fe2000001160c */
[----:B------:R-:W-:-:S04]  /*11890*/  IMAD.WIDE.U32 R194, R194, -0x2daee0ad, RZ ;  /* 0xd2511f53c2c27825 */ /* 0x000fc800078e00ff */
[----:B------:R-:W-:Y:S01]  /*118a0*/  FADD.FTZ R44, R43, R44 ;  /* 0x0000002c2b2c7221 */ /* 0x000fe20000010000 */
[----:B------:R-:W-:Y:S01]  /*118b0*/  PRMT R67, R67, 0x5410, R12 ;  /* 0x0000541043437816 */ /* 0x000fe2000000000c */
[----:B------:R-:W-:Y:S01]  /*118c0*/  FADD.FTZ R38, R38, R39 ;  /* 0x0000002726267221 */ /* 0x000fe20000010000 */
[----:B------:R2:W-:Y:S01]  /*118d0*/  MUFU.EX2 R65, R66 ;  /* 0x0000004200417308 */ /* 0x0005e20000000800 */
[----:B------:R-:W-:Y:S01]  /*118e0*/  FADD.FTZ R45, R45, R46 ;  /* 0x0000002e2d2d7221 */ /* 0x000fe20000010000 */
[----:B------:R-:W-:Y:S01]  /*118f0*/  FFMA.FTZ R183, R32, UR19, -R61 ;  /* 0x0000001320b77c23 */ /* 0x000fe2000801083d */
[----:B------:R-:W-:Y:S01]  /*11900*/  HMMA.16816.F32 R144, R4, R18, R144 ;  /* 0x000000120490723c */ /* 0x000fe20000001890 */
[----:B------:R-:W-:Y:S01]  /*11910*/  HSET2.LE.AND R32, R67, R54, PT ;  /* 0x0000003643207233 */ /* 0x000fe20003803000 */
[----:B------:R-:W-:-:S03]  /*11920*/  FADD.FTZ R211, R211, R44 ;  /* 0x0000002cd3d37221 */ /* 0x000fc60000010000 */
[----:B------:R-:W3:Y:S01]  /*11930*/  MUFU.EX2 R62, R62 ;  /* 0x0000003e003e7308 */ /* 0x000ee20000000800 */
[----:B------:R-:W-:Y:S01]  /*11940*/  SHF.R.U32.HI R67, RZ, 0x10, R194 ;  /* 0x00000010ff437819 */ /* 0x000fe200000116c2 */
[----:B------:R-:W-:Y:S01]  /*11950*/  FADD.FTZ R207, R207, R38 ;  /* 0x00000026cfcf7221 */ /* 0x000fe20000010000 */
[----:B------:R-:W-:Y:S01]  /*11960*/  SHF.R.U32.HI R19, RZ, 0x10, R244 ;  /* 0x00000010ff137819 */ /* 0x000fe200000116f4 */
[C---:B------:R-:W-:Y:S01]  /*11970*/  HMMA.16816.F32 R160, R4.reuse, R28, R160 ;  /* 0x0000001c04a0723c */ /* 0x040fe200000018a0 */
[----:B------:R-:W-:Y:S01]  /*11980*/  LOP3.LUT R182, R195, R182, R212, 0x96, !PT ;  /* 0x000000b6c3b67212 */ /* 0x000fe200078e96d4 */
[----:B------:R-:W-:Y:S01]  /*11990*/  FADD.FTZ R196, R196, R45 ;  /* 0x0000002dc4c47221 */ /* 0x000fe20000010000 */
[--C-:B------:R-:W-:Y:S01]  /*119a0*/  FFMA.FTZ R192, R37, UR19, -R56.reuse ;  /* 0x0000001325c07c23 */ /* 0x100fe20008010838 */
[----:B------:R-:W-:Y:S02]  /*119b0*/  FFMA.FTZ R37, R41, UR19, -R56 ;  /* 0x0000001329257c23 */ /* 0x000fe40008010838 */
[----:B------:R-:W-:Y:S01]  /*119c0*/  HMMA.16816.F32 R148, R4, R30, R148 ;  /* 0x0000001e0494723c */ /* 0x000fe20000001894 */
[----:B------:R-:W-:Y:S01]  /*119d0*/  FADD.FTZ R204, R204, R211 ;  /* 0x000000d3cccc7221 */ /* 0x000fe20000010000 */
[----:B------:R-:W4:Y:S01]  /*119e0*/  MUFU.EX2 R173, R173 ;  /* 0x000000ad00ad7308 */ /* 0x000f220000000800 */
[----:B------:R-:W-:-:S03]  /*119f0*/  LOP3.LUT R13, R19, 0xff, RZ, 0xc0, !PT ;  /* 0x000000ff130d7812 */ /* 0x000fc600078ec0ff */
[----:B------:R-:W-:Y:S01]  /*11a00*/  HMMA.16816.F32 R68, R4, R24, R68 ;  /* 0x000000180444723c */ /* 0x000fe20000001844 */
[----:B------:R-:W-:Y:S01]  /*11a10*/  FADD.FTZ R200, R200, R207 ;  /* 0x000000cfc8c87221 */ /* 0x000fe20000010000 */
[----:B------:R-:W-:-:S04]  /*11a20*/  FADD.FTZ R191, R191, R196 ;  /* 0x000000c4bfbf7221 */ /* 0x000fc80000010000 */
[C---:B------:R-:W-:Y:S06]  /*11a30*/  HMMA.16816.F32 R80, R4.reuse, R26, R80 ;  /* 0x0000001a0450723c */ /* 0x040fec0000001850 */
[C---:B------:R-:W-:Y:S06]  /*11a40*/  HMMA.16816.F32 R84, R4.reuse, R20, R84 ;  /* 0x000000140454723c */ /* 0x040fec0000001854 */
[C---:B------:R-:W-:Y:S06]  /*11a50*/  HMMA.16816.F32 R96, R4.reuse, R22, R96 ;  /* 0x000000160460723c */ /* 0x040fec0000001860 */
[C---:B------:R-:W-:Y:S06]  /*11a60*/  HMMA.16816.F32 R100, R4.reuse, R16, R100 ;  /* 0x000000100464723c */ /* 0x040fec0000001864 */
[----:B------:R-:W-:Y:S01]  /*11a70*/  HMMA.16816.F32 R120, R4, R14, R120 ;  /* 0x0000000e0478723c */ /* 0x000fe20000001878 */
[----:B------:R-:W-:-:S05]  /*11a80*/  SHF.R.U32.HI R16, RZ, 0x18, R244 ;  /* 0x00000018ff107819 */ /* 0x000fca00000116f4 */
[C---:B------:R-:W-:Y:S06]  /*11a90*/  HMMA.16816.F32 R136, R4.reuse, R8, R136 ;  /* 0x000000080488723c */ /* 0x040fec0000001888 */
[----:B------:R-:W-:Y:S01]  /*11aa0*/  HMMA.16816.F32 R128, R4, R10, R128 ;  /* 0x0000000a0480723c */ /* 0x000fe20000001880 */
[----:B------:R-:W1:Y:S01]  /*11ab0*/  LDSM.16.MT88.4 R4, [R170+0xbc00] ;  /* 0x00bc0000aa04783b */ /* 0x000e620000004200 */
[----:B------:R3:W-:Y:S01]  /*11ac0*/  MUFU.EX2 R63, R183 ;  /* 0x000000b7003f7308 */ /* 0x0007e20000000800 */
[----:B------:R-:W-:Y:S01]  /*11ad0*/  FADD.FTZ R209, R209, R204 ;  /* 0x000000ccd1d17221 */ /* 0x000fe20000010000 */
[----:B------:R-:W-:Y:S01]  /*11ae0*/  LOP3.LUT R18, R244, 0xffff, RZ, 0xc0, !PT ;  /* 0x0000fffff4127812 */ /* 0x000fe200078ec0ff */
[--C-:B--2---:R-:W-:Y:S01]  /*11af0*/  FFMA.FTZ R66, R35, UR19, -R61.reuse ;  /* 0x0000001323427c23 */ /* 0x104fe2000801083d */
[----:B------:R-:W-:Y:S01]  /*11b00*/  SHF.R.U32.HI R19, RZ, 0x10, R226 ;  /* 0x00000010ff137819 */ /* 0x000fe200000116e2 */
[----:B------:R-:W-:Y:S01]  /*11b10*/  FFMA.FTZ R10, R36, UR19, -R56 ;  /* 0x00000013240a7c23 */ /* 0x000fe20008010838 */
[----:B------:R-:W-:Y:S01]  /*11b20*/  LOP3.LUT R56, R67, 0xff, RZ, 0xc0, !PT ;  /* 0x000000ff43387812 */ /* 0x000fe200078ec0ff */
[----:B------:R-:W-:Y:S01]  /*11b30*/  FADD.FTZ R205, R205, R200 ;  /* 0x000000c8cdcd7221 */ /* 0x000fe20000010000 */
[C---:B------:R-:W-:Y:S01]  /*11b40*/  LOP3.LUT R67, R182.reuse, 0xffff, RZ, 0xc0, !PT ;  /* 0x0000ffffb6437812 */ /* 0x040fe200078ec0ff */
[----:B------:R2:W-:Y:S01]  /*11b50*/  MUFU.EX2 R36, R192 ;  /* 0x000000c000247308 */ /* 0x0005e20000000800 */
[----:B------:R-:W-:Y:S01]  /*11b60*/  PRMT R13, R13, 0x5410, R16 ;  /* 0x000054100d0d7816 */ /* 0x000fe20000000010 */
[----:B------:R-:W-:Y:S01]  /*11b70*/  FFMA.FTZ R12, R33, UR19, -R61 ;  /* 0x00000013210c7c23 */ /* 0x000fe2000801083d */
[----:B------:R-:W-:Y:S01]  /*11b80*/  LOP3.LUT R41, R182, 0xff, RZ, 0xc0, !PT ;  /* 0x000000ffb6297812 */ /* 0x000fe200078ec0ff */
[----:B------:R-:W-:Y:S01]  /*11b90*/  FADD.FTZ R190, R190, R191 ;  /* 0x000000bfbebe7221 */ /* 0x000fe20000010000 */
[----:B------:R-:W-:Y:S01]  /*11ba0*/  FADD.FTZ R202, R202, R209 ;  /* 0x000000d1caca7221 */ /* 0x000fe20000010000 */
[----:B------:R-:W-:Y:S01]  /*11bb0*/  FADD.FTZ R49, R48, R49 ;  /* 0x0000003130317221 */ /* 0x000fe20000010000 */
[----:B------:R-:W1:Y:S01]  /*11bc0*/  LDSM.16.MT88.4 R28, [R221+0x9c00] ;  /* 0x009c0000dd1c783b */ /* 0x000e620000004200 */
[----:B---3--:R-:W-:Y:S01]  /*11bd0*/  SHF.R.U32.HI R183, RZ, 0x10, R182 ;  /* 0x00000010ffb77819 */ /* 0x008fe200000116b6 */
[----:B------:R-:W-:Y:S01]  /*11be0*/  FADD.FTZ R205, R198, R205 ;  /* 0x000000cdc6cd7221 */ /* 0x000fe20000010000 */
[----:B------:R-:W-:Y:S01]  /*11bf0*/  LOP3.LUT R17, R244, 0xff, RZ, 0xc0, !PT ;  /* 0x000000fff4117812 */ /* 0x000fe200078ec0ff */
[----:B------:R3:W-:Y:S01]  /*11c00*/  MUFU.EX2 R61, R34 ;  /* 0x00000022003d7308 */ /* 0x0007e20000000800 */
[----:B------:R-:W-:Y:S01]  /*11c10*/  SHF.R.U32.HI R18, RZ, 0x8, R18 ;  /* 0x00000008ff127819 */ /* 0x000fe20000011612 */
[----:B------:R-:W-:Y:S01]  /*11c20*/  FADD.FTZ R190, R189, R190 ;  /* 0x000000bebdbe7221 */ /* 0x000fe20000010000 */
[----:B------:R-:W-:Y:S01]  /*11c30*/  SHF.R.U32.HI R226, RZ, 0x18, R226 ;  /* 0x00000018ffe27819 */ /* 0x000fe200000116e2 */
[----:B------:R-:W1:Y:S01]  /*11c40*/  LDSM.16.MT88.4 R24, [R170+0x9c00] ;  /* 0x009c0000aa18783b */ /* 0x000e620000004200 */
[----:B--2---:R-:W-:-:S02]  /*11c50*/  SHF.R.U32.HI R192, RZ, 0x8, R67 ;  /* 0x00000008ffc07819 */ /* 0x004fc40000011643 */
[----:B------:R-:W-:Y:S01]  /*11c60*/  LOP3.LUT R19, R19, 0xff, RZ, 0xc0, !PT ;  /* 0x000000ff13137812 */ /* 0x000fe200078ec0ff */
[----:B------:R2:W2:Y:S01]  /*11c70*/  MUFU.EX2 R60, R12 ;  /* 0x0000000c003c7308 */ /* 0x0004a20000000800 */
[----:B------:R-:W-:Y:S01]  /*11c80*/  LOP3.LUT R67, R183, 0xff, RZ, 0xc0, !PT ;  /* 0x000000ffb7437812 */ /* 0x000fe200078ec0ff */
[----:B------:R-:W1:Y:S01]  /*11c90*/  LDSM.16.MT88.4 R20, [R221+0xac00] ;  /* 0x00ac0000dd14783b */ /* 0x000e620000004200 */
[----:B------:R-:W-:Y:S02]  /*11ca0*/  HSET2.LE.AND R13, R13, R54, PT ;  /* 0x000000360d0d7233 */ /* 0x000fe40003803000 */
[----:B------:R-:W-:Y:S01]  /*11cb0*/  PRMT R183, R41, 0x5410, R192 ;  /* 0x0000541029b77816 */ /* 0x000fe200000000c0 */
[----:B------:R-:W-:Y:S01]  /*11cc0*/  FADD.FTZ R175, R175, R202 ;  /* 0x000000caafaf7221 */ /* 0x000fe20000010000 */
[----:B------:R-:W-:Y:S01]  /*11cd0*/  F2FP.F16.F32.PACK_AB R8, R62, R65 ;  /* 0x000000413e08723e */ /* 0x000fe200000000ff */
[----:B------:R-:W2:Y:S01]  /*11ce0*/  MUFU.EX2 R66, R66 ;  /* 0x0000004200427308 */ /* 0x000ea20000000800 */
[----:B------:R-:W-:Y:S01]  /*11cf0*/  F2FP.F16.F32.PACK_AB R9, R166, R165 ;  /* 0x000000a5a609723e */ /* 0x000fe200000000ff */
[----:B------:R-:W-:Y:S01]  /*11d00*/  FADD.FTZ R180, R180, R205 ;  /* 0x000000cdb4b47221 */ /* 0x000fe20000010000 */
[----:B------:R-:W-:Y:S01]  /*11d10*/  LOP3.LUT R11, R194, 0xffff, RZ, 0xc0, !PT ;  /* 0x0000ffffc20b7812 */ /* 0x000fe200078ec0ff */
[----:B------:R-:W-:Y:S01]  /*11d20*/  FADD.FTZ R213, R213, R190 ;  /* 0x000000bed5d57221 */ /* 0x000fe20000010000 */
[----:B------:R-:W-:-:S03]  /*11d30*/  PRMT R17, R17, 0x5410, R18 ;  /* 0x0000541011117816 */ /* 0x000fc60000000012 */
[----:B------:R-:W1:Y:S01]  /*11d40*/  MUFU.EX2 R37, R37 ;  /* 0x0000002500257308 */ /* 0x000e620000000800 */
[----:B------:R-:W-:Y:S01]  /*11d50*/  PRMT R19, R19, 0x5410, R226 ;  /* 0x0000541013137816 */ /* 0x000fe200000000e2 */
[----:B------:R-:W-:Y:S01]  /*11d60*/  FADD.FTZ R176, R176, R175 ;  /* 0x000000afb0b07221 */ /* 0x000fe20000010000 */
[----:B------:R-:W-:-:S05]  /*11d70*/  LOP3.LUT R35, R13, R8, RZ, 0xc0, !PT ;  /* 0x000000080d237212 */ /* 0x000fca00078ec0ff */
[----:B------:R-:W1:Y:S01]  /*11d80*/  MUFU.EX2 R41, R10 ;  /* 0x0000000a00297308 */ /* 0x000e620000000800 */
[----:B------:R-:W-:Y:S01]  /*11d90*/  LOP3.LUT R32, R32, R9, RZ, 0xc0, !PT ;  /* 0x0000000920207212 */ /* 0x000fe200078ec0ff */
[----:B------:R-:W-:Y:S01]  /*11da0*/  FADD.FTZ R181, R181, R180 ;  /* 0x000000b4b5b57221 */ /* 0x000fe20000010000 */
[----:B------:R-:W-:Y:S02]  /*11db0*/  LOP3.LUT R8, R194, 0xff, RZ, 0xc0, !PT ;  /* 0x000000ffc2087812 */ /* 0x000fe400078ec0ff */
[----:B------:R-:W-:Y:S01]  /*11dc0*/  SHF.R.U32.HI R11, RZ, 0x8, R11 ;  /* 0x00000008ff0b7819 */ /* 0x000fe2000001160b */
[----:B------:R-:W-:Y:S01]  /*11dd0*/  FADD.FTZ R214, R214, R213 ;  /* 0x000000d5d6d67221 */ /* 0x000fe20000010000 */
[----:B------:R-:W-:Y:S02]  /*11de0*/  SHF.R.U32.HI R9, RZ, 0x18, R194 ;  /* 0x00000018ff097819 */ /* 0x000fe400000116c2 */
[--C-:B------:R-:W-:Y:S02]  /*11df0*/  HSET2.LE.AND R17, R17, R54.reuse, PT ;  /* 0x0000003611117233 */ /* 0x100fe40003803000 */
[----:B------:R-:W-:-:S02]  /*11e00*/  HSET2.LE.AND R19, R19, R54, PT ;  /* 0x0000003613137233 */ /* 0x000fc40003803000 */
[----:B----4-:R-:W-:Y:S02]  /*11e10*/  F2FP.F16.F32.PACK_AB R14, R173, R64 ;  /* 0x00000040ad0e723e */ /* 0x010fe400000000ff */
[----:B------:R-:W-:Y:S01]  /*11e20*/  SHF.R.U32.HI R182, RZ, 0x18, R182 ;  /* 0x00000018ffb67819 */ /* 0x000fe200000116b6 */
[----:B------:R-:W-:Y:S01]  /*11e30*/  FADD.FTZ R177, R177, R176 ;  /* 0x000000b0b1b17221 */ /* 0x000fe20000010000 */
[----:B---3--:R-:W-:Y:S01]  /*11e40*/  F2FP.F16.F32.PACK_AB R34, R172, R167 ;  /* 0x000000a7ac22723e */ /* 0x008fe200000000ff */
[----:B------:R-:W-:Y:S01]  /*11e50*/  FADD.FTZ R178, R178, R181 ;  /* 0x000000b5b2b27221 */ /* 0x000fe20000010000 */
[----:B------:R-:W-:Y:S01]  /*11e60*/  PRMT R11, R8, 0x5410, R11 ;  /* 0x00005410080b7816 */ /* 0x000fe2000000000b */
[----:B------:R-:W-:Y:S01]  /*11e70*/  FADD.FTZ R215, R215, R214 ;  /* 0x000000d6d7d77221 */ /* 0x000fe20000010000 */
[----:B------:R-:W-:Y:S01]  /*11e80*/  PRMT R9, R56, 0x5410, R9 ;  /* 0x0000541038097816 */ /* 0x000fe20000000009 */
[----:B------:R-:W-:Y:S01]  /*11e90*/  FADD.FTZ R188, R188, R49 ;  /* 0x00000031bcbc7221 */ /* 0x000fe20000010000 */
[----:B------:R-:W-:Y:S01]  /*11ea0*/  PRMT R67, R67, 0x5410, R182 ;  /* 0x0000541043437816 */ /* 0x000fe200000000b6 */
[----:B------:R-:W-:Y:S01]  /*11eb0*/  FADD.FTZ R174, R174, R177 ;  /* 0x000000b1aeae7221 */ /* 0x000fe20000010000 */
[----:B------:R-:W-:-:S02]  /*11ec0*/  LOP3.LUT R33, R19, R14, RZ, 0xc0, !PT ;  /* 0x0000000e13217212 */ /* 0x000fc400078ec0ff */
[----:B------:R-:W-:Y:S01]  /*11ed0*/  LOP3.LUT R34, R17, R34, RZ, 0xc0, !PT ;  /* 0x0000002211227212 */ /* 0x000fe200078ec0ff */
[----:B--2---:R-:W-:Y:S01]  /*11ee0*/  LDSM.16.MT88.4 R12, [R221+0xbc00] ;  /* 0x00bc0000dd0c783b */ /* 0x004fe20000004200 */
[--C-:B------:R-:W-:Y:S01]  /*11ef0*/  HSET2.LE.AND R56, R11, R54.reuse, PT ;  /* 0x000000360b387233 */ /* 0x100fe20003803000 */
[----:B------:R-:W-:Y:S02]  /*11f00*/  FADD.FTZ R179, R179, R178 ;  /* 0x000000b2b3b37221 */ /* 0x000fe40000010000 */
[----:B------:R-:W2:Y:S01]  /*11f10*/  LDSM.16.MT88.4 R16, [R170+0xac00] ;  /* 0x00ac0000aa10783b */ /* 0x000ea20000004200 */
[--C-:B------:R-:W-:Y:S01]  /*11f20*/  HSET2.LE.AND R11, R9, R54.reuse, PT ;  /* 0x00000036090b7233 */ /* 0x100fe20003803000 */
[----:B------:R-:W-:Y:S01]  /*11f30*/  FADD.FTZ R218, R218, R215 ;  /* 0x000000d7dada7221 */ /* 0x000fe20000010000 */
[--C-:B------:R-:W-:Y:S01]  /*11f40*/  HSET2.LE.AND R8, R183, R54.reuse, PT ;  /* 0x00000036b7087233 */ /* 0x100fe20003803000 */
[----:B------:R-:W-:Y:S01]  /*11f50*/  FADD.FTZ R187, R187, R188 ;  /* 0x000000bcbbbb7221 */ /* 0x000fe20000010000 */
[----:B------:R-:W-:-:S02]  /*11f60*/  HSET2.LE.AND R9, R67, R54, PT ;  /* 0x0000003643097233 */ /* 0x000fc40003803000 */
        /* <DEDUP_REMOVED lines=19> */
[----:B------:R-:W-:Y:S01]  /*120a0*/  HMMA.16816.F32 R132, R32, R6, R132 ;  /* 0x000000062084723c */ /* 0x000fe20000001884 */
[----:B------:R-:W-:-:S05]  /*120b0*/  FADD.FTZ R216, R216, R185 ;  /* 0x000000b9d8d87221 */ /* 0x000fca0000010000 */
[----:B------:R-:W-:Y:S01]  /*120c0*/  HMMA.16816.F32 R128, R8, R6, R128 ;  /* 0x000000060880723c */ /* 0x000fe20000001880 */
[----:B------:R-:W-:-:S05]  /*120d0*/  FADD.FTZ R219, R219, R216 ;  /* 0x000000d8dbdb7221 */ /* 0x000fca0000010000 */
[----:B------:R-:W-:Y:S01]  /*120e0*/  HMMA.16816.F32 R124, R32, R4, R124 ;  /* 0x00000004207c723c */ /* 0x000fe2000000187c */
[----:B------:R-:W-:-:S05]  /*120f0*/  FADD.FTZ R6, R66, R63 ;  /* 0x0000003f42067221 */ /* 0x000fca0000010000 */
[----:B------:R-:W-:Y:S01]  /*12100*/  HMMA.16816.F32 R136, R8, R4, R136 ;  /* 0x000000040888723c */ /* 0x000fe20000001888 */
[----:B------:R1:W-:Y:S06]  /*12110*/  STL [R1+0x10], R6 ;  /* 0x0000100601007387 */ /* 0x0003ec0000100800 */
[----:B------:R-:W-:Y:S01]  /*12120*/  FADD.FTZ R5, R37, R36 ;  /* 0x0000002425057221 */ /* 0x000fe20000010000 */
[----:B------:R-:W-:Y:S01]  /*12130*/  FADD.FTZ R4, R172, R167 ;  /* 0x000000a7ac047221 */ /* 0x000fe20000010000 */
[----:B------:R-:W-:-:S03]  /*12140*/  FADD.FTZ R208, R208, R219 ;  /* 0x000000dbd0d07221 */ /* 0x000fc60000010000 */
[----:B------:R1:W-:Y:S04]  /*12150*/  STL [R1+0xc], R5 ;  /* 0x00000c0501007387 */ /* 0x0003e80000100800 */
[----:B------:R1:W-:Y:S01]  /*12160*/  STL [R1+0x8], R4 ;  /* 0x0000080401007387 */ /* 0x0003e20000100800 */
[----:B------:R-:W-:-:S04]  /*12170*/  FADD.FTZ R227, R227, R208 ;  /* 0x000000d0e3e37221 */ /* 0x000fc80000010000 */
[----:B------:R-:W-:-:S04]  /*12180*/  FADD.FTZ R64, R64, R227 ;  /* 0x000000e340407221 */ /* 0x000fc80000010000 */
[----:B------:R-:W-:Y:S01]  /*12190*/  FADD.FTZ R64, R173, R64 ;  /* 0x00000040ad407221 */ /* 0x000fe20000010000 */
[----:B------:R-:W-:Y:S01]  /*121a0*/  HMMA.16816.F32 R156, R32, R28, R156 ;  /* 0x0000001c209c723c */ /* 0x000fe2000000189c */
[----:B------:R-:W-:Y:S02]  /*121b0*/  @UP0 UIADD3 UR20, UR20, -0x4, URZ ;  /* 0xfffffffc14140890 */ /* 0x000fe4000fffe03f */
[----:B------:R-:W-:-:S03]  /*121c0*/  FADD.FTZ R65, R65, R64 ;  /* 0x0000004041417221 */ /* 0x000fc60000010000 */
[----:B------:R-:W-:Y:S01]  /*121d0*/  HMMA.16816.F32 R152, R32, R30, R152 ;  /* 0x0000001e2098723c */ /* 0x000fe20000001898 */
[----:B------:R-:W-:-:S05]  /*121e0*/  FADD.FTZ R252, R62, R65 ;  /* 0x000000413efc7221 */ /* 0x000fca0000010000 */
[C---:B------:R-:W-:Y:S06]  /*121f0*/  HMMA.16816.F32 R72, R32.reuse, R24, R72 ;  /* 0x000000182048723c */ /* 0x040fec0000001848 */
[C---:B------:R-:W-:Y:S06]  /*12200*/  HMMA.16816.F32 R76, R32.reuse, R26, R76 ;  /* 0x0000001a204c723c */ /* 0x040fec000000184c */
[C---:B------:R-:W-:Y:S06]  /*12210*/  HMMA.16816.F32 R88, R32.reuse, R20, R88 ;  /* 0x000000142058723c */ /* 0x040fec0000001858 */
[C---:B------:R-:W-:Y:S06]  /*12220*/  HMMA.16816.F32 R92, R32.reuse, R22, R92 ;  /* 0x00000016205c723c */ /* 0x040fec000000185c */
[C---:B--2---:R-:W-:Y:S06]  /*12230*/  HMMA.16816.F32 R104, R32.reuse, R16, R104 ;  /* 0x000000102068723c */ /* 0x044fec0000001868 */
        /* <DEDUP_REMOVED lines=15> */
.L_x_501:
[----:B------:R-:W-:-:S12]  /*12330*/  UIADD3 UR20, UR21, -0x1, URZ ;  /* 0xffffffff15147890 */ /* 0x000fd8000fffe03f */
.L_x_508:
[----:B------:R-:W-:-:S13]  /*12340*/  ISETP.LE.AND P0, PT, RZ, UR20, PT ;  /* 0x00000014ff007c0c */ /* 0x000fda000bf03270 */
[----:B------:R-:W-:Y:S05]  /*12350*/  @!P0 BRA `(.L_x_509) ;  /* 0x0000005000148947 */ /* 0x000fea0003800000 */
[----:B------:R-:W2:Y:S01]  /*12360*/  LDL.LU.64 R6, [R1+0x18] ;  /* 0x0000180001067983 */ /* 0x000ea20000300a00 */
[----:B------:R-:W-:Y:S01]  /*12370*/  ULDC UR4, c[0x0][0x2d0] ;  /* 0x0000b40000047ab9 */ /* 0x000fe20000000800 */
[----:B------:R-:W-:Y:S01]  /*12380*/  MOV R166, R3 ;  /* 0x0000000300a67202 */ /* 0x000fe20000000f00 */
[----:B------:R-:W-:Y:S01]  /*12390*/  IMAD.MOV.U32 R165, RZ, RZ, R2 ;  /* 0x000000ffffa57224 */ /* 0x000fe200078e0002 */
[----:B------:R-:W3:Y:S01]  /*123a0*/  LDL.LU.64 R4, [R1] ;  /* 0x0000000001047983 */ /* 0x000ee20000300a00 */
[----:B------:R-:W-:Y:S01]  /*123b0*/  ISETP.GE.AND P4, PT, R236, UR4, PT ;  /* 0x00000004ec007c0c */ /* 0x000fe2000bf86270 */
[----:B------:R-:W-:Y:S01]  /*123c0*/  IMAD.WIDE.U32 R248, R242, -0x326172a9, RZ ;  /* 0xcd9e8d57f2f87825 */ /* 0x000fe200078e00ff */
[----:B------:R-:W-:Y:S01]  /*123d0*/  PRMT R239, R239, 0x7054, R239 ;  /* 0x00007054efef7816 */ /* 0x000fe200000000ef */
[----:B------:R-:W-:Y:S01]  /*123e0*/  ULDC UR8, c[0x0][0x2d0] ;  /* 0x0000b40000087ab9 */ /* 0x000fe20000000800 */
[----:B------:R-:W-:Y:S01]  /*123f0*/  MOV R167, R164 ;  /* 0x000000a400a77202 */ /* 0x000fe20000000f00 */
[----:B------:R-:W-:Y:S01]  /*12400*/  IMAD.WIDE.U32 R244, R169, -0x326172a9, RZ ;  /* 0xcd9e8d57a9f47825 */ /* 0x000fe200078e00ff */
[-C--:B------:R-:W-:Y:S01]  /*12410*/  LOP3.LUT R246, R249, R171.reuse, RZ, 0x3c, !PT ;  /* 0x000000abf9f67212 */ /* 0x080fe200078e3cff */
[----:B------:R-:W-:Y:S01]  /*12420*/  ULDC UR4, c[0x0][0x2ec] ;  /* 0x0000bb0000047ab9 */ /* 0x000fe20000000800 */
[----:B------:R-:W-:Y:S01]  /*12430*/  MOV R169, R0 ;  /* 0x0000000000a97202 */ /* 0x000fe20000000f00 */
[----:B------:R-:W-:Y:S01]  /*12440*/  IMAD.WIDE.U32 R250, R168, -0x2daee0ad, RZ ;  /* 0xd2511f53a8fa7825 */ /* 0x000fe200078e00ff */
[----:B------:R-:W-:Y:S01]  /*12450*/  LOP3.LUT R242, R245, R171, RZ, 0x3c, !PT ;  /* 0x000000abf5f27212 */ /* 0x000fe200078e3cff */
[----:B------:R-:W-:-:S02]  /*12460*/  ULDC.64 UR6, c[0x0][0x248] ;  /* 0x0000920000067ab9 */ /* 0x000fc40000000a00 */
[----:B------:R-:W1:Y:S08]  /*12470*/  @!P4 LDC.64 R228, c[0x0][0x220] ;  /* 0x00008800ffe4cb82 */ /* 0x000e700000000a00 */
[----:B------:R-:W4:Y:S01]  /*12480*/  @!P4 LDC.64 R226, c[0x0][0x220] ;  /* 0x00008800ffe2cb82 */ /* 0x000f220000000a00 */
[----:B------:R-:W-:-:S04]  /*12490*/  IMAD.WIDE.U32 R246, R246, -0x2daee0ad, RZ ;  /* 0xd2511f53f6f67825 */ /* 0x000fc800078e00ff */
[----:B------:R-:W-:-:S04]  /*124a0*/  IMAD.WIDE.U32 R242, R242, -0x2daee0ad, RZ ;  /* 0xd2511f53f2f27825 */ /* 0x000fc800078e00ff */
[----:B--2---:R-:W-:Y:S01]  /*124b0*/  IMAD.MOV.U32 R3, RZ, RZ, R7 ;  /* 0x000000ffff037224 */ /* 0x004fe200078e0007 */
[----:B---3--:R-:W-:-:S05]  /*124c0*/  MOV R2, R4 ;  /* 0x0000000400027202 */ /* 0x008fca0000000f00 */
[----:B------:R2:W-:Y:S01]  /*124d0*/  STL.64 [R1], R2 ;  /* 0x0000000201007387 */ /* 0x0005e20000100a00 */
[----:B-1--4-:R-:W-:Y:S05]  /*124e0*/  BRA `(.L_x_510) ;  /* 0x0000000400047947 */ /* 0x012fea0003800000 */
.L_x_512:
        /* <DEDUP_REMOVED lines=65> */
.L_x_510:
[----:B-1----:R-:W3:Y:S01]  /*12900*/  LDL.64 R4, [R1] ;  /* 0x0000000001047983 */ /* 0x002ee20000100a00 */
[----:B-----5:R-:W-:Y:S01]  /*12910*/  ISETP.GE.AND P3, PT, R231, UR8, PT ;  /* 0x00000008e7007c0c */ /* 0x020fe2000bf66270 */
        /* <DEDUP_REMOVED lines=8> */
[----:B------:R-:W1:Y:S05]  /*129a0*/  @!P3 LDC.64 R14, c[0x0][0x220] ;  /* 0x00008800ff0ebb82 */ /* 0x000e6a0000000a00 */
[----:B------:R-:W-:Y:S06]  /*129b0*/  @P4 STS [R225+0x9004], RZ ;  /* 0x009004ffe1004388 */ /* 0x000fec0000000800 */
[----:B------:R-:W-:Y:S01]  /*129c0*/  @P4 STS.64 [R225+0x9008], RZ ;  /* 0x009008ffe1004388 */ /* 0x000fe20000000a00 */
[----:B------:R-:W4:Y:S08]  /*129d0*/  @!P2 LDC.64 R218, c[0x0][0x220] ;  /* 0x00008800ffdaab82 */ /* 0x000f300000000a00 */
[----:B------:R-:W4:Y:S08]  /*129e0*/  @!P3 LDC.64 R216, c[0x0][0x220] ;  /* 0x00008800ffd8bb82 */ /* 0x000f300000000a00 */
[----:B--2---:R-:W2:Y:S01]  /*129f0*/  @!P2 LDC.64 R2, c[0x0][0x220] ;  /* 0x00008800ff02ab82 */ /* 0x004ea20000000a00 */
[----:B---3--:R-:W-:Y:S04]  /*12a00*/  IMAD.WIDE.U32 R18, R0, UR13, R4 ;  /* 0x0000000d00127c25 */ /* 0x008fe8000f8e0004 */
[----:B------:R-:W-:Y:S01]  /*12a10*/  VIADD R164, R19, UR9 ;  /* 0x0000000913a47c36 */ /* 0x000fe20008000000 */
[C---:B------:R-:W-:Y:S02]  /*12a20*/  @!P4 LEA R22, P0, R18.reuse, R228, 0x1 ;  /* 0x000000e41216c211 */ /* 0x040fe400078008ff */
[C---:B-1----:R-:W-:Y:S02]  /*12a30*/  @!P3 LEA R14, P1, R18.reuse, R14, 0x1 ;  /* 0x0000000e120eb211 */ /* 0x042fe400078208ff */
[C-C-:B------:R-:W-:Y:S02]  /*12a40*/  @!P4 LEA.HI.X R23, R18.reuse, R229, R164.reuse, 0x1, P0 ;  /* 0x000000e51217c211 */ /* 0x140fe400000f0ca4 */
[C-C-:B------:R-:W-:Y:S02]  /*12a50*/  @!P3 LEA.HI.X R15, R18.reuse, R15, R164.reuse, 0x1, P1 ;  /* 0x0000000f120fb211 */ /* 0x140fe400008f0ca4 */
[C---:B----4-:R-:W-:Y:S01]  /*12a60*/  @!P2 LEA R218, P0, R18.reuse, R218, 0x1 ;  /* 0x000000da12daa211 */ /* 0x050fe200078008ff */
[----:B------:R-:W-:Y:S01]  /*12a70*/  @!PT LDS RZ, [RZ] ;  /* 0x00000000fffff984 */ /* 0x000fe20000000800 */
[----:B------:R-:W-:Y:S01]  /*12a80*/  @!PT LDS RZ, [RZ] ;  /* 0x00000000fffff984 */ /* 0x000fe20000000800 */
[----:B------:R-:W-:Y:S01]  /*12a90*/  @!PT LDS RZ, [RZ] ;  /* 0x00000000fffff984 */ /* 0x000fe20000000800 */
[----:B------:R-:W-:Y:S01]  /*12aa0*/  @!P4 LDGSTS.E.BYPASS.LTC128B.128 [R225+0x9000], desc[UR22][R22.64] ;  /* 0x0900000016e1cfae */ /* 0x000fe2000b901d56 */
[C---:B------:R-:W-:Y:S02]  /*12ab0*/  IADD3 R0, P5, R18.reuse, UR24, RZ ;  /* 0x0000001812007c10 */ /* 0x040fe4000ffbe0ff */
[----:B------:R-:W-:Y:S03]  /*12ac0*/  @!P2 LEA.HI.X R219, R18, R219, R164, 0x1, P0 ;  /* 0x000000db12dba211 */ /* 0x000fe600000f0ca4 */
[----:B------:R-:W-:Y:S01]  /*12ad0*/  @P3 STS.128 [R225+0xa000], RZ ;  /* 0x00a000ffe1003388 */ /* 0x000fe20000000c00 */
[----:B------:R-:W-:Y:S02]  /*12ae0*/  IADD3.X R164, R164, UR18, RZ, P5, !PT ;  /* 0x00000012a4a47c10 */ /* 0x000fe4000affe4ff */
[C---:B------:R-:W-:Y:S03]  /*12af0*/  @!P4 LEA R18, P5, R0.reuse, R226, 0x1 ;  /* 0x000000e20012c211 */ /* 0x040fe600078a08ff */
[----:B------:R-:W-:Y:S01]  /*12b00*/  @!PT LDS RZ, [RZ] ;  /* 0x00000000fffff984 */ /* 0x000fe20000000800 */
[----:B------:R-:W-:Y:S01]  /*12b10*/  @!PT LDS RZ, [RZ] ;  /* 0x00000000fffff984 */ /* 0x000fe20000000800 */
[----:B------:R-:W-:Y:S01]  /*12b20*/  @!PT LDS RZ, [RZ] ;  /* 0x00000000fffff984 */ /* 0x000fe20000000800 */
[----:B------:R-:W-:Y:S01]  /*12b30*/  @!P3 LDGSTS.E.BYPASS.LTC128B.128 [R225+0xa000], desc[UR22][R14.64+0x40] ;  /* 0x0a0000400ee1bfae */ /* 0x000fe2000b901d56 */
[C---:B------:R-:W-:Y:S02]  /*12b40*/  @!P3 LEA R216, P1, R0.reuse, R216, 0x1 ;  /* 0x000000d800d8b211 */ /* 0x040fe400078208ff */
[C-C-:B------:R-:W-:Y:S03]  /*12b50*/  @!P4 LEA.HI.X R19, R0.reuse, R227, R164.reuse, 0x1, P5 ;  /* 0x000000e30013c211 */ /* 0x140fe600028f0ca4 */
[----:B------:R-:W-:Y:S01]  /*12b60*/  @P2 STS.128 [R225+0xb000], RZ ;  /* 0x00b000ffe1002388 */ /* 0x000fe20000000c00 */
[C-C-:B------:R-:W-:Y:S02]  /*12b70*/  @!P3 LEA.HI.X R217, R0.reuse, R217, R164.reuse, 0x1, P1 ;  /* 0x000000d900d9b211 */ /* 0x140fe400008f0ca4 */
[C---:B--2---:R-:W-:Y:S03]  /*12b80*/  @!P2 LEA R2, P0, R0.reuse, R2, 0x1 ;  /* 0x000000020002a211 */ /* 0x044fe600078008ff */
        /* <DEDUP_REMOVED lines=22> */
[----:B------:R-:W2:Y:S06]  /*12cf0*/  LDSM.16.M88.4 R176, [R223+0x6000] ;  /* 0x00600000dfb0783b */ /* 0x000eac0000000200 */
[----:B------:R-:W3:Y:S06]  /*12d00*/  LDSM.16.M88.4 R180, [R224+0x1000] ;  /* 0x00100000e0b4783b */ /* 0x000eec0000000200 */
[----:B------:R-:W4:Y:S01]  /*12d10*/  LDSM.16.M88.4 R184, [R223+0x6400] ;  /* 0x00640000dfb8783b */ /* 0x000f220000000200 */
[----:B-1----:R-:W-:Y:S05]  /*12d20*/  IMAD.U32 R3, RZ, RZ, UR20 ;  /* 0x00000014ff037e24 */ /* 0x002fea000f8e00ff */
[----:B------:R-:W0:Y:S01]  /*12d30*/  LDGDEPBAR ;  /* 0x00000000000079af */ /* 0x000e220000000000 */
[----:B------:R-:W-:Y:S05]  /*12d40*/  IMAD R0, R3, 0x40, R238 ;  /* 0x0000004003007824 */ /* 0x000fea00078e02ee */
[----:B------:R-:W1:Y:S01]  /*12d50*/  LDSM.16.M88.4 R188, [R223+0x6800] ;  /* 0x00680000dfbc783b */ /* 0x000e620000000200 */
[C---:B------:R-:W-:Y:S01]  /*12d60*/  VIADD R164, R0.reuse, 0x1 ;  /* 0x0000000100a47836 */ /* 0x040fe20000000000 */
[----:B------:R-:W-:Y:S01]  /*12d70*/  I2FP.F32.S32 R171, R0 ;  /* 0x0000000000ab7245 */ /* 0x000fe20000201400 */
[C---:B------:R-:W-:Y:S03]  /*12d80*/  VIADD R2, R0.reuse, 0x20 ;  /* 0x0000002000027836 */ /* 0x040fe60000000000 */
[----:B------:R-:W1:Y:S01]  /*12d90*/  LDSM.16.M88.4 R192, [R223+0x6c00] ;  /* 0x006c0000dfc0783b */ /* 0x000e620000000200 */
[C---:B------:R-:W-:Y:S01]  /*12da0*/  VIADD R3, R0.reuse, 0x19 ;  /* 0x0000001900037836 */ /* 0x040fe20000000000 */
[----:B------:R-:W-:Y:S01]  /*12db0*/  I2FP.F32.S32 R164, R164 ;  /* 0x000000a400a47245 */ /* 0x000fe20000201400 */
[C---:B------:R-:W-:Y:S03]  /*12dc0*/  VIADD R168, R0.reuse, 0x11 ;  /* 0x0000001100a87836 */ /* 0x040fe60000000000 */
[----:B------:R-:W-:Y:S02]  /*12dd0*/  LDSM.16.M88.4 R196, [R222] ;  /* 0x00000000dec4783b */ /* 0x000fe40000000200 */
[----:B------:R-:W-:Y:S01]  /*12de0*/  I2FP.F32.S32 R168, R168 ;  /* 0x000000a800a87245 */ /* 0x000fe20000201400 */
[-C--:B--2---:R-:W-:Y:S03]  /*12df0*/  HMMA.16816.F32 R4, R172, R176.reuse, RZ ;  /* 0x000000b0ac04723c */ /* 0x084fe600000018ff */
[----:B------:R-:W2:Y:S03]  /*12e00*/  LDSM.16.M88.4 R200, [R220+0x6000] ;  /* 0x00600000dcc8783b */ /* 0x000ea60000000200 */
[C---:B---3--:R-:W-:Y:S03]  /*12e10*/  HMMA.16816.F32 R8, R180.reuse, R176, RZ ;  /* 0x000000b0b408723c */ /* 0x048fe600000018ff */
[----:B------:R-:W3:Y:S03]  /*12e20*/  LDSM.16.M88.4 R204, [R222+0x1000] ;  /* 0x00100000decc783b */ /* 0x000ee60000000200 */
[-C--:B------:R-:W-:Y:S03]  /*12e30*/  HMMA.16816.F32 R12, R180, R178.reuse, RZ ;  /* 0x000000b2b40c723c */ /* 0x080fe600000018ff */
[----:B------:R-:W3:Y:S03]  /*12e40*/  LDSM.16.M88.4 R208, [R220+0x6400] ;  /* 0x00640000dcd0783b */ /* 0x000ee60000000200 */
[C---:B------:R-:W-:Y:S03]  /*12e50*/  HMMA.16816.F32 R16, R172.reuse, R178, RZ ;  /* 0x000000b2ac10723c */ /* 0x040fe600000018ff */
[----:B------:R-:W3:Y:S03]  /*12e60*/  LDSM.16.M88.4 R176, [R220+0x6800] ;  /* 0x00680000dcb0783b */ /* 0x000ee60000000200 */
[-C--:B----4-:R-:W-:Y:S03]  /*12e70*/  HMMA.16816.F32 R20, R172, R184.reuse, RZ ;  /* 0x000000b8ac14723c */ /* 0x090fe600000018ff */
[----:B------:R-:W4:Y:S03]  /*12e80*/  LDSM.16.M88.4 R212, [R220+0x6c00] ;  /* 0x006c0000dcd4783b */ /* 0x000f260000000200 */
[C---:B------:R-:W-:Y:S03]  /*12e90*/  HMMA.16816.F32 R24, R180.reuse, R184, RZ ;  /* 0x000000b8b418723c */ /* 0x040fe600000018ff */
[----:B------:R-:W-:Y:S03]  /*12ea0*/  LDSM.16.M88.4 R216, [R222+0x3000] ;  /* 0x00300000ded8783b */ /* 0x000fe60000000200 */
[-C--:B------:R-:W-:Y:S06]  /*12eb0*/  HMMA.16816.F32 R28, R180, R186.reuse, RZ ;  /* 0x000000bab41c723c */ /* 0x080fec00000018ff */
[C---:B------:R-:W-:Y:S01]  /*12ec0*/  HMMA.16816.F32 R32, R172.reuse, R186, RZ ;  /* 0x000000baac20723c */ /* 0x040fe200000018ff */
[----:B------:R-:W-:Y:S05]  /*12ed0*/  LDSM.16.M88.4 R184, [R224+0x3000] ;  /* 0x00300000e0b8783b */ /* 0x000fea0000000200 */
[-C--:B-1----:R-:W-:Y:S06]  /*12ee0*/  HMMA.16816.F32 R36, R172, R188.reuse, RZ ;  /* 0x000000bcac24723c */ /* 0x082fec00000018ff */
        /* <DEDUP_REMOVED lines=9> */
[----:B------:R-:W1:Y:S05]  /*12f80*/  LDSM.16.M88.4 R172, [R224+0x2000] ;  /* 0x00200000e0ac783b */ /* 0x000e6a0000000200 */
[-C--:B--2---:R-:W-:Y:S01]  /*12f90*/  HMMA.16816.F32 R4, R196, R200.reuse, R4 ;  /* 0x000000c8c404723c */ /* 0x084fe20000001804 */
[----:B------:R-:W2:Y:S05]  /*12fa0*/  LDSM.16.M88.4 R192, [R223+0x7800] ;  /* 0x00780000dfc0783b */ /* 0x000eaa0000000200 */
        /* <DEDUP_REMOVED lines=14> */
[-C--:B----4-:R-:W-:Y:S06]  /*13090*/  HMMA.16816.F32 R52, R196, R212.reuse, R52 ;  /* 0x000000d4c434723c */ /* 0x090fec0000001834 */
[C---:B------:R-:W-:Y:S06]  /*130a0*/  HMMA.16816.F32 R56, R204.reuse, R212, R56 ;  /* 0x000000d4cc38723c */ /* 0x040fec0000001838 */
[-C--:B------:R-:W-:Y:S01]  /*130b0*/  HMMA.16816.F32 R60, R204, R214.reuse, R60 ;  /* 0x000000d6cc3c723c */ /* 0x080fe2000000183c */
[----:B------:R-:W4:Y:S05]  /*130c0*/  LDSM.16.M88.4 R204, [R220+0x7400] ;  /* 0x00740000dccc783b */ /* 0x000f2a0000000200 */
[----:B------:R-:W-:Y:S01]  /*130d0*/  HMMA.16816.F32 R64, R196, R214, R64 ;  /* 0x000000d6c440723c */ /* 0x000fe20000001840 */
[----:B------:R-:W-:Y:S05]  /*130e0*/  LDSM.16.M88.4 R196, [R223+0x8800] ;  /* 0x00880000dfc4783b */ /* 0x000fea0000000200 */
[-C--:B-1----:R-:W-:Y:S01]  /*130f0*/  HMMA.16816.F32 R4, R172, R180.reuse, R4 ;  /* 0x000000b4ac04723c */ /* 0x082fe20000001804 */
[----:B------:R-:W-:Y:S05]  /*13100*/  LDSM.16.M88.4 R212, [R222+0x5000] ;  /* 0x00500000ded4783b */ /* 0x000fea0000000200 */
[C---:B------:R-:W-:Y:S06]  /*13110*/  HMMA.16816.F32 R8, R184.reuse, R180, R8 ;  /* 0x000000b4b808723c */ /* 0x040fec0000001808 */
[-C--:B------:R-:W-:Y:S06]  /*13120*/  HMMA.16816.F32 R12, R184, R182.reuse, R12 ;  /* 0x000000b6b80c723c */ /* 0x080fec000000180c */
[C---:B------:R-:W-:Y:S01]  /*13130*/  HMMA.16816.F32 R16, R172.reuse, R182, R16 ;  /* 0x000000b6ac10723c */ /* 0x040fe20000001810 */
[----:B------:R-:W1:Y:S05]  /*13140*/  LDSM.16.M88.4 R180, [R220+0x7800] ;  /* 0x00780000dcb4783b */ /* 0x000e6a0000000200 */
[-C--:B------:R-:W-:Y:S06]  /*13150*/  HMMA.16816.F32 R20, R172, R188.reuse, R20 ;  /* 0x000000bcac14723c */ /* 0x080fec0000001814 */
        /* <DEDUP_REMOVED lines=14> */
[----:B------:R-:W-:Y:S05]  /*13240*/  LDSM.16.M88.4 R172, [R224+0x4000] ;  /* 0x00400000e0ac783b */ /* 0x000fea0000000200 */
[-C--:B------:R-:W-:Y:S01]  /*13250*/  HMMA.16816.F32 R4, R200, R208.reuse, R4 ;  /* 0x000000d0c804723c */ /* 0x080fe20000001804 */
[----:B------:R-:W2:Y:S05]  /*13260*/  LDSM.16.M88.4 R176, [R223+0x8000] ;  /* 0x00800000dfb0783b */ /* 0x000eaa0000000200 */
        /* <DEDUP_REMOVED lines=17> */
[----:B------:R-:W3:Y:S05]  /*13380*/  LDSM.16.M88.4 R216, [R220+0x8400] ;  /* 0x00840000dcd8783b */ /* 0x000eea0000000200 */
[----:B------:R-:W-:Y:S06]  /*13390*/  HMMA.16816.F32 R64, R200, R190, R64 ;  /* 0x000000bec840723c */ /* 0x000fec0000001840 */
[-C--:B--2---:R-:W-:Y:S05]  /*133a0*/  HMMA.16816.F32 R4, R172, R176.reuse, R4 ;  /* 0x000000b0ac04723c */ /* 0x084fea0000001804 */
[----:B------:R-:W-:Y:S01]  /*133b0*/  I2FP.F32.S32 R203, R2 ;  /* 0x0000000200cb7245 */ /* 0x000fe20000201400 */
[C---:B------:R-:W-:Y:S05]  /*133c0*/  HMMA.16816.F32 R8, R184.reuse, R176, R8 ;  /* 0x000000b0b808723c */ /* 0x040fea0000001808 */
[----:B------:R-:W-:Y:S01]  /*133d0*/  I2FP.F32.S32 R202, R3 ;  /* 0x0000000300ca7245 */ /* 0x000fe20000201400 */
[-C--:B------:R-:W-:Y:S06]  /*133e0*/  HMMA.16816.F32 R12, R184, R178.reuse, R12 ;  /* 0x000000b2b80c723c */ /* 0x080fec000000180c */
[C---:B------:R-:W-:Y:S01]  /*133f0*/  HMMA.16816.F32 R16, R172.reuse, R178, R16 ;  /* 0x000000b2ac10723c */ /* 0x040fe20000001810 */
[----:B------:R-:W2:Y:S05]  /*13400*/  LDSM.16.M88.4 R176, [R220+0x8800] ;  /* 0x00880000dcb0783b */ /* 0x000eaa0000000200 */
        /* <DEDUP_REMOVED lines=12> */
[----:B------:R-:W1:Y:S01]  /*134d0*/  LDSM.16.M88.4 R172, [R220+0x8c00] ;  /* 0x008c0000dcac783b */ /* 0x000e620000000200 */
[----:B------:R-:W-:Y:S04]  /*134e0*/  DEPBAR.LE SB0, 0x0 ;  /* 0x000080000000791a */ /* 0x000fe80000000000 */
[-C--:B------:R-:W-:Y:S01]  /*134f0*/  HMMA.16816.F32 R4, R204, R208.reuse, R4 ;  /* 0x000000d0cc04723c */ /* 0x080fe20000001804 */
[----:B------:R-:W-:Y:S05]  /*13500*/  BAR.SYNC.DEFER_BLOCKING 0x0 ;  /* 0x0000000000007b1d */ /* 0x000fea0000010000 */
[C---:B------:R-:W-:Y:S06]  /*13510*/  HMMA.16816.F32 R8, R212.reuse, R208, R8 ;  /* 0x000000d0d408723c */ /* 0x040fec0000001808 */
[-C--:B------:R-:W-:Y:S05]  /*13520*/  HMMA.16816.F32 R12, R212, R210.reuse, R12 ;  /* 0x000000d2d40c723c */ /* 0x080fea000000180c */
[----:B------:R-:W-:Y:S01]  /*13530*/  VIADD R209, R0, 0x18 ;  /* 0x0000001800d17836 */ /* 0x000fe20000000000 */
[C---:B------:R-:W-:Y:S05]  /*13540*/  HMMA.16816.F32 R16, R204.reuse, R210, R16 ;  /* 0x000000d2cc10723c */ /* 0x040fea0000001810 */
[----:B------:R-:W-:Y:S01]  /*13550*/  I2FP.F32.S32 R209, R209 ;  /* 0x000000d100d17245 */ /* 0x000fe20000201400 */
[-C--:B---3--:R-:W-:Y:S05]  /*13560*/  HMMA.16816.F32 R20, R204, R216.reuse, R20 ;  /* 0x000000d8cc14723c */ /* 0x088fea0000001814 */
[C---:B------:R-:W-:Y:S01]  /*13570*/  FFMA.FTZ R4, R171.reuse, UR5, R4 ;  /* 0x00000005ab047c23 */ /* 0x040fe20008010004 */
[C---:B------:R-:W-:Y:S05]  /*13580*/  HMMA.16816.F32 R24, R212.reuse, R216, R24 ;  /* 0x000000d8d418723c */ /* 0x040fea0000001818 */
[----:B------:R-:W-:Y:S01]  /*13590*/  FMNMX.FTZ R2, R4, R167, !PT ;  /* 0x000000a704027209 */ /* 0x000fe20007810000 */
[-C--:B------:R-:W-:Y:S05]  /*135a0*/  HMMA.16816.F32 R28, R212, R218.reuse, R28 ;  /* 0x000000dad41c723c */ /* 0x080fea000000181c */
[----:B------:R-:W-:Y:S01]  /*135b0*/  VIADD R217, R0, 0x8 ;  /* 0x0000000800d97836 */ /* 0x000fe20000000000 */
[C---:B------:R-:W-:Y:S05]  /*135c0*/  HMMA.16816.F32 R32, R204.reuse, R218, R32 ;  /* 0x000000dacc20723c */ /* 0x040fea0000001820 */
[----:B------:R-:W-:Y:S01]  /*135d0*/  I2FP.F32.S32 R217, R217 ;  /* 0x000000d900d97245 */ /* 0x000fe20000201400 */
[-C--:B--2---:R-:W-:Y:S05]  /*135e0*/  HMMA.16816.F32 R36, R204, R176.reuse, R36 ;  /* 0x000000b0cc24723c */ /* 0x084fea0000001824 */
[----:B------:R-:W-:Y:S01]  /*135f0*/  FFMA.FTZ R6, R171, UR5, R6 ;  /* 0x00000005ab067c23 */ /* 0x000fe20008010006 */
[C---:B------:R-:W-:Y:S05]  /*13600*/  HMMA.16816.F32 R40, R212.reuse, R176, R40 ;  /* 0x000000b0d428723c */ /* 0x040fea0000001828 */
[----:B------:R-:W-:Y:S01]  /*13610*/  FMNMX.FTZ R3, R6, R166, !PT ;  /* 0x000000a606037209 */ /* 0x000fe20007810000 */
[-C--:B------:R-:W-:Y:S05]  /*13620*/  HMMA.16816.F32 R44, R212, R178.reuse, R44 ;  /* 0x000000b2d42c723c */ /* 0x080fea000000182c */
[----:B------:R-:W-:Y:S02]  /*13630*/  VIADD R216, R0, 0x9 ;  /* 0x0000000900d87836 */ /* 0x000fe40000000000 */
[C---:B------:R-:W-:Y:S01]  /*13640*/  FFMA.FTZ R5, R164.reuse, UR5, R5 ;  /* 0x00000005a4057c23 */ /* 0x040fe20008010005 */
[C---:B------:R-:W-:Y:S04]  /*13650*/  HMMA.16816.F32 R48, R204.reuse, R178, R48 ;  /* 0x000000b2cc30723c */ /* 0x040fe80000001830 */
[----:B------:R-:W-:Y:S01]  /*13660*/  I2FP.F32.S32 R216, R216 ;  /* 0x000000d800d87245 */ /* 0x000fe20000201400 */
[----:B------:R-:W-:Y:S01]  /*13670*/  FFMA.FTZ R7, R164, UR5, R7 ;  /* 0x00000005a4077c23 */ /* 0x000fe20008010007 */
[----:B------:R-:W-:Y:S01]  /*13680*/  FMNMX.FTZ R2, R5, R2, !PT ;  /* 0x0000000205027209 */ /* 0x000fe20007810000 */
[----:B------:R-:W-:Y:S04]  /*13690*/  VIADD R219, R0, 0x10 ;  /* 0x0000001000db7836 */ /* 0x000fe80000000000 */
[----:B------:R-:W-:Y:S01]  /*136a0*/  FFMA.FTZ R16, R217, UR5, R16 ;  /* 0x00000005d9107c23 */ /* 0x000fe20008010010 */
[-C--:B-1----:R-:W-:Y:S03]  /*136b0*/  HMMA.16816.F32 R52, R204, R172.reuse, R52 ;  /* 0x000000accc34723c */ /* 0x082fe60000001834 */
[----:B------:R-:W-:Y:S01]  /*136c0*/  FMNMX.FTZ R3, R7, R3, !PT ;  /* 0x0000000307037209 */ /* 0x000fe20007810000 */
[----:B------:R-:W-:Y:S01]  /*136d0*/  FFMA.FTZ R18, R217, UR5, R18 ;  /* 0x00000005d9127c23 */ /* 0x000fe20008010012 */
[----:B------:R-:W-:Y:S01]  /*136e0*/  I2FP.F32.S32 R219, R219 ;  /* 0x000000db00db7245 */ /* 0x000fe20000201400 */
[----:B------:R-:W-:Y:S01]  /*136f0*/  FFMA.FTZ R17, R216, UR5, R17 ;  /* 0x00000005d8117c23 */ /* 0x000fe20008010011 */
[----:B------:R-:W-:Y:S01]  /*13700*/  FMNMX.FTZ R2, R16, R2, !PT ;  /* 0x0000000210027209 */ /* 0x000fe20007810000 */
[----:B------:R-:W-:Y:S01]  /*13710*/  FFMA.FTZ R19, R216, UR5, R19 ;  /* 0x00000005d8137c23 */ /* 0x000fe20008010013 */
[C---:B------:R-:W-:Y:S04]  /*13720*/  HMMA.16816.F32 R56, R212.reuse, R172, R56 ;  /* 0x000000acd438723c */ /* 0x040fe80000001838 */
[----:B------:R-:W-:Y:S01]  /*13730*/  FMNMX.FTZ R3, R18, R3, !PT ;  /* 0x0000000312037209 */ /* 0x000fe20007810000 */
[----:B------:R-:W-:Y:S01]  /*13740*/  FFMA.FTZ R20, R219, UR5, R20 ;  /* 0x00000005db147c23 */ /* 0x000fe20008010014 */
[----:B------:R-:W-:Y:S01]  /*13750*/  FMNMX.FTZ R2, R17, R2, !PT ;  /* 0x0000000211027209 */ /* 0x000fe20007810000 */
[----:B------:R-:W-:Y:S01]  /*13760*/  FFMA.FTZ R22, R219, UR5, R22 ;  /* 0x00000005db167c23 */ /* 0x000fe20008010016 */
[----:B------:R-:W-:Y:S01]  /*13770*/  FMNMX.FTZ R3, R19, R3, !PT ;  /* 0x0000000313037209 */ /* 0x000fe20007810000 */
[-C--:B------:R-:W-:Y:S03]  /*13780*/  HMMA.16816.F32 R60, R212, R174.reuse, R60 ;  /* 0x000000aed43c723c */ /* 0x080fe6000000183c */
[----:B------:R-:W-:Y:S01]  /*13790*/  FMNMX.FTZ R2, R20, R2, !PT ;  /* 0x0000000214027209 */ /* 0x000fe20007810000 */
[----:B------:R-:W-:Y:S01]  /*137a0*/  FFMA.FTZ R21, R168, UR5, R21 ;  /* 0x00000005a8157c23 */ /* 0x000fe20008010015 */
[----:B------:R-:W-:Y:S01]  /*137b0*/  FMNMX.FTZ R3, R22, R3, !PT ;  /* 0x0000000316037209 */ /* 0x000fe20007810000 */
[----:B------:R-:W-:Y:S01]  /*137c0*/  FFMA.FTZ R23, R168, UR5, R23 ;  /* 0x00000005a8177c23 */ /* 0x000fe20008010017 */
[C---:B------:R-:W-:Y:S01]  /*137d0*/  FFMA.FTZ R32, R209.reuse, UR5, R32 ;  /* 0x00000005d1207c23 */ /* 0x040fe20008010020 */
[----:B------:R-:W-:Y:S01]  /*137e0*/  FFMA.FTZ R34, R209, UR5, R34 ;  /* 0x00000005d1227c23 */ /* 0x000fe20008010022 */
[----:B------:R-:W-:Y:S04]  /*137f0*/  HMMA.16816.F32 R64, R204, R174, R64 ;  /* 0x000000aecc40723c */ /* 0x000fe80000001840 */
[----:B------:R-:W-:Y:S01]  /*13800*/  FMNMX.FTZ R2, R21, R2, !PT ;  /* 0x0000000215027209 */ /* 0x000fe20007810000 */
[----:B------:R-:W-:Y:S01]  /*13810*/  VIADD R218, R0, 0x21 ;  /* 0x0000002100da7836 */ /* 0x000fe20000000000 */
[----:B------:R-:W-:Y:S01]  /*13820*/  FMNMX.FTZ R3, R23, R3, !PT ;  /* 0x0000000317037209 */ /* 0x000fe20007810000 */
[----:B------:R-:W-:Y:S01]  /*13830*/  FFMA.FTZ R33, R202, UR5, R33 ;  /* 0x00000005ca217c23 */ /* 0x000fe20008010021 */
[----:B------:R-:W-:Y:S03]  /*13840*/  FMNMX.FTZ R213, R32, R2, !PT ;  /* 0x0000000220d57209 */ /* 0x000fe60007810000 */
[----:B------:R-:W-:Y:S01]  /*13850*/  FMNMX.FTZ R2, R34, R3, !PT ;  /* 0x0000000322027209 */ /* 0x000fe20007810000 */
[----:B------:R-:W-:Y:S01]  /*13860*/  FFMA.FTZ R35, R202, UR5, R35 ;  /* 0x00000005ca237c23 */ /* 0x000fe20008010023 */
[----:B------:R-:W-:Y:S01]  /*13870*/  I2FP.F32.S32 R218, R218 ;  /* 0x000000da00da7245 */ /* 0x000fe20000201400 */
[C---:B------:R-:W-:Y:S01]  /*13880*/  VIADD R211, R0.reuse, 0x28 ;  /* 0x0000002800d37836 */ /* 0x040fe20000000000 */
[----:B------:R-:W-:Y:S01]  /*13890*/  FMNMX.FTZ R3, R33, R213, !PT ;  /* 0x000000d521037209 */ /* 0x000fe20007810000 */
[----:B------:R-:W-:Y:S01]  /*138a0*/  FFMA.FTZ R36, R203, UR5, R36 ;  /* 0x00000005cb247c23 */ /* 0x000fe20008010024 */
[----:B------:R-:W-:Y:S01]  /*138b0*/  FMNMX.FTZ R2, R35, R2, !PT ;  /* 0x0000000223027209 */ /* 0x000fe20007810000 */
[----:B------:R-:W-:Y:S01]  /*138c0*/  FFMA.FTZ R38, R203, UR5, R38 ;  /* 0x00000005cb267c23 */ /* 0x000fe20008010026 */
[----:B------:R-:W-:Y:S01]  /*138d0*/  I2FP.F32.S32 R211, R211 ;  /* 0x000000d300d37245 */ /* 0x000fe20000201400 */
[----:B------:R-:W-:Y:S01]  /*138e0*/  VIADD R210, R0, 0x29 ;  /* 0x0000002900d27836 */ /* 0x000fe20000000000 */
[----:B------:R-:W-:Y:S01]  /*138f0*/  FMNMX.FTZ R3, R36, R3, !PT ;  /* 0x0000000324037209 */ /* 0x000fe20007810000 */
[----:B------:R-:W-:Y:S01]  /*13900*/  FFMA.FTZ R37, R218, UR5, R37 ;  /* 0x00000005da257c23 */ /* 0x000fe20008010025 */
        /* <DEDUP_REMOVED lines=27> */
[----:B------:R-:W-:Y:S01]  /*13ac0*/  FFMA.FTZ R64, R213, UR5, R64 ;  /* 0x00000005d5407c23 */ /* 0x000fe20008010040 */
[----:B------:R-:W-:Y:S01]  /*13ad0*/  FMNMX.FTZ R3, R53, R3, !PT ;  /* 0x0000000335037209 */ /* 0x000fe20007810000 */
[----:B------:R-:W-:Y:S01]  /*13ae0*/  FFMA.FTZ R66, R213, UR5, R66 ;  /* 0x00000005d5427c23 */ /* 0x000fe20008010042 */
[----:B------:R-:W-:Y:S01]  /*13af0*/  FMNMX.FTZ R2, R55, R2, !PT ;  /* 0x0000000237027209 */ /* 0x000fe20007810000 */
[----:B------:R-:W-:Y:S01]  /*13b00*/  FFMA.FTZ R65, R0, UR5, R65 ;  /* 0x0000000500417c23 */ /* 0x000fe20008010041 */
[----:B------:R-:W-:Y:S01]  /*13b10*/  FMNMX.FTZ R3, R64, R3, !PT ;  /* 0x0000000340037209 */ /* 0x000fe20007810000 */
[----:B------:R-:W-:Y:S01]  /*13b20*/  FFMA.FTZ R67, R0, UR5, R67 ;  /* 0x0000000500437c23 */ /* 0x000fe20008010043 */
[----:B------:R-:W-:Y:S01]  /*13b30*/  FMNMX.FTZ R2, R66, R2, !PT ;  /* 0x0000000242027209 */ /* 0x000fe20007810000 */
[----:B------:R-:W-:Y:S01]  /*13b40*/  FFMA.FTZ R8, R171, UR5, R8 ;  /* 0x00000005ab087c23 */ /* 0x000fe20008010008 */
[----:B------:R-:W-:Y:S02]  /*13b50*/  FMNMX.FTZ R198, R65, R3, !PT ;  /* 0x0000000341c67209 */ /* 0x000fe40007810000 */
[----:B------:R-:W-:Y:S01]  /*13b60*/  FMNMX.FTZ R197, R67, R2, !PT ;  /* 0x0000000243c57209 */ /* 0x000fe20007810000 */
[----:B------:R-:W-:Y:S06]  /*13b70*/  @P5 BRA `(.L_x_512) ;  /* 0xffffffe8005c5947 */ /* 0x000fec000383ffff */
.L_x_511:
[----:B------:R-:W-:Y:S01]  /*13b80*/  IADD3 R183, R240, 0x3c6ef372, RZ ;  /* 0x3c6ef372f0b77810 */ /* 0x000fe20007ffe0ff */
[----:B--2---:R-:W1:Y:S01]  /*13b90*/  SHFL.BFLY PT, R3, R198, 0x2, 0x1f ;  /* 0x0c401f00c6037f89 */ /* 0x004e6200000e0000 */
[C---:B------:R-:W-:Y:S01]  /*13ba0*/  FFMA.FTZ R9, R164.reuse, UR5, R9 ;  /* 0x00000005a4097c23 */ /* 0x040fe20008010009 */
[----:B------:R-:W-:Y:S01]  /*13bb0*/  FFMA.FTZ R11, R164, UR5, R11 ;  /* 0x00000005a40b7c23 */ /* 0x000fe2000801000b */
[----:B------:R-:W-:Y:S05]  /*13bc0*/  FMNMX.FTZ R164, R8, R165, !PT ;  /* 0x000000a508a47209 */ /* 0x000fea0007810000 */
[----:B------:R-:W2:Y:S01]  /*13bd0*/  SHFL.BFLY PT, R2, R197, 0x2, 0x1f ;  /* 0x0c401f00c5027f89 */ /* 0x000ea200000e0000 */
[----:B------:R-:W-:Y:S01]  /*13be0*/  FFMA.FTZ R10, R171, UR5, R10 ;  /* 0x00000005ab0a7c23 */ /* 0x000fe2000801000a */
[C---:B------:R-:W-:Y:S01]  /*13bf0*/  FFMA.FTZ R25, R168.reuse, UR5, R25 ;  /* 0x00000005a8197c23 */ /* 0x040fe20008010019 */
[----:B------:R-:W-:Y:S01]  /*13c00*/  FMNMX.FTZ R171, R9, R164, !PT ;  /* 0x000000a409ab7209 */ /* 0x000fe20007810000 */
[----:B------:R-:W-:Y:S01]  /*13c10*/  FFMA.FTZ R27, R168, UR5, R27 ;  /* 0x00000005a81b7c23 */ /* 0x000fe2000801001b */
[C---:B------:R-:W-:Y:S01]  /*13c20*/  FFMA.FTZ R12, R217.reuse, UR5, R12 ;  /* 0x00000005d90c7c23 */ /* 0x040fe2000801000c */
[----:B------:R-:W-:Y:S01]  /*13c30*/  FMNMX.FTZ R168, R10, R169, !PT ;  /* 0x000000a90aa87209 */ /* 0x000fe20007810000 */
[----:B------:R-:W-:Y:S01]  /*13c40*/  FFMA.FTZ R13, R216, UR5, R13 ;  /* 0x00000005d80d7c23 */ /* 0x000fe2000801000d */
[----:B------:R-:W-:Y:S01]  /*13c50*/  FFMA.FTZ R14, R217, UR5, R14 ;  /* 0x00000005d90e7c23 */ /* 0x000fe2000801000e */
        /* <DEDUP_REMOVED lines=9> */
[----:B------:R-:W-:Y:S01]  /*13cf0*/  IADD3 R215, R241, -0x56f99767, RZ ;  /* 0xa9066899f1d77810 */ /* 0x000fe20007ffe0ff */
[----:B------:R-:W-:Y:S01]  /*13d00*/  FFMA.FTZ R61, R0, UR5, R61 ;  /* 0x00000005003d7c23 */ /* 0x000fe2000801003d */
[----:B-1----:R-:W-:Y:S01]  /*13d10*/  FMNMX.FTZ R3, R198, R3, !PT ;  /* 0x00000003c6037209 */ /* 0x002fe20007810000 */
[----:B------:R-:W-:Y:S01]  /*13d20*/  FFMA.FTZ R63, R0, UR5, R63 ;  /* 0x00000005003f7c23 */ /* 0x000fe2000801003f */
[----:B------:R-:W-:Y:S01]  /*13d30*/  FFMA.FTZ R62, R213, UR5, R62 ;  /* 0x00000005d53e7c23 */ /* 0x000fe2000801003e */
[----:B------:R-:W-:Y:S01]  /*13d40*/  VIADD R214, R240, 0xb54cda56 ;  /* 0xb54cda56f0d67836 */ /* 0x000fe20000000000 */
[----:B--2---:R-:W-:Y:S01]  /*13d50*/  FMNMX.FTZ R2, R197, R2, !PT ;  /* 0x00000002c5027209 */ /* 0x004fe20007810000 */
[----:B------:R-:W-:Y:S01]  /*13d60*/  FFMA.FTZ R15, R216, UR5, R15 ;  /* 0x00000005d80f7c23 */ /* 0x000fe2000801000f */
[C---:B------:R-:W-:Y:S01]  /*13d70*/  FFMA.FTZ R24, R219.reuse, UR5, R24 ;  /* 0x00000005db187c23 */ /* 0x040fe20008010018 */
[----:B------:R-:W1:Y:S01]  /*13d80*/  SHFL.BFLY PT, R164, R3, 0x1, 0x1f ;  /* 0x0c201f0003a47f89 */ /* 0x000e6200000e0000 */
[----:B------:R-:W-:Y:S01]  /*13d90*/  FFMA.FTZ R26, R219, UR5, R26 ;  /* 0x00000005db1a7c23 */ /* 0x000fe2000801001a */
[----:B------:R-:W-:Y:S01]  /*13da0*/  VIADD R219, R241, 0x76cf5d0a ;  /* 0x76cf5d0af1db7836 */ /* 0x000fe20000000000 */
[----:B------:R-:W-:Y:S05]  /*13db0*/  FMNMX.FTZ R173, R15, R168, !PT ;  /* 0x000000a80fad7209 */ /* 0x000fea0007810000 */
[----:B------:R-:W2:Y:S01]  /*13dc0*/  SHFL.BFLY PT, R171, R2, 0x1, 0x1f ;  /* 0x0c201f0002ab7f89 */ /* 0x000ea200000e0000 */
[----:B------:R-:W-:Y:S01]  /*13dd0*/  FMNMX.FTZ R168, R24, R175, !PT ;  /* 0x000000af18a87209 */ /* 0x000fe20007810000 */
[----:B------:R-:W-:Y:S01]  /*13de0*/  VIADD R216, R241, 0xed9eba14 ;  /* 0xed9eba14f1d87836 */ /* 0x000fe20000000000 */
        /* <DEDUP_REMOVED lines=9> */
[C---:B------:R-:W-:Y:S01]  /*13e80*/  FFMA.FTZ R41, R218.reuse, UR5, R41 ;  /* 0x00000005da297c23 */ /* 0x040fe20008010029 */
        /* <DEDUP_REMOVED lines=9> */
[C---:B------:R-:W-:Y:S01]  /*13f20*/  FFMA.FTZ R45, R210.reuse, UR5, R45 ;  /* 0x00000005d22d7c23 */ /* 0x040fe2000801002d */
[----:B-1----:R-:W-:Y:S01]  /*13f30*/  FMNMX.FTZ R164, R3, R164, !PT ;  /* 0x000000a403a47209 */ /* 0x002fe20007810000 */
[----:B------:R-:W-:Y:S01]  /*13f40*/  FFMA.FTZ R47, R210, UR5, R47 ;  /* 0x00000005d22f7c23 */ /* 0x000fe2000801002f */
[----:B--2---:R-:W-:Y:S01]  /*13f50*/  FMNMX.FTZ R3, R2, R171, !PT ;  /* 0x000000ab02037209 */ /* 0x004fe20007810000 */
[----:B------:R-:W-:Y:S01]  /*13f60*/  VIADD R175, R241, 0xbb67ae85 ;  /* 0xbb67ae85f1af7836 */ /* 0x000fe20000000000 */
[----:B------:R-:W-:Y:S01]  /*13f70*/  FMNMX.FTZ R171, R43, R0, !PT ;  /* 0x000000002bab7209 */ /* 0x000fe20007810000 */
[----:B------:R-:W-:Y:S01]  /*13f80*/  VIADD R184, R240, 0x9e3779b9 ;  /* 0x9e3779b9f0b87836 */ /* 0x000fe20000000000 */
[----:B------:R-:W-:Y:S01]  /*13f90*/  FMNMX.FTZ R2, R44, R173, !PT ;  /* 0x000000ad2c027209 */ /* 0x000fe20007810000 */
[----:B------:R-:W-:Y:S01]  /*13fa0*/  FMUL.FTZ R212, R3, UR4 ;  /* 0x0000000403d47c20 */ /* 0x000fe20008410000 */
[----:B------:R-:W-:Y:S01]  /*13fb0*/  FMNMX.FTZ R0, R46, R171, !PT ;  /* 0x000000ab2e007209 */ /* 0x000fe20007810000 */
[----:B------:R-:W-:Y:S01]  /*13fc0*/  FFMA.FTZ R60, R213, UR5, R60 ;  /* 0x00000005d53c7c23 */ /* 0x000fe2000801003c */
[----:B------:R-:W-:Y:S01]  /*13fd0*/  FMNMX.FTZ R173, R45, R2, !PT ;  /* 0x000000022dad7209 */ /* 0x000fe20007810000 */
[----:B------:R-:W-:Y:S01]  /*13fe0*/  FMUL.FTZ R213, R164, UR4 ;  /* 0x00000004a4d57c20 */ /* 0x000fe20008410000 */
[----:B------:R-:W-:Y:S01]  /*13ff0*/  FMNMX.FTZ R171, R47, R0, !PT ;  /* 0x000000002fab7209 */ /* 0x000fe20007810000 */
[----:B------:R-:W-:Y:S01]  /*14000*/  USHF.L.U32 UR9, UR20, 0x1, URZ ;  /* 0x0000000114097899 */ /* 0x000fe2000800063f */
[----:B------:R-:W-:Y:S01]  /*14010*/  FMNMX.FTZ R0, R56, R173, !PT ;  /* 0x000000ad38007209 */ /* 0x000fe20007810000 */
[----:B------:R-:W-:Y:S01]  /*14020*/  VIADD R217, R240, 0x78dde6e4 ;  /* 0x78dde6e4f0d97836 */ /* 0x000fe20000000000 */
[----:B------:R-:W-:Y:S01]  /*14030*/  FMNMX.FTZ R2, R58, R171, !PT ;  /* 0x000000ab3a027209 */ /* 0x000fe20007810000 */
[----:B------:R-:W-:Y:S01]  /*14040*/  VIADD R182, R241, 0x32370b8f ;  /* 0x32370b8ff1b67836 */ /* 0x000fe20000000000 */
[----:B------:R-:W-:Y:S01]  /*14050*/  FMNMX.FTZ R171, R57, R0, !PT ;  /* 0x0000000039ab7209 */ /* 0x000fe20007810000 */
[----:B------:R-:W-:Y:S01]  /*14060*/  FADD.FTZ R0, -R164, R167 ;  /* 0x000000a7a4007221 */ /* 0x000fe20000010100 */
[----:B------:R-:W-:Y:S01]  /*14070*/  FMNMX.FTZ R167, R59, R2, !PT ;  /* 0x000000023ba77209 */ /* 0x000fe20007810000 */
[----:B------:R-:W-:Y:S01]  /*14080*/  UIADD3 UR20, UR20, -0x1, URZ ;  /* 0xffffffff14147890 */ /* 0x000fe2000fffe03f */
[----:B------:R-:W-:Y:S01]  /*14090*/  FMNMX.FTZ R174, R60, R171, !PT ;  /* 0x000000ab3cae7209 */ /* 0x000fe20007810000 */
[----:B------:R-:W-:Y:S01]  /*140a0*/  FMUL.FTZ R168, R0, UR4 ;  /* 0x0000000400a87c20 */ /* 0x000fe20008410000 */
[----:B------:R-:W-:Y:S01]  /*140b0*/  FMNMX.FTZ R2, R62, R167, !PT ;  /* 0x000000a73e027209 */ /* 0x000fe20007810000 */
[----:B------:R-:W-:Y:S01]  /*140c0*/  FADD.FTZ R0, -R3, R166 ;  /* 0x000000a603007221 */ /* 0x000fe20000010100 */
[----:B------:R-:W-:Y:S02]  /*140d0*/  FMNMX.FTZ R174, R61, R174, !PT ;  /* 0x000000ae3dae7209 */ /* 0x000fe40007810000 */
[----:B------:R-:W-:Y:S01]  /*140e0*/  FMNMX.FTZ R171, R63, R2, !PT ;  /* 0x000000023fab7209 */ /* 0x000fe20007810000 */
[----:B------:R-:W1:Y:S01]  /*140f0*/  MUFU.EX2 R168, R168 ;  /* 0x000000a800a87308 */ /* 0x000e620000000800 */
[-CC-:B------:R-:W-:Y:S01]  /*14100*/  LOP3.LUT R173, R247, R250.reuse, R175.reuse, 0x96, !PT ;  /* 0x000000faf7ad7212 */ /* 0x180fe200078e96af */
[----:B------:R-:W-:Y:S01]  /*14110*/  FMUL.FTZ R167, R0, UR4 ;  /* 0x0000000400a77c20 */ /* 0x000fe20008410000 */
[----:B------:R-:W-:Y:S01]  /*14120*/  LOP3.LUT R172, R243, R250, R175, 0x96, !PT ;  /* 0x000000faf3ac7212 */ /* 0x000fe200078e96af */
[----:B------:R-:W2:Y:S01]  /*14130*/  SHFL.BFLY PT, R0, R171, 0x2, 0x1f ;  /* 0x0c401f00ab007f89 */ /* 0x000ea200000e0000 */
[----:B------:R-:W-:Y:S01]  /*14140*/  LOP3.LUT R176, R251, UR9, R241, 0x96, !PT ;  /* 0x00000009fbb07c12 */ /* 0x000fe2000f8e96f1 */
[----:B------:R-:W-:Y:S01]  /*14150*/  IMAD.WIDE.U32 R180, R173, -0x326172a9, RZ ;  /* 0xcd9e8d57adb47825 */ /* 0x000fe200078e00ff */
[----:B------:R-:W-:Y:S05]  /*14160*/  FSETP.NEU.FTZ.AND P0, PT, R164, -INF , PT ;  /* 0xff800000a400780b */ /* 0x000fea0003f1d000 */
[----:B------:R-:W3:Y:S01]  /*14170*/  SHFL.BFLY PT, R175, R174, 0x2, 0x1f ;  /* 0x0c401f00aeaf7f89 */ /* 0x000ee200000e0000 */
[----:B------:R-:W-:Y:S01]  /*14180*/  IADD3 R218, R240, -0x255992d5, RZ ;  /* 0xdaa66d2bf0da7810 */ /* 0x000fe20007ffe0ff */
[----:B------:R-:W-:Y:S01]  /*14190*/  IMAD.WIDE.U32 R176, R176, -0x326172a9, RZ ;  /* 0xcd9e8d57b0b07825 */ /* 0x000fe200078e00ff */
[----:B------:R-:W-:Y:S01]  /*141a0*/  FSEL R213, R213, RZ, P0 ;  /* 0x000000ffd5d57208 */ /* 0x000fe20000000000 */
[----:B------:R-:W4:Y:S01]  /*141b0*/  MUFU.EX2 R167, R167 ;  /* 0x000000a700a77308 */ /* 0x000f220000000800 */
[----:B------:R-:W-:Y:S01]  /*141c0*/  FSETP.NEU.FTZ.AND P0, PT, R3, -INF , PT ;  /* 0xff8000000300780b */ /* 0x000fe20003f1d000 */
[----:B------:R-:W-:Y:S01]  /*141d0*/  IMAD.WIDE.U32 R178, R172, -0x326172a9, RZ ;  /* 0xcd9e8d57acb27825 */ /* 0x000fe200078e00ff */
[C-C-:B------:R-:W-:Y:S01]  /*141e0*/  LOP3.LUT R2, R177.reuse, R248, R184.reuse, 0x96, !PT ;  /* 0x000000f8b1027212 */ /* 0x140fe200078e96b8 */
[----:B------:R-:W-:Y:S01]  /*141f0*/  UIADD3 UR9, UR9, 0x1, URZ ;  /* 0x0000000109097890 */ /* 0x000fe2000fffe03f */
[----:B------:R-:W-:Y:S01]  /*14200*/  FSEL R212, R212, RZ, P0 ;  /* 0x000000ffd4d47208 */ /* 0x000fe20000000000 */
[----:B------:R-:W-:Y:S01]  /*14210*/  FFMA.FTZ R187, R16, UR4, -R213 ;  /* 0x0000000410bb7c23 */ /* 0x000fe200080108d5 */
[----:B------:R-:W-:Y:S01]  /*14220*/  LOP3.LUT R166, R177, R244, R184, 0x96, !PT ;  /* 0x000000f4b1a67212 */ /* 0x000fe200078e96b8 */
[----:B------:R-:W-:Y:S01]  /*14230*/  IMAD.WIDE.U32 R208, R2, -0x2daee0ad, RZ ;  /* 0xd2511f5302d07825 */ /* 0x000fe200078e00ff */
[-CC-:B------:R-:W-:Y:S02]  /*14240*/  LOP3.LUT R172, R181, R176.reuse, R183.reuse, 0x96, !PT ;  /* 0x000000b0b5ac7212 */ /* 0x180fe400078e96b7 */
[----:B------:R-:W-:Y:S01]  /*14250*/  LOP3.LUT R206, R179, R176, R183, 0x96, !PT ;  /* 0x000000b0b3ce7212 */ /* 0x000fe200078e96b7 */
[----:B------:R-:W-:Y:S01]  /*14260*/  FFMA.FTZ R184, R17, UR4, -R213 ;  /* 0x0000000411b87c23 */ /* 0x000fe200080108d5 */
[----:B------:R-:W-:Y:S01]  /*14270*/  LOP3.LUT R16, R209, R246, R219, 0x96, !PT ;  /* 0x000000f6d1107212 */ /* 0x000fe200078e96db */
[--C-:B------:R-:W-:Y:S01]  /*14280*/  FFMA.FTZ R188, R18, UR4, -R212.reuse ;  /* 0x0000000412bc7c23 */ /* 0x100fe200080108d4 */
[--C-:B------:R-:W-:Y:S01]  /*14290*/  FFMA.FTZ R197, R4, UR4, -R213.reuse ;  /* 0x0000000404c57c23 */ /* 0x100fe200080108d5 */
[----:B--2---:R-:W-:Y:S01]  /*142a0*/  FMNMX.FTZ R17, R171, R0, !PT ;  /* 0x00000000ab117209 */ /* 0x004fe20007810000 */
[--C-:B------:R-:W-:Y:S01]  /*142b0*/  FFMA.FTZ R171, R19, UR4, -R212.reuse ;  /* 0x0000000413ab7c23 */ /* 0x100fe200080108d4 */
[----:B------:R-:W-:Y:S01]  /*142c0*/  FFMA.FTZ R193, R5, UR4, -R213 ;  /* 0x0000000405c17c23 */ /* 0x000fe200080108d5 */
[--C-:B------:R-:W-:Y:S01]  /*142d0*/  FFMA.FTZ R198, R6, UR4, -R212.reuse ;  /* 0x0000000406c67c23 */ /* 0x100fe200080108d4 */
[----:B---3--:R-:W-:Y:S01]  /*142e0*/  FMNMX.FTZ R2, R174, R175, !PT ;  /* 0x000000afae027209 */ /* 0x008fe20007810000 */
[----:B------:R-:W-:Y:S01]  /*142f0*/  IMAD.WIDE.U32 R172, R172, -0x2daee0ad, RZ ;  /* 0xd2511f53acac7825 */ /* 0x000fe200078e00ff */
[----:B------:R-:W2:Y:S01]  /*14300*/  SHFL.BFLY PT, R0, R17, 0x1, 0x1f ;  /* 0x0c201f0011007f89 */ /* 0x000ea200000e0000 */
[----:B------:R-:W-:Y:S02]  /*14310*/  MUFU.EX2 R197, R197 ;  /* 0x000000c500c57308 */ /* 0x000fe40000000800 */
[----:B------:R-:W-:Y:S01]  /*14320*/  FFMA.FTZ R196, R7, UR4, -R212 ;  /* 0x0000000407c47c23 */ /* 0x000fe200080108d4 */
[----:B------:R-:W-:Y:S01]  /*14330*/  IMAD.WIDE.U32 R204, R166, -0x2daee0ad, RZ ;  /* 0xd2511f53a6cc7825 */ /* 0x000fe200078e00ff */
[--C-:B------:R-:W-:Y:S03]  /*14340*/  LOP3.LUT R208, R173, R208, R182.reuse, 0x96, !PT ;  /* 0x000000d0add07212 */ /* 0x100fe600078e96b6 */
[----:B------:R-:W3:Y:S01]  /*14350*/  SHFL.BFLY PT, R19, R2, 0x1, 0x1f ;  /* 0x0c201f0002137f89 */ /* 0x000ee200000e0000 */
[----:B-1----:R-:W-:Y:S01]  /*14360*/  FMUL.FTZ R68, R168, R68 ;  /* 0x00000044a8447220 */ /* 0x002fe20000410000 */
[----:B------:R-:W-:Y:S01]  /*14370*/  IMAD.WIDE.U32 R206, R206, -0x2daee0ad, RZ ;  /* 0xd2511f53cece7825 */ /* 0x000fe200078e00ff */
[----:B------:R-:W-:Y:S01]  /*14380*/  LOP3.LUT R18, R205, R242, R219, 0x96, !PT ;  /* 0x000000f2cd127212 */ /* 0x000fe200078e96db */
[----:B------:R-:W-:Y:S02]  /*14390*/  MUFU.EX2 R198, R198 ;  /* 0x000000c600c67308 */ /* 0x000fe40000000800 */
[----:B------:R-:W-:Y:S01]  /*143a0*/  FMUL.FTZ R69, R168, R69 ;  /* 0x00000045a8457220 */ /* 0x000fe20000410000 */
[----:B------:R-:W-:Y:S01]  /*143b0*/  IMAD.WIDE.U32 R202, R16, -0x326172a9, RZ ;  /* 0xcd9e8d5710ca7825 */ /* 0x000fe200078e00ff */
[----:B------:R-:W-:Y:S03]  /*143c0*/  LOP3.LUT R204, R207, R204, R182, 0x96, !PT ;  /* 0x000000cccfcc7212 */ /* 0x000fe600078e96b6 */
[----:B----4-:R-:W-:Y:S01]  /*143d0*/  FMUL.FTZ R70, R167, R70 ;  /* 0x00000046a7467220 */ /* 0x010fe20000410000 */
[----:B------:R-:W-:Y:S01]  /*143e0*/  IMAD.WIDE.U32 R200, R18, -0x326172a9, RZ ;  /* 0xcd9e8d5712c87825 */ /* 0x000fe200078e00ff */
[--C-:B------:R-:W-:Y:S01]  /*143f0*/  LOP3.LUT R16, R203, R180, R218.reuse, 0x96, !PT ;  /* 0x000000b4cb107212 */ /* 0x100fe200078e96da */
[----:B------:R-:W-:Y:S02]  /*14400*/  MUFU.EX2 R196, R196 ;  /* 0x000000c400c47308 */ /* 0x000fe40000000800 */
[----:B------:R-:W-:Y:S01]  /*14410*/  FMUL.FTZ R71, R167, R71 ;  /* 0x00000047a7477220 */ /* 0x000fe20000410000 */
[----:B------:R-:W-:Y:S01]  /*14420*/  IMAD.WIDE.U32 R208, R208, -0x326172a9, RZ ;  /* 0xcd9e8d57d0d07825 */ /* 0x000fe200078e00ff */
[----:B------:R-:W-:Y:S03]  /*14430*/  LOP3.LUT R4, R201, R178, R218, 0x96, !PT ;  /* 0x000000b2c9047212 */ /* 0x000fe600078e96da */
[----:B------:R-:W-:Y:S01]  /*14440*/  FMUL.FTZ R80, R168, R80 ;  /* 0x00000050a8507220 */ /* 0x000fe20000410000 */
[----:B------:R-:W-:Y:S01]  /*14450*/  IMAD.WIDE.U32 R204, R204, -0x326172a9, RZ ;  /* 0xcd9e8d57cccc7825 */ /* 0x000fe200078e00ff */
[--C-:B------:R-:W-:Y:S01]  /*14460*/  LOP3.LUT R202, R209, R202, R217.reuse, 0x96, !PT ;  /* 0x000000cad1ca7212 */ /* 0x100fe200078e96d9 */
[----:B------:R-:W-:Y:S01]  /*14470*/  MUFU.EX2 R193, R193 ;  /* 0x000000c100c17308 */ /* 0x000fe20000000800 */
[----:B--2---:R-:W-:Y:S01]  /*14480*/  FMNMX.FTZ R0, R17, R0, !PT ;  /* 0x0000000011007209 */ /* 0x004fe20007810000 */
[----:B------:R-:W-:Y:S01]  /*14490*/  IMAD.WIDE.U32 R174, R16, -0x2daee0ad, RZ ;  /* 0xd2511f5310ae7825 */ /* 0x000fe200078e00ff */
[----:B------:R-:W-:Y:S02]  /*144a0*/  LOP3.LUT R200, R205, R200, R217, 0x96, !PT ;  /* 0x000000c8cdc87212 */ /* 0x000fe400078e96d9 */
[----:B---3--:R-:W-:Y:S01]  /*144b0*/  FMNMX.FTZ R2, R2, R19, !PT ;  /* 0x0000001302027209 */ /* 0x008fe20007810000 */
[----:B------:R-:W-:Y:S01]  /*144c0*/  IMAD.WIDE.U32 R202, R202, -0x2daee0ad, RZ ;  /* 0xd2511f53caca7825 */ /* 0x000fe200078e00ff */
[--C-:B------:R-:W-:Y:S03]  /*144d0*/  LOP3.LUT R5, R175, R172, R216.reuse, 0x96, !PT ;  /* 0x000000acaf057212 */ /* 0x100fe600078e96d8 */
[----:B------:R-:W-:Y:S01]  /*144e0*/  MUFU.EX2 R187, R187 ;  /* 0x000000bb00bb7308 */ /* 0x000fe20000000800 */
[----:B------:R-:W-:Y:S01]  /*144f0*/  FSETP.NEU.FTZ.AND P0, PT, R2, -INF , PT ;  /* 0xff8000000200780b */ /* 0x000fe20003f1d000 */
[----:B------:R-:W-:Y:S04]  /*14500*/  IMAD.WIDE.U32 R200, R200, -0x2daee0ad, RZ ;  /* 0xd2511f53c8c87825 */ /* 0x000fe800078e00ff */
[----:B------:R-:W-:Y:S01]  /*14510*/  FMUL.FTZ R211, R2, UR4 ;  /* 0x0000000402d37c20 */ /* 0x000fe20008410000 */
[--C-:B------:R-:W-:Y:S01]  /*14520*/  LOP3.LUT R6, R203, R174, R215.reuse, 0x96, !PT ;  /* 0x000000aecb067212 */ /* 0x100fe200078e96d7 */
[----:B------:R-:W-:Y:S04]  /*14530*/  IMAD.WIDE.U32 R172, R4, -0x2daee0ad, RZ ;  /* 0xd2511f5304ac7825 */ /* 0x000fe800078e00ff */
[----:B------:R-:W-:Y:S01]  /*14540*/  FMUL.FTZ R209, R0, UR4 ;  /* 0x0000000400d17c20 */ /* 0x000fe20008410000 */
[----:B------:R-:W1:Y:S01]  /*14550*/  MUFU.EX2 R184, R184 ;  /* 0x000000b800b87308 */ /* 0x000e620000000800 */
[----:B------:R-:W-:Y:S01]  /*14560*/  FSEL R211, R211, RZ, P0 ;  /* 0x000000ffd3d37208 */ /* 0x000fe20000000000 */
[----:B------:R-:W-:Y:S01]  /*14570*/  IMAD.WIDE.U32 R176, R5, -0x326172a9, RZ ;  /* 0xcd9e8d5705b07825 */ /* 0x000fe200078e00ff */
[----:B------:R-:W-:Y:S02]  /*14580*/  LOP3.LUT R4, R201, R172, R215, 0x96, !PT ;  /* 0x000000acc9047212 */ /* 0x000fe400078e96d7 */
[----:B------:R-:W-:Y:S01]  /*14590*/  LOP3.LUT R206, R173, R206, R216, 0x96, !PT ;  /* 0x000000ceadce7212 */ /* 0x000fe200078e96d8 */
[----:B------:R-:W-:Y:S01]  /*145a0*/  IMAD.WIDE.U32 R6, R6, -0x326172a9, RZ ;  /* 0xcd9e8d5706067825 */ /* 0x000fe200078e00ff */
[----:B------:R-:W-:Y:S03]  /*145b0*/  FSETP.NEU.FTZ.AND P0, PT, R0, -INF , PT ;  /* 0xff8000000000780b */ /* 0x000fe60003f1d000 */
[----:B------:R-:W-:Y:S01]  /*145c0*/  MUFU.EX2 R188, R188 ;  /* 0x000000bc00bc7308 */ /* 0x000fe20000000800 */
[----:B------:R-:W-:Y:S01]  /*145d0*/  FFMA.FTZ R195, R8, UR4, -R211 ;  /* 0x0000000408c37c23 */ /* 0x000fe200080108d3 */
[----:B------:R-:W-:Y:S01]  /*145e0*/  IMAD.WIDE.U32 R172, R4, -0x326172a9, RZ ;  /* 0xcd9e8d5704ac7825 */ /* 0x000fe200078e00ff */
[----:B------:R-:W-:Y:S02]  /*145f0*/  FSEL R209, R209, RZ, P0 ;  /* 0x000000ffd1d17208 */ /* 0x000fe40000000000 */
[----:B------:R-:W-:Y:S01]  /*14600*/  LOP3.LUT R8, R7, R176, R214, 0x96, !PT ;  /* 0x000000b007087212 */ /* 0x000fe200078e96d6 */
[----:B------:R-:W-:Y:S01]  /*14610*/  IMAD.WIDE.U32 R206, R206, -0x326172a9, RZ ;  /* 0xcd9e8d57cece7825 */ /* 0x000fe200078e00ff */
[----:B------:R-:W-:Y:S03]  /*14620*/  LOP3.LUT R19, R6, 0xffff, RZ, 0xc0, !PT ;  /* 0x0000ffff06137812 */ /* 0x000fe600078ec0ff */
[----:B------:R-:W2:Y:S01]  /*14630*/  MUFU.EX2 R171, R171 ;  /* 0x000000ab00ab7308 */ /* 0x000ea20000000800 */
[--C-:B------:R-:W-:Y:S01]  /*14640*/  SHF.R.U32.HI R7, RZ, 0x10, R172.reuse ;  /* 0x00000010ff077819 */ /* 0x100fe200000116ac */
[----:B------:R-:W-:Y:S01]  /*14650*/  FFMA.FTZ R194, R10, UR4, -R209 ;  /* 0x000000040ac27c23 */ /* 0x000fe200080108d1 */
[----:B------:R-:W-:Y:S01]  /*14660*/  SHF.R.U32.HI R10, RZ, 0x18, R172 ;  /* 0x00000018ff0a7819 */ /* 0x000fe200000116ac */
[--C-:B------:R-:W-:Y:S01]  /*14670*/  FFMA.FTZ R190, R12, UR4, -R211.reuse ;  /* 0x000000040cbe7c23 */ /* 0x100fe200080108d3 */
[----:B------:R-:W-:Y:S01]  /*14680*/  LOP3.LUT R7, R7, 0xff, RZ, 0xc0, !PT ;  /* 0x000000ff07077812 */ /* 0x000fe200078ec0ff */
[----:B------:R-:W-:Y:S01]  /*14690*/  IMAD.MOV.U32 R16, RZ, RZ, R180 ;  /* 0x000000ffff107224 */ /* 0x000fe200078e00b4 */
[----:B------:R-:W-:Y:S01]  /*146a0*/  LOP3.LUT R5, R173, R206, R214, 0x96, !PT ;  /* 0x000000cead057212 */ /* 0x000fe200078e96d6 */
[----:B------:R-:W-:Y:S01]  /*146b0*/  FFMA.FTZ R192, R9, UR4, -R211 ;  /* 0x0000000409c07c23 */ /* 0x000fe200080108d3 */
[----:B------:R-:W-:Y:S01]  /*146c0*/  SHF.R.U32.HI R17, RZ, 0x10, R6 ;  /* 0x00000010ff117819 */ /* 0x000fe20000011606 */
[----:B------:R-:W-:Y:S01]  /*146d0*/  IMAD.MOV.U32 R18, RZ, RZ, R176 ;  /* 0x000000ffff127224 */ /* 0x000fe200078e00b0 */
[----:B------:R-:W-:Y:S01]  /*146e0*/  PRMT R10, R7, 0x5410, R10 ;  /* 0x00005410070a7816 */ /* 0x000fe2000000000a */
[--C-:B------:R-:W-:Y:S01]  /*146f0*/  FFMA.FTZ R191, R11, UR4, -R209.reuse ;  /* 0x000000040bbf7c23 */ /* 0x100fe200080108d1 */
[----:B------:R-:W-:Y:S01]  /*14700*/  LOP3.LUT R174, R6, 0xff, RZ, 0xc0, !PT ;  /* 0x000000ff06ae7812 */ /* 0x000fe200078ec0ff */
[----:B------:R-:W-:Y:S01]  /*14710*/  FFMA.FTZ R189, R14, UR4, -R209 ;  /* 0x000000040ebd7c23 */ /* 0x000fe200080108d1 */
[----:B------:R-:W-:Y:S01]  /*14720*/  SHF.R.U32.HI R19, RZ, 0x8, R19 ;  /* 0x00000008ff137819 */ /* 0x000fe20000011613 */
[----:B------:R-:W-:Y:S01]  /*14730*/  FFMA.FTZ R185, R13, UR4, -R211 ;  /* 0x000000040db97c23 */ /* 0x000fe200080108d3 */
[----:B------:R-:W-:Y:S01]  /*14740*/  LOP3.LUT R7, R5, 0xffff, RZ, 0xc0, !PT ;  /* 0x0000ffff05077812 */ /* 0x000fe200078ec0ff */
[----:B------:R-:W-:Y:S01]  /*14750*/  FFMA.FTZ R186, R15, UR4, -R209 ;  /* 0x000000040fba7c23 */ /* 0x000fe200080108d1 */
[----:B------:R-:W-:Y:S01]  /*14760*/  SHF.R.U32.HI R4, RZ, 0x18, R6 ;  /* 0x00000018ff047819 */ /* 0x000fe20000011606 */
[----:B------:R-:W-:Y:S01]  /*14770*/  MUFU.EX2 R194, R194 ;  /* 0x000000c200c27308 */ /* 0x000fe20000000800 */
[----:B------:R-:W-:Y:S01]  /*14780*/  LOP3.LUT R17, R17, 0xff, RZ, 0xc0, !PT ;  /* 0x000000ff11117812 */ /* 0x000fe200078ec0ff */
[----:B------:R-:W-:Y:S01]  /*14790*/  FMUL.FTZ R81, R168, R81 ;  /* 0x00000051a8517220 */ /* 0x000fe20000410000 */
[----:B------:R-:W-:Y:S01]  /*147a0*/  SHF.R.U32.HI R12, RZ, 0x10, R5 ;  /* 0x00000010ff0c7819 */ /* 0x000fe20000011605 */
[C---:B------:R-:W-:Y:S01]  /*147b0*/  FMUL.FTZ R82, R167.reuse, R82 ;  /* 0x00000052a7527220 */ /* 0x040fe20000410000 */
[----:B------:R-:W-:Y:S01]  /*147c0*/  PRMT R174, R174, 0x5410, R19 ;  /* 0x00005410aeae7816 */ /* 0x000fe20000000013 */
[----:B------:R-:W-:Y:S01]  /*147d0*/  FMUL.FTZ R83, R167, R83 ;  /* 0x00000053a7537220 */ /* 0x000fe20000410000 */
[----:B------:R-:W-:Y:S03]  /*147e0*/  SHF.R.U32.HI R7, RZ, 0x8, R7 ;  /* 0x00000008ff077819 */ /* 0x000fe60000011607 */
[----:B------:R-:W-:Y:S01]  /*147f0*/  MUFU.EX2 R191, R191 ;  /* 0x000000bf00bf7308 */ /* 0x000fe20000000800 */
[----:B------:R-:W-:Y:S01]  /*14800*/  LOP3.LUT R180, R5, 0xff, RZ, 0xc0, !PT ;  /* 0x000000ff05b47812 */ /* 0x000fe200078ec0ff */
[C---:B------:R-:W-:Y:S01]  /*14810*/  FMUL.FTZ R84, R168.reuse, R84 ;  /* 0x00000054a8547220 */ /* 0x040fe20000410000 */
[----:B------:R-:W-:Y:S01]  /*14820*/  PRMT R4, R17, 0x5410, R4 ;  /* 0x0000541011047816 */ /* 0x000fe20000000004 */
[----:B------:R-:W-:Y:S01]  /*14830*/  IMAD.MOV.U32 R17, RZ, RZ, R181 ;  /* 0x000000ffff117224 */ /* 0x000fe200078e00b5 */
[----:B------:R-:W-:Y:S01]  /*14840*/  SHF.R.U32.HI R5, RZ, 0x18, R5 ;  /* 0x00000018ff057819 */ /* 0x000fe20000011605 */
[----:B------:R-:W-:Y:S01]  /*14850*/  FMUL.FTZ R85, R168, R85 ;  /* 0x00000055a8557220 */ /* 0x000fe20000410000 */
[----:B------:R-:W-:Y:S03]  /*14860*/  LOP3.LUT R12, R12, 0xff, RZ, 0xc0, !PT ;  /* 0x000000ff0c0c7812 */ /* 0x000fe600078ec0ff */
[----:B------:R-:W-:Y:S01]  /*14870*/  MUFU.EX2 R195, R195 ;  /* 0x000000c300c37308 */ /* 0x000fe20000000800 */
[----:B------:R-:W-:Y:S01]  /*14880*/  PRMT R180, R180, 0x5410, R7 ;  /* 0x00005410b4b47816 */ /* 0x000fe20000000007 */
[----:B------:R-:W-:Y:S01]  /*14890*/  IMAD.MOV.U32 R7, RZ, RZ, R179 ;  /* 0x000000ffff077224 */ /* 0x000fe200078e00b3 */
[----:B------:R-:W-:Y:S01]  /*148a0*/  LOP3.LUT R9, R172, 0xffff, RZ, 0xc0, !PT ;  /* 0x0000ffffac097812 */ /* 0x000fe200078ec0ff */
[C---:B------:R-:W-:Y:S01]  /*148b0*/  FMUL.FTZ R86, R167.reuse, R86 ;  /* 0x00000056a7567220 */ /* 0x040fe20000410000 */
[----:B------:R-:W-:Y:S01]  /*148c0*/  MOV R19, R177 ;  /* 0x000000b100137202 */ /* 0x000fe20000000f00 */
[----:B------:R-:W-:Y:S01]  /*148d0*/  FMUL.FTZ R87, R167, R87 ;  /* 0x00000057a7577220 */ /* 0x000fe20000410000 */
[----:B------:R-:W-:Y:S03]  /*148e0*/  MOV R6, R178 ;  /* 0x000000b200067202 */ /* 0x000fe60000000f00 */
[----:B------:R-:W-:Y:S01]  /*148f0*/  MUFU.EX2 R192, R192 ;  /* 0x000000c000c07308 */ /* 0x000fe20000000800 */
[----:B------:R-:W-:Y:S01]  /*14900*/  PRMT R12, R12, 0x5410, R5 ;  /* 0x000054100c0c7816 */ /* 0x000fe20000000005 */
[----:B------:R-:W3:Y:S01]  /*14910*/  LDSM.16.MT88.4 R176, [R221+0x9000] ;  /* 0x00900000ddb0783b */ /* 0x000ee20000004200 */
[--C-:B------:R-:W-:Y:S01]  /*14920*/  HSET2.LE.AND R174, R174, R239.reuse, PT ;  /* 0x000000efaeae7233 */ /* 0x100fe20003803000 */
[----:B------:R-:W-:Y:S01]  /*14930*/  IMAD.MOV.U32 R14, RZ, RZ, R6 ;  /* 0x000000ffff0e7224 */ /* 0x000fe200078e0006 */
[--C-:B------:R-:W-:Y:S01]  /*14940*/  HSET2.LE.AND R175, R4, R239.reuse, PT ;  /* 0x000000ef04af7233 */ /* 0x100fe20003803000 */
[----:B------:R-:W-:Y:S01]  /*14950*/  FADD.FTZ R4, -R2, R165 ;  /* 0x000000a502047221 */ /* 0x000fe20000010100 */
[----:B-1----:R-:W-:Y:S03]  /*14960*/  F2FP.F16.F32.PACK_AB R5, R184, R187 ;  /* 0x000000bbb805723e */ /* 0x002fe600000000ff */
[----:B------:R-:W-:Y:S01]  /*14970*/  MUFU.EX2 R190, R190 ;  /* 0x000000be00be7308 */ /* 0x000fe20000000800 */
[----:B------:R-:W-:Y:S01]  /*14980*/  LOP3.LUT R182, R172, 0xff, RZ, 0xc0, !PT ;  /* 0x000000ffacb67812 */ /* 0x000fe200078ec0ff */
[C---:B------:R-:W-:Y:S01]  /*14990*/  FMUL.FTZ R96, R168.reuse, R96 ;  /* 0x00000060a8607220 */ /* 0x040fe20000410000 */
[----:B------:R-:W-:Y:S01]  /*149a0*/  SHF.R.U32.HI R9, RZ, 0x8, R9 ;  /* 0x00000008ff097819 */ /* 0x000fe20000011609 */
[----:B------:R-:W-:Y:S01]  /*149b0*/  FMUL.FTZ R97, R168, R97 ;  /* 0x00000061a8617220 */ /* 0x000fe20000410000 */
[----:B------:R-:W-:Y:S01]  /*149c0*/  LOP3.LUT R174, R174, R5, RZ, 0xc0, !PT ;  /* 0x00000005aeae7212 */ /* 0x000fe200078ec0ff */
[----:B------:R-:W-:Y:S01]  /*149d0*/  FMUL.FTZ R5, R4, UR4 ;  /* 0x0000000404057c20 */ /* 0x000fe20008410000 */
[----:B--2---:R-:W-:Y:S01]  /*149e0*/  F2FP.F16.F32.PACK_AB R6, R171, R188 ;  /* 0x000000bcab06723e */ /* 0x004fe200000000ff */
[----:B------:R-:W-:Y:S01]  /*149f0*/  FADD.FTZ R4, -R0, R169 ;  /* 0x000000a900047221 */ /* 0x000fe20000010100 */
[----:B------:R-:W-:Y:S01]  /*14a00*/  PRMT R182, R182, 0x5410, R9 ;  /* 0x00005410b6b67816 */ /* 0x000fe20000000009 */
[----:B------:R-:W1:Y:S01]  /*14a10*/  MUFU.EX2 R166, R5 ;  /* 0x0000000500a67308 */ /* 0x000e620000000800 */
[--C-:B------:R-:W-:Y:S01]  /*14a20*/  SHF.R.U32.HI R9, RZ, 0x10, R8.reuse ;  /* 0x00000010ff097819 */ /* 0x100fe20000011608 */
[----:B------:R-:W-:Y:S01]  /*14a30*/  FMUL.FTZ R98, R167, R98 ;  /* 0x00000062a7627220 */ /* 0x000fe20000410000 */
[----:B------:R-:W-:Y:S01]  /*14a40*/  LOP3.LUT R175, R175, R6, RZ, 0xc0, !PT ;  /* 0x00000006afaf7212 */ /* 0x000fe200078ec0ff */
[----:B------:R-:W-:Y:S01]  /*14a50*/  FMUL.FTZ R6, R4, UR4 ;  /* 0x0000000404067c20 */ /* 0x000fe20008410000 */
[C---:B------:R-:W-:Y:S01]  /*14a60*/  LOP3.LUT R11, R8.reuse, 0xffff, RZ, 0xc0, !PT ;  /* 0x0000ffff080b7812 */ /* 0x040fe200078ec0ff */
[----:B------:R-:W-:Y:S01]  /*14a70*/  FMUL.FTZ R99, R167, R99 ;  /* 0x00000063a7637220 */ /* 0x000fe20000410000 */
[----:B------:R-:W-:Y:S03]  /*14a80*/  LOP3.LUT R172, R8, 0xff, RZ, 0xc0, !PT ;  /* 0x000000ff08ac7812 */ /* 0x000fe600078ec0ff */
[----:B------:R-:W2:Y:S01]  /*14a90*/  MUFU.EX2 R185, R185 ;  /* 0x000000b900b97308 */ /* 0x000ea20000000800 */
[----:B------:R-:W-:Y:S01]  /*14aa0*/  LOP3.LUT R9, R9, 0xff, RZ, 0xc0, !PT ;  /* 0x000000ff09097812 */ /* 0x000fe200078ec0ff */
[C---:B------:R-:W-:Y:S01]  /*14ab0*/  FMUL.FTZ R100, R168.reuse, R100 ;  /* 0x00000064a8647220 */ /* 0x040fe20000410000 */
[----:B------:R-:W-:Y:S01]  /*14ac0*/  SHF.R.U32.HI R8, RZ, 0x18, R8 ;  /* 0x00000018ff087819 */ /* 0x000fe20000011608 */
[----:B------:R-:W-:Y:S01]  /*14ad0*/  FMUL.FTZ R101, R168, R101 ;  /* 0x00000065a8657220 */ /* 0x000fe20000410000 */
[----:B------:R-:W-:Y:S01]  /*14ae0*/  SHF.R.U32.HI R11, RZ, 0x8, R11 ;  /* 0x00000008ff0b7819 */ /* 0x000fe2000001160b */
[----:B------:R-:W-:Y:S01]  /*14af0*/  FMUL.FTZ R102, R167, R102 ;  /* 0x00000066a7667220 */ /* 0x000fe20000410000 */
[----:B------:R-:W-:Y:S03]  /*14b00*/  PRMT R8, R9, 0x5410, R8 ;  /* 0x0000541009087816 */ /* 0x000fe60000000008 */
[----:B------:R-:W-:Y:S01]  /*14b10*/  MUFU.EX2 R189, R189 ;  /* 0x000000bd00bd7308 */ /* 0x000fe20000000800 */
[----:B------:R-:W-:Y:S01]  /*14b20*/  PRMT R172, R172, 0x5410, R11 ;  /* 0x00005410acac7816 */ /* 0x000fe2000000000b */
[C---:B-1----:R-:W-:Y:S01]  /*14b30*/  FMUL.FTZ R13, R166.reuse, R153 ;  /* 0x00000099a60d7220 */ /* 0x042fe20000410000 */
[--C-:B------:R-:W-:Y:S01]  /*14b40*/  HSET2.LE.AND R181, R12, R239.reuse, PT ;  /* 0x000000ef0cb57233 */ /* 0x100fe20003803000 */
[C---:B------:R-:W-:Y:S01]  /*14b50*/  FMUL.FTZ R12, R166.reuse, R152 ;  /* 0x00000098a60c7220 */ /* 0x040fe20000410000 */
[--C-:B------:R-:W-:Y:S01]  /*14b60*/  HSET2.LE.AND R173, R8, R239.reuse, PT ;  /* 0x000000ef08ad7233 */ /* 0x100fe20003803000 */
[----:B------:R-:W-:Y:S01]  /*14b70*/  FMUL.FTZ R72, R166, R72 ;  /* 0x00000048a6487220 */ /* 0x000fe20000410000 */
[----:B------:R-:W-:Y:S03]  /*14b80*/  F2FP.F16.F32.PACK_AB R8, R196, R198 ;  /* 0x000000c6c408723e */ /* 0x000fe600000000ff */
[----:B------:R-:W1:Y:S01]  /*14b90*/  MUFU.EX2 R186, R186 ;  /* 0x000000ba00ba7308 */ /* 0x000e620000000800 */
[--C-:B------:R-:W-:Y:S01]  /*14ba0*/  HSET2.LE.AND R172, R172, R239.reuse, PT ;  /* 0x000000efacac7233 */ /* 0x100fe20003803000 */
[C---:B------:R-:W-:Y:S01]  /*14bb0*/  FMUL.FTZ R73, R166.reuse, R73 ;  /* 0x00000049a6497220 */ /* 0x040fe20000410000 */
[----:B------:R-:W-:Y:S01]  /*14bc0*/  LOP3.LUT R173, R173, R8, RZ, 0xc0, !PT ;  /* 0x00000008adad7212 */ /* 0x000fe200078ec0ff */
[C---:B------:R-:W-:Y:S01]  /*14bd0*/  FMUL.FTZ R76, R166.reuse, R76 ;  /* 0x0000004ca64c7220 */ /* 0x040fe20000410000 */
[----:B------:R-:W-:Y:S01]  /*14be0*/  F2FP.F16.F32.PACK_AB R9, R193, R197 ;  /* 0x000000c5c109723e */ /* 0x000fe200000000ff */
[C---:B------:R-:W-:Y:S01]  /*14bf0*/  FMUL.FTZ R77, R166.reuse, R77 ;  /* 0x0000004da64d7220 */ /* 0x040fe20000410000 */
[----:B------:R-:W-:Y:S03]  /*14c00*/  F2FP.F16.F32.PACK_AB R8, R191, R194 ;  /* 0x000000c2bf08723e */ /* 0x000fe600000000ff */
[----:B------:R-:W4:Y:S01]  /*14c10*/  MUFU.EX2 R165, R6 ;  /* 0x0000000600a57308 */ /* 0x000f220000000800 */
[----:B------:R-:W-:Y:S01]  /*14c20*/  MOV R15, R7 ;  /* 0x00000007000f7202 */ /* 0x000fe20000000f00 */
[C---:B------:R-:W-:Y:S01]  /*14c30*/  FMUL.FTZ R88, R166.reuse, R88 ;  /* 0x00000058a6587220 */ /* 0x040fe20000410000 */
[--C-:B------:R-:W-:Y:S01]  /*14c40*/  HSET2.LE.AND R183, R10, R239.reuse, PT ;  /* 0x000000ef0ab77233 */ /* 0x100fe20003803000 */
[C---:B------:R-:W-:Y:S01]  /*14c50*/  FMUL.FTZ R89, R166.reuse, R89 ;  /* 0x00000059a6597220 */ /* 0x040fe20000410000 */
[--C-:B------:R-:W-:Y:S01]  /*14c60*/  HSET2.LE.AND R180, R180, R239.reuse, PT ;  /* 0x000000efb4b47233 */ /* 0x100fe20003803000 */
[C---:B------:R-:W-:Y:S01]  /*14c70*/  FMUL.FTZ R92, R166.reuse, R92 ;  /* 0x0000005ca65c7220 */ /* 0x040fe20000410000 */
[--C-:B------:R-:W-:Y:S01]  /*14c80*/  HSET2.LE.AND R182, R182, R239.reuse, PT ;  /* 0x000000efb6b67233 */ /* 0x100fe20003803000 */
[----:B------:R-:W-:Y:S01]  /*14c90*/  FMUL.FTZ R93, R166, R93 ;  /* 0x0000005da65d7220 */ /* 0x000fe20000410000 */
[----:B------:R-:W-:Y:S01]  /*14ca0*/  F2FP.F16.F32.PACK_AB R7, R192, R195 ;  /* 0x000000c3c007723e */ /* 0x000fe200000000ff */
[----:B------:R-:W-:Y:S01]  /*14cb0*/  FMUL.FTZ R103, R167, R103 ;  /* 0x00000067a7677220 */ /* 0x000fe20000410000 */
[----:B--2---:R-:W-:Y:S01]  /*14cc0*/  F2FP.F16.F32.PACK_AB R5, R185, R190 ;  /* 0x000000beb905723e */ /* 0x004fe200000000ff */
[----:B------:R-:W-:Y:S01]  /*14cd0*/  FMUL.FTZ R104, R166, R104 ;  /* 0x00000068a6687220 */ /* 0x000fe20000410000 */
[----:B-1----:R-:W-:Y:S01]  /*14ce0*/  F2FP.F16.F32.PACK_AB R4, R186, R189 ;  /* 0x000000bdba04723e */ /* 0x002fe200000000ff */
[----:B------:R-:W-:Y:S01]  /*14cf0*/  FMUL.FTZ R105, R166, R105 ;  /* 0x00000069a6697220 */ /* 0x000fe20000410000 */
[----:B------:R-:W-:Y:S01]  /*14d00*/  LOP3.LUT R172, R172, R9, RZ, 0xc0, !PT ;  /* 0x00000009acac7212 */ /* 0x000fe200078ec0ff */
[C---:B------:R-:W-:Y:S01]  /*14d10*/  FMUL.FTZ R9, R166.reuse, R157 ;  /* 0x0000009da6097220 */ /* 0x040fe20000410000 */
[----:B------:R-:W-:Y:S01]  /*14d20*/  LOP3.LUT R181, R181, R8, RZ, 0xc0, !PT ;  /* 0x00000008b5b57212 */ /* 0x000fe200078ec0ff */
[----:B------:R-:W-:Y:S01]  /*14d30*/  FMUL.FTZ R8, R166, R156 ;  /* 0x0000009ca6087220 */ /* 0x000fe20000410000 */
[C---:B----4-:R-:W-:Y:S01]  /*14d40*/  FMUL.FTZ R10, R165.reuse, R158 ;  /* 0x0000009ea50a7220 */ /* 0x050fe20000410000 */
[----:B------:R-:W-:Y:S01]  /*14d50*/  FMUL.FTZ R11, R165, R159 ;  /* 0x0000009fa50b7220 */ /* 0x000fe20000410000 */
[----:B------:R-:W-:Y:S01]  /*14d60*/  LOP3.LUT R180, R180, R7, RZ, 0xc0, !PT ;  /* 0x00000007b4b47212 */ /* 0x000fe200078ec0ff */
[----:B------:R-:W1:Y:S01]  /*14d70*/  LDSM.16.MT88.4 R156, [R170+0x9000] ;  /* 0x00900000aa9c783b */ /* 0x000e620000004200 */
[----:B------:R-:W-:Y:S01]  /*14d80*/  LOP3.LUT R182, R182, R5, RZ, 0xc0, !PT ;  /* 0x00000005b6b67212 */ /* 0x000fe200078ec0ff */
[C---:B------:R-:W-:Y:S01]  /*14d90*/  FMUL.FTZ R5, R168.reuse, R161 ;  /* 0x000000a1a8057220 */ /* 0x040fe20000410000 */
[----:B------:R-:W-:Y:S01]  /*14da0*/  LOP3.LUT R183, R183, R4, RZ, 0xc0, !PT ;  /* 0x00000004b7b77212 */ /* 0x000fe200078ec0ff */
[----:B------:R-:W-:Y:S01]  /*14db0*/  FMUL.FTZ R4, R168, R160 ;  /* 0x000000a0a8047220 */ /* 0x000fe20000410000 */
[C---:B------:R-:W-:Y:S01]  /*14dc0*/  FMUL.FTZ R6, R167.reuse, R162 ;  /* 0x000000a2a7067220 */ /* 0x040fe20000410000 */
[----:B------:R-:W-:Y:S01]  /*14dd0*/  FMUL.FTZ R7, R167, R163 ;  /* 0x000000a3a7077220 */ /* 0x000fe20000410000 */
[----:B------:R-:W-:Y:S01]  /*14de0*/  FFMA.FTZ R62, R62, UR4, -R209 ;  /* 0x000000043e3e7c23 */ /* 0x000fe200080108d1 */
[----:B------:R-:W-:Y:S02]  /*14df0*/  IMAD.MOV.U32 R160, RZ, RZ, R14 ;  /* 0x000000ffffa07224 */ /* 0x000fe400078e000e */
[C---:B------:R-:W-:Y:S01]  /*14e00*/  FMUL.FTZ R14, R165.reuse, R154 ;  /* 0x0000009aa50e7220 */ /* 0x040fe20000410000 */
[----:B------:R-:W-:Y:S02]  /*14e10*/  IMAD.MOV.U32 R161, RZ, RZ, R15 ;  /* 0x000000ffffa17224 */ /* 0x000fe400078e000f */
[----:B------:R-:W-:Y:S01]  /*14e20*/  FMUL.FTZ R15, R165, R155 ;  /* 0x0000009ba50f7220 */ /* 0x000fe20000410000 */
[----:B------:R-:W-:Y:S01]  /*14e30*/  MOV R162, R16 ;  /* 0x0000001000a27202 */ /* 0x000fe20000000f00 */
[-C--:B---3--:R-:W-:Y:S01]  /*14e40*/  HMMA.16816.F32 R4, R172, R176.reuse, R4 ;  /* 0x000000b0ac04723c */ /* 0x088fe20000001804 */
[----:B------:R-:W-:Y:S04]  /*14e50*/  LDSM.16.MT88.4 R152, [R170+0xa000] ;  /* 0x00a00000aa98783b */ /* 0x000fe80000004200 */
[C---:B------:R-:W-:Y:S01]  /*14e60*/  FMUL.FTZ R16, R168.reuse, R148 ;  /* 0x00000094a8107220 */ /* 0x040fe20000410000 */
[C---:B------:R-:W-:Y:S05]  /*14e70*/  HMMA.16816.F32 R8, R180.reuse, R176, R8 ;  /* 0x000000b0b408723c */ /* 0x040fea0000001808 */
[----:B------:R-:W-:Y:S01]  /*14e80*/  IMAD.MOV.U32 R163, RZ, RZ, R17 ;  /* 0x000000ffffa37224 */ /* 0x000fe200078e0011 */
[-C--:B------:R-:W-:Y:S05]  /*14e90*/  HMMA.16816.F32 R12, R180, R178.reuse, R12 ;  /* 0x000000b2b40c723c */ /* 0x080fea000000180c */
[----:B------:R-:W-:Y:S01]  /*14ea0*/  IMAD.MOV.U32 R176, RZ, RZ, R18 ;  /* 0x000000ffffb07224 */ /* 0x000fe200078e0012 */
[----:B------:R-:W-:Y:S01]  /*14eb0*/  MOV R177, R19 ;  /* 0x0000001300b17202 */ /* 0x000fe20000000f00 */
[----:B------:R-:W-:Y:S01]  /*14ec0*/  FMUL.FTZ R17, R168, R149 ;  /* 0x00000095a8117220 */ /* 0x000fe20000410000 */
[C---:B------:R-:W-:Y:S03]  /*14ed0*/  FMUL.FTZ R18, R167.reuse, R150 ;  /* 0x00000096a7127220 */ /* 0x040fe60000410000 */
[----:B------:R-:W-:Y:S01]  /*14ee0*/  FMUL.FTZ R19, R167, R151 ;  /* 0x00000097a7137220 */ /* 0x000fe20000410000 */
[C---:B------:R-:W-:Y:S01]  /*14ef0*/  FMUL.FTZ R94, R165.reuse, R94 ;  /* 0x0000005ea55e7220 */ /* 0x040fe20000410000 */
[----:B------:R-:W2:Y:S01]  /*14f00*/  LDSM.16.MT88.4 R148, [R221+0xa000] ;  /* 0x00a00000dd94783b */ /* 0x000ea20000004200 */
[----:B------:R-:W-:Y:S01]  /*14f10*/  FMUL.FTZ R95, R165, R95 ;  /* 0x0000005fa55f7220 */ /* 0x000fe20000410000 */
[----:B------:R-:W-:Y:S02]  /*14f20*/  IMAD.MOV.U32 R206, RZ, RZ, R162 ;  /* 0x000000ffffce7224 */ /* 0x000fe400078e00a2 */
[--C-:B------:R-:W-:Y:S01]  /*14f30*/  FFMA.FTZ R169, R32, UR4, -R213.reuse ;  /* 0x0000000420a97c23 */ /* 0x100fe200080108d5 */
[----:B------:R-:W-:Y:S01]  /*14f40*/  FFMA.FTZ R176, R33, UR4, -R213 ;  /* 0x0000000421b07c23 */ /* 0x000fe200080108d5 */
[C---:B------:R-:W-:Y:S04]  /*14f50*/  HMMA.16816.F32 R16, R172.reuse, R178, R16 ;  /* 0x000000b2ac10723c */ /* 0x040fe80000001810 */
[C---:B------:R-:W-:Y:S01]  /*14f60*/  FMUL.FTZ R74, R165.reuse, R74 ;  /* 0x0000004aa54a7220 */ /* 0x040fe20000410000 */
[C---:B------:R-:W-:Y:S01]  /*14f70*/  FMUL.FTZ R75, R165.reuse, R75 ;  /* 0x0000004ba54b7220 */ /* 0x040fe20000410000 */
[-C--:B-1----:R-:W-:Y:S01]  /*14f80*/  HMMA.16816.F32 R68, R172, R156.reuse, R68 ;  /* 0x0000009cac44723c */ /* 0x082fe20000001844 */
[----:B------:R-:W-:Y:S04]  /*14f90*/  MUFU.EX2 R169, R169 ;  /* 0x000000a900a97308 */ /* 0x000fe80000000800 */
[C---:B------:R-:W-:Y:S01]  /*14fa0*/  FMUL.FTZ R78, R165.reuse, R78 ;  /* 0x0000004ea54e7220 */ /* 0x040fe20000410000 */
[C---:B------:R-:W-:Y:S05]  /*14fb0*/  HMMA.16816.F32 R72, R180.reuse, R156, R72 ;  /* 0x0000009cb448723c */ /* 0x040fea0000001848 */
[----:B------:R-:W1:Y:S01]  /*14fc0*/  MUFU.EX2 R176, R176 ;  /* 0x000000b000b07308 */ /* 0x000e620000000800 */
[----:B------:R-:W-:Y:S01]  /*14fd0*/  FMUL.FTZ R79, R165, R79 ;  /* 0x0000004fa54f7220 */ /* 0x000fe20000410000 */
[----:B------:R-:W-:Y:S01]  /*14fe0*/  IMAD.MOV.U32 R178, RZ, RZ, R160 ;  /* 0x000000ffffb27224 */ /* 0x000fe200078e00a0 */
[----:B------:R-:W-:Y:S03]  /*14ff0*/  IADD3 R157, R241, 0x646e171e, RZ ;  /* 0x646e171ef19d7810 */ /* 0x000fe60007ffe0ff */
[----:B------:R-:W-:Y:S02]  /*15000*/  VIADD R156, R240, 0x1715609d ;  /* 0x1715609df09c7836 */ /* 0x000fe40000000000 */
[----:B------:R-:W-:Y:S01]  /*15010*/  IMAD.MOV.U32 R179, RZ, RZ, R161 ;  /* 0x000000ffffb37224 */ /* 0x000fe200078e00a1 */
[-C--:B------:R-:W-:Y:S03]  /*15020*/  HMMA.16816.F32 R76, R180, R158.reuse, R76 ;  /* 0x0000009eb44c723c */ /* 0x080fe6000000184c */
[----:B------:R-:W-:Y:S01]  /*15030*/  LOP3.LUT R208, R177, R208, R156, 0x96, !PT ;  /* 0x000000d0b1d07212 */ /* 0x000fe200078e969c */
[----:B------:R-:W-:Y:S01]  /*15040*/  FFMA.FTZ R177, R35, UR4, -R212 ;  /* 0x0000000423b17c23 */ /* 0x000fe200080108d4 */
[C---:B------:R-:W-:Y:S01]  /*15050*/  FMUL.FTZ R32, R168.reuse, R144 ;  /* 0x00000090a8207220 */ /* 0x040fe20000410000 */
[C---:B------:R-:W-:Y:S04]  /*15060*/  HMMA.16816.F32 R80, R172.reuse, R158, R80 ;  /* 0x0000009eac50723c */ /* 0x040fe80000001850 */
[----:B------:R-:W-:Y:S01]  /*15070*/  MUFU.EX2 R177, R177 ;  /* 0x000000b100b17308 */ /* 0x000fe20000000800 */
[C---:B------:R-:W-:Y:S01]  /*15080*/  FMUL.FTZ R90, R165.reuse, R90 ;  /* 0x0000005aa55a7220 */ /* 0x040fe20000410000 */
[-C--:B--2---:R-:W-:Y:S05]  /*15090*/  HMMA.16816.F32 R84, R172, R148.reuse, R84 ;  /* 0x00000094ac54723c */ /* 0x084fea0000001854 */
[----:B------:R-:W-:Y:S01]  /*150a0*/  FMUL.FTZ R91, R165, R91 ;  /* 0x0000005ba55b7220 */ /* 0x000fe20000410000 */
[C---:B------:R-:W-:Y:S01]  /*150b0*/  FMUL.FTZ R33, R168.reuse, R145 ;  /* 0x00000091a8217220 */ /* 0x040fe20000410000 */
[C---:B------:R-:W-:Y:S01]  /*150c0*/  FMUL.FTZ R35, R167.reuse, R147 ;  /* 0x00000093a7237220 */ /* 0x040fe20000410000 */
[C---:B------:R-:W-:Y:S03]  /*150d0*/  FMUL.FTZ R112, R168.reuse, R112 ;  /* 0x00000070a8707220 */ /* 0x040fe60000410000 */
[----:B------:R-:W-:Y:S01]  /*150e0*/  FMUL.FTZ R113, R168, R113 ;  /* 0x00000071a8717220 */ /* 0x000fe20000410000 */
[C---:B------:R-:W-:Y:S04]  /*150f0*/  HMMA.16816.F32 R88, R180.reuse, R148, R88 ;  /* 0x00000094b458723c */ /* 0x040fe80000001858 */
[C---:B------:R-:W-:Y:S01]  /*15100*/  FMUL.FTZ R114, R167.reuse, R114 ;  /* 0x00000072a7727220 */ /* 0x040fe20000410000 */
[----:B------:R-:W-:Y:S01]  /*15110*/  FMUL.FTZ R115, R167, R115 ;  /* 0x00000073a7737220 */ /* 0x000fe20000410000 */
[-C--:B------:R-:W-:Y:S05]  /*15120*/  HMMA.16816.F32 R92, R180, R150.reuse, R92 ;  /* 0x00000096b45c723c */ /* 0x080fea000000185c */
[----:B------:R-:W-:Y:S01]  /*15130*/  IMAD.WIDE.U32 R148, R208, -0x2daee0ad, RZ ;  /* 0xd2511f53d0947825 */ /* 0x000fe200078e00ff */
[C---:B------:R-:W-:Y:S05]  /*15140*/  HMMA.16816.F32 R96, R172.reuse, R150, R96 ;  /* 0x00000096ac60723c */ /* 0x040fea0000001860 */
[----:B------:R-:W-:Y:S01]  /*15150*/  LOP3.LUT R202, R149, R202, R157, 0x96, !PT ;  /* 0x000000ca95ca7212 */ /* 0x000fe200078e969d */
[-C--:B------:R-:W-:Y:S05]  /*15160*/  HMMA.16816.F32 R100, R172, R152.reuse, R100 ;  /* 0x00000098ac64723c */ /* 0x080fea0000001864 */
[C---:B------:R-:W-:Y:S01]  /*15170*/  LOP3.LUT R161, R148.reuse, 0xffff, RZ, 0xc0, !PT ;  /* 0x0000ffff94a17812 */ /* 0x040fe200078ec0ff */
[C---:B------:R-:W-:Y:S01]  /*15180*/  FMUL.FTZ R106, R165.reuse, R106 ;  /* 0x0000006aa56a7220 */ /* 0x040fe20000410000 */
[--C-:B------:R-:W-:Y:S01]  /*15190*/  SHF.R.U32.HI R162, RZ, 0x10, R148.reuse ;  /* 0x00000010ffa27819 */ /* 0x100fe20000011694 */
[----:B------:R-:W-:Y:S03]  /*151a0*/  FMUL.FTZ R107, R165, R107 ;  /* 0x0000006ba56b7220 */ /* 0x000fe60000410000 */
[----:B------:R-:W-:Y:S01]  /*151b0*/  LOP3.LUT R160, R148, 0xff, RZ, 0xc0, !PT ;  /* 0x000000ff94a07812 */ /* 0x000fe200078ec0ff */
[C---:B------:R-:W-:Y:S01]  /*151c0*/  FMUL.FTZ R108, R166.reuse, R108 ;  /* 0x0000006ca66c7220 */ /* 0x040fe20000410000 */
[----:B------:R-:W-:Y:S01]  /*151d0*/  SHF.R.U32.HI R159, RZ, 0x18, R148 ;  /* 0x00000018ff9f7819 */ /* 0x000fe20000011694 */
[----:B------:R-:W-:Y:S01]  /*151e0*/  FMUL.FTZ R109, R166, R109 ;  /* 0x0000006da66d7220 */ /* 0x000fe20000410000 */
[C---:B------:R-:W-:Y:S01]  /*151f0*/  HMMA.16816.F32 R104, R180.reuse, R152, R104 ;  /* 0x00000098b468723c */ /* 0x040fe20000001868 */
[----:B------:R-:W2:Y:S03]  /*15200*/  LDSM.16.MT88.4 R148, [R221+0xb000] ;  /* 0x00b00000dd94783b */ /* 0x000ea60000004200 */
[----:B------:R-:W-:Y:S01]  /*15210*/  LOP3.LUT R204, R207, R204, R156, 0x96, !PT ;  /* 0x000000cccfcc7212 */ /* 0x000fe200078e969c */
[C---:B------:R-:W-:Y:S01]  /*15220*/  FMUL.FTZ R110, R165.reuse, R110 ;  /* 0x0000006ea56e7220 */ /* 0x040fe20000410000 */
[----:B------:R-:W-:Y:S01]  /*15230*/  FMUL.FTZ R111, R165, R111 ;  /* 0x0000006fa56f7220 */ /* 0x000fe20000410000 */
[----:B------:R-:W-:Y:S01]  /*15240*/  MOV R201, R179 ;  /* 0x000000b300c97202 */ /* 0x000fe20000000f00 */
[----:B------:R-:W-:Y:S03]  /*15250*/  FFMA.FTZ R179, R21, UR4, -R213 ;  /* 0x0000000415b37c23 */ /* 0x000fe600080108d5 */
[----:B------:R-:W-:Y:S01]  /*15260*/  IMAD.WIDE.U32 R204, R204, -0x2daee0ad, RZ ;  /* 0xd2511f53cccc7825 */ /* 0x000fe200078e00ff */
[----:B------:R-:W-:Y:S01]  /*15270*/  MOV R147, R201 ;  /* 0x000000c900937202 */ /* 0x000fe20000000f00 */
[-C--:B------:R-:W-:Y:S01]  /*15280*/  HMMA.16816.F32 R108, R180, R154.reuse, R108 ;  /* 0x0000009ab46c723c */ /* 0x080fe2000000186c */
[----:B------:R-:W-:Y:S02]  /*15290*/  MUFU.EX2 R179, R179 ;  /* 0x000000b300b37308 */ /* 0x000fe40000000800 */
[----:B------:R-:W-:Y:S01]  /*152a0*/  LOP3.LUT R158, R205, R200, R157, 0x96, !PT ;  /* 0x000000c8cd9e7212 */ /* 0x000fe200078e969d */
[----:B------:R-:W-:Y:S02]  /*152b0*/  IMAD.MOV.U32 R200, RZ, RZ, R178 ;  /* 0x000000ffffc87224 */ /* 0x000fe400078e00b2 */
[----:B------:R-:W-:Y:S01]  /*152c0*/  FFMA.FTZ R178, R34, UR4, -R212 ;  /* 0x0000000422b27c23 */ /* 0x000fe200080108d4 */
[----:B------:R-:W-:Y:S01]  /*152d0*/  FMUL.FTZ R34, R167, R146 ;  /* 0x00000092a7227220 */ /* 0x000fe20000410000 */
[----:B------:R-:W-:Y:S03]  /*152e0*/  SHF.R.U32.HI R144, RZ, 0x10, R204 ;  /* 0x00000010ff907819 */ /* 0x000fe600000116cc */
[----:B------:R-:W-:Y:S01]  /*152f0*/  IMAD.MOV.U32 R146, RZ, RZ, R200 ;  /* 0x000000ffff927224 */ /* 0x000fe200078e00c8 */
[----:B------:R-:W-:Y:S01]  /*15300*/  LOP3.LUT R21, R144, 0xff, RZ, 0xc0, !PT ;  /* 0x000000ff90157812 */ /* 0x000fe200078ec0ff */
[----:B------:R-:W-:Y:S01]  /*15310*/  FFMA.FTZ R200, R20, UR4, -R213 ;  /* 0x0000000414c87c23 */ /* 0x000fe200080108d5 */
[C---:B------:R-:W-:Y:S01]  /*15320*/  HMMA.16816.F32 R32, R172.reuse, R154, R32 ;  /* 0x0000009aac20723c */ /* 0x040fe20000001820 */
[----:B------:R-:W3:Y:S03]  /*15330*/  MUFU.EX2 R178, R178 ;  /* 0x000000b200b27308 */ /* 0x000ee60000000800 */
[----:B------:R-:W-:Y:S01]  /*15340*/  LOP3.LUT R145, R204, 0xffff, RZ, 0xc0, !PT ;  /* 0x0000ffffcc917812 */ /* 0x000fe200078ec0ff */
[C---:B------:R-:W-:Y:S01]  /*15350*/  FMUL.FTZ R116, R166.reuse, R116 ;  /* 0x00000074a6747220 */ /* 0x040fe20000410000 */
[----:B------:R-:W-:Y:S01]  /*15360*/  SHF.R.U32.HI R161, RZ, 0x8, R161 ;  /* 0x00000008ffa17819 */ /* 0x000fe200000116a1 */
[----:B------:R-:W-:Y:S01]  /*15370*/  FMUL.FTZ R117, R166, R117 ;  /* 0x00000075a6757220 */ /* 0x000fe20000410000 */
[----:B------:R-:W-:Y:S03]  /*15380*/  SHF.R.U32.HI R145, RZ, 0x8, R145 ;  /* 0x00000008ff917819 */ /* 0x000fe60000011691 */
[----:B------:R-:W4:Y:S01]  /*15390*/  MUFU.EX2 R200, R200 ;  /* 0x000000c800c87308 */ /* 0x000f220000000800 */
[----:B------:R-:W-:Y:S01]  /*153a0*/  LOP3.LUT R20, R204, 0xff, RZ, 0xc0, !PT ;  /* 0x000000ffcc147812 */ /* 0x000fe200078ec0ff */
[C---:B------:R-:W-:Y:S01]  /*153b0*/  FMUL.FTZ R118, R165.reuse, R118 ;  /* 0x00000076a5767220 */ /* 0x040fe20000410000 */
[----:B------:R-:W-:Y:S01]  /*153c0*/  FMUL.FTZ R119, R165, R119 ;  /* 0x00000077a5777220 */ /* 0x000fe20000410000 */
[----:B------:R-:W-:Y:S01]  /*153d0*/  FFMA.FTZ R199, R22, UR4, -R212 ;  /* 0x0000000416c77c23 */ /* 0x000fe200080108d4 */
[-C--:B--2---:R-:W-:Y:S03]  /*153e0*/  HMMA.16816.F32 R112, R172, R148.reuse, R112 ;  /* 0x00000094ac70723c */ /* 0x084fe60000001870 */
[----:B------:R-:W-:Y:S01]  /*153f0*/  SHF.R.U32.HI R152, RZ, 0x18, R204 ;  /* 0x00000018ff987819 */ /* 0x000fe200000116cc */
[----:B------:R-:W-:Y:S01]  /*15400*/  FFMA.FTZ R204, R23, UR4, -R212 ;  /* 0x0000000417cc7c23 */ /* 0x000fe200080108d4 */
[----:B------:R-:W-:Y:S01]  /*15410*/  PRMT R210, R160, 0x5410, R161 ;  /* 0x00005410a0d27816 */ /* 0x000fe200000000a1 */
[C---:B------:R-:W-:Y:S01]  /*15420*/  HMMA.16816.F32 R116, R180.reuse, R148, R116 ;  /* 0x00000094b474723c */ /* 0x040fe20000001874 */
[----:B------:R-:W-:Y:S04]  /*15430*/  MUFU.EX2 R199, R199 ;  /* 0x000000c700c77308 */ /* 0x000fe80000000800 */
[----:B------:R-:W-:Y:S01]  /*15440*/  IMAD.MOV.U32 R22, RZ, RZ, R146 ;  /* 0x000000ffff167224 */ /* 0x000fe200078e0092 */
[----:B------:R-:W-:Y:S01]  /*15450*/  MOV R23, R147 ;  /* 0x0000009300177202 */ /* 0x000fe20000000f00 */
[----:B------:R-:W-:Y:S01]  /*15460*/  FFMA.FTZ R201, R29, UR4, -R211 ;  /* 0x000000041dc97c23 */ /* 0x000fe200080108d3 */
[----:B------:R-:W-:Y:S03]  /*15470*/  PRMT R160, R20, 0x5410, R145 ;  /* 0x0000541014a07816 */ /* 0x000fe60000000091 */
[----:B------:R-:W2:Y:S01]  /*15480*/  MUFU.EX2 R204, R204 ;  /* 0x000000cc00cc7308 */ /* 0x000ea20000000800 */
[----:B------:R-:W5:Y:S01]  /*15490*/  LDSM.16.MT88.4 R144, [R170+0xb000] ;  /* 0x00b00000aa90783b */ /* 0x000f620000004200 */
[----:B------:R-:W-:Y:S01]  /*154a0*/  LOP3.LUT R20, R158, 0xffff, RZ, 0xc0, !PT ;  /* 0x0000ffff9e147812 */ /* 0x000fe200078ec0ff */
[----:B------:R-:W-:Y:S01]  /*154b0*/  FFMA.FTZ R28, R28, UR4, -R211 ;  /* 0x000000041c1c7c23 */ /* 0x000fe200080108d3 */
[----:B------:R-:W-:Y:S01]  /*154c0*/  LOP3.LUT R162, R162, 0xff, RZ, 0xc0, !PT ;  /* 0x000000ffa2a27812 */ /* 0x000fe200078ec0ff */
[----:B------:R-:W-:Y:S01]  /*154d0*/  FMUL.FTZ R120, R168, R120 ;  /* 0x00000078a8787220 */ /* 0x000fe20000410000 */
[----:B------:R-:W-:Y:S01]  /*154e0*/  SHF.R.U32.HI R29, RZ, 0x8, R20 ;  /* 0x00000008ff1d7819 */ /* 0x000fe20000011614 */
[C---:B------:R-:W-:Y:S01]  /*154f0*/  FMUL.FTZ R20, R166.reuse, R140 ;  /* 0x0000008ca6147220 */ /* 0x040fe20000410000 */
[----:B------:R-:W-:Y:S01]  /*15500*/  PRMT R152, R21, 0x5410, R152 ;  /* 0x0000541015987816 */ /* 0x000fe20000000098 */
[----:B------:R-:W-:Y:S01]  /*15510*/  FMUL.FTZ R21, R166, R141 ;  /* 0x0000008da6157220 */ /* 0x000fe20000410000 */
[----:B------:R-:W-:Y:S01]  /*15520*/  PRMT R208, R162, 0x5410, R159 ;  /* 0x00005410a2d07816 */ /* 0x000fe2000000009f */
[----:B------:R-:W-:Y:S01]  /*15530*/  IMAD.MOV.U32 R140, RZ, RZ, R22 ;  /* 0x000000ffff8c7224 */ /* 0x000fe200078e0016 */
[--C-:B------:R-:W-:Y:S01]  /*15540*/  SHF.R.U32.HI R149, RZ, 0x18, R202.reuse ;  /* 0x00000018ff957819 */ /* 0x100fe200000116ca */
[C---:B------:R-:W-:Y:S01]  /*15550*/  FMUL.FTZ R22, R165.reuse, R142 ;  /* 0x0000008ea5167220 */ /* 0x040fe20000410000 */
[----:B------:R-:W-:Y:S01]  /*15560*/  MOV R141, R23 ;  /* 0x00000017008d7202 */ /* 0x000fe20000000f00 */
[----:B------:R-:W-:Y:S01]  /*15570*/  FMUL.FTZ R23, R165, R143 ;  /* 0x0000008fa5177220 */ /* 0x000fe20000410000 */
[----:B------:R-:W-:Y:S01]  /*15580*/  SHF.R.U32.HI R148, RZ, 0x10, R202 ;  /* 0x00000010ff947819 */ /* 0x000fe200000116ca */
[----:B------:R-:W-:Y:S01]  /*15590*/  FMUL.FTZ R121, R168, R121 ;  /* 0x00000079a8797220 */ /* 0x000fe20000410000 */
[C---:B------:R-:W-:Y:S01]  /*155a0*/  LOP3.LUT R162, R202.reuse, 0xff, RZ, 0xc0, !PT ;  /* 0x000000ffcaa27812 */ /* 0x040fe200078ec0ff */
[C---:B------:R-:W-:Y:S01]  /*155b0*/  FMUL.FTZ R122, R167.reuse, R122 ;  /* 0x0000007aa77a7220 */ /* 0x040fe20000410000 */
[----:B------:R-:W-:Y:S01]  /*155c0*/  LOP3.LUT R153, R202, 0xffff, RZ, 0xc0, !PT ;  /* 0x0000ffffca997812 */ /* 0x000fe200078ec0ff */
[----:B------:R-:W-:Y:S01]  /*155d0*/  FMUL.FTZ R123, R167, R123 ;  /* 0x0000007ba77b7220 */ /* 0x000fe20000410000 */
[-C--:B------:R-:W-:Y:S01]  /*155e0*/  HMMA.16816.F32 R20, R180, R150.reuse, R20 ;  /* 0x00000096b414723c */ /* 0x080fe20000001814 */
[----:B------:R1:W-:Y:S02]  /*155f0*/  MUFU.EX2 R202, R28 ;  /* 0x0000001c00ca7308 */ /* 0x0003e40000000800 */
[----:B------:R-:W-:Y:S01]  /*15600*/  IMAD.MOV.U32 R142, RZ, RZ, R206 ;  /* 0x000000ffff8e7224 */ /* 0x000fe200078e00ce */
[----:B------:R-:W-:Y:S01]  /*15610*/  MOV R207, R163 ;  /* 0x000000a300cf7202 */ /* 0x000fe20000000f00 */
[----:B------:R-:W-:Y:S01]  /*15620*/  FMUL.FTZ R128, R168, R128 ;  /* 0x00000080a8807220 */ /* 0x000fe20000410000 */
[C---:B------:R-:W-:Y:S05]  /*15630*/  HMMA.16816.F32 R120, R172.reuse, R150, R120 ;  /* 0x00000096ac78723c */ /* 0x040fea0000001878 */
[----:B------:R-:W2:Y:S01]  /*15640*/  MUFU.EX2 R201, R201 ;  /* 0x000000c900c97308 */ /* 0x000ea20000000800 */
[----:B------:R-:W-:Y:S01]  /*15650*/  LOP3.LUT R154, R158, 0xff, RZ, 0xc0, !PT ;  /* 0x000000ff9e9a7812 */ /* 0x000fe200078ec0ff */
[--C-:B------:R-:W-:Y:S01]  /*15660*/  FFMA.FTZ R205, R24, UR4, -R211.reuse ;  /* 0x0000000418cd7c23 */ /* 0x100fe200080108d3 */
[----:B------:R-:W-:Y:S03]  /*15670*/  IMAD.MOV.U32 R150, RZ, RZ, R140 ;  /* 0x000000ffff967224 */ /* 0x000fe600078e008c */
[----:B------:R-:W-:Y:S02]  /*15680*/  MOV R151, R141 ;  /* 0x0000008d00977202 */ /* 0x000fe40000000f00 */
[--C-:B------:R-:W-:Y:S01]  /*15690*/  HSET2.LE.AND R24, R208, R239.reuse, PT ;  /* 0x000000efd0187233 */ /* 0x100fe20003803000 */
[----:B------:R-:W-:Y:S01]  /*156a0*/  FFMA.FTZ R208, R25, UR4, -R211 ;  /* 0x0000000419d07c23 */ /* 0x000fe200080108d3 */
[--C-:B-1----:R-:W-:Y:S01]  /*156b0*/  SHF.R.U32.HI R28, RZ, 0x10, R158.reuse ;  /* 0x00000010ff1c7819 */ /* 0x102fe2000001169e */
[--C-:B------:R-:W-:Y:S01]  /*156c0*/  FFMA.FTZ R203, R30, UR4, -R209.reuse ;  /* 0x000000041ecb7c23 */ /* 0x100fe200080108d1 */
[----:B------:R-:W-:Y:S01]  /*156d0*/  SHF.R.U32.HI R141, RZ, 0x18, R158 ;  /* 0x00000018ff8d7819 */ /* 0x000fe2000001169e */
[----:B------:R-:W-:Y:S01]  /*156e0*/  FFMA.FTZ R206, R31, UR4, -R209 ;  /* 0x000000041fce7c23 */ /* 0x000fe200080108d1 */
[--C-:B------:R-:W-:Y:S01]  /*156f0*/  HSET2.LE.AND R140, R210, R239.reuse, PT ;  /* 0x000000efd28c7233 */ /* 0x100fe20003803000 */
[C---:B------:R-:W-:Y:S01]  /*15700*/  FMUL.FTZ R30, R167.reuse, R138 ;  /* 0x0000008aa71e7220 */ /* 0x040fe20000410000 */
[----:B------:R-:W-:Y:S01]  /*15710*/  MOV R143, R207 ;  /* 0x000000cf008f7202 */ /* 0x000fe20000000f00 */
[----:B------:R-:W-:Y:S01]  /*15720*/  FMUL.FTZ R31, R167, R139 ;  /* 0x0000008ba71f7220 */ /* 0x000fe20000410000 */
[----:B------:R-:W-:Y:S01]  /*15730*/  LOP3.LUT R158, R28, 0xff, RZ, 0xc0, !PT ;  /* 0x000000ff1c9e7812 */ /* 0x000fe200078ec0ff */
[----:B------:R-:W-:Y:S01]  /*15740*/  FMUL.FTZ R28, R168, R136 ;  /* 0x00000088a81c7220 */ /* 0x000fe20000410000 */
[----:B------:R-:W-:Y:S01]  /*15750*/  F2FP.F16.F32.PACK_AB R25, R176, R169 ;  /* 0x000000a9b019723e */ /* 0x000fe200000000ff */
[----:B------:R-:W-:Y:S01]  /*15760*/  IMAD.MOV.U32 R136, RZ, RZ, R142 ;  /* 0x000000ffff887224 */ /* 0x000fe200078e008e */
[----:B------:R-:W-:Y:S01]  /*15770*/  PRMT R154, R154, 0x5410, R29 ;  /* 0x000054109a9a7816 */ /* 0x000fe2000000001d */
[----:B------:R-:W-:Y:S01]  /*15780*/  FMUL.FTZ R29, R168, R137 ;  /* 0x00000089a81d7220 */ /* 0x000fe20000410000 */
[----:B------:R-:W-:Y:S01]  /*15790*/  MOV R137, R143 ;  /* 0x0000008f00897202 */ /* 0x000fe20000000f00 */
[----:B------:R-:W-:Y:S01]  /*157a0*/  FMUL.FTZ R124, R166, R124 ;  /* 0x0000007ca67c7220 */ /* 0x000fe20000410000 */
[----:B------:R-:W-:Y:S01]  /*157b0*/  PRMT R158, R158, 0x5410, R141 ;  /* 0x000054109e9e7816 */ /* 0x000fe2000000008d */
[----:B------:R-:W-:Y:S01]  /*157c0*/  FMUL.FTZ R125, R166, R125 ;  /* 0x0000007da67d7220 */ /* 0x000fe20000410000 */
[----:B------:R-:W-:Y:S01]  /*157d0*/  LOP3.LUT R138, R140, R25, RZ, 0xc0, !PT ;  /* 0x000000198c8a7212 */ /* 0x000fe200078ec0ff */
[C---:B------:R-:W-:Y:S01]  /*157e0*/  FMUL.FTZ R126, R165.reuse, R126 ;  /* 0x0000007ea57e7220 */ /* 0x040fe20000410000 */
[-C--:B-----5:R-:W-:Y:S01]  /*157f0*/  HMMA.16816.F32 R28, R172, R144.reuse, R28 ;  /* 0x00000090ac1c723c */ /* 0x0a0fe2000000181c */
[----:B------:R-:W1:Y:S01]  /*15800*/  LDSM.16.MT88.4 R140, [R221+0x9400] ;  /* 0x00940000dd8c783b */ /* 0x000e620000004200 */
[----:B------:R-:W-:Y:S01]  /*15810*/  MUFU.EX2 R205, R205 ;  /* 0x000000cd00cd7308 */ /* 0x000fe20000000800 */
[----:B------:R-:W-:Y:S01]  /*15820*/  FMUL.FTZ R127, R165, R127 ;  /* 0x0000007fa57f7220 */ /* 0x000fe20000410000 */
[----:B---3--:R-:W-:Y:S01]  /*15830*/  F2FP.F16.F32.PACK_AB R139, R177, R178 ;  /* 0x000000b2b18b723e */ /* 0x008fe200000000ff */
[--C-:B------:R-:W-:Y:S01]  /*15840*/  FFMA.FTZ R210, R26, UR4, -R209.reuse ;  /* 0x000000041ad27c23 */ /* 0x100fe200080108d1 */
[----:B------:R-:W-:Y:S01]  /*15850*/  FFMA.FTZ R207, R27, UR4, -R209 ;  /* 0x000000041bcf7c23 */ /* 0x000fe200080108d1 */
[----:B------:R-:W-:Y:S01]  /*15860*/  FMUL.FTZ R25, R166, R133 ;  /* 0x00000085a6197220 */ /* 0x000fe20000410000 */
[----:B------:R-:W-:Y:S02]  /*15870*/  LOP3.LUT R139, R24, R139, RZ, 0xc0, !PT ;  /* 0x0000008b188b7212 */ /* 0x000fe400078ec0ff */
[C---:B------:R-:W-:Y:S02]  /*15880*/  HMMA.16816.F32 R124, R180.reuse, R144, R124 ;  /* 0x00000090b47c723c */ /* 0x040fe4000000187c */
[----:B------:R-:W3:Y:S02]  /*15890*/  MUFU.EX2 R208, R208 ;  /* 0x000000d000d07308 */ /* 0x000ee40000000800 */
[----:B------:R-:W-:Y:S01]  /*158a0*/  FMUL.FTZ R24, R166, R132 ;  /* 0x00000084a6187220 */ /* 0x000fe20000410000 */
[C---:B------:R-:W-:Y:S01]  /*158b0*/  FMUL.FTZ R26, R165.reuse, R134 ;  /* 0x00000086a51a7220 */ /* 0x040fe20000410000 */
[----:B------:R-:W-:Y:S01]  /*158c0*/  FMUL.FTZ R27, R165, R135 ;  /* 0x00000087a51b7220 */ /* 0x000fe20000410000 */
[----:B------:R-:W-:Y:S01]  /*158d0*/  LOP3.LUT R148, R148, 0xff, RZ, 0xc0, !PT ;  /* 0x000000ff94947812 */ /* 0x000fe200078ec0ff */
[----:B------:R-:W-:Y:S04]  /*158e0*/  FMUL.FTZ R129, R168, R129 ;  /* 0x00000081a8817220 */ /* 0x000fe80000410000 */
[----:B------:R-:W-:Y:S01]  /*158f0*/  MUFU.EX2 R210, R210 ;  /* 0x000000d200d27308 */ /* 0x000fe20000000800 */
[----:B------:R-:W-:Y:S01]  /*15900*/  PRMT R148, R148, 0x5410, R149 ;  /* 0x0000541094947816 */ /* 0x000fe20000000095 */
[C---:B------:R-:W-:Y:S01]  /*15910*/  FMUL.FTZ R130, R167.reuse, R130 ;  /* 0x00000082a7827220 */ /* 0x040fe20000410000 */
[-C--:B------:R-:W-:Y:S03]  /*15920*/  HMMA.16816.F32 R24, R180, R146.reuse, R24 ;  /* 0x00000092b418723c */ /* 0x080fe60000001818 */
[----:B------:R-:W-:Y:S04]  /*15930*/  SHF.R.U32.HI R153, RZ, 0x8, R153 ;  /* 0x00000008ff997819 */ /* 0x000fe80000011699 */
[----:B------:R-:W5:Y:S01]  /*15940*/  MUFU.EX2 R207, R207 ;  /* 0x000000cf00cf7308 */ /* 0x000f620000000800 */
[----:B------:R-:W-:Y:S03]  /*15950*/  MOV R161, R137 ;  /* 0x0000008900a17202 */ /* 0x000fe60000000f00 */
[----:B------:R-:W-:Y:S01]  /*15960*/  FMUL.FTZ R131, R167, R131 ;  /* 0x00000083a7837220 */ /* 0x000fe20000410000 */
[--C-:B------:R-:W-:Y:S01]  /*15970*/  HSET2.LE.AND R137, R148, R239.reuse, PT ;  /* 0x000000ef94897233 */ /* 0x100fe20003803000 */
[----:B------:R-:W-:Y:S01]  /*15980*/  IMAD.MOV.U32 R182, RZ, RZ, R150 ;  /* 0x000000ffffb67224 */ /* 0x000fe200078e0096 */
[----:B------:R-:W-:Y:S03]  /*15990*/  MOV R183, R151 ;  /* 0x0000009700b77202 */ /* 0x000fe60000000f00 */
[----:B------:R-:W-:Y:S01]  /*159a0*/  MUFU.EX2 R203, R203 ;  /* 0x000000cb00cb7308 */ /* 0x000fe20000000800 */
[----:B------:R-:W-:Y:S01]  /*159b0*/  HMMA.16816.F32 R128, R172, R146, R128 ;  /* 0x00000092ac80723c */ /* 0x000fe20000001880 */
[----:B------:R-:W5:Y:S03]  /*159c0*/  LDSM.16.MT88.4 R148, [R170+0x9400] ;  /* 0x00940000aa94783b */ /* 0x000f660000004200 */
[----:B------:R-:W-:Y:S01]  /*159d0*/  PRMT R162, R162, 0x5410, R153 ;  /* 0x00005410a2a27816 */ /* 0x000fe20000000099 */
[----:B------:R-:W-:Y:S01]  /*159e0*/  VIADD R163, R240, 0x9e3779b9 ;  /* 0x9e3779b9f0a37836 */ /* 0x000fe20000000000 */
[--C-:B------:R-:W-:Y:S03]  /*159f0*/  HSET2.LE.AND R144, R160, R239.reuse, PT ;  /* 0x000000efa0907233 */ /* 0x100fe60003803000 */
[----:B------:R-:W5:Y:S02]  /*15a00*/  MUFU.EX2 R206, R206 ;  /* 0x000000ce00ce7308 */ /* 0x000f640000000800 */
[----:B------:R-:W-:Y:S01]  /*15a10*/  IMAD.MOV.U32 R160, RZ, RZ, R136 ;  /* 0x000000ffffa07224 */ /* 0x000fe200078e0088 */
[--C-:B------:R-:W-:Y:S03]  /*15a20*/  HSET2.LE.AND R136, R162, R239.reuse, PT ;  /* 0x000000efa2887233 */ /* 0x100fe60003803000 */
[----:B------:R-:W-:Y:S01]  /*15a30*/  IMAD.MOV.U32 R180, RZ, RZ, R160 ;  /* 0x000000ffffb47224 */ /* 0x000fe200078e00a0 */
[----:B----4-:R-:W-:Y:S01]  /*15a40*/  F2FP.F16.F32.PACK_AB R135, R179, R200 ;  /* 0x000000c8b387723e */ /* 0x010fe200000000ff */
[----:B------:R-:W-:Y:S01]  /*15a50*/  VIADD R155, R241, 0x32370b8f ;  /* 0x32370b8ff19b7836 */ /* 0x000fe20000000000 */
[----:B--2---:R-:W-:Y:S01]  /*15a60*/  F2FP.F16.F32.PACK_AB R132, R204, R199 ;  /* 0x000000c7cc84723e */ /* 0x004fe200000000ff */
[--C-:B------:R-:W-:Y:S01]  /*15a70*/  FFMA.FTZ R172, R48, UR4, -R213.reuse ;  /* 0x0000000430ac7c23 */ /* 0x100fe200080108d5 */
[----:B------:R-:W-:Y:S01]  /*15a80*/  F2FP.F16.F32.PACK_AB R133, R201, R202 ;  /* 0x000000cac985723e */ /* 0x000fe200000000ff */
[----:B------:R-:W-:Y:S01]  /*15a90*/  FFMA.FTZ R173, R49, UR4, -R213 ;  /* 0x0000000431ad7c23 */ /* 0x000fe200080108d5 */
[----:B------:R-:W-:Y:S01]  /*15aa0*/  LOP3.LUT R136, R136, R135, RZ, 0xc0, !PT ;  /* 0x0000008788887212 */ /* 0x000fe200078ec0ff */
[----:B------:R-:W-:Y:S01]  /*15ab0*/  FFMA.FTZ R43, R43, UR4, -R209 ;  /* 0x000000042b2b7c23 */ /* 0x000fe200080108d1 */
[----:B------:R-:W-:Y:S01]  /*15ac0*/  LOP3.LUT R137, R137, R132, RZ, 0xc0, !PT ;  /* 0x0000008489897212 */ /* 0x000fe200078ec0ff */
[----:B------:R-:W-:Y:S01]  /*15ad0*/  FFMA.FTZ R44, R44, UR4, -R211 ;  /* 0x000000042c2c7c23 */ /* 0x000fe200080108d3 */
[----:B------:R-:W-:Y:S01]  /*15ae0*/  LOP3.LUT R134, R144, R133, RZ, 0xc0, !PT ;  /* 0x0000008590867212 */ /* 0x000fe200078ec0ff */
[----:B------:R-:W-:Y:S01]  /*15af0*/  MUFU.EX2 R172, R172 ;  /* 0x000000ac00ac7308 */ /* 0x000fe20000000800 */
[--C-:B------:R-:W-:Y:S01]  /*15b00*/  HSET2.LE.AND R132, R154, R239.reuse, PT ;  /* 0x000000ef9a847233 */ /* 0x100fe20003803000 */
[----:B------:R-:W-:Y:S01]  /*15b10*/  FFMA.FTZ R47, R47, UR4, -R209 ;  /* 0x000000042f2f7c23 */ /* 0x000fe200080108d1 */
[--C-:B------:R-:W-:Y:S01]  /*15b20*/  HSET2.LE.AND R133, R158, R239.reuse, PT ;  /* 0x000000ef9e857233 */ /* 0x100fe20003803000 */
[-C--:B-1----:R-:W-:Y:S06]  /*15b30*/  HMMA.16816.F32 R4, R136, R140.reuse, R4 ;  /* 0x0000008c8804723c */ /* 0x082fec0000001804 */
[----:B------:R-:W-:Y:S01]  /*15b40*/  MUFU.EX2 R173, R173 ;  /* 0x000000ad00ad7308 */ /* 0x000fe20000000800 */
[--C-:B------:R-:W-:Y:S01]  /*15b50*/  HSET2.LE.AND R135, R152, R239.reuse, PT ;  /* 0x000000ef98877233 */ /* 0x100fe20003803000 */
[----:B------:R-:W-:Y:S03]  /*15b60*/  FFMA.FTZ R194, R165, R252, R194 ;  /* 0x000000fca5c27223 */ /* 0x000fe600000100c2 */
[----:B---3--:R-:W-:Y:S02]  /*15b70*/  F2FP.F16.F32.PACK_AB R145, R208, R205 ;  /* 0x000000cdd091723e */ /* 0x008fe400000000ff */
[----:B-----5:R-:W-:Y:S01]  /*15b80*/  F2FP.F16.F32.PACK_AB R144, R207, R210 ;  /* 0x000000d2cf90723e */ /* 0x020fe200000000ff */
[----:B------:R-:W-:Y:S01]  /*15b90*/  FADD.FTZ R194, R191, R194 ;  /* 0x000000c2bfc27221 */ /* 0x000fe20000010000 */
[----:B------:R-:W-:Y:S02]  /*15ba0*/  F2FP.F16.F32.PACK_AB R152, R206, R203 ;  /* 0x000000cbce98723e */ /* 0x000fe400000000ff */
[----:B------:R-:W-:Y:S01]  /*15bb0*/  LOP3.LUT R132, R132, R145, RZ, 0xc0, !PT ;  /* 0x0000009184847212 */ /* 0x000fe200078ec0ff */
[----:B------:R-:W-:Y:S01]  /*15bc0*/  FADD.FTZ R189, R189, R194 ;  /* 0x000000c2bdbd7221 */ /* 0x000fe20000010000 */
[----:B------:R-:W-:Y:S02]  /*15bd0*/  LOP3.LUT R133, R133, R144, RZ, 0xc0, !PT ;  /* 0x0000009085857212 */ /* 0x000fe400078ec0ff */
[----:B------:R-:W-:Y:S01]  /*15be0*/  LOP3.LUT R135, R135, R152, RZ, 0xc0, !PT ;  /* 0x0000009887877212 */ /* 0x000fe200078ec0ff */
[----:B------:R-:W1:Y:S01]  /*15bf0*/  LDSM.16.MT88.4 R144, [R221+0xa400] ;  /* 0x00a40000dd90783b */ /* 0x000e620000004200 */
[----:B------:R-:W-:Y:S01]  /*15c00*/  MOV R181, R161 ;  /* 0x000000a100b57202 */ /* 0x000fe20000000f00 */
[----:B------:R-:W-:Y:S01]  /*15c10*/  FADD.FTZ R189, R186, R189 ;  /* 0x000000bdbabd7221 */ /* 0x000fe20000010000 */
[----:B------:R-:W-:Y:S03]  /*15c20*/  LOP3.LUT R158, R251, UR9, R241, 0x96, !PT ;  /* 0x00000009fb9e7c12 */ /* 0x000fe6000f8e96f1 */
[C---:B------:R-:W-:Y:S04]  /*15c30*/  HMMA.16816.F32 R8, R132.reuse, R140, R8 ;  /* 0x0000008c8408723c */ /* 0x040fe80000001808 */
[----:B------:R-:W-:Y:S04]  /*15c40*/  IMAD.WIDE.U32 R158, R158, -0x326172a9, RZ ;  /* 0xcd9e8d579e9e7825 */ /* 0x000fe800078e00ff */
[----:B------:R-:W-:Y:S01]  /*15c50*/  FADD.FTZ R210, R210, R189 ;  /* 0x000000bdd2d27221 */ /* 0x000fe20000010000 */
[-C--:B------:R-:W-:Y:S03]  /*15c60*/  HMMA.16816.F32 R12, R132, R142.reuse, R12 ;  /* 0x0000008e840c723c */ /* 0x080fe6000000180c */
[C-C-:B------:R-:W-:Y:S03]  /*15c70*/  LOP3.LUT R140, R159.reuse, R244, R163.reuse, 0x96, !PT ;  /* 0x000000f49f8c7212 */ /* 0x140fe600078e96a3 */
[C---:B------:R-:W-:Y:S05]  /*15c80*/  HMMA.16816.F32 R16, R136.reuse, R142, R16 ;  /* 0x0000008e8810723c */ /* 0x040fea0000001810 */
[----:B------:R-:W-:Y:S01]  /*15c90*/  LOP3.LUT R152, R159, R248, R163, 0x96, !PT ;  /* 0x000000f89f987212 */ /* 0x000fe200078e96a3 */
[-C--:B------:R-:W-:Y:S05]  /*15ca0*/  HMMA.16816.F32 R68, R136, R148.reuse, R68 ;  /* 0x000000948844723c */ /* 0x080fea0000001844 */
[----:B------:R-:W-:Y:S01]  /*15cb0*/  IADD3 R163, R240, 0x3c6ef372, RZ ;  /* 0x3c6ef372f0a37810 */ /* 0x000fe20007ffe0ff */
[C---:B------:R-:W-:Y:S05]  /*15cc0*/  HMMA.16816.F32 R72, R132.reuse, R148, R72 ;  /* 0x000000948448723c */ /* 0x040fea0000001848 */
[-CC-:B------:R-:W-:Y:S01]  /*15cd0*/  LOP3.LUT R160, R181, R158.reuse, R163.reuse, 0x96, !PT ;  /* 0x0000009eb5a07212 */ /* 0x180fe200078e96a3 */
[-C--:B------:R-:W-:Y:S05]  /*15ce0*/  HMMA.16816.F32 R76, R132, R150.reuse, R76 ;  /* 0x00000096844c723c */ /* 0x080fea000000184c */
[----:B------:R-:W-:Y:S01]  /*15cf0*/  LOP3.LUT R158, R183, R158, R163, 0x96, !PT ;  /* 0x0000009eb79e7212 */ /* 0x000fe200078e96a3 */
[C---:B------:R-:W-:Y:S05]  /*15d00*/  HMMA.16816.F32 R80, R136.reuse, R150, R80 ;  /* 0x000000968850723c */ /* 0x040fea0000001850 */
[----:B------:R-:W-:Y:S01]  /*15d10*/  IMAD.WIDE.U32 R140, R140, -0x2daee0ad, RZ ;  /* 0xd2511f538c8c7825 */ /* 0x000fe200078e00ff */
[-C--:B-1----:R-:W-:Y:S05]  /*15d20*/  HMMA.16816.F32 R84, R136, R144.reuse, R84 ;  /* 0x000000908854723c */ /* 0x082fea0000001854 */
[----:B------:R-:W-:Y:S01]  /*15d30*/  IMAD.WIDE.U32 R158, R158, -0x2daee0ad, RZ ;  /* 0xd2511f539e9e7825 */ /* 0x000fe200078e00ff */
[C---:B------:R-:W-:Y:S05]  /*15d40*/  HMMA.16816.F32 R88, R132.reuse, R144, R88 ;  /* 0x000000908458723c */ /* 0x040fea0000001858 */
[----:B------:R-:W-:Y:S01]  /*15d50*/  LOP3.LUT R140, R159, R140, R155, 0x96, !PT ;  /* 0x0000008c9f8c7212 */ /* 0x000fe200078e969b */
[-C--:B------:R-:W-:Y:S05]  /*15d60*/  HMMA.16816.F32 R92, R132, R146.reuse, R92 ;  /* 0x00000092845c723c */ /* 0x080fea000000185c */
[----:B------:R-:W-:Y:S01]  /*15d70*/  LOP3.LUT R162, R141, R242, R219, 0x96, !PT ;  /* 0x000000f28da27212 */ /* 0x000fe200078e96db */
[C---:B------:R-:W-:Y:S05]  /*15d80*/  HMMA.16816.F32 R96, R136.reuse, R146, R96 ;  /* 0x000000928860723c */ /* 0x040fea0000001860 */
[----:B------:R-:W-:Y:S06]  /*15d90*/  IMAD.WIDE.U32 R148, R140, -0x326172a9, RZ ;  /* 0xcd9e8d578c947825 */ /* 0x000fec00078e00ff */
[----:B------:R-:W-:Y:S01]  /*15da0*/  FFMA.FTZ R181, R37, UR4, -R213 ;  /* 0x0000000425b57c23 */ /* 0x000fe200080108d5 */
[----:B------:R-:W1:Y:S01]  /*15db0*/  LDSM.16.MT88.4 R140, [R170+0xa400] ;  /* 0x00a40000aa8c783b */ /* 0x000e620000004200 */
[----:B------:R-:W-:Y:S01]  /*15dc0*/  FFMA.FTZ R183, R39, UR4, -R212 ;  /* 0x0000000427b77c23 */ /* 0x000fe200080108d4 */
[----:B------:R-:W-:Y:S03]  /*15dd0*/  IMAD.WIDE.U32 R152, R152, -0x2daee0ad, RZ ;  /* 0xd2511f5398987825 */ /* 0x000fe600078e00ff */
[----:B------:R-:W-:Y:S01]  /*15de0*/  MUFU.EX2 R181, R181 ;  /* 0x000000b500b57308 */ /* 0x000fe20000000800 */
[----:B------:R-:W-:Y:S01]  /*15df0*/  FADD.FTZ R210, R207, R210 ;  /* 0x000000d2cfd27221 */ /* 0x000fe20000010000 */
[----:B------:R-:W-:Y:S01]  /*15e00*/  IMAD.WIDE.U32 R160, R160, -0x2daee0ad, RZ ;  /* 0xd2511f53a0a07825 */ /* 0x000fe200078e00ff */
[----:B------:R-:W-:Y:S03]  /*15e10*/  LOP3.LUT R174, R153, R246, R219, 0x96, !PT ;  /* 0x000000f699ae7212 */ /* 0x000fe600078e96db */
[----:B------:R-:W-:Y:S01]  /*15e20*/  FADD.FTZ R203, R203, R210 ;  /* 0x000000d2cbcb7221 */ /* 0x000fe20000010000 */
[----:B------:R-:W-:Y:S01]  /*15e30*/  IMAD.WIDE.U32 R162, R162, -0x326172a9, RZ ;  /* 0xcd9e8d57a2a27825 */ /* 0x000fe200078e00ff */
[----:B------:R-:W-:Y:S02]  /*15e40*/  LOP3.LUT R152, R161, R152, R155, 0x96, !PT ;  /* 0x00000098a1987212 */ /* 0x000fe400078e969b */
[----:B------:R-:W-:Y:S01]  /*15e50*/  MUFU.EX2 R183, R183 ;  /* 0x000000b700b77308 */ /* 0x000fe20000000800 */
[----:B------:R-:W-:Y:S01]  /*15e60*/  FADD.FTZ R203, R206, R203 ;  /* 0x000000cbcecb7221 */ /* 0x000fe20000010000 */
[----:B------:R-:W-:Y:S04]  /*15e70*/  IMAD.WIDE.U32 R174, R174, -0x326172a9, RZ ;  /* 0xcd9e8d57aeae7825 */ /* 0x000fe800078e00ff */
[----:B------:R-:W-:Y:S01]  /*15e80*/  IMAD.WIDE.U32 R152, R152, -0x326172a9, RZ ;  /* 0xcd9e8d5798987825 */ /* 0x000fe200078e00ff */
[--C-:B------:R-:W-:Y:S02]  /*15e90*/  LOP3.LUT R154, R175, R180, R218.reuse, 0x96, !PT ;  /* 0x000000b4af9a7212 */ /* 0x100fe400078e96da */
[----:B------:R-:W-:Y:S01]  /*15ea0*/  LOP3.LUT R218, R163, R182, R218, 0x96, !PT ;  /* 0x000000b6a3da7212 */ /* 0x000fe200078e96da */
[--C-:B------:R-:W-:Y:S01]  /*15eb0*/  FFMA.FTZ R175, R51, UR4, -R212.reuse ;  /* 0x0000000433af7c23 */ /* 0x100fe200080108d4 */
[--C-:B------:R-:W-:Y:S01]  /*15ec0*/  LOP3.LUT R155, R153, R174, R217.reuse, 0x96, !PT ;  /* 0x000000ae999b7212 */ /* 0x100fe200078e96d9 */
        /* <DEDUP_REMOVED lines=10> */
[----:B------:R-:W-:Y:S04]  /*15f70*/  IMAD.WIDE.U32 R218, R218, -0x2daee0ad, RZ ;  /* 0xd2511f53dada7825 */ /* 0x000fe800078e00ff */
[----:B------:R-:W-:Y:S01]  /*15f80*/  FFMA.FTZ R217, R46, UR4, -R209 ;  /* 0x000000042ed97c23 */ /* 0x000fe200080108d1 */
[-C--:B-1----:R-:W-:Y:S01]  /*15f90*/  HMMA.16816.F32 R100, R136, R140.reuse, R100 ;  /* 0x0000008c8864723c */ /* 0x082fe20000001864 */
[----:B------:R-:W-:Y:S02]  /*15fa0*/  MUFU.EX2 R180, R180 ;  /* 0x000000b400b47308 */ /* 0x000fe40000000800 */
[----:B------:R-:W-:Y:S01]  /*15fb0*/  LOP3.LUT R216, R219, R158, R216, 0x96, !PT ;  /* 0x0000009edbd87212 */ /* 0x000fe200078e96d8 */
[----:B------:R-:W-:Y:S01]  /*15fc0*/  IMAD.WIDE.U32 R160, R48, -0x326172a9, RZ ;  /* 0xcd9e8d5730a07825 */ /* 0x000fe200078e00ff */
[----:B------:R-:W-:Y:S01]  /*15fd0*/  LOP3.LUT R215, R151, R218, R215, 0x96, !PT ;  /* 0x000000da97d77212 */ /* 0x000fe200078e96d7 */
[C---:B------:R-:W-:Y:S05]  /*15fe0*/  HMMA.16816.F32 R104, R132.reuse, R140, R104 ;  /* 0x0000008c8468723c */ /* 0x040fea0000001868 */
[----:B------:R-:W-:Y:S01]  /*15ff0*/  MUFU.EX2 R217, R217 ;  /* 0x000000d900d97308 */ /* 0x000fe20000000800 */
[----:B------:R-:W-:Y:S01]  /*16000*/  IMAD.WIDE.U32 R158, R159, -0x326172a9, RZ ;  /* 0xcd9e8d579f9e7825 */ /* 0x000fe200078e00ff */
[-C--:B------:R-:W-:Y:S04]  /*16010*/  HMMA.16816.F32 R108, R132, R142.reuse, R108 ;  /* 0x0000008e846c723c */ /* 0x080fe8000000186c */
[----:B------:R-:W-:Y:S02]  /*16020*/  IMAD.WIDE.U32 R144, R216, -0x326172a9, RZ ;  /* 0xcd9e8d57d8907825 */ /* 0x000fe400078e00ff */
[C---:B------:R-:W-:Y:S02]  /*16030*/  HMMA.16816.F32 R32, R136.reuse, R142, R32 ;  /* 0x0000008e8820723c */ /* 0x040fe40000001820 */
[----:B------:R-:W1:Y:S03]  /*16040*/  MUFU.EX2 R174, R174 ;  /* 0x000000ae00ae7308 */ /* 0x000e660000000800 */
[----:B------:R-:W-:Y:S01]  /*16050*/  IMAD.WIDE.U32 R50, R215, -0x326172a9, RZ ;  /* 0xcd9e8d57d7327825 */ /* 0x000fe200078e00ff */
[C---:B------:R-:W-:Y:S02]  /*16060*/  LOP3.LUT R48, R160.reuse, 0xffff, RZ, 0xc0, !PT ;  /* 0x0000ffffa0307812 */ /* 0x040fe400078ec0ff */
[----:B------:R-:W-:Y:S04]  /*16070*/  LOP3.LUT R36, R161, R158, R214, 0x96, !PT ;  /* 0x0000009ea1247212 */ /* 0x000fe800078e96d6 */
[----:B------:R-:W-:Y:S01]  /*16080*/  MUFU.EX2 R182, R182 ;  /* 0x000000b600b67308 */ /* 0x000fe20000000800 */
[----:B------:R-:W-:Y:S01]  /*16090*/  LOP3.LUT R218, R160, 0xff, RZ, 0xc0, !PT ;  /* 0x000000ffa0da7812 */ /* 0x000fe200078ec0ff */
[----:B------:R-:W-:Y:S01]  /*160a0*/  FFMA.FTZ R215, R40, UR4, -R211 ;  /* 0x0000000428d77c23 */ /* 0x000fe200080108d3 */
[--C-:B------:R-:W-:Y:S01]  /*160b0*/  SHF.R.U32.HI R149, RZ, 0x10, R160.reuse ;  /* 0x00000010ff957819 */ /* 0x100fe200000116a0 */
[----:B------:R-:W-:Y:S01]  /*160c0*/  FFMA.FTZ R151, R65, UR4, -R213 ;  /* 0x0000000441977c23 */ /* 0x000fe200080108d5 */
[----:B------:R-:W-:Y:S01]  /*160d0*/  SHF.R.U32.HI R155, RZ, 0x18, R160 ;  /* 0x00000018ff9b7819 */ /* 0x000fe200000116a0 */
[----:B------:R-:W-:Y:S01]  /*160e0*/  FFMA.FTZ R216, R42, UR4, -R209 ;  /* 0x000000042ad87c23 */ /* 0x000fe200080108d1 */
[----:B------:R-:W-:Y:S03]  /*160f0*/  LOP3.LUT R144, R51, R144, R214, 0x96, !PT ;  /* 0x0000009033907212 */ /* 0x000fe600078e96d6 */
[----:B------:R2:W-:Y:S01]  /*16100*/  MUFU.EX2 R65, R43 ;  /* 0x0000002b00417308 */ /* 0x0005e20000000800 */
[----:B------:R-:W-:Y:S01]  /*16110*/  LOP3.LUT R146, R50, 0xffff, RZ, 0xc0, !PT ;  /* 0x0000ffff32927812 */ /* 0x000fe200078ec0ff */
[----:B------:R-:W-:Y:S01]  /*16120*/  FFMA.FTZ R214, R41, UR4, -R211 ;  /* 0x0000000429d67c23 */ /* 0x000fe200080108d3 */
[----:B------:R-:W-:Y:S01]  /*16130*/  SHF.R.U32.HI R37, RZ, 0x10, R50 ;  /* 0x00000010ff257819 */ /* 0x000fe20000011632 */
[----:B------:R-:W-:Y:S01]  /*16140*/  FFMA.FTZ R219, R64, UR4, -R213 ;  /* 0x0000000440db7c23 */ /* 0x000fe200080108d5 */
[----:B------:R-:W-:Y:S01]  /*16150*/  LOP3.LUT R160, R50, 0xff, RZ, 0xc0, !PT ;  /* 0x000000ff32a07812 */ /* 0x000fe200078ec0ff */
[----:B------:R-:W-:Y:S01]  /*16160*/  FFMA.FTZ R64, R60, UR4, -R211 ;  /* 0x000000043c407c23 */ /* 0x000fe200080108d3 */
[----:B------:R-:W-:Y:S03]  /*16170*/  SHF.R.U32.HI R147, RZ, 0x8, R48 ;  /* 0x00000008ff937819 */ /* 0x000fe60000011630 */
[----:B------:R-:W-:Y:S01]  /*16180*/  MUFU.EX2 R215, R215 ;  /* 0x000000d700d77308 */ /* 0x000fe20000000800 */
[----:B------:R-:W-:Y:S02]  /*16190*/  SHF.R.U32.HI R158, RZ, 0x18, R50 ;  /* 0x00000018ff9e7819 */ /* 0x000fe40000011632 */
[----:B------:R-:W3:Y:S01]  /*161a0*/  LDSM.16.MT88.4 R48, [R221+0xb400] ;  /* 0x00b40000dd30783b */ /* 0x000ee20000004200 */
[C---:B------:R-:W-:Y:S02]  /*161b0*/  LOP3.LUT R140, R36.reuse, 0xffff, RZ, 0xc0, !PT ;  /* 0x0000ffff248c7812 */ /* 0x040fe400078ec0ff */
[----:B------:R-:W-:Y:S02]  /*161c0*/  LOP3.LUT R39, R37, 0xff, RZ, 0xc0, !PT ;  /* 0x000000ff25277812 */ /* 0x000fe400078ec0ff */
[----:B------:R-:W-:Y:S02]  /*161d0*/  LOP3.LUT R37, R36, 0xff, RZ, 0xc0, !PT ;  /* 0x000000ff24257812 */ /* 0x000fe400078ec0ff */
[----:B------:R-:W4:Y:S01]  /*161e0*/  MUFU.EX2 R214, R214 ;  /* 0x000000d600d67308 */ /* 0x000f220000000800 */
[----:B------:R-:W-:Y:S02]  /*161f0*/  SHF.R.U32.HI R140, RZ, 0x8, R140 ;  /* 0x00000008ff8c7819 */ /* 0x000fe4000001168c */
[----:B------:R-:W-:Y:S01]  /*16200*/  LOP3.LUT R38, R149, 0xff, RZ, 0xc0, !PT ;  /* 0x000000ff95267812 */ /* 0x000fe200078ec0ff */
[----:B------:R-:W-:Y:S01]  /*16210*/  FFMA.FTZ R149, R66, UR4, -R212 ;  /* 0x0000000442957c23 */ /* 0x000fe200080108d4 */
[----:B------:R-:W-:Y:S02]  /*16220*/  PRMT R40, R37, 0x5410, R140 ;  /* 0x0000541025287816 */ /* 0x000fe4000000008c */
[----:B------:R-:W-:Y:S03]  /*16230*/  PRMT R155, R38, 0x5410, R155 ;  /* 0x00005410269b7816 */ /* 0x000fe6000000009b */
[----:B------:R1:W-:Y:S01]  /*16240*/  MUFU.EX2 R66, R44 ;  /* 0x0000002c00427308 */ /* 0x0003e20000000800 */
[----:B------:R-:W-:Y:S02]  /*16250*/  PRMT R158, R39, 0x5410, R158 ;  /* 0x00005410279e7816 */ /* 0x000fe4000000009e */
[--C-:B------:R-:W-:Y:S02]  /*16260*/  SHF.R.U32.HI R140, RZ, 0x10, R36.reuse ;  /* 0x00000010ff8c7819 */ /* 0x100fe40000011624 */
[----:B------:R-:W-:Y:S02]  /*16270*/  SHF.R.U32.HI R142, RZ, 0x18, R36 ;  /* 0x00000018ff8e7819 */ /* 0x000fe40000011624 */
[----:B------:R-:W5:Y:S01]  /*16280*/  LDSM.16.MT88.4 R36, [R170+0xb400] ;  /* 0x00b40000aa24783b */ /* 0x000f620000004200 */
[----:B------:R-:W-:Y:S01]  /*16290*/  SHF.R.U32.HI R141, RZ, 0x8, R146 ;  /* 0x00000008ff8d7819 */ /* 0x000fe20000011692 */
[--C-:B------:R-:W-:Y:S01]  /*162a0*/  FFMA.FTZ R146, R52, UR4, -R213.reuse ;  /* 0x0000000434927c23 */ /* 0x100fe200080108d5 */
[----:B------:R-:W-:Y:S01]  /*162b0*/  FFMA.FTZ R213, R53, UR4, -R213 ;  /* 0x0000000435d57c23 */ /* 0x000fe200080108d5 */
[--C-:B------:R-:W-:Y:S01]  /*162c0*/  SHF.R.U32.HI R41, RZ, 0x10, R144.reuse ;  /* 0x00000010ff297819 */ /* 0x100fe20000011690 */
[----:B------:R-:W-:Y:S01]  /*162d0*/  MUFU.EX2 R219, R219 ;  /* 0x000000db00db7308 */ /* 0x000fe20000000800 */
[----:B------:R-:W-:Y:S02]  /*162e0*/  PRMT R160, R160, 0x5410, R141 ;  /* 0x00005410a0a07816 */ /* 0x000fe4000000008d */
[----:B------:R-:W-:Y:S02]  /*162f0*/  LOP3.LUT R141, R144, 0xffff, RZ, 0xc0, !PT ;  /* 0x0000ffff908d7812 */ /* 0x000fe400078ec0ff */
[----:B------:R-:W-:Y:S02]  /*16300*/  LOP3.LUT R143, R140, 0xff, RZ, 0xc0, !PT ;  /* 0x000000ff8c8f7812 */ /* 0x000fe400078ec0ff */
[----:B------:R-:W-:Y:S03]  /*16310*/  LOP3.LUT R153, R144, 0xff, RZ, 0xc0, !PT ;  /* 0x000000ff90997812 */ /* 0x000fe600078ec0ff */
[----:B------:R-:W-:Y:S01]  /*16320*/  MUFU.EX2 R163, R146 ;  /* 0x0000009200a37308 */ /* 0x000fe20000000800 */
[----:B------:R-:W-:Y:S02]  /*16330*/  SHF.R.U32.HI R140, RZ, 0x8, R141 ;  /* 0x00000008ff8c7819 */ /* 0x000fe4000001168d */
[----:B------:R-:W-:Y:S01]  /*16340*/  SHF.R.U32.HI R162, RZ, 0x18, R144 ;  /* 0x00000018ffa27819 */ /* 0x000fe20000011690 */
[----:B------:R-:W-:Y:S01]  /*16350*/  FFMA.FTZ R144, R58, UR4, -R209 ;  /* 0x000000043a907c23 */ /* 0x000fe200080108d1 */
[----:B------:R-:W-:Y:S01]  /*16360*/  LOP3.LUT R141, R41, 0xff, RZ, 0xc0, !PT ;  /* 0x000000ff298d7812 */ /* 0x000fe200078ec0ff */
[-C--:B---3--:R-:W-:Y:S04]  /*16370*/  HMMA.16816.F32 R112, R136, R48.reuse, R112 ;  /* 0x000000308870723c */ /* 0x088fe80000001870 */
[----:B------:R-:W-:Y:S01]  /*16380*/  MUFU.EX2 R213, R213 ;  /* 0x000000d500d57308 */ /* 0x000fe20000000800 */
[----:B------:R-:W-:Y:S01]  /*16390*/  PRMT R162, R141, 0x5410, R162 ;  /* 0x000054108da27816 */ /* 0x000fe200000000a2 */
[----:B------:R-:W-:Y:S01]  /*163a0*/  FFMA.FTZ R141, R57, UR4, -R211 ;  /* 0x00000004398d7c23 */ /* 0x000fe200080108d3 */
[----:B------:R-:W-:Y:S01]  /*163b0*/  PRMT R153, R153, 0x5410, R140 ;  /* 0x0000541099997816 */ /* 0x000fe2000000008c */
[C---:B------:R-:W-:Y:S06]  /*163c0*/  HMMA.16816.F32 R116, R132.reuse, R48, R116 ;  /* 0x000000308474723c */ /* 0x040fec0000001874 */
[----:B------:R-:W-:Y:S01]  /*163d0*/  MUFU.EX2 R141, R141 ;  /* 0x0000008d008d7308 */ /* 0x000fe20000000800 */
[----:B------:R-:W-:Y:S01]  /*163e0*/  FFMA.FTZ R140, R59, UR4, -R209 ;  /* 0x000000043b8c7c23 */ /* 0x000fe200080108d1 */
[-C--:B------:R-:W-:Y:S03]  /*163f0*/  HMMA.16816.F32 R20, R132, R50.reuse, R20 ;  /* 0x000000328414723c */ /* 0x080fe60000001814 */
[----:B------:R-:W-:Y:S03]  /*16400*/  PRMT R41, R143, 0x5410, R142 ;  /* 0x000054108f297816 */ /* 0x000fe6000000008e */
[C---:B------:R-:W-:Y:S01]  /*16410*/  HMMA.16816.F32 R120, R136.reuse, R50, R120 ;  /* 0x000000328878723c */ /* 0x040fe20000001878 */
[----:B------:R-:W3:Y:S01]  /*16420*/  LDSM.16.MT88.4 R48, [R221+0x9800] ;  /* 0x00980000dd30783b */ /* 0x000ee20000004200 */
[----:B------:R-:W-:Y:S03]  /*16430*/  MUFU.EX2 R216, R216 ;  /* 0x000000d800d87308 */ /* 0x000fe60000000800 */
[----:B------:R-:W-:Y:S01]  /*16440*/  PRMT R218, R218, 0x5410, R147 ;  /* 0x00005410dada7816 */ /* 0x000fe20000000093 */
[-C--:B-----5:R-:W-:Y:S06]  /*16450*/  HMMA.16816.F32 R28, R136, R36.reuse, R28 ;  /* 0x00000024881c723c */ /* 0x0a0fec000000181c */
[----:B------:R-:W-:Y:S01]  /*16460*/  MUFU.EX2 R140, R140 ;  /* 0x0000008c008c7308 */ /* 0x000fe20000000800 */
[--C-:B------:R-:W-:Y:S01]  /*16470*/  FFMA.FTZ R147, R67, UR4, -R212.reuse ;  /* 0x0000000443937c23 */ /* 0x100fe200080108d4 */
[C---:B------:R-:W-:Y:S04]  /*16480*/  HMMA.16816.F32 R124, R132.reuse, R36, R124 ;  /* 0x00000024847c723c */ /* 0x040fe8000000187c */
[--C-:B--2---:R-:W-:Y:S02]  /*16490*/  HSET2.LE.AND R43, R155, R239.reuse, PT ;  /* 0x000000ef9b2b7233 */ /* 0x104fe40003803000 */
[-C--:B------:R-:W-:Y:S02]  /*164a0*/  HMMA.16816.F32 R24, R132, R38.reuse, R24 ;  /* 0x000000268418723c */ /* 0x080fe40000001818 */
[----:B------:R-:W-:Y:S03]  /*164b0*/  MUFU.EX2 R133, R151 ;  /* 0x0000009700857308 */ /* 0x000fe60000000800 */
[--C-:B------:R-:W-:Y:S01]  /*164c0*/  FFMA.FTZ R67, R45, UR4, -R211.reuse ;  /* 0x000000042d437c23 */ /* 0x100fe200080108d3 */
[----:B------:R-:W-:Y:S06]  /*164d0*/  HMMA.16816.F32 R128, R136, R38, R128 ;  /* 0x000000268880723c */ /* 0x000fec0000001880 */
[----:B------:R-:W-:Y:S01]  /*164e0*/  MUFU.EX2 R147, R147 ;  /* 0x0000009300937308 */ /* 0x000fe20000000800 */
[--C-:B------:R-:W-:Y:S01]  /*164f0*/  HSET2.LE.AND R42, R218, R239.reuse, PT ;  /* 0x000000efda2a7233 */ /* 0x100fe20003803000 */
[--C-:B------:R-:W-:Y:S03]  /*16500*/  FFMA.FTZ R142, R56, UR4, -R211.reuse ;  /* 0x00000004388e7c23 */ /* 0x100fe600080108d3 */
[----:B-1----:R-:W-:Y:S01]  /*16510*/  F2FP.F16.F32.PACK_AB R44, R175, R174 ;  /* 0x000000aeaf2c723e */ /* 0x002fe200000000ff */
[----:B------:R-:W-:Y:S01]  /*16520*/  FFMA.FTZ R211, R61, UR4, -R211 ;  /* 0x000000043dd37c23 */ /* 0x000fe200080108d3 */
[----:B------:R-:W-:Y:S01]  /*16530*/  LDSM.16.MT88.4 R56, [R221+0xa800] ;  /* 0x00a80000dd38783b */ /* 0x000fe20000004200 */
[----:B------:R-:W-:Y:S02]  /*16540*/  F2FP.F16.F32.PACK_AB R45, R173, R172 ;  /* 0x000000acad2d723e */ /* 0x000fe400000000ff */
[----:B------:R1:W-:Y:S01]  /*16550*/  MUFU.EX2 R218, R47 ;  /* 0x0000002f00da7308 */ /* 0x0003e20000000800 */
[----:B------:R-:W-:Y:S01]  /*16560*/  LOP3.LUT R43, R43, R44, RZ, 0xc0, !PT ;  /* 0x0000002c2b2b7212 */ /* 0x000fe200078ec0ff */
[--C-:B------:R-:W-:Y:S01]  /*16570*/  FFMA.FTZ R143, R54, UR4, -R212.reuse ;  /* 0x00000004368f7c23 */ /* 0x100fe200080108d4 */
[----:B------:R-:W-:Y:S01]  /*16580*/  LOP3.LUT R42, R42, R45, RZ, 0xc0, !PT ;  /* 0x0000002d2a2a7212 */ /* 0x000fe200078ec0ff */
[----:B------:R-:W-:Y:S01]  /*16590*/  FFMA.FTZ R212, R55, UR4, -R212 ;  /* 0x0000000437d47c23 */ /* 0x000fe200080108d4 */
[--C-:B------:R-:W-:Y:S01]  /*165a0*/  HSET2.LE.AND R44, R153, R239.reuse, PT ;  /* 0x000000ef992c7233 */ /* 0x100fe20003803000 */
[----:B------:R-:W2:Y:S01]  /*165b0*/  LDSM.16.MT88.4 R52, [R170+0x9800] ;  /* 0x00980000aa34783b */ /* 0x000ea20000004200 */
[--C-:B------:R-:W-:Y:S03]  /*165c0*/  HSET2.LE.AND R45, R162, R239.reuse, PT ;  /* 0x000000efa22d7233 */ /* 0x100fe60003803000 */
[----:B------:R-:W5:Y:S01]  /*165d0*/  MUFU.EX2 R67, R67 ;  /* 0x0000004300437308 */ /* 0x000f620000000800 */
[----:B----4-:R-:W-:Y:S01]  /*165e0*/  F2FP.F16.F32.PACK_AB R61, R214, R215 ;  /* 0x000000d7d63d723e */ /* 0x010fe200000000ff */
[----:B------:R-:W-:Y:S01]  /*165f0*/  FFMA.FTZ R209, R63, UR4, -R209 ;  /* 0x000000043fd17c23 */ /* 0x000fe200080108d1 */
[--C-:B------:R-:W-:Y:S02]  /*16600*/  HSET2.LE.AND R40, R40, R239.reuse, PT ;  /* 0x000000ef28287233 */ /* 0x100fe40003803000 */
[----:B------:R-:W-:Y:S01]  /*16610*/  LOP3.LUT R44, R44, R61, RZ, 0xc0, !PT ;  /* 0x0000003d2c2c7212 */ /* 0x000fe200078ec0ff */
[----:B------:R-:W4:Y:S01]  /*16620*/  LDL.LU R162, [R1+0x8] ;  /* 0x0000080001a27983 */ /* 0x000f220000300800 */
[--C-:B------:R-:W-:Y:S03]  /*16630*/  HSET2.LE.AND R41, R41, R239.reuse, PT ;  /* 0x000000ef29297233 */ /* 0x100fe60003803000 */
[----:B------:R-:W-:Y:S01]  /*16640*/  MUFU.EX2 R63, R144 ;  /* 0x00000090003f7308 */ /* 0x000fe20000000800 */
[----:B------:R-:W-:Y:S01]  /*16650*/  F2FP.F16.F32.PACK_AB R37, R181, R180 ;  /* 0x000000b4b525723e */ /* 0x000fe200000000ff */
[----:B------:R-:W4:Y:S01]  /*16660*/  LDL.LU R61, [R1+0xc] ;  /* 0x00000c00013d7983 */ /* 0x000f220000300800 */
[----:B------:R-:W-:Y:S02]  /*16670*/  F2FP.F16.F32.PACK_AB R36, R183, R182 ;  /* 0x000000b6b724723e */ /* 0x000fe400000000ff */
[----:B------:R-:W-:Y:S01]  /*16680*/  LOP3.LUT R40, R40, R37, RZ, 0xc0, !PT ;  /* 0x0000002528287212 */ /* 0x000fe200078ec0ff */
[----:B------:R-:W4:Y:S01]  /*16690*/  LDL.LU R139, [R1+0x10] ;  /* 0x00001000018b7983 */ /* 0x000f220000300800 */
[----:B------:R-:W-:Y:S03]  /*166a0*/  LOP3.LUT R41, R41, R36, RZ, 0xc0, !PT ;  /* 0x0000002429297212 */ /* 0x000fe600078ec0ff */
[----:B------:R-:W-:Y:S01]  /*166b0*/  MUFU.EX2 R161, R143 ;  /* 0x0000008f00a17308 */ /* 0x000fe20000000800 */
[--C-:B------:R-:W-:Y:S02]  /*166c0*/  HSET2.LE.AND R46, R160, R239.reuse, PT ;  /* 0x000000efa02e7233 */ /* 0x100fe40003803000 */
[--C-:B-1----:R-:W-:Y:S02]  /*166d0*/  HSET2.LE.AND R47, R158, R239.reuse, PT ;  /* 0x000000ef9e2f7233 */ /* 0x102fe40003803000 */
[----:B-----5:R-:W-:Y:S01]  /*166e0*/  F2FP.F16.F32.PACK_AB R37, R67, R66 ;  /* 0x000000424325723e */ /* 0x020fe200000000ff */
[-C--:B---3--:R-:W-:Y:S04]  /*166f0*/  HMMA.16816.F32 R4, R40, R48.reuse, R4 ;  /* 0x000000302804723c */ /* 0x088fe80000001804 */
[----:B------:R-:W1:Y:S01]  /*16700*/  MUFU.EX2 R160, R149 ;  /* 0x0000009500a07308 */ /* 0x000e620000000800 */
[----:B------:R-:W-:Y:S02]  /*16710*/  F2FP.F16.F32.PACK_AB R36, R218, R217 ;  /* 0x000000d9da24723e */ /* 0x000fe400000000ff */
[C---:B------:R-:W-:Y:S01]  /*16720*/  F2FP.F16.F32.PACK_AB R60, R65.reuse, R216 ;  /* 0x000000d8413c723e */ /* 0x040fe200000000ff */
[----:B------:R-:W-:Y:S06]  /*16730*/  FADD.FTZ R216, R216, R203 ;  /* 0x000000cbd8d87221 */ /* 0x000fec0000010000 */
[----:B------:R-:W-:Y:S01]  /*16740*/  MUFU.EX2 R212, R212 ;  /* 0x000000d400d47308 */ /* 0x000fe20000000800 */
[----:B------:R-:W-:Y:S01]  /*16750*/  LOP3.LUT R46, R46, R37, RZ, 0xc0, !PT ;  /* 0x000000252e2e7212 */ /* 0x000fe200078ec0ff */
[----:B------:R-:W-:Y:S01]  /*16760*/  FADD.FTZ R216, R65, R216 ;  /* 0x000000d841d87221 */ /* 0x000fe20000010000 */
[----:B------:R-:W-:Y:S02]  /*16770*/  LOP3.LUT R47, R47, R36, RZ, 0xc0, !PT ;  /* 0x000000242f2f7212 */ /* 0x000fe400078ec0ff */
[----:B------:R-:W-:Y:S01]  /*16780*/  LOP3.LUT R45, R45, R60, RZ, 0xc0, !PT ;  /* 0x0000003c2d2d7212 */ /* 0x000fe200078ec0ff */
[----:B------:R-:W3:Y:S01]  /*16790*/  LDSM.16.MT88.4 R36, [R170+0xa800] ;  /* 0x00a80000aa24783b */ /* 0x000ee20000004200 */
[----:B------:R-:W-:Y:S03]  /*167a0*/  LOP3.LUT R136, R145, R148, R156, 0x96, !PT ;  /* 0x0000009491887212 */ /* 0x000fe600078e969c */
[----:B------:R-:W-:Y:S01]  /*167b0*/  MUFU.EX2 R211, R211 ;  /* 0x000000d300d37308 */ /* 0x000fe20000000800 */
[----:B-1----:R-:W-:Y:S01]  /*167c0*/  IMAD.MOV.U32 R165, RZ, RZ, R160 ;  /* 0x000000ffffa57224 */ /* 0x002fe200078e00a0 */
[----:B------:R-:W-:Y:S01]  /*167d0*/  MOV R252, R133 ;  /* 0x0000008500fc7202 */ /* 0x000fe20000000f00 */
[----:B------:R-:W-:Y:S01]  /*167e0*/  FADD.FTZ R217, R217, R216 ;  /* 0x000000d8d9d97221 */ /* 0x000fe20000010000 */
[C---:B------:R-:W-:Y:S04]  /*167f0*/  HMMA.16816.F32 R8, R44.reuse, R48, R8 ;  /* 0x000000302c08723c */ /* 0x040fe80000001808 */
[----:B------:R-:W-:Y:S01]  /*16800*/  IMAD.WIDE.U32 R136, R136, -0x2daee0ad, RZ ;  /* 0xd2511f5388887825 */ /* 0x000fe200078e00ff */
[----:B------:R-:W-:Y:S01]  /*16810*/  MOV R191, R163 ;  /* 0x000000a300bf7202 */ /* 0x000fe20000000f00 */
[-C--:B------:R-:W-:Y:S01]  /*16820*/  HMMA.16816.F32 R12, R44, R50.reuse, R12 ;  /* 0x000000322c0c723c */ /* 0x080fe2000000180c */
[----:B------:R1:W5:Y:S04]  /*16830*/  MUFU.EX2 R135, R142 ;  /* 0x0000008e00877308 */ /* 0x0003680000000800 */
[--C-:B------:R-:W-:Y:S01]  /*16840*/  LOP3.LUT R150, R137, R150, R157.reuse, 0x96, !PT ;  /* 0x0000009689967212 */ /* 0x100fe200078e969d */
[C---:B------:R-:W-:Y:S01]  /*16850*/  HMMA.16816.F32 R16, R40.reuse, R50, R16 ;  /* 0x000000322810723c */ /* 0x040fe20000001810 */
[----:B------:R-:W1:Y:S04]  /*16860*/  LDSM.16.MT88.4 R48, [R221+0xb800] ;  /* 0x00b80000dd30783b */ /* 0x000e680000004200 */
[----:B------:R-:W-:Y:S01]  /*16870*/  MUFU.EX2 R209, R209 ;  /* 0x000000d100d17308 */ /* 0x000fe20000000800 */
[----:B------:R-:W-:Y:S01]  /*16880*/  SHF.R.U32.HI R138, RZ, 0x10, R150 ;  /* 0x00000010ff8a7819 */ /* 0x000fe20000011696 */
[-C--:B--2---:R-:W-:Y:S04]  /*16890*/  HMMA.16816.F32 R68, R40, R52.reuse, R68 ;  /* 0x000000342844723c */ /* 0x084fe80000001844 */
[----:B------:R-:W-:Y:S02]  /*168a0*/  LOP3.LUT R132, R150, 0xff, RZ, 0xc0, !PT ;  /* 0x000000ff96847812 */ /* 0x000fe400078ec0ff */
[C---:B------:R-:W-:Y:S05]  /*168b0*/  HMMA.16816.F32 R72, R44.reuse, R52, R72 ;  /* 0x000000342c48723c */ /* 0x040fea0000001848 */
[C---:B------:R-:W-:Y:S01]  /*168c0*/  LOP3.LUT R134, R136.reuse, 0xff, RZ, 0xc0, !PT ;  /* 0x000000ff88867812 */ /* 0x040fe200078ec0ff */
[-C--:B------:R-:W-:Y:S05]  /*168d0*/  HMMA.16816.F32 R76, R44, R54.reuse, R76 ;  /* 0x000000362c4c723c */ /* 0x080fea000000184c */
[----:B------:R-:W-:Y:S01]  /*168e0*/  LOP3.LUT R52, R136, 0xffff, RZ, 0xc0, !PT ;  /* 0x0000ffff88347812 */ /* 0x000fe200078ec0ff */
[C---:B------:R-:W-:Y:S05]  /*168f0*/  HMMA.16816.F32 R80, R40.reuse, R54, R80 ;  /* 0x000000362850723c */ /* 0x040fea0000001850 */
[----:B------:R-:W-:Y:S01]  /*16900*/  LOP3.LUT R152, R159, R152, R156, 0x96, !PT ;  /* 0x000000989f987212 */ /* 0x000fe200078e969c */
[-C--:B------:R-:W-:Y:S05]  /*16910*/  HMMA.16816.F32 R84, R40, R56.reuse, R84 ;  /* 0x000000382854723c */ /* 0x080fea0000001854 */
[----:B------:R-:W-:Y:S01]  /*16920*/  SHF.R.U32.HI R54, RZ, 0x10, R136 ;  /* 0x00000010ff367819 */ /* 0x000fe20000011688 */
[C---:B------:R-:W-:Y:S05]  /*16930*/  HMMA.16816.F32 R88, R44.reuse, R56, R88 ;  /* 0x000000382c58723c */ /* 0x040fea0000001858 */
[----:B------:R-:W-:Y:S01]  /*16940*/  IMAD.WIDE.U32 R152, R152, -0x2daee0ad, RZ ;  /* 0xd2511f5398987825 */ /* 0x000fe200078e00ff */
[-C--:B------:R-:W-:Y:S05]  /*16950*/  HMMA.16816.F32 R92, R44, R58.reuse, R92 ;  /* 0x0000003a2c5c723c */ /* 0x080fea000000185c */
[C---:B------:R-:W-:Y:S01]  /*16960*/  LOP3.LUT R55, R152.reuse, 0xffff, RZ, 0xc0, !PT ;  /* 0x0000ffff98377812 */ /* 0x040fe200078ec0ff */
[C---:B------:R-:W-:Y:S05]  /*16970*/  HMMA.16816.F32 R96, R40.reuse, R58, R96 ;  /* 0x0000003a2860723c */ /* 0x040fea0000001860 */
[----:B------:R-:W-:Y:S01]  /*16980*/  SHF.R.U32.HI R53, RZ, 0x10, R152 ;  /* 0x00000010ff357819 */ /* 0x000fe20000011698 */
[-C--:B---3--:R-:W-:Y:S05]  /*16990*/  HMMA.16816.F32 R100, R40, R36.reuse, R100 ;  /* 0x000000242864723c */ /* 0x088fea0000001864 */
[----:B------:R-:W-:Y:S01]  /*169a0*/  LOP3.LUT R154, R153, R154, R157, 0x96, !PT ;  /* 0x0000009a999a7212 */ /* 0x000fe200078e969d */
[C---:B------:R-:W-:Y:S05]  /*169b0*/  HMMA.16816.F32 R104, R44.reuse, R36, R104 ;  /* 0x000000242c68723c */ /* 0x040fea0000001868 */
[----:B------:R-:W-:Y:S01]  /*169c0*/  SHF.R.U32.HI R55, RZ, 0x8, R55 ;  /* 0x00000008ff377819 */ /* 0x000fe20000011637 */
[-C--:B------:R-:W-:Y:S05]  /*169d0*/  HMMA.16816.F32 R108, R44, R38.reuse, R108 ;  /* 0x000000262c6c723c */ /* 0x080fea000000186c */
[----:B------:R-:W-:Y:S01]  /*169e0*/  LOP3.LUT R57, R53, 0xff, RZ, 0xc0, !PT ;  /* 0x000000ff35397812 */ /* 0x000fe200078ec0ff */
[C---:B------:R-:W-:Y:S05]  /*169f0*/  HMMA.16816.F32 R32, R40.reuse, R38, R32 ;  /* 0x000000262820723c */ /* 0x040fea0000001820 */
[----:B------:R-:W-:Y:S01]  /*16a00*/  LOP3.LUT R60, R152, 0xff, RZ, 0xc0, !PT ;  /* 0x000000ff983c7812 */ /* 0x000fe200078ec0ff */
[-C--:B-1----:R-:W-:Y:S05]  /*16a10*/  HMMA.16816.F32 R112, R40, R48.reuse, R112 ;  /* 0x000000302870723c */ /* 0x082fea0000001870 */
[----:B------:R-:W-:Y:S01]  /*16a20*/  LOP3.LUT R53, R154, 0xffff, RZ, 0xc0, !PT ;  /* 0x0000ffff9a357812 */ /* 0x000fe200078ec0ff */
[C---:B------:R-:W-:Y:S05]  /*16a30*/  HMMA.16816.F32 R116, R44.reuse, R48, R116 ;  /* 0x000000302c74723c */ /* 0x040fea0000001874 */
[----:B------:R-:W-:Y:S01]  /*16a40*/  PRMT R60, R60, 0x5410, R55 ;  /* 0x000054103c3c7816 */ /* 0x000fe20000000037 */
[-C--:B------:R-:W-:Y:S05]  /*16a50*/  HMMA.16816.F32 R20, R44, R50.reuse, R20 ;  /* 0x000000322c14723c */ /* 0x080fea0000001814 */
[----:B------:R-:W-:Y:S01]  /*16a60*/  SHF.R.U32.HI R55, RZ, 0x8, R52 ;  /* 0x00000008ff377819 */ /* 0x000fe20000011634 */
[C---:B------:R-:W-:Y:S01]  /*16a70*/  HMMA.16816.F32 R120, R40.reuse, R50, R120 ;  /* 0x000000322878723c */ /* 0x040fe20000001878 */
[----:B------:R-:W-:Y:S04]  /*16a80*/  LDSM.16.MT88.4 R48, [R170+0x9c00] ;  /* 0x009c0000aa30783b */ /* 0x000fe80000004200 */
[----:B------:R-:W-:Y:S01]  /*16a90*/  SHF.R.U32.HI R53, RZ, 0x8, R53 ;  /* 0x00000008ff357819 */ /* 0x000fe20000011635 */
[----:B------:R-:W-:Y:S01]  /*16aa0*/  FADD.FTZ R217, R218, R217 ;  /* 0x000000d9dad97221 */ /* 0x000fe20000010000 */
[----:B------:R-:W-:Y:S04]  /*16ab0*/  LOP3.LUT R56, R154, 0xff, RZ, 0xc0, !PT ;  /* 0x000000ff9a387812 */ /* 0x000fe800078ec0ff */
[----:B------:R-:W-:Y:S02]  /*16ac0*/  LOP3.LUT R59, R54, 0xff, RZ, 0xc0, !PT ;  /* 0x000000ff363b7812 */ /* 0x000fe400078ec0ff */
[----:B------:R-:W-:Y:S02]  /*16ad0*/  PRMT R134, R134, 0x5410, R55 ;  /* 0x0000541086867816 */ /* 0x000fe40000000037 */
[----:B------:R-:W-:Y:S02]  /*16ae0*/  PRMT R56, R56, 0x5410, R53 ;  /* 0x0000541038387816 */ /* 0x000fe40000000035 */
[----:B------:R-:W1:Y:S01]  /*16af0*/  LDSM.16.MT88.4 R52, [R170+0xb800] ;  /* 0x00b80000aa34783b */ /* 0x000e620000004200 */
[----:B------:R-:W-:Y:S02]  /*16b00*/  SHF.R.U32.HI R146, RZ, 0x18, R152 ;  /* 0x00000018ff927819 */ /* 0x000fe40000011698 */
[----:B------:R-:W-:Y:S02]  /*16b10*/  SHF.R.U32.HI R37, RZ, 0x18, R150 ;  /* 0x00000018ff257819 */ /* 0x000fe40000011696 */
[----:B------:R-:W-:Y:S02]  /*16b20*/  PRMT R146, R57, 0x5410, R146 ;  /* 0x0000541039927816 */ /* 0x000fe40000000092 */
[----:B------:R-:W-:Y:S02]  /*16b30*/  LOP3.LUT R57, R150, 0xffff, RZ, 0xc0, !PT ;  /* 0x0000ffff96397812 */ /* 0x000fe400078ec0ff */
[----:B------:R-:W2:Y:S01]  /*16b40*/  LDSM.16.MT88.4 R148, [R221+0x9c00] ;  /* 0x009c0000dd94783b */ /* 0x000ea20000004200 */
[----:B------:R-:W-:Y:S02]  /*16b50*/  SHF.R.U32.HI R136, RZ, 0x18, R136 ;  /* 0x00000018ff887819 */ /* 0x000fe40000011688 */
[--C-:B------:R-:W-:Y:S02]  /*16b60*/  HSET2.LE.AND R39, R146, R239.reuse, PT ;  /* 0x000000ef92277233 */ /* 0x100fe40003803000 */
[----:B------:R-:W-:Y:S02]  /*16b70*/  PRMT R136, R59, 0x5410, R136 ;  /* 0x000054103b887816 */ /* 0x000fe40000000088 */
[--C-:B------:R-:W-:Y:S02]  /*16b80*/  SHF.R.U32.HI R59, RZ, 0x10, R154.reuse ;  /* 0x00000010ff3b7819 */ /* 0x100fe4000001169a */
[----:B------:R-:W-:Y:S02]  /*16b90*/  SHF.R.U32.HI R57, RZ, 0x8, R57 ;  /* 0x00000008ff397819 */ /* 0x000fe40000011639 */
[----:B------:R-:W-:Y:S02]  /*16ba0*/  LOP3.LUT R59, R59, 0xff, RZ, 0xc0, !PT ;  /* 0x000000ff3b3b7812 */ /* 0x000fe400078ec0ff */
[----:B------:R-:W-:Y:S02]  /*16bb0*/  PRMT R132, R132, 0x5410, R57 ;  /* 0x0000541084847816 */ /* 0x000fe40000000039 */
[----:B------:R-:W-:Y:S02]  /*16bc0*/  SHF.R.U32.HI R58, RZ, 0x18, R154 ;  /* 0x00000018ff3a7819 */ /* 0x000fe4000001169a */
[--C-:B------:R-:W-:Y:S02]  /*16bd0*/  HSET2.LE.AND R38, R60, R239.reuse, PT ;  /* 0x000000ef3c267233 */ /* 0x100fe40003803000 */
[----:B------:R-:W-:Y:S02]  /*16be0*/  PRMT R58, R59, 0x5410, R58 ;  /* 0x000054103b3a7816 */ /* 0x000fe4000000003a */
[--C-:B------:R-:W-:Y:S02]  /*16bf0*/  HSET2.LE.AND R132, R132, R239.reuse, PT ;  /* 0x000000ef84847233 */ /* 0x100fe40003803000 */
[----:B------:R-:W-:Y:S02]  /*16c00*/  LOP3.LUT R138, R138, 0xff, RZ, 0xc0, !PT ;  /* 0x000000ff8a8a7812 */ /* 0x000fe400078ec0ff */
[--C-:B------:R-:W-:Y:S02]  /*16c10*/  HSET2.LE.AND R134, R134, R239.reuse, PT ;  /* 0x000000ef86867233 */ /* 0x100fe40003803000 */
[----:B------:R-:W-:Y:S02]  /*16c20*/  PRMT R138, R138, 0x5410, R37 ;  /* 0x000054108a8a7816 */ /* 0x000fe40000000025 */
[----:B------:R-:W-:Y:S01]  /*16c30*/  F2FP.F16.F32.PACK_AB R37, R252, R219 ;  /* 0x000000dbfc25723e */ /* 0x000fe200000000ff */
[-C--:B-1----:R-:W-:Y:S03]  /*16c40*/  HMMA.16816.F32 R28, R40, R52.reuse, R28 ;  /* 0x00000034281c723c */ /* 0x082fe6000000181c */
[----:B------:R-:W-:Y:S02]  /*16c50*/  LOP3.LUT R38, R38, R37, RZ, 0xc0, !PT ;  /* 0x0000002526267212 */ /* 0x000fe400078ec0ff */
[--C-:B------:R-:W-:Y:S01]  /*16c60*/  HSET2.LE.AND R37, R58, R239.reuse, PT ;  /* 0x000000ef3a257233 */ /* 0x100fe20003803000 */
[C---:B------:R-:W-:Y:S06]  /*16c70*/  HMMA.16816.F32 R124, R44.reuse, R52, R124 ;  /* 0x000000342c7c723c */ /* 0x040fec000000187c */
[-C--:B------:R-:W-:Y:S06]  /*16c80*/  HMMA.16816.F32 R24, R44, R54.reuse, R24 ;  /* 0x000000362c18723c */ /* 0x080fec0000001818 */
[----:B------:R-:W-:Y:S05]  /*16c90*/  HMMA.16816.F32 R128, R40, R54, R128 ;  /* 0x000000362880723c */ /* 0x000fea0000001880 */
[----:B----4-:R-:W-:Y:S02]  /*16ca0*/  FFMA.FTZ R195, R166, R162, R195 ;  /* 0x000000a2a6c37223 */ /* 0x010fe400000100c3 */
[----:B------:R-:W1:Y:S01]  /*16cb0*/  MUFU.EX2 R166, R64 ;  /* 0x0000004000a67308 */ /* 0x000e620000000800 */
[----:B------:R-:W-:Y:S03]  /*16cc0*/  FFMA.FTZ R198, R167, R61, R198 ;  /* 0x0000003da7c67223 */ /* 0x000fe600000100c6 */
[----:B------:R-:W-:Y:S01]  /*16cd0*/  MOV R167, R147 ;  /* 0x0000009300a77202 */ /* 0x000fe20000000f00 */
[----:B------:R-:W-:Y:S01]  /*16ce0*/  FADD.FTZ R195, R192, R195 ;  /* 0x000000c3c0c37221 */ /* 0x000fe20000010000 */
[----:B------:R-:W-:Y:S02]  /*16cf0*/  IMAD.MOV.U32 R192, RZ, RZ, R161 ;  /* 0x000000ffffc07224 */ /* 0x000fe400078e00a1 */
[----:B------:R-:W-:Y:S01]  /*16d00*/  FFMA.FTZ R197, R168, R139, R197 ;  /* 0x0000008ba8c57223 */ /* 0x000fe200000100c5 */
[----:B------:R-:W-:Y:S01]  /*16d10*/  F2FP.F16.F32.PACK_AB R36, R167, R165 ;  /* 0x000000a5a724723e */ /* 0x000fe200000000ff */
[----:B------:R-:W3:Y:S01]  /*16d20*/  MUFU.EX2 R168, R62 ;  /* 0x0000003e00a87308 */ /* 0x000ee20000000800 */
[----:B------:R-:W-:Y:S01]  /*16d30*/  FADD.FTZ R133, R196, R198 ;  /* 0x000000c6c4857221 */ /* 0x000fe20000010000 */
[----:B------:R-:W-:Y:S01]  /*16d40*/  MOV R198, R63 ;  /* 0x0000003f00c67202 */ /* 0x000fe20000000f00 */
[----:B------:R-:W-:Y:S01]  /*16d50*/  FADD.FTZ R142, R193, R197 ;  /* 0x000000c5c18e7221 */ /* 0x000fe20000010000 */
[----:B------:R-:W-:Y:S01]  /*16d60*/  LOP3.LUT R39, R39, R36, RZ, 0xc0, !PT ;  /* 0x0000002427277212 */ /* 0x000fe200078ec0ff */
[----:B------:R-:W-:Y:S01]  /*16d70*/  IMAD.MOV.U32 R193, RZ, RZ, R141 ;  /* 0x000000ffffc17224 */ /* 0x000fe200078e008d */
[--C-:B------:R-:W-:Y:S01]  /*16d80*/  HSET2.LE.AND R36, R56, R239.reuse, PT ;  /* 0x000000ef38247233 */ /* 0x100fe20003803000 */
[----:B-----5:R-:W-:Y:S01]  /*16d90*/  IMAD.MOV.U32 R196, RZ, RZ, R135 ;  /* 0x000000ffffc47224 */ /* 0x020fe200078e0087 */
[----:B------:R-:W-:Y:S01]  /*16da0*/  F2FP.F16.F32.PACK_AB R63, R213, R191 ;  /* 0x000000bfd53f723e */ /* 0x000fe200000000ff */
[----:B------:R-:W-:Y:S01]  /*16db0*/  FADD.FTZ R188, R188, R133 ;  /* 0x00000085bcbc7221 */ /* 0x000fe20000010000 */
[----:B------:R-:W-:Y:S01]  /*16dc0*/  F2FP.F16.F32.PACK_AB R60, R212, R192 ;  /* 0x000000c0d43c723e */ /* 0x000fe200000000ff */
[----:B------:R-:W4:Y:S01]  /*16dd0*/  LDSM.16.MT88.4 R56, [R221+0xac00] ;  /* 0x00ac0000dd38783b */ /* 0x000f220000004200 */
[----:B------:R-:W-:Y:S01]  /*16de0*/  MOV R197, R140 ;  /* 0x0000008c00c57202 */ /* 0x000fe20000000f00 */
[----:B------:R-:W-:Y:S01]  /*16df0*/  FADD.FTZ R187, R187, R142 ;  /* 0x0000008ebbbb7221 */ /* 0x000fe20000010000 */
[----:B------:R-:W-:Y:S01]  /*16e00*/  LOP3.LUT R36, R36, R63, RZ, 0xc0, !PT ;  /* 0x0000003f24247212 */ /* 0x000fe200078ec0ff */
[----:B------:R-:W-:Y:S01]  /*16e10*/  FADD.FTZ R188, R171, R188 ;  /* 0x000000bcabbc7221 */ /* 0x000fe20000010000 */
[----:B------:R-:W-:Y:S01]  /*16e20*/  LOP3.LUT R37, R37, R60, RZ, 0xc0, !PT ;  /* 0x0000003c25257212 */ /* 0x000fe200078ec0ff */
[----:B------:R-:W-:Y:S01]  /*16e30*/  FADD.FTZ R187, R184, R187 ;  /* 0x000000bbb8bb7221 */ /* 0x000fe20000010000 */
[--C-:B------:R-:W-:Y:S01]  /*16e40*/  HSET2.LE.AND R133, R138, R239.reuse, PT ;  /* 0x000000ef8a857233 */ /* 0x100fe20003803000 */
[----:B------:R-:W5:Y:S01]  /*16e50*/  LDSM.16.MT88.4 R144, [R170+0xac00] ;  /* 0x00ac0000aa90783b */ /* 0x000f620000004200 */
[----:B------:R-:W-:Y:S01]  /*16e60*/  HSET2.LE.AND R135, R136, R239, PT ;  /* 0x000000ef88877233 */ /* 0x000fe20003803000 */
[----:B------:R-:W-:Y:S01]  /*16e70*/  FADD.FTZ R200, R200, R187 ;  /* 0x000000bbc8c87221 */ /* 0x000fe20000010000 */
[----:B------:R-:W-:Y:S01]  /*16e80*/  F2FP.F16.F32.PACK_AB R61, R193, R196 ;  /* 0x000000c4c13d723e */ /* 0x000fe200000000ff */
[-C--:B--2---:R-:W-:Y:S04]  /*16e90*/  HMMA.16816.F32 R160, R36, R148.reuse, R4 ;  /* 0x0000009424a0723c */ /* 0x084fe80000001804 */
[----:B------:R-:W-:Y:S01]  /*16ea0*/  LDSM.16.MT88.4 R4, [R170+0xbc00] ;  /* 0x00bc0000aa04783b */ /* 0x000fe20000004200 */
[----:B-1----:R-:W-:Y:S01]  /*16eb0*/  F2FP.F16.F32.PACK_AB R53, R211, R166 ;  /* 0x000000a6d335723e */ /* 0x002fe200000000ff */
[----:B------:R-:W-:Y:S01]  /*16ec0*/  FADD.FTZ R200, R179, R200 ;  /* 0x000000c8b3c87221 */ /* 0x000fe20000010000 */
[----:B------:R-:W-:Y:S01]  /*16ed0*/  F2FP.F16.F32.PACK_AB R64, R197, R198 ;  /* 0x000000c6c540723e */ /* 0x000fe200000000ff */
[----:B------:R-:W-:Y:S03]  /*16ee0*/  FADD.FTZ R199, R199, R188 ;  /* 0x000000bcc7c77221 */ /* 0x000fe60000010000 */
[----:B---3--:R-:W-:Y:S01]  /*16ef0*/  F2FP.F16.F32.PACK_AB R52, R209, R168 ;  /* 0x000000a8d134723e */ /* 0x008fe200000000ff */
[----:B------:R-:W-:Y:S01]  /*16f00*/  FADD.FTZ R169, R169, R200 ;  /* 0x000000c8a9a97221 */ /* 0x000fe20000010000 */
[----:B------:R-:W-:Y:S01]  /*16f10*/  LOP3.LUT R132, R132, R61, RZ, 0xc0, !PT ;  /* 0x0000003d84847212 */ /* 0x000fe200078ec0ff */
[----:B------:R-:W-:Y:S01]  /*16f20*/  FADD.FTZ R199, R204, R199 ;  /* 0x000000c7ccc77221 */ /* 0x000fe20000010000 */
[----:B------:R-:W-:Y:S01]  /*16f30*/  LOP3.LUT R133, R133, R64, RZ, 0xc0, !PT ;  /* 0x0000004085857212 */ /* 0x000fe200078ec0ff */
[----:B------:R-:W1:Y:S01]  /*16f40*/  LDSM.16.MT88.4 R60, [R221+0xbc00] ;  /* 0x00bc0000dd3c783b */ /* 0x000e620000004200 */
[----:B------:R-:W-:Y:S01]  /*16f50*/  LOP3.LUT R134, R134, R53, RZ, 0xc0, !PT ;  /* 0x0000003586867212 */ /* 0x000fe200078ec0ff */
[----:B------:R-:W-:Y:S01]  /*16f60*/  FADD.FTZ R169, R176, R169 ;  /* 0x000000a9b0a97221 */ /* 0x000fe20000010000 */
[----:B------:R-:W-:Y:S01]  /*16f70*/  LOP3.LUT R135, R135, R52, RZ, 0xc0, !PT ;  /* 0x0000003487877212 */ /* 0x000fe200078ec0ff */
[----:B------:R-:W-:Y:S01]  /*16f80*/  FADD.FTZ R178, R178, R199 ;  /* 0x000000c7b2b27221 */ /* 0x000fe20000010000 */
[----:B------:R-:W-:Y:S01]  /*16f90*/  FADD.FTZ R190, R190, R195 ;  /* 0x000000c3bebe7221 */ /* 0x000fe20000010000 */
[----:B------:R-:W-:Y:S01]  /*16fa0*/  FADD.FTZ R180, R180, R169 ;  /* 0x000000a9b4b47221 */ /* 0x000fe20000010000 */
[----:B------:R-:W-:Y:S02]  /*16fb0*/  IMAD.MOV.U32 R169, RZ, RZ, R0 ;  /* 0x000000ffffa97224 */ /* 0x000fe400078e0000 */
        /* <DEDUP_REMOVED lines=17> */
[-C--:B----4-:R-:W-:Y:S05]  /*170d0*/  HMMA.16816.F32 R84, R36, R56.reuse, R84 ;  /* 0x000000382454723c */ /* 0x090fea0000001854 */
[----:B------:R-:W-:Y:S01]  /*170e0*/  FADD.FTZ R174, R174, R183 ;  /* 0x000000b7aeae7221 */ /* 0x000fe20000010000 */
[C---:B------:R-:W-:Y:S05]  /*170f0*/  HMMA.16816.F32 R88, R132.reuse, R56, R88 ;  /* 0x000000388458723c */ /* 0x040fea0000001858 */
[----:B------:R-:W-:Y:S01]  /*17100*/  FADD.FTZ R174, R175, R174 ;  /* 0x000000aeafae7221 */ /* 0x000fe20000010000 */
[-C--:B------:R-:W-:Y:S05]  /*17110*/  HMMA.16816.F32 R92, R132, R58.reuse, R92 ;  /* 0x0000003a845c723c */ /* 0x080fea000000185c */
[----:B------:R-:W-:Y:S01]  /*17120*/  FADD.FTZ R205, R205, R190 ;  /* 0x000000becdcd7221 */ /* 0x000fe20000010000 */
[C---:B------:R-:W-:Y:S05]  /*17130*/  HMMA.16816.F32 R96, R36.reuse, R58, R96 ;  /* 0x0000003a2460723c */ /* 0x040fea0000001860 */
[----:B------:R-:W-:Y:S01]  /*17140*/  FADD.FTZ R205, R208, R205 ;  /* 0x000000cdd0cd7221 */ /* 0x000fe20000010000 */
[-C--:B-----5:R-:W-:Y:S05]  /*17150*/  HMMA.16816.F32 R100, R36, R144.reuse, R100 ;  /* 0x000000902464723c */ /* 0x0a0fea0000001864 */
        /* <DEDUP_REMOVED lines=21> */
[----:B------:R-:W-:Y:S05]  /*172b0*/  HMMA.16816.F32 R128, R36, R6, R128 ;  /* 0x000000062480723c */ /* 0x000fea0000001880 */
[----:B------:R-:W-:Y:S02]  /*172c0*/  FADD.FTZ R5, R212, R5 ;  /* 0x00000005d4057221 */ /* 0x000fe40000010000 */
[----:B------:R-:W-:Y:S01]  /*172d0*/  FADD.FTZ R6, R252, R172 ;  /* 0x000000acfc067221 */ /* 0x000fe20000010000 */
[----:B------:R-:W-:Y:S03]  /*172e0*/  FADD.FTZ R7, R193, R66 ;  /* 0x00000042c1077221 */ /* 0x000fe60000010000 */
[----:B------:R-:W-:Y:S01]  /*172f0*/  FADD.FTZ R5, R165, R5 ;  /* 0x00000005a5057221 */ /* 0x000fe20000010000 */
[----:B------:R1:W-:Y:S01]  /*17300*/  STL [R1+0x10], R6 ;  /* 0x0000100601007387 */ /* 0x0003e20000100800 */
[----:B------:R-:W-:Y:S01]  /*17310*/  FADD.FTZ R166, R166, R7 ;  /* 0x00000007a6a67221 */ /* 0x000fe20000010000 */
[----:B------:R-:W-:Y:S01]  /*17320*/  FADD.FTZ R252, R209, R168 ;  /* 0x000000a8d1fc7221 */ /* 0x000fe20000010000 */
[----:B------:R-:W-:Y:S01]  /*17330*/  FADD.FTZ R5, R167, R5 ;  /* 0x00000005a7057221 */ /* 0x000fe20000010000 */
[----:B------:R-:W-:Y:S02]  /*17340*/  IMAD.MOV.U32 R167, RZ, RZ, R164 ;  /* 0x000000ffffa77224 */ /* 0x000fe400078e00a4 */
[----:B------:R-:W-:Y:S01]  /*17350*/  FADD.FTZ R4, R211, R166 ;  /* 0x000000a6d3047221 */ /* 0x000fe20000010000 */
[----:B------:R-:W-:Y:S01]  /*17360*/  MOV R166, R3 ;  /* 0x0000000300a67202 */ /* 0x000fe20000000f00 */
[----:B------:R1:W-:Y:S01]  /*17370*/  STL [R1+0xc], R5 ;  /* 0x00000c0501007387 */ /* 0x0003e20000100800 */
[----:B------:R-:W-:Y:S03]  /*17380*/  MOV R165, R2 ;  /* 0x0000000200a57202 */ /* 0x000fe60000000f00 */
[----:B------:R1:W-:Y:S01]  /*17390*/  STL [R1+0x8], R4 ;  /* 0x0000080401007387 */ /* 0x0003e20000100800 */
[----:B------:R-:W-:Y:S05]  /*173a0*/  @P5 BRA `(.L_x_510) ;  /* 0xffffffb400545947 */ /* 0x000fea000383ffff */
.L_x_509:
[----:B-1----:R-:W2:Y:S04]  /*173b0*/  LDL.LU R5, [R1+0x10] ;  /* 0x0000100001057983 */ /* 0x002ea80000300800 */
[----:B------:R-:W1:Y:S01]  /*173c0*/  SHFL.BFLY PT, R15, R252, 0x2, 0x1f ;  /* 0x0c401f00fc0f7f89 */ /* 0x000e6200000e0000 */
[----:B------:R-:W-:Y:S01]  /*173d0*/  MOV R12, 0x3f800000 ;  /* 0x3f800000000c7802 */ /* 0x000fe20000000f00 */
[----:B------:R-:W-:Y:S02]  /*173e0*/  ULDC UR4, c[0x0][0x38c] ;  /* 0x0000e30000047ab9 */ /* 0x000fe40000000800 */
[----:B------:R-:W3:Y:S04]  /*173f0*/  LDL.LU R4, [R1+0xc] ;  /* 0x00000c0001047983 */ /* 0x000ee80000300800 */
[----:B------:R-:W4:Y:S01]  /*17400*/  LDL.LU R7, [R1+0x8] ;  /* 0x0000080001077983 */ /* 0x000f220000300800 */
[----:B------:R-:W-:Y:S01]  /*17410*/  MOV R13, 0x3f800000 ;  /* 0x3f800000000d7802 */ /* 0x000fe20000000f00 */
[----:B------:R-:W-:Y:S01]  /*17420*/  UMOV UR5, 0x400 ;  /* 0x0000040000057882 */ /* 0x000fe20000000000 */
[----:B------:R-:W-:Y:S01]  /*17430*/  UISETP.NE.AND UP0, UPT, UR15, -0x1, UPT ;  /* 0xffffffff0f00788c */ /* 0x000fe2000bf05270 */
[----:B-1----:R-:W-:-:S05]  /*17440*/  FADD.FTZ R15, R15, R252 ;  /* 0x000000fc0f0f7221 */ /* 0x002fca0000010000 */
[----:B------:R-:W1:Y:S02]  /*17450*/  SHFL.BFLY PT, R14, R15, 0x1, 0x1f ;  /* 0x0c201f000f0e7f89 */ /* 0x000e6400000e0000 */
[----:B-1----:R-:W-:-:S05]  /*17460*/  FADD.FTZ R14, R15, R14 ;  /* 0x0000000e0f0e7221 */ /* 0x002fca0000010000 */
[----:B------:R-:W-:Y:S01]  /*17470*/  FSETP.NE.FTZ.AND P4, PT, R14, RZ, PT ;  /* 0x000000ff0e00720b */ /* 0x000fe20003f95000 */
[----:B--2---:R-:W1:Y:S04]  /*17480*/  SHFL.BFLY PT, R10, R5, 0x2, 0x1f ;  /* 0x0c401f00050a7f89 */ /* 0x004e6800000e0000 */
[----:B---3--:R-:W2:Y:S04]  /*17490*/  SHFL.BFLY PT, R8, R4, 0x2, 0x1f ;  /* 0x0c401f0004087f89 */ /* 0x008ea800000e0000 */
[----:B----4-:R-:W3:Y:S01]  /*174a0*/  SHFL.BFLY PT, R6, R7, 0x2, 0x1f ;  /* 0x0c401f0007067f89 */ /* 0x010ee200000e0000 */
[----:B-1----:R-:W-:-:S05]  /*174b0*/  FADD.FTZ R10, R10, R5 ;  /* 0x000000050a0a7221 */ /* 0x002fca0000010000 */
[----:B------:R-:W1:Y:S01]  /*174c0*/  SHFL.BFLY PT, R5, R10, 0x1, 0x1f ;  /* 0x0c201f000a057f89 */ /* 0x000e6200000e0000 */
[----:B--2---:R-:W-:Y:S02]  /*174d0*/  FADD.FTZ R8, R8, R4 ;  /* 0x0000000408087221 */ /* 0x004fe40000010000 */
[----:B------:R-:W2:Y:S01]  /*174e0*/  S2R R4, SR_TID.X ;  /* 0x0000000000047919 */ /* 0x000ea20000002100 */
[----:B---3--:R-:W-:Y:S02]  /*174f0*/  FADD.FTZ R6, R6, R7 ;  /* 0x0000000706067221 */ /* 0x008fe40000010000 */
[----:B------:R-:W3:Y:S04]  /*17500*/  SHFL.BFLY PT, R11, R8, 0x1, 0x1f ;  /* 0x0c201f00080b7f89 */ /* 0x000ee800000e0000 */
[----:B------:R-:W4:Y:S01]  /*17510*/  SHFL.BFLY PT, R17, R6, 0x1, 0x1f ;  /* 0x0c201f0006117f89 */ /* 0x000f2200000e0000 */
[----:B-1----:R-:W-:-:S05]  /*17520*/  FADD.FTZ R5, R10, R5 ;  /* 0x000000050a057221 */ /* 0x002fca0000010000 */
[----:B------:R-:W-:Y:S01]  /*17530*/  FSETP.NE.FTZ.AND P0, PT, R5, RZ, PT ;  /* 0x000000ff0500720b */ /* 0x000fe20003f15000 */
[----:B---3--:R-:W-:Y:S01]  /*17540*/  FADD.FTZ R11, R8, R11 ;  /* 0x0000000b080b7221 */ /* 0x008fe20000010000 */
[----:B--2---:R-:W-:Y:S01]  /*17550*/  SHF.R.S32.HI R7, RZ, 0x1f, R4 ;  /* 0x0000001fff077819 */ /* 0x004fe20000011404 */
[----:B----4-:R-:W-:-:S03]  /*17560*/  FADD.FTZ R6, R6, R17 ;  /* 0x0000001106067221 */ /* 0x010fc60000010000 */
[----:B------:R-:W-:Y:S02]  /*17570*/  FSETP.NE.FTZ.AND P2, PT, R11, RZ, PT ;  /* 0x000000ff0b00720b */ /* 0x000fe40003f55000 */
[----:B------:R-:W-:-:S05]  /*17580*/  LEA.HI R9, R7, R4, RZ, 0x2 ;  /* 0x0000000407097211 */ /* 0x000fca00078f10ff */
[----:B------:R-:W1:Y:S01]  /*17590*/  @P0 MUFU.RCP R12, R5 ;  /* 0x00000005000c0308 */ /* 0x000e620000001000 */
[-C--:B------:R-:W-:Y:S02]  /*175a0*/  LEA.HI R8, R7, R4.reuse, RZ, 0x5 ;  /* 0x0000000407087211 */ /* 0x080fe400078f28ff */
[----:B------:R-:W-:Y:S02]  /*175b0*/  LOP3.LUT R19, R9, 0xfffffffc, RZ, 0xc0, !PT ;  /* 0xfffffffc09137812 */ /* 0x000fe400078ec0ff */
[----:B------:R-:W-:Y:S02]  /*175c0*/  FSETP.NE.FTZ.AND P5, PT, R6, RZ, PT ;  /* 0x000000ff0600720b */ /* 0x000fe40003fb5000 */
[----:B------:R-:W-:Y:S02]  /*175d0*/  SHF.R.S32.HI R7, RZ, 0x5, R8 ;  /* 0x00000005ff077819 */ /* 0x000fe40000011408 */
[----:B------:R-:W-:Y:S01]  /*175e0*/  IADD3 R10, -R19, R4, RZ ;  /* 0x00000004130a7210 */ /* 0x000fe20007ffe1ff */
[----:B------:R-:W-:Y:S01]  /*175f0*/  @P2 MUFU.RCP R13, R11 ;  /* 0x0000000b000d2308 */ /* 0x000fe20000001000 */
[----:B------:R-:W-:-:S02]  /*17600*/  SHF.R.S32.HI R9, RZ, 0x2, R9 ;  /* 0x00000002ff097819 */ /* 0x000fc40000011409 */
[----:B------:R-:W-:Y:S02]  /*17610*/  LEA R7, R7, R10, 0x8 ;  /* 0x0000000a07077211 */ /* 0x000fe400078e40ff */
[----:B------:R-:W-:Y:S01]  /*17620*/  MOV R10, 0x3f800000 ;  /* 0x3f800000000a7802 */ /* 0x000fe20000000f00 */
[----:B-1----:R-:W-:-:S05]  /*17630*/  FMUL.FTZ R12, R12, UR4 ;  /* 0x000000040c0c7c20 */ /* 0x002fca0008410000 */
        /* <DEDUP_REMOVED lines=26> */
[----:B-1----:R-:W-:Y:S01]  /*177e0*/  FMUL.FTZ R10, R10, UR4 ;  /* 0x000000040a0a7c20 */ /* 0x002fe20008410000 */
[----:B------:R-:W-:Y:S01]  /*177f0*/  FMUL.FTZ R13, R13, UR4 ;  /* 0x000000040d0d7c20 */ /* 0x000fe20008410000 */
[----:B------:R-:W-:-:S02]  /*17800*/  F2FP.F16.F32.PACK_AB R160, R161, R160 ;  /* 0x000000a0a1a0723e */ /* 0x000fc400000000ff */
        /* <DEDUP_REMOVED lines=26> */
[----:B-1----:R-:W-:Y:S01]  /*179b0*/  FMUL.FTZ R12, R12, UR4 ;  /* 0x000000040c0c7c20 */ /* 0x002fe20008410000 */
[----:B------:R-:W1:Y:S01]  /*179c0*/  S2UR UR4, SR_CgaCtaId ;  /* 0x00000000000479c3 */ /* 0x000e620000008800 */
[----:B------:R-:W-:Y:S01]  /*179d0*/  FMUL.FTZ R162, R13, R162 ;  /* 0x000000a20da27220 */ /* 0x000fe20000410000 */
[----:B------:R-:W-:Y:S01]  /*179e0*/  LEA.HI R10, R10, R9, RZ, 0x3 ;  /* 0x000000090a0a7211 */ /* 0x000fe200078f18ff */
[C---:B------:R-:W-:Y:S01]  /*179f0*/  FMUL.FTZ R158, R12.reuse, R158 ;  /* 0x0000009e0c9e7220 */ /* 0x040fe20000410000 */
[C---:B------:R-:W-:Y:S01]  /*17a00*/  FMUL.FTZ R159, R12.reuse, R159 ;  /* 0x0000009f0c9f7220 */ /* 0x040fe20000410000 */
[----:B------:R-:W-:Y:S01]  /*17a10*/  FMUL.FTZ R154, R12, R154 ;  /* 0x0000009a0c9a7220 */ /* 0x000fe20000410000 */
        /* <DEDUP_REMOVED lines=24> */
[----:B-1----:R-:W-:Y:S01]  /*17ba0*/  ULEA UR4, UR4, UR5, 0x18 ;  /* 0x0000000504047291 */ /* 0x002fe2000f8ec03f */
[C---:B------:R-:W-:Y:S01]  /*17bb0*/  FMUL.FTZ R163, R13.reuse, R163 ;  /* 0x000000a30da37220 */ /* 0x040fe20000410000 */
[C---:B------:R-:W-:Y:S01]  /*17bc0*/  FMUL.FTZ R150, R13.reuse, R150 ;  /* 0x000000960d967220 */ /* 0x040fe20000410000 */
[----:B------:R-:W-:Y:S01]  /*17bd0*/  LOP3.LUT R17, R12, 0x3fffffe, RZ, 0xc0, !PT ;  /* 0x03fffffe0c117812 */ /* 0x000fe200078ec0ff */
[C---:B------:R-:W-:Y:S01]  /*17be0*/  FMUL.FTZ R151, R13.reuse, R151 ;  /* 0x000000970d977220 */ /* 0x040fe20000410000 */
[----:B------:R-:W-:Y:S01]  /*17bf0*/  SHF.R.S32.HI R15, RZ, 0x1, R12 ;  /* 0x00000001ff0f7819 */ /* 0x000fe2000001140c */
[C---:B------:R-:W-:Y:S01]  /*17c00*/  FMUL.FTZ R70, R13.reuse, R70 ;  /* 0x000000460d467220 */ /* 0x040fe20000410000 */
[----:B------:R-:W-:Y:S01]  /*17c10*/  IADD3 R10, R10, -R17, RZ ;  /* 0x800000110a0a7210 */ /* 0x000fe20007ffe0ff */
[----:B------:R-:W-:Y:S01]  /*17c20*/  FMUL.FTZ R71, R13, R71 ;  /* 0x000000470d477220 */ /* 0x000fe20000410000 */
[----:B------:R-:W-:Y:S01]  /*17c30*/  SHF.L.U32 R12, R15, 0x6, RZ ;  /* 0x000000060f0c7819 */ /* 0x000fe200000006ff */
[C---:B------:R-:W-:Y:S01]  /*17c40*/  FMUL.FTZ R82, R13.reuse, R82 ;  /* 0x000000520d527220 */ /* 0x040fe20000410000 */
[----:B------:R-:W-:Y:S01]  /*17c50*/  LEA R7, R10, R7, 0x4 ;  /* 0x000000070a077211 */ /* 0x000fe200078e20ff */
[C---:B------:R-:W-:Y:S01]  /*17c60*/  FMUL.FTZ R83, R13.reuse, R83 ;  /* 0x000000530d537220 */ /* 0x040fe20000410000 */
[----:B------:R-:W-:Y:S01]  /*17c70*/  LOP3.LUT R12, R12, 0xc0, RZ, 0xc0, !PT ;  /* 0x000000c00c0c7812 */ /* 0x000fe200078ec0ff */
[----:B------:R-:W-:Y:S01]  /*17c80*/  FMUL.FTZ R86, R13, R86 ;  /* 0x000000560d567220 */ /* 0x000fe20000410000 */
[----:B------:R-:W-:Y:S01]  /*17c90*/  LOP3.LUT R10, R15, 0x1, RZ, 0xc0, !PT ;  /* 0x000000010f0a7812 */ /* 0x000fe200078ec0ff */
[C---:B------:R-:W-:Y:S01]  /*17ca0*/  FMUL.FTZ R87, R13.reuse, R87 ;  /* 0x000000570d577220 */ /* 0x040fe20000410000 */
[----:B------:R-:W-:Y:S01]  /*17cb0*/  LEA.HI R12, R12, R12, RZ, 0x1d ;  /* 0x0000000c0c0c7211 */ /* 0x000fe200078fe8ff */
[C---:B------:R-:W-:Y:S01]  /*17cc0*/  FMUL.FTZ R98, R13.reuse, R98 ;  /* 0x000000620d627220 */ /* 0x040fe20000410000 */
[----:B------:R-:W-:Y:S01]  /*17cd0*/  ISETP.NE.U32.AND P3, PT, R10, 0x1, PT ;  /* 0x000000010a00780c */ /* 0x000fe20003f65070 */
[----:B------:R-:W-:Y:S01]  /*17ce0*/  FMUL.FTZ R99, R13, R99 ;  /* 0x000000630d637220 */ /* 0x000fe20000410000 */
[----:B------:R-:W-:Y:S01]  /*17cf0*/  LEA R7, R7, R12, 0x1 ;  /* 0x0000000c07077211 */ /* 0x000fe200078e08ff */
[----:B------:R-:W-:Y:S01]  /*17d00*/  FMUL.FTZ R102, R13, R102 ;  /* 0x000000660d667220 */ /* 0x000fe20000410000 */
[----:B------:R-:W-:Y:S01]  /*17d10*/  LOP3.LUT P1, RZ, R15, 0x2, RZ, 0xc0, !PT ;  /* 0x000000020fff7812 */ /* 0x000fe2000782c0ff */
[----:B------:R-:W-:Y:S01]  /*17d20*/  FMUL.FTZ R103, R13, R103 ;  /* 0x000000670d677220 */ /* 0x000fe20000410000 */
[----:B------:R-:W-:Y:S01]  /*17d30*/  LEA R7, R7, UR4, 0x1 ;  /* 0x0000000407077c11 */ /* 0x000fe2000f8e08ff */
[C---:B------:R-:W-:Y:S01]  /*17d40*/  FMUL.FTZ R146, R13.reuse, R146 ;  /* 0x000000920d927220 */ /* 0x040fe20000410000 */
[----:B------:R-:W-:Y:S01]  /*17d50*/  MOV R10, 0x20 ;  /* 0x00000020000a7802 */ /* 0x000fe20000000f00 */
[----:B------:R-:W-:Y:S01]  /*17d60*/  FMUL.FTZ R147, R13, R147 ;  /* 0x000000930d937220 */ /* 0x000fe20000410000 */
[----:B------:R-:W-:Y:S01]  /*17d70*/  F2FP.F16.F32.PACK_AB R162, R163, R162 ;  /* 0x000000a2a3a2723e */ /* 0x000fe200000000ff */
[----:B------:R1:W-:Y:S01]  /*17d80*/  STS [R7], R160 ;  /* 0x000000a007007388 */ /* 0x0003e20000000800 */
[----:B------:R-:W-:Y:S01]  /*17d90*/  IADD3 R17, R7, -0x10, RZ ;  /* 0xfffffff007117810 */ /* 0x000fe20007ffe0ff */
[----:B------:R-:W-:Y:S01]  /*17da0*/  @UP0 ULDC.64 UR4, c[0x0][0x298] ;  /* 0x0000a60000040ab9 */ /* 0x000fe20000000a00 */
[----:B------:R-:W-:Y:S01]  /*17db0*/  SEL R10, R10, 0xffffffe0, !P1 ;  /* 0xffffffe00a0a7807 */ /* 0x000fe20004800000 */
[----:B------:R1:W-:Y:S01]  /*17dc0*/  STS [R7+0x200], R162 ;  /* 0x000200a207007388 */ /* 0x0003e20000000800 */
[----:B------:R-:W-:Y:S01]  /*17dd0*/  F2FP.F16.F32.PACK_AB R148, R149, R148 ;  /* 0x000000949594723e */ /* 0x000fe200000000ff */
[----:B------:R-:W-:Y:S01]  /*17de0*/  @UP0 UIMAD.WIDE.U32 UR10, UR15, UR4, URZ ;  /* 0x000000040f0a02a5 */ /* 0x000fe2000f8e003f */
[----:B------:R-:W-:Y:S01]  /*17df0*/  F2FP.F16.F32.PACK_AB R150, R151, R150 ;  /* 0x000000969796723e */ /* 0x000fe200000000ff */
[----:B------:R-:W-:Y:S01]  /*17e00*/  FMUL.FTZ R114, R13, R114 ;  /* 0x000000720d727220 */ /* 0x000fe20000410000 */
[----:B------:R-:W-:Y:S01]  /*17e10*/  @P3 IADD3 R17, R7, 0x10, RZ ;  /* 0x0000001007113810 */ /* 0x000fe20007ffe0ff */
[----:B------:R-:W-:Y:S01]  /*17e20*/  FMUL.FTZ R115, R13, R115 ;  /* 0x000000730d737220 */ /* 0x000fe20000410000 */
[----:B------:R-:W-:Y:S01]  /*17e30*/  F2FP.F16.F32.PACK_AB R156, R157, R156 ;  /* 0x0000009c9d9c723e */ /* 0x000fe200000000ff */
[----:B------:R-:W-:Y:S01]  /*17e40*/  FMUL.FTZ R122, R13, R122 ;  /* 0x0000007a0d7a7220 */ /* 0x000fe20000410000 */
[----:B------:R-:W-:Y:S01]  /*17e50*/  F2FP.F16.F32.PACK_AB R158, R159, R158 ;  /* 0x0000009e9f9e723e */ /* 0x000fe200000000ff */
[----:B------:R1:W-:Y:S01]  /*17e60*/  STS [R17], R148 ;  /* 0x0000009411007388 */ /* 0x0003e20000000800 */
[----:B------:R-:W-:Y:S01]  /*17e70*/  F2FP.F16.F32.PACK_AB R152, R153, R152 ;  /* 0x000000989998723e */ /* 0x000fe200000000ff */
[----:B------:R-:W-:Y:S01]  /*17e80*/  FMUL.FTZ R123, R13, R123 ;  /* 0x0000007b0d7b7220 */ /* 0x000fe20000410000 */
[----:B------:R-:W-:Y:S01]  /*17e90*/  F2FP.F16.F32.PACK_AB R154, R155, R154 ;  /* 0x0000009a9b9a723e */ /* 0x000fe200000000ff */
[----:B------:R1:W-:Y:S01]  /*17ea0*/  STS [R17+0x200], R150 ;  /* 0x0002009611007388 */ /* 0x0003e20000000800 */
[----:B------:R-:W-:Y:S01]  /*17eb0*/  F2FP.F16.F32.PACK_AB R68, R69, R68 ;  /* 0x000000444544723e */ /* 0x000fe200000000ff */
[----:B------:R-:W-:Y:S01]  /*17ec0*/  FMUL.FTZ R138, R13, R138 ;  /* 0x0000008a0d8a7220 */ /* 0x000fe20000410000 */
[----:B------:R-:W-:Y:S01]  /*17ed0*/  F2FP.F16.F32.PACK_AB R70, R71, R70 ;  /* 0x000000464746723e */ /* 0x000fe200000000ff */
[----:B------:R1:W-:Y:S01]  /*17ee0*/  STS [R7+0x1000], R156 ;  /* 0x0010009c07007388 */ /* 0x0003e20000000800 */
[----:B------:R-:W-:Y:S01]  /*17ef0*/  IADD3 R15, R7, R10, RZ ;  /* 0x0000000a070f7210 */ /* 0x000fe20007ffe0ff */
[----:B------:R-:W-:Y:S01]  /*17f00*/  FMUL.FTZ R139, R13, R139 ;  /* 0x0000008b0d8b7220 */ /* 0x000fe20000410000 */
[----:B------:R-:W-:Y:S01]  /*17f10*/  F2FP.F16.F32.PACK_AB R80, R81, R80 ;  /* 0x000000505150723e */ /* 0x000fe200000000ff */
[----:B------:R1:W-:Y:S01]  /*17f20*/  STS [R7+0x1200], R158 ;  /* 0x0012009e07007388 */ /* 0x0003e20000000800 */
[----:B------:R-:W-:Y:S01]  /*17f30*/  F2FP.F16.F32.PACK_AB R82, R83, R82 ;  /* 0x000000525352723e */ /* 0x000fe200000000ff */
[----:B------:R-:W-:Y:S01]  /*17f40*/  FMUL.FTZ R130, R13, R130 ;  /* 0x000000820d827220 */ /* 0x000fe20000410000 */
[----:B------:R-:W-:Y:S01]  /*17f50*/  IADD3 R19, R10, R17, RZ ;  /* 0x000000110a137210 */ /* 0x000fe20007ffe0ff */
[----:B------:R1:W-:Y:S01]  /*17f60*/  STS [R17+0x1000], R152 ;  /* 0x0010009811007388 */ /* 0x0003e20000000800 */
[----:B------:R-:W-:Y:S01]  /*17f70*/  F2FP.F16.F32.PACK_AB R72, R73, R72 ;  /* 0x000000484948723e */ /* 0x000fe200000000ff */
[----:B------:R-:W-:Y:S01]  /*17f80*/  FMUL.FTZ R13, R13, R131 ;  /* 0x000000830d0d7220 */ /* 0x000fe20000410000 */
[----:B------:R-:W-:Y:S01]  /*17f90*/  F2FP.F16.F32.PACK_AB R74, R75, R74 ;  /* 0x0000004a4b4a723e */ /* 0x000fe200000000ff */
[----:B------:R1:W-:Y:S01]  /*17fa0*/  STS [R17+0x1200], R154 ;  /* 0x0012009a11007388 */ /* 0x0003e20000000800 */
[----:B------:R-:W-:Y:S01]  /*17fb0*/  F2FP.F16.F32.PACK_AB R76, R77, R76 ;  /* 0x0000004c4d4c723e */ /* 0x000fe200000000ff */
[----:B------:R-:W-:Y:S01]  /*17fc0*/  @UP0 UIMAD UR6, UR15, UR5, UR11 ;  /* 0x000000050f0602a4 */ /* 0x000fe2000f8e020b */
[----:B------:R-:W-:Y:S01]  /*17fd0*/  F2FP.F16.F32.PACK_AB R78, R79, R78 ;  /* 0x0000004e4f4e723e */ /* 0x000fe200000000ff */
[----:B------:R1:W-:Y:S01]  /*17fe0*/  STS [R15], R68 ;  /* 0x000000440f007388 */ /* 0x0003e20000000800 */
[----:B------:R-:W-:-:S02]  /*17ff0*/  F2FP.F16.F32.PACK_AB R84, R85, R84 ;  /* 0x000000545554723e */ /* 0x000fc400000000ff */
[----:B------:R-:W-:Y:S01]  /*18000*/  F2FP.F16.F32.PACK_AB R86, R87, R86 ;  /* 0x000000565756723e */ /* 0x000fe200000000ff */
[----:B------:R1:W-:Y:S01]  /*18010*/  STS [R15+0x200], R70 ;  /* 0x000200460f007388 */ /* 0x0003e20000000800 */
[----:B------:R-:W-:Y:S02]  /*18020*/  F2FP.F16.F32.PACK_AB R96, R97, R96 ;  /* 0x000000606160723e */ /* 0x000fe400000000ff */
[----:B------:R-:W-:Y:S01]  /*18030*/  F2FP.F16.F32.PACK_AB R98, R99, R98 ;  /* 0x000000626362723e */ /* 0x000fe200000000ff */
[----:B------:R1:W-:Y:S01]  /*18040*/  STS [R19], R80 ;  /* 0x0000005013007388 */ /* 0x0003e20000000800 */
        /* <DEDUP_REMOVED lines=19> */
[----:B------:R-:W-:Y:S01]  /*18180*/  PLOP3.LUT P1, PT, PT, PT, UP0, 0x80, 0x0 ;  /* 0x000000000000781c */ /* 0x000fe20003f2f008 */
        /* <DEDUP_REMOVED lines=22> */
[----:B------:R-:W-:-:S03]  /*182f0*/  F2FP.F16.F32.PACK_AB R134, R135, R134 ;  /* 0x000000868786723e */ /* 0x000fc600000000ff */
        /* <DEDUP_REMOVED lines=17> */
.L_x_513:
[----:B------:R-:W-:Y:S01]  /*18410*/  ULDC.U8 UR5, c[0x0][0x3d9] ;  /* 0x0000f64000057ab9 */ /* 0x000fe20000000000 */
[----:B------:R-:W-:Y:S01]  /*18420*/  STS [R7+0x4200], R114 ;  /* 0x0042007207007388 */ /* 0x000fe20000000800 */
[----:B------:R-:W-:Y:S01]  /*18430*/  ISETP.NE.AND P1, PT, RZ, UR5, PT ;  /* 0x00000005ff007c0c */ /* 0x000fe2000bf25270 */
[----:B------:R-:W-:Y:S01]  /*18440*/  ULDC.U8 UR8, c[0x0][0x3d8] ;  /* 0x0000f60000087ab9 */ /* 0x000fe20000000000 */
[----:B------:R-:W3:Y:S01]  /*18450*/  @P0 LDC R25, c[0x0][0x2e8] ;  /* 0x0000ba00ff190b82 */ /* 0x000ee20000000800 */
[----:B------:R-:W-:Y:S01]  /*18460*/  STS [R17+0x4000], R120 ;  /* 0x0040007811007388 */ /* 0x000fe20000000800 */
[----:B------:R-:W-:Y:S01]  /*18470*/  ISETP.NE.AND P6, PT, RZ, UR8, PT ;  /* 0x00000008ff007c0c */ /* 0x000fe2000bfc5270 */
[----:B------:R-:W4:Y:S02]  /*18480*/  @P0 MUFU.LG2 R5, R5 ;  /* 0x0000000500050308 */ /* 0x000f240000000c00 */
[----:B------:R-:W-:Y:S01]  /*18490*/  STS [R17+0x4200], R122 ;  /* 0x0042007a11007388 */ /* 0x000fe20000000800 */
[----:B------:R-:W-:-:S02]  /*184a0*/  ISETP.EQ.AND P6, PT, RZ, UR5, P6 ;  /* 0x00000005ff007c0c */ /* 0x000fc4000b7c2270 */
[----:B------:R-:W1:Y:S01]  /*184b0*/  @P2 LDC R26, c[0x0][0x2e8] ;  /* 0x0000ba00ff1a2b82 */ /* 0x000e620000000800 */
[----:B------:R-:W-:Y:S02]  /*184c0*/  STS [R7+0x5000], R116 ;  /* 0x0050007407007388 */ /* 0x000fe40000000800 */
[----:B------:R-:W1:Y:S02]  /*184d0*/  @P2 MUFU.LG2 R11, R11 ;  /* 0x0000000b000b2308 */ /* 0x000e640000000c00 */
[----:B------:R-:W-:Y:S03]  /*184e0*/  STS [R7+0x5200], R118 ;  /* 0x0052007607007388 */ /* 0x000fe60000000800 */
[----:B------:R-:W2:Y:S01]  /*184f0*/  @P1 LDC.64 R12, c[0x0][0x2c0] ;  /* 0x0000b000ff0c1b82 */ /* 0x000ea20000000a00 */
[----:B------:R-:W-:Y:S02]  /*18500*/  STS [R17+0x5000], R140 ;  /* 0x0050008c11007388 */ /* 0x000fe40000000800 */
[----:B------:R-:W-:-:S02]  /*18510*/  @!P6 PLOP3.LUT P3, PT, PT, PT, PT, 0x8, 0x0 ;  /* 0x000000000000e81c */ /* 0x000fc40003f6e170 */
[----:B------:R-:W-:Y:S01]  /*18520*/  @!P6 CS2R R32, SRZ ;  /* 0x000000000020e805 */ /* 0x000fe2000001ff00 */
[----:B------:R1:W-:Y:S02]  /*18530*/  STS [R17+0x5200], R142 ;  /* 0x0052008e11007388 */ /* 0x0003e40000000800 */
[----:B------:R-:W1:Y:S02]  /*18540*/  S2UR UR4, SR_CTAID.X ;  /* 0x00000000000479c3 */ /* 0x000e640000002500 */
[----:B------:R-:W-:Y:S04]  /*18550*/  STS [R15+0x4000], R136 ;  /* 0x004000880f007388 */ /* 0x000fe80000000800 */
[----:B------:R-:W-:Y:S04]  /*18560*/  STS [R15+0x4200], R138 ;  /* 0x0042008a0f007388 */ /* 0x000fe80000000800 */
[----:B------:R-:W-:Y:S04]  /*18570*/  STS [R19+0x4000], R128 ;  /* 0x0040008013007388 */ /* 0x000fe80000000800 */
[----:B------:R-:W-:Y:S01]  /*18580*/  STS [R19+0x4200], R130 ;  /* 0x0042008213007388 */ /* 0x000fe20000000800 */
[----:B--2---:R-:W-:-:S03]  /*18590*/  @P1 IMAD R27, R13, R12, RZ ;  /* 0x0000000c0d1b1224 */ /* 0x004fc600078e02ff */
[----:B------:R-:W-:Y:S01]  /*185a0*/  STS [R15+0x5000], R124 ;  /* 0x0050007c0f007388 */ /* 0x000fe20000000800 */
[----:B------:R-:W-:Y:S01]  /*185b0*/  LOP3.LUT R13, R8, 0xffffffe0, RZ, 0xc0, !PT ;  /* 0xffffffe0080d7812 */ /* 0x000fe200078ec0ff */
[----:B------:R-:W-:Y:S02]  /*185c0*/  @P1 IMAD.MOV.U32 R8, RZ, RZ, 0x1 ;  /* 0x00000001ff081424 */ /* 0x000fe400078e00ff */
[----:B------:R2:W-:Y:S01]  /*185d0*/  STS [R15+0x5200], R126 ;  /* 0x0052007e0f007388 */ /* 0x0005e20000000800 */
[----:B-1----:R-:W-:-:S03]  /*185e0*/  SHF.R.S32.HI R17, RZ, 0x1f, R10 ;  /* 0x0000001fff117819 */ /* 0x002fc6000001140a */
[----:B------:R1:W-:Y:S01]  /*185f0*/  STS [R19+0x5000], R132 ;  /* 0x0050008413007388 */ /* 0x0003e20000000800 */
[----:B------:R-:W-:Y:S01]  /*18600*/  LEA.HI R10, R17, R10, RZ, 0x2 ;  /* 0x0000000a110a7211 */ /* 0x000fe200078f10ff */
[----:B------:R-:W1:Y:S03]  /*18610*/  S2R R7, SR_CTAID.Y ;  /* 0x0000000000077919 */ /* 0x000e660000002600 */
[----:B------:R-:W-:Y:S01]  /*18620*/  SHF.R.S32.HI R12, RZ, 0x2, R10 ;  /* 0x00000002ff0c7819 */ /* 0x000fe2000001140a */
[----:B------:R-:W1:Y:S01]  /*18630*/  S2R R24, SR_CTAID.Z ;  /* 0x0000000000187919 */ /* 0x000e620000002700 */
[----:B------:R1:W-:Y:S01]  /*18640*/  STS [R19+0x5200], R134 ;  /* 0x0052008613007388 */ /* 0x0003e20000000800 */
[----:B--2---:R-:W2:Y:S01]  /*18650*/  @P1 LDC R15, c[0x0][0x2c0] ;  /* 0x0000b000ff0f1b82 */ /* 0x004ea20000000800 */
[----:B---34-:R-:W-:Y:S05]  /*18660*/  @!P6 BRA `(.L_x_514) ;  /* 0x000000000020e947 */ /* 0x018fea0003800000 */
[----:B------:R-:W3:Y:S01]  /*18670*/  S2UR UR5, SR_CTAID.Y ;  /* 0x00000000000579c3 */ /* 0x000ee20000002600 */
[----:B------:R-:W-:Y:S01]  /*18680*/  ULDC UR7, c[0x0][0x2c4] ;  /* 0x0000b10000077ab9 */ /* 0x000fe20000000800 */
[----:B------:R-:W-:Y:S01]  /*18690*/  PLOP3.LUT P3, PT, PT, PT, PT, 0x80, 0x0 ;  /* 0x000000000000781c */ /* 0x000fe20003f6f070 */
[----:B---3--:R-:W-:-:S04]  /*186a0*/  UIMAD UR5, UR5, UR7, URZ ;  /* 0x00000007050572a4 */ /* 0x008fc8000f8e023f */
[----:B------:R-:W-:-:S04]  /*186b0*/  USEL UR15, UR5, UR15, !UP0 ;  /* 0x0000000f050f7287 */ /* 0x000fc8000c000000 */
[----:B------:R-:W-:Y:S02]  /*186c0*/  USHF.R.S32.HI UR5, URZ, 0x1f, UR15 ;  /* 0x0000001f3f057899 */ /* 0x000fe4000801140f */
[----:B------:R-:W-:-:S04]  /*186d0*/  IMAD.U32 R32, RZ, RZ, UR15 ;  /* 0x0000000fff207e24 */ /* 0x000fc8000f8e00ff */
[----:B------:R-:W-:Y:S02]  /*186e0*/  MOV R33, UR5 ;  /* 0x0000000500217c02 */ /* 0x000fe40008000f00 */
.L_x_514:
[----:B------:R-:W-:Y:S05]  /*186f0*/  @P1 BRA `(.L_x_515) ;  /* 0x0000000000181947 */ /* 0x000fea0003800000 */
[----:B------:R-:W3:Y:S01]  /*18700*/  LDC R27, c[0x0][0x2c4] ;  /* 0x0000b100ff1b7b82 */ /* 0x000ee20000000800 */
[----:B------:R-:W-:Y:S02]  /*18710*/  ISETP.NE.AND P1, PT, RZ, UR8, PT ;  /* 0x00000008ff007c0c */ /* 0x000fe4000bf25270 */
[----:B--2---:R-:W-:-:S05]  /*18720*/  MOV R15, 0x1 ;  /* 0x00000001000f7802 */ /* 0x004fca0000000f00 */
[----:B------:R-:W2:Y:S08]  /*18730*/  LDC R8, c[0x0][0x270] ;  /* 0x00009c00ff087b82 */ /* 0x000eb00000000800 */
[----:B---3--:R-:W2:Y:S02]  /*18740*/  @P1 LDC R27, c[0x0][0x2e4] ;  /* 0x0000b900ff1b1b82 */ /* 0x008ea40000000800 */
[----:B--2---:R-:W-:-:S07]  /*18750*/  IMAD R8, R27, R8, RZ ;  /* 0x000000081b087224 */ /* 0x004fce00078e02ff */
.L_x_515:
[----:B------:R-:W-:Y:S01]  /*18760*/  BAR.SYNC.DEFER_BLOCKING 0x0 ;  /* 0x0000000000007b1d */ /* 0x000fe20000010000 */
[----:B-1----:R-:W-:Y:S01]  /*18770*/  IMAD R7, R7, R8, RZ ;  /* 0x0000000807077224 */ /* 0x002fe200078e02ff */
[----:B------:R-:W-:Y:S01]  /*18780*/  IADD3 R4, -R13, R4, RZ ;  /* 0x000000040d047210 */ /* 0x000fe20007ffe1ff */
[----:B------:R-:W-:Y:S01]  /*18790*/  @P0 FMUL.FTZ R5, R5, 0.69314718246459960938 ;  /* 0x3f31721805050820 */ /* 0x000fe20000410000 */
[----:B------:R-:W-:Y:S01]  /*187a0*/  MOV R8, 0x7f800000 ;  /* 0x7f80000000087802 */ /* 0x000fe20000000f00 */
[----:B------:R-:W-:-:S03]  /*187b0*/  @P2 FMUL.FTZ R28, R11, 0.69314718246459960938 ;  /* 0x3f3172180b1c2820 */ /* 0x000fc60000410000 */
[----:B------:R-:W1:Y:S01]  /*187c0*/  @P5 LDC R31, c[0x0][0x2e8] ;  /* 0x0000ba00ff1f5b82 */ /* 0x000e620000000800 */
[----:B------:R-:W3:Y:S01]  /*187d0*/  @P4 MUFU.LG2 R14, R14 ;  /* 0x0000000e000e4308 */ /* 0x000ee20000000c00 */
[----:B------:R-:W-:Y:S01]  /*187e0*/  LOP3.LUT P6, RZ, R4, 0x3, RZ, 0xc0, !PT ;  /* 0x0000000304ff7812 */ /* 0x000fe200078cc0ff */
[----:B------:R-:W-:Y:S01]  /*187f0*/  @P0 FFMA.FTZ R8, R164, R25, R5 ;  /* 0x00000019a4080223 */ /* 0x000fe20000010005 */
[----:B------:R-:W-:Y:S01]  /*18800*/  SEL R7, R7, RZ, !P3 ;  /* 0x000000ff07077207 */ /* 0x000fe20005800000 */
[----:B--2---:R-:W-:Y:S01]  /*18810*/  IMAD R5, R15, UR4, RZ ;  /* 0x000000040f057c24 */ /* 0x004fe2000f8e02ff */
[----:B------:R-:W-:Y:S01]  /*18820*/  IADD3 R10, R12, 0x20, RZ ;  /* 0x000000200c0a7810 */ /* 0x000fe20007ffe0ff */
[----:B------:R-:W-:Y:S01]  /*18830*/  BSSY B0, `(.L_x_516) ;  /* 0x0000048000007945 */ /* 0x000fe20003800000 */
[----:B------:R-:W2:Y:S01]  /*18840*/  @P4 LDC R29, c[0x0][0x2e8] ;  /* 0x0000ba00ff1d4b82 */ /* 0x000ea20000000800 */
[----:B------:R-:W4:Y:S01]  /*18850*/  @P5 MUFU.LG2 R6, R6 ;  /* 0x0000000600065308 */ /* 0x000f220000000c00 */
[----:B------:R-:W-:Y:S01]  /*18860*/  IMAD R7, R24, R27, R7 ;  /* 0x0000001b18077224 */ /* 0x000fe200078e0207 */
[----:B------:R-:W-:Y:S01]  /*18870*/  SHF.L.U32 R5, R5, 0x7, RZ ;  /* 0x0000000705057819 */ /* 0x000fe200000006ff */
[----:B------:R-:W-:Y:S01]  /*18880*/  IMAD.MOV.U32 R11, RZ, RZ, 0x7f800000 ;  /* 0x7f800000ff0b7424 */ /* 0x000fe200078e00ff */
[----:B------:R-:W-:Y:S01]  /*18890*/  ISETP.GE.AND P1, PT, R10, UR14, PT ;  /* 0x0000000e0a007c0c */ /* 0x000fe2000bf26270 */
[----:B------:R-:W-:-:S02]  /*188a0*/  IMAD.MOV.U32 R10, RZ, RZ, 0x7f800000 ;  /* 0x7f800000ff0a7424 */ /* 0x000fc400078e00ff */
[----:B------:R-:W-:Y:S01]  /*188b0*/  @P2 FFMA.FTZ R10, R3, R26, R28 ;  /* 0x0000001a030a2223 */ /* 0x000fe2000001001c */
[----:B------:R-:W-:Y:S01]  /*188c0*/  IADD3 R4, R12, 0x40, RZ ;  /* 0x000000400c047810 */ /* 0x000fe20007ffe0ff */
[----:B-----5:R1:W2:Y:S01]  /*188d0*/  LDS.128 R20, [R225+0x1800] ;  /* 0x00180000e1147984 */ /* 0x0202a20000000c00 */
[----:B---3--:R-:W-:Y:S01]  /*188e0*/  @P4 FMUL.FTZ R35, R14, 0.69314718246459960938 ;  /* 0x3f3172180e234820 */ /* 0x008fe20000410000 */
[----:B------:R-:W-:Y:S02]  /*188f0*/  IADD3 R14, P3, P2, R5, R32, R7 ;  /* 0x00000020050e7210 */ /* 0x000fe40007a7e007 */
[----:B------:R3:W3:Y:S01]  /*18900*/  LDS.128 R16, [R225+0x3800] ;  /* 0x00380000e1107984 */ /* 0x0006e20000000c00 */
[----:B------:R-:W-:Y:S02]  /*18910*/  SHF.R.S32.HI R27, RZ, 0x1f, R5 ;  /* 0x0000001fff1b7819 */ /* 0x000fe40000011405 */
[----:B------:R-:W-:Y:S01]  /*18920*/  SHF.R.S32.HI R32, RZ, 0x1f, R7 ;  /* 0x0000001fff207819 */ /* 0x000fe20000011407 */
[----:B----4-:R-:W-:Y:S01]  /*18930*/  @P5 FMUL.FTZ R3, R6, 0.69314718246459960938 ;  /* 0x3f31721806035820 */ /* 0x010fe20000410000 */
[----:B------:R-:W-:-:S02]  /*18940*/  MOV R25, 0x7f800000 ;  /* 0x7f80000000197802 */ /* 0x000fc40000000f00 */
[----:B------:R-:W-:Y:S01]  /*18950*/  ISETP.GE.AND P0, PT, R4, UR14, PT ;  /* 0x0000000e04007c0c */ /* 0x000fe2000bf06270 */
[----:B-1----:R-:W-:Y:S01]  /*18960*/  @P5 FFMA.FTZ R11, R2, R31, R3 ;  /* 0x0000001f020b5223 */ /* 0x002fe20000010003 */
[----:B------:R-:W-:Y:S01]  /*18970*/  IADD3.X R32, R27, R33, R32, P3, P2 ;  /* 0x000000211b207210 */ /* 0x000fe20001fe4420 */
[----:B--2---:R-:W-:Y:S01]  /*18980*/  @P4 FFMA.FTZ R25, R0, R29, R35 ;  /* 0x0000001d00194223 */ /* 0x004fe20000010023 */
[----:B------:R-:W-:Y:S09]  /*18990*/  @P6 BRA `(.L_x_517) ;  /* 0x0000000000c46947 */ /* 0x000ff20003800000 */
[----:B------:R-:W1:Y:S02]  /*189a0*/  S2R R2, SR_TID.X ;  /* 0x0000000000027919 */ /* 0x000e640000002100 */
[----:B-1----:R-:W-:-:S04]  /*189b0*/  SHF.R.S32.HI R5, RZ, 0x1f, R2 ;  /* 0x0000001fff057819 */ /* 0x002fc80000011402 */
[----:B------:R-:W-:-:S04]  /*189c0*/  LEA.HI R5, R5, R2, RZ, 0x5 ;  /* 0x0000000205057211 */ /* 0x000fc800078f28ff */
[----:B------:R-:W-:Y:S02]  /*189d0*/  SHF.R.S32.HI R3, RZ, 0x5, R5 ;  /* 0x00000005ff037819 */ /* 0x000fe40000011405 */
[----:B------:R-:W-:Y:S02]  /*189e0*/  LOP3.LUT R5, R5, 0xffffffe0, RZ, 0xc0, !PT ;  /* 0xffffffe005057812 */ /* 0x000fe400078ec0ff */
[----:B------:R-:W-:-:S03]  /*189f0*/  SHF.R.S32.HI R0, RZ, 0x1f, R3 ;  /* 0x0000001fff007819 */ /* 0x000fc60000011403 */
[----:B------:R-:W-:Y:S01]  /*18a00*/  IMAD.IADD R5, R2, 0x1, -R5 ;  /* 0x0000000102057824 */ /* 0x000fe200078e0a05 */
[----:B------:R-:W-:-:S04]  /*18a10*/  LEA.HI R0, R0, R3, RZ, 0x2 ;  /* 0x0000000300007211 */ /* 0x000fc800078f10ff */
[----:B------:R-:W-:Y:S02]  /*18a20*/  SHF.R.S32.HI R2, RZ, 0x1f, R5 ;  /* 0x0000001fff027819 */ /* 0x000fe40000011405 */
[----:B------:R-:W-:Y:S02]  /*18a30*/  LOP3.LUT R0, R0, 0xfffffffc, RZ, 0xc0, !PT ;  /* 0xfffffffc00007812 */ /* 0x000fe400078ec0ff */
[----:B------:R-:W-:-:S03]  /*18a40*/  LEA.HI R2, R2, R5, RZ, 0x2 ;  /* 0x0000000502027211 */ /* 0x000fc600078f10ff */
[----:B------:R-:W-:Y:S01]  /*18a50*/  IMAD.IADD R0, R3, 0x1, -R0 ;  /* 0x0000000103007824 */ /* 0x000fe200078e0a00 */
        /* <DEDUP_REMOVED lines=12> */
[C---:B------:R-:W-:Y:S02]  /*18b20*/  @!P6 IADD3 R29, P2, R31.reuse, R14, RZ ;  /* 0x0000000e1f1de210 */ /* 0x040fe40007f5e0ff */
[----:B------:R-:W2:Y:S02]  /*18b30*/  @!P5 LDC.64 R6, c[0x0][0x2b0] ;  /* 0x0000ac00ff06db82 */ /* 0x000ea40000000a00 */
[----:B------:R-:W-:-:S06]  /*18b40*/  @!P6 LEA.HI.X.SX32 R28, R31, R32, 0x1, P2 ;  /* 0x000000201f1ce211 */ /* 0x000fcc00010f0eff */
[----:B------:R-:W4:Y:S01]  /*18b50*/  @!P4 LDC.64 R4, c[0x0][0x2b0] ;  /* 0x0000ac00ff04cb82 */ /* 0x000f220000000a00 */
[----:B-1----:R-:W-:-:S04]  /*18b60*/  @!P6 LEA R30, P2, R29, R2, 0x2 ;  /* 0x000000021d1ee211 */ /* 0x002fc800078410ff */
[----:B------:R-:W-:Y:S01]  /*18b70*/  @!P6 LEA.HI.X R31, R29, R3, R28, 0x2, P2 ;  /* 0x000000031d1fe211 */ /* 0x000fe200010f141c */
[-C--:B------:R-:W-:Y:S01]  /*18b80*/  @!P4 IMAD R29, R26, R15.reuse, RZ ;  /* 0x0000000f1a1dc224 */ /* 0x080fe200078e02ff */
[C---:B------:R-:W-:Y:S01]  /*18b90*/  @!P5 IADD3 R28, P2, R27.reuse, R14, RZ ;  /* 0x0000000e1b1cd210 */ /* 0x040fe20007f5e0ff */
[----:B------:R-:W1:Y:S01]  /*18ba0*/  @!P3 LDC.64 R2, c[0x0][0x2b0] ;  /* 0x0000ac00ff02bb82 */ /* 0x000e620000000a00 */
[----:B------:R-:W-:Y:S01]  /*18bb0*/  @!P3 IMAD R15, R0, R15, RZ ;  /* 0x0000000f000fb224 */ /* 0x000fe200078e02ff */
[----:B------:R1:W-:Y:S01]  /*18bc0*/  @!P6 STG.E desc[UR22][R30.64], R8 ;  /* 0x000000081e00e986 */ /* 0x0003e2000c101916 */
[----:B------:R-:W-:Y:S02]  /*18bd0*/  @!P5 LEA.HI.X.SX32 R27, R27, R32, 0x1, P2 ;  /* 0x000000201b1bd211 */ /* 0x000fe400010f0eff */
[----:B--2---:R-:W-:-:S04]  /*18be0*/  @!P5 LEA R26, P2, R28, R6, 0x2 ;  /* 0x000000061c1ad211 */ /* 0x004fc800078410ff */
        /* <DEDUP_REMOVED lines=12> */
.L_x_517:
[----:B------:R-:W-:Y:S05]  /*18cb0*/  BSYNC B0 ;  /* 0x0000000000007941 */ /* 0x000fea0003800000 */
.L_x_516:
[----:B--2---:R-:W-:Y:S01]  /*18cc0*/  SHF.R.S32.HI R3, RZ, 0x1f, R24 ;  /* 0x0000001fff037819 */ /* 0x004fe20000011418 */
        /* <DEDUP_REMOVED lines=11> */
[----:B------:R1:W2:Y:S01]  /*18d80*/  LDS.128 R8, [R225+0x2000] ;  /* 0x00200000e1087984 */ /* 0x0002a20000000c00 */
        /* <DEDUP_REMOVED lines=22> */
[----:B--2---:R1:W-:Y:S04]  /*18ef0*/  @!P5 STG.E.128 desc[UR22][R24.64+0x40], R8 ;  /* 0x000040081800d986 */ /* 0x0043e8000c101d16 */
[----:B----4-:R1:W-:Y:S02]  /*18f00*/  @!P4 STG.E.128 desc[UR22][R24.64+0x80], R4 ;  /* 0x000080041800c986 */ /* 0x0103e4000c101d16 */
.L_x_519:
[----:B------:R-:W-:Y:S05]  /*18f10*/  BSYNC B0 ;  /* 0x0000000000007941 */ /* 0x000fea0003800000 */
.L_x_518:
        /* <DEDUP_REMOVED lines=24> */
.L_x_521:
[----:B------:R-:W-:Y:S05]  /*190a0*/  BSYNC B0 ;  /* 0x0000000000007941 */ /* 0x000fea0003800000 */
.L_x_520:
        /* <DEDUP_REMOVED lines=24> */
.L_x_523:
[----:B------:R-:W-:Y:S05]  /*19230*/  BSYNC B0 ;  /* 0x0000000000007941 */ /* 0x000fea0003800000 */
.L_x_522:
        /* <DEDUP_REMOVED lines=19> */
[----:B---3--:R3:W-:Y:S01]  /*19370*/  @!P1 STG.E.128 desc[UR22][R2.64+0x40], R16 ;  /* 0x0000401002009986 */ /* 0x0087e2000c101d16 */
[----:B------:R-:W-:Y:S05]  /*19380*/  @P0 EXIT ;  /* 0x000000000000094d */ /* 0x000fea0003800000 */
[----:B-1----:R-:W-:Y:S01]  /*19390*/  STG.E.128 desc[UR22][R2.64+0x80], R4 ;  /* 0x0000800402007986 */ /* 0x002fe2000c101d16 */
[----:B------:R-:W-:Y:S05]  /*193a0*/  EXIT ;  /* 0x000000000000794d */ /* 0x000fea0003800000 */
.L_x_479:
        /* <DEDUP_REMOVED lines=86> */
.L_x_525:
[----:B------:R-:W-:Y:S05]  /*19910*/  BSYNC B0 ;  /* 0x0000000000007941 */ /* 0x000fea0003800000 */
.L_x_524:
        /* <DEDUP_REMOVED lines=22> */
.L_x_527:
[----:B------:R-:W-:Y:S05]  /*19a80*/  BSYNC B0 ;  /* 0x0000000000007941 */ /* 0x000fea0003800000 */
.L_x_526:
        /* <DEDUP_REMOVED lines=22> */
.L_x_529:
[----:B------:R-:W-:Y:S05]  /*19bf0*/  BSYNC B0 ;  /* 0x0000000000007941 */ /* 0x000fea0003800000 */
.L_x_528:
        /* <DEDUP_REMOVED lines=23> */
.L_x_531:
[----:B------:R-:W-:Y:S05]  /*19d70*/  BSYNC B0 ;  /* 0x0000000000007941 */ /* 0x000fea0003800000 */
.L_x_530:
        /* <DEDUP_REMOVED lines=10> */
.L_x_533:
[----:B------:R-:W-:Y:S05]  /*19e20*/  BSYNC B0 ;  /* 0x0000000000007941 */ /* 0x000fea0003800000 */
.L_x_532:
        /* <DEDUP_REMOVED lines=10> */
.L_x_535:
[----:B------:R-:W-:Y:S05]  /*19ed0*/  BSYNC B0 ;  /* 0x0000000000007941 */ /* 0x000fea0003800000 */
.L_x_534:
        /* <DEDUP_REMOVED lines=10> */
.L_x_537:
[----:B------:R-:W-:Y:S05]  /*19f80*/  BSYNC B0 ;  /* 0x0000000000007941 */ /* 0x000fea0003800000 */
.L_x_536:
        /* <DEDUP_REMOVED lines=10> */
.L_x_538:
        /* <DEDUP_REMOVED lines=13> */
.L_x_1154:


//--------------------- .text._ZN5flash16flash_fwd_kernelI23Flash_fwd_kernel_traitsILi96ELi128ELi64ELi4ELb0ELb0EN7cutlass6half_tE19Flash_kernel_traitsILi96ELi128ELi64ELi4ES3_EELb1ELb1ELb0ELb0ELb0ELb0ELb0ELb1EEEvNS_16Flash_fwd_paramsE --------------------------
	.section	.text._ZN5flash16flash_fwd_kernelI23Flash_fwd_kernel_traitsILi96ELi128ELi64ELi4ELb0ELb0EN7cutlass6half_tE19Flash_kernel_traitsILi96ELi128ELi64ELi4ES3_EELb1ELb1ELb0ELb0ELb0ELb0ELb0ELb1EEEvNS_16Flash_fwd_paramsE,"ax",@progbits
	.align	128
        .global         _ZN5flash16flash_fwd_kernelI23Flash_fwd_kernel_traitsILi96ELi128ELi64ELi4ELb0ELb0EN7cutlass6half_tE19Flash_kernel_traitsILi96ELi128ELi64ELi4ES3_EELb1ELb1ELb0ELb0ELb0ELb0ELb0ELb1EEEvNS_16Flash_fwd_paramsE
        .type           _ZN5flash16flash_fwd_kernelI23Flash_fwd_kernel_traitsILi96ELi128ELi64ELi4ELb0ELb0EN7cutlass6half_tE19Flash_kernel_traitsILi96ELi128ELi64ELi4ES3_EELb1ELb1ELb0ELb0ELb0ELb0ELb0ELb1EEEvNS_16Flash_fwd_paramsE,@function
        .size           _ZN5flash16flash_fwd_kernelI23Flash_fwd_kernel_traitsILi96ELi128ELi64ELi4ELb0ELb0EN7cutlass6half_tE19Flash_kernel_traitsILi96ELi128ELi64ELi4ES3_EELb1ELb1ELb0ELb0ELb0ELb0ELb0ELb1EEEvNS_16Flash_fwd_paramsE,(.L_x_1155 - _ZN5flash16flash_fwd_kernelI23Flash_fwd_kernel_traitsILi96ELi128ELi64ELi4ELb0ELb0EN7cutlass6half_tE19Flash_kernel_traitsILi96ELi128ELi64ELi4ES3_EELb1ELb1ELb0ELb0ELb0ELb0ELb0ELb1EEEvNS_16Flash_fwd_paramsE)
        .other          _ZN5flash16flash_fwd_kernelI23Flash_fwd_kernel_traitsILi96ELi128ELi64ELi4ELb0ELb0EN7cutlass6half_tE19Flash_kernel_traitsILi96ELi128ELi64ELi4ES3_EELb1ELb1ELb0ELb0ELb0ELb0ELb0ELb1EEEvNS_16Flash_fwd_paramsE,@"STO_CUDA_ENTRY STV_DEFAULT"
_ZN5flash16flash_fwd_kernelI23Flash_fwd_kernel_traitsILi96ELi128ELi64ELi4ELb0ELb0EN7cutlass6half_tE19Flash_kernel_traitsILi96ELi128ELi64ELi4ES3_EELb1ELb1ELb0ELb0ELb0ELb0ELb0ELb1EEEvNS_16Flash_fwd_paramsE:
.text._ZN5flash16flash_fwd_kernelI23Flash_fwd_kernel_traitsILi96ELi128ELi64ELi4ELb0ELb0EN7cutlass6half_tE19Flash_kernel_traitsILi96ELi128ELi64ELi4ES3_EELb1ELb1ELb0ELb0ELb0ELb0ELb0ELb1EEEvNS_16Flash_fwd_paramsE:
        /* <DEDUP_REMOVED lines=14> */
[----:B------:R2:W5:Y:S07]  /*00e0*/  @P2 LDG.E.64 R4, desc[UR22][R2.64] ;  /* 0x0000001602042981 */ /* 0x00056e000c1e1b00 */
[----:B------:R-:W-:Y:S01]  /*00f0*/  S2UR UR17, SR_CTAID.Y ;  /* 0x00000000001179c3 */ /* 0x000fe20000002600 */
[----:B------:R-:W-:Y:S01]  /*0100*/  UMOV UR13, 0xffffffff ;  /* 0xffffffff000d7882 */ /* 0x000fe20000000000 */
[----:B------:R-:W-:Y:S01]  /*0110*/  UMOV UR28, URZ ;  /* 0x0000003f001c7c82 */ /* 0x000fe20008000000 */
[----:B------:R-:W-:-:S05]  /*0120*/  ULDC.U8 UR12, c[0x0][0x388] ;  /* 0x0000e200000c7ab9 */ /* 0x000fca0000000000 */
[----:B------:R-:W1:Y:S08]  /*0130*/  S2UR UR4, SR_CTAID.Z ;  /* 0x00000000000479c3 */ /* 0x000e700000002700 */
[----:B------:R-:W5:Y:S01]  /*0140*/  @P2 LDC R0, c[0x0][0x3b0] ;  /* 0x0000ec00ff002b82 */ /* 0x000f620000000800 */
[----:B--2---:R-:W-:Y:S02]  /*0150*/  @P2 IMAD.MOV.U32 R2, RZ, RZ, R9 ;  /* 0x000000ffff022224 */ /* 0x004fe400078e0009 */
[----:B---3--:R-:W-:-:S06]  /*0160*/  @P2 IMAD.MOV.U32 R3, RZ, RZ, R8 ;  /* 0x000000ffff032224 */ /* 0x008fcc00078e0008 */
[----:B------:R-:W2:Y:S01]  /*0170*/  @P2 LDG.E.64 R2, desc[UR22][R2.64] ;  /* 0x0000001602022981 */ /* 0x000ea2000c1e1b00 */
[----:B------:R-:W-:Y:S02]  /*0180*/  UISETP.NE.U32.AND UP2, UPT, UR8, URZ, UPT ;  /* 0x0000003f0800728c */ /* 0x000fe4000bf45070 */
[----:B------:R-:W-:Y:S02]  /*0190*/  UISETP.NE.U32.AND UP1, UPT, UR6, URZ, UPT ;  /* 0x0000003f0600728c */ /* 0x000fe4000bf25070 */
[----:B------:R-:W-:Y:S02]  /*01a0*/  UISETP.NE.AND.EX UP2, UPT, UR9, URZ, UPT, UP2 ;  /* 0x0000003f0900728c */ /* 0x000fe4000bf45320 */
[----:B-1----:R-:W-:Y:S01]  /*01b0*/  ULOP3.LUT UR5, UR4, UR14, UR17, 0xfe, !UPT ;  /* 0x0000000e04057292 */ /* 0x002fe2000f8efe11 */
[----:B------:R-:W-:Y:S01]  /*01c0*/  ULDC.64 UR8, c[0x0][0x2f0] ;  /* 0x0000bc0000087ab9 */ /* 0x000fe20000000a00 */
[----:B------:R-:W-:Y:S02]  /*01d0*/  UISETP.NE.AND.EX UP1, UPT, UR7, URZ, UPT, UP1 ;  /* 0x0000003f0700728c */ /* 0x000fe4000bf25310 */
[----:B------:R-:W-:Y:S01]  /*01e0*/  PLOP3.LUT P0, PT, PT, PT, UP2, 0x80, 0x0 ;  /* 0x000000000000781c */ /* 0x000fe20003f0f028 */
[----:B------:R-:W-:Y:S01]  /*01f0*/  UIMAD.WIDE UR8, UR17, 0x4, UR8 ;  /* 0x00000004110878a5 */ /* 0x000fe2000f8e0208 */
[----:B----4-:R-:W-:Y:S01]  /*0200*/  LOP3.LUT P3, RZ, R151, UR5, RZ, 0xfc, !PT ;  /* 0x0000000597ff7c12 */ /* 0x010fe2000f86fcff */
[----:B------:R-:W-:Y:S01]  /*0210*/  ULDC.U8 UR5, c[0x0][0x3c2] ;  /* 0x0000f08000057ab9 */ /* 0x000fe20000000000 */
[----:B------:R-:W-:Y:S01]  /*0220*/  ULDC.64 UR6, c[0x0][0x2f8] ;  /* 0x0000be0000067ab9 */ /* 0x000fe20000000a00 */
[----:B------:R-:W-:-:S02]  /*0230*/  UISETP.NE.AND UP3, UPT, UR5, URZ, UPT ;  /* 0x0000003f0500728c */ /* 0x000fc4000bf65270 */
[----:B------:R-:W-:Y:S02]  /*0240*/  UISETP.EQ.U32.AND UP0, UPT, UR6, URZ, UPT ;  /* 0x0000003f0600728c */ /* 0x000fe4000bf02070 */
[----:B------:R-:W-:Y:S02]  /*0250*/  @UP1 ULDC.64 UR10, c[0x0][0x300] ;  /* 0x0000c000000a1ab9 */ /* 0x000fe40000000a00 */
[----:B------:R-:W-:Y:S02]  /*0260*/  UISETP.EQ.OR.EX UP0, UPT, UR7, URZ, !UP3, UP0 ;  /* 0x0000003f0700728c */ /* 0x000fe4000df02700 */
[----:B------:R-:W-:Y:S02]  /*0270*/  @UP1 UIMAD.WIDE UR10, UR17, 0x4, UR10 ;  /* 0x00000004110a18a5 */ /* 0x000fe4000f8e020a */
[----:B------:R-:W1:Y:S01]  /*0280*/  @!P3 LDC.64 R6, c[0x0][0x3b8] ;  /* 0x0000ee00ff06bb82 */ /* 0x000e620000000a00 */
[----:B-----5:R-:W-:Y:S02]  /*0290*/  @P2 R2UR UR26, R4 ;  /* 0x00000000041a22ca */ /* 0x020fe400000e0000 */
[----:B------:R-:W-:-:S11]  /*02a0*/  @P2 R2UR UR27, R5 ;  /* 0x00000000051b22ca */ /* 0x000fd600000e0000 */
[----:B------:R-:W-:Y:S02]  /*02b0*/  IMAD.U32 R4, RZ, RZ, UR26 ;  /* 0x0000001aff047e24 */ /* 0x000fe4000f8e00ff */
[----:B------:R-:W-:-:S05]  /*02c0*/  IMAD.U32 R5, RZ, RZ, UR27 ;  /* 0x0000001bff057e24 */ /* 0x000fca000f8e00ff */
[----:B-1----:R1:W-:Y:S01]  /*02d0*/  @!P3 STG.E.64 desc[UR22][R6.64], R4 ;  /* 0x000000040600b986 */ /* 0x0023e2000c101b16 */
[----:B--2---:R-:W-:Y:S01]  /*02e0*/  @P2 IADD3 R9, P1, R2, R0, RZ ;  /* 0x0000000002092210 */ /* 0x004fe20007f3e0ff */
[----:B------:R-:W-:-:S04]  /*02f0*/  IMAD.U32 R2, RZ, RZ, UR8 ;  /* 0x00000008ff027e24 */ /* 0x000fc8000f8e00ff */
[----:B------:R-:W-:Y:S01]  /*0300*/  @P2 IMAD.X R8, RZ, RZ, R3, P1 ;  /* 0x000000ffff082224 */ /* 0x000fe200008e0603 */
[----:B------:R-:W-:Y:S01]  /*0310*/  PLOP3.LUT P1, PT, PT, PT, UP1, 0x80, 0x0 ;  /* 0x000000000000781c */ /* 0x000fe20003f2f018 */
[----:B------:R-:W-:Y:S01]  /*0320*/  IMAD.U32 R3, RZ, RZ, UR9 ;  /* 0x00000009ff037e24 */ /* 0x000fe2000f8e00ff */
[----:B------:R-:W-:Y:S01]  /*0330*/  ULDC.64 UR8, c[0x0][0x2f8] ;  /* 0x0000be0000087ab9 */ /* 0x000fe20000000a00 */
[----:B-1----:R-:W-:Y:S02]  /*0340*/  @!P3 IMAD.MOV.U32 R4, RZ, RZ, R9 ;  /* 0x000000ffff04b224 */ /* 0x002fe400078e0009 */
[----:B------:R-:W-:-:S05]  /*0350*/  @!P3 IMAD.MOV.U32 R5, RZ, RZ, R8 ;  /* 0x000000ffff05b224 */ /* 0x000fca00078e0008 */
[----:B------:R1:W-:Y:S01]  /*0360*/  @!P3 STG.E.64 desc[UR22][R6.64+0x8], R4 ;  /* 0x000008040600b986 */ /* 0x0003e2000c101b16 */
[----:B------:R-:W-:Y:S01]  /*0370*/  PLOP3.LUT P2, PT, PT, PT, UP0, 0x80, 0x0 ;  /* 0x000000000000781c */ /* 0x000fe20003f4f008 */
[----:B------:R-:W-:Y:S02]  /*0380*/  UIMAD.WIDE UR8, UR17, 0x4, UR8 ;  /* 0x00000004110878a5 */ /* 0x000fe4000f8e0208 */
[----:B-1----:R-:W2:Y:S04]  /*0390*/  @P0 LDG.E R6, desc[UR22][R2.64] ;  /* 0x0000001602060981 */ /* 0x002ea8000c1e1900 */
[----:B------:R1:W3:Y:S02]  /*03a0*/  @P0 LDG.E R5, desc[UR22][R2.64+0x4] ;  /* 0x0000041602050981 */ /* 0x0002e4000c1e1900 */
[----:B-1----:R-:W-:-:S02]  /*03b0*/  IMAD.U32 R2, RZ, RZ, UR10 ;  /* 0x0000000aff027e24 */ /* 0x002fc4000f8e00ff */
[----:B------:R-:W-:-:S05]  /*03c0*/  IMAD.U32 R3, RZ, RZ, UR11 ;  /* 0x0000000bff037e24 */ /* 0x000fca000f8e00ff */
[----:B------:R1:W4:Y:S02]  /*03d0*/  @P1 LDG.E R0, desc[UR22][R2.64] ;  /* 0x0000001602001981 */ /* 0x000324000c1e1900 */
[----:B-1----:R-:W-:Y:S02]  /*03e0*/  IMAD.U32 R2, RZ, RZ, UR8 ;  /* 0x00000008ff027e24 */ /* 0x002fe4000f8e00ff */
[----:B------:R-:W-:-:S05]  /*03f0*/  IMAD.U32 R3, RZ, RZ, UR9 ;  /* 0x00000009ff037e24 */ /* 0x000fca000f8e00ff */
[----:B------:R-:W5:Y:S01]  /*0400*/  @!P2 LDG.E R4, desc[UR22][R2.64] ;  /* 0x000000160204a981 */ /* 0x000f62000c1e1900 */
[----:B------:R-:W-:Y:S01]  /*0410*/  SHF.R.S32.HI R24, RZ, 0x1f, R151 ;  /* 0x0000001fff187819 */ /* 0x000fe20000011497 */
[----:B------:R-:W-:-:S03]  /*0420*/  UMOV UR8, 0xffffffff ;  /* 0xffffffff00087882 */ /* 0x000fc60000000000 */
[----:B------:R-:W-:Y:S02]  /*0430*/  LEA.HI R18, R24, R151, RZ, 0x5 ;  /* 0x0000009718127211 */ /* 0x000fe400078f28ff */
[----:B--2---:R-:W-:Y:S02]  /*0440*/  @P0 R2UR UR13, R6 ;  /* 0x00000000060d02ca */ /* 0x004fe400000e0000 */
[----:B---3--:R-:W-:Y:S02]  /*0450*/  @P0 R2UR UR15, R5 ;  /* 0x00000000050f02ca */ /* 0x008fe400000e0000 */
[----:B------:R-:W-:-:S04]  /*0460*/  ISETP.NE.U32.AND P0, PT, RZ, UR6, PT ;  /* 0x00000006ff007c0c */ /* 0x000fc8000bf05070 */
[----:B------:R-:W-:-:S07]  /*0470*/  ISETP.NE.AND.EX P0, PT, RZ, UR7, PT, P0 ;  /* 0x00000007ff007c0c */ /* 0x000fce000bf05300 */
[----:B------:R-:W-:-:S07]  /*0480*/  @UP2 UIADD3 UR15, UR15, -UR13, URZ ;  /* 0x8000000d0f0f2290 */ /* 0x000fce000fffe03f */
[----:B------:R-:W-:Y:S01]  /*0490*/  @!UP2 ULDC UR15, c[0x0][0x2c4] ;  /* 0x0000b100000faab9 */ /* 0x000fe20000000800 */
[----:B----4-:R-:W-:Y:S02]  /*04a0*/  @P1 R2UR UR28, R0 ;  /* 0x00000000001c12ca */ /* 0x010fe400000e0000 */
[----:B------:R-:W-:-:S05]  /*04b0*/  LOP3.LUT R0, R18, 0xffffffe0, RZ, 0xc0, !PT ;  /* 0xffffffe012007812 */ /* 0x000fca00078ec0ff */
[----:B------:R-:W-:Y:S01]  /*04c0*/  IMAD.IADD R17, R151, 0x1, -R0 ;  /* 0x0000000197117824 */ /* 0x000fe200078e0a00 */
[----:B-----5:R-:W-:Y:S01]  /*04d0*/  @!P2 R2UR UR8, R4 ;  /* 0x000000000408a2ca */ /* 0x020fe200000e0000 */
[----:B------:R-:W-:-:S14]  /*04e0*/  @!P0 BRA `(.L_x_539) ;  /* 0x00000000001c8947 */ /* 0x000fdc0003800000 */
[----:B------:R-:W-:-:S13]  /*04f0*/  PLOP3.LUT P0, PT, PT, PT, UP3, 0x80, 0x0 ;  /* 0x000000000000781c */ /* 0x000fda0003f0f038 */
[----:B------:R-:W2:Y:S04]  /*0500*/  @P0 LDG.E R0, desc[UR22][R2.64+0x4] ;  /* 0x0000041602000981 */ /* 0x000ea8000c1e1900 */
[----:B------:R-:W3:Y:S01]  /*0510*/  @!P0 LDG.E R2, desc[UR22][R2.64] ;  /* 0x0000001602028981 */ /* 0x000ee2000c1e1900 */
[----:B--2---:R-:W-:-:S13]  /*0520*/  @P0 R2UR UR5, R0 ;  /* 0x00000000000502ca */ /* 0x004fda00000e0000 */
[----:B------:R-:W-:-:S07]  /*0530*/  @UP3 UIADD3 UR5, UR5, -UR8, URZ ;  /* 0x8000000805053290 */ /* 0x000fce000fffe03f */
[----:B---3--:R-:W-:Y:S01]  /*0540*/  @!P0 R2UR UR5, R2 ;  /* 0x00000000020582ca */ /* 0x008fe200000e0000 */
[----:B------:R-:W-:-:S14]  /*0550*/  BRA `(.L_x_540) ;  /* 0x0000000000047947 */ /* 0x000fdc0003800000 */
.L_x_539:
[----:B------:R-:W-:-:S05]  /*0560*/  ULDC UR5, c[0x0][0x2c8] ;  /* 0x0000b20000057ab9 */ /* 0x000fca0000000800 */
.L_x_540:
        /* <DEDUP_REMOVED lines=39> */
[----:B------:R-:W-:Y:S01]  /*07e0*/  LEA.HI R26, R24, R151, RZ, 0x3 ;  /* 0x00000097181a7211 */ /* 0x000fe200078f18ff */
[----:B------:R-:W-:Y:S01]  /*07f0*/  ULDC UR9, c[0x0][0x270] ;  /* 0x00009c0000097ab9 */ /* 0x000fe20000000800 */
[----:B------:R-:W-:Y:S01]  /*0800*/  UIADD3 UR5, -UR24, UR15, URZ ;  /* 0x0000000f18057290 */ /* 0x000fe2000fffe13f */
[----:B------:R-:W-:Y:S01]  /*0810*/  SHF.R.S32.HI R135, RZ, 0x5, R18 ;  /* 0x00000005ff877819 */ /* 0x000fe20000011412 */
[----:B------:R-:W-:Y:S01]  /*0820*/  UIMAD UR9, UR17, UR9, UR4 ;  /* 0x00000009110972a4 */ /* 0x000fe2000f8e0204 */
[----:B------:R-:W-:Y:S01]  /*0830*/  SHF.R.S32.HI R21, RZ, 0x3, R26 ;  /* 0x00000003ff157819 */ /* 0x000fe2000001141a */
[----:B------:R-:W-:Y:S01]  /*0840*/  UISETP.NE.AND UP0, UPT, UR8, -0x1, UPT ;  /* 0xffffffff0800788c */ /* 0x000fe2000bf05270 */
[----:B------:R-:W-:Y:S01]  /*0850*/  IMAD.U32 R10, RZ, RZ, UR14 ;  /* 0x0000000eff0a7e24 */ /* 0x000fe2000f8e00ff */
[----:B------:R-:W-:-:S02]  /*0860*/  ULDC UR19, c[0x0][0x2d8] ;  /* 0x0000b60000137ab9 */ /* 0x000fc40000000800 */
[----:B------:R-:W-:Y:S01]  /*0870*/  @UP1 ULDC.64 UR6, c[0x0][0x240] ;  /* 0x0000900000061ab9 */ /* 0x000fe20000000a00 */
[----:B------:R-:W-:Y:S02]  /*0880*/  @!UP1 USHF.R.S32.HI UR10, URZ, 0x1f, UR17 ;  /* 0x0000001f3f0a9899 */ /* 0x000fe40008011411 */
[----:B------:R-:W-:Y:S02]  /*0890*/  @UP1 UIMAD.WIDE.U32 UR30, UR13, UR6, URZ ;  /* 0x000000060d1e12a5 */ /* 0x000fe4000f8e003f */
[----:B------:R-:W-:Y:S02]  /*08a0*/  USHF.L.U32 UR6, UR9, 0x5, URZ ;  /* 0x0000000509067899 */ /* 0x000fe4000800063f */
[----:B------:R-:W-:Y:S02]  /*08b0*/  @UP1 UIMAD UR16, UR13, UR7, UR31 ;  /* 0x000000070d1012a4 */ /* 0x000fe4000f8e021f */
[----:B------:R-:W-:Y:S01]  /*08c0*/  USHF.R.S32.HI UR11, URZ, 0x1f, UR6 ;  /* 0x0000001f3f0b7899 */ /* 0x000fe20008011406 */
[----:B-1----:R-:W-:Y:S01]  /*08d0*/  IABS R4, R13 ;  /* 0x0000000d00047213 */ /* 0x002fe20000000000 */
[----:B------:R-:W-:Y:S01]  /*08e0*/  @UP0 UIADD3 UR33, UR28, UR8, URZ ;  /* 0x000000081c210290 */ /* 0x000fe2000fffe03f */
[----:B------:R-:W-:Y:S01]  /*08f0*/  IADD3 R155, P2, P0, R9, UR6, R17 ;  /* 0x00000006099b7c10 */ /* 0x000fe2000f85e011 */
[----:B------:R-:W-:Y:S01]  /*0900*/  @!UP1 ULDC.64 UR6, c[0x0][0x228] ;  /* 0x00008a0000069ab9 */ /* 0x000fe20000000a00 */
[----:B------:R-:W1:Y:S01]  /*0910*/  I2F.RP R2, R4 ;  /* 0x0000000400027306 */ /* 0x000e620000209400 */
[----:B------:R-:W-:-:S02]  /*0920*/  @!UP1 UIMAD UR10, UR10, UR6, URZ ;  /* 0x000000060a0a92a4 */ /* 0x000fc4000f8e023f */
[----:B------:R3:W-:Y:S01]  /*0930*/  STL [R1+0x1b0], R155 ;  /* 0x0001b09b01007387 */ /* 0x0007e20000100800 */
[----:B------:R-:W-:Y:S01]  /*0940*/  @!UP1 UIMAD.WIDE.U32 UR36, UR17, UR6, URZ ;  /* 0x00000006112492a5 */ /* 0x000fe2000f8e003f */
[----:B--2---:R-:W-:Y:S01]  /*0950*/  IABS R5, R5 ;  /* 0x0000000500057213 */ /* 0x004fe20000000000 */
[----:B------:R-:W-:Y:S01]  /*0960*/  @!UP1 UIMAD UR7, UR17, UR7, UR10 ;  /* 0x00000007110792a4 */ /* 0x000fe2000f8e020a */
[----:B------:R-:W-:Y:S02]  /*0970*/  ULDC UR6, c[0x0][0x2d4] ;  /* 0x0000b50000067ab9 */ /* 0x000fe40000000800 */
[----:B------:R-:W-:Y:S02]  /*0980*/  UIMAD UR6, UR9, UR6, UR24 ;  /* 0x00000006090672a4 */ /* 0x000fe4000f8e0218 */
[----:B------:R-:W-:Y:S02]  /*0990*/  @!UP1 UIADD3 UR16, UR37, UR7, URZ ;  /* 0x0000000725109290 */ /* 0x000fe4000fffe03f */
[----:B------:R-:W-:Y:S01]  /*09a0*/  UIMAD UR21, UR6, UR19, URZ ;  /* 0x00000013061572a4 */ /* 0x000fe2000f8e023f */
[----:B-1----:R-:W1:Y:S01]  /*09b0*/  MUFU.RCP R2, R2 ;  /* 0x0000000200027308 */ /* 0x002e620000001000 */
[----:B------:R-:W-:Y:S01]  /*09c0*/  @!UP1 UMOV UR30, UR36 ;  /* 0x00000024001e9c82 */ /* 0x000fe20008000000 */
[----:B-1----:R-:W-:-:S06]  /*09d0*/  VIADD R2, R2, 0xffffffe ;  /* 0x0ffffffe02027836 */ /* 0x002fcc0000000000 */
[----:B------:R-:W1:Y:S02]  /*09e0*/  F2I.FTZ.U32.TRUNC.NTZ R3, R2 ;  /* 0x0000000200037305 */ /* 0x000e64000021f000 */
[----:B-1----:R-:W-:Y:S02]  /*09f0*/  IMAD.MOV R0, RZ, RZ, -R3 ;  /* 0x000000ffff007224 */ /* 0x002fe400078e0a03 */
[----:B------:R-:W-:Y:S02]  /*0a00*/  IMAD.MOV.U32 R2, RZ, RZ, RZ ;  /* 0x000000ffff027224 */ /* 0x000fe400078e00ff */
[----:B------:R-:W-:-:S04]  /*0a10*/  IMAD R0, R0, R4, RZ ;  /* 0x0000000400007224 */ /* 0x000fc800078e02ff */
[----:B------:R-:W-:-:S04]  /*0a20*/  IMAD.HI.U32 R2, R3, R0, R2 ;  /* 0x0000000003027227 */ /* 0x000fc800078e0002 */
[----:B------:R-:W-:Y:S01]  /*0a30*/  IMAD.MOV.U32 R3, RZ, RZ, R5 ;  /* 0x000000ffff037224 */ /* 0x000fe200078e0005 */
[----:B------:R-:W-:-:S03]  /*0a40*/  LEA.HI R5, R24, R151, RZ, 0x2 ;  /* 0x0000009718057211 */ /* 0x000fc600078f10ff */
[----:B------:R-:W-:Y:S01]  /*0a50*/  IMAD.HI.U32 R6, R2, R3, RZ ;  /* 0x0000000302067227 */ /* 0x000fe200078e00ff */
[----:B------:R-:W-:-:S03]  /*0a60*/  SHF.R.S32.HI R2, RZ, 0x2, R5 ;  /* 0x00000002ff027819 */ /* 0x000fc60000011405 */
[----:B------:R-:W-:-:S04]  /*0a70*/  IMAD.MOV R0, RZ, RZ, -R6 ;  /* 0x000000ffff007224 */ /* 0x000fc800078e0a06 */
[----:B------:R-:W-:Y:S02]  /*0a80*/  IMAD R0, R4, R0, R3 ;  /* 0x0000000004007224 */ /* 0x000fe400078e0203 */
[----:B------:R-:W-:-:S03]  /*0a90*/  VIADD R3, R2, 0x40 ;  /* 0x0000004002037836 */ /* 0x000fc60000000000 */
[----:B------:R-:W-:Y:S02]  /*0aa0*/  ISETP.GT.U32.AND P3, PT, R4, R0, PT ;  /* 0x000000000400720c */ /* 0x000fe40003f64070 */
[----:B------:R-:W-:Y:S02]  /*0ab0*/  ISETP.GE.AND P1, PT, R3, UR5, PT ;  /* 0x0000000503007c0c */ /* 0x000fe4000bf26270 */
[----:B------:R-:W-:-:S04]  /*0ac0*/  SHF.R.S32.HI R3, RZ, 0x1f, R17 ;  /* 0x0000001fff037819 */ /* 0x000fc80000011411 */
[----:B------:R-:W-:Y:S01]  /*0ad0*/  IADD3.X R152, R8, UR11, R3, P2, P0 ;  /* 0x0000000b08987c10 */ /* 0x000fe200097e0403 */
[----:B------:R-:W-:Y:S01]  /*0ae0*/  @UP0 ULDC.64 UR10, c[0x0][0x248] ;  /* 0x00009200000a0ab9 */ /* 0x000fe20000000a00 */
[----:B------:R-:W-:Y:S01]  /*0af0*/  PLOP3.LUT P0, PT, PT, PT, UP0, 0x80, 0x0 ;  /* 0x000000000000781c */ /* 0x000fe20003f0f008 */
[----:B------:R-:W-:Y:S01]  /*0b00*/  @UP0 UIMAD.WIDE.U32 UR34, UR33, UR10, URZ ;  /* 0x0000000a212202a5 */ /* 0x000fe2000f8e003f */
[----:B------:R-:W-:Y:S01]  /*0b10*/  SHF.R.S32.HI R3, RZ, 0x1f, R2 ;  /* 0x0000001fff037819 */ /* 0x000fe20000011402 */
[----:B------:R-:W-:Y:S01]  /*0b20*/  @!P3 IMAD.IADD R0, R0, 0x1, -R4 ;  /* 0x000000010000b824 */ /* 0x000fe200078e0a04 */
[----:B------:R-:W-:-:S04]  /*0b30*/  @UP0 UIMAD UR33, UR33, UR11, URZ ;  /* 0x0000000b212102a4 */ /* 0x000fc8000f8e023f */
[----:B------:R-:W-:Y:S01]  /*0b40*/  ISETP.GE.U32.AND P4, PT, R0, R4, PT ;  /* 0x000000040000720c */ /* 0x000fe20003f86070 */
[----:B------:R-:W-:Y:S01]  /*0b50*/  @UP0 UIADD3 UR33, UR35, UR33, URZ ;  /* 0x0000002123210290 */ /* 0x000fe2000fffe03f */
[C---:B------:R-:W-:Y:S02]  /*0b60*/  LOP3.LUT R4, R5.reuse, 0xfffffffc, RZ, 0xc0, !PT ;  /* 0xfffffffc05047812 */ /* 0x040fe400078ec0ff */
[----:B------:R-:W-:Y:S01]  /*0b70*/  LEA.HI R0, R5, R2, RZ, 0x1 ;  /* 0x0000000205007211 */ /* 0x000fe200078f08ff */
[----:B------:R-:W-:Y:S02]  /*0b80*/  IMAD.SHL.U32 R5, R21, 0x40, RZ ;  /* 0x0000004015057824 */ /* 0x000fe400078e00ff */
[----:B------:R-:W-:-:S04]  /*0b90*/  IMAD.IADD R4, R151, 0x1, -R4 ;  /* 0x0000000197047824 */ /* 0x000fc800078e0a04 */
[----:B------:R-:W-:Y:S01]  /*0ba0*/  IMAD.SHL.U32 R132, R4, 0x8, RZ ;  /* 0x0000000804847824 */ /* 0x000fe200078e00ff */
[----:B------:R-:W-:Y:S02]  /*0bb0*/  LOP3.LUT R4, R0, 0x7fffffe, RZ, 0xc0, !PT ;  /* 0x07fffffe00047812 */ /* 0x000fe400078ec0ff */
[----:B------:R-:W-:-:S03]  /*0bc0*/  LOP3.LUT R0, R5, 0xc0, RZ, 0xc0, !PT ;  /* 0x000000c005007812 */ /* 0x000fc600078ec0ff */
[----:B------:R-:W-:Y:S01]  /*0bd0*/  IMAD.IADD R8, R2, 0x1, -R4 ;  /* 0x0000000102087824 */ /* 0x000fe200078e0a04 */
[----:B---3--:R-:W-:Y:S06]  /*0be0*/  @P0 BRA `(.L_x_542) ;  /* 0x0000000000300947 */ /* 0x008fec0003800000 */
        /* <DEDUP_REMOVED lines=12> */
.L_x_542:
[----:B------:R-:W-:Y:S01]  /*0cb0*/  @UP0 UIADD3 UR31, UR28, UR8, URZ ;  /* 0x000000081c1f0290 */ /* 0x000fe2000fffe03f */
[----:B------:R-:W-:Y:S01]  /*0cc0*/  LOP3.LUT R12, R13, UR4, RZ, 0x3c, !PT ;  /* 0x000000040d0c7c12 */ /* 0x000fe2000f8e3cff */
[----:B------:R-:W-:Y:S01]  /*0cd0*/  USHF.R.S32.HI UR29, URZ, 0x1f, UR4 ;  /* 0x0000001f3f1d7899 */ /* 0x000fe20008011404 */
[--C-:B------:R-:W-:Y:S01]  /*0ce0*/  SHF.R.S32.HI R133, RZ, 0x1f, R132.reuse ;  /* 0x0000001fff857819 */ /* 0x100fe20000011484 */
[----:B------:R-:W-:Y:S01]  /*0cf0*/  @UP0 ULDC.64 UR8, c[0x0][0x250] ;  /* 0x0000940000080ab9 */ /* 0x000fe20000000a00 */
[----:B------:R-:W-:Y:S01]  /*0d00*/  LOP3.LUT R9, R0, 0x18, R132, 0xf8, !PT ;  /* 0x0000001800097812 */ /* 0x000fe200078ef884 */
[----:B------:R-:W-:Y:S01]  /*0d10*/  @UP0 UIMAD.WIDE.U32 UR6, UR31, UR8, URZ ;  /* 0x000000081f0602a5 */ /* 0x000fe2000f8e003f */
[----:B------:R-:W-:Y:S01]  /*0d20*/  SHF.R.U32.HI R7, RZ, 0x3, R0 ;  /* 0x00000003ff077819 */ /* 0x000fe20000011600 */
[----:B------:R-:W-:-:S04]  /*0d30*/  @UP0 UIMAD UR31, UR31, UR9, URZ ;  /* 0x000000091f1f02a4 */ /* 0x000fc8000f8e023f */
[----:B------:R-:W-:Y:S01]  /*0d40*/  @UP0 UIADD3 UR31, UR7, UR31, URZ ;  /* 0x0000001f071f0290 */ /* 0x000fe2000fffe03f */
[----:B------:R-:W-:Y:S01]  /*0d50*/  @UP0 UMOV UR32, UR6 ;  /* 0x0000000600200c82 */ /* 0x000fe20008000000 */
[----:B------:R-:W-:Y:S10]  /*0d60*/  @P0 BRA `(.L_x_543) ;  /* 0x0000000000340947 */ /* 0x000ff40003800000 */
        /* <DEDUP_REMOVED lines=13> */
.L_x_543:
[----:B------:R-:W-:Y:S01]  /*0e40*/  IMAD R0, R3, UR10, RZ ;  /* 0x0000000a03007c24 */ /* 0x000fe2000f8e02ff */
[----:B------:R-:W-:Y:S01]  /*0e50*/  LOP3.LUT R9, R9, R7, RZ, 0x3c, !PT ;  /* 0x0000000709097212 */ /* 0x000fe200078e3cff */
[----:B------:R-:W-:Y:S01]  /*0e60*/  IMAD.WIDE.U32 R4, R2, UR10, R132 ;  /* 0x0000000a02047c25 */ /* 0x000fe2000f8e0084 */
[----:B------:R-:W-:Y:S01]  /*0e70*/  @!P3 IADD3 R6, R6, 0x1, RZ ;  /* 0x000000010606b810 */ /* 0x000fe20007ffe0ff */
[----:B------:R-:W-:Y:S01]  /*0e80*/  ULDC.64 UR6, c[0x0][0x258] ;  /* 0x0000960000067ab9 */ /* 0x000fe20000000a00 */
[----:B------:R-:W-:Y:S01]  /*0e90*/  ISETP.GE.AND P2, PT, R12, RZ, PT ;  /* 0x000000ff0c00720c */ /* 0x000fe20003f46270 */
[----:B------:R-:W-:Y:S01]  /*0ea0*/  IMAD R7, R135, 0x8, R8 ;  /* 0x0000000887077824 */ /* 0x000fe200078e0208 */
[----:B------:R-:W-:Y:S01]  /*0eb0*/  IADD3 R8, P0, R4, UR34, RZ ;  /* 0x0000002204087c10 */ /* 0x000fe2000ff1e0ff */
[----:B------:R-:W-:Y:S01]  /*0ec0*/  IMAD R0, R2, UR11, R0 ;  /* 0x0000000b02007c24 */ /* 0x000fe2000f8e0200 */
[----:B------:R-:W-:Y:S01]  /*0ed0*/  @P4 IADD3 R6, R6, 0x1, RZ ;  /* 0x0000000106064810 */ /* 0x000fe20007ffe0ff */
[----:B------:R-:W-:Y:S01]  /*0ee0*/  IMAD.U32 R195, R7, 0x20, R9 ;  /* 0x0000002007c37824 */ /* 0x000fe200078e0009 */
[----:B------:R-:W-:Y:S01]  /*0ef0*/  UIMAD UR29, UR29, UR6, URZ ;  /* 0x000000061d1d72a4 */ /* 0x000fe2000f8e023f */
[----:B------:R-:W-:Y:S01]  /*0f00*/  IMAD R7, R3, UR8, RZ ;  /* 0x0000000803077c24 */ /* 0x000fe2000f8e02ff */
[----:B------:R-:W-:Y:S01]  /*0f10*/  IADD3.X R9, R5, UR33, R0, P0, !PT ;  /* 0x0000002105097c10 */ /* 0x000fe200087fe400 */
[----:B------:R-:W-:Y:S01]  /*0f20*/  IMAD.WIDE.U32 R4, R2, UR8, R132 ;  /* 0x0000000802047c25 */ /* 0x000fe2000f8e0084 */
[----:B------:R-:W-:Y:S01]  /*0f30*/  ISETP.NE.AND P0, PT, R13, RZ, PT ;  /* 0x000000ff0d00720c */ /* 0x000fe20003f05270 */
[----:B------:R-:W-:Y:S01]  /*0f40*/  UIMAD UR29, UR4, UR7, UR29 ;  /* 0x00000007041d72a4 */ /* 0x000fe2000f8e021d */
[----:B------:R-:W1:Y:S01]  /*0f50*/  S2UR UR28, SR_CgaCtaId ;  /* 0x00000000001c79c3 */ /* 0x000e620000008800 */
[----:B------:R-:W-:Y:S01]  /*0f60*/  IMAD.MOV.U32 R0, RZ, RZ, R6 ;  /* 0x000000ffff007224 */ /* 0x000fe200078e0006 */
[----:B------:R-:W-:Y:S01]  /*0f70*/  IADD3 R6, P3, R4, UR32, RZ ;  /* 0x0000002004067c10 */ /* 0x000fe2000ff7e0ff */
[----:B------:R-:W-:Y:S01]  /*0f80*/  IMAD R7, R2, UR9, R7 ;  /* 0x0000000902077c24 */ /* 0x000fe2000f8e0207 */
[----:B------:R-:W-:Y:S01]  /*0f90*/  IADD3 R153, R132, 0x40, RZ ;  /* 0x0000004084997810 */ /* 0x000fe20007ffe0ff */
[----:B------:R-:W-:Y:S01]  /*0fa0*/  IMAD.U32 R14, RZ, RZ, UR6 ;  /* 0x00000006ff0e7e24 */ /* 0x000fe2000f8e00ff */
[----:B------:R-:W-:Y:S01]  /*0fb0*/  @!P2 IADD3 R0, -R0, RZ, RZ ;  /* 0x000000ff0000a210 */ /* 0x000fe20007ffe1ff */
[----:B------:R-:W-:Y:S01]  /*0fc0*/  ULDC.64 UR6, c[0x0][0x260] ;  /* 0x0000980000067ab9 */ /* 0x000fe20000000a00 */
[C---:B------:R-:W-:Y:S01]  /*0fd0*/  IADD3 R4, P2, R132.reuse, UR30, RZ ;  /* 0x0000001e84047c10 */ /* 0x040fe2000ff5e0ff */
[----:B------:R-:W-:Y:S01]  /*0fe0*/  VIADD R157, R132, 0x20 ;  /* 0x00000020849d7836 */ /* 0x000fe20000000000 */
[----:B------:R-:W-:Y:S01]  /*0ff0*/  IADD3.X R7, R5, UR31, R7, P3, !PT ;  /* 0x0000001f05077c10 */ /* 0x000fe20009ffe407 */
[----:B------:R-:W-:Y:S01]  /*1000*/  UIADD3 UR17, UR18, -0x1, URZ ;  /* 0xffffffff12117890 */ /* 0x000fe2000fffe03f */
[----:B------:R-:W-:Y:S01]  /*1010*/  @!P0 LOP3.LUT R0, RZ, R13, RZ, 0x33, !PT ;  /* 0x0000000dff008212 */ /* 0x000fe200078e33ff */
[----:B------:R-:W-:Y:S01]  /*1020*/  BSSY B0, `(.L_x_544) ;  /* 0x000003f000007945 */ /* 0x000fe20003800000 */
[----:B------:R-:W-:Y:S01]  /*1030*/  IADD3.X R5, R133, UR16, RZ, P2, !PT ;  /* 0x0000001085057c10 */ /* 0x000fe200097fe4ff */
[----:B------:R-:W-:Y:S01]  /*1040*/  UIMAD UR16, UR17, -0x40, UR25 ;  /* 0xffffffc0111078a4 */ /* 0x000fe2000f8e0219 */
[----:B------:R-:W-:Y:S01]  /*1050*/  SHF.R.S32.HI R12, RZ, 0x1f, R0 ;  /* 0x0000001fff0c7819 */ /* 0x000fe20000011400 */
[----:B------:R-:W-:Y:S01]  /*1060*/  IMAD.WIDE.U32 R30, R0, UR6, R8 ;  /* 0x00000006001e7c25 */ /* 0x000fe2000f8e0008 */
[----:B------:R-:W-:-:S02]  /*1070*/  ISETP.GE.AND P3, PT, R2, UR5, PT ;  /* 0x0000000502007c0c */ /* 0x000fc4000bf66270 */
[----:B------:R-:W-:Y:S01]  /*1080*/  IADD3 R19, R2, 0x20, RZ ;  /* 0x0000002002137810 */ /* 0x000fe20007ffe0ff */
[----:B------:R-:W-:Y:S01]  /*1090*/  IMAD.WIDE.U32 R14, R14, UR4, R4 ;  /* 0x000000040e0e7c25 */ /* 0x000fe2000f8e0004 */
[----:B------:R2:W-:Y:S01]  /*10a0*/  STL.64 [R1+0x138], R30 ;  /* 0x0001381e01007387 */ /* 0x0005e20000100a00 */
[----:B------:R-:W-:Y:S01]  /*10b0*/  UMOV UR4, 0x400 ;  /* 0x0000040000047882 */ /* 0x000fe20000000000 */
[----:B------:R-:W-:Y:S01]  /*10c0*/  ISETP.GE.AND P0, PT, R2, UR16, PT ;  /* 0x0000001002007c0c */ /* 0x000fe2000bf06270 */
[----:B------:R-:W-:Y:S01]  /*10d0*/  IMAD R4, R12, UR6, RZ ;  /* 0x000000060c047c24 */ /* 0x000fe2000f8e02ff */
[----:B-1----:R-:W-:Y:S01]  /*10e0*/  ULEA UR4, UR28, UR4, 0x18 ;  /* 0x000000041c047291 */ /* 0x002fe2000f8ec03f */
[----:B------:R-:W-:Y:S01]  /*10f0*/  VIADD R13, R15, UR29 ;  /* 0x0000001d0f0d7c36 */ /* 0x000fe20008000000 */
[----:B------:R-:W-:Y:S01]  /*1100*/  ISETP.GE.AND P2, PT, R19, UR5, PT ;  /* 0x0000000513007c0c */ /* 0x000fe2000bf46270 */
[----:B------:R-:W-:Y:S01]  /*1110*/  IMAD R22, R0, UR7, R4 ;  /* 0x0000000700167c24 */ /* 0x000fe2000f8e0204 */
[----:B------:R-:W-:Y:S01]  /*1120*/  ULDC.64 UR6, c[0x0][0x268] ;  /* 0x00009a0000067ab9 */ /* 0x000fe20000000a00 */
[----:B------:R-:W-:Y:S01]  /*1130*/  IMAD.WIDE R10, R10, 0x80, R2 ;  /* 0x000000800a0a7825 */ /* 0x000fe200078e0202 */
[----:B------:R-:W-:-:S03]  /*1140*/  LEA R195, R195, UR4, 0x1 ;  /* 0x00000004c3c37c11 */ /* 0x000fc6000f8e08ff */
[----:B------:R-:W-:-:S04]  /*1150*/  IMAD.WIDE.U32 R28, R0, UR6, R6 ;  /* 0x00000006001c7c25 */ /* 0x000fc8000f8e0006 */
[----:B------:R-:W-:Y:S01]  /*1160*/  IMAD R4, R12, UR6, RZ ;  /* 0x000000060c047c24 */ /* 0x000fe2000f8e02ff */
[----:B------:R2:W-:Y:S03]  /*1170*/  STL.64 [R1+0x1a8], R28 ;  /* 0x0001a81c01007387 */ /* 0x0005e60000100a00 */
[----:B------:R-:W-:Y:S01]  /*1180*/  IMAD R25, R0, UR7, R4 ;  /* 0x0000000700197c24 */ /* 0x000fe2000f8e0204 */
[----:B------:R2:W-:Y:S04]  /*1190*/  STL [R1+0xfc], R157 ;  /* 0x0000fc9d01007387 */ /* 0x0005e80000100800 */
[----:B------:R2:W-:Y:S01]  /*11a0*/  STL [R1+0x128], R153 ;  /* 0x0001289901007387 */ /* 0x0005e20000100800 */
[----:B------:R-:W-:Y:S05]  /*11b0*/  @P3 BRA `(.L_x_545) ;  /* 0x0000000000943947 */ /* 0x000fea0003800000 */
        /* <DEDUP_REMOVED lines=13> */
[----:B------:R-:W4:Y:S01]  /*1290*/  @!P5 LDC.64 R4, c[0x0][0x210] ;  /* 0x00008400ff04db82 */ /* 0x000f220000000a00 */
[----:B------:R3:W-:Y:S01]  /*12a0*/  @P6 STS.64 [R195+0x8], RZ ;  /* 0x000008ffc3006388 */ /* 0x0007e20000000a00 */
[----:B-1----:R-:W-:-:S04]  /*12b0*/  @!P6 LEA R8, P3, R6, R8, 0x1 ;  /* 0x000000080608e211 */ /* 0x002fc800078608ff */
        /* <DEDUP_REMOVED lines=21> */
.L_x_545:
[----:B------:R-:W-:Y:S05]  /*1410*/  BSYNC B0 ;  /* 0x0000000000007941 */ /* 0x000fea0003800000 */
.L_x_544:
[----:B------:R-:W-:Y:S01]  /*1420*/  SHF.R.S32.HI R0, RZ, 0x1f, R17 ;  /* 0x0000001fff007819 */ /* 0x000fe20000011411 */
[----:B------:R-:W-:Y:S01]  /*1430*/  BSSY B0, `(.L_x_546) ;  /* 0x000002b000007945 */ /* 0x000fe20003800000 */
[C---:B------:R-:W-:Y:S01]  /*1440*/  ISETP.GE.AND P5, PT, R2.reuse, UR16, PT ;  /* 0x0000001002007c0c */ /* 0x040fe2000bfa6270 */
[----:B------:R-:W-:Y:S01]  /*1450*/  VIADD R16, R2, 0x60 ;  /* 0x0000006002107836 */ /* 0x000fe20000000000 */
[----:B------:R-:W-:Y:S01]  /*1460*/  LEA.HI R20, R0, R17, RZ, 0x2 ;  /* 0x0000001100147211 */ /* 0x000fe200078f10ff */
[----:B------:R-:W-:Y:S10]  /*1470*/  @P2 BRA `(.L_x_547) ;  /* 0x0000000000982947 */ /* 0x000ff40003800000 */
[----:B------:R-:W-:Y:S01]  /*1480*/  ULDC UR28, c[0x0][0x2d0] ;  /* 0x0000b400001c7ab9 */ /* 0x000fe20000000800 */
[----:B-1-3--:R-:W-:Y:S01]  /*1490*/  IADD3 R4, P2, R10, 0x20, RZ ;  /* 0x000000200a047810 */ /* 0x00afe20007f5e0ff */
        /* <DEDUP_REMOVED lines=36> */
.L_x_547:
[----:B------:R-:W-:Y:S05]  /*16e0*/  BSYNC B0 ;  /* 0x0000000000007941 */ /* 0x000fea0003800000 */
.L_x_546:
[----:B------:R-:W-:Y:S01]  /*16f0*/  LOP3.LUT R0, R20, 0x7ffffffc, RZ, 0xc0, !PT ;  /* 0x7ffffffc14007812 */ /* 0x000fe200078ec0ff */
[----:B------:R-:W-:Y:S01]  /*1700*/  BSSY B0, `(.L_x_548) ;  /* 0x000002b000007945 */ /* 0x000fe20003800000 */
[----:B------:R-:W-:Y:S02]  /*1710*/  ISETP.GE.AND P6, PT, R16, UR5, PT ;  /* 0x0000000510007c0c */ /* 0x000fe4000bfc6270 */
[----:B------:R-:W-:Y:S01]  /*1720*/  SHF.R.S32.HI R18, RZ, 0x1f, R18 ;  /* 0x0000001fff127819 */ /* 0x000fe20000011412 */
[----:B------:R-:W-:Y:S01]  /*1730*/  IMAD.IADD R23, R17, 0x1, -R0 ;  /* 0x0000000111177824 */ /* 0x000fe200078e0a00 */
[----:B------:R-:W-:Y:S09]  /*1740*/  @P1 BRA `(.L_x_549) ;  /* 0x0000000000981947 */ /* 0x000ff20003800000 */
[----:B------:R-:W-:Y:S01]  /*1750*/  ULDC UR28, c[0x0][0x2d0] ;  /* 0x0000b400001c7ab9 */ /* 0x000fe20000000800 */
[----:B-1-34-:R-:W-:Y:S01]  /*1760*/  IADD3 R4, P1, R10, 0x40, RZ ;  /* 0x000000400a047810 */ /* 0x01afe20007f3e0ff */
        /* <DEDUP_REMOVED lines=13> */
[----:B------:R-:W4:Y:S01]  /*1840*/  @!P3 LDC.64 R8, c[0x0][0x210] ;  /* 0x00008400ff08bb82 */ /* 0x000f220000000a00 */
[----:B-1----:R-:W-:-:S04]  /*1850*/  @!P4 LEA R6, P2, R2, R6, 0x1 ;  /* 0x000000060206c211 */ /* 0x002fc800078408ff */
        /* <DEDUP_REMOVED lines=21> */
.L_x_549:
[----:B------:R-:W-:Y:S05]  /*19b0*/  BSYNC B0 ;  /* 0x0000000000007941 */ /* 0x000fea0003800000 */
.L_x_548:
[----:B------:R-:W-:Y:S04]  /*19c0*/  BSSY B0, `(.L_x_550) ;  /* 0x0000028000007945 */ /* 0x000fe80003800000 */
[----:B------:R-:W-:Y:S05]  /*19d0*/  @P6 BRA `(.L_x_551) ;  /* 0x0000000000986947 */ /* 0x000fea0003800000 */
        /* <DEDUP_REMOVED lines=38> */
.L_x_551:
[----:B------:R-:W-:Y:S05]  /*1c40*/  BSYNC B0 ;  /* 0x0000000000007941 */ /* 0x000fea0003800000 */
.L_x_550:
[----:B-1-34-:R-:W-:Y:S01]  /*1c50*/  LEA.HI R4, R18, R135, RZ, 0x2 ;  /* 0x0000008712047211 */ /* 0x01afe200078f10ff */
[----:B------:R-:W-:Y:S01]  /*1c60*/  IMAD.IADD R159, R31, 0x1, R22 ;  /* 0x000000011f9f7824 */ /* 0x000fe200078e0216 */
[----:B------:R-:W-:Y:S01]  /*1c70*/  LEA.HI R5, R24, R151, RZ, 0x4 ;  /* 0x0000009718057211 */ /* 0x000fe200078f20ff */
[----:B------:R-:W-:Y:S01]  /*1c80*/  IMAD.MOV.U32 R158, RZ, RZ, R30 ;  /* 0x000000ffff9e7224 */ /* 0x000fe200078e001e */
[----:B------:R-:W-:Y:S01]  /*1c90*/  LOP3.LUT R4, R4, 0xffffffc, RZ, 0xc0, !PT ;  /* 0x0ffffffc04047812 */ /* 0x000fe200078ec0ff */
[----:B------:R-:W-:Y:S01]  /*1ca0*/  USHF.L.U64.HI UR28, UR10, 0x6, UR11 ;  /* 0x000000060a1c7899 */ /* 0x000fe2000801020b */
[----:B------:R-:W-:Y:S01]  /*1cb0*/  SHF.R.S32.HI R3, RZ, 0x4, R5 ;  /* 0x00000004ff037819 */ /* 0x000fe20000011405 */
[----:B------:R-:W-:Y:S01]  /*1cc0*/  USHF.R.S32.HI UR33, URZ, 0x1f, UR17 ;  /* 0x0000001f3f217899 */ /* 0x000fe20008011411 */
[----:B------:R-:W-:Y:S01]  /*1cd0*/  LOP3.LUT R0, R5, 0xfffffff0, RZ, 0xc0, !PT ;  /* 0xfffffff005007812 */ /* 0x000fe200078ec0ff */
[C---:B------:R-:W-:Y:S01]  /*1ce0*/  IMAD.IADD R6, R135.reuse, 0x1, -R4 ;  /* 0x0000000187067824 */ /* 0x040fe200078e0a04 */
[----:B------:R-:W-:Y:S01]  /*1cf0*/  SHF.R.S32.HI R2, RZ, 0x2, R20 ;  /* 0x00000002ff027819 */ /* 0x000fe20000011414 */
[----:B------:R1:W-:Y:S01]  /*1d00*/  STL.64 [R1+0x130], R158 ;  /* 0x0001309e01007387 */ /* 0x0003e20000100a00 */
[----:B------:R-:W-:Y:S01]  /*1d10*/  LEA R7, R135, UR24, 0x4 ;  /* 0x0000001887077c11 */ /* 0x000fe2000f8e20ff */
[----:B------:R-:W-:Y:S01]  /*1d20*/  IMAD.IADD R4, R151, 0x1, -R0 ;  /* 0x0000000197047824 */ /* 0x000fe200078e0a00 */
[----:B------:R-:W-:Y:S01]  /*1d30*/  LEA.HI R5, R5, R3, RZ, 0x1 ;  /* 0x0000000305057211 */ /* 0x000fe200078f08ff */
[--C-:B------:R-:W-:Y:S01]  /*1d40*/  IMAD R17, R6, 0x10, R2.reuse ;  /* 0x0000001006117824 */ /* 0x100fe200078e0202 */
[----:B------:R-:W-:Y:S01]  /*1d50*/  IADD3 R18, R7, 0x1, R2 ;  /* 0x0000000107127810 */ /* 0x000fe20007ffe002 */
[----:B------:R-:W-:Y:S01]  /*1d60*/  USHF.L.U32 UR29, UR10, 0x6, URZ ;  /* 0x000000060a1d7899 */ /* 0x000fe2000800063f */
[----:B------:R-:W-:Y:S01]  /*1d70*/  LOP3.LUT R5, R5, 0xfffffffe, RZ, 0xc0, !PT ;  /* 0xfffffffe05057812 */ /* 0x000fe200078ec0ff */
[----:B------:R-:W-:Y:S01]  /*1d80*/  UIMAD UR6, UR28, UR17, URZ ;  /* 0x000000111c0672a4 */ /* 0x000fe2000f8e023f */
[----:B------:R-:W-:Y:S01]  /*1d90*/  LOP3.LUT R2, R26, 0xfffffff8, RZ, 0xc0, !PT ;  /* 0xfffffff81a027812 */ /* 0x000fe200078ec0ff */
[----:B------:R-:W-:Y:S01]  /*1da0*/  IMAD.U32 R15, RZ, RZ, UR17 ;  /* 0x00000011ff0f7e24 */ /* 0x000fe2000f8e00ff */
[----:B------:R-:W-:Y:S01]  /*1db0*/  LEA.HI R0, R4, R4, RZ, 0x1 ;  /* 0x0000000404007211 */ /* 0x000fe200078f08ff */
[----:B------:R-:W-:Y:S01]  /*1dc0*/  IMAD.IADD R12, R3, 0x1, -R5 ;  /* 0x00000001030c7824 */ /* 0x000fe200078e0a05 */
[----:B------:R-:W-:Y:S01]  /*1dd0*/  UIMAD UR6, UR33, UR29, UR6 ;  /* 0x0000001d210672a4 */ /* 0x000fe2000f8e0206 */
[----:B------:R-:W-:Y:S01]  /*1de0*/  IMAD.IADD R5, R151, 0x1, -R2 ;  /* 0x0000000197057824 */ /* 0x000fe200078e0a02 */
[--C-:B------:R-:W-:Y:S01]  /*1df0*/  SHF.R.S32.HI R6, RZ, 0x1, R0.reuse ;  /* 0x00000001ff067819 */ /* 0x100fe20000011400 */
[----:B------:R-:W-:Y:S01]  /*1e00*/  BSSY B0, `(.L_x_552) ;  /* 0x0000030000007945 */ /* 0x000fe20003800000 */
[----:B------:R-:W-:-:S02]  /*1e10*/  SHF.R.S32.HI R2, RZ, 0x1f, R0 ;  /* 0x0000001fff027819 */ /* 0x000fc40000011400 */
[----:B------:R-:W-:Y:S02]  /*1e20*/  LEA.HI R9, R5, R5, RZ, 0x1 ;  /* 0x0000000505097211 */ /* 0x000fe400078f08ff */
[----:B------:R-:W-:Y:S02]  /*1e30*/  LEA.HI R2, R2, R6, RZ, 0x2 ;  /* 0x0000000602027211 */ /* 0x000fe400078f10ff */
[----:B------:R-:W-:Y:S02]  /*1e40*/  LOP3.LUT R8, R0, 0x7fffffe, RZ, 0xc0, !PT ;  /* 0x07fffffe00087812 */ /* 0x000fe400078ec0ff */
[----:B------:R-:W-:Y:S01]  /*1e50*/  LOP3.LUT R0, R2, 0xfffffffc, RZ, 0xc0, !PT ;  /* 0xfffffffc02007812 */ /* 0x000fe200078ec0ff */
[----:B------:R-:W-:Y:S01]  /*1e60*/  IMAD.WIDE.U32 R2, R15, UR29, R158 ;  /* 0x0000001d0f027c25 */ /* 0x000fe2000f8e009e */
[----:B------:R-:W-:Y:S02]  /*1e70*/  LOP3.LUT R7, R9, 0x7fffffe, RZ, 0xc0, !PT ;  /* 0x07fffffe09077812 */ /* 0x000fe400078ec0ff */
[----:B------:R-:W-:Y:S01]  /*1e80*/  SHF.R.S32.HI R10, RZ, 0x1f, R4 ;  /* 0x0000001fff0a7819 */ /* 0x000fe20000011404 */
[----:B------:R-:W-:Y:S01]  /*1e90*/  IMAD.IADD R150, R4, 0x1, -R8 ;  /* 0x0000000104967824 */ /* 0x000fe200078e0a08 */
[----:B------:R-:W-:Y:S01]  /*1ea0*/  ISETP.GE.AND P6, PT, R19, UR16, PT ;  /* 0x0000001013007c0c */ /* 0x000fe2000bfc6270 */
[----:B------:R-:W-:Y:S01]  /*1eb0*/  VIADD R8, R3, UR6 ;  /* 0x0000000603087c36 */ /* 0x000fe20008000000 */
[----:B------:R-:W-:Y:S01]  /*1ec0*/  ISETP.GE.AND P4, PT, R19, UR16, PT ;  /* 0x0000001013007c0c */ /* 0x000fe2000bf86270 */
[----:B------:R-:W-:Y:S01]  /*1ed0*/  IMAD.IADD R13, R5, 0x1, -R7 ;  /* 0x00000001050d7824 */ /* 0x000fe200078e0a07 */
[----:B------:R-:W-:Y:S01]  /*1ee0*/  LEA.HI R14, R10, R4, RZ, 0x3 ;  /* 0x000000040a0e7211 */ /* 0x000fe200078f18ff */
[----:B------:R-:W-:Y:S01]  /*1ef0*/  IMAD.IADD R19, R6, 0x1, -R0 ;  /* 0x0000000106137824 */ /* 0x000fe200078e0a00 */
[----:B-1----:R-:W-:Y:S09]  /*1f00*/  @P0 BRA `(.L_x_553) ;  /* 0x00000000007c0947 */ /* 0x002ff20003800000 */
[----:B------:R-:W-:Y:S02]  /*1f10*/  ULDC UR6, c[0x0][0x2d0] ;  /* 0x0000b40000067ab9 */ /* 0x000fe40000000800 */
[----:B------:R-:W-:Y:S02]  /*1f20*/  ISETP.GE.AND P3, PT, R132, UR6, PT ;  /* 0x0000000684007c0c */ /* 0x000fe4000bf66270 */
[----:B------:R-:W-:Y:S02]  /*1f30*/  ISETP.GE.AND P2, PT, R157, UR6, PT ;  /* 0x000000069d007c0c */ /* 0x000fe4000bf46270 */
[----:B------:R-:W-:-:S09]  /*1f40*/  ISETP.GE.AND P0, PT, R153, UR6, PT ;  /* 0x0000000699007c0c */ /* 0x000fd2000bf06270 */
[----:B------:R-:W1:Y:S01]  /*1f50*/  @!P3 LDC.64 R6, c[0x0][0x218] ;  /* 0x00008600ff06bb82 */ /* 0x000e620000000a00 */
[----:B------:R3:W-:Y:S04]  /*1f60*/  @P3 STS [R195+0x6000], RZ ;  /* 0x006000ffc3003388 */ /* 0x0007e80000000800 */
        /* <DEDUP_REMOVED lines=25> */
.L_x_553:
[----:B------:R-:W-:Y:S05]  /*2100*/  BSYNC B0 ;  /* 0x0000000000007941 */ /* 0x000fea0003800000 */
.L_x_552:
        /* <DEDUP_REMOVED lines=9> */
[----:B---3--:R-:W-:Y:S02]  /*21a0*/  IADD3.X R6, R8, UR30, RZ, P0, !PT ;  /* 0x0000001e08067c10 */ /* 0x008fe400087fe4ff */
[----:B------:R-:W-:-:S07]  /*21b0*/  ISETP.GE.AND P0, PT, R153, UR6, PT ;  /* 0x0000000699007c0c */ /* 0x000fce000bf06270 */
[----:B-1----:R-:W1:Y:S01]  /*21c0*/  @!P3 LDC.64 R4, c[0x0][0x218] ;  /* 0x00008600ff04bb82 */ /* 0x002e620000000a00 */
[----:B------:R4:W-:Y:S07]  /*21d0*/  @P3 STS.128 [R195+0x6800], RZ ;  /* 0x006800ffc3003388 */ /* 0x0009ee0000000c00 */
        /* <DEDUP_REMOVED lines=23> */
.L_x_555:
[----:B------:R-:W-:Y:S05]  /*2350*/  BSYNC B0 ;  /* 0x0000000000007941 */ /* 0x000fea0003800000 */
.L_x_554:
[----:B------:R-:W0:Y:S01]  /*2360*/  LDGDEPBAR ;  /* 0x00000000000079af */ /* 0x000e220000000000 */
[----:B------:R-:W-:Y:S01]  /*2370*/  IMAD.SHL.U32 R0, R16, 0x40, RZ ;  /* 0x0000004010007824 */ /* 0x000fe200078e00ff */
[----:B-1--4-:R-:W-:Y:S01]  /*2380*/  SHF.L.U32 R2, R19, 0x6, RZ ;  /* 0x0000000613027819 */ /* 0x012fe200000006ff */
[----:B---3--:R-:W-:Y:S01]  /*2390*/  IMAD.SHL.U32 R4, R14, 0x20, RZ ;  /* 0x000000200e047824 */ /* 0x008fe200078e00ff */
[----:B------:R-:W-:Y:S01]  /*23a0*/  MOV R10, R28 ;  /* 0x0000001c000a7202 */ /* 0x000fe20000000f00 */
[----:B------:R-:W-:Y:S01]  /*23b0*/  IMAD.SHL.U32 R3, R12, 0x8, RZ ;  /* 0x000000080c037824 */ /* 0x000fe200078e00ff */
[----:B------:R-:W-:Y:S01]  /*23c0*/  LOP3.LUT R2, R2, 0xc0, RZ, 0xc0, !PT ;  /* 0x000000c002027812 */ /* 0x000fe200078ec0ff */
[----:B------:R-:W-:Y:S01]  /*23d0*/  IMAD.SHL.U32 R5, R21, 0x8, RZ ;  /* 0x0000000815057824 */ /* 0x000fe200078e00ff */
[----:B------:R-:W-:Y:S01]  /*23e0*/  LOP3.LUT R0, R0, 0xc0, RZ, 0xc0, !PT ;  /* 0x000000c000007812 */ /* 0x000fe200078ec0ff */
[----:B------:R-:W-:Y:S01]  /*23f0*/  IMAD.IADD R11, R29, 0x1, R25 ;  /* 0x000000011d0b7824 */ /* 0x000fe200078e0219 */
[----:B------:R-:W-:Y:S01]  /*2400*/  LOP3.LUT R149, R4, 0xffffff00, RZ, 0xc0, !PT ;  /* 0xffffff0004957812 */ /* 0x000fe200078ec0ff */
[----:B------:R-:W-:Y:S01]  /*2410*/  IMAD.U32 R7, RZ, RZ, UR25 ;  /* 0x00000019ff077e24 */ /* 0x000fe2000f8e00ff */
[----:B------:R-:W-:Y:S01]  /*2420*/  LOP3.LUT R3, R2, 0x8, R3, 0xf8, !PT ;  /* 0x0000000802037812 */ /* 0x000fe200078ef803 */
[----:B------:R-:W-:Y:S01]  /*2430*/  USHF.L.U64.HI UR24, UR8, 0x6, UR9 ;  /* 0x0000000608187899 */ /* 0x000fe20008010209 */
[----:B------:R-:W-:Y:S01]  /*2440*/  LOP3.LUT R5, R0, 0x8, R5, 0xf8, !PT ;  /* 0x0000000800057812 */ /* 0x000fe200078ef805 */
[----:B------:R1:W-:Y:S01]  /*2450*/  STL.64 [R1+0x1a0], R10 ;  /* 0x0001a00a01007387 */ /* 0x0003e20000100a00 */
[----:B------:R-:W-:Y:S01]  /*2460*/  SHF.R.U32.HI R4, RZ, 0x3, R0 ;  /* 0x00000003ff047819 */ /* 0x000fe20000011600 */
[----:B------:R-:W-:Y:S01]  /*2470*/  IMAD R0, R135, 0x200, R149 ;  /* 0x0000020087007824 */ /* 0x000fe200078e0295 */
[----:B------:R-:W-:Y:S01]  /*2480*/  SHF.R.U32.HI R2, RZ, 0x3, R2 ;  /* 0x00000003ff027819 */ /* 0x000fe20000011602 */
[----:B------:R-:W-:Y:S01]  /*2490*/  ULEA UR21, UR18, UR21, 0x6 ;  /* 0x0000001512157291 */ /* 0x000fe2000f8e303f */
[----:B------:R-:W-:Y:S01]  /*24a0*/  SHF.L.U32 R6, R23, 0x1, RZ ;  /* 0x0000000117067819 */ /* 0x000fe200000006ff */
[----:B------:R-:W-:Y:S01]  /*24b0*/  USHF.L.U32 UR32, UR8, 0x6, URZ ;  /* 0x0000000608207899 */ /* 0x000fe2000800063f */
[----:B------:R-:W-:Y:S01]  /*24c0*/  LOP3.LUT R148, R3, R2, RZ, 0x3c, !PT ;  /* 0x0000000203947212 */ /* 0x000fe200078e3cff */
[----:B------:R-:W-:Y:S01]  /*24d0*/  IMAD R2, R150, 0x20, R0 ;  /* 0x0000002096027824 */ /* 0x000fe200078e0200 */
[----:B------:R-:W-:-:S04]  /*24e0*/  DEPBAR.LE SB0, 0x0 ;  /* 0x000080000000791a */ /* 0x000fc80000000000 */
[----:B------:R-:W-:Y:S01]  /*24f0*/  BAR.SYNC.DEFER_BLOCKING 0x0 ;  /* 0x0000000000007b1d */ /* 0x000fe20000010000 */
[----:B------:R-:W-:Y:S01]  /*2500*/  LOP3.LUT R5, R5, R4, RZ, 0x3c, !PT ;  /* 0x0000000405057212 */ /* 0x000fe200078e3cff */
[----:B------:R-:W-:Y:S01]  /*2510*/  UIMAD UR6, UR24, UR17, URZ ;  /* 0x00000011180672a4 */ /* 0x000fe2000f8e023f */
[----:B------:R-:W-:Y:S01]  /*2520*/  IADD3 R3, R7, -UR15, R18 ;  /* 0x8000000f07037c10 */ /* 0x000fe2000fffe012 */
[----:B------:R-:W-:Y:S01]  /*2530*/  UIADD3 UR21, UR21, -0x40, URZ ;  /* 0xffffffc015157890 */ /* 0x000fe2000fffe03f */
[----:B------:R-:W-:Y:S01]  /*2540*/  IMAD R4, R17, UR19, R6 ;  /* 0x0000001311047c24 */ /* 0x000fe2000f8e0206 */
[----:B------:R-:W-:Y:S01]  /*2550*/  IADD3 R2, R148, R2, RZ ;  /* 0x0000000294027210 */ /* 0x000fe20007ffe0ff */
[----:B------:R-:W-:Y:S01]  /*2560*/  UIMAD UR6, UR33, UR32, UR6 ;  /* 0x00000020210672a4 */ /* 0x000fe2000f8e0206 */
[----:B------:R-:W-:Y:S01]  /*2570*/  IMAD R8, R12, 0x8, R13 ;  /* 0x000000080c087824 */ /* 0x000fe200078e020d */
[----:B------:R-:W-:Y:S01]  /*2580*/  USHF.R.S32.HI UR7, URZ, 0x1f, UR21 ;  /* 0x0000001f3f077899 */ /* 0x000fe20008011415 */
[----:B------:R-:W-:Y:S01]  /*2590*/  VIADD R134, R3, UR20 ;  /* 0x0000001403867c36 */ /* 0x000fe20008000000 */
[----:B------:R-:W-:Y:S01]  /*25a0*/  LEA R192, R2, UR4, 0x1 ;  /* 0x0000000402c07c11 */ /* 0x000fe2000f8e08ff */
[----:B------:R-:W-:Y:S01]  /*25b0*/  IMAD.WIDE.U32 R2, R15, UR32, R10 ;  /* 0x000000200f027c25 */ /* 0x000fe2000f8e000a */
[----:B------:R-:W-:Y:S01]  /*25c0*/  IADD3 R188, P0, R4, UR21, RZ ;  /* 0x0000001504bc7c10 */ /* 0x000fe2000ff1e0ff */
[----:B------:R-:W-:Y:S02]  /*25d0*/  BSSY B0, `(.L_x_556) ;  /* 0x0000029000007945 */ /* 0x000fe40003800000 */
[----:B------:R-:W-:Y:S01]  /*25e0*/  IMAD.U32 R0, R8, 0x20, R5 ;  /* 0x0000002008007824 */ /* 0x000fe200078e0005 */
[----:B------:R-:W-:Y:S01]  /*25f0*/  LEA.HI.X.SX32 R154, R4, UR7, 0x1, P0 ;  /* 0x00000007049a7c11 */ /* 0x000fe200080f0eff */
[----:B------:R-:W-:Y:S01]  /*2600*/  VIADD R8, R3, UR6 ;  /* 0x0000000603087c36 */ /* 0x000fe20008000000 */
        /* <DEDUP_REMOVED lines=10> */
[----:B------:R-:W3:Y:S01]  /*26b0*/  @!P3 LDC.64 R6, c[0x0][0x220] ;  /* 0x00008800ff06bb82 */ /* 0x000ee20000000a00 */
[----:B------:R4:W-:Y:S04]  /*26c0*/  @P3 STS [R195+0x9000], RZ ;  /* 0x009000ffc3003388 */ /* 0x0009e80000000800 */
[----:B------:R4:W-:Y:S03]  /*26d0*/  @P3 STS [R195+0x9004], RZ ;  /* 0x009004ffc3003388 */ /* 0x0009e60000000800 */
[----:B------:R-:W5:Y:S01]  /*26e0*/  @!P2 LDC.64 R4, c[0x0][0x220] ;  /* 0x00008800ff04ab82 */ /* 0x000f620000000a00 */
[----:B------:R4:W-:Y:S01]  /*26f0*/  @P3 STS.64 [R195+0x9008], RZ ;  /* 0x009008ffc3003388 */ /* 0x0009e20000000a00 */
[----:B---3--:R-:W-:-:S04]  /*2700*/  @!P3 LEA R6, P5, R2, R6, 0x1 ;  /* 0x000000060206b211 */ /* 0x008fc800078a08ff */
        /* <DEDUP_REMOVED lines=21> */
.L_x_557:
[----:B------:R-:W-:Y:S05]  /*2860*/  BSYNC B0 ;  /* 0x0000000000007941 */ /* 0x000fea0003800000 */
.L_x_556:
        /* <DEDUP_REMOVED lines=12> */
[----:B----4-:R-:W-:Y:S02]  /*2930*/  IADD3.X R6, R8, UR16, RZ, P0, !PT ;  /* 0x0000001008067c10 */ /* 0x010fe400087fe4ff */
[----:B------:R-:W-:-:S07]  /*2940*/  ISETP.GE.AND P0, PT, R153, UR6, PT ;  /* 0x0000000699007c0c */ /* 0x000fce000bf06270 */
[----:B---3--:R-:W3:Y:S01]  /*2950*/  @!P3 LDC.64 R4, c[0x0][0x220] ;  /* 0x00008800ff04bb82 */ /* 0x008ee20000000a00 */
[----:B------:R4:W-:Y:S07]  /*2960*/  @P3 STS.128 [R195+0x9800], RZ ;  /* 0x009800ffc3003388 */ /* 0x0009ee0000000c00 */
[----:B-1----:R-:W1:Y:S01]  /*2970*/  @!P2 LDC.64 R10, c[0x0][0x220] ;  /* 0x00008800ff0aab82 */ /* 0x002e620000000a00 */
[----:B---3--:R-:W-:-:S04]  /*2980*/  @!P3 LEA R4, P4, R0, R4, 0x1 ;  /* 0x000000040004b211 */ /* 0x008fc800078808ff */
        /* <DEDUP_REMOVED lines=21> */
.L_x_559:
[----:B------:R-:W-:Y:S05]  /*2ae0*/  BSYNC B0 ;  /* 0x0000000000007941 */ /* 0x000fea0003800000 */
.L_x_558:
[----:B------:R-:W-:Y:S01]  /*2af0*/  LDSM.16.M88.4 R32, [R189+0x6000] ;  /* 0x00600000bd20783b */ /* 0x000fe20000000200 */
[----:B-1--4-:R-:W-:Y:S01]  /*2b00*/  IMAD.MOV.U32 R2, RZ, RZ, 0x10 ;  /* 0x00000010ff027424 */ /* 0x012fe200078e00ff */
[----:B------:R-:W-:Y:S01]  /*2b10*/  LOP3.LUT P0, RZ, R16, 0x2, RZ, 0xc0, !PT ;  /* 0x0000000210ff7812 */ /* 0x000fe2000780c0ff */
[----:B------:R-:W-:Y:S01]  /*2b20*/  IMAD.U32 R3, RZ, RZ, UR14 ;  /* 0x0000000eff037e24 */ /* 0x000fe2000f8e00ff */
[----:B------:R-:W1:Y:S01]  /*2b30*/  LDSM.16.M88.4 R8, [R192+0x1000] ;  /* 0x00100000c008783b */ /* 0x000e620000000200 */
[----:B------:R-:W-:Y:S01]  /*2b40*/  LOP3.LUT P1, RZ, R19, 0x2, RZ, 0xc0, !PT ;  /* 0x0000000213ff7812 */ /* 0x000fe2000782c0ff */
[----:B------:R-:W-:Y:S01]  /*2b50*/  UISETP.GE.AND UP0, UPT, UR18, 0x2, UPT ;  /* 0x000000021200788c */ /* 0x000fe2000bf06270 */
[C---:B------:R-:W-:Y:S01]  /*2b60*/  SEL R0, R2.reuse, 0xfffffff0, !P0 ;  /* 0xfffffff002007807 */ /* 0x040fe20004000000 */
[----:B--2---:R-:W2:Y:S01]  /*2b70*/  LDSM.16.M88.4 R28, [R189+0x6400] ;  /* 0x00640000bd1c783b */ /* 0x004ea20000000200 */
[----:B------:R-:W-:Y:S01]  /*2b80*/  SEL R2, R2, 0xfffffff0, !P1 ;  /* 0xfffffff002027807 */ /* 0x000fe20004800000 */
[----:B------:R-:W-:Y:S01]  /*2b90*/  IMAD R135, R3, 0x8, R135 ;  /* 0x0000000803877824 */ /* 0x000fe200078e0287 */
[----:B------:R-:W-:Y:S01]  /*2ba0*/  UIADD3 UR33, UR27, 0x646e171e, URZ ;  /* 0x646e171e1b217890 */ /* 0x000fe2000fffe03f */
[----:B------:R-:W4:Y:S01]  /*2bb0*/  LDSM.16.M88.4 R24, [R189+0x6800] ;  /* 0x00680000bd18783b */ /* 0x000f220000000200 */
[----:B------:R-:W-:Y:S01]  /*2bc0*/  IMAD R191, R0, 0x2, R189 ;  /* 0x0000000200bf7824 */ /* 0x000fe200078e02bd */
[----:B------:R-:W-:Y:S01]  /*2bd0*/  PLOP3.LUT P0, PT, PT, PT, UP0, 0x80, 0x0 ;  /* 0x000000000000781c */ /* 0x000fe20003f0f008 */
[----:B------:R-:W-:Y:S01]  /*2be0*/  IMAD R193, R2, 0x2, R192 ;  /* 0x0000000202c17824 */ /* 0x000fe200078e02c0 */
[----:B------:R-:W5:Y:S01]  /*2bf0*/  LDSM.16.M88.4 R20, [R189+0x6c00] ;  /* 0x006c0000bd14783b */ /* 0x000f620000000200 */
[----:B------:R-:W-:Y:S01]  /*2c00*/  IMAD.SHL.U32 R151, R151, 0x2, RZ ;  /* 0x0000000297977824 */ /* 0x000fe200078e00ff */
[----:B------:R-:W-:Y:S01]  /*2c10*/  UIADD3 UR21, UR26, -0x4ab325aa, URZ ;  /* 0xb54cda561a157890 */ /* 0x000fe2000fffe03f */
[----:B------:R-:W-:Y:S01]  /*2c20*/  IMAD.U32 R3, RZ, RZ, UR25 ;  /* 0x00000019ff037e24 */ /* 0x000fe2000f8e00ff */
[----:B------:R-:W-:Y:S01]  /*2c30*/  LDSM.16.M88.4 R40, [R191+0x6000] ;  /* 0x00600000bf28783b */ /* 0x000fe20000000200 */
[----:B------:R-:W-:Y:S01]  /*2c40*/  IMAD R0, R150, 0x20, R149 ;  /* 0x0000002096007824 */ /* 0x000fe200078e0295 */
[----:B------:R-:W-:Y:S01]  /*2c50*/  UMOV UR42, UR17 ;  /* 0x00000011002a7c82 */ /* 0x000fe20008000000 */
[----:B------:R-:W-:Y:S01]  /*2c60*/  LOP3.LUT R156, R151, 0x6, RZ, 0xc0, !PT ;  /* 0x00000006979c7812 */ /* 0x000fe200078ec0ff */
[----:B---3--:R-:W3:Y:S01]  /*2c70*/  LDSM.16.M88.4 R4, [R193+0x1000] ;  /* 0x00100000c104783b */ /* 0x008ee20000000200 */
[----:B------:R-:W-:-:S03]  /*2c80*/  IMAD.IADD R0, R148, 0x1, R0 ;  /* 0x0000000194007824 */ /* 0x000fc600078e0200 */
[----:B------:R-:W3:Y:S04]  /*2c90*/  LDSM.16.M88.4 R44, [R191+0x6400] ;  /* 0x00640000bf2c783b */ /* 0x000ee80000000200 */
[----:B------:R-:W3:Y:S04]  /*2ca0*/  LDSM.16.M88.4 R48, [R191+0x6800] ;  /* 0x00680000bf30783b */ /* 0x000ee80000000200 */
[----:B------:R-:W3:Y:S04]  /*2cb0*/  LDSM.16.M88.4 R52, [R191+0x6c00] ;  /* 0x006c0000bf34783b */ /* 0x000ee80000000200 */
[----:B------:R-:W3:Y:S01]  /*2cc0*/  LDSM.16.M88.4 R12, [R192] ;  /* 0x00000000c00c783b */ /* 0x000ee20000000200 */
[C---:B-1----:R-:W-:Y:S03]  /*2cd0*/  HMMA.16816.F32 R76, R8.reuse, R32, RZ ;  /* 0x00000020084c723c */ /* 0x042fe600000018ff */
[----:B------:R-:W1:Y:S04]  /*2ce0*/  LDSM.16.M88.4 R16, [R193] ;  /* 0x00000000c110783b */ /* 0x000e680000000200 */
[----:B------:R-:W0:Y:S01]  /*2cf0*/  LDGDEPBAR ;  /* 0x00000000000079af */ /* 0x000e220000000000 */
[C---:B--2---:R-:W-:Y:S03]  /*2d00*/  HMMA.16816.F32 R68, R8.reuse, R28, RZ ;  /* 0x0000001c0844723c */ /* 0x044fe600000018ff */
[----:B------:R-:W-:Y:S03]  /*2d10*/  STL [R1+0x158], R135 ;  /* 0x0001588701007387 */ /* 0x000fe60000100800 */
[C---:B----4-:R-:W-:Y:S06]  /*2d20*/  HMMA.16816.F32 R60, R8.reuse, R24, RZ ;  /* 0x00000018083c723c */ /* 0x050fec00000018ff */
[C---:B-----5:R-:W-:Y:S06]  /*2d30*/  HMMA.16816.F32 R36, R8.reuse, R20, RZ ;  /* 0x000000140824723c */ /* 0x060fec00000018ff */
[C---:B------:R-:W-:Y:S06]  /*2d40*/  HMMA.16816.F32 R72, R8.reuse, R34, RZ ;  /* 0x000000220848723c */ /* 0x040fec00000018ff */
[C---:B------:R-:W-:Y:S06]  /*2d50*/  HMMA.16816.F32 R64, R8.reuse, R30, RZ ;  /* 0x0000001e0840723c */ /* 0x040fec00000018ff */
[C---:B------:R-:W-:Y:S06]  /*2d60*/  HMMA.16816.F32 R56, R8.reuse, R26, RZ ;  /* 0x0000001a0838723c */ /* 0x040fec00000018ff */
[----:B------:R-:W-:Y:S06]  /*2d70*/  HMMA.16816.F32 R8, R8, R22, RZ ;  /* 0x000000160808723c */ /* 0x000fec00000018ff */
[C---:B---3--:R-:W-:Y:S06]  /*2d80*/  HMMA.16816.F32 R112, R4.reuse, R40, R76 ;  /* 0x000000280470723c */ /* 0x048fec000000184c */
[C---:B------:R-:W-:Y:S06]  /*2d90*/  HMMA.16816.F32 R104, R4.reuse, R44, R68 ;  /* 0x0000002c0468723c */ /* 0x040fec0000001844 */
[C---:B------:R-:W-:Y:S01]  /*2da0*/  HMMA.16816.F32 R140, R4.reuse, R48, R60 ;  /* 0x00000030048c723c */ /* 0x040fe2000000183c */
[----:B------:R-:W-:Y:S05]  /*2db0*/  LDSM.16.M88.4 R60, [R191+0x7000] ;  /* 0x00700000bf3c783b */ /* 0x000fea0000000200 */
[C---:B------:R-:W-:Y:S01]  /*2dc0*/  HMMA.16816.F32 R144, R4.reuse, R52, R36 ;  /* 0x000000340490723c */ /* 0x040fe20000001824 */
[----:B------:R-:W-:Y:S05]  /*2dd0*/  LDSM.16.M88.4 R36, [R189+0x7000] ;  /* 0x00700000bd24783b */ /* 0x000fea0000000200 */
        /* <DEDUP_REMOVED lines=8> */
[C---:B------:R-:W-:Y:S06]  /*2e60*/  HMMA.16816.F32 R88, R12.reuse, R32, RZ ;  /* 0x000000200c58723c */ /* 0x040fec00000018ff */
[C---:B------:R-:W-:Y:S01]  /*2e70*/  HMMA.16816.F32 R120, R12.reuse, R34, RZ ;  /* 0x000000220c78723c */ /* 0x040fe200000018ff */
[----:B------:R-:W-:Y:S05]  /*2e80*/  LDSM.16.M88.4 R32, [R189+0x7400] ;  /* 0x00740000bd20783b */ /* 0x000fea0000000200 */
[C---:B------:R-:W-:Y:S06]  /*2e90*/  HMMA.16816.F32 R84, R12.reuse, R28, RZ ;  /* 0x0000001c0c54723c */ /* 0x040fec00000018ff */
[C---:B------:R-:W-:Y:S01]  /*2ea0*/  HMMA.16816.F32 R136, R12.reuse, R30, RZ ;  /* 0x0000001e0c88723c */ /* 0x040fe200000018ff */
[----:B------:R-:W3:Y:S05]  /*2eb0*/  LDSM.16.M88.4 R28, [R189+0x7800] ;  /* 0x00780000bd1c783b */ /* 0x000eea0000000200 */
[C---:B------:R-:W-:Y:S06]  /*2ec0*/  HMMA.16816.F32 R80, R12.reuse, R24, RZ ;  /* 0x000000180c50723c */ /* 0x040fec00000018ff */
[C---:B------:R-:W-:Y:S06]  /*2ed0*/  HMMA.16816.F32 R128, R12.reuse, R26, RZ ;  /* 0x0000001a0c80723c */ /* 0x040fec00000018ff */
[C---:B------:R-:W-:Y:S06]  /*2ee0*/  HMMA.16816.F32 R24, R12.reuse, R20, RZ ;  /* 0x000000140c18723c */ /* 0x040fec00000018ff */
[----:B------:R-:W-:Y:S01]  /*2ef0*/  HMMA.16816.F32 R116, R12, R22, RZ ;  /* 0x000000160c74723c */ /* 0x000fe200000018ff */
[----:B------:R-:W4:Y:S04]  /*2f00*/  LDSM.16.M88.4 R12, [R189+0x7c00] ;  /* 0x007c0000bd0c783b */ /* 0x000f280000000200 */
[----:B------:R-:W5:Y:S01]  /*2f10*/  LDSM.16.M88.4 R20, [R193+0x3000] ;  /* 0x00300000c114783b */ /* 0x000f620000000200 */
[C---:B-1----:R-:W-:Y:S06]  /*2f20*/  HMMA.16816.F32 R92, R16.reuse, R40, R88 ;  /* 0x00000028105c723c */ /* 0x042fec0000001858 */
[C---:B------:R-:W-:Y:S06]  /*2f30*/  HMMA.16816.F32 R76, R16.reuse, R42, R120 ;  /* 0x0000002a104c723c */ /* 0x040fec0000001878 */
[C---:B------:R-:W-:Y:S06]  /*2f40*/  HMMA.16816.F32 R88, R16.reuse, R44, R84 ;  /* 0x0000002c1058723c */ /* 0x040fec0000001854 */
[C---:B------:R-:W-:Y:S01]  /*2f50*/  HMMA.16816.F32 R72, R16.reuse, R46, R136 ;  /* 0x0000002e1048723c */ /* 0x040fe20000001888 */
[----:B------:R-:W1:Y:S05]  /*2f60*/  LDSM.16.M88.4 R44, [R191+0x7800] ;  /* 0x00780000bf2c783b */ /* 0x000e6a0000000200 */
[C---:B------:R-:W-:Y:S06]  /*2f70*/  HMMA.16816.F32 R80, R16.reuse, R48, R80 ;  /* 0x000000301050723c */ /* 0x040fec0000001850 */
[C---:B------:R-:W-:Y:S01]  /*2f80*/  HMMA.16816.F32 R84, R16.reuse, R52, R24 ;  /* 0x000000341054723c */ /* 0x040fe20000001818 */
[----:B------:R-:W1:Y:S05]  /*2f90*/  LDSM.16.M88.4 R24, [R193+0x2000] ;  /* 0x00200000c118783b */ /* 0x000e6a0000000200 */
[C---:B------:R-:W-:Y:S06]  /*2fa0*/  HMMA.16816.F32 R68, R16.reuse, R50, R128 ;  /* 0x000000321044723c */ /* 0x040fec0000001880 */
[----:B------:R-:W-:Y:S06]  /*2fb0*/  HMMA.16816.F32 R48, R16, R54, R116 ;  /* 0x000000361030723c */ /* 0x000fec0000001874 */
[C---:B--2---:R-:W-:Y:S06]  /*2fc0*/  HMMA.16816.F32 R16, R4.reuse, R38, R100 ;  /* 0x000000260410723c */ /* 0x044fec0000001864 */
[C---:B------:R-:W-:Y:S06]  /*2fd0*/  HMMA.16816.F32 R40, R4.reuse, R36, R112 ;  /* 0x000000240428723c */ /* 0x040fec0000001870 */
[C---:B---3--:R-:W-:Y:S06]  /*2fe0*/  HMMA.16816.F32 R116, R4.reuse, R30, R108 ;  /* 0x0000001e0474723c */ /* 0x048fec000000186c */
[----:B----4-:R-:W-:Y:S06]  /*2ff0*/  HMMA.16816.F32 R108, R4, R14, R96 ;  /* 0x0000000e046c723c */ /* 0x010fec0000001860 */
[C---:B------:R-:W-:Y:S06]  /*3000*/  HMMA.16816.F32 R100, R8.reuse, R36, R92 ;  /* 0x000000240864723c */ /* 0x040fec000000185c */
[----:B------:R-:W-:Y:S01]  /*3010*/  HMMA.16816.F32 R96, R8, R38, R76 ;  /* 0x000000260860723c */ /* 0x000fe2000000184c */
[----:B------:R-:W-:Y:S05]  /*3020*/  LDSM.16.M88.4 R36, [R189+0x8000] ;  /* 0x00800000bd24783b */ /* 0x000fea0000000200 */
[C---:B------:R-:W-:Y:S06]  /*3030*/  HMMA.16816.F32 R104, R4.reuse, R32, R104 ;  /* 0x000000200468723c */ /* 0x040fec0000001868 */
[----:B------:R-:W-:Y:S06]  /*3040*/  HMMA.16816.F32 R112, R4, R34, R124 ;  /* 0x000000220470723c */ /* 0x000fec000000187c */
[----:B------:R-:W-:Y:S06]  /*3050*/  HMMA.16816.F32 R92, R8, R32, R88 ;  /* 0x00000020085c723c */ /* 0x000fec0000001858 */
[C---:B------:R-:W-:Y:S06]  /*3060*/  HMMA.16816.F32 R140, R4.reuse, R28, R140 ;  /* 0x0000001c048c723c */ /* 0x040fec000000188c */
[----:B------:R-:W-:Y:S06]  /*3070*/  HMMA.16816.F32 R144, R4, R12, R144 ;  /* 0x0000000c0490723c */ /* 0x000fec0000001890 */
        /* <DEDUP_REMOVED lines=9> */
[C---:B-----5:R-:W-:Y:S03]  /*3110*/  HMMA.16816.F32 R80, R20.reuse, R62, R16 ;  /* 0x0000003e1450723c */ /* 0x060fe60000001810 */
[----:B------:R-:W3:Y:S03]  /*3120*/  LDSM.16.M88.4 R16, [R192+0x4000] ;  /* 0x00400000c010783b */ /* 0x000ee60000000200 */
[C---:B------:R-:W-:Y:S01]  /*3130*/  HMMA.16816.F32 R88, R20.reuse, R60, R40 ;  /* 0x0000003c1458723c */ /* 0x040fe20000001828 */
[----:B------:R-:W4:Y:S05]  /*3140*/  LDSM.16.M88.4 R40, [R189+0x8c00] ;  /* 0x008c0000bd28783b */ /* 0x000f2a0000000200 */
[----:B-1----:R-:W-:Y:S06]  /*3150*/  HMMA.16816.F32 R136, R20, R46, R116 ;  /* 0x0000002e1488723c */ /* 0x002fec0000001874 */
[C---:B------:R-:W-:Y:S06]  /*3160*/  HMMA.16816.F32 R124, R24.reuse, R60, R100 ;  /* 0x0000003c187c723c */ /* 0x040fec0000001864 */
[----:B------:R-:W-:Y:S06]  /*3170*/  HMMA.16816.F32 R120, R24, R62, R96 ;  /* 0x0000003e1878723c */ /* 0x000fec0000001860 */
[C---:B------:R-:W-:Y:S06]  /*3180*/  HMMA.16816.F32 R76, R20.reuse, R56, R104 ;  /* 0x00000038144c723c */ /* 0x040fec0000001868 */
[----:B------:R-:W-:Y:S06]  /*3190*/  HMMA.16816.F32 R72, R20, R58, R112 ;  /* 0x0000003a1448723c */ /* 0x000fec0000001870 */
[----:B------:R-:W-:Y:S06]  /*31a0*/  HMMA.16816.F32 R116, R24, R56, R92 ;  /* 0x000000381874723c */ /* 0x000fec000000185c */
[----:B------:R-:W-:Y:S06]  /*31b0*/  HMMA.16816.F32 R128, R20, R66, R108 ;  /* 0x000000421480723c */ /* 0x000fec000000186c */
[----:B------:R-:W-:Y:S01]  /*31c0*/  HMMA.16816.F32 R112, R24, R58, R52 ;  /* 0x0000003a1870723c */ /* 0x000fe20000001834 */
[----:B------:R-:W-:Y:S05]  /*31d0*/  LDSM.16.M88.4 R52, [R191+0x8000] ;  /* 0x00800000bf34783b */ /* 0x000fea0000000200 */
[C---:B------:R-:W-:Y:S06]  /*31e0*/  HMMA.16816.F32 R140, R20.reuse, R44, R140 ;  /* 0x0000002c148c723c */ /* 0x040fec000000188c */
[----:B------:R-:W-:Y:S01]  /*31f0*/  HMMA.16816.F32 R144, R20, R64, R144 ;  /* 0x000000401490723c */ /* 0x000fe20000001890 */
[----:B------:R-:W-:Y:S05]  /*3200*/  LDSM.16.M88.4 R20, [R191+0x8c00] ;  /* 0x008c0000bf14783b */ /* 0x000fea0000000200 */
[C---:B------:R-:W-:Y:S01]  /*3210*/  HMMA.16816.F32 R108, R24.reuse, R44, R4 ;  /* 0x0000002c186c723c */ /* 0x040fe20000001804 */
[----:B------:R-:W1:Y:S05]  /*3220*/  LDSM.16.M88.4 R4, [R193+0x5000] ;  /* 0x00500000c104783b */ /* 0x000e6a0000000200 */
[C---:B------:R-:W-:Y:S01]  /*3230*/  HMMA.16816.F32 R104, R24.reuse, R46, R68 ;  /* 0x0000002e1868723c */ /* 0x040fe20000001844 */
[----:B------:R-:W-:Y:S05]  /*3240*/  LDSM.16.M88.4 R44, [R191+0x8800] ;  /* 0x00880000bf2c783b */ /* 0x000fea0000000200 */
[C---:B------:R-:W-:Y:S06]  /*3250*/  HMMA.16816.F32 R100, R24.reuse, R64, R84 ;  /* 0x000000401864723c */ /* 0x040fec0000001854 */
[----:B------:R-:W-:Y:S01]  /*3260*/  HMMA.16816.F32 R96, R24, R66, R8 ;  /* 0x000000421860723c */ /* 0x000fe20000001808 */
[----:B------:R-:W5:Y:S01]  /*3270*/  LDSM.16.M88.4 R8, [R193+0x4000] ;  /* 0x00400000c108783b */ /* 0x000f620000000200 */
[----:B------:R-:W-:-:S04]  /*3280*/  DEPBAR.LE SB0, 0x0 ;  /* 0x000080000000791a */ /* 0x000fc80000000000 */
[C---:B--2---:R-:W-:Y:S06]  /*3290*/  HMMA.16816.F32 R92, R12.reuse, R36, R88 ;  /* 0x000000240c5c723c */ /* 0x044fec0000001858 */
[----:B------:R-:W-:Y:S06]  /*32a0*/  HMMA.16816.F32 R88, R12, R38, R80 ;  /* 0x000000260c58723c */ /* 0x000fec0000001850 */
[C---:B---3--:R-:W-:Y:S06]  /*32b0*/  HMMA.16816.F32 R60, R16.reuse, R36, R124 ;  /* 0x00000024103c723c */ /* 0x048fec000000187c */
[----:B------:R-:W-:Y:S06]  /*32c0*/  HMMA.16816.F32 R56, R16, R38, R120 ;  /* 0x000000261038723c */ /* 0x000fec0000001878 */
[C---:B------:R-:W-:Y:S06]  /*32d0*/  HMMA.16816.F32 R84, R12.reuse, R32, R76 ;  /* 0x000000200c54723c */ /* 0x040fec000000184c */
[----:B------:R-:W-:Y:S06]  /*32e0*/  HMMA.16816.F32 R80, R12, R34, R72 ;  /* 0x000000220c50723c */ /* 0x000fec0000001848 */
[C---:B------:R-:W-:Y:S06]  /*32f0*/  HMMA.16816.F32 R36, R16.reuse, R32, R116 ;  /* 0x000000201024723c */ /* 0x040fec0000001874 */
[----:B------:R-:W-:Y:S06]  /*3300*/  HMMA.16816.F32 R32, R16, R34, R112 ;  /* 0x000000221020723c */ /* 0x000fec0000001870 */
[C---:B------:R-:W-:Y:S06]  /*3310*/  HMMA.16816.F32 R76, R12.reuse, R28, R140 ;  /* 0x0000001c0c4c723c */ /* 0x040fec000000188c */
[C---:B------:R-:W-:Y:S06]  /*3320*/  HMMA.16816.F32 R72, R12.reuse, R30, R136 ;  /* 0x0000001e0c48723c */ /* 0x040fec0000001888 */
[C---:B----4-:R-:W-:Y:S06]  /*3330*/  HMMA.16816.F32 R68, R12.reuse, R40, R144 ;  /* 0x000000280c44723c */ /* 0x050fec0000001890 */
[----:B------:R-:W-:Y:S06]  /*3340*/  HMMA.16816.F32 R64, R12, R42, R128 ;  /* 0x0000002a0c40723c */ /* 0x000fec0000001880 */
[C---:B------:R-:W-:Y:S06]  /*3350*/  HMMA.16816.F32 R24, R16.reuse, R28, R108 ;  /* 0x0000001c1018723c */ /* 0x040fec000000186c */
[C---:B------:R-:W-:Y:S06]  /*3360*/  HMMA.16816.F32 R28, R16.reuse, R30, R104 ;  /* 0x0000001e101c723c */ /* 0x040fec0000001868 */
[C---:B------:R-:W-:Y:S06]  /*3370*/  HMMA.16816.F32 R12, R16.reuse, R40, R100 ;  /* 0x00000028100c723c */ /* 0x040fec0000001864 */
[----:B------:R-:W-:Y:S06]  /*3380*/  HMMA.16816.F32 R16, R16, R42, R96 ;  /* 0x0000002a1010723c */ /* 0x000fec0000001860 */
[C---:B-1----:R-:W-:Y:S06]  /*3390*/  HMMA.16816.F32 R84, R4.reuse, R48, R84 ;  /* 0x000000300454723c */ /* 0x042fec0000001854 */
[----:B------:R-:W-:Y:S06]  /*33a0*/  HMMA.16816.F32 R80, R4, R50, R80 ;  /* 0x000000320450723c */ /* 0x000fec0000001850 */
[C---:B-----5:R-:W-:Y:S06]  /*33b0*/  HMMA.16816.F32 R36, R8.reuse, R48, R36 ;  /* 0x000000300824723c */ /* 0x060fec0000001824 */
[C---:B------:R-:W-:Y:S06]  /*33c0*/  HMMA.16816.F32 R48, R8.reuse, R50, R32 ;  /* 0x000000320830723c */ /* 0x040fec0000001820 */
[----:B------:R-:W-:Y:S06]  /*33d0*/  HMMA.16816.F32 R32, R8, R44, R24 ;  /* 0x0000002c0820723c */ /* 0x000fec0000001818 */
[C---:B------:R-:W-:Y:S06]  /*33e0*/  HMMA.16816.F32 R92, R4.reuse, R52, R92 ;  /* 0x00000034045c723c */ /* 0x040fec000000185c */
[C---:B------:R-:W-:Y:S06]  /*33f0*/  HMMA.16816.F32 R88, R4.reuse, R54, R88 ;  /* 0x000000360458723c */ /* 0x040fec0000001858 */
[C---:B------:R-:W-:Y:S06]  /*3400*/  HMMA.16816.F32 R68, R4.reuse, R20, R68 ;  /* 0x000000140444723c */ /* 0x040fec0000001844 */
[----:B------:R-:W-:Y:S06]  /*3410*/  HMMA.16816.F32 R64, R4, R22, R64 ;  /* 0x000000160440723c */ /* 0x000fec0000001840 */
[C---:B------:R-:W-:Y:S06]  /*3420*/  HMMA.16816.F32 R60, R8.reuse, R52, R60 ;  /* 0x00000034083c723c */ /* 0x040fec000000183c */
[----:B------:R-:W-:Y:S06]  /*3430*/  HMMA.16816.F32 R24, R8, R20, R12 ;  /* 0x000000140818723c */ /* 0x000fec000000180c */
[C---:B------:R-:W-:Y:S06]  /*3440*/  HMMA.16816.F32 R76, R4.reuse, R44, R76 ;  /* 0x0000002c044c723c */ /* 0x040fec000000184c */
[----:B------:R-:W-:Y:S06]  /*3450*/  HMMA.16816.F32 R72, R4, R46, R72 ;  /* 0x0000002e0448723c */ /* 0x000fec0000001848 */
[C---:B------:R-:W-:Y:S06]  /*3460*/  HMMA.16816.F32 R52, R8.reuse, R54, R56 ;  /* 0x000000360834723c */ /* 0x040fec0000001838 */
[----:B------:R-:W-:Y:S01]  /*3470*/  HMMA.16816.F32 R28, R8, R46, R28 ;  /* 0x0000002e081c723c */ /* 0x000fe2000000181c */
[----:B------:R-:W-:-:S02]  /*3480*/  VIADDMNMX R57, R134, 0x8, R3, PT ;  /* 0x0000000886397846 */ /* 0x000fc40003800103 */
[C-C-:B------:R-:W-:Y:S02]  /*3490*/  VIADDMNMX R59, R134.reuse, 0x40, R3.reuse, PT ;  /* 0x00000040863b7846 */ /* 0x140fe40003800103 */
[C---:B------:R-:W-:Y:S01]  /*34a0*/  VIADDMNMX R58, R134.reuse, 0x48, R3, PT ;  /* 0x00000048863a7846 */ /* 0x040fe20003800103 */
[----:B------:R-:W-:Y:S01]  /*34b0*/  HMMA.16816.F32 R20, R8, R22, R16 ;  /* 0x000000160814723c */ /* 0x000fe20000001810 */
[----:B------:R-:W-:Y:S01]  /*34c0*/  VIMNMX R56, R134, UR25, PT ;  /* 0x0000001986387c48 */ /* 0x000fe2000bfe0100 */
[----:B------:R-:W-:Y:S06]  /*34d0*/  BAR.SYNC.DEFER_BLOCKING 0x0 ;  /* 0x0000000000007b1d */ /* 0x000fec0000010000 */
[----:B------:R-:W-:-:S01]  /*34e0*/  NOP ;  /* 0x0000000000007918 */ /* 0x000fc20000000000 */
[----:B------:R-:W-:-:S15]  /*34f0*/  @!P0 BRA `(.L_x_560) ;  /* 0x00000004000c8947 */ /* 0x000fde0003800000 */
[----:B------:R-:W-:Y:S01]  /*3500*/  ULDC UR6, c[0x0][0x2d0] ;  /* 0x0000b40000067ab9 */ /* 0x000fe20000000800 */
[----:B------:R-:W-:Y:S01]  /*3510*/  UIADD3 UR25, UR18, -0x2, URZ ;  /* 0xfffffffe12197890 */ /* 0x000fe2000fffe03f */
[----:B------:R-:W-:Y:S01]  /*3520*/  ISETP.GE.AND P4, PT, R157, UR6, PT ;  /* 0x000000069d007c0c */ /* 0x000fe2000bf86270 */
[----:B------:R-:W-:Y:S01]  /*3530*/  BSSY B0, `(.L_x_561) ;  /* 0x000003e000007945 */ /* 0x000fe20003800000 */
[----:B------:R-:W-:Y:S01]  /*3540*/  ISETP.GE.AND P5, PT, R132, UR6, PT ;  /* 0x0000000684007c0c */ /* 0x000fe2000bfa6270 */
[----:B------:R-:W-:Y:S01]  /*3550*/  USHF.R.S32.HI UR7, URZ, 0x1f, UR25 ;  /* 0x0000001f3f077899 */ /* 0x000fe20008011419 */
[----:B------:R-:W-:Y:S01]  /*3560*/  ISETP.GE.AND P2, PT, R153, UR6, PT ;  /* 0x0000000699007c0c */ /* 0x000fe2000bf46270 */
[----:B------:R-:W-:Y:S01]  /*3570*/  UIMAD UR6, UR28, UR25, URZ ;  /* 0x000000191c0672a4 */ /* 0x000fe2000f8e023f */
[----:B------:R-:W-:-:S03]  /*3580*/  IMAD.U32 R3, RZ, RZ, UR25 ;  /* 0x00000019ff037e24 */ /* 0x000fc6000f8e00ff */
[----:B------:R-:W-:Y:S01]  /*3590*/  UIMAD UR6, UR7, UR29, UR6 ;  /* 0x0000001d070672a4 */ /* 0x000fe2000f8e0206 */
[----:B------:R-:W-:-:S03]  /*35a0*/  IMAD.WIDE.U32 R4, R3, UR29, R158 ;  /* 0x0000001d03047c25 */ /* 0x000fc6000f8e009e */
        /* <DEDUP_REMOVED lines=12> */
[C---:B---3--:R-:W-:Y:S02]  /*3670*/  @!P5 LEA R14, P6, R4.reuse, R6, 0x1 ;  /* 0x00000006040ed211 */ /* 0x048fe400078c08ff */
        /* <DEDUP_REMOVED lines=41> */
.L_x_562:
[----:B------:R-:W-:Y:S05]  /*3910*/  BSYNC B0 ;  /* 0x0000000000007941 */ /* 0x000fea0003800000 */
.L_x_561:
[----:B------:R-:W0:Y:S02]  /*3920*/  LDGDEPBAR ;  /* 0x00000000000079af */ /* 0x000e240000000000 */
.L_x_560:
[----:B------:R-:W-:Y:S01]  /*3930*/  IMAD.U32 R3, RZ, RZ, UR17 ;  /* 0x00000011ff037e24 */ /* 0x000fe2000f8e00ff */
[----:B------:R-:W-:Y:S01]  /*3940*/  USHF.L.U32 UR6, UR42, 0x1, URZ ;  /* 0x000000012a067899 */ /* 0x000fe2000800063f */
[----:B------:R-:W-:Y:S01]  /*3950*/  VIADD R9, R135, 0x4 ;  /* 0x0000000487097836 */ /* 0x000fe20000000000 */
[----:B--2---:R-:W-:Y:S01]  /*3960*/  LOP3.LUT R12, R152, UR26, RZ, 0x3c, !PT ;  /* 0x0000001a980c7c12 */ /* 0x004fe2000f8e3cff */
[----:B------:R-:W-:Y:S01]  /*3970*/  IMAD R3, R3, 0x40, R156 ;  /* 0x0000004003037824 */ /* 0x000fe200078e029c */
[----:B------:R-:W-:Y:S01]  /*3980*/  UIADD3 UR7, UR6, 0x1, URZ ;  /* 0x0000000106077890 */ /* 0x000fe2000fffe03f */
[----:B------:R-:W-:Y:S01]  /*3990*/  IMAD.WIDE.U32 R40, R155, -0x2daee0ad, RZ ;  /* 0xd2511f539b287825 */ /* 0x000fe200078e00ff */
[----:B------:R-:W-:Y:S01]  /*39a0*/  ULOP3.LUT UR6, UR6, UR27, URZ, 0x3c, !UPT ;  /* 0x0000001b06067292 */ /* 0x000fe2000f8e3c3f */
[----:B------:R-:W-:Y:S01]  /*39b0*/  STL [R1+0x1c0], R132 ;  /* 0x0001c08401007387 */ /* 0x000fe20000100800 */
[CC--:B------:R-:W-:Y:S01]  /*39c0*/  ISETP.GE.AND P4, PT, R3.reuse, R57.reuse, PT ;  /* 0x000000390300720c */ /* 0x0c0fe20003f86270 */
[C---:B-1----:R-:W-:Y:S01]  /*39d0*/  VIADD R4, R3.reuse, 0x1 ;  /* 0x0000000103047836 */ /* 0x042fe20000000000 */
[CC--:B------:R-:W-:Y:S01]  /*39e0*/  ISETP.GE.AND P6, PT, R3.reuse, R56.reuse, PT ;  /* 0x000000380300720c */ /* 0x0c0fe20003fc6270 */
[----:B------:R-:W-:Y:S01]  /*39f0*/  VIADD R5, R3, 0x8 ;  /* 0x0000000803057836 */ /* 0x000fe20000000000 */
[----:B------:R-:W-:Y:S01]  /*3a00*/  FSEL R96, R62, -INF , !P4 ;  /* 0xff8000003e607808 */ /* 0x000fe20006000000 */
[----:B------:R-:W-:Y:S01]  /*3a10*/  ULOP3.LUT UR7, UR7, UR27, URZ, 0x3c, !UPT ;  /* 0x0000001b07077292 */ /* 0x000fe2000f8e3c3f */
[C---:B------:R-:W-:Y:S01]  /*3a20*/  ISETP.GE.AND P5, PT, R4.reuse, R56, PT ;  /* 0x000000380400720c */ /* 0x040fe20003fa6270 */
[C---:B------:R-:W-:Y:S01]  /*3a30*/  IMAD.WIDE.U32 R6, R9.reuse, -0x326172a9, RZ ;  /* 0xcd9e8d5709067825 */ /* 0x040fe200078e00ff */
[C---:B------:R-:W-:Y:S01]  /*3a40*/  ISETP.GE.AND P2, PT, R4.reuse, R57, PT ;  /* 0x000000390400720c */ /* 0x040fe20003f46270 */
[----:B------:R-:W-:Y:S01]  /*3a50*/  UIADD3 UR40, UR26, -0x61c88647, URZ ;  /* 0x9e3779b91a287890 */ /* 0x000fe2000fffe03f */
[CC--:B------:R-:W-:Y:S01]  /*3a60*/  ISETP.GE.AND P1, PT, R4.reuse, R59.reuse, PT ;  /* 0x0000003b0400720c */ /* 0x0c0fe20003f26270 */
[----:B------:R-:W-:Y:S01]  /*3a70*/  IMAD.WIDE.U32 R18, R9, -0x326172a9, RZ ;  /* 0xcd9e8d5709127825 */ /* 0x000fe200078e00ff */
[-C--:B------:R-:W-:Y:S01]  /*3a80*/  ISETP.GE.AND P3, PT, R4, R58.reuse, PT ;  /* 0x0000003a0400720c */ /* 0x080fe20003f66270 */
[----:B------:R-:W-:Y:S01]  /*3a90*/  UIADD3 UR39, UR26, 0x3c6ef372, URZ ;  /* 0x3c6ef3721a277890 */ /* 0x000fe2000fffe03f */
[----:B------:R-:W-:Y:S01]  /*3aa0*/  FSEL R62, R61, -INF , !P5 ;  /* 0xff8000003d3e7808 */ /* 0x000fe20006800000 */
[----:B------:R-:W-:Y:S01]  /*3ab0*/  VIADD R4, R3, 0x9 ;  /* 0x0000000903047836 */ /* 0x000fe20000000000 */
[----:B------:R-:W-:Y:S01]  /*3ac0*/  FSEL R97, R63, -INF , !P2 ;  /* 0xff8000003f617808 */ /* 0x000fe20005000000 */
[----:B------:R-:W-:Y:S01]  /*3ad0*/  STL.64 [R1+0x1d0], R58 ;  /* 0x0001d03a01007387 */ /* 0x000fe20000100a00 */
[----:B------:R-:W-:Y:S01]  /*3ae0*/  ISETP.GE.AND P4, PT, R3, R59, PT ;  /* 0x0000003b0300720c */ /* 0x000fe20003f86270 */
[----:B------:R-:W-:Y:S01]  /*3af0*/  UIADD3 UR36, UR27, 0x32370b8f, URZ ;  /* 0x32370b8f1b247890 */ /* 0x000fe2000fffe03f */
[----:B------:R-:W-:Y:S01]  /*3b00*/  FSEL R101, R93, -INF , !P1 ;  /* 0xff8000005d657808 */ /* 0x000fe20004800000 */
[----:B------:R-:W-:Y:S01]  /*3b10*/  STL.64 [R1+0x1c8], R56 ;  /* 0x0001c83801007387 */ /* 0x000fe20000100a00 */
[----:B------:R-:W-:Y:S01]  /*3b20*/  ISETP.GE.AND P2, PT, R3, R58, PT ;  /* 0x0000003a0300720c */ /* 0x000fe20003f46270 */
[----:B------:R-:W-:Y:S01]  /*3b30*/  UIADD3 UR38, UR27, 0x76cf5d0a, URZ ;  /* 0x76cf5d0a1b267890 */ /* 0x000fe2000fffe03f */
[-C--:B------:R-:W-:Y:S01]  /*3b40*/  ISETP.GE.AND P5, PT, R5, R56.reuse, PT ;  /* 0x000000380500720c */ /* 0x080fe20003fa6270 */
[----:B------:R-:W-:Y:S01]  /*3b50*/  STL.64 [R1+0x38], R40 ;  /* 0x0000382801007387 */ /* 0x000fe20000100a00 */
[----:B------:R-:W-:Y:S01]  /*3b60*/  ISETP.GE.AND P1, PT, R4, R56, PT ;  /* 0x000000380400720c */ /* 0x000fe20003f26270 */
[----:B------:R-:W-:Y:S01]  /*3b70*/  UIADD3 UR37, UR26, -0x255992d5, URZ ;  /* 0xdaa66d2b1a257890 */ /* 0x000fe2000fffe03f */
[----:B------:R-:W-:Y:S01]  /*3b80*/  FSEL R100, R92, -INF , !P4 ;  /* 0xff8000005c647808 */ /* 0x000fe20006000000 */
[----:B------:R1:W-:Y:S01]  /*3b90*/  STL [R1+0x194], R12 ;  /* 0x0001940c01007387 */ /* 0x0003e20000100800 */
[----:B------:R-:W-:Y:S01]  /*3ba0*/  FSEL R60, R60, -INF , !P6 ;  /* 0xff8000003c3c7808 */ /* 0x000fe20007000000 */
[----:B------:R-:W-:Y:S01]  /*3bb0*/  UIADD3 UR35, UR26, 0x78dde6e4, URZ ;  /* 0x78dde6e41a237890 */ /* 0x000fe2000fffe03f */
[----:B------:R-:W-:Y:S01]  /*3bc0*/  FSEL R102, R94, -INF , !P2 ;  /* 0xff8000005e667808 */ /* 0x000fe20005000000 */
[----:B------:R-:W-:Y:S01]  /*3bd0*/  UIADD3 UR34, UR27, -0x126145ec, URZ ;  /* 0xed9eba141b227890 */ /* 0x000fe2000fffe03f */
[----:B------:R-:W-:Y:S01]  /*3be0*/  FSEL R103, R95, -INF , !P3 ;  /* 0xff8000005f677808 */ /* 0x000fe20005800000 */
[----:B------:R-:W-:Y:S01]  /*3bf0*/  UIADD3 UR17, UR27, -0x56f99767, URZ ;  /* 0xa90668991b117890 */ /* 0x000fe2000fffe03f */
[----:B------:R-:W-:Y:S01]  /*3c00*/  FSEL R61, R52, -INF , !P5 ;  /* 0xff800000343d7808 */ /* 0x000fe20006800000 */
[----:B------:R-:W-:Y:S01]  /*3c10*/  UIADD3 UR25, UR26, 0x1715609d, URZ ;  /* 0x1715609d1a197890 */ /* 0x000fe2000fffe03f */
[----:B------:R-:W-:Y:S01]  /*3c20*/  FSEL R92, R53, -INF , !P1 ;  /* 0xff800000355c7808 */ /* 0x000fe20004800000 */
[----:B------:R-:W-:Y:S01]  /*3c30*/  ULDC UR41, c[0x0][0x2ec] ;  /* 0x0000bb0000297ab9 */ /* 0x000fe20000000800 */
[C---:B------:R-:W-:Y:S01]  /*3c40*/  ISETP.GE.AND P6, PT, R5.reuse, R57, PT ;  /* 0x000000390500720c */ /* 0x040fe20003fc6270 */
[----:B------:R-:W-:Y:S01]  /*3c50*/  IMAD.MOV.U32 R104, RZ, RZ, R154 ;  /* 0x000000ffff687224 */ /* 0x000fe200078e009a */
[----:B------:R-:W-:-:S02]  /*3c60*/  ISETP.GE.AND P4, PT, R5, R59, PT ;  /* 0x0000003b0500720c */ /* 0x000fc40003f86270 */
[-C--:B------:R-:W-:Y:S01]  /*3c70*/  ISETP.GE.AND P2, PT, R5, R58.reuse, PT ;  /* 0x0000003a0500720c */ /* 0x080fe20003f46270 */
[C---:B------:R-:W-:Y:S01]  /*3c80*/  VIADD R5, R3.reuse, 0x10 ;  /* 0x0000001003057836 */ /* 0x040fe20000000000 */
[C---:B------:R-:W-:Y:S02]  /*3c90*/  ISETP.GE.AND P5, PT, R4.reuse, R57, PT ;  /* 0x000000390400720c */ /* 0x040fe40003fa6270 */
[C---:B------:R-:W-:Y:S02]  /*3ca0*/  ISETP.GE.AND P1, PT, R4.reuse, R59, PT ;  /* 0x0000003b0400720c */ /* 0x040fe40003f26270 */
[----:B------:R-:W-:Y:S01]  /*3cb0*/  ISETP.GE.AND P3, PT, R4, R58, PT ;  /* 0x0000003a0400720c */ /* 0x000fe20003f66270 */
[----:B------:R-:W-:Y:S01]  /*3cc0*/  VIADD R4, R3, 0x11 ;  /* 0x0000001103047836 */ /* 0x000fe20000000000 */
[----:B------:R-:W-:Y:S02]  /*3cd0*/  FSEL R98, R90, -INF , !P2 ;  /* 0xff8000005a627808 */ /* 0x000fe40005000000 */
[----:B------:R-:W-:-:S02]  /*3ce0*/  FSEL R94, R55, -INF , !P5 ;  /* 0xff800000375e7808 */ /* 0x000fc40006800000 */
[----:B------:R-:W-:Y:S02]  /*3cf0*/  FSEL R90, R89, -INF , !P1 ;  /* 0xff800000595a7808 */ /* 0x000fe40004800000 */
[-C--:B------:R-:W-:Y:S02]  /*3d00*/  ISETP.GE.AND P5, PT, R5, R56.reuse, PT ;  /* 0x000000380500720c */ /* 0x080fe40003fa6270 */
[----:B------:R-:W-:Y:S02]  /*3d10*/  ISETP.GE.AND P1, PT, R4, R56, PT ;  /* 0x000000380400720c */ /* 0x000fe40003f26270 */
[----:B------:R-:W-:Y:S02]  /*3d20*/  FSEL R93, R54, -INF , !P6 ;  /* 0xff800000365d7808 */ /* 0x000fe40007000000 */
[----:B------:R-:W-:Y:S02]  /*3d30*/  FSEL R95, R88, -INF , !P4 ;  /* 0xff800000585f7808 */ /* 0x000fe40006000000 */
[----:B------:R-:W-:-:S02]  /*3d40*/  FSEL R91, R91, -INF , !P3 ;  /* 0xff8000005b5b7808 */ /* 0x000fc40005800000 */
[----:B------:R-:W-:Y:S02]  /*3d50*/  FSEL R52, R36, -INF , !P5 ;  /* 0xff80000024347808 */ /* 0x000fe40006800000 */
[----:B------:R-:W-:Y:S02]  /*3d60*/  FSEL R63, R37, -INF , !P1 ;  /* 0xff800000253f7808 */ /* 0x000fe40004800000 */
[C---:B------:R-:W-:Y:S02]  /*3d70*/  ISETP.GE.AND P6, PT, R5.reuse, R57, PT ;  /* 0x000000390500720c */ /* 0x040fe40003fc6270 */
[C---:B------:R-:W-:Y:S02]  /*3d80*/  ISETP.GE.AND P4, PT, R5.reuse, R59, PT ;  /* 0x0000003b0500720c */ /* 0x040fe40003f86270 */
[----:B------:R-:W-:Y:S01]  /*3d90*/  ISETP.GE.AND P2, PT, R5, R58, PT ;  /* 0x0000003a0500720c */ /* 0x000fe20003f46270 */
[----:B------:R-:W-:Y:S01]  /*3da0*/  VIADD R5, R3, 0x18 ;  /* 0x0000001803057836 */ /* 0x000fe20000000000 */
[----:B------:R-:W-:-:S02]  /*3db0*/  ISETP.GE.AND P5, PT, R4, R57, PT ;  /* 0x000000390400720c */ /* 0x000fc40003fa6270 */
[C---:B------:R-:W-:Y:S02]  /*3dc0*/  ISETP.GE.AND P1, PT, R4.reuse, R59, PT ;  /* 0x0000003b0400720c */ /* 0x040fe40003f26270 */
[----:B------:R-:W-:Y:S01]  /*3dd0*/  ISETP.GE.AND P3, PT, R4, R58, PT ;  /* 0x0000003a0400720c */ /* 0x000fe20003f66270 */
[----:B------:R-:W-:Y:S01]  /*3de0*/  VIADD R4, R3, 0x19 ;  /* 0x0000001903047836 */ /* 0x000fe20000000000 */
[----:B------:R-:W-:Y:S02]  /*3df0*/  FSEL R89, R39, -INF , !P5 ;  /* 0xff80000027597808 */ /* 0x000fe40006800000 */
[----:B------:R-:W-:Y:S02]  /*3e00*/  FSEL R85, R85, -INF , !P1 ;  /* 0xff80000055557808 */ /* 0x000fe40004800000 */
[-C--:B------:R-:W-:Y:S02]  /*3e10*/  ISETP.GE.AND P5, PT, R5, R56.reuse, PT ;  /* 0x000000380500720c */ /* 0x080fe40003fa6270 */
[----:B------:R-:W-:-:S02]  /*3e20*/  ISETP.GE.AND P1, PT, R4, R56, PT ;  /* 0x000000380400720c */ /* 0x000fc40003f26270 */
[----:B------:R-:W-:Y:S02]  /*3e30*/  FSEL R88, R38, -INF , !P6 ;  /* 0xff80000026587808 */ /* 0x000fe40007000000 */
[----:B------:R-:W-:Y:S02]  /*3e40*/  FSEL R99, R84, -INF , !P4 ;  /* 0xff80000054637808 */ /* 0x000fe40006000000 */
[----:B------:R-:W-:Y:S02]  /*3e50*/  FSEL R86, R86, -INF , !P2 ;  /* 0xff80000056567808 */ /* 0x000fe40005000000 */
[----:B------:R-:W-:Y:S02]  /*3e60*/  FSEL R87, R87, -INF , !P3 ;  /* 0xff80000057577808 */ /* 0x000fe40005800000 */
[----:B------:R-:W-:Y:S02]  /*3e70*/  FSEL R48, R48, -INF , !P5 ;  /* 0xff80000030307808 */ /* 0x000fe40006800000 */
[----:B------:R-:W-:-:S02]  /*3e80*/  FSEL R49, R49, -INF , !P1 ;  /* 0xff80000031317808 */ /* 0x000fc40004800000 */
[C---:B------:R-:W-:Y:S02]  /*3e90*/  ISETP.GE.AND P6, PT, R5.reuse, R57, PT ;  /* 0x000000390500720c */ /* 0x040fe40003fc6270 */
[C---:B------:R-:W-:Y:S02]  /*3ea0*/  ISETP.GE.AND P4, PT, R5.reuse, R59, PT ;  /* 0x0000003b0500720c */ /* 0x040fe40003f86270 */
[-C--:B------:R-:W-:Y:S01]  /*3eb0*/  ISETP.GE.AND P2, PT, R5, R58.reuse, PT ;  /* 0x0000003a0500720c */ /* 0x080fe20003f46270 */
[C---:B------:R-:W-:Y:S01]  /*3ec0*/  VIADD R5, R3.reuse, 0x20 ;  /* 0x0000002003057836 */ /* 0x040fe20000000000 */
[C---:B------:R-:W-:Y:S02]  /*3ed0*/  ISETP.GE.AND P5, PT, R4.reuse, R57, PT ;  /* 0x000000390400720c */ /* 0x040fe40003fa6270 */
[C---:B------:R-:W-:Y:S02]  /*3ee0*/  ISETP.GE.AND P1, PT, R4.reuse, R59, PT ;  /* 0x0000003b0400720c */ /* 0x040fe40003f26270 */
[----:B------:R-:W-:Y:S01]  /*3ef0*/  ISETP.GE.AND P3, PT, R4, R58, PT ;  /* 0x0000003a0400720c */ /* 0x000fe20003f66270 */
[----:B------:R-:W-:Y:S01]  /*3f00*/  VIADD R4, R3, 0x21 ;  /* 0x0000002103047836 */ /* 0x000fe20000000000 */
        /* <DEDUP_REMOVED lines=44> */
[C---:B------:R-:W-:Y:S02]  /*41d0*/  ISETP.GE.AND P5, PT, R4.reuse, R57, PT ;  /* 0x000000390400720c */ /* 0x040fe40003fa6270 */
[C---:B------:R-:W-:Y:S02]  /*41e0*/  ISETP.GE.AND P1, PT, R4.reuse, R59, PT ;  /* 0x0000003b0400720c */ /* 0x040fe40003f26270 */
[----:B------:R-:W-:Y:S01]  /*41f0*/  ISETP.GE.AND P3, PT, R4, R58, PT ;  /* 0x0000003a0400720c */ /* 0x000fe20003f66270 */
[----:B------:R-:W-:Y:S01]  /*4200*/  VIADD R4, R3, 0x38 ;  /* 0x0000003803047836 */ /* 0x000fe20000000000 */
[----:B------:R-:W-:Y:S01]  /*4210*/  FSEL R123, R27, -INF , !P5 ;  /* 0xff8000001b7b7808 */ /* 0x000fe20006800000 */
[----:B------:R-:W-:Y:S01]  /*4220*/  VIADD R3, R3, 0x39 ;  /* 0x0000003903037836 */ /* 0x000fe20000000000 */
[----:B------:R-:W-:-:S02]  /*4230*/  FSEL R220, R69, -INF , !P1 ;  /* 0xff80000045dc7808 */ /* 0x000fc40004800000 */
[-C--:B------:R-:W-:Y:S02]  /*4240*/  ISETP.GE.AND P5, PT, R4, R56.reuse, PT ;  /* 0x000000380400720c */ /* 0x080fe40003fa6270 */
[----:B------:R-:W-:Y:S02]  /*4250*/  ISETP.GE.AND P1, PT, R3, R56, PT ;  /* 0x000000380300720c */ /* 0x000fe40003f26270 */
[----:B------:R-:W-:Y:S02]  /*4260*/  FSEL R118, R30, -INF , !P6 ;  /* 0xff8000001e767808 */ /* 0x000fe40007000000 */
[----:B------:R-:W-:Y:S02]  /*4270*/  FSEL R217, R72, -INF , !P4 ;  /* 0xff80000048d97808 */ /* 0x000fe40006000000 */
[C---:B------:R-:W-:Y:S02]  /*4280*/  ISETP.GE.AND P6, PT, R5.reuse, R57, PT ;  /* 0x000000390500720c */ /* 0x040fe40003fc6270 */
[----:B------:R-:W-:-:S02]  /*4290*/  ISETP.GE.AND P4, PT, R5, R59, PT ;  /* 0x0000003b0500720c */ /* 0x000fc40003f86270 */
[----:B------:R-:W-:Y:S02]  /*42a0*/  ISETP.GE.AND P2, PT, R5, R58, PT ;  /* 0x0000003a0500720c */ /* 0x000fe40003f46270 */
[----:B------:R-:W-:Y:S02]  /*42b0*/  FSEL R122, R20, -INF , !P5 ;  /* 0xff800000147a7808 */ /* 0x000fe40006800000 */
[----:B------:R-:W-:Y:S01]  /*42c0*/  FSEL R121, R21, -INF , !P1 ;  /* 0xff80000015797808 */ /* 0x000fe20004800000 */
[----:B------:R-:W-:Y:S01]  /*42d0*/  IMAD.WIDE.U32 R20, R135, -0x326172a9, RZ ;  /* 0xcd9e8d5787147825 */ /* 0x000fe200078e00ff */
[----:B------:R-:W-:Y:S02]  /*42e0*/  FSEL R120, R26, -INF , !P6 ;  /* 0xff8000001a787808 */ /* 0x000fe40007000000 */
[----:B------:R-:W-:Y:S02]  /*42f0*/  FSEL R221, R68, -INF , !P4 ;  /* 0xff80000044dd7808 */ /* 0x000fe40006000000 */
[----:B------:R-:W-:Y:S01]  /*4300*/  FSEL R245, R70, -INF , !P2 ;  /* 0xff80000046f57808 */ /* 0x000fe20005000000 */
[----:B------:R2:W-:Y:S01]  /*4310*/  STL.64 [R1+0x1b8], R20 ;  /* 0x0001b81401007387 */ /* 0x0005e20000100a00 */
[----:B------:R-:W-:-:S02]  /*4320*/  FSEL R244, R71, -INF , !P3 ;  /* 0xff80000047f47808 */ /* 0x000fc40005800000 */
[C---:B------:R-:W-:Y:S02]  /*4330*/  ISETP.GE.AND P6, PT, R4.reuse, R57, PT ;  /* 0x000000390400720c */ /* 0x040fe40003fc6270 */
[C---:B------:R-:W-:Y:S02]  /*4340*/  ISETP.GE.AND P4, PT, R4.reuse, R59, PT ;  /* 0x0000003b0400720c */ /* 0x040fe40003f86270 */
[-C--:B------:R-:W-:Y:S02]  /*4350*/  ISETP.GE.AND P2, PT, R4, R58.reuse, PT ;  /* 0x0000003a0400720c */ /* 0x080fe40003f46270 */
[C---:B------:R-:W-:Y:S02]  /*4360*/  ISETP.GE.AND P5, PT, R3.reuse, R57, PT ;  /* 0x000000390300720c */ /* 0x040fe40003fa6270 */
[C---:B------:R-:W-:Y:S02]  /*4370*/  ISETP.GE.AND P3, PT, R3.reuse, R59, PT ;  /* 0x0000003b0300720c */ /* 0x040fe40003f66270 */
[----:B------:R-:W-:-:S02]  /*4380*/  ISETP.GE.AND P1, PT, R3, R58, PT ;  /* 0x0000003a0300720c */ /* 0x000fc40003f26270 */
[C---:B------:R-:W-:Y:S01]  /*4390*/  LOP3.LUT R3, R41.reuse, UR6, RZ, 0x3c, !PT ;  /* 0x0000000629037c12 */ /* 0x040fe2000f8e3cff */
[----:B------:R-:W-:Y:S01]  /*43a0*/  UIADD3 UR6, UR27, -0x4498517b, URZ ;  /* 0xbb67ae851b067890 */ /* 0x000fe2000fffe03f */
[----:B------:R-:W-:Y:S02]  /*43b0*/  LOP3.LUT R4, R41, UR7, RZ, 0x3c, !PT ;  /* 0x0000000729047c12 */ /* 0x000fe4000f8e3cff */
[-C--:B------:R-:W-:Y:S01]  /*43c0*/  LOP3.LUT R8, R21, R12.reuse, RZ, 0x3c, !PT ;  /* 0x0000000c15087212 */ /* 0x080fe200078e3cff */
[----:B------:R-:W-:Y:S01]  /*43d0*/  IMAD.WIDE.U32 R10, R3, -0x326172a9, RZ ;  /* 0xcd9e8d57030a7825 */ /* 0x000fe200078e00ff */
[----:B------:R-:W-:Y:S02]  /*43e0*/  LOP3.LUT R7, R7, R12, RZ, 0x3c, !PT ;  /* 0x0000000c07077212 */ /* 0x000fe400078e3cff */
[----:B------:R-:W-:Y:S01]  /*43f0*/  FSEL R125, R22, -INF , !P6 ;  /* 0xff800000167d7808 */ /* 0x000fe20007000000 */
[----:B------:R-:W-:Y:S01]  /*4400*/  IMAD.WIDE.U32 R4, R4, -0x326172a9, RZ ;  /* 0xcd9e8d5704047825 */ /* 0x000fe200078e00ff */
[----:B------:R-:W-:-:S02]  /*4410*/  FSEL R124, R23, -INF , !P5 ;  /* 0xff800000177c7808 */ /* 0x000fc40006800000 */
[--C-:B------:R-:W-:Y:S01]  /*4420*/  LOP3.LUT R14, R11, UR40, R6.reuse, 0x96, !PT ;  /* 0x000000280b0e7c12 */ /* 0x100fe2000f8e9606 */
[----:B------:R-:W-:Y:S01]  /*4430*/  IMAD.WIDE.U32 R22, R8, -0x2daee0ad, RZ ;  /* 0xd2511f5308167825 */ /* 0x000fe200078e00ff */
[----:B------:R-:W-:Y:S02]  /*4440*/  LOP3.LUT R184, R5, UR40, R6, 0x96, !PT ;  /* 0x0000002805b87c12 */ /* 0x000fe4000f8e9606 */
[----:B------:R-:W-:Y:S01]  /*4450*/  LOP3.LUT R3, R19, R12, RZ, 0x3c, !PT ;  /* 0x0000000c13037212 */ /* 0x000fe200078e3cff */
[----:B------:R-:W-:Y:S01]  /*4460*/  IMAD.WIDE.U32 R54, R7, -0x2daee0ad, RZ ;  /* 0xd2511f5307367825 */ /* 0x000fe200078e00ff */
[--C-:B------:R-:W-:Y:S01]  /*4470*/  LOP3.LUT R7, R23, UR6, R40.reuse, 0x96, !PT ;  /* 0x0000000617077c12 */ /* 0x100fe2000f8e9628 */
[----:B------:R-:W-:Y:S01]  /*4480*/  STL.64 [R1+0x40], R22 ;  /* 0x0000401601007387 */ /* 0x000fe20000100a00 */
[----:B------:R-:W-:Y:S01]  /*4490*/  LOP3.LUT R8, R41, UR7, RZ, 0x3c, !PT ;  /* 0x0000000729087c12 */ /* 0x000fe2000f8e3cff */
[----:B------:R-:W-:Y:S01]  /*44a0*/  IMAD.WIDE.U32 R114, R3, -0x2daee0ad, RZ ;  /* 0xd2511f5303727825 */ /* 0x000fe200078e00ff */
[----:B------:R-:W-:Y:S01]  /*44b0*/  LOP3.LUT R6, R55, UR6, R40, 0x96, !PT ;  /* 0x0000000637067c12 */ /* 0x000fe2000f8e9628 */
[----:B------:R3:W-:Y:S01]  /*44c0*/  STL.64 [R1+0xc8], R18 ;  /* 0x0000c81201007387 */ /* 0x0007e20000100a00 */
[----:B------:R-:W-:Y:S01]  /*44d0*/  LOP3.LUT R17, R11, UR40, R18, 0x96, !PT ;  /* 0x000000280b117c12 */ /* 0x000fe2000f8e9612 */
[----:B------:R-:W-:Y:S01]  /*44e0*/  IMAD.WIDE.U32 R232, R7, -0x326172a9, RZ ;  /* 0xcd9e8d5707e87825 */ /* 0x000fe200078e00ff */
[----:B------:R-:W-:Y:S01]  /*44f0*/  LOP3.LUT R3, R115, UR6, R40, 0x96, !PT ;  /* 0x0000000673037c12 */ /* 0x000fe2000f8e9628 */
[----:B------:R-:W-:Y:S01]  /*4500*/  STL.64 [R1+0xd0], R114 ;  /* 0x0000d07201007387 */ /* 0x000fe20000100a00 */
[--C-:B------:R-:W-:Y:S01]  /*4510*/  LOP3.LUT R5, R5, UR40, R20.reuse, 0x96, !PT ;  /* 0x0000002805057c12 */ /* 0x100fe2000f8e9614 */
[----:B------:R-:W-:Y:S01]  /*4520*/  IMAD.WIDE.U32 R46, R6, -0x326172a9, RZ ;  /* 0xcd9e8d57062e7825 */ /* 0x000fe200078e00ff */
[----:B------:R-:W-:Y:S01]  /*4530*/  LOP3.LUT R6, R11, UR40, R20, 0x96, !PT ;  /* 0x000000280b067c12 */ /* 0x000fe2000f8e9614 */
[----:B------:R-:W-:Y:S01]  /*4540*/  ULDC.64 UR6, c[0x0][0x2a8] ;  /* 0x0000aa0000067ab9 */ /* 0x000fe20000000a00 */
[--C-:B-1----:R-:W-:Y:S01]  /*4550*/  LOP3.LUT R12, R233, UR39, R10.reuse, 0x96, !PT ;  /* 0x00000027e90c7c12 */ /* 0x102fe2000f8e960a */
[----:B------:R-:W-:Y:S01]  /*4560*/  IMAD.WIDE.U32 R112, R3, -0x326172a9, RZ ;  /* 0xcd9e8d5703707825 */ /* 0x000fe200078e00ff */
[----:B------:R-:W-:-:S02]  /*4570*/  LOP3.LUT R13, R47, UR39, R10, 0x96, !PT ;  /* 0x000000272f0d7c12 */ /* 0x000fc4000f8e960a */
[--C-:B------:R-:W-:Y:S01]  /*4580*/  LOP3.LUT R9, R233, UR39, R4.reuse, 0x96, !PT ;  /* 0x00000027e9097c12 */ /* 0x100fe2000f8e9604 */
[----:B------:R-:W-:Y:S01]  /*4590*/  IMAD.WIDE.U32 R10, R8, -0x326172a9, RZ ;  /* 0xcd9e8d57080a7825 */ /* 0x000fe200078e00ff */
[----:B------:R-:W-:Y:S01]  /*45a0*/  LOP3.LUT R183, R47, UR39, R4, 0x96, !PT ;  /* 0x000000272fb77c12 */ /* 0x000fe2000f8e9604 */
[----:B------:R-:W-:Y:S01]  /*45b0*/  STL.64 [R1+0x90], R112 ;  /* 0x0000907001007387 */ /* 0x000fe20000100a00 */
[----:B------:R-:W-:Y:S01]  /*45c0*/  FSEL R240, R64, -INF , !P4 ;  /* 0xff80000040f07808 */ /* 0x000fe20006000000 */
[----:B------:R-:W-:Y:S01]  /*45d0*/  IMAD.WIDE.U32 R6, R6, -0x2daee0ad, RZ ;  /* 0xd2511f5306067825 */ /* 0x000fe200078e00ff */
[----:B------:R-:W-:Y:S02]  /*45e0*/  LOP3.LUT R3, R233, UR39, R10, 0x96, !PT ;  /* 0x00000027e9037c12 */ /* 0x000fe4000f8e960a */
[----:B------:R-:W-:Y:S01]  /*45f0*/  LOP3.LUT R8, R11, UR40, R20, 0x96, !PT ;  /* 0x000000280b087c12 */ /* 0x000fe2000f8e9614 */
[----:B------:R-:W-:Y:S01]  /*4600*/  IMAD.WIDE.U32 R30, R12, -0x2daee0ad, RZ ;  /* 0xd2511f530c1e7825 */ /* 0x000fe200078e00ff */
[----:B------:R-:W-:-:S02]  /*4610*/  LOP3.LUT R12, R7, UR38, R22, 0x96, !PT ;  /* 0x00000026070c7c12 */ /* 0x000fc4000f8e9616 */
[----:B------:R-:W-:Y:S01]  /*4620*/  LOP3.LUT R16, R7, UR38, R22, 0x96, !PT ;  /* 0x0000002607107c12 */ /* 0x000fe2000f8e9616 */
[----:B------:R-:W-:Y:S01]  /*4630*/  IMAD.WIDE.U32 R40, R3, -0x2daee0ad, RZ ;  /* 0xd2511f5303287825 */ /* 0x000fe200078e00ff */
[C-C-:B------:R-:W-:Y:S02]  /*4640*/  LOP3.LUT R3, R31.reuse, UR36, R6.reuse, 0x96, !PT ;  /* 0x000000241f037c12 */ /* 0x140fe4000f8e9606 */
[----:B------:R-:W-:Y:S01]  /*4650*/  LOP3.LUT R15, R31, UR36, R6, 0x96, !PT ;  /* 0x000000241f0f7c12 */ /* 0x000fe2000f8e9606 */
[----:B------:R-:W-:Y:S01]  /*4660*/  IMAD.WIDE.U32 R4, R5, -0x2daee0ad, RZ ;  /* 0xd2511f5305047825 */ /* 0x000fe200078e00ff */
[----:B------:R-:W-:Y:S02]  /*4670*/  LOP3.LUT R201, R11, UR40, R18, 0x96, !PT ;  /* 0x000000280bc97c12 */ /* 0x000fe4000f8e9612 */
[----:B------:R-:W-:Y:S01]  /*4680*/  LOP3.LUT R200, R113, UR39, R10, 0x96, !PT ;  /* 0x0000002771c87c12 */ /* 0x000fe2000f8e960a */
[----:B------:R-:W-:Y:S01]  /*4690*/  IMAD.WIDE.U32 R34, R3, -0x326172a9, RZ ;  /* 0xcd9e8d5703227825 */ /* 0x000fe200078e00ff */
[----:B------:R-:W-:-:S02]  /*46a0*/  FMNMX.FTZ R3, R60, R62, !PT ;  /* 0x0000003e3c037209 */ /* 0x000fc40007810000 */
[----:B--2---:R-:W-:Y:S01]  /*46b0*/  LOP3.LUT R20, R5, UR38, R22, 0x96, !PT ;  /* 0x0000002605147c12 */ /* 0x004fe2000f8e9616 */
[----:B------:R-:W-:Y:S01]  /*46c0*/  IMAD.WIDE.U32 R38, R9, -0x2daee0ad, RZ ;  /* 0xd2511f5309267825 */ /* 0x000fe200078e00ff */
[----:B------:R-:W-:Y:S02]  /*46d0*/  FMNMX.FTZ R3, R61, R3, !PT ;  /* 0x000000033d037209 */ /* 0x000fe40007810000 */
[----:B------:R-:W-:Y:S01]  /*46e0*/  FSEL R239, R65, -INF , !P3 ;  /* 0xff80000041ef7808 */ /* 0x000fe20005800000 */
[----:B------:R-:W-:Y:S01]  /*46f0*/  IMAD.WIDE.U32 R6, R14, -0x2daee0ad, RZ ;  /* 0xd2511f530e067825 */ /* 0x000fe200078e00ff */
[----:B---3--:R-:W-:Y:S02]  /*4700*/  LOP3.LUT R19, R39, UR36, R4, 0x96, !PT ;  /* 0x0000002427137c12 */ /* 0x008fe4000f8e9604 */
[----:B------:R-:W-:Y:S01]  /*4710*/  FMNMX.FTZ R3, R92, R3, !PT ;  /* 0x000000035c037209 */ /* 0x000fe20007810000 */
[----:B------:R-:W-:Y:S01]  /*4720*/  IMAD.WIDE.U32 R4, R13, -0x2daee0ad, RZ ;  /* 0xd2511f530d047825 */ /* 0x000fe200078e00ff */
[----:B------:R-:W-:-:S02]  /*4730*/  FSEL R242, R66, -INF , !P2 ;  /* 0xff80000042f27808 */ /* 0x000fc40005000000 */
[----:B------:R-:W-:Y:S01]  /*4740*/  FMNMX.FTZ R3, R52, R3, !PT ;  /* 0x0000000334037209 */ /* 0x000fe20007810000 */
[----:B------:R-:W-:Y:S01]  /*4750*/  IMAD.WIDE.U32 R8, R8, -0x2daee0ad, RZ ;  /* 0xd2511f5308087825 */ /* 0x000fe200078e00ff */
[----:B------:R-:W-:Y:S02]  /*4760*/  LOP3.LUT R18, R5, UR36, R6, 0x96, !PT ;  /* 0x0000002405127c12 */ /* 0x000fe4000f8e9606 */
[----:B------:R-:W-:Y:S01]  /*4770*/  FMNMX.FTZ R3, R63, R3, !PT ;  /* 0x000000033f037209 */ /* 0x000fe20007810000 */
[----:B------:R-:W-:Y:S01]  /*4780*/  IMAD.WIDE.U32 R10, R17, -0x2daee0ad, RZ ;  /* 0xd2511f53110a7825 */ /* 0x000fe200078e00ff */
[----:B------:R-:W-:Y:S02]  /*4790*/  LOP3.LUT R17, R7, UR38, R54, 0x96, !PT ;  /* 0x0000002607117c12 */ /* 0x000fe4000f8e9636 */
[----:B------:R-:W-:Y:S01]  /*47a0*/  LOP3.LUT R14, R9, UR38, R22, 0x96, !PT ;  /* 0x00000026090e7c12 */ /* 0x000fe2000f8e9616 */
[----:B------:R-:W-:Y:S01]  /*47b0*/  IMAD.WIDE.U32 R6, R20, -0x326172a9, RZ ;  /* 0xcd9e8d5714067825 */ /* 0x000fe200078e00ff */
[----:B------:R-:W-:-:S02]  /*47c0*/  LOP3.LUT R13, R41, UR36, R8, 0x96, !PT ;  /* 0x00000024290d7c12 */ /* 0x000fc4000f8e9608 */
[----:B------:R-:W-:Y:S01]  /*47d0*/  FMNMX.FTZ R3, R48, R3, !PT ;  /* 0x0000000330037209 */ /* 0x000fe20007810000 */
[----:B------:R-:W-:Y:S01]  /*47e0*/  IMAD.WIDE.U32 R36, R19, -0x326172a9, RZ ;  /* 0xcd9e8d5713247825 */ /* 0x000fe200078e00ff */
[----:B------:R-:W-:Y:S02]  /*47f0*/  LOP3.LUT R27, R7, UR37, R232, 0x96, !PT ;  /* 0x00000025071b7c12 */ /* 0x000fe4000f8e96e8 */
[----:B------:R-:W-:Y:S01]  /*4800*/  LOP3.LUT R11, R11, UR38, R114, 0x96, !PT ;  /* 0x000000260b0b7c12 */ /* 0x000fe2000f8e9672 */
[----:B------:R-:W-:Y:S01]  /*4810*/  IMAD.WIDE.U32 R8, R12, -0x326172a9, RZ ;  /* 0xcd9e8d570c087825 */ /* 0x000fe200078e00ff */
[----:B------:R-:W-:Y:S02]  /*4820*/  LOP3.LUT R28, R37, UR35, R6, 0x96, !PT ;  /* 0x00000023251c7c12 */ /* 0x000fe4000f8e9606 */
[----:B------:R-:W-:Y:S01]  /*4830*/  FMNMX.FTZ R3, R49, R3, !PT ;  /* 0x0000000331037209 */ /* 0x000fe20007810000 */
[----:B------:R-:W-:Y:S01]  /*4840*/  IMAD.WIDE.U32 R6, R14, -0x326172a9, RZ ;  /* 0xcd9e8d570e067825 */ /* 0x000fe200078e00ff */
[----:B------:R-:W-:-:S02]  /*4850*/  LOP3.LUT R12, R9, UR37, R232, 0x96, !PT ;  /* 0x00000025090c7c12 */ /* 0x000fc4000f8e96e8 */
[----:B------:R-:W-:Y:S01]  /*4860*/  LOP3.LUT R24, R35, UR35, R8, 0x96, !PT ;  /* 0x0000002323187c12 */ /* 0x000fe2000f8e9608 */
        /* <DEDUP_REMOVED lines=16> */
[----:B------:R-:W-:-:S02]  /*4970*/  FSEL R241, R67, -INF , !P1 ;  /* 0xff80000043f17808 */ /* 0x000fc40004800000 */
[----:B------:R-:W-:Y:S01]  /*4980*/  FMNMX.FTZ R3, R74, R3, !PT ;  /* 0x000000034a037209 */ /* 0x000fe20007810000 */
[----:B------:R-:W-:Y:S01]  /*4990*/  IMAD.WIDE.U32 R18, R5, -0x2daee0ad, RZ ;  /* 0xd2511f5305127825 */ /* 0x000fe200078e00ff */
[----:B------:R-:W-:Y:S02]  /*49a0*/  LOP3.LUT R5, R17, UR37, R112, 0x96, !PT ;  /* 0x0000002511057c12 */ /* 0x000fe4000f8e9670 */
[----:B------:R-:W-:Y:S01]  /*49b0*/  LOP3.LUT R23, R9, UR35, R6, 0x96, !PT ;  /* 0x0000002309177c12 */ /* 0x000fe2000f8e9606 */
[----:B------:R-:W-:Y:S01]  /*49c0*/  IMAD.WIDE.U32 R12, R12, -0x2daee0ad, RZ ;  /* 0xd2511f530c0c7825 */ /* 0x000fe200078e00ff */
[--C-:B------:R-:W-:Y:S02]  /*49d0*/  LOP3.LUT R17, R19, UR34, R30.reuse, 0x96, !PT ;  /* 0x0000002213117c12 */ /* 0x100fe4000f8e961e */
[----:B------:R-:W-:Y:S01]  /*49e0*/  FMNMX.FTZ R3, R75, R3, !PT ;  /* 0x000000034b037209 */ /* 0x000fe20007810000 */
[----:B------:R-:W-:Y:S01]  /*49f0*/  IMAD.WIDE.U32 R10, R5, -0x2daee0ad, RZ ;  /* 0xd2511f53050a7825 */ /* 0x000fe200078e00ff */
[----:B------:R-:W-:-:S03]  /*4a00*/  LOP3.LUT R13, R13, UR34, R30, 0x96, !PT ;  /* 0x000000220d0d7c12 */ /* 0x000fc6000f8e961e */
        /* <DEDUP_REMOVED lines=8> */
[----:B------:R-:W-:-:S04]  /*4a90*/  IMAD.WIDE.U32 R4, R27, -0x2daee0ad, RZ ;  /* 0xd2511f531b047825 */ /* 0x000fc800078e00ff */
[----:B------:R-:W-:-:S04]  /*4aa0*/  IMAD.WIDE.U32 R6, R26, -0x2daee0ad, RZ ;  /* 0xd2511f531a067825 */ /* 0x000fc800078e00ff */
[----:B------:R-:W-:Y:S01]  /*4ab0*/  IMAD.WIDE.U32 R26, R23, -0x2daee0ad, RZ ;  /* 0xd2511f53171a7825 */ /* 0x000fe200078e00ff */
[----:B------:R-:W-:Y:S02]  /*4ac0*/  LOP3.LUT R23, R13, UR25, R34, 0x96, !PT ;  /* 0x000000190d177c12 */ /* 0x000fe4000f8e9622 */
[----:B------:R-:W-:Y:S01]  /*4ad0*/  LOP3.LUT R25, R7, UR34, R40, 0x96, !PT ;  /* 0x0000002207197c12 */ /* 0x000fe2000f8e9628 */
[----:B------:R-:W-:Y:S01]  /*4ae0*/  IMAD.WIDE.U32 R16, R17, -0x326172a9, RZ ;  /* 0xcd9e8d5711107825 */ /* 0x000fe200078e00ff */
[----:B------:R-:W-:Y:S02]  /*4af0*/  LOP3.LUT R20, R27, UR17, R20, 0x96, !PT ;  /* 0x000000111b147c12 */ /* 0x000fe4000f8e9614 */
[----:B------:R-:W-:Y:S01]  /*4b00*/  FMNMX.FTZ R7, R122, R3, !PT ;  /* 0x000000037a077209 */ /* 0x000fe20007810000 */
[----:B------:R-:W-:Y:S01]  /*4b10*/  IMAD.WIDE.U32 R198, R28, -0x2daee0ad, RZ ;  /* 0xd2511f531cc67825 */ /* 0x000fe200078e00ff */
[----:B------:R-:W-:-:S03]  /*4b20*/  LOP3.LUT R27, R17, UR25, R32, 0x96, !PT ;  /* 0x00000019111b7c12 */ /* 0x000fc6000f8e9620 */
[----:B------:R-:W-:Y:S01]  /*4b30*/  IMAD.WIDE.U32 R34, R15, -0x2daee0ad, RZ ;  /* 0xd2511f530f227825 */ /* 0x000fe200078e00ff */
[----:B------:R-:W-:Y:S02]  /*4b40*/  LOP3.LUT R21, R199, UR17, R4, 0x96, !PT ;  /* 0x00000011c7157c12 */ /* 0x000fe4000f8e9604 */
[----:B------:R-:W-:Y:S01]  /*4b50*/  FMNMX.FTZ R4, R96, R97, !PT ;  /* 0x0000006160047209 */ /* 0x000fe20007810000 */
[----:B------:R-:W-:-:S04]  /*4b60*/  IMAD.WIDE.U32 R58, R29, -0x2daee0ad, RZ ;  /* 0xd2511f531d3a7825 */ /* 0x000fc800078e00ff */
[----:B------:R-:W-:Y:S01]  /*4b70*/  IMAD.WIDE.U32 R32, R19, -0x326172a9, RZ ;  /* 0xcd9e8d5713207825 */ /* 0x000fe200078e00ff */
[----:B------:R-:W-:Y:S02]  /*4b80*/  LOP3.LUT R19, R35, UR17, R10, 0x96, !PT ;  /* 0x0000001123137c12 */ /* 0x000fe4000f8e960a */
[----:B------:R-:W-:Y:S01]  /*4b90*/  FMNMX.FTZ R10, R121, R7, !PT ;  /* 0x00000007790a7209 */ /* 0x000fe20007810000 */
[----:B------:R-:W-:Y:S01]  /*4ba0*/  IMAD.WIDE.U32 R44, R22, -0x2daee0ad, RZ ;  /* 0xd2511f53162c7825 */ /* 0x000fe200078e00ff */
[----:B------:R-:W-:Y:S02]  /*4bb0*/  LOP3.LUT R24, R59, UR17, R6, 0x96, !PT ;  /* 0x000000113b187c12 */ /* 0x000fe4000f8e9606 */
[----:B------:R-:W-:Y:S01]  /*4bc0*/  LOP3.LUT R22, R5, UR34, R38, 0x96, !PT ;  /* 0x0000002205167c12 */ /* 0x000fe2000f8e9626 */
[----:B------:R-:W-:Y:S01]  /*4bd0*/  IMAD.WIDE.U32 R28, R9, -0x326172a9, RZ ;  /* 0xcd9e8d57091c7825 */ /* 0x000fe200078e00ff */
[----:B------:R-:W-:Y:S02]  /*4be0*/  FMNMX.FTZ R6, R93, R4, !PT ;  /* 0x000000045d067209 */ /* 0x000fe40007810000 */
[----:B------:R-:W-:Y:S01]  /*4bf0*/  LOP3.LUT R18, R45, UR17, R18, 0x96, !PT ;  /* 0x000000112d127c12 */ /* 0x000fe2000f8e9612 */
[----:B------:R-:W-:Y:S01]  /*4c00*/  IMAD.WIDE.U32 R4, R11, -0x326172a9, RZ ;  /* 0xcd9e8d570b047825 */ /* 0x000fe200078e00ff */
[----:B------:R-:W-:Y:S01]  /*4c10*/  FMNMX.FTZ R3, R94, R6, !PT ;  /* 0x000000065e037209 */ /* 0x000fe20007810000 */
[----:B------:R-:W1:Y:S01]  /*4c20*/  SHFL.BFLY PT, R11, R10, 0x2, 0x1f ;  /* 0x0c401f000a0b7f89 */ /* 0x000e6200000e0000 */
[----:B------:R-:W-:Y:S01]  /*4c30*/  LOP3.LUT R29, R29, UR25, R8, 0x96, !PT ;  /* 0x000000191d1d7c12 */ /* 0x000fe2000f8e9608 */
[----:B------:R-:W-:Y:S01]  /*4c40*/  IMAD.WIDE.U32 R6, R21, -0x326172a9, RZ ;  /* 0xcd9e8d5715067825 */ /* 0x000fe200078e00ff */
[----:B------:R-:W-:-:S02]  /*4c50*/  FMNMX.FTZ R3, R88, R3, !PT ;  /* 0x0000000358037209 */ /* 0x000fc40007810000 */
[----:B------:R-:W-:Y:S01]  /*4c60*/  LOP3.LUT R35, R5, UR21, R12, 0x96, !PT ;  /* 0x0000001505237c12 */ /* 0x000fe2000f8e960c */
[----:B------:R-:W-:Y:S01]  /*4c70*/  IMAD.WIDE.U32 R8, R22, -0x326172a9, RZ ;  /* 0xcd9e8d5716087825 */ /* 0x000fe200078e00ff */
[C---:B------:R-:W-:Y:S02]  /*4c80*/  LOP3.LUT R12, R4.reuse, 0xff, RZ, 0xc0, !PT ;  /* 0x000000ff040c7812 */ /* 0x040fe400078ec0ff */
[----:B------:R-:W-:Y:S02]  /*4c90*/  LOP3.LUT R199, R4, 0xffff, RZ, 0xc0, !PT ;  /* 0x0000ffff04c77812 */ /* 0x000fe400078ec0ff */
[--C-:B------:R-:W-:Y:S02]  /*4ca0*/  SHF.R.U32.HI R186, RZ, 0x10, R4.reuse ;  /* 0x00000010ffba7819 */ /* 0x100fe40000011604 */
[----:B------:R-:W-:Y:S01]  /*4cb0*/  SHF.R.U32.HI R13, RZ, 0x18, R4 ;  /* 0x00000018ff0d7819 */ /* 0x000fe20000011604 */
[----:B------:R-:W-:Y:S01]  /*4cc0*/  IMAD.WIDE.U32 R4, R18, -0x326172a9, RZ ;  /* 0xcd9e8d5712047825 */ /* 0x000fe200078e00ff */
[----:B------:R-:W-:-:S02]  /*4cd0*/  FMNMX.FTZ R3, R89, R3, !PT ;  /* 0x0000000359037209 */ /* 0x000fc40007810000 */
[----:B------:R-:W-:Y:S02]  /*4ce0*/  LOP3.LUT R31, R33, UR25, R14, 0x96, !PT ;  /* 0x00000019211f7c12 */ /* 0x000fe4000f8e960e */
[C---:B------:R-:W-:Y:S02]  /*4cf0*/  LOP3.LUT R18, R6.reuse, 0xff, RZ, 0xc0, !PT ;  /* 0x000000ff06127812 */ /* 0x040fe400078ec0ff */
[----:B------:R-:W-:Y:S02]  /*4d00*/  LOP3.LUT R203, R6, 0xffff, RZ, 0xc0, !PT ;  /* 0x0000ffff06cb7812 */ /* 0x000fe400078ec0ff */
[--C-:B------:R-:W-:Y:S02]  /*4d10*/  SHF.R.U32.HI R202, RZ, 0x10, R6.reuse ;  /* 0x00000010ffca7819 */ /* 0x100fe40000011606 */
[----:B------:R-:W-:Y:S02]  /*4d20*/  SHF.R.U32.HI R14, RZ, 0x18, R6 ;  /* 0x00000018ff0e7819 */ /* 0x000fe40000011606 */
[----:B------:R-:W-:-:S02]  /*4d30*/  LOP3.LUT R37, R7, UR21, R8, 0x96, !PT ;  /* 0x0000001507257c12 */ /* 0x000fc4000f8e9608 */
[----:B------:R-:W-:Y:S02]  /*4d40*/  FMNMX.FTZ R6, R100, R101, !PT ;  /* 0x0000006564067209 */ /* 0x000fe40007810000 */
[----:B------:R-:W-:Y:S02]  /*4d50*/  FMNMX.FTZ R7, R50, R3, !PT ;  /* 0x0000000332077209 */ /* 0x000fe40007810000 */
[----:B-1----:R-:W-:Y:S02]  /*4d60*/  FMNMX.FTZ R10, R10, R11, !PT ;  /* 0x0000000b0a0a7209 */ /* 0x002fe40007810000 */
[C---:B------:R-:W-:Y:S02]  /*4d70*/  LOP3.LUT R39, R4.reuse, 0xffff, RZ, 0xc0, !PT ;  /* 0x0000ffff04277812 */ /* 0x040fe400078ec0ff */
[----:B------:R-:W-:Y:S01]  /*4d80*/  LOP3.LUT R40, R4, 0xff, RZ, 0xc0, !PT ;  /* 0x000000ff04287812 */ /* 0x000fe200078ec0ff */
[----:B------:R-:W1:Y:S01]  /*4d90*/  SHFL.BFLY PT, R131, R10, 0x1, 0x1f ;  /* 0x0c201f000a837f89 */ /* 0x000e6200000e0000 */
[----:B------:R-:W-:-:S02]  /*4da0*/  SHF.R.U32.HI R41, RZ, 0x10, R4 ;  /* 0x00000010ff297819 */ /* 0x000fc40000011604 */
[----:B------:R-:W-:Y:S02]  /*4db0*/  SHF.R.U32.HI R43, RZ, 0x18, R4 ;  /* 0x00000018ff2b7819 */ /* 0x000fe40000011604 */
[----:B------:R-:W-:Y:S02]  /*4dc0*/  LOP3.LUT R15, R5, UR21, R16, 0x96, !PT ;  /* 0x00000015050f7c12 */ /* 0x000fe4000f8e9610 */
[----:B------:R-:W-:Y:S02]  /*4dd0*/  FMNMX.FTZ R4, R95, R6, !PT ;  /* 0x000000065f047209 */ /* 0x000fe40007810000 */
[----:B------:R-:W-:Y:S02]  /*4de0*/  FMNMX.FTZ R3, R102, R103, !PT ;  /* 0x0000006766037209 */ /* 0x000fe40007810000 */
[----:B------:R-:W-:Y:S01]  /*4df0*/  FMNMX.FTZ R5, R51, R7, !PT ;  /* 0x0000000733057209 */ /* 0x000fe20007810000 */
[----:B------:R-:W-:Y:S01]  /*4e00*/  IMAD.WIDE.U32 R6, R25, -0x326172a9, RZ ;  /* 0xcd9e8d5719067825 */ /* 0x000fe200078e00ff */
[----:B------:R-:W-:-:S02]  /*4e10*/  LOP3.LUT R167, R9, UR25, R36, 0x96, !PT ;  /* 0x0000001909a77c12 */ /* 0x000fc4000f8e9624 */
[----:B------:R-:W-:Y:S02]  /*4e20*/  FMNMX.FTZ R9, R90, R4, !PT ;  /* 0x000000045a097209 */ /* 0x000fe40007810000 */
[----:B------:R-:W-:Y:S02]  /*4e30*/  FMNMX.FTZ R3, R98, R3, !PT ;  /* 0x0000000362037209 */ /* 0x000fe40007810000 */
[----:B------:R-:W-:Y:S01]  /*4e40*/  FMNMX.FTZ R8, R111, R5, !PT ;  /* 0x000000056f087209 */ /* 0x000fe20007810000 */
[----:B------:R-:W-:Y:S01]  /*4e50*/  IMAD.WIDE.U32 R4, R24, -0x326172a9, RZ ;  /* 0xcd9e8d5718047825 */ /* 0x000fe200078e00ff */
[----:B------:R-:W-:Y:S02]  /*4e60*/  LOP3.LUT R57, R7, UR25, R42, 0x96, !PT ;  /* 0x0000001907397c12 */ /* 0x000fe4000f8e962a */
[----:B------:R-:W-:Y:S02]  /*4e70*/  FMNMX.FTZ R7, R99, R9, !PT ;  /* 0x0000000963077209 */ /* 0x000fe40007810000 */
[----:B------:R-:W-:-:S02]  /*4e80*/  FMNMX.FTZ R3, R91, R3, !PT ;  /* 0x000000035b037209 */ /* 0x000fc40007810000 */
[----:B------:R-:W-:Y:S02]  /*4e90*/  FMNMX.FTZ R8, R116, R8, !PT ;  /* 0x0000000874087209 */ /* 0x000fe40007810000 */
[----:B------:R-:W-:Y:S02]  /*4ea0*/  FMNMX.FTZ R7, R85, R7, !PT ;  /* 0x0000000755077209 */ /* 0x000fe40007810000 */
[----:B------:R-:W-:Y:S02]  /*4eb0*/  FMNMX.FTZ R3, R86, R3, !PT ;  /* 0x0000000356037209 */ /* 0x000fe40007810000 */
[----:B------:R-:W-:Y:S02]  /*4ec0*/  FMNMX.FTZ R8, R118, R8, !PT ;  /* 0x0000000876087209 */ /* 0x000fe40007810000 */
[C---:B------:R-:W-:Y:S02]  /*4ed0*/  LOP3.LUT R69, R4.reuse, 0xffff, RZ, 0xc0, !PT ;  /* 0x0000ffff04457812 */ /* 0x040fe400078ec0ff */
[----:B------:R-:W-:-:S02]  /*4ee0*/  LOP3.LUT R105, R4, 0xff, RZ, 0xc0, !PT ;  /* 0x000000ff04697812 */ /* 0x000fc400078ec0ff */
[--C-:B------:R-:W-:Y:S02]  /*4ef0*/  SHF.R.U32.HI R71, RZ, 0x10, R4.reuse ;  /* 0x00000010ff477819 */ /* 0x100fe40000011604 */
[----:B------:R-:W-:Y:S02]  /*4f00*/  SHF.R.U32.HI R106, RZ, 0x18, R4 ;  /* 0x00000018ff6a7819 */ /* 0x000fe40000011604 */
[----:B------:R-:W-:Y:S02]  /*4f10*/  LOP3.LUT R53, R5, UR21, R6, 0x96, !PT ;  /* 0x0000001505357c12 */ /* 0x000fe4000f8e9606 */
        /* <DEDUP_REMOVED lines=10> */
[----:B------:R-:W-:Y:S01]  /*4fc0*/  FMNMX.FTZ R3, R84, R3, !PT ;  /* 0x0000000354037209 */ /* 0x000fe20007810000 */
[----:B------:R-:W-:Y:S01]  /*4fd0*/  FMUL.FTZ R6, R131, UR41 ;  /* 0x0000002983067c20 */ /* 0x000fe20008410000 */
[----:B------:R-:W-:Y:S02]  /*4fe0*/  FMNMX.FTZ R5, R125, R5, !PT ;  /* 0x000000057d057209 */ /* 0x000fe40007810000 */
[----:B------:R-:W-:Y:S02]  /*4ff0*/  FMNMX.FTZ R10, R217, R10, !PT ;  /* 0x0000000ad90a7209 */ /* 0x000fe40007810000 */
[----:B------:R-:W-:Y:S02]  /*5000*/  FMNMX.FTZ R3, R179, R3, !PT ;  /* 0x00000003b3037209 */ /* 0x000fe40007810000 */
[----:B------:R-:W-:Y:S01]  /*5010*/  FMNMX.FTZ R130, R124, R5, !PT ;  /* 0x000000057c827209 */ /* 0x000fe20007810000 */
[----:B------:R-:W-:Y:S01]  /*5020*/  IMAD.WIDE.U32 R4, R23, -0x2daee0ad, RZ ;  /* 0xd2511f5317047825 */ /* 0x000fe200078e00ff */
        /* <DEDUP_REMOVED lines=11> */
[----:B------:R-:W-:Y:S01]  /*50e0*/  ISETP.LE.U32.AND P4, PT, R12, UR12, PT ;  /* 0x0000000c0c007c0c */ /* 0x000fe2000bf83070 */
[----:B------:R-:W2:Y:S01]  /*50f0*/  SHFL.BFLY PT, R11, R10, 0x2, 0x1f ;  /* 0x0c401f000a0b7f89 */ /* 0x000ea200000e0000 */
[----:B------:R-:W-:Y:S02]  /*5100*/  FMNMX.FTZ R3, R242, R3, !PT ;  /* 0x00000003f2037209 */ /* 0x000fe40007810000 */
[----:B------:R-:W-:-:S02]  /*5110*/  FSETP.NEU.FTZ.AND P2, PT, R131, -INF , PT ;  /* 0xff8000008300780b */ /* 0x000fc40003f5d000 */
[----:B------:R-:W-:Y:S02]  /*5120*/  FMNMX.FTZ R3, R241, R3, !PT ;  /* 0x00000003f1037209 */ /* 0x000fe40007810000 */
[----:B-1----:R-:W-:Y:S02]  /*5130*/  FMNMX.FTZ R130, R130, R7, !PT ;  /* 0x0000000782827209 */ /* 0x002fe40007810000 */
[----:B------:R-:W-:Y:S01]  /*5140*/  FSEL R17, R6, RZ, P2 ;  /* 0x000000ff06117208 */ /* 0x000fe20001000000 */
[----:B------:R-:W1:Y:S01]  /*5150*/  SHFL.BFLY PT, R128, R3, 0x2, 0x1f ;  /* 0x0c401f0003807f89 */ /* 0x000e6200000e0000 */
[----:B------:R-:W-:Y:S02]  /*5160*/  LOP3.LUT R33, R5, UR33, R30, 0x96, !PT ;  /* 0x0000002105217c12 */ /* 0x000fe4000f8e961e */
[----:B------:R-:W-:Y:S01]  /*5170*/  LOP3.LUT R79, R4, 0xffff, RZ, 0xc0, !PT ;  /* 0x0000ffff044f7812 */ /* 0x000fe200078ec0ff */
[----:B------:R-:W3:Y:S01]  /*5180*/  SHFL.BFLY PT, R12, R130, 0x1, 0x1f ;  /* 0x0c201f00820c7f89 */ /* 0x000ee200000e0000 */
[--C-:B------:R-:W-:Y:S01]  /*5190*/  FFMA.FTZ R8, R92, UR41, -R17.reuse ;  /* 0x000000295c087c23 */ /* 0x100fe20008010811 */
[--C-:B------:R-:W-:Y:S01]  /*51a0*/  FFMA.FTZ R5, R62, UR41, -R17.reuse ;  /* 0x000000293e057c23 */ /* 0x100fe20008010811 */
[----:B------:R-:W-:Y:S01]  /*51b0*/  LOP3.LUT R72, R4, 0xff, RZ, 0xc0, !PT ;  /* 0x000000ff04487812 */ /* 0x000fe200078ec0ff */
[----:B------:R-:W-:Y:S01]  /*51c0*/  FFMA.FTZ R6, R60, UR41, -R17 ;  /* 0x000000293c067c23 */ /* 0x000fe20008010811 */
[----:B------:R4:W-:Y:S01]  /*51d0*/  MUFU.EX2 R159, R8 ;  /* 0x00000008009f7308 */ /* 0x0009e20000000800 */
[----:B------:R-:W-:-:S02]  /*51e0*/  SHF.R.U32.HI R138, RZ, 0x10, R4 ;  /* 0x00000010ff8a7819 */ /* 0x000fc40000011604 */
[----:B------:R-:W-:Y:S02]  /*51f0*/  SHF.R.U32.HI R110, RZ, 0x18, R4 ;  /* 0x00000018ff6e7819 */ /* 0x000fe40000011604 */
[----:B--2---:R-:W-:Y:S02]  /*5200*/  FMNMX.FTZ R10, R10, R11, !PT ;  /* 0x0000000b0a0a7209 */ /* 0x004fe40007810000 */
[----:B------:R-:W-:Y:S01]  /*5210*/  ISETP.LE.U32.AND P1, PT, R13, UR12, PT ;  /* 0x0000000c0d007c0c */ /* 0x000fe2000bf23070 */
[----:B------:R2:W-:Y:S01]  /*5220*/  MUFU.EX2 R155, R5 ;  /* 0x00000005009b7308 */ /* 0x0005e20000000800 */
[----:B------:R-:W-:Y:S01]  /*5230*/  ISETP.LE.U32.AND P2, PT, R14, UR12, PT ;  /* 0x0000000c0e007c0c */ /* 0x000fe2000bf43070 */
[----:B------:R-:W2:Y:S01]  /*5240*/  SHFL.BFLY PT, R129, R10, 0x1, 0x1f ;  /* 0x0c201f000a817f89 */ /* 0x000ea200000e0000 */
[----:B------:R-:W-:Y:S02]  /*5250*/  ISETP.LE.U32.AND P3, PT, R18, UR12, PT ;  /* 0x0000000c12007c0c */ /* 0x000fe4000bf63070 */
[----:B-1----:R-:W-:Y:S01]  /*5260*/  FMNMX.FTZ R128, R3, R128, !PT ;  /* 0x0000008003807209 */ /* 0x002fe20007810000 */
[----:B------:R-:W-:Y:S01]  /*5270*/  FFMA.FTZ R3, R48, UR41, -R17 ;  /* 0x0000002930037c23 */ /* 0x000fe20008010811 */
[----:B----4-:R-:W-:Y:S01]  /*5280*/  IMAD.WIDE.U32 R8, R27, -0x2daee0ad, RZ ;  /* 0xd2511f531b087825 */ /* 0x010fe200078e00ff */
[----:B------:R1:W4:Y:S01]  /*5290*/  MUFU.EX2 R158, R6 ;  /* 0x00000006009e7308 */ /* 0x0003220000000800 */
[----:B---3--:R-:W-:-:S03]  /*52a0*/  FMNMX.FTZ R130, R130, R12, !PT ;  /* 0x0000000c82827209 */ /* 0x008fc60007810000 */
[----:B------:R-:W-:Y:S02]  /*52b0*/  LOP3.LUT R13, R9, UR33, R44, 0x96, !PT ;  /* 0x00000021090d7c12 */ /* 0x000fe4000f8e962c */
[----:B------:R-:W-:Y:S01]  /*52c0*/  LOP3.LUT R27, R8, 0xffff, RZ, 0xc0, !PT ;  /* 0x0000ffff081b7812 */ /* 0x000fe200078ec0ff */
[----:B--2---:R-:W-:Y:S01]  /*52d0*/  IMAD.WIDE.U32 R4, R20, -0x326172a9, RZ ;  /* 0xcd9e8d5714047825 */ /* 0x004fe200078e00ff */
[----:B------:R-:W2:Y:S01]  /*52e0*/  SHFL.BFLY PT, R9, R128, 0x1, 0x1f ;  /* 0x0c201f0080097f89 */ /* 0x000ea200000e0000 */
[----:B------:R3:W-:Y:S01]  /*52f0*/  MUFU.EX2 R162, R3 ;  /* 0x0000000300a27308 */ /* 0x0007e20000000800 */
[----:B------:R-:W-:Y:S02]  /*5300*/  FSETP.NEU.FTZ.AND P5, PT, R130, -INF , PT ;  /* 0xff8000008200780b */ /* 0x000fe40003fbd000 */
[C---:B------:R-:W-:Y:S02]  /*5310*/  LOP3.LUT R73, R4.reuse, 0xff, RZ, 0xc0, !PT ;  /* 0x000000ff04497812 */ /* 0x040fe400078ec0ff */
[----:B------:R-:W-:-:S02]  /*5320*/  LOP3.LUT R170, R4, 0xffff, RZ, 0xc0, !PT ;  /* 0x0000ffff04aa7812 */ /* 0x000fc400078ec0ff */
[--C-:B------:R-:W-:Y:S01]  /*5330*/  SHF.R.U32.HI R174, RZ, 0x10, R4.reuse ;  /* 0x00000010ffae7819 */ /* 0x100fe20000011604 */
[--C-:B-1----:R-:W-:Y:S01]  /*5340*/  FFMA.FTZ R6, R61, UR41, -R17.reuse ;  /* 0x000000293d067c23 */ /* 0x102fe20008010811 */
[----:B------:R-:W-:Y:S01]  /*5350*/  SHF.R.U32.HI R169, RZ, 0x18, R4 ;  /* 0x00000018ffa97819 */ /* 0x000fe20000011604 */
[----:B------:R-:W-:Y:S01]  /*5360*/  FFMA.FTZ R4, R52, UR41, -R17 ;  /* 0x0000002934047c23 */ /* 0x000fe20008010811 */
[----:B------:R-:W-:Y:S01]  /*5370*/  LOP3.LUT R36, R5, UR21, R28, 0x96, !PT ;  /* 0x0000001505247c12 */ /* 0x000fe2000f8e961c */
[----:B------:R1:W-:Y:S01]  /*5380*/  MUFU.EX2 R156, R6 ;  /* 0x00000006009c7308 */ /* 0x0003e20000000800 */
[----:B------:R-:W-:Y:S01]  /*5390*/  FMNMX.FTZ R129, R10, R129, !PT ;  /* 0x000000810a817209 */ /* 0x000fe20007810000 */
[----:B------:R-:W-:Y:S01]  /*53a0*/  IMAD.MOV.U32 R52, RZ, RZ, R106 ;  /* 0x000000ffff347224 */ /* 0x000fe200078e006a */
[----:B------:R-:W-:Y:S01]  /*53b0*/  LOP3.LUT R30, R8, 0xff, RZ, 0xc0, !PT ;  /* 0x000000ff081e7812 */ /* 0x000fe200078ec0ff */
[----:B---3--:R-:W-:Y:S01]  /*53c0*/  FMUL.FTZ R3, R130, UR41 ;  /* 0x0000002982037c20 */ /* 0x008fe20008410000 */
[----:B------:R-:W-:-:S03]  /*53d0*/  FSETP.NEU.FTZ.AND P6, PT, R129, -INF , PT ;  /* 0xff8000008100780b */ /* 0x000fc60003fdd000 */
[----:B------:R3:W-:Y:S01]  /*53e0*/  MUFU.EX2 R157, R4 ;  /* 0x00000004009d7308 */ /* 0x0007e20000000800 */
[----:B------:R-:W-:Y:S02]  /*53f0*/  SHF.R.U32.HI R28, RZ, 0x10, R8 ;  /* 0x00000010ff1c7819 */ /* 0x000fe40000011608 */
[----:B------:R-:W-:Y:S02]  /*5400*/  FSEL R16, R3, RZ, P5 ;  /* 0x000000ff03107208 */ /* 0x000fe40002800000 */
[----:B--2---:R-:W-:Y:S02]  /*5410*/  FMNMX.FTZ R128, R128, R9, !PT ;  /* 0x0000000980807209 */ /* 0x004fe40007810000 */
[----:B------:R-:W-:Y:S01]  /*5420*/  SHF.R.U32.HI R10, RZ, 0x18, R13 ;  /* 0x00000018ff0a7819 */ /* 0x000fe2000001160d */
[----:B------:R-:W-:Y:S01]  /*5430*/  FFMA.FTZ R3, R96, UR41, -R16 ;  /* 0x0000002960037c23 */ /* 0x000fe20008010810 */
[----:B-1----:R-:W-:Y:S01]  /*5440*/  IMAD.WIDE.U32 R6, R29, -0x2daee0ad, RZ ;  /* 0xd2511f531d067825 */ /* 0x002fe200078e00ff */
[----:B------:R-:W-:-:S02]  /*5450*/  FSETP.NEU.FTZ.AND P5, PT, R128, -INF , PT ;  /* 0xff8000008000780b */ /* 0x000fc40003fbd000 */
[----:B------:R1:W-:Y:S01]  /*5460*/  MUFU.EX2 R148, R3 ;  /* 0x0000000300947308 */ /* 0x0003e20000000800 */
[----:B------:R-:W-:Y:S01]  /*5470*/  SHF.R.U32.HI R29, RZ, 0x18, R8 ;  /* 0x00000018ff1d7819 */ /* 0x000fe20000011608 */
[----:B------:R-:W-:Y:S01]  /*5480*/  IMAD.MOV.U32 R96, RZ, RZ, R104 ;  /* 0x000000ffff607224 */ /* 0x000fe200078e0068 */
[C---:B------:R-:W-:Y:S01]  /*5490*/  LOP3.LUT R223, R6.reuse, 0xff, RZ, 0xc0, !PT ;  /* 0x000000ff06df7812 */ /* 0x040fe200078ec0ff */
[--C-:B---3--:R-:W-:Y:S01]  /*54a0*/  FFMA.FTZ R4, R63, UR41, -R17.reuse ;  /* 0x000000293f047c23 */ /* 0x108fe20008010811 */
[----:B------:R-:W-:Y:S02]  /*54b0*/  LOP3.LUT R132, R6, 0xffff, RZ, 0xc0, !PT ;  /* 0x0000ffff06847812 */ /* 0x000fe400078ec0ff */
[--C-:B------:R-:W-:Y:S01]  /*54c0*/  SHF.R.U32.HI R56, RZ, 0x10, R6.reuse ;  /* 0x00000010ff387819 */ /* 0x100fe20000011606 */
[----:B------:R2:W-:Y:S01]  /*54d0*/  MUFU.EX2 R160, R4 ;  /* 0x0000000400a07308 */ /* 0x0005e20000000800 */
[----:B------:R-:W-:Y:S01]  /*54e0*/  SHF.R.U32.HI R222, RZ, 0x18, R6 ;  /* 0x00000018ffde7819 */ /* 0x000fe20000011606 */
[----:B------:R-:W-:Y:S01]  /*54f0*/  FFMA.FTZ R6, R49, UR41, -R17 ;  /* 0x0000002931067c23 */ /* 0x000fe20008010811 */
[----:B------:R-:W-:-:S02]  /*5500*/  LOP3.LUT R38, R7, UR33, R26, 0x96, !PT ;  /* 0x0000002107267c12 */ /* 0x000fc4000f8e961a */
[----:B------:R-:W-:Y:S02]  /*5510*/  SHF.R.U32.HI R8, RZ, 0x8, R39 ;  /* 0x00000008ff087819 */ /* 0x000fe40000011627 */
[----:B------:R-:W-:Y:S01]  /*5520*/  LOP3.LUT R9, R41, 0xff, RZ, 0xc0, !PT ;  /* 0x000000ff29097812 */ /* 0x000fe200078ec0ff */
[----:B-1----:R-:W-:Y:S01]  /*5530*/  FFMA.FTZ R3, R97, UR41, -R16 ;  /* 0x0000002961037c23 */ /* 0x002fe20008010810 */
[----:B------:R1:W-:Y:S01]  /*5540*/  MUFU.EX2 R164, R6 ;  /* 0x0000000600a47308 */ /* 0x0003e20000000800 */
[----:B------:R-:W-:Y:S02]  /*5550*/  IMAD.MOV.U32 R97, RZ, RZ, R56 ;  /* 0x000000ffff617224 */ /* 0x000fe400078e0038 */
[----:B------:R-:W-:Y:S01]  /*5560*/  IMAD.MOV.U32 R56, RZ, RZ, R188 ;  /* 0x000000ffff387224 */ /* 0x000fe200078e00bc */
[----:B------:R-:W-:Y:S01]  /*5570*/  LEA R188, R0, UR4, 0x1 ;  /* 0x0000000400bc7c11 */ /* 0x000fe2000f8e08ff */
[----:B--2---:R-:W-:-:S03]  /*5580*/  IMAD.WIDE.U32 R4, R19, -0x326172a9, RZ ;  /* 0xcd9e8d5713047825 */ /* 0x004fc600078e00ff */
[----:B------:R2:W3:Y:S01]  /*5590*/  MUFU.EX2 R145, R3 ;  /* 0x0000000300917308 */ /* 0x0004e20000000800 */
[C---:B------:R-:W-:Y:S02]  /*55a0*/  LOP3.LUT R11, R4.reuse, 0xffff, RZ, 0xc0, !PT ;  /* 0x0000ffff040b7812 */ /* 0x040fe400078ec0ff */
[----:B------:R-:W-:Y:S02]  /*55b0*/  LOP3.LUT R26, R4, 0xff, RZ, 0xc0, !PT ;  /* 0x000000ff041a7812 */ /* 0x000fe400078ec0ff */
[--C-:B------:R-:W-:Y:S01]  /*55c0*/  SHF.R.U32.HI R20, RZ, 0x10, R4.reuse ;  /* 0x00000010ff147819 */ /* 0x100fe20000011604 */
[----:B-1----:R-:W-:Y:S01]  /*55d0*/  IMAD.WIDE.U32 R6, R31, -0x2daee0ad, RZ ;  /* 0xd2511f531f067825 */ /* 0x002fe200078e00ff */
[----:B------:R-:W-:-:S03]  /*55e0*/  SHF.R.U32.HI R23, RZ, 0x18, R4 ;  /* 0x00000018ff177819 */ /* 0x000fc60000011604 */
[----:B------:R-:W-:Y:S01]  /*55f0*/  FMUL.FTZ R4, R129, UR41 ;  /* 0x0000002981047c20 */ /* 0x000fe20008410000 */
[----:B------:R-:W-:Y:S01]  /*5600*/  LOP3.LUT R12, R5, UR21, R32, 0x96, !PT ;  /* 0x00000015050c7c12 */ /* 0x000fe2000f8e9620 */
[----:B------:R-:W-:Y:S01]  /*5610*/  FFMA.FTZ R5, R93, UR41, -R16 ;  /* 0x000000295d057c23 */ /* 0x000fe20008010810 */
[----:B------:R-:W-:Y:S01]  /*5620*/  LOP3.LUT R14, R7, UR33, R34, 0x96, !PT ;  /* 0x00000021070e7c12 */ /* 0x000fe2000f8e9622 */
[----:B------:R-:W-:Y:S01]  /*5630*/  IMAD.MOV.U32 R93, RZ, RZ, R57 ;  /* 0x000000ffff5d7224 */ /* 0x000fe200078e0039 */
[----:B------:R-:W-:Y:S01]  /*5640*/  FSEL R19, R4, RZ, P6 ;  /* 0x000000ff04137208 */ /* 0x000fe20003000000 */
[----:B------:R1:W-:Y:S01]  /*5650*/  MUFU.EX2 R146, R5 ;  /* 0x0000000500927308 */ /* 0x0003e20000000800 */
[----:B--2---:R-:W-:Y:S02]  /*5660*/  LOP3.LUT R3, R35, 0xff, RZ, 0xc0, !PT ;  /* 0x000000ff23037812 */ /* 0x004fe400078ec0ff */
[----:B------:R-:W-:Y:S01]  /*5670*/  LOP3.LUT R21, R6, 0xffff, RZ, 0xc0, !PT ;  /* 0x0000ffff06157812 */ /* 0x000fe200078ec0ff */
[----:B------:R-:W-:Y:S01]  /*5680*/  FMUL.FTZ R7, R128, UR41 ;  /* 0x0000002980077c20 */ /* 0x000fe20008410000 */
[----:B------:R-:W-:Y:S01]  /*5690*/  ISETP.LE.U32.AND P6, PT, R3, UR12, PT ;  /* 0x0000000c03007c0c */ /* 0x000fe2000bfc3070 */
[----:B------:R-:W-:Y:S01]  /*56a0*/  FFMA.FTZ R3, R94, UR41, -R16 ;  /* 0x000000295e037c23 */ /* 0x000fe20008010810 */
[----:B------:R-:W-:Y:S01]  /*56b0*/  LOP3.LUT R25, R6, 0xff, RZ, 0xc0, !PT ;  /* 0x000000ff06197812 */ /* 0x000fe200078ec0ff */
[----:B------:R-:W-:Y:S01]  /*56c0*/  IMAD.MOV.U32 R94, RZ, RZ, R69 ;  /* 0x000000ffff5e7224 */ /* 0x000fe200078e0045 */
[--C-:B------:R-:W-:Y:S01]  /*56d0*/  SHF.R.U32.HI R24, RZ, 0x10, R6.reuse ;  /* 0x00000010ff187819 */ /* 0x100fe20000011606 */
[----:B------:R2:W3:Y:S01]  /*56e0*/  MUFU.EX2 R149, R3 ;  /* 0x0000000300957308 */ /* 0x0004e20000000800 */
[----:B------:R-:W-:-:S02]  /*56f0*/  SHF.R.U32.HI R22, RZ, 0x18, R6 ;  /* 0x00000018ff167819 */ /* 0x000fc40000011606 */
[----:B------:R-:W-:Y:S02]  /*5700*/  SHF.R.U32.HI R6, RZ, 0x18, R35 ;  /* 0x00000018ff067819 */ /* 0x000fe40000011623 */
[----:B------:R-:W-:Y:S02]  /*5710*/  SHF.R.U32.HI R4, RZ, 0x10, R15 ;  /* 0x00000010ff047819 */ /* 0x000fe4000001160f */
[----:B------:R-:W-:Y:S01]  /*5720*/  FSEL R18, R7, RZ, P5 ;  /* 0x000000ff07127208 */ /* 0x000fe20002800000 */
[----:B-1----:R-:W-:Y:S01]  /*5730*/  FFMA.FTZ R5, R88, UR41, -R16 ;  /* 0x0000002958057c23 */ /* 0x002fe20008010810 */
[----:B------:R-:W-:Y:S01]  /*5740*/  ISETP.LE.U32.AND P5, PT, R6, UR12, PT ;  /* 0x0000000c06007c0c */ /* 0x000fe2000bfa3070 */
[----:B------:R-:W-:Y:S01]  /*5750*/  IMAD.MOV.U32 R88, RZ, RZ, R71 ;  /* 0x000000ffff587224 */ /* 0x000fe200078e0047 */
[----:B------:R-:W-:Y:S01]  /*5760*/  SHF.R.U32.HI R7, RZ, 0x18, R15 ;  /* 0x00000018ff077819 */ /* 0x000fe2000001160f */
[----:B------:R1:W-:Y:S01]  /*5770*/  MUFU.EX2 R147, R5 ;  /* 0x0000000500937308 */ /* 0x0003e20000000800 */
[----:B------:R-:W-:-:S02]  /*5780*/  PRMT R34, R40, 0x5410, R8 ;  /* 0x0000541028227816 */ /* 0x000fc40000000008 */
[C---:B------:R-:W-:Y:S02]  /*5790*/  LOP3.LUT R8, R15.reuse, 0xff, RZ, 0xc0, !PT ;  /* 0x000000ff0f087812 */ /* 0x040fe400078ec0ff */
[----:B--2---:R-:W-:Y:S01]  /*57a0*/  LOP3.LUT R3, R15, 0xffff, RZ, 0xc0, !PT ;  /* 0x0000ffff0f037812 */ /* 0x004fe200078ec0ff */
[----:B------:R-:W-:Y:S01]  /*57b0*/  IMAD.U32 R15, RZ, RZ, UR12 ;  /* 0x0000000cff0f7e24 */ /* 0x000fe2000f8e00ff */
[----:B------:R-:W-:Y:S02]  /*57c0*/  PRMT R32, R9, 0x5410, R43 ;  /* 0x0000541009207816 */ /* 0x000fe4000000002b */
[----:B------:R-:W-:Y:S02]  /*57d0*/  SHF.R.U32.HI R6, RZ, 0x8, R3 ;  /* 0x00000008ff067819 */ /* 0x000fe40000011603 */
[----:B------:R-:W-:Y:S01]  /*57e0*/  LOP3.LUT R3, R4, 0xff, RZ, 0xc0, !PT ;  /* 0x000000ff04037812 */ /* 0x000fe200078ec0ff */
[----:B------:R-:W-:Y:S01]  /*57f0*/  FFMA.FTZ R4, R89, UR41, -R16 ;  /* 0x0000002959047c23 */ /* 0x000fe20008010810 */
[----:B------:R-:W-:-:S02]  /*5800*/  PRMT R31, R8, 0x5410, R6 ;  /* 0x00005410081f7816 */ /* 0x000fc40000000006 */
[----:B------:R-:W-:Y:S01]  /*5810*/  LOP3.LUT R6, R28, 0xff, RZ, 0xc0, !PT ;  /* 0x000000ff1c067812 */ /* 0x000fe200078ec0ff */
[----:B------:R2:W3:Y:S01]  /*5820*/  MUFU.EX2 R151, R4 ;  /* 0x0000000400977308 */ /* 0x0004e20000000800 */
[----:B-1----:R-:W-:Y:S02]  /*5830*/  SHF.R.U32.HI R5, RZ, 0x8, R27 ;  /* 0x00000008ff057819 */ /* 0x002fe4000001161b */
[----:B------:R-:W-:Y:S02]  /*5840*/  PRMT R27, R3, 0x5410, R7 ;  /* 0x00005410031b7816 */ /* 0x000fe40000000007 */
[----:B------:R-:W-:Y:S01]  /*5850*/  LOP3.LUT R3, R20, 0xff, RZ, 0xc0, !PT ;  /* 0x000000ff14037812 */ /* 0x000fe200078ec0ff */
[----:B------:R-:W-:Y:S01]  /*5860*/  IMAD.MOV.U32 R20, RZ, RZ, R105 ;  /* 0x000000ffff147224 */ /* 0x000fe200078e0069 */
[----:B------:R-:W-:Y:S01]  /*5870*/  PRMT R29, R6, 0x5410, R29 ;  /* 0x00005410061d7816 */ /* 0x000fe2000000001d */
[----:B------:R-:W-:Y:S01]  /*5880*/  LDSM.16.MT88.4 R104, [R188+0x9400] ;  /* 0x00940000bc68783b */ /* 0x000fe20000004200 */
[----:B------:R-:W-:-:S02]  /*5890*/  PRMT R23, R3, 0x5410, R23 ;  /* 0x0000541003177816 */ /* 0x000fc40000000017 */
[----:B------:R-:W-:Y:S01]  /*58a0*/  LOP3.LUT R3, R24, 0xff, RZ, 0xc0, !PT ;  /* 0x000000ff18037812 */ /* 0x000fe200078ec0ff */
[----:B------:R-:W-:Y:S01]  /*58b0*/  IMAD.MOV.U32 R24, RZ, RZ, R52 ;  /* 0x000000ffff187224 */ /* 0x000fe200078e0034 */
[----:B----4-:R-:W-:Y:S02]  /*58c0*/  F2FP.F16.F32.PACK_AB R6, R155, R158 ;  /* 0x0000009e9b06723e */ /* 0x010fe400000000ff */
[----:B------:R-:W-:Y:S02]  /*58d0*/  PRMT R22, R3, 0x5410, R22 ;  /* 0x0000541003167816 */ /* 0x000fe40000000016 */
[----:B--2---:R-:W-:Y:S02]  /*58e0*/  SHF.R.U32.HI R4, RZ, 0x8, R11 ;  /* 0x00000008ff047819 */ /* 0x004fe4000001160b */
[----:B------:R-:W-:Y:S02]  /*58f0*/  LOP3.LUT R3, R35, 0xffff, RZ, 0xc0, !PT ;  /* 0x0000ffff23037812 */ /* 0x000fe400078ec0ff */
[----:B------:R-:W-:-:S02]  /*5900*/  PRMT R26, R26, 0x5410, R4 ;  /* 0x000054101a1a7816 */ /* 0x000fc40000000004 */
[----:B------:R-:W-:Y:S02]  /*5910*/  SHF.R.U32.HI R4, RZ, 0x8, R21 ;  /* 0x00000008ff047819 */ /* 0x000fe40000011615 */
[----:B------:R-:W-:Y:S01]  /*5920*/  PRMT R30, R30, 0x5410, R5 ;  /* 0x000054101e1e7816 */ /* 0x000fe20000000005 */
[----:B------:R-:W-:Y:S01]  /*5930*/  FFMA.FTZ R5, R50, UR41, -R16 ;  /* 0x0000002932057c23 */ /* 0x000fe20008010810 */
[----:B------:R-:W-:Y:S01]  /*5940*/  PRMT R25, R25, 0x5410, R4 ;  /* 0x0000541019197816 */ /* 0x000fe20000000004 */
[----:B------:R-:W-:Y:S01]  /*5950*/  FFMA.FTZ R4, R95, UR41, -R19 ;  /* 0x000000295f047c23 */ /* 0x000fe20008010813 */
[C---:B------:R-:W-:Y:S01]  /*5960*/  PRMT R47, R6.reuse, 0x7610, R47 ;  /* 0x00007610062f7816 */ /* 0x040fe2000000002f */
[----:B------:R1:W-:Y:S01]  /*5970*/  MUFU.EX2 R150, R5 ;  /* 0x0000000500967308 */ /* 0x0003e20000000800 */
[----:B------:R-:W-:Y:S02]  /*5980*/  PRMT R45, R6, 0x7632, R45 ;  /* 0x00007632062d7816 */ /* 0x000fe4000000002d */
[----:B------:R-:W-:Y:S01]  /*5990*/  SHF.R.U32.HI R6, RZ, 0x8, R3 ;  /* 0x00000008ff067819 */ /* 0x000fe20000011603 */
[----:B------:R-:W-:Y:S01]  /*59a0*/  @!P6 HADD2 R65, -R47.H0_H0, -RZ.H0_H0 ;  /* 0xa00000ff2f41e230 */ /* 0x000fe20000000900 */
[----:B------:R-:W-:-:S02]  /*59b0*/  LOP3.LUT R3, R13, 0xffff, RZ, 0xc0, !PT ;  /* 0x0000ffff0d037812 */ /* 0x000fc400078ec0ff */
[----:B------:R-:W-:Y:S01]  /*59c0*/  LOP3.LUT R8, R12, 0xffff, RZ, 0xc0, !PT ;  /* 0x0000ffff0c087812 */ /* 0x000fe200078ec0ff */
[----:B------:R2:W-:Y:S01]  /*59d0*/  MUFU.EX2 R139, R4 ;  /* 0x00000004008b7308 */ /* 0x0005e20000000800 */
[----:B------:R-:W-:Y:S02]  /*59e0*/  LOP3.LUT R7, R6, 0xffff, RZ, 0xc0, !PT ;  /* 0x0000ffff06077812 */ /* 0x000fe400078ec0ff */
[----:B------:R-:W-:Y:S02]  /*59f0*/  LOP3.LUT R11, R13, 0xff, RZ, 0xc0, !PT ;  /* 0x000000ff0d0b7812 */ /* 0x000fe400078ec0ff */
[----:B------:R-:W-:Y:S02]  /*5a00*/  SHF.R.U32.HI R6, RZ, 0x8, R3 ;  /* 0x00000008ff067819 */ /* 0x000fe40000011603 */
[----:B------:R-:W-:Y:S01]  /*5a10*/  LOP3.LUT R9, R12, 0xff, RZ, 0xc0, !PT ;  /* 0x000000ff0c097812 */ /* 0x000fe200078ec0ff */
[----:B-1----:R-:W-:Y:S01]  /*5a20*/  FFMA.FTZ R5, R51, UR41, -R16 ;  /* 0x0000002933057c23 */ /* 0x002fe20008010810 */
[----:B------:R-:W-:-:S02]  /*5a30*/  SHF.R.U32.HI R3, RZ, 0x8, R8 ;  /* 0x00000008ff037819 */ /* 0x000fc40000011608 */
[----:B------:R-:W-:Y:S01]  /*5a40*/  PRMT R11, R11, 0x5410, R6 ;  /* 0x000054100b0b7816 */ /* 0x000fe20000000006 */
[----:B------:R1:W4:Y:S01]  /*5a50*/  MUFU.EX2 R154, R5 ;  /* 0x00000005009a7308 */ /* 0x0003220000000800 */
[----:B------:R-:W-:Y:S02]  /*5a60*/  LOP3.LUT R8, R14, 0xff, RZ, 0xc0, !PT ;  /* 0x000000ff0e087812 */ /* 0x000fe400078ec0ff */
[----:B------:R-:W-:Y:S02]  /*5a70*/  PRMT R64, R47, 0x5410, R45 ;  /* 0x000054102f407816 */ /* 0x000fe4000000002d */
[----:B--2---:R-:W-:Y:S02]  /*5a80*/  SHF.R.U32.HI R4, RZ, 0x10, R13 ;  /* 0x00000010ff047819 */ /* 0x004fe4000001160d */
[----:B------:R-:W-:Y:S02]  /*5a90*/  PRMT R13, R9, 0x5410, R3 ;  /* 0x00005410090d7816 */ /* 0x000fe40000000003 */
[----:B------:R-:W-:-:S02]  /*5aa0*/  LOP3.LUT R4, R4, 0xff, RZ, 0xc0, !PT ;  /* 0x000000ff04047812 */ /* 0x000fc400078ec0ff */
[----:B------:R-:W-:Y:S02]  /*5ab0*/  LOP3.LUT R3, R14, 0xffff, RZ, 0xc0, !PT ;  /* 0x0000ffff0e037812 */ /* 0x000fe400078ec0ff */
[----:B------:R-:W-:Y:S02]  /*5ac0*/  PRMT R10, R4, 0x5410, R10 ;  /* 0x00005410040a7816 */ /* 0x000fe4000000000a */
[----:B------:R-:W-:Y:S01]  /*5ad0*/  SHF.R.U32.HI R4, RZ, 0x10, R12 ;  /* 0x00000010ff047819 */ /* 0x000fe2000001160c */
[----:B-1----:R-:W-:Y:S01]  /*5ae0*/  FFMA.FTZ R5, R90, UR41, -R19 ;  /* 0x000000295a057c23 */ /* 0x002fe20008010813 */
[----:B------:R-:W-:Y:S01]  /*5af0*/  SHF.R.U32.HI R3, RZ, 0x8, R3 ;  /* 0x00000008ff037819 */ /* 0x000fe20000011603 */
[----:B------:R-:W-:Y:S01]  /*5b00*/  IMAD.MOV.U32 R90, RZ, RZ, R58 ;  /* 0x000000ffff5a7224 */ /* 0x000fe200078e003a */
[----:B------:R-:W-:Y:S01]  /*5b10*/  LOP3.LUT R6, R4, 0xff, RZ, 0xc0, !PT ;  /* 0x000000ff04067812 */ /* 0x000fe200078ec0ff */
[----:B------:R-:W-:Y:S01]  /*5b20*/  FFMA.FTZ R4, R98, UR41, -R18 ;  /* 0x0000002962047c23 */ /* 0x000fe20008010812 */
[----:B------:R1:W-:Y:S01]  /*5b30*/  MUFU.EX2 R140, R5 ;  /* 0x00000005008c7308 */ /* 0x0003e20000000800 */
[----:B------:R-:W-:Y:S01]  /*5b40*/  PRMT R8, R8, 0x5410, R3 ;  /* 0x0000541008087816 */ /* 0x000fe20000000003 */
[----:B------:R-:W-:Y:S01]  /*5b50*/  IMAD.MOV.U32 R98, RZ, RZ, R112 ;  /* 0x000000ffff627224 */ /* 0x000fe200078e0070 */
[----:B---3--:R-:W-:-:S02]  /*5b60*/  F2FP.F16.F32.PACK_AB R3, R145, R148 ;  /* 0x000000949103723e */ /* 0x008fc400000000ff */
[----:B------:R-:W-:Y:S02]  /*5b70*/  @!P6 PRMT R47, R65, 0x5410, RZ ;  /* 0x00005410412fe816 */ /* 0x000fe400000000ff */
[C---:B------:R-:W-:Y:S01]  /*5b80*/  PRMT R44, R3.reuse, 0x7632, R44 ;  /* 0x00007632032c7816 */ /* 0x040fe2000000002c */
[----:B------:R2:W-:Y:S01]  /*5b90*/  MUFU.EX2 R135, R4 ;  /* 0x0000000400877308 */ /* 0x0005e20000000800 */
[----:B------:R-:W-:Y:S02]  /*5ba0*/  PRMT R43, R3, 0x7610, R43 ;  /* 0x00007610032b7816 */ /* 0x000fe4000000002b */
[----:B------:R-:W-:Y:S01]  /*5bb0*/  F2FP.F16.F32.PACK_AB R3, R149, R146 ;  /* 0x000000929503723e */ /* 0x000fe200000000ff */
[----:B------:R-:W-:Y:S01]  /*5bc0*/  @!P5 HADD2 R126, -R44.H0_H0, -RZ.H0_H0 ;  /* 0xa00000ff2c7ed230 */ /* 0x000fe20000000900 */
[----:B------:R-:W-:Y:S02]  /*5bd0*/  ISETP.LE.U32.AND P6, PT, R7, UR12, PT ;  /* 0x0000000c07007c0c */ /* 0x000fe4000bfc3070 */
[----:B------:R-:W-:Y:S01]  /*5be0*/  SHF.R.U32.HI R7, RZ, 0x18, R14 ;  /* 0x00000018ff077819 */ /* 0x000fe2000001160e */
[----:B-1----:R-:W-:Y:S01]  /*5bf0*/  FFMA.FTZ R5, R80, UR41, -R19 ;  /* 0x0000002950057c23 */ /* 0x002fe20008010813 */
[----:B------:R-:W-:-:S02]  /*5c00*/  PRMT R83, R3, 0x7632, R83 ;  /* 0x0000763203537816 */ /* 0x000fc40000000053 */
[----:B------:R-:W-:Y:S01]  /*5c10*/  LEA R15, R15, UR12, 0x10 ;  /* 0x0000000c0f0f7c11 */ /* 0x000fe2000f8e80ff */
[----:B------:R1:W-:Y:S01]  /*5c20*/  MUFU.EX2 R143, R5 ;  /* 0x00000005008f7308 */ /* 0x0003e20000000800 */
[----:B------:R-:W-:Y:S01]  /*5c30*/  SHF.R.U32.HI R9, RZ, 0x18, R12 ;  /* 0x00000018ff097819 */ /* 0x000fe2000001160c */
[----:B------:R-:W-:Y:S02]  /*5c40*/  @!P1 HADD2 R152, -R83.H0_H0, -RZ.H0_H0 ;  /* 0xa00000ff53989230 */ /* 0x000fe40000000900 */
[----:B--2---:R-:W-:Y:S01]  /*5c50*/  FFMA.FTZ R4, R91, UR41, -R18 ;  /* 0x000000295b047c23 */ /* 0x004fe20008010812 */
[----:B------:R-:W-:Y:S01]  /*5c60*/  PRMT R9, R6, 0x5410, R9 ;  /* 0x0000541006097816 */ /* 0x000fe20000000009 */
[----:B------:R-:W-:Y:S01]  /*5c70*/  FFMA.FTZ R6, R99, UR41, -R19 ;  /* 0x0000002963067c23 */ /* 0x000fe20008010813 */
[----:B------:R-:W-:Y:S01]  /*5c80*/  IMAD.MOV.U32 R99, RZ, RZ, R113 ;  /* 0x000000ffff637224 */ /* 0x000fe200078e0071 */
[----:B------:R2:W3:Y:S01]  /*5c90*/  MUFU.EX2 R134, R4 ;  /* 0x0000000400867308 */ /* 0x0004e20000000800 */
[----:B------:R-:W-:Y:S01]  /*5ca0*/  HSET2.LE.AND R0, R22, R15, PT ;  /* 0x0000000f16007233 */ /* 0x000fe20003803000 */
[----:B------:R-:W-:-:S02]  /*5cb0*/  @!P6 HADD2 R136, -R45.H0_H0, -RZ.H0_H0 ;  /* 0xa00000ff2d88e230 */ /* 0x000fc40000000900 */
[----:B------:R-:W-:Y:S01]  /*5cc0*/  IMAD.MOV.U32 R91, RZ, RZ, R59 ;  /* 0x000000ffff5b7224 */ /* 0x000fe200078e003b */
[----:B------:R3:W3:Y:S02]  /*5cd0*/  LDL.LU.S16 R22, [R1] ;  /* 0x0000000001167983 */ /* 0x0006e40000300600 */
[----:B------:R-:W-:Y:S01]  /*5ce0*/  @!P6 PRMT R45, R136, 0x5410, RZ ;  /* 0x00005410882de816 */ /* 0x000fe200000000ff */
[----:B------:R4:W-:Y:S01]  /*5cf0*/  MUFU.EX2 R78, R6 ;  /* 0x00000006004e7308 */ /* 0x0009e20000000800 */
[----:B-1----:R-:W-:Y:S01]  /*5d00*/  FFMA.FTZ R5, R81, UR41, -R19 ;  /* 0x0000002951057c23 */ /* 0x002fe20008010813 */
[----:B------:R-:W-:-:S06]  /*5d10*/  IMAD.MOV.U32 R99, RZ, RZ, R91 ;  /* 0x000000ffff637224 */ /* 0x000fcc00078e005b */
[----:B------:R1:W3:Y:S01]  /*5d20*/  MUFU.EX2 R144, R5 ;  /* 0x0000000500907308 */ /* 0x0002e20000000800 */
[----:B--2---:R-:W-:Y:S01]  /*5d30*/  FFMA.FTZ R4, R82, UR41, -R18 ;  /* 0x0000002952047c23 */ /* 0x004fe20008010812 */
[----:B------:R-:W-:Y:S02]  /*5d40*/  PRMT R82, R3, 0x7610, R82 ;  /* 0x0000761003527816 */ /* 0x000fe40000000052 */
[----:B------:R-:W-:-:S04]  /*5d50*/  F2FP.F16.F32.PACK_AB R3, R151, R147 ;  /* 0x000000939703723e */ /* 0x000fc800000000ff */
[----:B------:R2:W-:Y:S01]  /*5d60*/  MUFU.EX2 R137, R4 ;  /* 0x0000000400897308 */ /* 0x0005e20000000800 */
[----:B------:R-:W-:Y:S01]  /*5d70*/  PRMT R234, R3, 0x7632, R234 ;  /* 0x0000763203ea7816 */ /* 0x000fe200000000ea */
[----:B----4-:R-:W-:Y:S01]  /*5d80*/  FFMA.FTZ R6, R85, UR41, -R19 ;  /* 0x0000002955067c23 */ /* 0x010fe20008010813 */
[----:B------:R-:W-:Y:S02]  /*5d90*/  PRMT R231, R3, 0x7610, R231 ;  /* 0x0000761003e77816 */ /* 0x000fe400000000e7 */
[----:B------:R-:W-:-:S03]  /*5da0*/  F2FP.F16.F32.PACK_AB R3, R154, R150 ;  /* 0x000000969a03723e */ /* 0x000fc600000000ff */
[----:B------:R4:W-:Y:S01]  /*5db0*/  MUFU.EX2 R127, R6 ;  /* 0x00000006007f7308 */ /* 0x0009e20000000800 */
[----:B-1----:R-:W-:Y:S01]  /*5dc0*/  SHF.R.U32.HI R5, RZ, 0x10, R14 ;  /* 0x00000010ff057819 */ /* 0x002fe2000001160e */
[----:B------:R-:W-:Y:S01]  /*5dd0*/  IMAD.MOV.U32 R14, RZ, RZ, R20 ;  /* 0x000000ffff0e7224 */ /* 0x000fe200078e0014 */
[----:B------:R-:W-:Y:S02]  /*5de0*/  PRMT R228, R3, 0x7632, R228 ;  /* 0x0000763203e47816 */ /* 0x000fe400000000e4 */
[----:B------:R-:W-:Y:S02]  /*5df0*/  LOP3.LUT R5, R5, 0xff, RZ, 0xc0, !PT ;  /* 0x000000ff05057812 */ /* 0x000fe400078ec0ff */
[----:B------:R-:W-:Y:S01]  /*5e00*/  PRMT R227, R3, 0x7610, R227 ;  /* 0x0000761003e37816 */ /* 0x000fe200000000e3 */
[----:B--2---:R-:W-:Y:S01]  /*5e10*/  FFMA.FTZ R4, R84, UR41, -R18 ;  /* 0x0000002954047c23 */ /* 0x004fe20008010812 */
[----:B------:R-:W-:Y:S02]  /*5e20*/  PRMT R7, R5, 0x5410, R7 ;  /* 0x0000541005077816 */ /* 0x000fe40000000007 */
[----:B------:R-:W-:Y:S01]  /*5e30*/  F2FP.F16.F32.PACK_AB R5, R159, R156 ;  /* 0x0000009c9f05723e */ /* 0x000fe200000000ff */
[----:B------:R1:W2:Y:S01]  /*5e40*/  MUFU.EX2 R141, R4 ;  /* 0x00000004008d7308 */ /* 0x0002a20000000800 */
[----:B---3--:R-:W-:-:S02]  /*5e50*/  F2FP.F16.F32.PACK_AB R3, R134, R135 ;  /* 0x000000878603723e */ /* 0x008fc400000000ff */
[C---:B------:R-:W-:Y:S01]  /*5e60*/  PRMT R81, R5.reuse, 0x7610, R81 ;  /* 0x0000761005517816 */ /* 0x040fe20000000051 */
[----:B----4-:R-:W-:Y:S01]  /*5e70*/  FFMA.FTZ R6, R102, UR41, -R18 ;  /* 0x0000002966067c23 */ /* 0x010fe20008010812 */
[----:B------:R-:W-:Y:S02]  /*5e80*/  PRMT R80, R5, 0x7632, R80 ;  /* 0x0000763205507816 */ /* 0x000fe40000000050 */
[----:B------:R-:W-:Y:S01]  /*5e90*/  F2FP.F16.F32.PACK_AB R5, R160, R157 ;  /* 0x0000009da005723e */ /* 0x000fe200000000ff */
[----:B------:R3:W-:Y:S01]  /*5ea0*/  MUFU.EX2 R68, R6 ;  /* 0x0000000600447308 */ /* 0x0007e20000000800 */
[----:B------:R-:W-:Y:S01]  /*5eb0*/  PRMT R226, R3, 0x7610, R226 ;  /* 0x0000761003e27816 */ /* 0x000fe200000000e2 */
[----:B------:R-:W-:Y:S01]  /*5ec0*/  @!P4 HADD2 R163, -R81.H0_H0, -RZ.H0_H0 ;  /* 0xa00000ff51a3c230 */ /* 0x000fe20000000900 */
[C---:B------:R-:W-:Y:S02]  /*5ed0*/  PRMT R236, R5.reuse, 0x7610, R236 ;  /* 0x0000761005ec7816 */ /* 0x040fe400000000ec */
[----:B------:R-:W-:-:S02]  /*5ee0*/  PRMT R235, R5, 0x7632, R235 ;  /* 0x0000763205eb7816 */ /* 0x000fc400000000eb */
[----:B------:R-:W-:Y:S02]  /*5ef0*/  F2FP.F16.F32.PACK_AB R5, R164, R162 ;  /* 0x000000a2a405723e */ /* 0x000fe400000000ff */
[----:B-1----:R-:W-:Y:S02]  /*5f00*/  F2FP.F16.F32.PACK_AB R4, R140, R139 ;  /* 0x0000008b8c04723e */ /* 0x002fe400000000ff */
[----:B------:R-:W-:Y:S02]  /*5f10*/  PRMT R225, R3, 0x7632, R225 ;  /* 0x0000763203e17816 */ /* 0x000fe400000000e1 */
[C---:B------:R-:W-:Y:S02]  /*5f20*/  PRMT R92, R4.reuse, 0x7610, R92 ;  /* 0x00007610045c7816 */ /* 0x040fe4000000005c */
[----:B------:R-:W-:Y:S01]  /*5f30*/  PRMT R95, R4, 0x7632, R95 ;  /* 0x00007632045f7816 */ /* 0x000fe2000000005f */
[----:B------:R-:W-:Y:S01]  /*5f40*/  FFMA.FTZ R4, R100, UR41, -R19 ;  /* 0x0000002964047c23 */ /* 0x000fe20008010813 */
[----:B------:R-:W-:Y:S01]  /*5f50*/  F2FP.F16.F32.PACK_AB R3, R144, R143 ;  /* 0x0000008f9003723e */ /* 0x000fe200000000ff */
[----:B---3--:R-:W-:Y:S01]  /*5f60*/  FFMA.FTZ R6, R103, UR41, -R18 ;  /* 0x0000002967067c23 */ /* 0x008fe20008010812 */
[C---:B------:R-:W-:Y:S01]  /*5f70*/  PRMT R230, R5.reuse, 0x7610, R230 ;  /* 0x0000761005e67816 */ /* 0x040fe200000000e6 */
[----:B------:R2:W-:Y:S01]  /*5f80*/  MUFU.EX2 R77, R4 ;  /* 0x00000004004d7308 */ /* 0x0005e20000000800 */
[----:B------:R-:W-:Y:S01]  /*5f90*/  PRMT R229, R5, 0x7632, R229 ;  /* 0x0000763205e57816 */ /* 0x000fe200000000e5 */
[----:B------:R-:W-:Y:S01]  /*5fa0*/  FFMA.FTZ R5, R101, UR41, -R19 ;  /* 0x0000002965057c23 */ /* 0x000fe20008010813 */
[----:B------:R-:W-:-:S02]  /*5fb0*/  PRMT R224, R3, 0x7610, R224 ;  /* 0x0000761003e07816 */ /* 0x000fc400000000e0 */
[----:B------:R-:W-:Y:S02]  /*5fc0*/  PRMT R215, R3, 0x7632, R215 ;  /* 0x0000763203d77816 */ /* 0x000fe400000000d7 */
[--C-:B------:R-:W-:Y:S01]  /*5fd0*/  HSET2.LE.AND R3, R31, R15.reuse, PT ;  /* 0x0000000f1f037233 */ /* 0x100fe20003803000 */
[----:B------:R1:W3:Y:S04]  /*5fe0*/  MUFU.EX2 R70, R5 ;  /* 0x0000000500467308 */ /* 0x0002e80000000800 */
[----:B------:R-:W-:Y:S02]  /*5ff0*/  LOP3.LUT R64, R3, R64, RZ, 0xc0, !PT ;  /* 0x0000004003407212 */ /* 0x000fe400078ec0ff */
[----:B------:R-:W-:Y:S01]  /*6000*/  HSET2.LE.AND R3, R34, R15, PT ;  /* 0x0000000f22037233 */ /* 0x000fe20003803000 */
[----:B------:R-:W-:Y:S01]  /*6010*/  IMAD.MOV.U32 R34, RZ, RZ, R94 ;  /* 0x000000ffff227224 */ /* 0x000fe200078e005e */
[----:B------:R-:W4:Y:S01]  /*6020*/  MUFU.EX2 R55, R6 ;  /* 0x0000000600377308 */ /* 0x000f220000000800 */
[----:B--2---:R-:W-:Y:S01]  /*6030*/  F2FP.F16.F32.PACK_AB R4, R141, R137 ;  /* 0x000000898d04723e */ /* 0x004fe200000000ff */
[----:B------:R-:W-:-:S02]  /*6040*/  IMAD.MOV.U32 R94, RZ, RZ, R93 ;  /* 0x000000ffff5e7224 */ /* 0x000fc400078e005d */
[----:B------:R-:W-:Y:S01]  /*6050*/  IMAD.MOV.U32 R93, RZ, RZ, R97 ;  /* 0x000000ffff5d7224 */ /* 0x000fe200078e0061 */
[C---:B------:R-:W-:Y:S01]  /*6060*/  PRMT R214, R4.reuse, 0x7610, R214 ;  /* 0x0000761004d67816 */ /* 0x040fe200000000d6 */
[----:B------:R-:W-:Y:S01]  /*6070*/  IMAD.MOV.U32 R97, RZ, RZ, R96 ;  /* 0x000000ffff617224 */ /* 0x000fe200078e0060 */
[----:B------:R-:W-:Y:S01]  /*6080*/  PRMT R213, R4, 0x7632, R213 ;  /* 0x0000763204d57816 */ /* 0x000fe200000000d5 */
[----:B------:R-:W-:Y:S01]  /*6090*/  IMAD.MOV.U32 R96, RZ, RZ, R56 ;  /* 0x000000ffff607224 */ /* 0x000fe200078e0038 */
[----:B------:R-:W-:Y:S01]  /*60a0*/  HSET2.LE.AND R4, R27, R15, PT ;  /* 0x0000000f1b047233 */ /* 0x000fe20003803000 */
[----:B------:R-:W-:Y:S01]  /*60b0*/  IMAD.MOV.U32 R27, RZ, RZ, R115 ;  /* 0x000000ffff1b7224 */ /* 0x000fe200078e0073 */
[----:B-1----:R-:W-:Y:S01]  /*60c0*/  PRMT R5, R43, 0x5410, R44 ;  /* 0x000054102b057816 */ /* 0x002fe2000000002c */
[----:B------:R-:W-:Y:S01]  /*60d0*/  IMAD.MOV.U32 R27, RZ, RZ, R88 ;  /* 0x000000ffff1b7224 */ /* 0x000fe200078e0058 */
[----:B------:R-:W-:Y:S02]  /*60e0*/  @!P5 PRMT R44, R126, 0x5410, RZ ;  /* 0x000054107e2cd816 */ /* 0x000fe400000000ff */
[----:B------:R-:W-:-:S02]  /*60f0*/  LOP3.LUT R65, R4, R5, RZ, 0xc0, !PT ;  /* 0x0000000504417212 */ /* 0x000fc400078ec0ff */
[----:B------:R-:W-:Y:S02]  /*6100*/  PRMT R5, R81, 0x5410, R80 ;  /* 0x0000541051057816 */ /* 0x000fe40000000050 */
[--C-:B------:R-:W-:Y:S02]  /*6110*/  HSET2.LE.AND R4, R32, R15.reuse, PT ;  /* 0x0000000f20047233 */ /* 0x100fe40003803000 */
[----:B------:R-:W-:Y:S02]  /*6120*/  LOP3.LUT R66, R3, R5, RZ, 0xc0, !PT ;  /* 0x0000000503427212 */ /* 0x000fe400078ec0ff */
[----:B------:R-:W-:Y:S02]  /*6130*/  PRMT R5, R82, 0x5410, R83 ;  /* 0x0000541052057816 */ /* 0x000fe40000000053 */
[----:B------:R-:W-:Y:S02]  /*6140*/  HSET2.LE.AND R3, R11, R15, PT ;  /* 0x0000000f0b037233 */ /* 0x000fe40003803000 */
        /* <DEDUP_REMOVED lines=11> */
[----:B------:R-:W-:Y:S01]  /*6200*/  HSET2.LE.AND R4, R26, R15, PT ;  /* 0x0000000f1a047233 */ /* 0x000fe20003803000 */
[----:B------:R-:W-:Y:S01]  /*6210*/  IMAD.MOV.U32 R26, RZ, RZ, R114 ;  /* 0x000000ffff1a7224 */ /* 0x000fe200078e0072 */
[----:B------:R-:W-:Y:S01]  /*6220*/  LOP3.LUT R63, R5, R3, RZ, 0xc0, !PT ;  /* 0x00000003053f7212 */ /* 0x000fe200078ec0ff */
[----:B------:R-:W1:Y:S01]  /*6230*/  LDSM.16.MT88.4 R112, [R188+0x9000] ;  /* 0x00900000bc70783b */ /* 0x000e620000004200 */
[----:B------:R-:W-:-:S02]  /*6240*/  PRMT R5, R92, 0x5410, R95 ;  /* 0x000054105c057816 */ /* 0x000fc4000000005f */
[--C-:B------:R-:W-:Y:S02]  /*6250*/  HSET2.LE.AND R3, R23, R15.reuse, PT ;  /* 0x0000000f17037233 */ /* 0x100fe40003803000 */
[----:B------:R-:W-:Y:S01]  /*6260*/  LOP3.LUT R50, R4, R5, RZ, 0xc0, !PT ;  /* 0x0000000504327212 */ /* 0x000fe200078ec0ff */
[----:B------:R-:W-:Y:S01]  /*6270*/  FFMA.FTZ R5, R86, UR41, -R18 ;  /* 0x0000002956057c23 */ /* 0x000fe20008010812 */
[----:B------:R-:W-:Y:S02]  /*6280*/  PRMT R4, R226, 0x5410, R225 ;  /* 0x00005410e2047816 */ /* 0x000fe400000000e1 */
[----:B------:R-:W-:Y:S01]  /*6290*/  @!P4 PRMT R81, R163, 0x5410, RZ ;  /* 0x00005410a351c816 */ /* 0x000fe200000000ff */
[----:B------:R3:W-:Y:S01]  /*62a0*/  MUFU.EX2 R69, R5 ;  /* 0x0000000500457308 */ /* 0x0007e20000000800 */
[----:B------:R-:W-:Y:S02]  /*62b0*/  LOP3.LUT R51, R3, R4, RZ, 0xc0, !PT ;  /* 0x0000000403337212 */ /* 0x000fe400078ec0ff */
[----:B------:R-:W-:-:S02]  /*62c0*/  HSET2.LE.AND R3, R25, R15, PT ;  /* 0x0000000f19037233 */ /* 0x000fc40003803000 */
[----:B------:R-:W-:Y:S02]  /*62d0*/  PRMT R4, R224, 0x5410, R215 ;  /* 0x00005410e0047816 */ /* 0x000fe400000000d7 */
[----:B------:R-:W-:Y:S02]  /*62e0*/  @!P1 PRMT R83, R152, 0x5410, RZ ;  /* 0x0000541098539816 */ /* 0x000fe400000000ff */
[----:B------:R-:W-:Y:S01]  /*62f0*/  LOP3.LUT R30, R3, R4, RZ, 0xc0, !PT ;  /* 0x00000004031e7212 */ /* 0x000fe200078ec0ff */
[----:B------:R-:W-:Y:S01]  /*6300*/  FFMA.FTZ R4, R87, UR41, -R18 ;  /* 0x0000002957047c23 */ /* 0x000fe20008010812 */
[----:B------:R-:W-:-:S03]  /*6310*/  PRMT R3, R214, 0x5410, R213 ;  /* 0x00005410d6037816 */ /* 0x000fc600000000d5 */
[----:B------:R4:W2:Y:S01]  /*6320*/  MUFU.EX2 R71, R4 ;  /* 0x0000000400477308 */ /* 0x0008a20000000800 */
[----:B------:R-:W-:Y:S02]  /*6330*/  LOP3.LUT R31, R0, R3, RZ, 0xc0, !PT ;  /* 0x00000003001f7212 */ /* 0x000fe400078ec0ff */
[----:B---3--:R-:W-:Y:S02]  /*6340*/  F2FP.F16.F32.PACK_AB R5, R70, R77 ;  /* 0x0000004d4605723e */ /* 0x008fe400000000ff */
[----:B------:R-:W-:Y:S02]  /*6350*/  HSET2.LE.AND R3, R13, R15, PT ;  /* 0x0000000f0d037233 */ /* 0x000fe40003803000 */
[C---:B------:R-:W-:Y:S02]  /*6360*/  PRMT R40, R5.reuse, 0x7610, R40 ;  /* 0x0000761005287816 */ /* 0x040fe40000000028 */
[----:B------:R-:W-:Y:S02]  /*6370*/  PRMT R39, R5, 0x7632, R39 ;  /* 0x0000763205277816 */ /* 0x000fe40000000027 */
[----:B------:R-:W-:-:S02]  /*6380*/  F2FP.F16.F32.PACK_AB R5, R127, R78 ;  /* 0x0000004e7f05723e */ /* 0x000fc400000000ff */
[----:B------:R-:W-:Y:S02]  /*6390*/  HSET2.LE.AND R0, R9, R15, PT ;  /* 0x0000000f09007233 */ /* 0x000fe40003803000 */
[----:B------:R-:W-:Y:S02]  /*63a0*/  PRMT R212, R5, 0x7610, R212 ;  /* 0x0000761005d47816 */ /* 0x000fe400000000d4 */
[----:B----4-:R-:W-:Y:S02]  /*63b0*/  F2FP.F16.F32.PACK_AB R4, R55, R68 ;  /* 0x000000443704723e */ /* 0x010fe400000000ff */
[----:B------:R-:W-:Y:S02]  /*63c0*/  PRMT R211, R5, 0x7632, R211 ;  /* 0x0000763205d37816 */ /* 0x000fe400000000d3 */
[C---:B------:R-:W-:Y:S02]  /*63d0*/  PRMT R42, R4.reuse, 0x7610, R42 ;  /* 0x00007610042a7816 */ /* 0x040fe4000000002a */
[----:B------:R-:W-:-:S02]  /*63e0*/  PRMT R41, R4, 0x7632, R41 ;  /* 0x0000763204297816 */ /* 0x000fc40000000029 */
[----:B------:R-:W-:-:S04]  /*63f0*/  PRMT R4, R40, 0x5410, R39 ;  /* 0x0000541028047816 */ /* 0x000fc80000000027 */
[----:B------:R-:W-:Y:S02]  /*6400*/  LOP3.LUT R48, R3, R4, RZ, 0xc0, !PT ;  /* 0x0000000403307212 */ /* 0x000fe400078ec0ff */
[----:B------:R-:W-:Y:S02]  /*6410*/  PRMT R3, R42, 0x5410, R41 ;  /* 0x000054102a037816 */ /* 0x000fe40000000029 */
[----:B--2---:R-:W-:Y:S02]  /*6420*/  F2FP.F16.F32.PACK_AB R4, R71, R69 ;  /* 0x000000454704723e */ /* 0x004fe400000000ff */
[----:B------:R-:W-:Y:S02]  /*6430*/  LOP3.LUT R49, R0, R3, RZ, 0xc0, !PT ;  /* 0x0000000300317212 */ /* 0x000fe400078ec0ff */
[----:B------:R-:W-:Y:S02]  /*6440*/  HSET2.LE.AND R3, R8, R15, PT ;  /* 0x0000000f08037233 */ /* 0x000fe40003803000 */
[C---:B------:R-:W-:Y:S01]  /*6450*/  PRMT R210, R4.reuse, 0x7610, R210 ;  /* 0x0000761004d27816 */ /* 0x040fe200000000d2 */
[----:B-1----:R-:W-:Y:S01]  /*6460*/  HMMA.16816.F32 R8, R64, R112, RZ ;  /* 0x000000704008723c */ /* 0x002fe200000018ff */
[----:B------:R-:W-:-:S02]  /*6470*/  PRMT R209, R4, 0x7632, R209 ;  /* 0x0000763204d17816 */ /* 0x000fc400000000d1 */
[----:B------:R-:W-:Y:S02]  /*6480*/  PRMT R4, R212, 0x5410, R211 ;  /* 0x00005410d4047816 */ /* 0x000fe400000000d3 */
[----:B------:R-:W-:Y:S02]  /*6490*/  HSET2.LE.AND R0, R7, R15, PT ;  /* 0x0000000f07007233 */ /* 0x000fe40003803000 */
[----:B------:R-:W-:Y:S02]  /*64a0*/  LOP3.LUT R28, R3, R4, RZ, 0xc0, !PT ;  /* 0x00000004031c7212 */ /* 0x000fe400078ec0ff */
[----:B------:R-:W-:Y:S01]  /*64b0*/  HMMA.16816.F32 R4, R48, R112, RZ ;  /* 0x000000703004723c */ /* 0x000fe200000018ff */
[----:B------:R-:W-:-:S04]  /*64c0*/  PRMT R3, R210, 0x5410, R209 ;  /* 0x00005410d2037816 */ /* 0x000fc800000000d1 */
[----:B------:R-:W-:Y:S02]  /*64d0*/  LOP3.LUT R29, R0, R3, RZ, 0xc0, !PT ;  /* 0x00000003001d7212 */ /* 0x000fe400078ec0ff */
[----:B------:R-:W-:Y:S02]  /*64e0*/  LOP3.LUT R3, R186, 0xff, RZ, 0xc0, !PT ;  /* 0x000000ffba037812 */ /* 0x000fe400078ec0ff */
[----:B------:R-:W-:Y:S02]  /*64f0*/  SHF.R.U32.HI R0, RZ, 0x10, R35 ;  /* 0x00000010ff007819 */ /* 0x000fe40000011623 */
[----:B------:R-:W-:Y:S02]  /*6500*/  ISETP.LE.U32.AND P6, PT, R3, UR12, PT ;  /* 0x0000000c03007c0c */ /* 0x000fe4000bfc3070 */
[----:B------:R-:W-:Y:S02]  /*6510*/  LOP3.LUT R0, R0, 0xff, RZ, 0xc0, !PT ;  /* 0x000000ff00007812 */ /* 0x000fe400078ec0ff */
[----:B------:R-:W-:Y:S02]  /*6520*/  HMMA.16816.F32 R100, R60, R104, R8 ;  /* 0x000000683c64723c */ /* 0x000fe40000001808 */
[----:B------:R-:W-:-:S07]  /*6530*/  ISETP.LE.U32.AND P5, PT, R0, UR12, PT ;  /* 0x0000000c00007c0c */ /* 0x000fce000bfa3070 */
[----:B------:R-:W-:Y:S01]  /*6540*/  HMMA.16816.F32 R4, R28, R104, R4 ;  /* 0x000000681c04723c */ /* 0x000fe20000001804 */
[----:B------:R-:W-:-:S05]  /*6550*/  @!P6 HADD2 R153, -R82.H0_H0, -RZ.H0_H0 ;  /* 0xa00000ff5299e230 */ /* 0x000fca0000000900 */
[----:B------:R-:W-:Y:S01]  /*6560*/  @!P5 HADD2 R142, -R43.H0_H0, -RZ.H0_H0 ;  /* 0xa00000ff2b8ed230 */ /* 0x000fe20000000900 */
[----:B------:R-:W-:-:S04]  /*6570*/  @!P6 PRMT R82, R153, 0x5410, RZ ;  /* 0x000054109952e816 */ /* 0x000fc800000000ff */
[----:B------:R-:W-:-:S04]  /*6580*/  @!P5 PRMT R43, R142, 0x5410, RZ ;  /* 0x000054108e2bd816 */ /* 0x000fc800000000ff */
[----:B------:R-:W-:Y:S02]  /*6590*/  IMAD.MOV.U32 R58, RZ, RZ, R100 ;  /* 0x000000ffff3a7224 */ /* 0x000fe400078e0064 */
[----:B------:R-:W-:Y:S02]  /*65a0*/  IMAD.MOV.U32 R85, RZ, RZ, R102 ;  /* 0x000000ffff557224 */ /* 0x000fe400078e0066 */
[----:B------:R-:W-:Y:S02]  /*65b0*/  IMAD.MOV.U32 R57, RZ, RZ, R101 ;  /* 0x000000ffff397224 */ /* 0x000fe400078e0065 */
[----:B------:R-:W-:-:S03]  /*65c0*/  IMAD.MOV.U32 R59, RZ, RZ, R103 ;  /* 0x000000ffff3b7224 */ /* 0x000fc600078e0067 */
[----:B------:R-:W-:Y:S02]  /*65d0*/  IMAD.MOV.U32 R100, RZ, RZ, R4 ;  /* 0x000000ffff647224 */ /* 0x000fe400078e0004 */
[----:B------:R-:W-:Y:S02]  /*65e0*/  IMAD.MOV.U32 R89, RZ, RZ, R5 ;  /* 0x000000ffff597224 */ /* 0x000fe400078e0005 */
[----:B------:R-:W-:-:S04]  /*65f0*/  IMAD.WIDE.U32 R4, R184, -0x2daee0ad, RZ ;  /* 0xd2511f53b8047825 */ /* 0x000fc800078e00ff */
[----:B------:R-:W-:Y:S01]  /*6600*/  IMAD.MOV.U32 R102, RZ, RZ, R6 ;  /* 0x000000ffff667224 */ /* 0x000fe200078e0006 */
[----:B------:R-:W-:Y:S01]  /*6610*/  LOP3.LUT R3, R5, UR38, R54, 0x96, !PT ;  /* 0x0000002605037c12 */ /* 0x000fe2000f8e9636 */
[----:B------:R-:W-:Y:S02]  /*6620*/  IMAD.MOV.U32 R101, RZ, RZ, R7 ;  /* 0x000000ffff657224 */ /* 0x000fe400078e0007 */
[----:B------:R-:W-:-:S05]  /*6630*/  IMAD.WIDE.U32 R6, R183, -0x2daee0ad, RZ ;  /* 0xd2511f53b7067825 */ /* 0x000fca00078e00ff */
        /* <DEDUP_REMOVED lines=8> */
[----:B------:R-:W-:Y:S02]  /*66c0*/  SHF.R.U32.HI R5, RZ, 0x8, R199 ;  /* 0x00000008ff057819 */ /* 0x000fe400000116c7 */
[----:B------:R-:W-:Y:S01]  /*66d0*/  LOP3.LUT R0, R11, UR17, R4, 0x96, !PT ;  /* 0x000000110b007c12 */ /* 0x000fe2000f8e9604 */
[----:B------:R-:W-:Y:S01]  /*66e0*/  IMAD.WIDE.U32 R6, R3, -0x326172a9, RZ ;  /* 0xcd9e8d5703067825 */ /* 0x000fe200078e00ff */
[----:B------:R-:W-:Y:S02]  /*66f0*/  LOP3.LUT R4, R5, 0xffff, RZ, 0xc0, !PT ;  /* 0x0000ffff05047812 */ /* 0x000fe400078ec0ff */
[----:B------:R-:W-:Y:S02]  /*6700*/  SHF.R.U32.HI R3, RZ, 0x10, R33 ;  /* 0x00000010ff037819 */ /* 0x000fe40000011621 */
[----:B------:R-:W-:Y:S01]  /*6710*/  ISETP.LE.U32.AND P5, PT, R4, UR12, PT ;  /* 0x0000000c04007c0c */ /* 0x000fe2000bfa3070 */
[----:B------:R-:W-:Y:S01]  /*6720*/  IMAD.WIDE.U32 R4, R0, -0x326172a9, RZ ;  /* 0xcd9e8d5700047825 */ /* 0x000fe200078e00ff */
[----:B------:R-:W-:-:S02]  /*6730*/  LOP3.LUT R0, R33, 0xff, RZ, 0xc0, !PT ;  /* 0x000000ff21007812 */ /* 0x000fc400078ec0ff */
[----:B------:R-:W-:Y:S02]  /*6740*/  LOP3.LUT R3, R3, 0xff, RZ, 0xc0, !PT ;  /* 0x000000ff03037812 */ /* 0x000fe400078ec0ff */
[----:B------:R-:W-:Y:S02]  /*6750*/  ISETP.LE.U32.AND P4, PT, R0, UR12, PT ;  /* 0x0000000c00007c0c */ /* 0x000fe4000bf83070 */
[----:B------:R-:W-:Y:S02]  /*6760*/  SHF.R.U32.HI R0, RZ, 0x18, R33 ;  /* 0x00000018ff007819 */ /* 0x000fe40000011621 */
[----:B------:R-:W-:Y:S02]  /*6770*/  LOP3.LUT R21, R5, UR21, R6, 0x96, !PT ;  /* 0x0000001505157c12 */ /* 0x000fe4000f8e9606 */
[----:B------:R-:W-:Y:S01]  /*6780*/  ISETP.LE.U32.AND P6, PT, R0, UR12, PT ;  /* 0x0000000c00007c0c */ /* 0x000fe2000bfc3070 */
[----:B------:R-:W-:Y:S01]  /*6790*/  @!P5 HADD2 R161, -R80.H0_H0, -RZ.H0_H0 ;  /* 0xa00000ff50a1d230 */ /* 0x000fe20000000900 */
[----:B------:R-:W-:-:S02]  /*67a0*/  LOP3.LUT R0, R33, 0xffff, RZ, 0xc0, !PT ;  /* 0x0000ffff21007812 */ /* 0x000fc400078ec0ff */
[C---:B------:R-:W-:Y:S02]  /*67b0*/  LOP3.LUT R12, R4.reuse, 0xff, RZ, 0xc0, !PT ;  /* 0x000000ff040c7812 */ /* 0x040fe400078ec0ff */
[----:B------:R-:W-:Y:S01]  /*67c0*/  LOP3.LUT R52, R4, 0xffff, RZ, 0xc0, !PT ;  /* 0x0000ffff04347812 */ /* 0x000fe200078ec0ff */
[----:B------:R-:W-:Y:S01]  /*67d0*/  @!P4 HADD2 R165, -R236.H0_H0, -RZ.H0_H0 ;  /* 0xa00000ffeca5c230 */ /* 0x000fe20000000900 */
[--C-:B------:R-:W-:Y:S02]  /*67e0*/  SHF.R.U32.HI R46, RZ, 0x10, R4.reuse ;  /* 0x00000010ff2e7819 */ /* 0x100fe40000011604 */
[----:B------:R-:W-:Y:S01]  /*67f0*/  SHF.R.U32.HI R11, RZ, 0x18, R4 ;  /* 0x00000018ff0b7819 */ /* 0x000fe20000011604 */
[----:B------:R-:W-:Y:S01]  /*6800*/  IMAD.WIDE.U32 R4, R201, -0x2daee0ad, RZ ;  /* 0xd2511f53c9047825 */ /* 0x000fe200078e00ff */
[----:B------:R-:W-:Y:S02]  /*6810*/  SHF.R.U32.HI R0, RZ, 0x8, R0 ;  /* 0x00000008ff007819 */ /* 0x000fe40000011600 */
[----:B------:R-:W-:Y:S01]  /*6820*/  LOP3.LUT R13, R7, UR25, R8, 0x96, !PT ;  /* 0x00000019070d7c12 */ /* 0x000fe2000f8e9608 */
[----:B------:R-:W-:Y:S01]  /*6830*/  IMAD.WIDE.U32 R6, R200, -0x2daee0ad, RZ ;  /* 0xd2511f53c8067825 */ /* 0x000fe200078e00ff */
[----:B------:R-:W-:-:S02]  /*6840*/  ISETP.LE.U32.AND P1, PT, R3, UR12, PT ;  /* 0x0000000c03007c0c */ /* 0x000fc4000bf23070 */
[----:B------:R-:W-:Y:S02]  /*6850*/  LOP3.LUT R0, R0, 0xffff, RZ, 0xc0, !PT ;  /* 0x0000ffff00007812 */ /* 0x000fe400078ec0ff */
[----:B------:R-:W-:Y:S02]  /*6860*/  LOP3.LUT R3, R5, UR38, R26, 0x96, !PT ;  /* 0x0000002605037c12 */ /* 0x000fe4000f8e961a */
[----:B------:R-:W-:Y:S02]  /*6870*/  @!P4 PRMT R236, R165, 0x5410, RZ ;  /* 0x00005410a5ecc816 */ /* 0x000fe400000000ff */
[----:B------:R-:W-:Y:S02]  /*6880*/  ISETP.LE.U32.AND P4, PT, R0, UR12, PT ;  /* 0x0000000c00007c0c */ /* 0x000fe4000bf83070 */
[----:B------:R-:W-:Y:S01]  /*6890*/  LOP3.LUT R0, R7, UR36, R4, 0x96, !PT ;  /* 0x0000002407007c12 */ /* 0x000fe2000f8e9604 */
[----:B------:R-:W-:Y:S01]  /*68a0*/  IMAD.WIDE.U32 R4, R3, -0x326172a9, RZ ;  /* 0xcd9e8d5703047825 */ /* 0x000fe200078e00ff */
[----:B------:R-:W-:-:S02]  /*68b0*/  @!P5 PRMT R80, R161, 0x5410, RZ ;  /* 0x00005410a150d816 */ /* 0x000fc400000000ff */
[----:B------:R-:W-:Y:S01]  /*68c0*/  ISETP.LE.U32.AND P5, PT, R72, UR12, PT ;  /* 0x0000000c48007c0c */ /* 0x000fe2000bfa3070 */
[----:B------:R-:W-:Y:S01]  /*68d0*/  IMAD.WIDE.U32 R8, R0, -0x326172a9, RZ ;  /* 0xcd9e8d5700087825 */ /* 0x000fe200078e00ff */
[----:B------:R-:W-:-:S03]  /*68e0*/  LOP3.LUT R0, R5, UR37, R98, 0x96, !PT ;  /* 0x0000002505007c12 */ /* 0x000fc6000f8e9662 */
[----:B------:R-:W-:Y:S02]  /*68f0*/  @!P1 HADD2 R171, -R231.H0_H0, -RZ.H0_H0 ;  /* 0xa00000ffe7ab9230 */ /* 0x000fe40000000900 */
[----:B------:R-:W-:Y:S01]  /*6900*/  @!P6 HADD2 R168, -R234.H0_H0, -RZ.H0_H0 ;  /* 0xa00000ffeaa8e230 */ /* 0x000fe20000000900 */
[----:B------:R-:W-:Y:S01]  /*6910*/  LOP3.LUT R3, R9, UR35, R4, 0x96, !PT ;  /* 0x0000002309037c12 */ /* 0x000fe2000f8e9604 */
[----:B------:R-:W-:Y:S01]  /*6920*/  IMAD.WIDE.U32 R4, R0, -0x2daee0ad, RZ ;  /* 0xd2511f5300047825 */ /* 0x000fe200078e00ff */
[----:B------:R-:W-:-:S03]  /*6930*/  SHF.R.U32.HI R0, RZ, 0x8, R79 ;  /* 0x00000008ff007819 */ /* 0x000fc6000001164f */
[----:B------:R-:W-:Y:S02]  /*6940*/  @!P4 HADD2 R166, -R235.H0_H0, -RZ.H0_H0 ;  /* 0xa00000ffeba6c230 */ /* 0x000fe40000000900 */
[----:B------:R-:W-:Y:S01]  /*6950*/  IMAD.MOV.U32 R98, RZ, RZ, R90 ;  /* 0x000000ffff627224 */ /* 0x000fe200078e005a */
[----:B------:R-:W-:Y:S02]  /*6960*/  LOP3.LUT R0, R0, 0xffff, RZ, 0xc0, !PT ;  /* 0x0000ffff00007812 */ /* 0x000fe400078ec0ff */
[----:B------:R-:W-:Y:S02]  /*6970*/  @!P4 PRMT R235, R166, 0x5410, RZ ;  /* 0x00005410a6ebc816 */ /* 0x000fe400000000ff */
[----:B------:R-:W-:Y:S02]  /*6980*/  ISETP.LE.U32.AND P4, PT, R0, UR12, PT ;  /* 0x0000000c00007c0c */ /* 0x000fe4000bf83070 */
[----:B------:R-:W-:Y:S01]  /*6990*/  LOP3.LUT R0, R202, 0xff, RZ, 0xc0, !PT ;  /* 0x000000ffca007812 */ /* 0x000fe200078ec0ff */
[----:B------:R-:W-:Y:S01]  /*69a0*/  @!P5 HADD2 R173, -R230.H0_H0, -RZ.H0_H0 ;  /* 0xa00000ffe6add230 */ /* 0x000fe20000000900 */
[----:B------:R-:W-:-:S02]  /*69b0*/  @!P1 PRMT R231, R171, 0x5410, RZ ;  /* 0x00005410abe79816 */ /* 0x000fc400000000ff */
[----:B------:R-:W-:Y:S02]  /*69c0*/  ISETP.LE.U32.AND P1, PT, R0, UR12, PT ;  /* 0x0000000c00007c0c */ /* 0x000fe4000bf23070 */
[----:B------:R-:W-:Y:S02]  /*69d0*/  LOP3.LUT R0, R138, 0xff, RZ, 0xc0, !PT ;  /* 0x000000ff8a007812 */ /* 0x000fe400078ec0ff */
[----:B------:R-:W-:Y:S02]  /*69e0*/  @!P5 PRMT R230, R173, 0x5410, RZ ;  /* 0x00005410ade6d816 */ /* 0x000fe400000000ff */
[----:B------:R-:W-:Y:S02]  /*69f0*/  ISETP.LE.U32.AND P5, PT, R0, UR12, PT ;  /* 0x0000000c00007c0c */ /* 0x000fe4000bfa3070 */
[----:B------:R-:W-:Y:S01]  /*6a00*/  LOP3.LUT R0, R37, 0xffff, RZ, 0xc0, !PT ;  /* 0x0000ffff25007812 */ /* 0x000fe200078ec0ff */
[----:B------:R-:W-:-:S04]  /*6a10*/  IMAD.WIDE.U32 R32, R3, -0x2daee0ad, RZ ;  /* 0xd2511f5303207825 */ /* 0x000fc800078e00ff */
[----:B------:R-:W-:Y:S01]  /*6a20*/  @!P4 HADD2 R172, -R229.H0_H0, -RZ.H0_H0 ;  /* 0xa00000ffe5acc230 */ /* 0x000fe20000000900 */
[----:B------:R-:W-:Y:S02]  /*6a30*/  SHF.R.U32.HI R0, RZ, 0x8, R0 ;  /* 0x00000008ff007819 */ /* 0x000fe40000011600 */
[----:B------:R-:W-:Y:S02]  /*6a40*/  LOP3.LUT R3, R33, UR17, R4, 0x96, !PT ;  /* 0x0000001121037c12 */ /* 0x000fe4000f8e9604 */
[----:B------:R-:W-:Y:S02]  /*6a50*/  LOP3.LUT R0, R0, 0xffff, RZ, 0xc0, !PT ;  /* 0x0000ffff00007812 */ /* 0x000fe400078ec0ff */
[----:B------:R-:W-:Y:S01]  /*6a60*/  LOP3.LUT R6, R5, UR34, R6, 0x96, !PT ;  /* 0x0000002205067c12 */ /* 0x000fe2000f8e9606 */
[----:B------:R-:W-:Y:S01]  /*6a70*/  IMAD.WIDE.U32 R4, R3, -0x326172a9, RZ ;  /* 0xcd9e8d5703047825 */ /* 0x000fe200078e00ff */
[----:B------:R-:W-:-:S03]  /*6a80*/  @!P4 PRMT R229, R172, 0x5410, RZ ;  /* 0x00005410ace5c816 */ /* 0x000fc600000000ff */
[--C-:B------:R-:W-:Y:S01]  /*6a90*/  FFMA.FTZ R3, R108, UR41, -R17.reuse ;  /* 0x000000296c037c23 */ /* 0x100fe20008010811 */
[----:B------:R-:W-:Y:S01]  /*6aa0*/  ISETP.LE.U32.AND P4, PT, R0, UR12, PT ;  /* 0x0000000c00007c0c */ /* 0x000fe2000bf83070 */
[----:B------:R-:W-:Y:S01]  /*6ab0*/  FFMA.FTZ R0, R109, UR41, -R17 ;  /* 0x000000296d007c23 */ /* 0x000fe20008010811 */
[----:B------:R-:W-:Y:S02]  /*6ac0*/  @!P6 PRMT R234, R168, 0x5410, RZ ;  /* 0x00005410a8eae816 */ /* 0x000fe400000000ff */
[----:B------:R-:W-:Y:S01]  /*6ad0*/  ISETP.LE.U32.AND P6, PT, R110, UR12, PT ;  /* 0x0000000c6e007c0c */ /* 0x000fe2000bfc3070 */
[----:B------:R-:W-:Y:S08]  /*6ae0*/  MUFU.EX2 R105, R3 ;  /* 0x0000000300697308 */ /* 0x000ff00000000800 */
[----:B------:R1:W2:Y:S04]  /*6af0*/  MUFU.EX2 R110, R0 ;  /* 0x00000000006e7308 */ /* 0x0002a80000000800 */
[----:B------:R-:W-:-:S05]  /*6b00*/  @!P6 HADD2 R175, -R228.H0_H0, -RZ.H0_H0 ;  /* 0xa00000ffe4afe230 */ /* 0x000fca0000000900 */
[----:B------:R-:W-:Y:S02]  /*6b10*/  @!P6 PRMT R228, R175, 0x5410, RZ ;  /* 0x00005410afe4e816 */ /* 0x000fe400000000ff */
[----:B-1----:R-:W-:-:S04]  /*6b20*/  LOP3.LUT R0, R37, 0xff, RZ, 0xc0, !PT ;  /* 0x000000ff25007812 */ /* 0x002fc800078ec0ff */
[----:B------:R-:W-:Y:S02]  /*6b30*/  ISETP.LE.U32.AND P6, PT, R0, UR12, PT ;  /* 0x0000000c00007c0c */ /* 0x000fe4000bfc3070 */
[----:B--2---:R-:W-:-:S04]  /*6b40*/  F2FP.F16.F32.PACK_AB R0, R110, R105 ;  /* 0x000000696e00723e */ /* 0x004fc800000000ff */
[C---:B------:R-:W-:Y:S02]  /*6b50*/  PRMT R208, R0.reuse, 0x7610, R208 ;  /* 0x0000761000d07816 */ /* 0x040fe400000000d0 */
[----:B------:R-:W-:Y:S01]  /*6b60*/  PRMT R207, R0, 0x7632, R207 ;  /* 0x0000763200cf7816 */ /* 0x000fe200000000cf */
[----:B------:R-:W-:-:S04]  /*6b70*/  FFMA.FTZ R0, R111, UR41, -R16 ;  /* 0x000000296f007c23 */ /* 0x000fc80008010810 */
[----:B------:R1:W-:Y:S01]  /*6b80*/  MUFU.EX2 R104, R0 ;  /* 0x0000000000687308 */ /* 0x0003e20000000800 */
[----:B------:R-:W-:Y:S01]  /*6b90*/  @!P6 HADD2 R182, -R208.H0_H0, -RZ.H0_H0 ;  /* 0xa00000ffd0b6e230 */ /* 0x000fe20000000900 */
[----:B------:R-:W-:-:S04]  /*6ba0*/  PRMT R87, R208, 0x5410, R207 ;  /* 0x00005410d0577816 */ /* 0x000fc800000000cf */
[----:B------:R-:W-:Y:S01]  /*6bb0*/  @!P6 PRMT R208, R182, 0x5410, RZ ;  /* 0x00005410b6d0e816 */ /* 0x000fe200000000ff */
[----:B-1----:R-:W-:-:S04]  /*6bc0*/  FFMA.FTZ R0, R116, UR41, -R16 ;  /* 0x0000002974007c23 */ /* 0x002fc80008010810 */
[----:B------:R1:W2:Y:S01]  /*6bd0*/  MUFU.EX2 R108, R0 ;  /* 0x00000000006c7308 */ /* 0x0002a20000000800 */
[----:B------:R-:W-:Y:S02]  /*6be0*/  @!P4 HADD2 R181, -R207.H0_H0, -RZ.H0_H0 ;  /* 0xa00000ffcfb5c230 */ /* 0x000fe40000000900 */
[----:B------:R-:W-:Y:S01]  /*6bf0*/  FFMA.FTZ R3, R76, UR41, -R17 ;  /* 0x000000294c037c23 */ /* 0x000fe20008010811 */
[----:B-1----:R-:W-:-:S04]  /*6c00*/  SHF.R.U32.HI R0, RZ, 0x18, R37 ;  /* 0x00000018ff007819 */ /* 0x002fc80000011625 */
[----:B------:R-:W-:Y:S02]  /*6c10*/  ISETP.LE.U32.AND P6, PT, R0, UR12, PT ;  /* 0x0000000c00007c0c */ /* 0x000fe4000bfc3070 */
[----:B------:R-:W-:-:S04]  /*6c20*/  SHF.R.U32.HI R0, RZ, 0x10, R37 ;  /* 0x00000010ff007819 */ /* 0x000fc80000011625 */
[----:B------:R-:W-:Y:S02]  /*6c30*/  LOP3.LUT R0, R0, 0xff, RZ, 0xc0, !PT ;  /* 0x000000ff00007812 */ /* 0x000fe400078ec0ff */
[----:B------:R-:W-:Y:S02]  /*6c40*/  @!P4 PRMT R207, R181, 0x5410, RZ ;  /* 0x00005410b5cfc816 */ /* 0x000fe400000000ff */
[----:B------:R-:W-:Y:S01]  /*6c50*/  ISETP.LE.U32.AND P4, PT, R0, UR12, PT ;  /* 0x0000000c00007c0c */ /* 0x000fe2000bf83070 */
[----:B------:R1:W-:Y:S01]  /*6c60*/  MUFU.EX2 R111, R3 ;  /* 0x00000003006f7308 */ /* 0x0003e20000000800 */
[----:B--2---:R-:W-:-:S04]  /*6c70*/  F2FP.F16.F32.PACK_AB R0, R108, R104 ;  /* 0x000000686c00723e */ /* 0x004fc800000000ff */
[C---:B------:R-:W-:Y:S02]  /*6c80*/  PRMT R206, R0.reuse, 0x7632, R206 ;  /* 0x0000763200ce7816 */ /* 0x040fe400000000ce */
[----:B------:R-:W-:-:S03]  /*6c90*/  PRMT R205, R0, 0x7610, R205 ;  /* 0x0000761000cd7816 */ /* 0x000fc600000000cd */
[----:B------:R-:W-:Y:S02]  /*6ca0*/  @!P6 HADD2 R185, -R206.H0_H0, -RZ.H0_H0 ;  /* 0xa00000ffceb9e230 */ /* 0x000fe40000000900 */
[----:B-1----:R-:W-:-:S04]  /*6cb0*/  FFMA.FTZ R3, R117, UR41, -R17 ;  /* 0x0000002975037c23 */ /* 0x002fc80008010811 */
[----:B------:R1:W2:Y:S01]  /*6cc0*/  MUFU.EX2 R113, R3 ;  /* 0x0000000300717308 */ /* 0x0002a20000000800 */
[----:B------:R-:W-:Y:S02]  /*6cd0*/  PRMT R171, R205, 0x5410, R206 ;  /* 0x00005410cdab7816 */ /* 0x000fe400000000ce */
[----:B------:R-:W-:Y:S01]  /*6ce0*/  @!P6 PRMT R206, R185, 0x5410, RZ ;  /* 0x00005410b9cee816 */ /* 0x000fe200000000ff */
[----:B------:R-:W-:Y:S01]  /*6cf0*/  IMAD.WIDE.U32 R6, R6, -0x326172a9, RZ ;  /* 0xcd9e8d5706067825 */ /* 0x000fe200078e00ff */
[----:B-1----:R-:W-:-:S04]  /*6d00*/  SHF.R.U32.HI R3, RZ, 0x8, R203 ;  /* 0x00000008ff037819 */ /* 0x002fc800000116cb */
[----:B------:R-:W-:-:S04]  /*6d10*/  LOP3.LUT R0, R3, 0xffff, RZ, 0xc0, !PT ;  /* 0x0000ffff03007812 */ /* 0x000fc800078ec0ff */
[----:B------:R-:W-:Y:S01]  /*6d20*/  ISETP.LE.U32.AND P6, PT, R0, UR12, PT ;  /* 0x0000000c00007c0c */ /* 0x000fe2000bfc3070 */
[----:B------:R-:W-:-:S04]  /*6d30*/  FFMA.FTZ R0, R118, UR41, -R16 ;  /* 0x0000002976007c23 */ /* 0x000fc80008010810 */
[----:B------:R1:W-:Y:S01]  /*6d40*/  MUFU.EX2 R109, R0 ;  /* 0x00000000006d7308 */ /* 0x0003e20000000800 */
[----:B------:R-:W-:Y:S02]  /*6d50*/  LOP3.LUT R20, R5, UR21, R6, 0x96, !PT ;  /* 0x0000001505147c12 */ /* 0x000fe4000f8e9606 */
[C---:B------:R-:W-:Y:S02]  /*6d60*/  LOP3.LUT R54, R4.reuse, 0xffff, RZ, 0xc0, !PT ;  /* 0x0000ffff04367812 */ /* 0x040fe400078ec0ff */
[----:B------:R-:W-:Y:S02]  /*6d70*/  LOP3.LUT R84, R4, 0xff, RZ, 0xc0, !PT ;  /* 0x000000ff04547812 */ /* 0x000fe400078ec0ff */
[--C-:B------:R-:W-:Y:S02]  /*6d80*/  SHF.R.U32.HI R72, RZ, 0x10, R4.reuse ;  /* 0x00000010ff487819 */ /* 0x100fe40000011604 */
[----:B------:R-:W-:Y:S01]  /*6d90*/  SHF.R.U32.HI R79, RZ, 0x18, R4 ;  /* 0x00000018ff4f7819 */ /* 0x000fe20000011604 */
[----:B------:R-:W-:Y:S01]  /*6da0*/  IMAD.WIDE.U32 R4, R167, -0x2daee0ad, RZ ;  /* 0xd2511f53a7047825 */ /* 0x000fe200078e00ff */
[----:B--2---:R-:W-:-:S03]  /*6db0*/  F2FP.F16.F32.PACK_AB R3, R113, R111 ;  /* 0x0000006f7103723e */ /* 0x004fc600000000ff */
[----:B-1----:R-:W-:Y:S01]  /*6dc0*/  FFMA.FTZ R0, R119, UR41, -R16 ;  /* 0x0000002977007c23 */ /* 0x002fe20008010810 */
[----:B------:R-:W-:-:S03]  /*6dd0*/  PRMT R203, R3, 0x7632, R203 ;  /* 0x0000763203cb7816 */ /* 0x000fc600000000cb */
[----:B------:R1:W2:Y:S01]  /*6de0*/  MUFU.EX2 R112, R0 ;  /* 0x0000000000707308 */ /* 0x0002a20000000800 */
[----:B------:R-:W-:Y:S02]  /*6df0*/  LOP3.LUT R9, R7, UR25, R8, 0x96, !PT ;  /* 0x0000001907097c12 */ /* 0x000fe4000f8e9608 */
[----:B------:R-:W-:Y:S02]  /*6e00*/  LOP3.LUT R6, R5, UR33, R198, 0x96, !PT ;  /* 0x0000002105067c12 */ /* 0x000fe4000f8e96c6 */
[----:B------:R-:W-:Y:S02]  /*6e10*/  LOP3.LUT R8, R4, 0xffff, RZ, 0xc0, !PT ;  /* 0x0000ffff04087812 */ /* 0x000fe400078ec0ff */
[----:B------:R-:W-:Y:S01]  /*6e20*/  SHF.R.U32.HI R5, RZ, 0x10, R4 ;  /* 0x00000010ff057819 */ /* 0x000fe20000011604 */
[----:B------:R-:W-:Y:S01]  /*6e30*/  @!P6 HADD2 R190, -R203.H0_H0, -RZ.H0_H0 ;  /* 0xa00000ffcbbee230 */ /* 0x000fe20000000900 */
[----:B------:R-:W-:Y:S01]  /*6e40*/  PRMT R204, R3, 0x7610, R204 ;  /* 0x0000761003cc7816 */ /* 0x000fe200000000cc */
[----:B------:R-:W-:-:S03]  /*6e50*/  FFMA.FTZ R3, R74, UR41, -R17 ;  /* 0x000000294a037c23 */ /* 0x000fc60008010811 */
[----:B------:R-:W-:Y:S02]  /*6e60*/  PRMT R168, R204, 0x5410, R203 ;  /* 0x00005410cca87816 */ /* 0x000fe400000000cb */
[----:B-1----:R-:W-:Y:S02]  /*6e70*/  LOP3.LUT R0, R5, 0xff, RZ, 0xc0, !PT ;  /* 0x000000ff05007812 */ /* 0x002fe400078ec0ff */
[----:B------:R-:W-:Y:S02]  /*6e80*/  @!P6 PRMT R203, R190, 0x5410, RZ ;  /* 0x00005410becbe816 */ /* 0x000fe400000000ff */
[----:B------:R-:W-:Y:S01]  /*6e90*/  ISETP.LE.U32.AND P6, PT, R0, UR12, PT ;  /* 0x0000000c00007c0c */ /* 0x000fe2000bfc3070 */
[----:B------:R-:W-:Y:S01]  /*6ea0*/  FFMA.FTZ R0, R75, UR41, -R17 ;  /* 0x000000294b007c23 */ /* 0x000fe20008010811 */
[----:B------:R2:W-:Y:S08]  /*6eb0*/  MUFU.EX2 R119, R3 ;  /* 0x0000000300777308 */ /* 0x0005f00000000800 */
[----:B------:R1:W3:Y:S01]  /*6ec0*/  MUFU.EX2 R37, R0 ;  /* 0x0000000000257308 */ /* 0x0002e20000000800 */
[----:B--2---:R-:W-:-:S04]  /*6ed0*/  F2FP.F16.F32.PACK_AB R3, R112, R109 ;  /* 0x0000006d7003723e */ /* 0x004fc800000000ff */
[C---:B------:R-:W-:Y:S02]  /*6ee0*/  PRMT R202, R3.reuse, 0x7632, R202 ;  /* 0x0000763203ca7816 */ /* 0x040fe400000000ca */
[----:B------:R-:W-:Y:S02]  /*6ef0*/  PRMT R201, R3, 0x7610, R201 ;  /* 0x0000761003c97816 */ /* 0x000fe400000000c9 */
[C---:B-1----:R-:W-:Y:S01]  /*6f00*/  LOP3.LUT R0, R6.reuse, 0xffff, RZ, 0xc0, !PT ;  /* 0x0000ffff06007812 */ /* 0x042fe200078ec0ff */
[----:B------:R-:W-:Y:S01]  /*6f10*/  @!P2 HADD2 R196, -R202.H0_H0, -RZ.H0_H0 ;  /* 0xa00000ffcac4a230 */ /* 0x000fe20000000900 */
[----:B------:R-:W-:Y:S02]  /*6f20*/  LOP3.LUT R3, R6, 0xff, RZ, 0xc0, !PT ;  /* 0x000000ff06037812 */ /* 0x000fe400078ec0ff */
[----:B------:R-:W-:Y:S01]  /*6f30*/  SHF.R.U32.HI R0, RZ, 0x8, R0 ;  /* 0x00000008ff007819 */ /* 0x000fe20000011600 */
[----:B------:R-:W-:Y:S01]  /*6f40*/  @!P1 HADD2 R197, -R201.H0_H0, -RZ.H0_H0 ;  /* 0xa00000ffc9c59230 */ /* 0x000fe20000000900 */
[----:B------:R-:W-:-:S02]  /*6f50*/  PRMT R167, R201, 0x5410, R202 ;  /* 0x00005410c9a77816 */ /* 0x000fc400000000ca */
[----:B------:R-:W-:Y:S02]  /*6f60*/  @!P2 PRMT R202, R196, 0x5410, RZ ;  /* 0x00005410c4caa816 */ /* 0x000fe400000000ff */
[----:B------:R-:W-:Y:S02]  /*6f70*/  LOP3.LUT R0, R0, 0xffff, RZ, 0xc0, !PT ;  /* 0x0000ffff00007812 */ /* 0x000fe400078ec0ff */
[----:B------:R-:W-:Y:S02]  /*6f80*/  ISETP.LE.U32.AND P2, PT, R3, UR12, PT ;  /* 0x0000000c03007c0c */ /* 0x000fe4000bf43070 */
[----:B------:R-:W-:Y:S02]  /*6f90*/  @!P1 PRMT R201, R197, 0x5410, RZ ;  /* 0x00005410c5c99816 */ /* 0x000fe400000000ff */
[----:B------:R-:W-:Y:S01]  /*6fa0*/  ISETP.LE.U32.AND P1, PT, R0, UR12, PT ;  /* 0x0000000c00007c0c */ /* 0x000fe2000bf23070 */
[----:B------:R-:W-:Y:S01]  /*6fb0*/  FFMA.FTZ R0, R120, UR41, -R16 ;  /* 0x0000002978007c23 */ /* 0x000fe20008010810 */
[----:B---3--:R-:W-:-:S03]  /*6fc0*/  F2FP.F16.F32.PACK_AB R3, R37, R119 ;  /* 0x000000772503723e */ /* 0x008fc600000000ff */
[----:B------:R1:W-:Y:S01]  /*6fd0*/  MUFU.EX2 R56, R0 ;  /* 0x0000000000387308 */ /* 0x0003e20000000800 */
[C---:B------:R-:W-:Y:S02]  /*6fe0*/  PRMT R200, R3.reuse, 0x7610, R200 ;  /* 0x0000761003c87816 */ /* 0x040fe400000000c8 */
[----:B------:R-:W-:-:S03]  /*6ff0*/  PRMT R199, R3, 0x7632, R199 ;  /* 0x0000763203c77816 */ /* 0x000fc600000000c7 */
[----:B------:R-:W-:Y:S01]  /*7000*/  @!P2 HADD2 R237, -R200.H0_H0, -RZ.H0_H0 ;  /* 0xa00000ffc8eda230 */ /* 0x000fe20000000900 */
[----:B------:R-:W-:Y:S01]  /*7010*/  PRMT R166, R200, 0x5410, R199 ;  /* 0x00005410c8a67816 */ /* 0x000fe200000000c7 */
[----:B-1----:R-:W-:-:S04]  /*7020*/  FFMA.FTZ R0, R123, UR41, -R16 ;  /* 0x000000297b007c23 */ /* 0x002fc80008010810 */
[----:B------:R1:W2:Y:S01]  /*7030*/  MUFU.EX2 R91, R0 ;  /* 0x00000000005b7308 */ /* 0x0002a20000000800 */
[----:B------:R-:W-:Y:S02]  /*7040*/  @!P2 PRMT R200, R237, 0x5410, RZ ;  /* 0x00005410edc8a816 */ /* 0x000fe400000000ff */
[----:B-1----:R-:W-:-:S04]  /*7050*/  SHF.R.U32.HI R0, RZ, 0x18, R6 ;  /* 0x00000018ff007819 */ /* 0x002fc80000011606 */
[----:B------:R-:W-:Y:S02]  /*7060*/  ISETP.LE.U32.AND P2, PT, R0, UR12, PT ;  /* 0x0000000c00007c0c */ /* 0x000fe4000bf43070 */
[----:B------:R-:W-:Y:S02]  /*7070*/  SHF.R.U32.HI R0, RZ, 0x10, R6 ;  /* 0x00000010ff007819 */ /* 0x000fe40000011606 */
[----:B------:R1:W3:Y:S01]  /*7080*/  LDL.LU.S16 R6, [R1+0x8] ;  /* 0x0000080001067983 */ /* 0x0002e20000300600 */
[----:B------:R-:W-:Y:S01]  /*7090*/  @!P1 HADD2 R238, -R199.H0_H0, -RZ.H0_H0 ;  /* 0xa00000ffc7ee9230 */ /* 0x000fe20000000900 */
[----:B--2---:R-:W-:Y:S01]  /*70a0*/  F2FP.F16.F32.PACK_AB R3, R91, R56 ;  /* 0x000000385b03723e */ /* 0x004fe200000000ff */
[----:B------:R-:W-:Y:S01]  /*70b0*/  @!P3 HADD2 R194, -R204.H0_H0, -RZ.H0_H0 ;  /* 0xa00000ffccc2b230 */ /* 0x000fe20000000900 */
[----:B------:R-:W-:Y:S02]  /*70c0*/  LOP3.LUT R7, R4, 0xff, RZ, 0xc0, !PT ;  /* 0x000000ff04077812 */ /* 0x000fe400078ec0ff */
[----:B------:R-:W-:-:S02]  /*70d0*/  LOP3.LUT R0, R0, 0xff, RZ, 0xc0, !PT ;  /* 0x000000ff00007812 */ /* 0x000fc400078ec0ff */
[----:B------:R-:W-:Y:S02]  /*70e0*/  SHF.R.U32.HI R4, RZ, 0x18, R4 ;  /* 0x00000018ff047819 */ /* 0x000fe40000011604 */
[----:B------:R-:W-:Y:S02]  /*70f0*/  PRMT R198, R3, 0x7632, R198 ;  /* 0x0000763203c67816 */ /* 0x000fe400000000c6 */
[----:B------:R-:W-:Y:S02]  /*7100*/  @!P1 PRMT R199, R238, 0x5410, RZ ;  /* 0x00005410eec79816 */ /* 0x000fe400000000ff */
[----:B------:R-:W-:Y:S02]  /*7110*/  @!P3 PRMT R204, R194, 0x5410, RZ ;  /* 0x00005410c2ccb816 */ /* 0x000fe400000000ff */
[----:B------:R-:W-:Y:S01]  /*7120*/  ISETP.LE.U32.AND P1, PT, R0, UR12, PT ;  /* 0x0000000c00007c0c */ /* 0x000fe2000bf23070 */
[--C-:B------:R-:W-:Y:S01]  /*7130*/  FFMA.FTZ R5, R121, UR41, -R17.reuse ;  /* 0x0000002979057c23 */ /* 0x100fe20008010811 */
[----:B------:R-:W-:Y:S01]  /*7140*/  ISETP.LE.U32.AND P3, PT, R4, UR12, PT ;  /* 0x0000000c04007c0c */ /* 0x000fe2000bf63070 */
[----:B------:R-:W-:Y:S01]  /*7150*/  FFMA.FTZ R4, R122, UR41, -R17 ;  /* 0x000000297a047c23 */ /* 0x000fe20008010811 */
[----:B------:R-:W-:Y:S01]  /*7160*/  SHF.R.U32.HI R0, RZ, 0x8, R8 ;  /* 0x00000008ff007819 */ /* 0x000fe20000011608 */
[----:B------:R-:W-:Y:S01]  /*7170*/  @!P2 HADD2 R243, -R198.H0_H0, -RZ.H0_H0 ;  /* 0xa00000ffc6f3a230 */ /* 0x000fe20000000900 */
[----:B------:R-:W-:Y:S01]  /*7180*/  PRMT R197, R3, 0x7610, R197 ;  /* 0x0000761003c57816 */ /* 0x000fe200000000c5 */
[----:B------:R-:W-:Y:S01]  /*7190*/  MUFU.EX2 R90, R4 ;  /* 0x00000004005a7308 */ /* 0x000fe20000000800 */
[----:B------:R-:W-:Y:S01]  /*71a0*/  LOP3.LUT R0, R0, 0xffff, RZ, 0xc0, !PT ;  /* 0x0000ffff00007812 */ /* 0x000fe200078ec0ff */
[----:B------:R-:W-:Y:S01]  /*71b0*/  @!P4 HADD2 R187, -R205.H0_H0, -RZ.H0_H0 ;  /* 0xa00000ffcdbbc230 */ /* 0x000fe20000000900 */
[----:B------:R-:W-:Y:S01]  /*71c0*/  PRMT R165, R197, 0x5410, R198 ;  /* 0x00005410c5a57816 */ /* 0x000fe200000000c6 */
[----:B------:R1:W2:Y:S01]  /*71d0*/  LDL.LU.S16 R8, [R1+0xc] ;  /* 0x00000c0001087983 */ /* 0x0002a20000300600 */
[----:B------:R-:W-:-:S03]  /*71e0*/  @!P2 PRMT R198, R243, 0x5410, RZ ;  /* 0x00005410f3c6a816 */ /* 0x000fc600000000ff */
[----:B------:R4:W4:Y:S01]  /*71f0*/  MUFU.EX2 R88, R5 ;  /* 0x0000000500587308 */ /* 0x0009220000000800 */
[----:B------:R-:W-:Y:S02]  /*7200*/  ISETP.LE.U32.AND P2, PT, R0, UR12, PT ;  /* 0x0000000c00007c0c */ /* 0x000fe4000bf43070 */
[----:B------:R-:W-:Y:S01]  /*7210*/  LOP3.LUT R0, R36, 0xffff, RZ, 0xc0, !PT ;  /* 0x0000ffff24007812 */ /* 0x000fe200078ec0ff */
[----:B------:R-:W-:-:S03]  /*7220*/  @!P1 HADD2 R246, -R197.H0_H0, -RZ.H0_H0 ;  /* 0xa00000ffc5f69230 */ /* 0x000fc60000000900 */
[----:B------:R-:W-:Y:S02]  /*7230*/  SHF.R.U32.HI R0, RZ, 0x8, R0 ;  /* 0x00000008ff007819 */ /* 0x000fe40000011600 */
[----:B------:R-:W-:Y:S02]  /*7240*/  @!P4 PRMT R205, R187, 0x5410, RZ ;  /* 0x00005410bbcdc816 */ /* 0x000fe400000000ff */
[----:B------:R-:W-:Y:S02]  /*7250*/  LOP3.LUT R0, R0, 0xffff, RZ, 0xc0, !PT ;  /* 0x0000ffff00007812 */ /* 0x000fe400078ec0ff */
[----:B------:R-:W-:Y:S02]  /*7260*/  ISETP.LE.U32.AND P4, PT, R7, UR12, PT ;  /* 0x0000000c07007c0c */ /* 0x000fe4000bf83070 */
[----:B------:R-:W-:Y:S02]  /*7270*/  @!P1 PRMT R197, R246, 0x5410, RZ ;  /* 0x00005410f6c59816 */ /* 0x000fe400000000ff */
[----:B------:R-:W-:Y:S01]  /*7280*/  ISETP.LE.U32.AND P1, PT, R0, UR12, PT ;  /* 0x0000000c00007c0c */ /* 0x000fe2000bf23070 */
[----:B----4-:R1:W4:Y:S01]  /*7290*/  LDL.LU.S16 R5, [R1+0x4] ;  /* 0x0000040001057983 */ /* 0x0103220000300600 */
[----:B------:R-:W-:-:S04]  /*72a0*/  F2FP.F16.F32.PACK_AB R0, R88, R90 ;  /* 0x0000005a5800723e */ /* 0x000fc800000000ff */
[C---:B------:R-:W-:Y:S02]  /*72b0*/  PRMT R196, R0.reuse, 0x7610, R196 ;  /* 0x0000761000c47816 */ /* 0x040fe400000000c4 */
[----:B------:R-:W-:-:S03]  /*72c0*/  PRMT R194, R0, 0x7632, R194 ;  /* 0x0000763200c27816 */ /* 0x000fc600000000c2 */
[----:B------:R-:W-:Y:S01]  /*72d0*/  @!P4 HADD2 R247, -R196.H0_H0, -RZ.H0_H0 ;  /* 0xa00000ffc4f7c230 */ /* 0x000fe20000000900 */
[----:B------:R-:W-:Y:S02]  /*72e0*/  LOP3.LUT R0, R36, 0xff, RZ, 0xc0, !PT ;  /* 0x000000ff24007812 */ /* 0x000fe400078ec0ff */
[----:B------:R-:W-:Y:S02]  /*72f0*/  PRMT R163, R196, 0x5410, R194 ;  /* 0x00005410c4a37816 */ /* 0x000fe400000000c2 */
[----:B------:R-:W-:Y:S02]  /*7300*/  @!P4 PRMT R196, R247, 0x5410, RZ ;  /* 0x00005410f7c4c816 */ /* 0x000fe400000000ff */
[----:B------:R-:W-:Y:S01]  /*7310*/  ISETP.LE.U32.AND P4, PT, R0, UR12, PT ;  /* 0x0000000c00007c0c */ /* 0x000fe2000bf83070 */
[----:B------:R-:W-:-:S04]  /*7320*/  FFMA.FTZ R4, R124, UR41, -R16 ;  /* 0x000000297c047c23 */ /* 0x000fc80008010810 */
[----:B------:R-:W-:Y:S01]  /*7330*/  MUFU.EX2 R86, R4 ;  /* 0x0000000400567308 */ /* 0x000fe20000000800 */
[----:B------:R-:W-:-:S07]  /*7340*/  FFMA.FTZ R3, R125, UR41, -R16 ;  /* 0x000000297d037c23 */ /* 0x000fce0008010810 */
[----:B------:R-:W1:Y:S02]  /*7350*/  MUFU.EX2 R23, R3 ;  /* 0x0000000300177308 */ /* 0x000e640000000800 */
[----:B-1----:R-:W-:Y:S02]  /*7360*/  IMAD.MOV.U32 R246, RZ, RZ, R23 ;  /* 0x000000fffff67224 */ /* 0x002fe400078e0017 */
[----:B---3--:R-:W-:-:S05]  /*7370*/  @!P4 HADD2 R6, -R40.H0_H0, -RZ.H0_H0 ;  /* 0xa00000ff2806c230 */ /* 0x008fca0000000900 */
[----:B------:R-:W-:Y:S02]  /*7380*/  PRMT R4, R6, 0x7610, R4 ;  /* 0x0000761006047816 */ /* 0x000fe40000000004 */
[----:B------:R1:W3:Y:S04]  /*7390*/  LDL.LU.S16 R6, [R1+0x10] ;  /* 0x0000100001067983 */ /* 0x0002e80000300600 */
[----:B------:R1:W3:Y:S01]  /*73a0*/  LDL.LU.S16 R23, [R1+0x18] ;  /* 0x0000180001177983 */ /* 0x0002e20000300600 */
[----:B------:R-:W-:Y:S01]  /*73b0*/  F2FP.F16.F32.PACK_AB R3, R86, R246 ;  /* 0x000000f65603723e */ /* 0x000fe200000000ff */
[----:B------:R-:W-:Y:S01]  /*73c0*/  @!P2 HADD2 R248, -R194.H0_H0, -RZ.H0_H0 ;  /* 0xa00000ffc2f8a230 */ /* 0x000fe20000000900 */
[----:B------:R-:W-:Y:S02]  /*73d0*/  SHF.R.U32.HI R0, RZ, 0x18, R36 ;  /* 0x00000018ff007819 */ /* 0x000fe40000011624 */
[----:B------:R-:W-:-:S02]  /*73e0*/  PRMT R187, R3, 0x7610, R187 ;  /* 0x0000761003bb7816 */ /* 0x000fc400000000bb */
[----:B------:R-:W-:Y:S02]  /*73f0*/  @!P2 PRMT R194, R248, 0x5410, RZ ;  /* 0x00005410f8c2a816 */ /* 0x000fe400000000ff */
[----:B------:R-:W-:Y:S01]  /*7400*/  ISETP.LE.U32.AND P2, PT, R0, UR12, PT ;  /* 0x0000000c00007c0c */ /* 0x000fe2000bf43070 */
[----:B------:R-:W-:Y:S01]  /*7410*/  @!P6 HADD2 R22, -R187.H0_H0, -RZ.H0_H0 ;  /* 0xa00000ffbb16e230 */ /* 0x000fe20000000900 */
[----:B------:R-:W-:Y:S02]  /*7420*/  SHF.R.U32.HI R0, RZ, 0x10, R36 ;  /* 0x00000010ff007819 */ /* 0x000fe40000011624 */
[----:B------:R-:W-:Y:S02]  /*7430*/  PRMT R186, R3, 0x7632, R186 ;  /* 0x0000763203ba7816 */ /* 0x000fe400000000ba */
[----:B------:R-:W-:Y:S02]  /*7440*/  PRMT R16, R22, 0x7610, R16 ;  /* 0x0000761016107816 */ /* 0x000fe40000000010 */
[----:B------:R-:W-:-:S02]  /*7450*/  LOP3.LUT R0, R0, 0xff, RZ, 0xc0, !PT ;  /* 0x000000ff00007812 */ /* 0x000fc400078ec0ff */
[----:B------:R-:W-:Y:S02]  /*7460*/  PRMT R161, R187, 0x5410, R186 ;  /* 0x00005410bba17816 */ /* 0x000fe400000000ba */
[----:B------:R-:W-:Y:S02]  /*7470*/  @!P6 PRMT R187, R16, 0x5410, RZ ;  /* 0x0000541010bbe816 */ /* 0x000fe400000000ff */
[----:B------:R-:W-:Y:S02]  /*7480*/  ISETP.LE.U32.AND P6, PT, R0, UR12, PT ;  /* 0x0000000c00007c0c */ /* 0x000fe4000bfc3070 */
[----:B------:R-:W-:-:S04]  /*7490*/  SHF.R.U32.HI R0, RZ, 0x8, R170 ;  /* 0x00000008ff007819 */ /* 0x000fc800000116aa */
[----:B------:R-:W-:Y:S02]  /*74a0*/  LOP3.LUT R0, R0, 0xffff, RZ, 0xc0, !PT ;  /* 0x0000ffff00007812 */ /* 0x000fe400078ec0ff */
[----:B------:R-:W-:Y:S02]  /*74b0*/  @!P4 PRMT R40, R4, 0x5410, RZ ;  /* 0x000054100428c816 */ /* 0x000fe400000000ff */
[----:B------:R-:W-:Y:S01]  /*74c0*/  ISETP.LE.U32.AND P4, PT, R0, UR12, PT ;  /* 0x0000000c00007c0c */ /* 0x000fe2000bf83070 */
[----:B----4-:R-:W-:Y:S02]  /*74d0*/  @!P2 HADD2 R5, -R41.H0_H0, -RZ.H0_H0 ;  /* 0xa00000ff2905a230 */ /* 0x010fe40000000900 */
[----:B--2---:R-:W-:-:S03]  /*74e0*/  @!P6 HADD2 R8, -R42.H0_H0, -RZ.H0_H0 ;  /* 0xa00000ff2a08e230 */ /* 0x004fc60000000900 */
[----:B------:R-:W-:Y:S02]  /*74f0*/  PRMT R0, R5, 0x7610, R0 ;  /* 0x0000761005007816 */ /* 0x000fe40000000000 */
[----:B------:R-:W-:-:S05]  /*7500*/  PRMT R3, R8, 0x7610, R3 ;  /* 0x0000761008037816 */ /* 0x000fca0000000003 */
[----:B------:R-:W-:Y:S01]  /*7510*/  @!P4 HADD2 R249, -R95.H0_H0, -RZ.H0_H0 ;  /* 0xa00000ff5ff9c230 */ /* 0x000fe20000000900 */
[----:B------:R-:W-:Y:S01]  /*7520*/  @!P2 PRMT R41, R0, 0x5410, RZ ;  /* 0x000054100029a816 */ /* 0x000fe200000000ff */
[----:B------:R1:W2:Y:S01]  /*7530*/  LDL.LU.S16 R8, [R1+0x1c] ;  /* 0x00001c0001087983 */ /* 0x0002a20000300600 */
[----:B------:R-:W-:Y:S02]  /*7540*/  LOP3.LUT R0, R174, 0xff, RZ, 0xc0, !PT ;  /* 0x000000ffae007812 */ /* 0x000fe400078ec0ff */
[----:B------:R-:W-:Y:S02]  /*7550*/  @!P4 PRMT R95, R249, 0x5410, RZ ;  /* 0x00005410f95fc816 */ /* 0x000fe400000000ff */
[----:B------:R-:W-:Y:S01]  /*7560*/  ISETP.LE.U32.AND P4, PT, R0, UR12, PT ;  /* 0x0000000c00007c0c */ /* 0x000fe2000bf83070 */
[----:B------:R-:W-:-:S03]  /*7570*/  IMAD.WIDE.U32 R4, R13, -0x2daee0ad, RZ ;  /* 0xd2511f530d047825 */ /* 0x000fc600078e00ff */
[C---:B------:R-:W-:Y:S02]  /*7580*/  LOP3.LUT R17, R4.reuse, 0xff, RZ, 0xc0, !PT ;  /* 0x000000ff04117812 */ /* 0x040fe400078ec0ff */
[----:B------:R-:W-:Y:S02]  /*7590*/  LOP3.LUT R36, R4, 0xffff, RZ, 0xc0, !PT ;  /* 0x0000ffff04247812 */ /* 0x000fe400078ec0ff */
[--C-:B------:R-:W-:Y:S02]  /*75a0*/  SHF.R.U32.HI R22, RZ, 0x10, R4.reuse ;  /* 0x00000010ff167819 */ /* 0x100fe40000011604 */
[----:B------:R-:W-:Y:S01]  /*75b0*/  SHF.R.U32.HI R16, RZ, 0x18, R4 ;  /* 0x00000018ff107819 */ /* 0x000fe20000011604 */
[----:B------:R-:W-:-:S05]  /*75c0*/  @!P3 HADD2 R252, -R186.H0_H0, -RZ.H0_H0 ;  /* 0xa00000ffbafcb230 */ /* 0x000fca0000000900 */
[----:B------:R-:W-:Y:S02]  /*75d0*/  @!P3 PRMT R186, R252, 0x5410, RZ ;  /* 0x00005410fcbab816 */ /* 0x000fe400000000ff */
[----:B------:R-:W-:Y:S02]  /*75e0*/  ISETP.LE.U32.AND P3, PT, R169, UR12, PT ;  /* 0x0000000ca9007c0c */ /* 0x000fe4000bf63070 */
[----:B------:R-:W-:Y:S02]  /*75f0*/  LOP3.LUT R0, R27, 0xff, RZ, 0xc0, !PT ;  /* 0x000000ff1b007812 */ /* 0x000fe400078ec0ff */
[----:B------:R-:W-:Y:S02]  /*7600*/  @!P6 PRMT R42, R3, 0x5410, RZ ;  /* 0x00005410032ae816 */ /* 0x000fe400000000ff */
[----:B------:R-:W-:Y:S02]  /*7610*/  PRMT R152, R0, 0x5410, R24 ;  /* 0x0000541000987816 */ /* 0x000fe40000000018 */
[----:B------:R-:W-:-:S02]  /*7620*/  LOP3.LUT R13, R5, UR33, R10, 0x96, !PT ;  /* 0x00000021050d7c12 */ /* 0x000fc4000f8e960a */
[----:B------:R-:W-:Y:S02]  /*7630*/  LOP3.LUT R0, R38, 0xff, RZ, 0xc0, !PT ;  /* 0x000000ff26007812 */ /* 0x000fe400078ec0ff */
[----:B------:R-:W-:-:S04]  /*7640*/  SHF.R.U32.HI R3, RZ, 0x8, R34 ;  /* 0x00000008ff037819 */ /* 0x000fc80000011622 */
[----:B------:R-:W-:Y:S01]  /*7650*/  PRMT R153, R14, 0x5410, R3 ;  /* 0x000054100e997816 */ /* 0x000fe20000000003 */
[----:B---3--:R-:W-:-:S05]  /*7660*/  @!P4 HADD2 R6, -R226.H0_H0, -RZ.H0_H0 ;  /* 0xa00000ffe206c230 */ /* 0x008fca0000000900 */
[----:B------:R-:W-:Y:S02]  /*7670*/  PRMT R4, R6, 0x7610, R4 ;  /* 0x0000761006047816 */ /* 0x000fe40000000004 */
[----:B------:R1:W3:Y:S01]  /*7680*/  LDL.LU.S16 R6, [R1+0x24] ;  /* 0x0000240001067983 */ /* 0x0002e20000300600 */
[----:B------:R-:W-:Y:S01]  /*7690*/  @!P3 HADD2 R23, -R225.H0_H0, -RZ.H0_H0 ;  /* 0xa00000ffe117b230 */ /* 0x000fe20000000900 */
[----:B------:R-:W-:Y:S01]  /*76a0*/  @!P4 PRMT R226, R4, 0x5410, RZ ;  /* 0x0000541004e2c816 */ /* 0x000fe200000000ff */
[----:B------:R-:W-:Y:S01]  /*76b0*/  IMAD.WIDE.U32 R4, R94, -0x2daee0ad, RZ ;  /* 0xd2511f535e047825 */ /* 0x000fe200078e00ff */
[----:B------:R-:W-:Y:S02]  /*76c0*/  ISETP.LE.U32.AND P4, PT, R0, UR12, PT ;  /* 0x0000000c00007c0c */ /* 0x000fe4000bf83070 */
[----:B------:R-:W-:Y:S02]  /*76d0*/  PRMT R0, R23, 0x7610, R0 ;  /* 0x0000761017007816 */ /* 0x000fe40000000000 */
[----:B------:R-:W-:-:S02]  /*76e0*/  LOP3.LUT R14, R5, UR33, R98, 0x96, !PT ;  /* 0x00000021050e7c12 */ /* 0x000fc4000f8e9662 */
[----:B------:R-:W-:Y:S01]  /*76f0*/  LOP3.LUT R23, R4, 0xffff, RZ, 0xc0, !PT ;  /* 0x0000ffff04177812 */ /* 0x000fe200078ec0ff */
[----:B------:R1:W4:Y:S04]  /*7700*/  LDL.LU.S16 R5, [R1+0x28] ;  /* 0x0000280001057983 */ /* 0x0003280000300600 */
[----:B------:R1:W4:Y:S01]  /*7710*/  LDL.LU.S16 R76, [R1+0x30] ;  /* 0x00003000014c7983 */ /* 0x0003220000300600 */
[----:B------:R-:W-:Y:S01]  /*7720*/  @!P3 PRMT R225, R0, 0x5410, RZ ;  /* 0x0000541000e1b816 */ /* 0x000fe200000000ff */
[----:B------:R-:W-:Y:S01]  /*7730*/  IMAD R190, R2, 0x2, R188 ;  /* 0x0000000202be7824 */ /* 0x000fe200078e02bc */
[----:B------:R-:W-:Y:S01]  /*7740*/  LOP3.LUT R0, R38, 0xffff, RZ, 0xc0, !PT ;  /* 0x0000ffff26007812 */ /* 0x000fe200078ec0ff */
[----:B------:R-:W-:Y:S02]  /*7750*/  IMAD.MOV.U32 R103, RZ, RZ, R93 ;  /* 0x000000ffff677224 */ /* 0x000fe400078e005d */
[----:B------:R-:W-:Y:S01]  /*7760*/  IMAD.MOV.U32 R94, RZ, RZ, R97 ;  /* 0x000000ffff5e7224 */ /* 0x000fe200078e0061 */
[----:B------:R-:W-:Y:S01]  /*7770*/  SHF.R.U32.HI R0, RZ, 0x8, R0 ;  /* 0x00000008ff007819 */ /* 0x000fe20000011600 */
[----:B------:R-:W-:-:S02]  /*7780*/  IMAD.MOV.U32 R93, RZ, RZ, R96 ;  /* 0x000000ffff5d7224 */ /* 0x000fc400078e0060 */
[----:B------:R-:W1:Y:S01]  /*7790*/  LDSM.16.MT88.4 R96, [R190+0x9000] ;  /* 0x00900000be60783b */ /* 0x000e620000004200 */
[----:B------:R-:W-:Y:S02]  /*77a0*/  LOP3.LUT R0, R0, 0xffff, RZ, 0xc0, !PT ;  /* 0x0000ffff00007812 */ /* 0x000fe400078ec0ff */
[----:B------:R-:W-:Y:S01]  /*77b0*/  SHF.R.U32.HI R3, RZ, 0x10, R38 ;  /* 0x00000010ff037819 */ /* 0x000fe20000011626 */
[----:B--2---:R-:W-:-:S05]  /*77c0*/  @!P4 HADD2 R8, -R212.H0_H0, -RZ.H0_H0 ;  /* 0xa00000ffd408c230 */ /* 0x004fca0000000900 */
[----:B------:R-:W-:-:S04]  /*77d0*/  PRMT R7, R8, 0x7610, R7 ;  /* 0x0000761008077816 */ /* 0x000fc80000000007 */
[----:B------:R-:W-:Y:S02]  /*77e0*/  @!P4 PRMT R212, R7, 0x5410, RZ ;  /* 0x0000541007d4c816 */ /* 0x000fe400000000ff */
[----:B------:R-:W-:Y:S02]  /*77f0*/  ISETP.LE.U32.AND P4, PT, R0, UR12, PT ;  /* 0x0000000c00007c0c */ /* 0x000fe4000bf83070 */
[----:B------:R-:W-:Y:S01]  /*7800*/  LOP3.LUT R3, R3, 0xff, RZ, 0xc0, !PT ;  /* 0x000000ff03037812 */ /* 0x000fe200078ec0ff */
[----:B------:R-:W-:-:S03]  /*7810*/  @!P5 HADD2 R180, -R227.H0_H0, -RZ.H0_H0 ;  /* 0xa00000ffe3b4d230 */ /* 0x000fc60000000900 */
[----:B------:R-:W-:Y:S01]  /*7820*/  ISETP.LE.U32.AND P3, PT, R3, UR12, PT ;  /* 0x0000000c03007c0c */ /* 0x000fe2000bf63070 */
[----:B------:R-:W-:Y:S01]  /*7830*/  IMAD.WIDE.U32 R2, R9, -0x2daee0ad, RZ ;  /* 0xd2511f5309027825 */ /* 0x000fe200078e00ff */
[----:B------:R-:W-:Y:S02]  /*7840*/  @!P5 PRMT R227, R180, 0x5410, RZ ;  /* 0x00005410b4e3d816 */ /* 0x000fe400000000ff */
[----:B------:R-:W-:Y:S02]  /*7850*/  ISETP.LE.U32.AND P5, PT, R73, UR12, PT ;  /* 0x0000000c49007c0c */ /* 0x000fe4000bfa3070 */
[----:B------:R-:W-:Y:S01]  /*7860*/  ISETP.LE.U32.AND P2, PT, R12, UR12, PT ;  /* 0x0000000c0c007c0c */ /* 0x000fe2000bf43070 */
[----:B------:R-:W-:Y:S01]  /*7870*/  IMAD.MOV.U32 R138, RZ, RZ, R103 ;  /* 0x000000ffff8a7224 */ /* 0x000fe200078e0067 */
[----:B------:R-:W-:Y:S01]  /*7880*/  LOP3.LUT R12, R3, UR33, R32, 0x96, !PT ;  /* 0x00000021030c7c12 */ /* 0x000fe2000f8e9620 */
[----:B------:R-:W-:Y:S01]  /*7890*/  IMAD.MOV.U32 R142, RZ, RZ, R102 ;  /* 0x000000ffff8e7224 */ /* 0x000fe200078e0066 */
[C---:B------:R-:W-:Y:S01]  /*78a0*/  LOP3.LUT R27, R2.reuse, 0xffff, RZ, 0xc0, !PT ;  /* 0x0000ffff021b7812 */ /* 0x040fe200078ec0ff */
[----:B------:R-:W-:Y:S01]  /*78b0*/  IMAD.MOV.U32 R126, RZ, RZ, R101 ;  /* 0x000000ffff7e7224 */ /* 0x000fe200078e0065 */
[----:B------:R-:W-:Y:S01]  /*78c0*/  LOP3.LUT R34, R2, 0xff, RZ, 0xc0, !PT ;  /* 0x000000ff02227812 */ /* 0x000fe200078ec0ff */
[----:B------:R-:W-:Y:S01]  /*78d0*/  IMAD.MOV.U32 R35, RZ, RZ, R100 ;  /* 0x000000ffff237224 */ /* 0x000fe200078e0064 */
[--C-:B------:R-:W-:Y:S01]  /*78e0*/  SHF.R.U32.HI R33, RZ, 0x10, R2.reuse ;  /* 0x00000010ff217819 */ /* 0x100fe20000011602 */
[----:B------:R-:W2:Y:S01]  /*78f0*/  LDSM.16.MT88.4 R100, [R190+0x9400] ;  /* 0x00940000be64783b */ /* 0x000ea20000004200 */
[----:B------:R-:W-:Y:S01]  /*7900*/  SHF.R.U32.HI R32, RZ, 0x18, R2 ;  /* 0x00000018ff207819 */ /* 0x000fe20000011602 */
[----:B------:R-:W-:-:S05]  /*7910*/  @!P5 HADD2 R250, -R92.H0_H0, -RZ.H0_H0 ;  /* 0xa00000ff5cfad230 */ /* 0x000fca0000000900 */
[----:B------:R-:W-:Y:S02]  /*7920*/  @!P5 PRMT R92, R250, 0x5410, RZ ;  /* 0x00005410fa5cd816 */ /* 0x000fe400000000ff */
[----:B------:R-:W-:Y:S02]  /*7930*/  ISETP.LE.U32.AND P5, PT, R11, UR12, PT ;  /* 0x0000000c0b007c0c */ /* 0x000fe4000bfa3070 */
[----:B-1----:R-:W-:Y:S01]  /*7940*/  HMMA.16816.F32 R8, R64, R96, RZ ;  /* 0x000000604008723c */ /* 0x002fe200000018ff */
[----:B------:R-:W-:Y:S02]  /*7950*/  SHF.R.U32.HI R0, RZ, 0x18, R38 ;  /* 0x00000018ff007819 */ /* 0x000fe40000011626 */
[----:B------:R-:W-:Y:S02]  /*7960*/  LOP3.LUT R26, R4, 0xff, RZ, 0xc0, !PT ;  /* 0x000000ff041a7812 */ /* 0x000fe400078ec0ff */
[--C-:B------:R-:W-:Y:S02]  /*7970*/  SHF.R.U32.HI R25, RZ, 0x10, R4.reuse ;  /* 0x00000010ff197819 */ /* 0x100fe40000011604 */
[----:B------:R-:W-:-:S15]  /*7980*/  SHF.R.U32.HI R24, RZ, 0x18, R4 ;  /* 0x00000018ff187819 */ /* 0x000fde0000011604 */
[----:B------:R-:W-:-:S02]  /*7990*/  NOP ;  /* 0x0000000000007918 */ /* 0x000fc40000000000 */
[----:B--2---:R-:W-:Y:S01]  /*79a0*/  HMMA.16816.F32 R120, R60, R100, R8 ;  /* 0x000000643c78723c */ /* 0x004fe20000001808 */
[----:B------:R-:W-:-:S15]  /*79b0*/  IMAD.MOV.U32 R136, RZ, RZ, R89 ;  /* 0x000000ffff887224 */ /* 0x000fde00078e0059 */
[----:B------:R-:W-:-:S08]  /*79c0*/  NOP ;  /* 0x0000000000007918 */ /* 0x000fd00000000000 */
[----:B------:R-:W-:Y:S02]  /*79d0*/  IMAD.MOV.U32 R89, RZ, RZ, R123 ;  /* 0x000000ffff597224 */ /* 0x000fe400078e007b */
[----:B------:R-:W-:Y:S02]  /*79e0*/  IMAD.MOV.U32 R11, RZ, RZ, R120 ;  /* 0x000000ffff0b7224 */ /* 0x000fe400078e0078 */
[----:B------:R-:W-:Y:S02]  /*79f0*/  IMAD.MOV.U32 R10, RZ, RZ, R121 ;  /* 0x000000ffff0a7224 */ /* 0x000fe400078e0079 */
[----:B------:R-:W-:Y:S02]  /*7a00*/  IMAD.MOV.U32 R243, RZ, RZ, R122 ;  /* 0x000000fffff37224 */ /* 0x000fe400078e007a */
[----:B---3--:R-:W-:-:S05]  /*7a10*/  @!P4 HADD2 R6, -R211.H0_H0, -RZ.H0_H0 ;  /* 0xa00000ffd306c230 */ /* 0x008fca0000000900 */
[----:B------:R-:W-:-:S04]  /*7a20*/  PRMT R2, R6, 0x7610, R2 ;  /* 0x0000761006027816 */ /* 0x000fc80000000002 */
[----:B------:R-:W-:Y:S02]  /*7a30*/  @!P4 PRMT R211, R2, 0x5410, RZ ;  /* 0x0000541002d3c816 */ /* 0x000fe400000000ff */
[----:B------:R1:W2:Y:S04]  /*7a40*/  LDL.LU.S16 R2, [R1+0x34] ;  /* 0x0000340001027983 */ /* 0x0002a80000300600 */
[----:B------:R1:W3:Y:S04]  /*7a50*/  LDL.LU.S16 R75, [R1+0x48] ;  /* 0x00004800014b7983 */ /* 0x0002e80000300600 */
[----:B------:R1:W3:Y:S01]  /*7a60*/  LDL.LU.S16 R38, [R1+0x4c] ;  /* 0x00004c0001267983 */ /* 0x0002e20000300600 */
[----:B----4-:R-:W-:-:S05]  /*7a70*/  @!P3 HADD2 R5, -R210.H0_H0, -RZ.H0_H0 ;  /* 0xa00000ffd205b230 */ /* 0x010fca0000000900 */
[----:B------:R-:W-:-:S04]  /*7a80*/  PRMT R4, R5, 0x7610, R4 ;  /* 0x0000761005047816 */ /* 0x000fc80000000004 */
[----:B------:R-:W-:Y:S02]  /*7a90*/  @!P3 PRMT R210, R4, 0x5410, RZ ;  /* 0x0000541004d2b816 */ /* 0x000fe400000000ff */
[----:B------:R-:W-:Y:S01]  /*7aa0*/  HMMA.16816.F32 R4, R48, R96, RZ ;  /* 0x000000603004723c */ /* 0x000fe200000018ff */
[----:B------:R1:W4:Y:S01]  /*7ab0*/  LDL.LU.S16 R97, [R1+0x98] ;  /* 0x0000980001617983 */ /* 0x0003220000300600 */
[----:B------:R-:W-:-:S03]  /*7ac0*/  ISETP.LE.U32.AND P4, PT, R0, UR12, PT ;  /* 0x0000000c00007c0c */ /* 0x000fc6000bf83070 */
[----:B------:R1:W4:Y:S10]  /*7ad0*/  LDL.LU.S16 R96, [R1+0x9c] ;  /* 0x00009c0001607983 */ /* 0x0003340000300600 */
[----:B------:R-:W-:-:S09]  /*7ae0*/  @!P4 HADD2 R76, -R209.H0_H0, -RZ.H0_H0 ;  /* 0xa00000ffd14cc230 */ /* 0x000fd20000000900 */
[----:B------:R-:W-:Y:S07]  /*7af0*/  HMMA.16816.F32 R120, R28, R100, R4 ;  /* 0x000000641c78723c */ /* 0x000fee0000001804 */
[----:B------:R-:W-:-:S04]  /*7b00*/  PRMT R5, R76, 0x7610, R5 ;  /* 0x000076104c057816 */ /* 0x000fc80000000005 */
[----:B------:R-:W-:Y:S02]  /*7b10*/  @!P4 PRMT R209, R5, 0x5410, RZ ;  /* 0x0000541005d1c816 */ /* 0x000fe400000000ff */
[----:B------:R1:W4:Y:S01]  /*7b20*/  LDL.LU.S16 R5, [R1+0xa4] ;  /* 0x0000a40001057983 */ /* 0x0003220000300600 */
[----:B------:R-:W-:Y:S01]  /*7b30*/  @!P1 HADD2 R251, -R39.H0_H0, -RZ.H0_H0 ;  /* 0xa00000ff27fb9230 */ /* 0x000fe20000000900 */
[----:B------:R-:W-:-:S04]  /*7b40*/  SHF.R.U32.HI R0, RZ, 0x8, R132 ;  /* 0x00000008ff007819 */ /* 0x000fc80000011684 */
[----:B------:R-:W-:Y:S02]  /*7b50*/  @!P1 PRMT R39, R251, 0x5410, RZ ;  /* 0x00005410fb279816 */ /* 0x000fe400000000ff */
[----:B------:R-:W-:Y:S02]  /*7b60*/  ISETP.LE.U32.AND P1, PT, R223, UR12, PT ;  /* 0x0000000cdf007c0c */ /* 0x000fe4000bf23070 */
[----:B------:R-:W-:-:S04]  /*7b70*/  LOP3.LUT R0, R0, 0xffff, RZ, 0xc0, !PT ;  /* 0x0000ffff00007812 */ /* 0x000fc800078ec0ff */
[----:B------:R-:W-:Y:S02]  /*7b80*/  ISETP.LE.U32.AND P3, PT, R0, UR12, PT ;  /* 0x0000000c00007c0c */ /* 0x000fe4000bf63070 */
[----:B------:R-:W-:-:S04]  /*7b90*/  LOP3.LUT R0, R138, 0xff, RZ, 0xc0, !PT ;  /* 0x000000ff8a007812 */ /* 0x000fc800078ec0ff */
[----:B------:R-:W-:Y:S02]  /*7ba0*/  ISETP.LE.U32.AND P4, PT, R0, UR12, PT ;  /* 0x0000000c00007c0c */ /* 0x000fe4000bf83070 */
[----:B------:R-:W-:-:S04]  /*7bb0*/  SHF.R.U32.HI R0, RZ, 0x10, R21 ;  /* 0x00000010ff007819 */ /* 0x000fc80000011615 */
[----:B------:R-:W-:Y:S01]  /*7bc0*/  LOP3.LUT R0, R0, 0xff, RZ, 0xc0, !PT ;  /* 0x000000ff00007812 */ /* 0x000fe200078ec0ff */
[----:B------:R-:W-:Y:S02]  /*7bd0*/  IMAD.MOV.U32 R138, RZ, RZ, R142 ;  /* 0x000000ffff8a7224 */ /* 0x000fe400078e008e */
[----:B------:R-:W-:Y:S02]  /*7be0*/  IMAD.MOV.U32 R142, RZ, RZ, R126 ;  /* 0x000000ffff8e7224 */ /* 0x000fe400078e007e */
[----:B------:R-:W-:Y:S02]  /*7bf0*/  IMAD.MOV.U32 R126, RZ, RZ, R35 ;  /* 0x000000ffff7e7224 */ /* 0x000fe400078e0023 */
[----:B------:R-:W-:Y:S02]  /*7c00*/  IMAD.MOV.U32 R116, RZ, RZ, R142 ;  /* 0x000000ffff747224 */ /* 0x000fe400078e008e */
[----:B--2---:R-:W-:-:S05]  /*7c10*/  @!P1 HADD2 R2, -R224.H0_H0, -RZ.H0_H0 ;  /* 0xa00000ffe0029230 */ /* 0x004fca0000000900 */
[----:B------:R-:W-:Y:S01]  /*7c20*/  PRMT R4, R2, 0x7610, R4 ;  /* 0x0000761002047816 */ /* 0x000fe20000000004 */
[--C-:B------:R-:W-:Y:S01]  /*7c30*/  FFMA.FTZ R2, R177, UR41, -R19.reuse ;  /* 0x00000029b1027c23 */ /* 0x100fe20008010813 */
[----:B---3--:R-:W-:Y:S02]  /*7c40*/  @!P3 HADD2 R75, -R215.H0_H0, -RZ.H0_H0 ;  /* 0xa00000ffd74bb230 */ /* 0x008fe40000000900 */
[----:B------:R-:W-:Y:S02]  /*7c50*/  @!P1 PRMT R224, R4, 0x5410, RZ ;  /* 0x0000541004e09816 */ /* 0x000fe400000000ff */
[----:B------:R-:W-:Y:S01]  /*7c60*/  ISETP.LE.U32.AND P1, PT, R0, UR12, PT ;  /* 0x0000000c00007c0c */ /* 0x000fe2000bf23070 */
[----:B------:R-:W-:Y:S01]  /*7c70*/  FFMA.FTZ R0, R176, UR41, -R19 ;  /* 0x00000029b0007c23 */ /* 0x000fe20008010813 */
[----:B------:R2:W-:Y:S01]  /*7c80*/  MUFU.EX2 R35, R2 ;  /* 0x0000000200237308 */ /* 0x0005e20000000800 */
[----:B------:R-:W-:Y:S01]  /*7c90*/  @!P4 HADD2 R38, -R214.H0_H0, -RZ.H0_H0 ;  /* 0xa00000ffd626c230 */ /* 0x000fe20000000900 */
[----:B------:R1:W3:Y:S04]  /*7ca0*/  LDL.LU.S16 R4, [R1+0xa0] ;  /* 0x0000a00001047983 */ /* 0x0002e80000300600 */
[----:B------:R-:W-:-:S02]  /*7cb0*/  PRMT R73, R38, 0x7610, R73 ;  /* 0x0000761026497816 */ /* 0x000fc40000000049 */
[----:B--2---:R-:W-:Y:S02]  /*7cc0*/  PRMT R2, R75, 0x7610, R2 ;  /* 0x000076104b027816 */ /* 0x004fe40000000002 */
[----:B------:R2:W1:Y:S02]  /*7cd0*/  MUFU.EX2 R75, R0 ;  /* 0x00000000004b7308 */ /* 0x0004640000000800 */
[----:B------:R-:W-:Y:S01]  /*7ce0*/  @!P3 PRMT R215, R2, 0x5410, RZ ;  /* 0x0000541002d7b816 */ /* 0x000fe200000000ff */
[----:B------:R-:W-:Y:S01]  /*7cf0*/  FFMA.FTZ R2, R179, UR41, -R18 ;  /* 0x00000029b3027c23 */ /* 0x000fe20008010812 */
[----:B------:R-:W-:-:S04]  /*7d00*/  @!P4 PRMT R214, R73, 0x5410, RZ ;  /* 0x0000541049d6c816 */ /* 0x000fc800000000ff */
[----:B------:R1:W-:Y:S01]  /*7d10*/  MUFU.EX2 R38, R2 ;  /* 0x0000000200267308 */ /* 0x0003e20000000800 */
[----:B--2---:R-:W-:-:S04]  /*7d20*/  LOP3.LUT R0, R21, 0xff, RZ, 0xc0, !PT ;  /* 0x000000ff15007812 */ /* 0x004fc800078ec0ff */
[----:B------:R-:W-:Y:S01]  /*7d30*/  ISETP.LE.U32.AND P3, PT, R0, UR12, PT ;  /* 0x0000000c00007c0c */ /* 0x000fe2000bf63070 */
[----:B-1----:R-:W-:-:S04]  /*7d40*/  FFMA.FTZ R2, R178, UR41, -R18 ;  /* 0x00000029b2027c23 */ /* 0x002fc80008010812 */
[----:B------:R1:W2:Y:S01]  /*7d50*/  MUFU.EX2 R73, R2 ;  /* 0x0000000200497308 */ /* 0x0002a20000000800 */
[----:B------:R-:W-:Y:S02]  /*7d60*/  LOP3.LUT R0, R21, 0xffff, RZ, 0xc0, !PT ;  /* 0x0000ffff15007812 */ /* 0x000fe400078ec0ff */
[----:B-1----:R-:W-:-:S04]  /*7d70*/  F2FP.F16.F32.PACK_AB R2, R75, R35 ;  /* 0x000000234b02723e */ /* 0x002fc800000000ff */
[----:B------:R-:W-:-:S05]  /*7d80*/  PRMT R185, R2, 0x7610, R185 ;  /* 0x0000761002b97816 */ /* 0x000fca00000000b9 */
[----:B----4-:R-:W-:Y:S01]  /*7d90*/  @!P3 HADD2 R96, -R185.H0_H0, -RZ.H0_H0 ;  /* 0xa00000ffb960b230 */ /* 0x010fe20000000900 */
[----:B------:R-:W-:Y:S02]  /*7da0*/  SHF.R.U32.HI R0, RZ, 0x8, R0 ;  /* 0x00000008ff007819 */ /* 0x000fe40000011600 */
[----:B------:R-:W-:Y:S02]  /*7db0*/  PRMT R184, R2, 0x7632, R184 ;  /* 0x0000763202b87816 */ /* 0x000fe400000000b8 */
[----:B------:R-:W-:Y:S02]  /*7dc0*/  PRMT R6, R96, 0x7610, R6 ;  /* 0x0000761060067816 */ /* 0x000fe40000000006 */
[----:B------:R-:W-:Y:S02]  /*7dd0*/  LOP3.LUT R0, R0, 0xffff, RZ, 0xc0, !PT ;  /* 0x0000ffff00007812 */ /* 0x000fe400078ec0ff */
[----:B------:R-:W-:Y:S02]  /*7de0*/  PRMT R142, R185, 0x5410, R184 ;  /* 0x00005410b98e7816 */ /* 0x000fe400000000b8 */
[----:B------:R-:W-:-:S02]  /*7df0*/  @!P3 PRMT R185, R6, 0x5410, RZ ;  /* 0x0000541006b9b816 */ /* 0x000fc400000000ff */
[----:B------:R1:W4:Y:S01]  /*7e00*/  LDL.LU.S16 R6, [R1+0xa8] ;  /* 0x0000a80001067983 */ /* 0x0003220000300600 */
[----:B------:R-:W-:-:S13]  /*7e10*/  ISETP.LE.U32.AND P4, PT, R0, UR12, PT ;  /* 0x0000000c00007c0c */ /* 0x000fda000bf83070 */
[----:B------:R-:W-:-:S05]  /*7e20*/  @!P4 HADD2 R5, -R184.H0_H0, -RZ.H0_H0 ;  /* 0xa00000ffb805c230 */ /* 0x000fca0000000900 */
[----:B------:R-:W-:Y:S02]  /*7e30*/  PRMT R3, R5, 0x7610, R3 ;  /* 0x0000761005037816 */ /* 0x000fe40000000003 */
[----:B------:R1:W4:Y:S01]  /*7e40*/  LDL.LU.S16 R5, [R1+0xac] ;  /* 0x0000ac0001057983 */ /* 0x0003220000300600 */
[----:B------:R-:W-:-:S03]  /*7e50*/  LOP3.LUT R2, R46, 0xff, RZ, 0xc0, !PT ;  /* 0x000000ff2e027812 */ /* 0x000fc600078ec0ff */
[----:B------:R1:W4:Y:S01]  /*7e60*/  LDL.LU.S16 R46, [R1+0xb0] ;  /* 0x0000b000012e7983 */ /* 0x0003220000300600 */
[----:B------:R-:W-:Y:S02]  /*7e70*/  ISETP.LE.U32.AND P6, PT, R222, UR12, PT ;  /* 0x0000000cde007c0c */ /* 0x000fe4000bfc3070 */
[----:B------:R-:W-:Y:S02]  /*7e80*/  SHF.R.U32.HI R0, RZ, 0x18, R21 ;  /* 0x00000018ff007819 */ /* 0x000fe40000011615 */
[----:B------:R-:W-:Y:S01]  /*7e90*/  ISETP.LE.U32.AND P3, PT, R2, UR12, PT ;  /* 0x0000000c02007c0c */ /* 0x000fe2000bf63070 */
[----:B------:R-:W-:Y:S01]  /*7ea0*/  IMAD.MOV.U32 R76, RZ, RZ, R138 ;  /* 0x000000ffff4c7224 */ /* 0x000fe200078e008a */
[----:B------:R-:W-:-:S07]  /*7eb0*/  @!P4 PRMT R184, R3, 0x5410, RZ ;  /* 0x0000541003b8c816 */ /* 0x000fce00000000ff */
[----:B------:R-:W-:Y:S02]  /*7ec0*/  @!P6 HADD2 R97, -R213.H0_H0, -RZ.H0_H0 ;  /* 0xa00000ffd561e230 */ /* 0x000fe40000000900 */
[----:B------:R-:W-:Y:S01]  /*7ed0*/  IMAD.MOV.U32 R117, RZ, RZ, R116 ;  /* 0x000000ffff757224 */ /* 0x000fe200078e0074 */
[----:B------:R1:W4:Y:S02]  /*7ee0*/  LDL.LU.S16 R21, [R1+0xb4] ;  /* 0x0000b40001157983 */ /* 0x0003240000300600 */
[----:B------:R-:W-:-:S04]  /*7ef0*/  PRMT R74, R97, 0x7610, R74 ;  /* 0x00007610614a7816 */ /* 0x000fc8000000004a */
[----:B------:R-:W-:Y:S02]  /*7f00*/  @!P6 PRMT R213, R74, 0x5410, RZ ;  /* 0x000054104ad5e816 */ /* 0x000fe400000000ff */
[----:B------:R-:W-:Y:S02]  /*7f10*/  ISETP.LE.U32.AND P6, PT, R0, UR12, PT ;  /* 0x0000000c00007c0c */ /* 0x000fe4000bfc3070 */
[----:B--2---:R-:W-:-:S04]  /*7f20*/  F2FP.F16.F32.PACK_AB R0, R73, R38 ;  /* 0x000000264900723e */ /* 0x004fc800000000ff */
[C---:B------:R-:W-:Y:S02]  /*7f30*/  PRMT R183, R0.reuse, 0x7610, R183 ;  /* 0x0000761000b77816 */ /* 0x040fe400000000b7 */
[----:B------:R-:W-:Y:S02]  /*7f40*/  PRMT R182, R0, 0x7632, R182 ;  /* 0x0000763200b67816 */ /* 0x000fe400000000b6 */
[----:B------:R-:W-:Y:S01]  /*7f50*/  LOP3.LUT R0, R53, 0xffff, RZ, 0xc0, !PT ;  /* 0x0000ffff35007812 */ /* 0x000fe200078ec0ff */
[----:B------:R-:W-:Y:S01]  /*7f60*/  FFMA.FTZ R3, R217, UR41, -R19 ;  /* 0x00000029d9037c23 */ /* 0x000fe20008010813 */
[----:B------:R-:W-:Y:S01]  /*7f70*/  PRMT R138, R183, 0x5410, R182 ;  /* 0x00005410b78a7816 */ /* 0x000fe200000000b6 */
[----:B------:R-:W-:Y:S02]  /*7f80*/  IMAD.MOV.U32 R116, RZ, RZ, R126 ;  /* 0x000000ffff747224 */ /* 0x000fe400078e007e */
[----:B------:R2:W-:Y:S01]  /*7f90*/  MUFU.EX2 R74, R3 ;  /* 0x00000003004a7308 */ /* 0x0005e20000000800 */
[----:B------:R-:W-:-:S02]  /*7fa0*/  IMAD.MOV.U32 R118, RZ, RZ, R76 ;  /* 0x000000ffff767224 */ /* 0x000fc400078e004c */
[----:B--2---:R-:W-:-:S05]  /*7fb0*/  FFMA.FTZ R3, R216, UR41, -R19 ;  /* 0x00000029d8037c23 */ /* 0x004fca0008010813 */
[----:B------:R2:W1:Y:S01]  /*7fc0*/  MUFU.EX2 R76, R3 ;  /* 0x00000003004c7308 */ /* 0x0004620000000800 */
[----:B------:R-:W-:Y:S02]  /*7fd0*/  IMAD.MOV.U32 R8, RZ, RZ, R123 ;  /* 0x000000ffff087224 */ /* 0x000fe400078e007b */
[----:B------:R-:W-:Y:S02]  /*7fe0*/  IMAD.MOV.U32 R132, RZ, RZ, R120 ;  /* 0x000000ffff847224 */ /* 0x000fe400078e0078 */
[----:B------:R-:W-:Y:S02]  /*7ff0*/  IMAD.MOV.U32 R120, RZ, RZ, R136 ;  /* 0x000000ffff787224 */ /* 0x000fe400078e0088 */
[----:B------:R-:W-:Y:S01]  /*8000*/  IMAD.MOV.U32 R9, RZ, RZ, R122 ;  /* 0x000000ffff097224 */ /* 0x000fe200078e007a */
[----:B--2---:R-:W-:-:S04]  /*8010*/  LOP3.LUT R3, R72, 0xff, RZ, 0xc0, !PT ;  /* 0x000000ff48037812 */ /* 0x004fc800078ec0ff */
[----:B------:R-:W-:Y:S01]  /*8020*/  PRMT R123, R3, 0x5410, R79 ;  /* 0x00005410037b7816 */ /* 0x000fe2000000004f */
[----:B------:R-:W-:Y:S01]  /*8030*/  IMAD.MOV.U32 R7, RZ, RZ, R121 ;  /* 0x000000ffff077224 */ /* 0x000fe200078e0079 */
[----:B------:R-:W-:Y:S02]  /*8040*/  ISETP.LE.U32.AND P4, PT, R17, UR12, PT ;  /* 0x0000000c11007c0c */ /* 0x000fe4000bf83070 */
[----:B------:R2:W2:Y:S01]  /*8050*/  LDL.LU.S16 R17, [R1+0xb8] ;  /* 0x0000b80001117983 */ /* 0x0004a20000300600 */
[----:B------:R-:W-:Y:S02]  /*8060*/  IMAD.MOV.U32 R237, RZ, RZ, R120 ;  /* 0x000000ffffed7224 */ /* 0x000fe400078e0078 */
[----:B------:R-:W-:Y:S02]  /*8070*/  IMAD.MOV.U32 R120, RZ, RZ, R118 ;  /* 0x000000ffff787224 */ /* 0x000fe400078e0076 */
[----:B---3--:R-:W-:-:S05]  /*8080*/  @!P1 HADD2 R4, -R183.H0_H0, -RZ.H0_H0 ;  /* 0xa00000ffb7049230 */ /* 0x008fca0000000900 */
[----:B------:R-:W-:-:S04]  /*8090*/  PRMT R2, R4, 0x7610, R2 ;  /* 0x0000761004027816 */ /* 0x000fc80000000002 */
[----:B------:R-:W-:Y:S02]  /*80a0*/  @!P1 PRMT R183, R2, 0x5410, RZ ;  /* 0x0000541002b79816 */ /* 0x000fe400000000ff */
[----:B------:R-:W-:Y:S02]  /*80b0*/  SHF.R.U32.HI R2, RZ, 0x8, R0 ;  /* 0x00000008ff027819 */ /* 0x000fe40000011600 */
[----:B------:R-:W-:-:S04]  /*80c0*/  LOP3.LUT R0, R53, 0xff, RZ, 0xc0, !PT ;  /* 0x000000ff35007812 */ /* 0x000fc800078ec0ff */
[----:B------:R-:W-:Y:S02]  /*80d0*/  PRMT R126, R0, 0x5410, R2 ;  /* 0x00005410007e7816 */ /* 0x000fe40000000002 */
[--C-:B------:R-:W-:Y:S02]  /*80e0*/  SHF.R.U32.HI R0, RZ, 0x10, R53.reuse ;  /* 0x00000010ff007819 */ /* 0x100fe40000011635 */
[----:B------:R-:W-:Y:S02]  /*80f0*/  SHF.R.U32.HI R2, RZ, 0x18, R53 ;  /* 0x00000018ff027819 */ /* 0x000fe40000011635 */
[----:B------:R-:W-:-:S04]  /*8100*/  LOP3.LUT R0, R0, 0xff, RZ, 0xc0, !PT ;  /* 0x000000ff00007812 */ /* 0x000fc800078ec0ff */
[----:B------:R-:W-:Y:S02]  /*8110*/  PRMT R125, R0, 0x5410, R2 ;  /* 0x00005410007d7816 */ /* 0x000fe40000000002 */
[----:B------:R-:W-:-:S04]  /*8120*/  SHF.R.U32.HI R0, RZ, 0x8, R52 ;  /* 0x00000008ff007819 */ /* 0x000fc80000011634 */
[----:B------:R-:W-:Y:S02]  /*8130*/  LOP3.LUT R0, R0, 0xffff, RZ, 0xc0, !PT ;  /* 0x0000ffff00007812 */ /* 0x000fe400078ec0ff */
[----:B------:R-:W-:Y:S02]  /*8140*/  SHF.R.U32.HI R4, RZ, 0x8, R54 ;  /* 0x00000008ff047819 */ /* 0x000fe40000011636 */
[----:B------:R-:W-:Y:S02]  /*8150*/  ISETP.LE.U32.AND P1, PT, R16, UR12, PT ;  /* 0x0000000c10007c0c */ /* 0x000fe4000bf23070 */
[----:B------:R-:W-:Y:S01]  /*8160*/  PRMT R124, R84, 0x5410, R4 ;  /* 0x00005410547c7816 */ /* 0x000fe20000000004 */
[----:B------:R3:W3:Y:S01]  /*8170*/  LDL.LU.S16 R16, [R1+0xbc] ;  /* 0x0000bc0001107983 */ /* 0x0006e20000300600 */
[----:B----4-:R-:W-:-:S05]  /*8180*/  @!P6 HADD2 R6, -R182.H0_H0, -RZ.H0_H0 ;  /* 0xa00000ffb606e230 */ /* 0x010fca0000000900 */
[----:B------:R-:W-:-:S04]  /*8190*/  PRMT R2, R6, 0x7610, R2 ;  /* 0x0000761006027816 */ /* 0x000fc80000000002 */
[----:B------:R-:W-:Y:S02]  /*81a0*/  @!P6 PRMT R182, R2, 0x5410, RZ ;  /* 0x0000541002b6e816 */ /* 0x000fe400000000ff */
[----:B------:R-:W-:Y:S02]  /*81b0*/  ISETP.LE.U32.AND P6, PT, R0, UR12, PT ;  /* 0x0000000c00007c0c */ /* 0x000fe4000bfc3070 */
[----:B-1----:R-:W-:-:S04]  /*81c0*/  F2FP.F16.F32.PACK_AB R0, R76, R74 ;  /* 0x0000004a4c00723e */ /* 0x002fc800000000ff */
[----:B------:R-:W-:-:S05]  /*81d0*/  PRMT R181, R0, 0x7610, R181 ;  /* 0x0000761000b57816 */ /* 0x000fca00000000b5 */
[----:B------:R-:W-:Y:S01]  /*81e0*/  @!P2 HADD2 R5, -R181.H0_H0, -RZ.H0_H0 ;  /* 0xa00000ffb505a230 */ /* 0x000fe20000000900 */
[----:B------:R-:W-:Y:S02]  /*81f0*/  PRMT R180, R0, 0x7632, R180 ;  /* 0x0000763200b47816 */ /* 0x000fe400000000b4 */
[----:B------:R-:W-:Y:S02]  /*8200*/  SHF.R.U32.HI R2, RZ, 0x8, R23 ;  /* 0x00000008ff027819 */ /* 0x000fe40000011617 */
[----:B------:R-:W-:Y:S02]  /*8210*/  PRMT R3, R5, 0x7610, R3 ;  /* 0x0000761005037816 */ /* 0x000fe40000000003 */
[----:B------:R-:W-:Y:S02]  /*8220*/  LOP3.LUT R0, R22, 0xff, RZ, 0xc0, !PT ;  /* 0x000000ff16007812 */ /* 0x000fe400078ec0ff */
[----:B------:R-:W-:Y:S02]  /*8230*/  PRMT R136, R181, 0x5410, R180 ;  /* 0x00005410b5887816 */ /* 0x000fe400000000b4 */
[----:B------:R-:W-:-:S02]  /*8240*/  @!P2 PRMT R181, R3, 0x5410, RZ ;  /* 0x0000541003b5a816 */ /* 0x000fc400000000ff */
[----:B------:R-:W-:Y:S02]  /*8250*/  PRMT R122, R26, 0x5410, R2 ;  /* 0x000054101a7a7816 */ /* 0x000fe40000000002 */
[----:B------:R-:W-:Y:S01]  /*8260*/  ISETP.LE.U32.AND P2, PT, R0, UR12, PT ;  /* 0x0000000c00007c0c */ /* 0x000fe2000bf43070 */
[----:B------:R-:W-:Y:S01]  /*8270*/  FFMA.FTZ R0, R219, UR41, -R18 ;  /* 0x00000029db007c23 */ /* 0x000fe20008010812 */
[----:B------:R-:W-:-:S04]  /*8280*/  LOP3.LUT R2, R25, 0xff, RZ, 0xc0, !PT ;  /* 0x000000ff19027812 */ /* 0x000fc800078ec0ff */
[----:B------:R-:W-:Y:S02]  /*8290*/  PRMT R121, R2, 0x5410, R24 ;  /* 0x0000541002797816 */ /* 0x000fe40000000018 */
[----:B------:R1:W-:Y:S01]  /*82a0*/  MUFU.EX2 R24, R0 ;  /* 0x0000000000187308 */ /* 0x0003e20000000800 */
[C---:B------:R-:W-:Y:S01]  /*82b0*/  LOP3.LUT R6, R20.reuse, 0xff, RZ, 0xc0, !PT ;  /* 0x000000ff14067812 */ /* 0x040fe200078ec0ff */
[----:B------:R-:W-:Y:S01]  /*82c0*/  @!P6 HADD2 R46, -R180.H0_H0, -RZ.H0_H0 ;  /* 0xa00000ffb42ee230 */ /* 0x000fe20000000900 */
[----:B-1----:R-:W-:-:S04]  /*82d0*/  LOP3.LUT R0, R20, 0xffff, RZ, 0xc0, !PT ;  /* 0x0000ffff14007812 */ /* 0x002fc800078ec0ff */
[----:B------:R-:W-:-:S04]  /*82e0*/  SHF.R.U32.HI R4, RZ, 0x8, R0 ;  /* 0x00000008ff047819 */ /* 0x000fc80000011600 */
[--C-:B------:R-:W-:Y:S02]  /*82f0*/  PRMT R118, R6, 0x5410, R4.reuse ;  /* 0x0000541006767816 */ /* 0x100fe40000000004 */
[----:B------:R-:W-:-:S04]  /*8300*/  PRMT R4, R46, 0x7610, R4 ;  /* 0x000076102e047816 */ /* 0x000fc80000000004 */
[----:B------:R-:W-:Y:S02]  /*8310*/  @!P6 PRMT R180, R4, 0x5410, RZ ;  /* 0x0000541004b4e816 */ /* 0x000fe400000000ff */
[----:B------:R1:W4:Y:S01]  /*8320*/  LDL.LU.S16 R4, [R1+0xc0] ;  /* 0x0000c00001047983 */ /* 0x0003220000300600 */
[----:B------:R-:W-:Y:S01]  /*8330*/  FFMA.FTZ R3, R218, UR41, -R18 ;  /* 0x00000029da037c23 */ /* 0x000fe20008010812 */
[--C-:B------:R-:W-:Y:S02]  /*8340*/  SHF.R.U32.HI R2, RZ, 0x10, R20.reuse ;  /* 0x00000010ff027819 */ /* 0x100fe40000011614 */
[----:B------:R-:W-:Y:S01]  /*8350*/  SHF.R.U32.HI R5, RZ, 0x18, R20 ;  /* 0x00000018ff057819 */ /* 0x000fe20000011614 */
[----:B------:R-:W1:Y:S01]  /*8360*/  MUFU.EX2 R72, R3 ;  /* 0x0000000300487308 */ /* 0x000e620000000800 */
[----:B------:R-:W-:Y:S01]  /*8370*/  LOP3.LUT R0, R2, 0xff, RZ, 0xc0, !PT ;  /* 0x000000ff02007812 */ /* 0x000fe200078ec0ff */
[----:B------:R-:W-:-:S03]  /*8380*/  IMAD.MOV.U32 R238, RZ, RZ, R116 ;  /* 0x000000ffffee7224 */ /* 0x000fc600078e0074 */
[----:B------:R-:W-:Y:S01]  /*8390*/  PRMT R116, R0, 0x5410, R5 ;  /* 0x0000541000747816 */ /* 0x000fe20000000005 */
[----:B------:R-:W-:Y:S01]  /*83a0*/  FFMA.FTZ R0, R221, UR41, -R19 ;  /* 0x00000029dd007c23 */ /* 0x000fe20008010813 */
[----:B------:R-:W-:-:S03]  /*83b0*/  SHF.R.U32.HI R2, RZ, 0x8, R27 ;  /* 0x00000008ff027819 */ /* 0x000fc6000001161b */
[----:B------:R2:W-:Y:S01]  /*83c0*/  MUFU.EX2 R251, R0 ;  /* 0x0000000000fb7308 */ /* 0x0005e20000000800 */
[----:B------:R-:W-:Y:S01]  /*83d0*/  PRMT R101, R34, 0x5410, R2 ;  /* 0x0000541022657816 */ /* 0x000fe20000000002 */
[----:B------:R-:W-:Y:S02]  /*83e0*/  IMAD.MOV.U32 R223, RZ, RZ, R87 ;  /* 0x000000ffffdf7224 */ /* 0x000fe400078e0057 */
[----:B------:R-:W-:Y:S02]  /*83f0*/  IMAD.MOV.U32 R34, RZ, RZ, R86 ;  /* 0x000000ffff227224 */ /* 0x000fe400078e0056 */
[----:B------:R-:W-:Y:S01]  /*8400*/  IMAD.MOV.U32 R26, RZ, RZ, R85 ;  /* 0x000000ffff1a7224 */ /* 0x000fe200078e0055 */
[----:B-1----:R-:W-:Y:S01]  /*8410*/  F2FP.F16.F32.PACK_AB R3, R72, R24 ;  /* 0x000000184803723e */ /* 0x002fe200000000ff */
[----:B------:R-:W1:Y:S01]  /*8420*/  LDSM.16.MT88.4 R84, [R188+0xa000] ;  /* 0x00a00000bc54783b */ /* 0x000e620000004200 */
[----:B------:R-:W-:Y:S01]  /*8430*/  LOP3.LUT R2, R33, 0xff, RZ, 0xc0, !PT ;  /* 0x000000ff21027812 */ /* 0x000fe200078ec0ff */
[----:B--2---:R-:W-:-:S04]  /*8440*/  FFMA.FTZ R0, R220, UR41, -R19 ;  /* 0x00000029dc007c23 */ /* 0x004fc80008010813 */
[----:B------:R2:W2:Y:S01]  /*8450*/  MUFU.EX2 R252, R0 ;  /* 0x0000000000fc7308 */ /* 0x0004a20000000800 */
[----:B------:R-:W-:Y:S02]  /*8460*/  PRMT R179, R3, 0x7610, R179 ;  /* 0x0000761003b37816 */ /* 0x000fe400000000b3 */
[----:B------:R-:W-:Y:S02]  /*8470*/  PRMT R100, R2, 0x5410, R32 ;  /* 0x0000541002647816 */ /* 0x000fe40000000020 */
[----:B------:R-:W-:Y:S01]  /*8480*/  LOP3.LUT R2, R13, 0xff, RZ, 0xc0, !PT ;  /* 0x000000ff0d027812 */ /* 0x000fe200078ec0ff */
[----:B------:R-:W-:Y:S01]  /*8490*/  @!P3 HADD2 R21, -R179.H0_H0, -RZ.H0_H0 ;  /* 0xa00000ffb315b230 */ /* 0x000fe20000000900 */
[----:B------:R-:W-:Y:S02]  /*84a0*/  PRMT R178, R3, 0x7632, R178 ;  /* 0x0000763203b27816 */ /* 0x000fe400000000b2 */
[----:B------:R-:W-:Y:S02]  /*84b0*/  ISETP.LE.U32.AND P6, PT, R2, UR12, PT ;  /* 0x0000000c02007c0c */ /* 0x000fe4000bfc3070 */
[----:B--2---:R-:W-:Y:S01]  /*84c0*/  LOP3.LUT R0, R13, 0xffff, RZ, 0xc0, !PT ;  /* 0x0000ffff0d007812 */ /* 0x004fe200078ec0ff */
[----:B------:R-:W-:-:S03]  /*84d0*/  @!P5 HADD2 R17, -R178.H0_H0, -RZ.H0_H0 ;  /* 0xa00000ffb211d230 */ /* 0x000fc60000000900 */
[----:B------:R-:W-:Y:S02]  /*84e0*/  SHF.R.U32.HI R0, RZ, 0x8, R0 ;  /* 0x00000008ff007819 */ /* 0x000fe40000011600 */
[----:B------:R-:W-:Y:S02]  /*84f0*/  PRMT R6, R21, 0x7610, R6 ;  /* 0x0000761015067816 */ /* 0x000fe40000000006 */
[----:B------:R-:W-:Y:S01]  /*8500*/  F2FP.F16.F32.PACK_AB R2, R252, R251 ;  /* 0x000000fbfc02723e */ /* 0x000fe200000000ff */
[----:B------:R-:W-:Y:S01]  /*8510*/  IMAD.MOV.U32 R247, RZ, RZ, R120 ;  /* 0x000000fffff77224 */ /* 0x000fe200078e0078 */
[----:B------:R-:W-:Y:S02]  /*8520*/  LOP3.LUT R0, R0, 0xffff, RZ, 0xc0, !PT ;  /* 0x0000ffff00007812 */ /* 0x000fe400078ec0ff */
[----:B------:R-:W-:Y:S02]  /*8530*/  PRMT R120, R179, 0x5410, R178 ;  /* 0x00005410b3787816 */ /* 0x000fe400000000b2 */
[----:B------:R-:W-:-:S02]  /*8540*/  @!P3 PRMT R179, R6, 0x5410, RZ ;  /* 0x0000541006b3b816 */ /* 0x000fc400000000ff */
[----:B------:R-:W-:Y:S02]  /*8550*/  PRMT R177, R2, 0x7610, R177 ;  /* 0x0000761002b17816 */ /* 0x000fe400000000b1 */
[----:B------:R-:W-:Y:S02]  /*8560*/  ISETP.LE.U32.AND P3, PT, R0, UR12, PT ;  /* 0x0000000c00007c0c */ /* 0x000fe4000bf63070 */
[----:B------:R-:W-:Y:S01]  /*8570*/  PRMT R5, R17, 0x7610, R5 ;  /* 0x0000761011057816 */ /* 0x000fe20000000005 */
[----:B------:R-:W-:Y:S01]  /*8580*/  IMAD.MOV.U32 R170, RZ, RZ, R247 ;  /* 0x000000ffffaa7224 */ /* 0x000fe200078e00f7 */
[----:B------:R-:W-:Y:S01]  /*8590*/  SHF.R.U32.HI R0, RZ, 0x18, R13 ;  /* 0x00000018ff007819 */ /* 0x000fe2000001160d */
[----:B------:R-:W-:Y:S01]  /*85a0*/  IMAD.MOV.U32 R247, RZ, RZ, R91 ;  /* 0x000000fffff77224 */ /* 0x000fe200078e005b */
[----:B------:R-:W-:Y:S01]  /*85b0*/  @!P5 PRMT R178, R5, 0x5410, RZ ;  /* 0x0000541005b2d816 */ /* 0x000fe200000000ff */
[----:B------:R-:W-:Y:S02]  /*85c0*/  IMAD.MOV.U32 R217, RZ, RZ, R90 ;  /* 0x000000ffffd97224 */ /* 0x000fe400078e005a */
[----:B------:R-:W-:-:S02]  /*85d0*/  IMAD.MOV.U32 R218, RZ, RZ, R89 ;  /* 0x000000ffffda7224 */ /* 0x000fc400078e0059 */
[----:B------:R-:W-:Y:S01]  /*85e0*/  IMAD.MOV.U32 R27, RZ, RZ, R88 ;  /* 0x000000ffff1b7224 */ /* 0x000fe200078e0058 */
[----:B------:R-:W-:Y:S01]  /*85f0*/  ISETP.LE.U32.AND P5, PT, R0, UR12, PT ;  /* 0x0000000c00007c0c */ /* 0x000fe2000bfa3070 */
[----:B------:R-:W2:Y:S01]  /*8600*/  LDSM.16.MT88.4 R88, [R188+0xa400] ;  /* 0x00a40000bc58783b */ /* 0x000ea20000004200 */
[----:B------:R-:W-:Y:S02]  /*8610*/  SHF.R.U32.HI R0, RZ, 0x10, R13 ;  /* 0x00000010ff007819 */ /* 0x000fe4000001160d */
[----:B------:R-:W-:Y:S01]  /*8620*/  PRMT R176, R2, 0x7632, R176 ;  /* 0x0000763202b07816 */ /* 0x000fe200000000b0 */
[----:B------:R-:W-:Y:S01]  /*8630*/  IMAD.MOV.U32 R248, RZ, RZ, R117 ;  /* 0x000000fffff87224 */ /* 0x000fe200078e0075 */
[----:B------:R-:W-:Y:S02]  /*8640*/  LOP3.LUT R0, R0, 0xff, RZ, 0xc0, !PT ;  /* 0x000000ff00007812 */ /* 0x000fe400078ec0ff */
[----:B------:R-:W-:Y:S01]  /*8650*/  PRMT R117, R177, 0x5410, R176 ;  /* 0x00005410b1757816 */ /* 0x000fe200000000b0 */
[----:B------:R-:W-:-:S02]  /*8660*/  IMAD.MOV.U32 R219, RZ, RZ, R11 ;  /* 0x000000ffffdb7224 */ /* 0x000fc400078e000b */
[----:B------:R-:W-:Y:S02]  /*8670*/  IMAD.MOV.U32 R25, RZ, RZ, R10 ;  /* 0x000000ffff197224 */ /* 0x000fe400078e000a */
[----:B------:R-:W-:Y:S02]  /*8680*/  IMAD.MOV.U32 R54, RZ, RZ, R9 ;  /* 0x000000ffff367224 */ /* 0x000fe400078e0009 */
[----:B------:R-:W-:Y:S02]  /*8690*/  IMAD.MOV.U32 R52, RZ, RZ, R8 ;  /* 0x000000ffff347224 */ /* 0x000fe400078e0008 */
[----:B-1----:R-:W-:Y:S01]  /*86a0*/  HMMA.16816.F32 R8, R64, R84, RZ ;  /* 0x000000544008723c */ /* 0x002fe200000018ff */
[----:B------:R-:W-:Y:S01]  /*86b0*/  IMAD.MOV.U32 R79, RZ, RZ, R7 ;  /* 0x000000ffff4f7224 */ /* 0x000fe200078e0007 */
[----:B------:R-:W-:Y:S02]  /*86c0*/  SHF.R.U32.HI R7, RZ, 0x18, R14 ;  /* 0x00000018ff077819 */ /* 0x000fe4000001160e */
[----:B------:R-:W-:-:S02]  /*86d0*/  LOP3.LUT R6, R12, 0xff, RZ, 0xc0, !PT ;  /* 0x000000ff0c067812 */ /* 0x000fc400078ec0ff */
[----:B------:R-:W-:Y:S01]  /*86e0*/  SHF.R.U32.HI R5, RZ, 0x18, R12 ;  /* 0x00000018ff057819 */ /* 0x000fe2000001160c */
[----:B------:R-:W-:Y:S02]  /*86f0*/  IMAD.MOV.U32 R46, RZ, RZ, R94 ;  /* 0x000000ffff2e7224 */ /* 0x000fe400078e005e */
[----:B------:R-:W-:Y:S02]  /*8700*/  IMAD.MOV.U32 R216, RZ, RZ, R93 ;  /* 0x000000ffffd87224 */ /* 0x000fe400078e005d */
[----:B------:R-:W-:Y:S02]  /*8710*/  IMAD.MOV.U32 R23, RZ, RZ, R59 ;  /* 0x000000ffff177224 */ /* 0x000fe400078e003b */
[----:B------:R-:W-:Y:S02]  /*8720*/  IMAD.MOV.U32 R22, RZ, RZ, R58 ;  /* 0x000000ffff167224 */ /* 0x000fe400078e003a */
[----:B------:R-:W-:Y:S02]  /*8730*/  IMAD.MOV.U32 R222, RZ, RZ, R57 ;  /* 0x000000ffffde7224 */ /* 0x000fe400078e0039 */
[----:B------:R-:W-:-:S07]  /*8740*/  IMAD.MOV.U32 R53, RZ, RZ, R56 ;  /* 0x000000ffff357224 */ /* 0x000fce00078e0038 */
[----:B--2---:R-:W-:Y:S01]  /*8750*/  HMMA.16816.F32 R56, R60, R88, R8 ;  /* 0x000000583c38723c */ /* 0x004fe20000001808 */
[----:B---3--:R-:W-:-:S05]  /*8760*/  @!P6 HADD2 R16, -R177.H0_H0, -RZ.H0_H0 ;  /* 0xa00000ffb110e230 */ /* 0x008fca0000000900 */
[----:B------:R-:W-:-:S04]  /*8770*/  PRMT R3, R16, 0x7610, R3 ;  /* 0x0000761010037816 */ /* 0x000fc80000000003 */
[----:B------:R-:W-:Y:S02]  /*8780*/  @!P6 PRMT R177, R3, 0x5410, RZ ;  /* 0x0000541003b1e816 */ /* 0x000fe400000000ff */
[----:B------:R-:W-:Y:S02]  /*8790*/  ISETP.LE.U32.AND P6, PT, R0, UR12, PT ;  /* 0x0000000c00007c0c */ /* 0x000fe4000bfc3070 */
[----:B------:R-:W-:-:S04]  /*87a0*/  SHF.R.U32.HI R0, RZ, 0x8, R36 ;  /* 0x00000008ff007819 */ /* 0x000fc80000011624 */
[----:B------:R-:W-:Y:S02]  /*87b0*/  LOP3.LUT R0, R0, 0xffff, RZ, 0xc0, !PT ;  /* 0x0000ffff00007812 */ /* 0x000fe400078ec0ff */
[----:B------:R-:W-:Y:S01]  /*87c0*/  SHF.R.U32.HI R3, RZ, 0x10, R12 ;  /* 0x00000010ff037819 */ /* 0x000fe2000001160c */
[----:B----4-:R-:W-:-:S05]  /*87d0*/  @!P3 HADD2 R4, -R176.H0_H0, -RZ.H0_H0 ;  /* 0xa00000ffb004b230 */ /* 0x010fca0000000900 */
[----:B------:R-:W-:-:S04]  /*87e0*/  PRMT R2, R4, 0x7610, R2 ;  /* 0x0000761004027816 */ /* 0x000fc80000000002 */
[----:B------:R-:W-:Y:S02]  /*87f0*/  @!P3 PRMT R176, R2, 0x5410, RZ ;  /* 0x0000541002b0b816 */ /* 0x000fe400000000ff */
[----:B------:R-:W-:Y:S02]  /*8800*/  ISETP.LE.U32.AND P3, PT, R0, UR12, PT ;  /* 0x0000000c00007c0c */ /* 0x000fe4000bf63070 */
[----:B------:R-:W-:-:S04]  /*8810*/  LOP3.LUT R0, R14, 0xffff, RZ, 0xc0, !PT ;  /* 0x0000ffff0e007812 */ /* 0x000fc800078ec0ff */
[----:B------:R-:W-:Y:S02]  /*8820*/  SHF.R.U32.HI R2, RZ, 0x8, R0 ;  /* 0x00000008ff027819 */ /* 0x000fe40000011600 */
[----:B------:R-:W-:-:S04]  /*8830*/  LOP3.LUT R0, R14, 0xff, RZ, 0xc0, !PT ;  /* 0x000000ff0e007812 */ /* 0x000fc800078ec0ff */
[----:B------:R-:W-:Y:S02]  /*8840*/  PRMT R97, R0, 0x5410, R2 ;  /* 0x0000541000617816 */ /* 0x000fe40000000002 */
[----:B------:R-:W-:Y:S02]  /*8850*/  SHF.R.U32.HI R2, RZ, 0x10, R14 ;  /* 0x00000010ff027819 */ /* 0x000fe4000001160e */
[----:B------:R-:W-:Y:S02]  /*8860*/  LOP3.LUT R0, R12, 0xffff, RZ, 0xc0, !PT ;  /* 0x0000ffff0c007812 */ /* 0x000fe400078ec0ff */
[----:B------:R-:W-:Y:S02]  /*8870*/  LOP3.LUT R4, R2, 0xff, RZ, 0xc0, !PT ;  /* 0x000000ff02047812 */ /* 0x000fe400078ec0ff */
[----:B------:R-:W-:Y:S02]  /*8880*/  SHF.R.U32.HI R2, RZ, 0x8, R0 ;  /* 0x00000008ff027819 */ /* 0x000fe40000011600 */
[----:B------:R-:W-:-:S02]  /*8890*/  LOP3.LUT R0, R3, 0xff, RZ, 0xc0, !PT ;  /* 0x000000ff03007812 */ /* 0x000fc400078ec0ff */
[----:B------:R-:W-:Y:S02]  /*88a0*/  PRMT R96, R4, 0x5410, R7 ;  /* 0x0000541004607816 */ /* 0x000fe40000000007 */
[----:B------:R-:W-:Y:S02]  /*88b0*/  PRMT R94, R6, 0x5410, R2 ;  /* 0x00005410065e7816 */ /* 0x000fe40000000002 */
[----:B------:R-:W-:Y:S02]  /*88c0*/  PRMT R93, R0, 0x5410, R5 ;  /* 0x00005410005d7816 */ /* 0x000fe40000000005 */
[----:B------:R-:W-:Y:S01]  /*88d0*/  HMMA.16816.F32 R4, R48, R84, RZ ;  /* 0x000000543004723c */ /* 0x000fe200000018ff */
[----:B------:R-:W-:Y:S01]  /*88e0*/  FFMA.FTZ R14, R240, UR41, -R19 ;  /* 0x00000029f00e7c23 */ /* 0x000fe20008010813 */
[----:B------:R-:W-:Y:S01]  /*88f0*/  FADD.FTZ R2, R158, R155 ;  /* 0x0000009b9e027221 */ /* 0x000fe20000010000 */
[----:B------:R-:W-:Y:S01]  /*8900*/  FADD.FTZ R0, R148, R145 ;  /* 0x0000009194007221 */ /* 0x000fe20000010000 */
[----:B------:R-:W-:Y:S01]  /*8910*/  IMAD.MOV.U32 R240, RZ, RZ, R57 ;  /* 0x000000fffff07224 */ /* 0x000fe200078e0039 */
[----:B------:R1:W-:Y:S01]  /*8920*/  MUFU.EX2 R250, R14 ;  /* 0x0000000e00fa7308 */ /* 0x0003e20000000800 */
[----:B------:R-:W-:-:S02]  /*8930*/  IMAD.MOV.U32 R155, RZ, RZ, R58 ;  /* 0x000000ffff9b7224 */ /* 0x000fc400078e003a */
[----:B------:R-:W-:Y:S02]  /*8940*/  IMAD.MOV.U32 R148, RZ, RZ, R59 ;  /* 0x000000ffff947224 */ /* 0x000fe400078e003b */
[----:B-1----:R-:W-:-:S14]  /*8950*/  IMAD.MOV.U32 R14, RZ, RZ, R56 ;  /* 0x000000ffff0e7224 */ /* 0x002fdc00078e0038 */
[----:B------:R-:W-:Y:S01]  /*8960*/  HMMA.16816.F32 R56, R28, R88, R4 ;  /* 0x000000581c38723c */ /* 0x000fe20000001804 */
[----:B------:R-:W-:-:S15]  /*8970*/  FADD.FTZ R17, R146, R0 ;  /* 0x0000000092117221 */ /* 0x000fde0000010000 */
[----:B------:R-:W-:-:S08]  /*8980*/  NOP ;  /* 0x0000000000007918 */ /* 0x000fd00000000000 */
[----:B------:R-:W-:Y:S02]  /*8990*/  IMAD.MOV.U32 R146, RZ, RZ, R59 ;  /* 0x000000ffff927224 */ /* 0x000fe400078e003b */
[----:B------:R-:W-:Y:S02]  /*89a0*/  IMAD.MOV.U32 R145, RZ, RZ, R58 ;  /* 0x000000ffff917224 */ /* 0x000fe400078e003a */
[----:B------:R-:W-:Y:S01]  /*89b0*/  IMAD.MOV.U32 R89, RZ, RZ, R57 ;  /* 0x000000ffff597224 */ /* 0x000fe200078e0039 */
[----:B------:R1:W5:Y:S01]  /*89c0*/  LDL.LU.64 R58, [R1+0x1d0] ;  /* 0x0001d000013a7983 */ /* 0x0003620000300a00 */
[----:B------:R-:W-:-:S03]  /*89d0*/  IMAD.MOV.U32 R88, RZ, RZ, R56 ;  /* 0x000000ffff587224 */ /* 0x000fc600078e0038 */
[----:B------:R1:W5:Y:S04]  /*89e0*/  LDL.LU.64 R56, [R1+0x1c8] ;  /* 0x0001c80001387983 */ /* 0x0003680000300a00 */
[----:B------:R1:W2:Y:S01]  /*89f0*/  LDL.LU.S16 R10, [R1+0xc4] ;  /* 0x0000c400010a7983 */ /* 0x0002a20000300600 */
[--C-:B------:R-:W-:Y:S01]  /*8a00*/  FFMA.FTZ R13, R245, UR41, -R18.reuse ;  /* 0x00000029f50d7c23 */ /* 0x100fe20008010812 */
[----:B------:R-:W-:Y:S01]  /*8a10*/  FFMA.FTZ R12, R244, UR41, -R18 ;  /* 0x00000029f40c7c23 */ /* 0x000fe20008010812 */
[----:B------:R-:W-:Y:S02]  /*8a20*/  IMAD.MOV.U32 R169, RZ, RZ, R248 ;  /* 0x000000ffffa97224 */ /* 0x000fe400078e00f8 */
[----:B------:R-:W-:Y:S01]  /*8a30*/  FADD.FTZ R16, R68, R55 ;  /* 0x0000003744107221 */ /* 0x000fe20000010000 */
[----:B------:R3:W-:Y:S01]  /*8a40*/  MUFU.EX2 R249, R13 ;  /* 0x0000000d00f97308 */ /* 0x0007e20000000800 */
[----:B------:R1:W4:Y:S07]  /*8a50*/  LDL.LU.S16 R32, [R1+0xd8] ;  /* 0x0000d80001207983 */ /* 0x00032e0000300600 */
[----:B------:R-:W1:Y:S01]  /*8a60*/  MUFU.EX2 R248, R12 ;  /* 0x0000000c00f87308 */ /* 0x000e620000000800 */
[----:B------:R-:W-:-:S04]  /*8a70*/  FADD.FTZ R0, R135, R16 ;  /* 0x0000001087007221 */ /* 0x000fc80000010000 */
[----:B------:R-:W-:-:S04]  /*8a80*/  FADD.FTZ R0, R134, R0 ;  /* 0x0000000086007221 */ /* 0x000fc80000010000 */
[----:B------:R-:W-:Y:S01]  /*8a90*/  FADD.FTZ R5, R69, R0 ;  /* 0x0000000045057221 */ /* 0x000fe20000010000 */
[----:B------:R-:W-:Y:S01]  /*8aa0*/  FADD.FTZ R3, R77, R70 ;  /* 0x000000464d037221 */ /* 0x000fe20000010000 */
[----:B---3--:R3:W3:Y:S01]  /*8ab0*/  LDL.LU.S16 R13, [R1+0xdc] ;  /* 0x0000dc00010d7983 */ /* 0x0086e20000300600 */
[----:B-1----:R-:W-:-:S03]  /*8ac0*/  F2FP.F16.F32.PACK_AB R0, R248, R249 ;  /* 0x000000f9f800723e */ /* 0x002fc600000000ff */
[----:B------:R1:W3:Y:S01]  /*8ad0*/  LDL.LU.S16 R12, [R1+0xe8] ;  /* 0x0000e800010c7983 */ /* 0x0002e20000300600 */
[C---:B------:R-:W-:Y:S02]  /*8ae0*/  PRMT R175, R0.reuse, 0x7610, R175 ;  /* 0x0000761000af7816 */ /* 0x040fe400000000af */
[----:B------:R-:W-:-:S04]  /*8af0*/  PRMT R174, R0, 0x7632, R174 ;  /* 0x0000763200ae7816 */ /* 0x000fc800000000ae */
[----:B------:R-:W-:Y:S01]  /*8b00*/  PRMT R77, R175, 0x5410, R174 ;  /* 0x00005410af4d7816 */ /* 0x000fe200000000ae */
[----:B--2---:R-:W-:-:S05]  /*8b10*/  @!P6 HADD2 R10, -R175.H0_H0, -RZ.H0_H0 ;  /* 0xa00000ffaf0ae230 */ /* 0x004fca0000000900 */
[----:B------:R-:W-:Y:S02]  /*8b20*/  PRMT R9, R10, 0x7610, R9 ;  /* 0x000076100a097816 */ /* 0x000fe40000000009 */
[----:B------:R1:W2:Y:S02]  /*8b30*/  LDL.LU.S16 R10, [R1+0xe4] ;  /* 0x0000e400010a7983 */ /* 0x0002a40000300600 */
[----:B------:R-:W-:Y:S02]  /*8b40*/  @!P6 PRMT R175, R9, 0x5410, RZ ;  /* 0x0000541009afe816 */ /* 0x000fe400000000ff */
[----:B------:R1:W2:Y:S01]  /*8b50*/  LDL.LU.S16 R9, [R1+0xe0] ;  /* 0x0000e00001097983 */ /* 0x0002a20000300600 */
[--C-:B------:R-:W-:Y:S01]  /*8b60*/  FFMA.FTZ R20, R242, UR41, -R18.reuse ;  /* 0x00000029f2147c23 */ /* 0x100fe20008010812 */
[----:B------:R-:W-:Y:S01]  /*8b70*/  FFMA.FTZ R21, R241, UR41, -R18 ;  /* 0x00000029f1157c23 */ /* 0x000fe20008010812 */
[----:B------:R-:W-:Y:S02]  /*8b80*/  IMAD.MOV.U32 R221, RZ, RZ, R216 ;  /* 0x000000ffffdd7224 */ /* 0x000fe400078e00d8 */
[----:B------:R-:W-:-:S02]  /*8b90*/  IMAD.MOV.U32 R33, RZ, RZ, R46 ;  /* 0x000000ffff217224 */ /* 0x000fc400078e002e */
[----:B------:R-:W-:Y:S02]  /*8ba0*/  IMAD.MOV.U32 R216, RZ, RZ, R169 ;  /* 0x000000ffffd87224 */ /* 0x000fe400078e00a9 */
[----:B------:R-:W-:Y:S02]  /*8bb0*/  IMAD.MOV.U32 R46, RZ, RZ, R238 ;  /* 0x000000ffff2e7224 */ /* 0x000fe400078e00ee */
[----:B------:R-:W-:Y:S01]  /*8bc0*/  IMAD.MOV.U32 R169, RZ, RZ, R237 ;  /* 0x000000ffffa97224 */ /* 0x000fe200078e00ed */
[----:B------:R-:W-:Y:S08]  /*8bd0*/  MUFU.EX2 R238, R21 ;  /* 0x0000001500ee7308 */ /* 0x000ff00000000800 */
[----:B------:R-:W1:Y:S01]  /*8be0*/  MUFU.EX2 R237, R20 ;  /* 0x0000001400ed7308 */ /* 0x000e620000000800 */
[----:B----4-:R-:W-:-:S02]  /*8bf0*/  @!P5 HADD2 R32, -R174.H0_H0, -RZ.H0_H0 ;  /* 0xa00000ffae20d230 */ /* 0x010fc40000000900 */
[----:B------:R-:W-:Y:S01]  /*8c00*/  IMAD.MOV.U32 R220, RZ, RZ, R33 ;  /* 0x000000ffffdc7224 */ /* 0x000fe200078e0021 */
[----:B-1----:R-:W-:-:S04]  /*8c10*/  F2FP.F16.F32.PACK_AB R0, R238, R237 ;  /* 0x000000edee00723e */ /* 0x002fc800000000ff */
[----:B------:R-:W-:Y:S02]  /*8c20*/  PRMT R134, R0, 0x7632, R134 ;  /* 0x0000763200867816 */ /* 0x000fe40000000086 */
[----:B------:R-:W-:Y:S01]  /*8c30*/  PRMT R11, R32, 0x7610, R11 ;  /* 0x00007610200b7816 */ /* 0x000fe2000000000b */
[----:B------:R-:W-:Y:S01]  /*8c40*/  IMAD.MOV.U32 R32, RZ, RZ, R221 ;  /* 0x000000ffff207224 */ /* 0x000fe200078e00dd */
[----:B------:R-:W-:Y:S01]  /*8c50*/  PRMT R135, R0, 0x7610, R135 ;  /* 0x0000761000877816 */ /* 0x000fe20000000087 */
[----:B------:R-:W-:Y:S02]  /*8c60*/  IMAD.MOV.U32 R221, RZ, RZ, R52 ;  /* 0x000000ffffdd7224 */ /* 0x000fe400078e0034 */
[----:B------:R-:W-:Y:S01]  /*8c70*/  IMAD.MOV.U32 R33, RZ, RZ, R79 ;  /* 0x000000ffff217224 */ /* 0x000fe200078e004f */
[----:B------:R-:W-:Y:S01]  /*8c80*/  PRMT R79, R135, 0x5410, R134 ;  /* 0x00005410874f7816 */ /* 0x000fe20000000086 */
[----:B------:R-:W-:Y:S02]  /*8c90*/  IMAD.MOV.U32 R52, RZ, RZ, R54 ;  /* 0x000000ffff347224 */ /* 0x000fe400078e0036 */
[----:B------:R-:W-:-:S02]  /*8ca0*/  IMAD.MOV.U32 R54, RZ, RZ, R53 ;  /* 0x000000ffff367224 */ /* 0x000fc400078e0035 */
[----:B------:R-:W-:Y:S02]  /*8cb0*/  IMAD.MOV.U32 R53, RZ, RZ, R216 ;  /* 0x000000ffff357224 */ /* 0x000fe400078e00d8 */
[----:B------:R-:W-:Y:S02]  /*8cc0*/  IMAD.MOV.U32 R216, RZ, RZ, R46 ;  /* 0x000000ffffd87224 */ /* 0x000fe400078e002e */
[----:B------:R-:W-:Y:S02]  /*8cd0*/  IMAD.MOV.U32 R46, RZ, RZ, R246 ;  /* 0x000000ffff2e7224 */ /* 0x000fe400078e00f6 */
[----:B------:R-:W-:Y:S02]  /*8ce0*/  IMAD.MOV.U32 R246, RZ, RZ, R37 ;  /* 0x000000fffff67224 */ /* 0x000fe400078e0025 */
[----:B------:R-:W-:Y:S01]  /*8cf0*/  FFMA.FTZ R19, R239, UR41, -R19 ;  /* 0x00000029ef137c23 */ /* 0x000fe20008010813 */
[----:B------:R-:W-:-:S03]  /*8d00*/  IMAD.MOV.U32 R244, RZ, RZ, R52 ;  /* 0x000000fffff47224 */ /* 0x000fc600078e0034 */
[----:B------:R-:W1:Y:S01]  /*8d10*/  MUFU.EX2 R239, R19 ;  /* 0x0000001300ef7308 */ /* 0x000e620000000800 */
[----:B------:R-:W-:Y:S01]  /*8d20*/  FADD.FTZ R18, R156, R2 ;  /* 0x000000029c127221 */ /* 0x000fe20000010000 */
[----:B------:R-:W-:-:S04]  /*8d30*/  FADD.FTZ R2, R139, R3 ;  /* 0x000000038b027221 */ /* 0x000fc80000010000 */
[----:B------:R-:W-:-:S04]  /*8d40*/  FADD.FTZ R2, R140, R2 ;  /* 0x000000028c027221 */ /* 0x000fc80000010000 */
[----:B------:R-:W-:Y:S01]  /*8d50*/  FADD.FTZ R6, R78, R2 ;  /* 0x000000024e067221 */ /* 0x000fe20000010000 */
[----:B------:R-:W-:Y:S01]  /*8d60*/  FADD.FTZ R4, R159, R18 ;  /* 0x000000129f047221 */ /* 0x000fe20000010000 */
[----:B-1----:R-:W-:-:S04]  /*8d70*/  F2FP.F16.F32.PACK_AB R2, R239, R250 ;  /* 0x000000faef02723e */ /* 0x002fc800000000ff */
[C---:B------:R-:W-:Y:S02]  /*8d80*/  PRMT R172, R2.reuse, 0x7632, R172 ;  /* 0x0000763202ac7816 */ /* 0x040fe400000000ac */
[----:B------:R-:W-:Y:S01]  /*8d90*/  PRMT R173, R2, 0x7610, R173 ;  /* 0x0000761002ad7816 */ /* 0x000fe200000000ad */
[----:B------:R-:W-:Y:S02]  /*8da0*/  FADD.FTZ R4, R157, R4 ;  /* 0x000000049d047221 */ /* 0x000fe40000010000 */
[----:B---3--:R-:W-:Y:S02]  /*8db0*/  @!P3 HADD2 R12, -R172.H0_H0, -RZ.H0_H0 ;  /* 0xa00000ffac0cb230 */ /* 0x008fe40000000900 */
[----:B------:R-:W-:Y:S02]  /*8dc0*/  @!P4 HADD2 R13, -R173.H0_H0, -RZ.H0_H0 ;  /* 0xa00000ffad0dc230 */ /* 0x000fe40000000900 */
[----:B------:R-:W-:Y:S01]  /*8dd0*/  FADD.FTZ R4, R160, R4 ;  /* 0x00000004a0047221 */ /* 0x000fe20000010000 */
[----:B------:R-:W-:-:S02]  /*8de0*/  PRMT R7, R12, 0x7610, R7 ;  /* 0x000076100c077816 */ /* 0x000fc40000000007 */
[----:B------:R-:W-:Y:S01]  /*8df0*/  PRMT R8, R13, 0x7610, R8 ;  /* 0x000076100d087816 */ /* 0x000fe20000000008 */
[----:B------:R-:W-:Y:S01]  /*8e00*/  FADD.FTZ R13, R162, R4 ;  /* 0x00000004a20d7221 */ /* 0x000fe20000010000 */
[----:B------:R-:W-:Y:S02]  /*8e10*/  PRMT R78, R173, 0x5410, R172 ;  /* 0x00005410ad4e7816 */ /* 0x000fe400000000ac */
[----:B------:R-:W-:Y:S01]  /*8e20*/  @!P3 PRMT R172, R7, 0x5410, RZ ;  /* 0x0000541007acb816 */ /* 0x000fe200000000ff */
[----:B------:R-:W-:Y:S01]  /*8e30*/  FADD.FTZ R3, R149, R17 ;  /* 0x0000001195037221 */ /* 0x000fe20000010000 */
[----:B------:R-:W-:-:S03]  /*8e40*/  IMAD.MOV.U32 R159, RZ, RZ, R33 ;  /* 0x000000ffff9f7224 */ /* 0x000fc600078e0021 */
[----:B------:R-:W-:Y:S01]  /*8e50*/  FADD.FTZ R3, R147, R3 ;  /* 0x0000000393037221 */ /* 0x000fe20000010000 */
[----:B------:R-:W-:Y:S02]  /*8e60*/  IMAD.MOV.U32 R33, RZ, RZ, R34 ;  /* 0x000000ffff217224 */ /* 0x000fe400078e0022 */
[----:B------:R-:W-:Y:S02]  /*8e70*/  IMAD.MOV.U32 R34, RZ, RZ, R27 ;  /* 0x000000ffff227224 */ /* 0x000fe400078e001b */
[----:B------:R-:W-:Y:S01]  /*8e80*/  FADD.FTZ R3, R151, R3 ;  /* 0x0000000397037221 */ /* 0x000fe20000010000 */
[----:B------:R-:W-:Y:S02]  /*8e90*/  IMAD.MOV.U32 R27, RZ, RZ, R218 ;  /* 0x000000ffff1b7224 */ /* 0x000fe400078e00da */
[----:B------:R-:W-:Y:S02]  /*8ea0*/  IMAD.MOV.U32 R218, RZ, RZ, R219 ;  /* 0x000000ffffda7224 */ /* 0x000fe400078e00db */
[----:B------:R-:W-:Y:S01]  /*8eb0*/  FADD.FTZ R3, R150, R3 ;  /* 0x0000000396037221 */ /* 0x000fe20000010000 */
[----:B------:R-:W-:-:S02]  /*8ec0*/  IMAD.MOV.U32 R219, RZ, RZ, R25 ;  /* 0x000000ffffdb7224 */ /* 0x000fc400078e0019 */
[----:B------:R-:W-:Y:S02]  /*8ed0*/  IMAD.MOV.U32 R25, RZ, RZ, R243 ;  /* 0x000000ffff197224 */ /* 0x000fe400078e00f3 */
[----:B------:R-:W-:Y:S01]  /*8ee0*/  FADD.FTZ R3, R154, R3 ;  /* 0x000000039a037221 */ /* 0x000fe20000010000 */
[----:B------:R-:W-:Y:S01]  /*8ef0*/  USHF.L.U32 UR4, UR19, 0x3, URZ ;  /* 0x0000000313047899 */ /* 0x000fe2000800063f */
[----:B------:R-:W-:Y:S02]  /*8f00*/  IMAD.MOV.U32 R245, RZ, RZ, R221 ;  /* 0x000000fffff57224 */ /* 0x000fe400078e00dd */
[----:B------:R-:W-:Y:S02]  /*8f10*/  IMAD.MOV.U32 R221, RZ, RZ, R216 ;  /* 0x000000ffffdd7224 */ /* 0x000fe400078e00d8 */
[----:B------:R-:W-:Y:S01]  /*8f20*/  IMAD.MOV.U32 R216, RZ, RZ, R46 ;  /* 0x000000ffffd87224 */ /* 0x000fe200078e002e */
[----:B------:R-:W-:Y:S02]  /*8f30*/  @!P5 PRMT R174, R11, 0x5410, RZ ;  /* 0x000054100baed816 */ /* 0x000fe400000000ff */
[----:B------:R-:W-:Y:S01]  /*8f40*/  @!P4 PRMT R173, R8, 0x5410, RZ ;  /* 0x0000541008adc816 */ /* 0x000fe200000000ff */
[----:B------:R-:W-:-:S02]  /*8f50*/  IMAD.MOV.U32 R160, RZ, RZ, R155 ;  /* 0x000000ffffa07224 */ /* 0x000fc400078e009b */
[----:B------:R-:W-:Y:S02]  /*8f60*/  IMAD.MOV.U32 R155, RZ, RZ, R23 ;  /* 0x000000ffff9b7224 */ /* 0x000fe400078e0017 */
[----:B------:R-:W-:Y:S02]  /*8f70*/  IMAD.MOV.U32 R154, RZ, RZ, R14 ;  /* 0x000000ffff9a7224 */ /* 0x000fe400078e000e */
[----:B------:R-:W-:Y:S02]  /*8f80*/  IMAD.MOV.U32 R139, RZ, RZ, R26 ;  /* 0x000000ffff8b7224 */ /* 0x000fe400078e001a */
[----:B------:R-:W-:Y:S02]  /*8f90*/  IMAD.MOV.U32 R158, RZ, RZ, R244 ;  /* 0x000000ffff9e7224 */ /* 0x000fe400078e00f4 */
[----:B------:R-:W-:Y:S02]  /*8fa0*/  IMAD.MOV.U32 R156, RZ, RZ, R245 ;  /* 0x000000ffff9c7224 */ /* 0x000fe400078e00f5 */
[----:B--2---:R-:W-:-:S05]  /*8fb0*/  @!P1 HADD2 R9, -R134.H0_H0, -RZ.H0_H0 ;  /* 0xa00000ff86099230 */ /* 0x004fca0000000900 */
[----:B------:R-:W-:-:S04]  /*8fc0*/  PRMT R0, R9, 0x7610, R0 ;  /* 0x0000761009007816 */ /* 0x000fc80000000000 */
[----:B------:R-:W-:Y:S02]  /*8fd0*/  @!P1 PRMT R134, R0, 0x5410, RZ ;  /* 0x0000541000869816 */ /* 0x000fe400000000ff */
[----:B------:R-:W-:-:S04]  /*8fe0*/  LEA R36, P1, R32, UR6, 0x1 ;  /* 0x0000000620247c11 */ /* 0x000fc8000f8208ff */
[----:B------:R-:W-:Y:S01]  /*8ff0*/  LEA.HI.X R37, R32, UR7, R220, 0x1, P1 ;  /* 0x0000000720257c11 */ /* 0x000fe200088f0cdc */
[----:B------:R-:W-:Y:S02]  /*9000*/  IMAD.MOV.U32 R220, RZ, RZ, R54 ;  /* 0x000000ffffdc7224 */ /* 0x000fe400078e0036 */
[----:B------:R-:W-:Y:S02]  /*9010*/  IMAD.MOV.U32 R32, RZ, RZ, R53 ;  /* 0x000000ffff207224 */ /* 0x000fe400078e0035 */
[----:B------:R-:W1:Y:S01]  /*9020*/  LDSM.16.MT88.4 R52, [R190+0xa000] ;  /* 0x00a00000be34783b */ /* 0x000e620000004200 */
[----:B------:R-:W-:-:S03]  /*9030*/  FADD.FTZ R0, R71, R5 ;  /* 0x0000000547007221 */ /* 0x000fc60000010000 */
[----:B------:R-:W2:Y:S01]  /*9040*/  LDSM.16.MT88.4 R68, [R190+0xa400] ;  /* 0x00a40000be44783b */ /* 0x000ea20000004200 */
[----:B------:R-:W-:-:S05]  /*9050*/  @!P2 HADD2 R10, -R135.H0_H0, -RZ.H0_H0 ;  /* 0xa00000ff870aa230 */ /* 0x000fca0000000900 */
[----:B------:R-:W-:-:S04]  /*9060*/  PRMT R2, R10, 0x7610, R2 ;  /* 0x000076100a027816 */ /* 0x000fc80000000002 */
[----:B------:R-:W-:Y:S01]  /*9070*/  @!P2 PRMT R135, R2, 0x5410, RZ ;  /* 0x000054100287a816 */ /* 0x000fe200000000ff */
[----:B------:R-:W-:Y:S01]  /*9080*/  FADD.FTZ R2, R127, R6 ;  /* 0x000000067f027221 */ /* 0x000fe20000010000 */
[----:B------:R-:W-:Y:S01]  /*9090*/  FADD.FTZ R12, R137, R0 ;  /* 0x00000000890c7221 */ /* 0x000fe20000010000 */
[----:B------:R-:W-:Y:S01]  /*90a0*/  IMAD.MOV.U32 R137, RZ, RZ, R240 ;  /* 0x000000ffff897224 */ /* 0x000fe200078e00f0 */
[----:B-1----:R-:W-:Y:S01]  /*90b0*/  HMMA.16816.F32 R4, R48, R52, RZ ;  /* 0x000000343004723c */ /* 0x002fe200000018ff */
[----:B------:R-:W-:-:S04]  /*90c0*/  FADD.FTZ R2, R143, R2 ;  /* 0x000000028f027221 */ /* 0x000fc80000010000 */
[----:B------:R-:W-:Y:S01]  /*90d0*/  FADD.FTZ R2, R144, R2 ;  /* 0x0000000290027221 */ /* 0x000fe20000010000 */
[----:B------:R-:W-:Y:S02]  /*90e0*/  IMAD.MOV.U32 R144, RZ, RZ, R32 ;  /* 0x000000ffff907224 */ /* 0x000fe400078e0020 */
[----:B------:R-:W-:Y:S01]  /*90f0*/  IMAD.U32 R0, RZ, RZ, UR4 ;  /* 0x00000004ff007e24 */ /* 0x000fe2000f8e00ff */
[----:B------:R-:W-:Y:S01]  /*9100*/  USHF.L.U32 UR4, UR19, 0x6, URZ ;  /* 0x0000000613047899 */ /* 0x000fe2000800063f */
[----:B------:R1:W-:-:S14]  /*9110*/  STG.E.U16 desc[UR22][R36.64], R47 ;  /* 0x0000002f24007986 */ /* 0x0003dc000c101516 */
[----:B--2---:R-:W-:Y:S07]  /*9120*/  HMMA.16816.F32 R240, R28, R68, R4 ;  /* 0x000000441cf0723c */ /* 0x004fee0000001804 */
[----:B------:R-:W-:-:S04]  /*9130*/  FADD.FTZ R4, R164, R13 ;  /* 0x0000000da4047221 */ /* 0x000fc80000010000 */
[----:B------:R-:W-:Y:S01]  /*9140*/  FADD.FTZ R6, R105, R4 ;  /* 0x0000000469067221 */ /* 0x000fe20000010000 */
[----:B------:R-:W-:Y:S01]  /*9150*/  FADD.FTZ R4, R104, R3 ;  /* 0x0000000368047221 */ /* 0x000fe20000010000 */
[----:B------:R-:W-:Y:S02]  /*9160*/  IMAD.MOV.U32 R105, RZ, RZ, R33 ;  /* 0x000000ffff697224 */ /* 0x000fe400078e0021 */
[----:B------:R-:W-:Y:S01]  /*9170*/  FADD.FTZ R3, R35, R2 ;  /* 0x0000000223037221 */ /* 0x000fe20000010000 */
[----:B------:R-:W-:Y:S02]  /*9180*/  IMAD.MOV.U32 R104, RZ, RZ, R34 ;  /* 0x000000ffff687224 */ /* 0x000fe400078e0022 */
[----:B------:R-:W2:Y:S01]  /*9190*/  LDSM.16.MT88.4 R32, [R188+0xb000] ;  /* 0x00b00000bc20783b */ /* 0x000ea20000004200 */
[----:B-1----:R-:W-:Y:S01]  /*91a0*/  IMAD.WIDE R46, R0, 0x2, R36 ;  /* 0x00000002002e7825 */ /* 0x002fe200078e0224 */
[----:B------:R-:W-:-:S03]  /*91b0*/  UIMAD UR19, UR19, 0x48, URZ ;  /* 0x00000048131378a4 */ /* 0x000fc6000f8e023f */
[----:B------:R-:W-:Y:S01]  /*91c0*/  IMAD.U32 R0, RZ, RZ, UR4 ;  /* 0x00000004ff007e24 */ /* 0x000fe2000f8e00ff */
[----:B------:R-:W-:Y:S01]  /*91d0*/  STG.E.U16 desc[UR22][R36.64+0x2], R45 ;  /* 0x0000022d24007986 */ /* 0x000fe2000c101516 */
[----:B------:R-:W-:-:S03]  /*91e0*/  FADD.FTZ R5, R141, R12 ;  /* 0x0000000c8d057221 */ /* 0x000fc60000010000 */
[----:B------:R1:W-:Y:S01]  /*91f0*/  STG.E.U16 desc[UR22][R46.64+0x2], R44 ;  /* 0x0000022c2e007986 */ /* 0x0003e2000c101516 */
[----:B------:R-:W-:-:S03]  /*9200*/  FADD.FTZ R2, R38, R5 ;  /* 0x0000000526027221 */ /* 0x000fc60000010000 */
[----:B------:R-:W-:Y:S01]  /*9210*/  STG.E.U16 desc[UR22][R46.64], R43 ;  /* 0x0000002b2e007986 */ /* 0x000fe2000c101516 */
[----:B------:R-:W-:Y:S01]  /*9220*/  HMMA.16816.F32 R8, R64, R52, RZ ;  /* 0x000000344008723c */ /* 0x000fe200000018ff */
[----:B------:R-:W-:Y:S02]  /*9230*/  IMAD.MOV.U32 R143, RZ, RZ, R22 ;  /* 0x000000ffff8f7224 */ /* 0x000fe400078e0016 */
[----:B------:R-:W-:Y:S01]  /*9240*/  LDSM.16.MT88.4 R20, [R190+0xb000] ;  /* 0x00b00000be14783b */ /* 0x000fe20000004200 */
[----:B-1----:R-:W-:-:S04]  /*9250*/  IMAD.WIDE R44, R0, 0x2, R36 ;  /* 0x00000002002c7825 */ /* 0x002fc800078e0224 */
[----:B------:R-:W-:Y:S01]  /*9260*/  IMAD.U32 R0, RZ, RZ, UR19 ;  /* 0x00000013ff007e24 */ /* 0x000fe2000f8e00ff */
[----:B------:R1:W-:Y:S04]  /*9270*/  STG.E.U16 desc[UR22][R44.64+0x2], R39 ;  /* 0x000002272c007986 */ /* 0x0003e8000c101516 */
[----:B------:R-:W-:Y:S01]  /*9280*/  STG.E.U16 desc[UR22][R44.64], R40 ;  /* 0x000000282c007986 */ /* 0x000fe2000c101516 */
[----:B------:R-:W-:Y:S01]  /*9290*/  FADD.FTZ R14, R110, R6 ;  /* 0x000000066e0e7221 */ /* 0x000fe20000010000 */
[----:B------:R-:W-:Y:S01]  /*92a0*/  FADD.FTZ R13, R108, R4 ;  /* 0x000000046c0d7221 */ /* 0x000fe20000010000 */
[----:B-1----:R-:W-:-:S05]  /*92b0*/  IMAD.WIDE R38, R0, 0x2, R36 ;  /* 0x0000000200267825 */ /* 0x002fca00078e0224 */
[----:B------:R-:W-:Y:S04]  /*92c0*/  STG.E.U16 desc[UR22][R38.64], R42 ;  /* 0x0000002a26007986 */ /* 0x000fe8000c101516 */
[----:B------:R-:W-:Y:S04]  /*92d0*/  STG.E.U16 desc[UR22][R38.64+0x2], R41 ;  /* 0x0000022926007986 */ /* 0x000fe8000c101516 */
[----:B------:R-:W1:Y:S01]  /*92e0*/  LDSM.16.MT88.4 R40, [R188+0xb400] ;  /* 0x00b40000bc28783b */ /* 0x000e620000004200 */
[----:B--2---:R-:W-:Y:S01]  /*92f0*/  HMMA.16816.F32 R4, R48, R32, RZ ;  /* 0x000000203004723c */ /* 0x004fe200000018ff */
[----:B------:R-:W-:-:S02]  /*9300*/  IMAD.MOV.U32 R147, RZ, RZ, R220 ;  /* 0x000000ffff937224 */ /* 0x000fc400078e00dc */
[----:B------:R-:W-:Y:S02]  /*9310*/  IMAD.MOV.U32 R220, RZ, RZ, R27 ;  /* 0x000000ffffdc7224 */ /* 0x000fe400078e001b */
[----:B------:R-:W-:Y:S01]  /*9320*/  FADD.FTZ R0, R73, R2 ;  /* 0x0000000249007221 */ /* 0x000fe20000010000 */
[----:B------:R-:W-:Y:S01]  /*9330*/  IMAD.MOV.U32 R27, RZ, RZ, R219 ;  /* 0x000000ffff1b7224 */ /* 0x000fe200078e00db */
[----:B------:R-:W-:Y:S01]  /*9340*/  HMMA.16816.F32 R16, R60, R68, R8 ;  /* 0x000000443c10723c */ /* 0x000fe20000001808 */
[----:B------:R-:W-:Y:S02]  /*9350*/  IMAD.MOV.U32 R73, RZ, RZ, R146 ;  /* 0x000000ffff497224 */ /* 0x000fe400078e0092 */
[----:B------:R-:W-:Y:S01]  /*9360*/  FADD.FTZ R0, R24, R0 ;  /* 0x0000000018007221 */ /* 0x000fe20000010000 */
[----:B------:R-:W-:Y:S02]  /*9370*/  IMAD.MOV.U32 R146, RZ, RZ, R25 ;  /* 0x000000ffff927224 */ /* 0x000fe400078e0019 */
[----:B------:R-:W-:Y:S07]  /*9380*/  HMMA.16816.F32 R8, R64, R32, RZ ;  /* 0x000000204008723c */ /* 0x000fee00000018ff */
[----:B------:R-:W-:-:S02]  /*9390*/  IMAD.MOV.U32 R33, RZ, RZ, R145 ;  /* 0x000000ffff217224 */ /* 0x000fc400078e0091 */
[----:B------:R-:W-:Y:S02]  /*93a0*/  IMAD.MOV.U32 R145, RZ, RZ, R27 ;  /* 0x000000ffff917224 */ /* 0x000fe400078e001b */
[----:B------:R-:W2:Y:S01]  /*93b0*/  LDSM.16.MT88.4 R24, [R190+0xb400] ;  /* 0x00b40000be18783b */ /* 0x000ea20000004200 */
[----:B------:R-:W-:Y:S02]  /*93c0*/  IMAD.MOV.U32 R141, RZ, RZ, R221 ;  /* 0x000000ffff8d7224 */ /* 0x000fe400078e00dd */
[----:B------:R-:W-:Y:S02]  /*93d0*/  IMAD.MOV.U32 R221, RZ, RZ, R218 ;  /* 0x000000ffffdd7224 */ /* 0x000fe400078e00da */
[----:B------:R-:W-:Y:S02]  /*93e0*/  IMAD.MOV.U32 R110, RZ, RZ, R216 ;  /* 0x000000ffff6e7224 */ /* 0x000fe400078e00d8 */
[----:B------:R-:W-:Y:S02]  /*93f0*/  IMAD.MOV.U32 R108, RZ, RZ, R217 ;  /* 0x000000ffff6c7224 */ /* 0x000fe400078e00d9 */
[----:B------:R-:W-:Y:S01]  /*9400*/  FADD.FTZ R12, R75, R3 ;  /* 0x000000034b0c7221 */ /* 0x000fe20000010000 */
[----:B-1----:R-:W-:Y:S07]  /*9410*/  HMMA.16816.F32 R216, R28, R40, R4 ;  /* 0x000000281cd8723c */ /* 0x002fee0000001804 */
[----:B------:R-:W-:-:S04]  /*9420*/  FADD.FTZ R4, R111, R14 ;  /* 0x0000000e6f047221 */ /* 0x000fc80000010000 */
[----:B------:R-:W-:Y:S02]  /*9430*/  FADD.FTZ R32, R113, R4 ;  /* 0x0000000471207221 */ /* 0x000fe40000010000 */
[----:B------:R-:W-:Y:S01]  /*9440*/  HMMA.16816.F32 R4, R48, R20, RZ ;  /* 0x000000143004723c */ /* 0x000fe200000018ff */
[----:B------:R-:W-:Y:S02]  /*9450*/  IMAD.MOV.U32 R75, RZ, RZ, R247 ;  /* 0x000000ffff4b7224 */ /* 0x000fe400078e00f7 */
[----:B------:R-:W-:-:S03]  /*9460*/  IMAD.MOV.U32 R164, RZ, RZ, R246 ;  /* 0x000000ffffa47224 */ /* 0x000fc600078e00f6 */
[----:B------:R-:W-:Y:S06]  /*9470*/  HMMA.16816.F32 R244, R60, R40, R8 ;  /* 0x000000283cf4723c */ /* 0x000fec0000001808 */
[----:B------:R-:W-:Y:S01]  /*9480*/  HMMA.16816.F32 R8, R64, R20, RZ ;  /* 0x000000144008723c */ /* 0x000fe200000018ff */
[----:B------:R-:W-:Y:S01]  /*9490*/  FADD.FTZ R3, R109, R13 ;  /* 0x0000000d6d037221 */ /* 0x000fe20000010000 */
[----:B------:R-:W-:Y:S01]  /*94a0*/  FADD.FTZ R2, R74, R12 ;  /* 0x0000000c4a027221 */ /* 0x000fe20000010000 */
[----:B------:R-:W-:Y:S02]  /*94b0*/  IMAD.MOV.U32 R157, RZ, RZ, R148 ;  /* 0x000000ffff9d7224 */ /* 0x000fe400078e0094 */
[----:B------:R-:W-:Y:S01]  /*94c0*/  FADD.FTZ R69, R72, R0 ;  /* 0x0000000048457221 */ /* 0x000fe20000010000 */
[----:B------:R-:W-:-:S02]  /*94d0*/  IMAD.MOV.U32 R85, RZ, RZ, R16 ;  /* 0x000000ffff557224 */ /* 0x000fc400078e0010 */
[----:B------:R-:W-:Y:S01]  /*94e0*/  FADD.FTZ R112, R112, R3 ;  /* 0x0000000370707221 */ /* 0x000fe20000010000 */
[----:B------:R-:W-:Y:S02]  /*94f0*/  IMAD.MOV.U32 R84, RZ, RZ, R17 ;  /* 0x000000ffff547224 */ /* 0x000fe400078e0011 */
[----:B------:R-:W-:Y:S01]  /*9500*/  FADD.FTZ R162, R76, R2 ;  /* 0x000000024ca27221 */ /* 0x000fe20000010000 */
[----:B------:R-:W-:Y:S01]  /*9510*/  IMAD.MOV.U32 R53, RZ, RZ, R18 ;  /* 0x000000ffff357224 */ /* 0x000fe200078e0012 */
[--C-:B------:R-:W-:Y:S01]  /*9520*/  HSET2.LE.AND R0, R153, R15.reuse, PT ;  /* 0x0000000f99007233 */ /* 0x100fe20003803000 */
[----:B------:R-:W-:Y:S01]  /*9530*/  IMAD.MOV.U32 R52, RZ, RZ, R19 ;  /* 0x000000ffff347224 */ /* 0x000fe200078e0013 */
[----:B--2---:R-:W-:Y:S01]  /*9540*/  HMMA.16816.F32 R148, R28, R24, R4 ;  /* 0x000000181c94723c */ /* 0x004fe20000001804 */
[--C-:B------:R-:W-:Y:S01]  /*9550*/  HSET2.LE.AND R2, R152, R15.reuse, PT ;  /* 0x0000000f98027233 */ /* 0x100fe20003803000 */
[----:B------:R-:W-:Y:S01]  /*9560*/  IMAD.MOV.U32 R41, RZ, RZ, R89 ;  /* 0x000000ffff297224 */ /* 0x000fe200078e0059 */
[--C-:B------:R-:W-:Y:S01]  /*9570*/  HSET2.LE.AND R14, R123, R15.reuse, PT ;  /* 0x0000000f7b0e7233 */ /* 0x100fe20003803000 */
[----:B------:R-:W-:Y:S01]  /*9580*/  IMAD.MOV.U32 R40, RZ, RZ, R88 ;  /* 0x000000ffff287224 */ /* 0x000fe200078e0058 */
[----:B------:R-:W-:-:S02]  /*9590*/  HSET2.LE.AND R3, R121, R15, PT ;  /* 0x0000000f79037233 */ /* 0x000fc40003803000 */
[--C-:B------:R-:W-:Y:S01]  /*95a0*/  HSET2.LE.AND R6, R125, R15.reuse, PT ;  /* 0x0000000f7d067233 */ /* 0x100fe20003803000 */
[----:B------:R1:W-:Y:S01]  /*95b0*/  STG.E.U16 desc[UR22][R36.64+0x10], R81 ;  /* 0x0000105124007986 */ /* 0x0003e2000c101516 */
[--C-:B------:R-:W-:Y:S02]  /*95c0*/  HSET2.LE.AND R5, R126, R15.reuse, PT ;  /* 0x0000000f7e057233 */ /* 0x100fe40003803000 */
[--C-:B------:R-:W-:Y:S02]  /*95d0*/  HSET2.LE.AND R7, R124, R15.reuse, PT ;  /* 0x0000000f7c077233 */ /* 0x100fe40003803000 */
[--C-:B------:R-:W-:Y:S02]  /*95e0*/  HSET2.LE.AND R4, R122, R15.reuse, PT ;  /* 0x0000000f7a047233 */ /* 0x100fe40003803000 */
[--C-:B------:R-:W-:Y:S02]  /*95f0*/  HSET2.LE.AND R16, R118, R15.reuse, PT ;  /* 0x0000000f76107233 */ /* 0x100fe40003803000 */
[----:B------:R-:W-:-:S02]  /*9600*/  HSET2.LE.AND R17, R116, R15, PT ;  /* 0x0000000f74117233 */ /* 0x000fc40003803000 */
[--C-:B------:R-:W-:Y:S02]  /*9610*/  HSET2.LE.AND R19, R101, R15.reuse, PT ;  /* 0x0000000f65137233 */ /* 0x100fe40003803000 */
[--C-:B------:R-:W-:Y:S02]  /*9620*/  HSET2.LE.AND R20, R100, R15.reuse, PT ;  /* 0x0000000f64147233 */ /* 0x100fe40003803000 */
[--C-:B------:R-:W-:Y:S02]  /*9630*/  HSET2.LE.AND R13, R97, R15.reuse, PT ;  /* 0x0000000f610d7233 */ /* 0x100fe40003803000 */
[--C-:B------:R-:W-:Y:S02]  /*9640*/  HSET2.LE.AND R12, R96, R15.reuse, PT ;  /* 0x0000000f600c7233 */ /* 0x100fe40003803000 */
[--C-:B------:R-:W-:Y:S01]  /*9650*/  HSET2.LE.AND R18, R94, R15.reuse, PT ;  /* 0x0000000f5e127233 */ /* 0x100fe20003803000 */
[----:B------:R-:W-:Y:S01]  /*9660*/  IMAD.MOV.U32 R89, RZ, RZ, R220 ;  /* 0x000000ffff597224 */ /* 0x000fe200078e00dc */
[----:B------:R-:W-:Y:S01]  /*9670*/  HSET2.LE.AND R15, R93, R15, PT ;  /* 0x0000000f5d0f7233 */ /* 0x000fe20003803000 */
[----:B------:R-:W-:-:S02]  /*9680*/  IMAD.MOV.U32 R88, RZ, RZ, R221 ;  /* 0x000000ffff587224 */ /* 0x000fc400078e00dd */
[----:B------:R-:W-:Y:S02]  /*9690*/  IMAD.MOV.U32 R140, RZ, RZ, R222 ;  /* 0x000000ffff8c7224 */ /* 0x000fe400078e00de */
[----:B-1----:R-:W-:Y:S02]  /*96a0*/  IMAD.MOV.U32 R81, RZ, RZ, R223 ;  /* 0x000000ffff517224 */ /* 0x002fe400078e00df */
[----:B------:R-:W-:Y:S01]  /*96b0*/  HMMA.16816.F32 R220, R60, R24, R8 ;  /* 0x000000183cdc723c */ /* 0x000fe20000001808 */
[----:B------:R-:W-:Y:S02]  /*96c0*/  LOP3.LUT R124, R13, R166, RZ, 0xc0, !PT ;  /* 0x000000a60d7c7212 */ /* 0x000fe400078ec0ff */
[----:B------:R-:W-:Y:S02]  /*96d0*/  LOP3.LUT R125, R12, R165, RZ, 0xc0, !PT ;  /* 0x000000a50c7d7212 */ /* 0x000fe400078ec0ff */
[----:B------:R-:W-:Y:S02]  /*96e0*/  LOP3.LUT R121, R15, R77, RZ, 0xc0, !PT ;  /* 0x0000004d0f797212 */ /* 0x000fe400078ec0ff */
[----:B------:R-:W-:-:S02]  /*96f0*/  LOP3.LUT R9, R6, R171, RZ, 0xc0, !PT ;  /* 0x000000ab06097212 */ /* 0x000fc400078ec0ff */
[----:B------:R-:W-:Y:S02]  /*9700*/  LOP3.LUT R6, R7, R136, RZ, 0xc0, !PT ;  /* 0x0000008807067212 */ /* 0x000fe400078ec0ff */
[----:B------:R-:W-:Y:S02]  /*9710*/  LOP3.LUT R7, R14, R120, RZ, 0xc0, !PT ;  /* 0x000000780e077212 */ /* 0x000fe400078ec0ff */
[----:B------:R-:W-:Y:S01]  /*9720*/  HMMA.16816.F32 R12, R48, R22, RZ ;  /* 0x00000016300c723c */ /* 0x000fe200000018ff */
[----:B------:R-:W-:Y:S01]  /*9730*/  LOP3.LUT R8, R5, R81, RZ, 0xc0, !PT ;  /* 0x0000005105087212 */ /* 0x000fe200078ec0ff */
[----:B------:R-:W-:Y:S02]  /*9740*/  IMAD.MOV.U32 R81, RZ, RZ, R40 ;  /* 0x000000ffff517224 */ /* 0x000fe400078e0028 */
[----:B------:R-:W-:Y:S02]  /*9750*/  IMAD.MOV.U32 R40, RZ, RZ, R41 ;  /* 0x000000ffff287224 */ /* 0x000fe400078e0029 */
[----:B------:R-:W-:-:S02]  /*9760*/  IMAD.MOV.U32 R41, RZ, RZ, R33 ;  /* 0x000000ffff297224 */ /* 0x000fc400078e0021 */
[----:B------:R-:W-:Y:S02]  /*9770*/  IMAD.MOV.U32 R33, RZ, RZ, R73 ;  /* 0x000000ffff217224 */ /* 0x000fe400078e0049 */
[----:B------:R-:W-:Y:S02]  /*9780*/  IMAD.MOV.U32 R73, RZ, RZ, R75 ;  /* 0x000000ffff497224 */ /* 0x000fe400078e004b */
[----:B------:R-:W-:Y:S02]  /*9790*/  IMAD.MOV.U32 R75, RZ, RZ, R108 ;  /* 0x000000ffff4b7224 */ /* 0x000fe400078e006c */
[----:B------:R-:W-:Y:S02]  /*97a0*/  IMAD.MOV.U32 R108, RZ, RZ, R110 ;  /* 0x000000ffff6c7224 */ /* 0x000fe400078e006e */
[----:B------:R-:W-:Y:S02]  /*97b0*/  IMAD.MOV.U32 R110, RZ, RZ, R104 ;  /* 0x000000ffff6e7224 */ /* 0x000fe400078e0068 */
[----:B------:R-:W-:Y:S01]  /*97c0*/  FADD.FTZ R68, R119, R32 ;  /* 0x0000002077447221 */ /* 0x000fe20000010000 */
[----:B------:R-:W-:Y:S01]  /*97d0*/  LOP3.LUT R126, R4, R163, RZ, 0xc0, !PT ;  /* 0x000000a3047e7212 */ /* 0x000fe200078ec0ff */
[----:B------:R-:W-:Y:S01]  /*97e0*/  IMAD.MOV.U32 R119, RZ, RZ, R33 ;  /* 0x000000ffff777224 */ /* 0x000fe200078e0021 */
        /* <DEDUP_REMOVED lines=8> */
[C---:B------:R-:W-:Y:S06]  /*9870*/  HMMA.16816.F32 R72, R48.reuse, R54, RZ ;  /* 0x000000363048723c */ /* 0x040fec00000018ff */
[----:B------:R-:W-:Y:S06]  /*9880*/  HMMA.16816.F32 R16, R48, R34, RZ ;  /* 0x000000223010723c */ /* 0x000fec00000018ff */
[----:B------:R-:W-:Y:S06]  /*9890*/  HMMA.16816.F32 R108, R28, R26, R12 ;  /* 0x0000001a1c6c723c */ /* 0x000fec000000180c */
[----:B------:R-:W-:Y:S01]  /*98a0*/  HMMA.16816.F32 R12, R64, R114, RZ ;  /* 0x00000072400c723c */ /* 0x000fe200000018ff */
[----:B------:R-:W-:-:S02]  /*98b0*/  IMAD.MOV.U32 R104, RZ, RZ, R105 ;  /* 0x000000ffff687224 */ /* 0x000fc400078e0069 */
[----:B------:R-:W-:Y:S02]  /*98c0*/  IMAD.MOV.U32 R105, RZ, RZ, R141 ;  /* 0x000000ffff697224 */ /* 0x000fe400078e008d */
[----:B------:R-:W-:Y:S02]  /*98d0*/  IMAD.MOV.U32 R141, RZ, RZ, R144 ;  /* 0x000000ffff8d7224 */ /* 0x000fe400078e0090 */
[----:B------:R-:W-:Y:S01]  /*98e0*/  IMAD.MOV.U32 R144, RZ, RZ, R154 ;  /* 0x000000ffff907224 */ /* 0x000fe200078e009a */
[----:B------:R-:W-:Y:S01]  /*98f0*/  STG.E.U16 desc[UR22][R36.64+0x12], R80 ;  /* 0x0000125024007986 */ /* 0x000fe2000c101516 */
[----:B------:R-:W-:Y:S01]  /*9900*/  IMAD.MOV.U32 R154, RZ, RZ, R137 ;  /* 0x000000ffff9a7224 */ /* 0x000fe200078e0089 */
[----:B------:R-:W-:Y:S01]  /*9910*/  LOP3.LUT R10, R0, R168, RZ, 0xc0, !PT ;  /* 0x000000a8000a7212 */ /* 0x000fe200078ec0ff */
[----:B------:R-:W-:Y:S01]  /*9920*/  IMAD.MOV.U32 R137, RZ, RZ, R160 ;  /* 0x000000ffff897224 */ /* 0x000fe200078e00a0 */
[----:B------:R-:W-:Y:S01]  /*9930*/  STG.E.U16 desc[UR22][R46.64+0x10], R82 ;  /* 0x000010522e007986 */ /* 0x000fe2000c101516 */
[----:B------:R-:W-:-:S02]  /*9940*/  IMAD.MOV.U32 R101, RZ, RZ, R104 ;  /* 0x000000ffff657224 */ /* 0x000fc400078e0068 */
[----:B------:R-:W-:Y:S01]  /*9950*/  IMAD.MOV.U32 R168, RZ, RZ, R105 ;  /* 0x000000ffffa87224 */ /* 0x000fe200078e0069 */
[----:B------:R1:W-:Y:S01]  /*9960*/  STG.E.U16 desc[UR22][R46.64+0x12], R83 ;  /* 0x000012532e007986 */ /* 0x0003e2000c101516 */
[----:B------:R-:W-:Y:S02]  /*9970*/  IMAD.MOV.U32 R104, RZ, RZ, R144 ;  /* 0x000000ffff687224 */ /* 0x000fe400078e0090 */
[----:B------:R-:W-:Y:S01]  /*9980*/  IMAD.MOV.U32 R105, RZ, RZ, R154 ;  /* 0x000000ffff697224 */ /* 0x000fe200078e009a */
[----:B------:R-:W-:Y:S01]  /*9990*/  STG.E.U16 desc[UR22][R44.64+0x10], R92 ;  /* 0x0000105c2c007986 */ /* 0x000fe2000c101516 */
[----:B------:R-:W-:-:S03]  /*99a0*/  IMAD.MOV.U32 R171, RZ, RZ, R141 ;  /* 0x000000ffffab7224 */ /* 0x000fc600078e008d */
[----:B------:R2:W-:Y:S01]  /*99b0*/  STG.E.U16 desc[UR22][R44.64+0x12], R95 ;  /* 0x0000125f2c007986 */ /* 0x0005e2000c101516 */
[----:B------:R-:W-:Y:S01]  /*99c0*/  IMAD.MOV.U32 R144, RZ, RZ, R137 ;  /* 0x000000ffff907224 */ /* 0x000fe200078e0089 */
[----:B------:R-:W-:Y:S01]  /*99d0*/  LOP3.LUT R123, R20, R79, RZ, 0xc0, !PT ;  /* 0x0000004f147b7212 */ /* 0x000fe200078ec0ff */
[----:B------:R-:W-:Y:S02]  /*99e0*/  IMAD.MOV.U32 R152, RZ, RZ, R143 ;  /* 0x000000ffff987224 */ /* 0x000fe400078e008f */
[----:B------:R-:W-:Y:S02]  /*99f0*/  IMAD.MOV.U32 R153, RZ, RZ, R140 ;  /* 0x000000ffff997224 */ /* 0x000fe400078e008c */
[----:B------:R-:W-:Y:S01]  /*9a00*/  IMAD.MOV.U32 R154, RZ, RZ, R139 ;  /* 0x000000ffff9a7224 */ /* 0x000fe200078e008b */
[----:B------:R-:W-:Y:S01]  /*9a10*/  HMMA.16816.F32 R140, R28, R70, R72 ;  /* 0x000000461c8c723c */ /* 0x000fe20000001848 */
[----:B------:R-:W-:-:S05]  /*9a20*/  IMAD.MOV.U32 R116, RZ, RZ, R81 ;  /* 0x000000ffff747224 */ /* 0x000fca00078e0051 */
[----:B------:R-:W-:Y:S06]  /*9a30*/  HMMA.16816.F32 R136, R28, R42, R16 ;  /* 0x0000002a1c88723c */ /* 0x000fec0000001810 */
[C---:B-1----:R-:W-:Y:S06]  /*9a40*/  HMMA.16816.F32 R80, R48.reuse, R98, RZ ;  /* 0x000000623050723c */ /* 0x042fec00000018ff */
[C---:B--2---:R-:W-:Y:S06]  /*9a50*/  HMMA.16816.F32 R92, R48.reuse, R114, RZ ;  /* 0x00000072305c723c */ /* 0x044fec00000018ff */
[----:B------:R-:W-:Y:S06]  /*9a60*/  HMMA.16816.F32 R76, R48, R86, RZ ;  /* 0x00000056304c723c */ /* 0x000fec00000018ff */
[----:B------:R-:W-:Y:S06]  /*9a70*/  HMMA.16816.F32 R72, R60, R106, R12 ;  /* 0x0000006a3c48723c */ /* 0x000fec000000180c */
[C---:B------:R-:W-:Y:S06]  /*9a80*/  HMMA.16816.F32 R16, R64.reuse, R98, RZ ;  /* 0x000000624010723c */ /* 0x040fec00000018ff */
[----:B------:R-:W-:Y:S01]  /*9a90*/  HMMA.16816.F32 R12, R64, R86, RZ ;  /* 0x00000056400c723c */ /* 0x000fe200000018ff */
[----:B------:R-:W-:-:S05]  /*9aa0*/  IMAD.MOV.U32 R160, RZ, RZ, R157 ;  /* 0x000000ffffa07224 */ /* 0x000fca00078e009d */
[C---:B------:R-:W-:Y:S07]  /*9ab0*/  HMMA.16816.F32 R92, R28.reuse, R106, R92 ;  /* 0x0000006a1c5c723c */ /* 0x040fee000000185c */
[----:B------:R-:W-:Y:S01]  /*9ac0*/  IMAD.MOV.U32 R107, RZ, RZ, R160 ;  /* 0x000000ffff6b7224 */ /* 0x000fe200078e00a0 */
[----:B------:R-:W-:Y:S01]  /*9ad0*/  HMMA.16816.F32 R80, R28, R102, R80 ;  /* 0x000000661c50723c */ /* 0x000fe20000001850 */
[----:B------:R-:W-:Y:S02]  /*9ae0*/  IMAD.MOV.U32 R106, RZ, RZ, R144 ;  /* 0x000000ffff6a7224 */ /* 0x000fe400078e0090 */
[----:B------:R-:W-:-:S02]  /*9af0*/  IMAD.MOV.U32 R160, RZ, RZ, R147 ;  /* 0x000000ffffa07224 */ /* 0x000fc400078e0093 */
[----:B------:R-:W-:Y:S01]  /*9b00*/  IMAD.MOV.U32 R144, RZ, RZ, R88 ;  /* 0x000000ffff907224 */ /* 0x000fe200078e0058 */
[----:B------:R-:W-:Y:S01]  /*9b10*/  HMMA.16816.F32 R76, R28, R90, R76 ;  /* 0x0000005a1c4c723c */ /* 0x000fe2000000184c */
[----:B------:R-:W-:-:S05]  /*9b20*/  IMAD.MOV.U32 R147, RZ, RZ, R89 ;  /* 0x000000ffff937224 */ /* 0x000fca00078e0059 */
[C---:B------:R-:W-:Y:S06]  /*9b30*/  HMMA.16816.F32 R48, R60.reuse, R102, R16 ;  /* 0x000000663c30723c */ /* 0x040fec0000001810 */
[----:B------:R-:W-:Y:S06]  /*9b40*/  HMMA.16816.F32 R88, R60, R90, R12 ;  /* 0x0000005a3c58723c */ /* 0x000fec000000180c */
[C---:B------:R-:W-:Y:S06]  /*9b50*/  HMMA.16816.F32 R28, R64.reuse, R54, RZ ;  /* 0x00000036401c723c */ /* 0x040fec00000018ff */
[C---:B------:R-:W-:Y:S06]  /*9b60*/  HMMA.16816.F32 R16, R64.reuse, R34, RZ ;  /* 0x000000224010723c */ /* 0x040fec00000018ff */
[----:B------:R-:W-:Y:S01]  /*9b70*/  HMMA.16816.F32 R12, R64, R22, RZ ;  /* 0x00000016400c723c */ /* 0x000fe200000018ff */
[----:B------:R-:W-:Y:S01]  /*9b80*/  IMAD.MOV.U32 R117, RZ, RZ, R40 ;  /* 0x000000ffff757224 */ /* 0x000fe200078e0028 */
[----:B------:R-:W1:Y:S01]  /*9b90*/  LDSM.16.MT88.4 R20, [R188+0x9800] ;  /* 0x00980000bc14783b */ /* 0x000e620000004200 */
[----:B------:R-:W-:-:S09]  /*9ba0*/  IMAD.MOV.U32 R118, RZ, RZ, R41 ;  /* 0x000000ffff767224 */ /* 0x000fd200078e0029 */
[C---:B------:R-:W-:Y:S06]  /*9bb0*/  HMMA.16816.F32 R28, R60.reuse, R70, R28 ;  /* 0x000000463c1c723c */ /* 0x040fec000000181c */
[C---:B------:R-:W-:Y:S01]  /*9bc0*/  HMMA.16816.F32 R40, R60.reuse, R42, R16 ;  /* 0x0000002a3c28723c */ /* 0x040fe20000001810 */
[----:B------:R-:W2:Y:S05]  /*9bd0*/  LDSM.16.MT88.4 R16, [R190+0x9800] ;  /* 0x00980000be10783b */ /* 0x000eaa0000004200 */
[----:B------:R-:W-:Y:S01]  /*9be0*/  HMMA.16816.F32 R60, R60, R26, R12 ;  /* 0x0000001a3c3c723c */ /* 0x000fe2000000180c */
[----:B------:R-:W3:Y:S01]  /*9bf0*/  LDSM.16.MT88.4 R12, [R188+0xa800] ;  /* 0x00a80000bc0c783b */ /* 0x000ee20000004200 */
[----:B------:R-:W-:Y:S01]  /*9c00*/  IMAD.MOV.U32 R157, RZ, RZ, R159 ;  /* 0x000000ffff9d7224 */ /* 0x000fe200078e009f */
[----:B------:R-:W-:Y:S01]  /*9c10*/  LOP3.LUT R11, R2, R167, RZ, 0xc0, !PT ;  /* 0x000000a7020b7212 */ /* 0x000fe200078ec0ff */
[----:B------:R-:W-:-:S02]  /*9c20*/  IMAD.MOV.U32 R159, RZ, RZ, R156 ;  /* 0x000000ffff9f7224 */ /* 0x000fc400078e009c */
[----:B------:R-:W-:Y:S02]  /*9c30*/  IMAD.MOV.U32 R156, RZ, RZ, R132 ;  /* 0x000000ffff9c7224 */ /* 0x000fe400078e0084 */
[----:B------:R-:W-:Y:S01]  /*9c40*/  IMAD.MOV.U32 R2, RZ, RZ, R164 ;  /* 0x000000ffff027224 */ /* 0x000fe200078e00a4 */
[----:B------:R-:W-:Y:S01]  /*9c50*/  LOP3.LUT R127, R3, R161, RZ, 0xc0, !PT ;  /* 0x000000a1037f7212 */ /* 0x000fe200078ec0ff */
[----:B------:R-:W-:Y:S02]  /*9c60*/  IMAD.MOV.U32 R115, RZ, RZ, R113 ;  /* 0x000000ffff737224 */ /* 0x000fe400078e0071 */
[----:B------:R-:W-:Y:S02]  /*9c70*/  IMAD.MOV.U32 R97, RZ, RZ, R162 ;  /* 0x000000ffff617224 */ /* 0x000fe400078e00a2 */
[----:B------:R-:W-:Y:S02]  /*9c80*/  IMAD.MOV.U32 R0, RZ, RZ, R68 ;  /* 0x000000ffff007224 */ /* 0x000fe400078e0044 */
[----:B------:R-:W-:Y:S01]  /*9c90*/  IMAD.MOV.U32 R96, RZ, RZ, R69 ;  /* 0x000000ffff607224 */ /* 0x000fe200078e0045 */
[----:B------:R-:W-:Y:S01]  /*9ca0*/  STG.E.U16 desc[UR22][R38.64+0x10], R226 ;  /* 0x000010e226007986 */ /* 0x000fe2000c101516 */
[----:B-1----:R-:W-:Y:S01]  /*9cb0*/  HMMA.16816.F32 R164, R4, R22, R92 ;  /* 0x0000001604a4723c */ /* 0x002fe2000000185c */
[----:B------:R-:W-:-:S02]  /*9cc0*/  IMAD.MOV.U32 R99, RZ, RZ, R24 ;  /* 0x000000ffff637224 */ /* 0x000fc400078e0018 */
[----:B------:R-:W-:Y:S01]  /*9cd0*/  IMAD.MOV.U32 R114, RZ, RZ, R25 ;  /* 0x000000ffff727224 */ /* 0x000fe200078e0019 */
[----:B------:R-:W-:Y:S01]  /*9ce0*/  STG.E.U16 desc[UR22][R38.64+0x12], R225 ;  /* 0x000012e126007986 */ /* 0x000fe2000c101516 */
[----:B------:R-:W-:Y:S01]  /*9cf0*/  IMAD.MOV.U32 R113, RZ, RZ, R160 ;  /* 0x000000ffff717224 */ /* 0x000fe200078e00a0 */
[----:B------:R-:W-:Y:S01]  /*9d00*/  HMMA.16816.F32 R24, R8, R22, R72 ;  /* 0x000000160818723c */ /* 0x000fe20000001848 */
[----:B------:R-:W-:Y:S01]  /*9d10*/  IMAD.MOV.U32 R94, RZ, RZ, R53 ;  /* 0x000000ffff5e7224 */ /* 0x000fe200078e0035 */
[----:B------:R1:W5:Y:S01]  /*9d20*/  LDL.LU R132, [R1+0x1c0] ;  /* 0x0001c00001847983 */ /* 0x0003620000300800 */
[----:B------:R-:W-:-:S03]  /*9d30*/  IMAD.MOV.U32 R95, RZ, RZ, R52 ;  /* 0x000000ffff5f7224 */ /* 0x000fc600078e0034 */
[----:B------:R-:W-:Y:S06]  /*9d40*/  HMMA.16816.F32 R152, R8, R20, R152 ;  /* 0x000000140898723c */ /* 0x000fec0000001898 */
[----:B--2---:R-:W-:Y:S06]  /*9d50*/  HMMA.16816.F32 R160, R4, R16, R156 ;  /* 0x0000001004a0723c */ /* 0x004fec000000189c */
[----:B------:R-:W-:Y:S06]  /*9d60*/  HMMA.16816.F32 R52, R8, R18, R48 ;  /* 0x000000120834723c */ /* 0x000fec0000001830 */
[----:B------:R-:W-:Y:S01]  /*9d70*/  HMMA.16816.F32 R168, R4, R20, R168 ;  /* 0x0000001404a8723c */ /* 0x000fe200000018a8 */
[----:B------:R-:W2:Y:S05]  /*9d80*/  LDSM.16.MT88.4 R20, [R190+0xa800] ;  /* 0x00a80000be14783b */ /* 0x000eaa0000004200 */
[----:B------:R-:W-:Y:S06]  /*9d90*/  HMMA.16816.F32 R144, R8, R16, R144 ;  /* 0x000000100890723c */ /* 0x000fec0000001890 */
[----:B------:R-:W-:Y:S01]  /*9da0*/  HMMA.16816.F32 R156, R4, R18, R80 ;  /* 0x00000012049c723c */ /* 0x000fe20000001850 */
[----:B------:R-:W4:Y:S05]  /*9db0*/  LDSM.16.MT88.4 R16, [R188+0xb800] ;  /* 0x00b80000bc10783b */ /* 0x000f2a0000004200 */
[-C--:B---3--:R-:W-:Y:S06]  /*9dc0*/  HMMA.16816.F32 R64, R8, R12.reuse, R104 ;  /* 0x0000000c0840723c */ /* 0x088fec0000001868 */
[C---:B------:R-:W-:Y:S06]  /*9dd0*/  HMMA.16816.F32 R68, R4.reuse, R12, R116 ;  /* 0x0000000c0444723c */ /* 0x040fec0000001874 */
[-C--:B------:R-:W-:Y:S01]  /*9de0*/  HMMA.16816.F32 R72, R4, R14.reuse, R76 ;  /* 0x0000000e0448723c */ /* 0x080fe2000000184c */
[----:B------:R-:W-:Y:S01]  /*9df0*/  IMAD.MOV.U32 R98, RZ, RZ, R101 ;  /* 0x000000ffff627224 */ /* 0x000fe200078e0065 */
[----:B------:R-:W-:Y:S04]  /*9e00*/  LDSM.16.MT88.4 R76, [R188+0xac00] ;  /* 0x00ac0000bc4c783b */ /* 0x000fe80000004200 */
[----:B------:R-:W-:Y:S01]  /*9e10*/  HMMA.16816.F32 R48, R8, R14, R88 ;  /* 0x0000000e0830723c */ /* 0x000fe20000001858 */
[----:B------:R-:W3:Y:S01]  /*9e20*/  LDSM.16.MT88.4 R12, [R190+0xb800] ;  /* 0x00b80000be0c783b */ /* 0x000ee20000004200 */
[----:B------:R-:W-:-:S02]  /*9e30*/  IMAD.MOV.U32 R3, RZ, RZ, R33 ;  /* 0x000000ffff037224 */ /* 0x000fc400078e0021 */
[----:B------:R-:W-:Y:S02]  /*9e40*/  IMAD.MOV.U32 R92, RZ, RZ, R85 ;  /* 0x000000ffff5c7224 */ /* 0x000fe400078e0055 */
[----:B------:R-:W-:Y:S01]  /*9e50*/  IMAD.MOV.U32 R93, RZ, RZ, R84 ;  /* 0x000000ffff5d7224 */ /* 0x000fe200078e0054 */
[C---:B--2---:R-:W-:Y:S01]  /*9e60*/  HMMA.16816.F32 R88, R4.reuse, R22, R140 ;  /* 0x000000160458723c */ /* 0x044fe2000000188c */
[----:B------:R-:W-:Y:S05]  /*9e70*/  LDSM.16.MT88.4 R140, [R190+0x9c00] ;  /* 0x009c0000be8c783b */ /* 0x000fea0000004200 */
[C---:B------:R-:W-:Y:S06]  /*9e80*/  HMMA.16816.F32 R84, R4.reuse, R20, R240 ;  /* 0x000000140454723c */ /* 0x040fec00000018f0 */
[C---:B----4-:R-:W-:Y:S06]  /*9e90*/  HMMA.16816.F32 R100, R4.reuse, R16, R216 ;  /* 0x000000100464723c */ /* 0x050fec00000018d8 */
[----:B------:R-:W-:Y:S01]  /*9ea0*/  HMMA.16816.F32 R104, R4, R18, R136 ;  /* 0x000000120468723c */ /* 0x000fe20000001888 */
[----:B------:R-:W-:-:S05]  /*9eb0*/  IMAD.MOV.U32 R218, RZ, RZ, R2 ;  /* 0x000000ffffda7224 */ /* 0x000fca00078e0002 */
[C---:B---3--:R-:W-:Y:S06]  /*9ec0*/  HMMA.16816.F32 R116, R4.reuse, R12, R148 ;  /* 0x0000000c0474723c */ /* 0x048fec0000001894 */
[----:B------:R-:W-:Y:S01]  /*9ed0*/  HMMA.16816.F32 R32, R4, R14, R108 ;  /* 0x0000000e0420723c */ /* 0x000fe2000000186c */
[----:B------:R-:W2:Y:S01]  /*9ee0*/  LDSM.16.MT88.4 R4, [R190+0xbc00] ;  /* 0x00bc0000be04783b */ /* 0x000ea20000004200 */
[----:B------:R-:W-:Y:S02]  /*9ef0*/  IMAD.MOV.U32 R241, RZ, RZ, R114 ;  /* 0x000000fffff17224 */ /* 0x000fe400078e0072 */
[----:B------:R-:W-:Y:S01]  /*9f00*/  IMAD.MOV.U32 R240, RZ, RZ, R115 ;  /* 0x000000fffff07224 */ /* 0x000fe200078e0073 */
[----:B------:R-:W3:Y:S01]  /*9f10*/  LDSM.16.MT88.4 R148, [R188+0x9c00] ;  /* 0x009c0000bc94783b */ /* 0x000ee20000004200 */
[----:B------:R-:W-:-:S02]  /*9f20*/  IMAD.MOV.U32 R2, RZ, RZ, R113 ;  /* 0x000000ffff027224 */ /* 0x000fc400078e0071 */
[----:B------:R-:W-:Y:S01]  /*9f30*/  IMAD.MOV.U32 R216, RZ, RZ, R112 ;  /* 0x000000ffffd87224 */ /* 0x000fe200078e0070 */
[C---:B------:R-:W-:Y:S01]  /*9f40*/  HMMA.16816.F32 R80, R8.reuse, R20, R92 ;  /* 0x000000140850723c */ /* 0x040fe2000000185c */
[----:B------:R-:W4:Y:S04]  /*9f50*/  LDSM.16.MT88.4 R92, [R190+0xac00] ;  /* 0x00ac0000be5c783b */ /* 0x000f280000004200 */
[----:B------:R-:W1:Y:S01]  /*9f60*/  LDSM.16.MT88.4 R108, [R188+0xbc00] ;  /* 0x00bc0000bc6c783b */ /* 0x000e620000004200 */
[----:B------:R-:W-:Y:S03]  /*9f70*/  HMMA.16816.F32 R112, R8, R12, R220 ;  /* 0x0000000c0870723c */ /* 0x000fe600000018dc */
[----:B------:R3:W-:Y:S04]  /*9f80*/  STG.E.U16 desc[UR22][R36.64+0x20], R236 ;  /* 0x000020ec24007986 */ /* 0x0007e8000c101516 */
[----:B------:R-:W-:Y:S04]  /*9f90*/  STG.E.U16 desc[UR22][R36.64+0x22], R235 ;  /* 0x000022eb24007986 */ /* 0x000fe8000c101516 */
[----:B------:R-:W-:Y:S04]  /*9fa0*/  STG.E.U16 desc[UR22][R46.64+0x20], R231 ;  /* 0x000020e72e007986 */ /* 0x000fe8000c101516 */
[----:B------:R4:W-:Y:S04]  /*9fb0*/  STG.E.U16 desc[UR22][R46.64+0x22], R234 ;  /* 0x000022ea2e007986 */ /* 0x0009e8000c101516 */
[----:B------:R1:W-:Y:S04]  /*9fc0*/  STG.E.U16 desc[UR22][R44.64+0x20], R212 ;  /* 0x000020d42c007986 */ /* 0x0003e8000c101516 */
[----:B------:R1:W-:Y:S01]  /*9fd0*/  STG.E.U16 desc[UR22][R44.64+0x22], R211 ;  /* 0x000022d32c007986 */ /* 0x0003e2000c101516 */
[----:B------:R-:W-:-:S03]  /*9fe0*/  IMAD.MOV.U32 R217, RZ, RZ, R0 ;  /* 0x000000ffffd97224 */ /* 0x000fc600078e0000 */
[----:B------:R1:W-:Y:S04]  /*9ff0*/  STG.E.U16 desc[UR22][R38.64+0x20], R210 ;  /* 0x000020d226007986 */ /* 0x0003e8000c101516 */
[----:B------:R1:W-:Y:S04]  /*a000*/  STG.E.U16 desc[UR22][R38.64+0x22], R209 ;  /* 0x000022d126007986 */ /* 0x0003e8000c101516 */
[----:B------:R1:W-:Y:S04]  /*a010*/  STG.E.U16 desc[UR22][R36.64+0x30], R230 ;  /* 0x000030e624007986 */ /* 0x0003e8000c101516 */
[----:B------:R1:W-:Y:S01]  /*a020*/  STG.E.U16 desc[UR22][R36.64+0x32], R229 ;  /* 0x000032e524007986 */ /* 0x0003e2000c101516 */
[----:B------:R-:W-:-:S03]  /*a030*/  IMAD.MOV.U32 R219, RZ, RZ, R3 ;  /* 0x000000ffffdb7224 */ /* 0x000fc600078e0003 */
[----:B------:R1:W-:Y:S04]  /*a040*/  STG.E.U16 desc[UR22][R46.64+0x30], R227 ;  /* 0x000030e32e007986 */ /* 0x0003e8000c101516 */
[----:B------:R1:W-:Y:S01]  /*a050*/  STG.E.U16 desc[UR22][R46.64+0x32], R228 ;  /* 0x000032e42e007986 */ /* 0x0003e2000c101516 */
[----:B------:R-:W-:-:S03]  /*a060*/  IMAD.MOV.U32 R3, RZ, RZ, R96 ;  /* 0x000000ffff037224 */ /* 0x000fc600078e0060 */
[----:B------:R1:W-:Y:S01]  /*a070*/  STG.E.U16 desc[UR22][R44.64+0x30], R224 ;  /* 0x000030e02c007986 */ /* 0x0003e2000c101516 */
[-C--:B--2---:R-:W-:Y:S03]  /*a080*/  HMMA.16816.F32 R116, R120, R4.reuse, R116 ;  /* 0x000000047874723c */ /* 0x084fe60000001874 */
[----:B------:R2:W-:Y:S04]  /*a090*/  STG.E.U16 desc[UR22][R44.64+0x32], R215 ;  /* 0x000032d72c007986 */ /* 0x0005e8000c101516 */
[----:B------:R2:W-:Y:S01]  /*a0a0*/  STG.E.U16 desc[UR22][R38.64+0x30], R214 ;  /* 0x000030d626007986 */ /* 0x0005e2000c101516 */
[----:B------:R-:W-:Y:S03]  /*a0b0*/  HMMA.16816.F32 R112, R124, R4, R112 ;  /* 0x000000047c70723c */ /* 0x000fe60000001870 */
[----:B------:R2:W-:Y:S04]  /*a0c0*/  STG.E.U16 desc[UR22][R38.64+0x32], R213 ;  /* 0x000032d526007986 */ /* 0x0005e8000c101516 */
[----:B------:R2:W-:Y:S01]  /*a0d0*/  STG.E.U16 desc[UR22][R36.64+0x40], R208 ;  /* 0x000040d024007986 */ /* 0x0005e2000c101516 */
[----:B------:R-:W-:-:S03]  /*a0e0*/  FADD.FTZ R5, R218, R217 ;  /* 0x000000d9da057221 */ /* 0x000fc60000010000 */
[----:B------:R2:W-:Y:S01]  /*a0f0*/  STG.E.U16 desc[UR22][R36.64+0x42], R207 ;  /* 0x000042cf24007986 */ /* 0x0005e2000c101516 */
[----:B------:R-:W-:-:S03]  /*a100*/  FADD.FTZ R2, R2, R216 ;  /* 0x000000d802027221 */ /* 0x000fc60000010000 */
[----:B------:R2:W-:Y:S04]  /*a110*/  STG.E.U16 desc[UR22][R46.64+0x40], R205 ;  /* 0x000040cd2e007986 */ /* 0x0005e8000c101516 */
[----:B------:R2:W-:Y:S01]  /*a120*/  STG.E.U16 desc[UR22][R46.64+0x42], R206 ;  /* 0x000042ce2e007986 */ /* 0x0005e2000c101516 */
[----:B------:R-:W-:-:S03]  /*a130*/  IMAD.MOV.U32 R243, RZ, RZ, R98 ;  /* 0x000000fffff37224 */ /* 0x000fc600078e0062 */
[----:B------:R2:W-:Y:S01]  /*a140*/  STG.E.U16 desc[UR22][R44.64+0x40], R185 ;  /* 0x000040b92c007986 */ /* 0x0005e2000c101516 */
[----:B------:R-:W-:-:S03]  /*a150*/  IMAD.MOV.U32 R242, RZ, RZ, R99 ;  /* 0x000000fffff27224 */ /* 0x000fc600078e0063 */
[----:B------:R2:W-:Y:S01]  /*a160*/  STG.E.U16 desc[UR22][R44.64+0x42], R184 ;  /* 0x000042b82c007986 */ /* 0x0005e2000c101516 */
[----:B------:R-:W-:Y:S02]  /*a170*/  IMAD.MOV.U32 R0, RZ, RZ, R97 ;  /* 0x000000ffff007224 */ /* 0x000fe400078e0061 */
[----:B------:R-:W-:Y:S01]  /*a180*/  FADD.FTZ R3, R249, R3 ;  /* 0x00000003f9037221 */ /* 0x000fe20000010000 */
[----:B------:R2:W-:Y:S01]  /*a190*/  STG.E.U16 desc[UR22][R38.64+0x40], R183 ;  /* 0x000040b726007986 */ /* 0x0005e2000c101516 */
[----:B------:R-:W-:Y:S03]  /*a1a0*/  HMMA.16816.F32 R96, R8, R16, R244 ;  /* 0x000000100860723c */ /* 0x000fe600000018f4 */
[----:B------:R2:W-:Y:S01]  /*a1b0*/  STG.E.U16 desc[UR22][R38.64+0x42], R182 ;  /* 0x000042b626007986 */ /* 0x0005e2000c101516 */
[----:B------:R-:W-:-:S03]  /*a1c0*/  FADD.FTZ R5, R240, R5 ;  /* 0x00000005f0057221 */ /* 0x000fc60000010000 */
        /* <DEDUP_REMOVED lines=12> */
[----:B------:R2:W-:Y:S04]  /*a290*/  STG.E.U16 desc[UR22][R38.64+0x50], R179 ;  /* 0x000050b326007986 */ /* 0x0005e8000c101516 */
        /* <DEDUP_REMOVED lines=17> */
[----:B------:R2:W-:Y:S01]  /*a3b0*/  STL [R1+0x6c], R3 ;  /* 0x00006c0301007387 */ /* 0x0005e20000100800 */
[----:B------:R-:W-:Y:S01]  /*a3c0*/  FADD.FTZ R0, R251, R0 ;  /* 0x00000000fb007221 */ /* 0x000fe20000010000 */
[-C--:B---3--:R-:W-:Y:S03]  /*a3d0*/  HMMA.16816.F32 R152, R124, R148.reuse, R152 ;  /* 0x000000947c98723c */ /* 0x088fe60000001898 */
[----:B------:R-:W-:Y:S01]  /*a3e0*/  FADD.FTZ R0, R252, R0 ;  /* 0x00000000fc007221 */ /* 0x000fe20000010000 */
[----:B------:R-:W-:Y:S01]  /*a3f0*/  FADD.FTZ R4, R241, R4 ;  /* 0x00000004f1047221 */ /* 0x000fe20000010000 */
[----:B------:R-:W-:Y:S01]  /*a400*/  IADD3 R236, P1, R36, -0x80, RZ ;  /* 0xffffff8024ec7810 */ /* 0x000fe20007f3e0ff */
[----:B------:R-:W-:Y:S01]  /*a410*/  HMMA.16816.F32 R168, R120, R148, R168 ;  /* 0x0000009478a8723c */ /* 0x000fe200000018a8 */
[----:B------:R-:W-:Y:S01]  /*a420*/  FADD.FTZ R0, R250, R0 ;  /* 0x00000000fa007221 */ /* 0x000fe20000010000 */
[----:B------:R-:W-:-:S04]  /*a430*/  FADD.FTZ R2, R237, R2 ;  /* 0x00000002ed027221 */ /* 0x000fc80000010000 */
[----:B------:R-:W-:Y:S01]  /*a440*/  HMMA.16816.F32 R164, R120, R150, R164 ;  /* 0x0000009678a4723c */ /* 0x000fe200000018a4 */
[----:B----4-:R-:W-:-:S05]  /*a450*/  FADD.FTZ R234, R243, R4 ;  /* 0x00000004f3ea7221 */ /* 0x010fca0000010000 */
[----:B------:R-:W-:Y:S01]  /*a460*/  HMMA.16816.F32 R160, R120, R140, R160 ;  /* 0x0000008c78a0723c */ /* 0x000fe200000018a0 */
[----:B------:R-:W-:-:S05]  /*a470*/  FADD.FTZ R237, R239, R0 ;  /* 0x00000000efed7221 */ /* 0x000fca0000010000 */
[----:B------:R-:W-:Y:S01]  /*a480*/  HMMA.16816.F32 R156, R120, R142, R156 ;  /* 0x0000008e789c723c */ /* 0x000fe2000000189c */
[----:B------:R-:W-:-:S05]  /*a490*/  FADD.FTZ R240, R238, R2 ;  /* 0x00000002eef07221 */ /* 0x000fca0000010000 */
[----:B------:R-:W-:Y:S01]  /*a4a0*/  HMMA.16816.F32 R68, R120, R76, R68 ;  /* 0x0000004c7844723c */ /* 0x000fe20000001844 */
[----:B------:R-:W-:-:S05]  /*a4b0*/  IADD3.X R235, R37, -0x1, RZ, P1, !PT ;  /* 0xffffffff25eb7810 */ /* 0x000fca0000ffe4ff */
[C---:B------:R-:W-:Y:S06]  /*a4c0*/  HMMA.16816.F32 R72, R120.reuse, R78, R72 ;  /* 0x0000004e7848723c */ /* 0x040fec0000001848 */
[C---:B------:R-:W-:Y:S06]  /*a4d0*/  HMMA.16816.F32 R84, R120.reuse, R92, R84 ;  /* 0x0000005c7854723c */ /* 0x040fec0000001854 */
[C---:B------:R-:W-:Y:S06]  /*a4e0*/  HMMA.16816.F32 R88, R120.reuse, R94, R88 ;  /* 0x0000005e7858723c */ /* 0x040fec0000001858 */
[C---:B-1----:R-:W-:Y:S06]  /*a4f0*/  HMMA.16816.F32 R100, R120.reuse, R108, R100 ;  /* 0x0000006c7864723c */ /* 0x042fec0000001864 */
        /* <DEDUP_REMOVED lines=13> */
[----:B--2---:R-:W-:-:S15]  /*a5d0*/  @!P0 BRA `(.L_x_563) ;  /* 0x00000130007c8947 */ /* 0x004fde0003800000 */
[----:B------:R-:W2:Y:S01]  /*a5e0*/  LDL R219, [R1+0xfc] ;  /* 0x0000fc0001db7983 */ /* 0x000ea20000100800 */
[----:B------:R-:W-:-:S03]  /*a5f0*/  ULDC UR4, c[0x0][0x2d0] ;  /* 0x0000b40000047ab9 */ /* 0x000fc60000000800 */
[----:B------:R-:W3:Y:S04]  /*a600*/  LDL R241, [R1+0x128] ;  /* 0x0001280001f17983 */ /* 0x000ee80000100800 */
[----:B------:R-:W4:Y:S01]  /*a610*/  LDL.64 R242, [R1+0x1a0] ;  /* 0x0001a00001f27983 */ /* 0x000f220000100a00 */
[----:B-----5:R-:W-:Y:S01]  /*a620*/  ISETP.GE.AND P5, PT, R132, UR4, PT ;  /* 0x0000000484007c0c */ /* 0x020fe2000bfa6270 */
[----:B------:R-:W-:Y:S01]  /*a630*/  UIADD3 UR42, UR18, -0x2, URZ ;  /* 0xfffffffe122a7890 */ /* 0x000fe2000fffe03f */
[----:B------:R-:W-:-:S04]  /*a640*/  DEPBAR.LE SB0, 0x0 ;  /* 0x000080000000791a */ /* 0x000fc80000000000 */
[----:B------:R-:W-:Y:S01]  /*a650*/  BAR.SYNC.DEFER_BLOCKING 0x0 ;  /* 0x0000000000007b1d */ /* 0x000fe20000010000 */
[----:B------:R-:W-:Y:S01]  /*a660*/  UIMAD UR6, UR24, UR42, URZ ;  /* 0x0000002a180672a4 */ /* 0x000fe2000f8e023f */
[----:B------:R-:W-:Y:S01]  /*a670*/  IMAD.U32 R2, RZ, RZ, UR42 ;  /* 0x0000002aff027e24 */ /* 0x000fe2000f8e00ff */
[----:B------:R-:W-:-:S05]  /*a680*/  UISETP.GE.AND UP0, UPT, UR18, 0x3, UPT ;  /* 0x000000031200788c */ /* 0x000fca000bf06270 */
[----:B------:R-:W1:Y:S08]  /*a690*/  @!P5 LDC.64 R4, c[0x0][0x220] ;  /* 0x00008800ff04db82 */ /* 0x000e700000000a00 */
[----:B------:R-:W1:Y:S01]  /*a6a0*/  @!P5 LDC.64 R6, c[0x0][0x220] ;  /* 0x00008800ff06db82 */ /* 0x000e620000000a00 */
[----:B------:R-:W-:Y:S04]  /*a6b0*/  @P5 STS [R195+0x9000], RZ ;  /* 0x009000ffc3005388 */ /* 0x000fe80000000800 */
[----:B------:R-:W-:Y:S04]  /*a6c0*/  @P5 STS [R195+0x9004], RZ ;  /* 0x009004ffc3005388 */ /* 0x000fe80000000800 */
[----:B------:R-:W-:Y:S01]  /*a6d0*/  @P5 STS.64 [R195+0x9008], RZ ;  /* 0x009008ffc3005388 */ /* 0x000fe20000000a00 */
[----:B--2---:R-:W-:-:S02]  /*a6e0*/  ISETP.GE.AND P4, PT, R219, UR4, PT ;  /* 0x00000004db007c0c */ /* 0x004fc4000bf86270 */
[----:B---3--:R-:W-:Y:S01]  /*a6f0*/  ISETP.GE.AND P3, PT, R241, UR4, PT ;  /* 0x00000004f1007c0c */ /* 0x008fe2000bf66270 */
[----:B------:R-:W-:Y:S01]  /*a700*/  USHF.R.S32.HI UR4, URZ, 0x1f, UR42 ;  /* 0x0000001f3f047899 */ /* 0x000fe2000801142a */
[----:B----4-:R-:W-:-:S03]  /*a710*/  IMAD.WIDE.U32 R2, R2, UR32, R242 ;  /* 0x0000002002027c25 */ /* 0x010fc6000f8e00f2 */
[----:B------:R-:W-:-:S06]  /*a720*/  UIMAD UR4, UR4, UR32, UR6 ;  /* 0x00000020040472a4 */ /* 0x000fcc000f8e0206 */
[----:B------:R-:W2:Y:S01]  /*a730*/  @!P4 LDC.64 R10, c[0x0][0x220] ;  /* 0x00008800ff0acb82 */ /* 0x000ea20000000a00 */
[C---:B-1----:R-:W-:Y:S01]  /*a740*/  @!P5 LEA R4, P0, R2.reuse, R4, 0x1 ;  /* 0x000000040204d211 */ /* 0x042fe200078008ff */
[----:B------:R-:W-:Y:S01]  /*a750*/  VIADD R3, R3, UR4 ;  /* 0x0000000403037c36 */ /* 0x000fe20008000000 */
[----:B------:R-:W-:-:S04]  /*a760*/  IADD3 R0, P2, R2, UR20, RZ ;  /* 0x0000001402007c10 */ /* 0x000fc8000ff5e0ff */
[C---:B------:R-:W-:Y:S01]  /*a770*/  @!P5 LEA.HI.X R5, R2.reuse, R5, R3, 0x1, P0 ;  /* 0x000000050205d211 */ /* 0x040fe200000f0c03 */
[----:B------:R-:W1:Y:S04]  /*a780*/  @!P3 LDC.64 R8, c[0x0][0x220] ;  /* 0x00008800ff08bb82 */ /* 0x000e680000000a00 */
[----:B------:R-:W-:Y:S01]  /*a790*/  @!PT LDS RZ, [RZ] ;  /* 0x00000000fffff984 */ /* 0x000fe20000000800 */
[----:B------:R-:W-:Y:S01]  /*a7a0*/  @!PT LDS RZ, [RZ] ;  /* 0x00000000fffff984 */ /* 0x000fe20000000800 */
[----:B------:R-:W-:Y:S01]  /*a7b0*/  @!PT LDS RZ, [RZ] ;  /* 0x00000000fffff984 */ /* 0x000fe20000000800 */
[----:B------:R3:W-:Y:S04]  /*a7c0*/  @!P5 LDGSTS.E.BYPASS.LTC128B.128 [R195+0x9000], desc[UR22][R4.64] ;  /* 0x0900000004c3dfae */ /* 0x0007e8000b901d56 */
[----:B------:R-:W3:Y:S01]  /*a7d0*/  @!P4 LDC.64 R12, c[0x0][0x220] ;  /* 0x00008800ff0ccb82 */ /* 0x000ee20000000a00 */
[----:B------:R-:W-:Y:S07]  /*a7e0*/  @P4 STS.128 [R195+0xa000], RZ ;  /* 0x00a000ffc3004388 */ /* 0x000fee0000000c00 */
[----:B------:R-:W4:Y:S01]  /*a7f0*/  @!P3 LDC.64 R14, c[0x0][0x220] ;  /* 0x00008800ff0ebb82 */ /* 0x000f220000000a00 */
[----:B--2---:R-:W-:-:S04]  /*a800*/  @!P4 LEA R10, P1, R2, R10, 0x1 ;  /* 0x0000000a020ac211 */ /* 0x004fc800078208ff */
[C---:B------:R-:W-:Y:S02]  /*a810*/  @!P4 LEA.HI.X R11, R2.reuse, R11, R3, 0x1, P1 ;  /* 0x0000000b020bc211 */ /* 0x040fe400008f0c03 */
[----:B-1----:R-:W-:-:S03]  /*a820*/  @!P3 LEA R8, P0, R2, R8, 0x1 ;  /* 0x000000080208b211 */ /* 0x002fc600078008ff */
[----:B------:R-:W-:Y:S01]  /*a830*/  @!PT LDS RZ, [RZ] ;  /* 0x00000000fffff984 */ /* 0x000fe20000000800 */
[----:B------:R-:W-:Y:S01]  /*a840*/  @!PT LDS RZ, [RZ] ;  /* 0x00000000fffff984 */ /* 0x000fe20000000800 */
[----:B------:R-:W-:Y:S01]  /*a850*/  @!PT LDS RZ, [RZ] ;  /* 0x00000000fffff984 */ /* 0x000fe20000000800 */
[----:B------:R-:W-:Y:S01]  /*a860*/  @!P4 LDGSTS.E.BYPASS.LTC128B.128 [R195+0xa000], desc[UR22][R10.64+0x40] ;  /* 0x0a0000400ac3cfae */ /* 0x000fe2000b901d56 */
[----:B------:R-:W-:Y:S02]  /*a870*/  @!P3 LEA.HI.X R9, R2, R9, R3, 0x1, P0 ;  /* 0x000000090209b211 */ /* 0x000fe400000f0c03 */
[----:B------:R-:W-:Y:S01]  /*a880*/  IADD3.X R3, R3, UR16, RZ, P2, !PT ;  /* 0x0000001003037c10 */ /* 0x000fe200097fe4ff */
[----:B------:R-:W-:Y:S01]  /*a890*/  @P3 STS.128 [R195+0xb000], RZ ;  /* 0x00b000ffc3003388 */ /* 0x000fe20000000c00 */
[C---:B------:R-:W-:Y:S02]  /*a8a0*/  @!P5 LEA R6, P2, R0.reuse, R6, 0x1 ;  /* 0x000000060006d211 */ /* 0x040fe400078408ff */
[C---:B---3--:R-:W-:Y:S01]  /*a8b0*/  @!P4 LEA R4, P1, R0.reuse, R12, 0x1 ;  /* 0x0000000c0004c211 */ /* 0x048fe200078208ff */
[----:B------:R-:W-:Y:S01]  /*a8c0*/  @!PT LDS RZ, [RZ] ;  /* 0x00000000fffff984 */ /* 0x000fe20000000800 */
[----:B------:R-:W-:Y:S01]  /*a8d0*/  @!PT LDS RZ, [RZ] ;  /* 0x00000000fffff984 */ /* 0x000fe20000000800 */
[----:B------:R-:W-:Y:S01]  /*a8e0*/  @!PT LDS RZ, [RZ] ;  /* 0x00000000fffff984 */ /* 0x000fe20000000800 */
[----:B------:R1:W-:Y:S01]  /*a8f0*/  @!P3 LDGSTS.E.BYPASS.LTC128B.128 [R195+0xb000], desc[UR22][R8.64+0x80] ;  /* 0x0b00008008c3bfae */ /* 0x0003e2000b901d56 */
[C-C-:B------:R-:W-:Y:S02]  /*a900*/  @!P5 LEA.HI.X R7, R0.reuse, R7, R3.reuse, 0x1, P2 ;  /* 0x000000070007d211 */ /* 0x140fe400010f0c03 */
[C---:B------:R-:W-:Y:S01]  /*a910*/  @!P4 LEA.HI.X R5, R0.reuse, R13, R3, 0x1, P1 ;  /* 0x0000000d0005c211 */ /* 0x040fe200008f0c03 */
[----:B------:R-:W-:Y:S01]  /*a920*/  @P5 STS.128 [R195+0x9800], RZ ;  /* 0x009800ffc3005388 */ /* 0x000fe20000000c00 */
[----:B----4-:R-:W-:-:S03]  /*a930*/  @!P3 LEA R2, P0, R0, R14, 0x1 ;  /* 0x0000000e0002b211 */ /* 0x010fc600078008ff */
[----:B------:R-:W-:Y:S01]  /*a940*/  @!PT LDS RZ, [RZ] ;  /* 0x00000000fffff984 */ /* 0x000fe20000000800 */
[----:B------:R-:W-:Y:S01]  /*a950*/  @!PT LDS RZ, [RZ] ;  /* 0x00000000fffff984 */ /* 0x000fe20000000800 */
[----:B------:R-:W-:Y:S01]  /*a960*/  @!PT LDS RZ, [RZ] ;  /* 0x00000000fffff984 */ /* 0x000fe20000000800 */
[----:B------:R-:W-:Y:S01]  /*a970*/  @!P5 LDGSTS.E.BYPASS.LTC128B.128 [R195+0x9800], desc[UR22][R6.64] ;  /* 0x0980000006c3dfae */ /* 0x000fe2000b901d56 */
[----:B------:R-:W-:Y:S02]  /*a980*/  @!P3 LEA.HI.X R3, R0, R15, R3, 0x1, P0 ;  /* 0x0000000f0003b211 */ /* 0x000fe400000f0c03 */
[----:B------:R-:W-:Y:S01]  /*a990*/  PLOP3.LUT P0, PT, PT, PT, UP0, 0x40, 0x0 ;  /* 0x000000000000781c */ /* 0x000fe20003f0e808 */
        /* <DEDUP_REMOVED lines=10> */
[----:B------:R-:W-:Y:S04]  /*aa40*/  LDSM.16.M88.4 R52, [R189+0x6000] ;  /* 0x00600000bd34783b */ /* 0x000fe80000000200 */
[----:B-1----:R-:W1:Y:S04]  /*aa50*/  LDSM.16.M88.4 R8, [R192+0x1000] ;  /* 0x00100000c008783b */ /* 0x002e680000000200 */
[----:B------:R-:W4:Y:S04]  /*aa60*/  LDSM.16.M88.4 R48, [R189+0x6400] ;  /* 0x00640000bd30783b */ /* 0x000f280000000200 */
[----:B------:R-:W3:Y:S04]  /*aa70*/  LDSM.16.M88.4 R40, [R189+0x6800] ;  /* 0x00680000bd28783b */ /* 0x000ee80000000200 */
[----:B------:R-:W3:Y:S04]  /*aa80*/  LDSM.16.M88.4 R32, [R189+0x6c00] ;  /* 0x006c0000bd20783b */ /* 0x000ee80000000200 */
[----:B------:R-:W-:Y:S04]  /*aa90*/  LDSM.16.M88.4 R28, [R191+0x6000] ;  /* 0x00600000bf1c783b */ /* 0x000fe80000000200 */
[----:B--2---:R-:W2:Y:S04]  /*aaa0*/  LDSM.16.M88.4 R4, [R193+0x1000] ;  /* 0x00100000c104783b */ /* 0x004ea80000000200 */
[----:B------:R-:W2:Y:S04]  /*aab0*/  LDSM.16.M88.4 R24, [R191+0x6400] ;  /* 0x00640000bf18783b */ /* 0x000ea80000000200 */
[----:B------:R-:W2:Y:S04]  /*aac0*/  LDSM.16.M88.4 R20, [R191+0x6800] ;  /* 0x00680000bf14783b */ /* 0x000ea80000000200 */
[----:B------:R-:W2:Y:S04]  /*aad0*/  LDSM.16.M88.4 R60, [R191+0x6c00] ;  /* 0x006c0000bf3c783b */ /* 0x000ea80000000200 */
[----:B------:R-:W2:Y:S01]  /*aae0*/  LDSM.16.M88.4 R12, [R192] ;  /* 0x00000000c00c783b */ /* 0x000ea20000000200 */
[C---:B-1----:R-:W-:Y:S03]  /*aaf0*/  HMMA.16816.F32 R196, R8.reuse, R52, RZ ;  /* 0x0000003408c4723c */ /* 0x042fe600000018ff */
[----:B------:R-:W1:Y:S04]  /*ab00*/  LDSM.16.M88.4 R16, [R193] ;  /* 0x00000000c110783b */ /* 0x000e680000000200 */
[----:B------:R-:W0:Y:S01]  /*ab10*/  LDGDEPBAR ;  /* 0x00000000000079af */ /* 0x000e220000000000 */
[C---:B----4-:R-:W-:Y:S06]  /*ab20*/  HMMA.16816.F32 R180, R8.reuse, R48, RZ ;  /* 0x0000003008b4723c */ /* 0x050fec00000018ff */
[C---:B---3--:R-:W-:Y:S06]  /*ab30*/  HMMA.16816.F32 R172, R8.reuse, R40, RZ ;  /* 0x0000002808ac723c */ /* 0x048fec00000018ff */
[C---:B------:R-:W-:Y:S06]  /*ab40*/  HMMA.16816.F32 R64, R8.reuse, R32, RZ ;  /* 0x000000200840723c */ /* 0x040fec00000018ff */
[C---:B------:R-:W-:Y:S06]  /*ab50*/  HMMA.16816.F32 R184, R8.reuse, R54, RZ ;  /* 0x0000003608b8723c */ /* 0x040fec00000018ff */
[C---:B------:R-:W-:Y:S06]  /*ab60*/  HMMA.16816.F32 R176, R8.reuse, R50, RZ ;  /* 0x0000003208b0723c */ /* 0x040fec00000018ff */
[C---:B------:R-:W-:Y:S06]  /*ab70*/  HMMA.16816.F32 R132, R8.reuse, R42, RZ ;  /* 0x0000002a0884723c */ /* 0x040fec00000018ff */
[----:B------:R-:W-:Y:S06]  /*ab80*/  HMMA.16816.F32 R8, R8, R34, RZ ;  /* 0x000000220808723c */ /* 0x000fec00000018ff */
[C---:B--2---:R-:W-:Y:S06]  /*ab90*/  HMMA.16816.F32 R228, R4.reuse, R28, R196 ;  /* 0x0000001c04e4723c */ /* 0x044fec00000018c4 */
        /* <DEDUP_REMOVED lines=15> */
[----:B------:R-:W-:Y:S05]  /*ac90*/  LDSM.16.M88.4 R12, [R189+0x7800] ;  /* 0x00780000bd0c783b */ /* 0x000fea0000000200 */
[C---:B-1----:R-:W-:Y:S01]  /*aca0*/  HMMA.16816.F32 R180, R16.reuse, R20, R4 ;  /* 0x0000001410b4723c */ /* 0x042fe20000001804 */
[----:B------:R-:W-:Y:S05]  /*acb0*/  LDSM.16.M88.4 R4, [R192+0x3000] ;  /* 0x00300000c004783b */ /* 0x000fea0000000200 */
[C---:B------:R-:W-:Y:S01]  /*acc0*/  HMMA.16816.F32 R40, R16.reuse, R22, R40 ;  /* 0x000000161028723c */ /* 0x040fe20000001828 */
[----:B------:R-:W1:Y:S05]  /*acd0*/  LDSM.16.M88.4 R20, [R189+0x7400] ;  /* 0x00740000bd14783b */ /* 0x000e6a0000000200 */
[C---:B------:R-:W-:Y:S06]  /*ace0*/  HMMA.16816.F32 R196, R16.reuse, R28, R64 ;  /* 0x0000001c10c4723c */ /* 0x040fec0000001840 */
[C---:B------:R-:W-:Y:S01]  /*acf0*/  HMMA.16816.F32 R184, R16.reuse, R24, R8 ;  /* 0x0000001810b8723c */ /* 0x040fe20000001808 */
[----:B------:R-:W-:Y:S05]  /*ad00*/  LDSM.16.M88.4 R8, [R192+0x2000] ;  /* 0x00200000c008783b */ /* 0x000fea0000000200 */
[C---:B------:R-:W-:Y:S01]  /*ad10*/  HMMA.16816.F32 R32, R16.reuse, R30, R52 ;  /* 0x0000001e1020723c */ /* 0x040fe20000001834 */
[----:B------:R-:W2:Y:S05]  /*ad20*/  LDSM.16.M88.4 R28, [R189+0x7c00] ;  /* 0x007c0000bd1c783b */ /* 0x000eaa0000000200 */
[C---:B------:R-:W-:Y:S01]  /*ad30*/  HMMA.16816.F32 R48, R16.reuse, R26, R48 ;  /* 0x0000001a1030723c */ /* 0x040fe20000001830 */
[----:B------:R-:W3:Y:S05]  /*ad40*/  LDSM.16.M88.4 R24, [R189+0x7000] ;  /* 0x00700000bd18783b */ /* 0x000eea0000000200 */
[C---:B------:R-:W-:Y:S06]  /*ad50*/  HMMA.16816.F32 R200, R16.reuse, R60, R132 ;  /* 0x0000003c10c8723c */ /* 0x040fec0000001884 */
[----:B------:R-:W-:Y:S01]  /*ad60*/  HMMA.16816.F32 R176, R16, R62, R176 ;  /* 0x0000003e10b0723c */ /* 0x000fe200000018b0 */
[----:B------:R-:W-:Y:S05]  /*ad70*/  LDSM.16.M88.4 R16, [R191+0x7800] ;  /* 0x00780000bf10783b */ /* 0x000fea0000000200 */
[C---:B-1----:R-:W-:Y:S06]  /*ad80*/  HMMA.16816.F32 R64, R4.reuse, R20, R216 ;  /* 0x000000140440723c */ /* 0x042fec00000018d8 */
[C---:B------:R-:W-:Y:S06]  /*ad90*/  HMMA.16816.F32 R60, R4.reuse, R22, R212 ;  /* 0x00000016043c723c */ /* 0x040fec00000018d4 */
[C---:B------:R-:W-:Y:S06]  /*ada0*/  HMMA.16816.F32 R52, R4.reuse, R12, R204 ;  /* 0x0000000c0434723c */ /* 0x040fec00000018cc */
[C---:B--2---:R-:W-:Y:S06]  /*adb0*/  HMMA.16816.F32 R248, R4.reuse, R28, R248 ;  /* 0x0000001c04f8723c */ /* 0x044fec00000018f8 */
[C---:B---3--:R-:W-:Y:S06]  /*adc0*/  HMMA.16816.F32 R172, R4.reuse, R24, R228 ;  /* 0x0000001804ac723c */ /* 0x048fec00000018e4 */
[C---:B------:R-:W-:Y:S06]  /*add0*/  HMMA.16816.F32 R132, R4.reuse, R26, R220 ;  /* 0x0000001a0484723c */ /* 0x040fec00000018dc */
[C---:B------:R-:W-:Y:S06]  /*ade0*/  HMMA.16816.F32 R208, R4.reuse, R14, R208 ;  /* 0x0000000e04d0723c */ /* 0x040fec00000018d0 */
[----:B------:R-:W-:Y:S01]  /*adf0*/  HMMA.16816.F32 R224, R4, R30, R224 ;  /* 0x0000001e04e0723c */ /* 0x000fe200000018e0 */
[----:B------:R-:W1:Y:S05]  /*ae00*/  LDSM.16.M88.4 R4, [R193+0x3000] ;  /* 0x00300000c104783b */ /* 0x000e6a0000000200 */
[C---:B------:R-:W-:Y:S06]  /*ae10*/  HMMA.16816.F32 R216, R8.reuse, R24, R196 ;  /* 0x0000001808d8723c */ /* 0x040fec00000018c4 */
[C---:B------:R-:W-:Y:S01]  /*ae20*/  HMMA.16816.F32 R212, R8.reuse, R26, R32 ;  /* 0x0000001a08d4723c */ /* 0x040fe20000001820 */
[----:B------:R-:W2:Y:S04]  /*ae30*/  LDSM.16.M88.4 R24, [R191+0x7000] ;  /* 0x00700000bf18783b */ /* 0x000ea80000000200 */
[----:B------:R-:W-:Y:S01]  /*ae40*/  LDSM.16.M88.4 R32, [R191+0x7c00] ;  /* 0x007c0000bf20783b */ /* 0x000fe20000000200 */
[C---:B------:R-:W-:Y:S06]  /*ae50*/  HMMA.16816.F32 R184, R8.reuse, R20, R184 ;  /* 0x0000001408b8723c */ /* 0x040fec00000018b8 */
[C---:B------:R-:W-:Y:S01]  /*ae60*/  HMMA.16816.F32 R48, R8.reuse, R22, R48 ;  /* 0x000000160830723c */ /* 0x040fe20000001830 */
[----:B------:R-:W3:Y:S05]  /*ae70*/  LDSM.16.M88.4 R20, [R191+0x7400] ;  /* 0x00740000bf14783b */ /* 0x000eea0000000200 */
[C---:B------:R-:W-:Y:S06]  /*ae80*/  HMMA.16816.F32 R196, R8.reuse, R12, R180 ;  /* 0x0000000c08c4723c */ /* 0x040fec00000018b4 */
[C---:B------:R-:W-:Y:S01]  /*ae90*/  HMMA.16816.F32 R40, R8.reuse, R14, R40 ;  /* 0x0000000e0828723c */ /* 0x040fe20000001828 */
[----:B------:R-:W4:Y:S05]  /*aea0*/  LDSM.16.M88.4 R12, [R193+0x2000] ;  /* 0x00200000c10c783b */ /* 0x000f2a0000000200 */
[----:B------:R-:W-:Y:S06]  /*aeb0*/  HMMA.16816.F32 R244, R8, R28, R200 ;  /* 0x0000001c08f4723c */ /* 0x000fec00000018c8 */
[C---:B-1----:R-:W-:Y:S06]  /*aec0*/  HMMA.16816.F32 R180, R4.reuse, R16, R52 ;  /* 0x0000001004b4723c */ /* 0x042fec0000001834 */
[C---:B--2---:R-:W-:Y:S06]  /*aed0*/  HMMA.16816.F32 R228, R4.reuse, R24, R172 ;  /* 0x0000001804e4723c */ /* 0x044fec00000018ac */
[C---:B------:R-:W-:Y:S06]  /*aee0*/  HMMA.16816.F32 R220, R4.reuse, R26, R132 ;  /* 0x0000001a04dc723c */ /* 0x040fec0000001884 */
[----:B------:R-:W-:Y:S01]  /*aef0*/  IMAD.MOV.U32 R28, RZ, RZ, R244 ;  /* 0x000000ffff1c7224 */ /* 0x000fe200078e00f4 */
[----:B---3--:R-:W-:Y:S01]  /*af00*/  HMMA.16816.F32 R204, R4, R20, R64 ;  /* 0x0000001404cc723c */ /* 0x008fe20000001840 */
[----:B------:R-:W-:-:S02]  /*af10*/  IMAD.MOV.U32 R3, RZ, RZ, R245 ;  /* 0x000000ffff037224 */ /* 0x000fc400078e00f5 */
[----:B------:R-:W-:Y:S02]  /*af20*/  IMAD.MOV.U32 R2, RZ, RZ, R246 ;  /* 0x000000ffff027224 */ /* 0x000fe400078e00f6 */
[----:B------:R-:W-:Y:S01]  /*af30*/  IMAD.MOV.U32 R0, RZ, RZ, R247 ;  /* 0x000000ffff007224 */ /* 0x000fe200078e00f7 */
[----:B------:R-:W-:Y:S06]  /*af40*/  HMMA.16816.F32 R200, R4, R22, R60 ;  /* 0x0000001604c8723c */ /* 0x000fec000000183c */
[----:B------:R-:W-:Y:S01]  /*af50*/  HMMA.16816.F32 R244, R8, R30, R176 ;  /* 0x0000001e08f4723c */ /* 0x000fe200000018b0 */
[----:B------:R-:W-:Y:S05]  /*af60*/  LDSM.16.M88.4 R8, [R192+0x4000] ;  /* 0x00400000c008783b */ /* 0x000fea0000000200 */
[C---:B------:R-:W-:Y:S06]  /*af70*/  HMMA.16816.F32 R176, R4.reuse, R18, R208 ;  /* 0x0000001204b0723c */ /* 0x040fec00000018d0 */
[----:B------:R-:W-:Y:S01]  /*af80*/  HMMA.16816.F32 R172, R4, R32, R248 ;  /* 0x0000002004ac723c */ /* 0x000fe200000018f8 */
[----:B------:R-:W-:-:S02]  /*af90*/  IMAD.MOV.U32 R208, RZ, RZ, R28 ;  /* 0x000000ffffd07224 */ /* 0x000fc400078e001c */
[----:B------:R-:W-:Y:S01]  /*afa0*/  LDSM.16.M88.4 R28, [R189+0x8c00] ;  /* 0x008c0000bd1c783b */ /* 0x000fe20000000200 */
[----:B------:R-:W-:Y:S02]  /*afb0*/  IMAD.MOV.U32 R209, RZ, RZ, R3 ;  /* 0x000000ffffd17224 */ /* 0x000fe400078e0003 */
[----:B------:R-:W-:Y:S01]  /*afc0*/  HMMA.16816.F32 R132, R4, R34, R224 ;  /* 0x000000220484723c */ /* 0x000fe200000018e0 */
[----:B------:R-:W-:Y:S01]  /*afd0*/  LDSM.16.M88.4 R4, [R192+0x5000] ;  /* 0x00500000c004783b */ /* 0x000fe20000000200 */
[----:B------:R-:W-:Y:S02]  /*afe0*/  IMAD.MOV.U32 R210, RZ, RZ, R2 ;  /* 0x000000ffffd27224 */ /* 0x000fe400078e0002 */
[----:B------:R-:W-:Y:S02]  /*aff0*/  IMAD.MOV.U32 R211, RZ, RZ, R0 ;  /* 0x000000ffffd37224 */ /* 0x000fe400078e0000 */
[C---:B----4-:R-:W-:Y:S06]  /*b000*/  HMMA.16816.F32 R52, R12.reuse, R20, R184 ;  /* 0x000000140c34723c */ /* 0x050fec00000018b8 */
[C---:B------:R-:W-:Y:S01]  /*b010*/  HMMA.16816.F32 R48, R12.reuse, R22, R48 ;  /* 0x000000160c30723c */ /* 0x040fe20000001830 */
[----:B------:R-:W1:Y:S05]  /*b020*/  LDSM.16.M88.4 R20, [R189+0x8400] ;  /* 0x00840000bd14783b */ /* 0x000e6a0000000200 */
[C---:B------:R-:W-:Y:S06]  /*b030*/  HMMA.16816.F32 R196, R12.reuse, R16, R196 ;  /* 0x000000100cc4723c */ /* 0x040fec00000018c4 */
[C---:B------:R-:W-:Y:S01]  /*b040*/  HMMA.16816.F32 R40, R12.reuse, R18, R40 ;  /* 0x000000120c28723c */ /* 0x040fe20000001828 */
[----:B------:R-:W2:Y:S05]  /*b050*/  LDSM.16.M88.4 R16, [R189+0x8800] ;  /* 0x00880000bd10783b */ /* 0x000eaa0000000200 */
[C---:B------:R-:W-:Y:S06]  /*b060*/  HMMA.16816.F32 R64, R12.reuse, R24, R216 ;  /* 0x000000180c40723c */ /* 0x040fec00000018d8 */
[C---:B------:R-:W-:Y:S01]  /*b070*/  HMMA.16816.F32 R60, R12.reuse, R26, R212 ;  /* 0x0000001a0c3c723c */ /* 0x040fe200000018d4 */
[----:B------:R-:W3:Y:S05]  /*b080*/  LDSM.16.M88.4 R24, [R189+0x8000] ;  /* 0x00800000bd18783b */ /* 0x000eea0000000200 */
[C---:B------:R-:W-:Y:S06]  /*b090*/  HMMA.16816.F32 R184, R12.reuse, R32, R208 ;  /* 0x000000200cb8723c */ /* 0x040fec00000018d0 */
[----:B------:R-:W-:Y:S06]  /*b0a0*/  HMMA.16816.F32 R12, R12, R34, R244 ;  /* 0x000000220c0c723c */ /* 0x000fec00000018f4 */
[C---:B-1----:R-:W-:Y:S06]  /*b0b0*/  HMMA.16816.F32 R208, R4.reuse, R20, R204 ;  /* 0x0000001404d0723c */ /* 0x042fec00000018cc */
[C---:B------:R-:W-:Y:S06]  /*b0c0*/  HMMA.16816.F32 R204, R4.reuse, R22, R200 ;  /* 0x0000001604cc723c */ /* 0x040fec00000018c8 */
[C---:B--2---:R-:W-:Y:S06]  /*b0d0*/  HMMA.16816.F32 R200, R4.reuse, R16, R180 ;  /* 0x0000001004c8723c */ /* 0x044fec00000018b4 */
[C---:B------:R-:W-:Y:S06]  /*b0e0*/  HMMA.16816.F32 R180, R4.reuse, R18, R176 ;  /* 0x0000001204b4723c */ /* 0x040fec00000018b0 */
[C---:B------:R-:W-:Y:S06]  /*b0f0*/  HMMA.16816.F32 R176, R4.reuse, R28, R172 ;  /* 0x0000001c04b0723c */ /* 0x040fec00000018ac */
[----:B------:R-:W-:Y:S06]  /*b100*/  HMMA.16816.F32 R172, R4, R30, R132 ;  /* 0x0000001e04ac723c */ /* 0x000fec0000001884 */
[C---:B---3--:R-:W-:Y:S06]  /*b110*/  HMMA.16816.F32 R132, R8.reuse, R24, R64 ;  /* 0x000000180884723c */ /* 0x048fec0000001840 */
[C---:B------:R-:W-:Y:S06]  /*b120*/  HMMA.16816.F32 R64, R8.reuse, R26, R60 ;  /* 0x0000001a0840723c */ /* 0x040fec000000183c */
[C---:B------:R-:W-:Y:S06]  /*b130*/  HMMA.16816.F32 R60, R8.reuse, R20, R52 ;  /* 0x00000014083c723c */ /* 0x040fec0000001834 */
[----:B------:R-:W-:Y:S06]  /*b140*/  HMMA.16816.F32 R32, R8, R28, R184 ;  /* 0x0000001c0820723c */ /* 0x000fec00000018b8 */
[C---:B------:R-:W-:Y:S06]  /*b150*/  HMMA.16816.F32 R228, R4.reuse, R24, R228 ;  /* 0x0000001804e4723c */ /* 0x040fec00000018e4 */
[----:B------:R-:W-:Y:S01]  /*b160*/  HMMA.16816.F32 R220, R4, R26, R220 ;  /* 0x0000001a04dc723c */ /* 0x000fe200000018dc */
[----:B------:R-:W-:Y:S04]  /*b170*/  LDSM.16.M88.4 R4, [R193+0x5000] ;  /* 0x00500000c104783b */ /* 0x000fe80000000200 */
[----:B------:R-:W1:Y:S01]  /*b180*/  LDSM.16.M88.4 R24, [R191+0x8000] ;  /* 0x00800000bf18783b */ /* 0x000e620000000200 */
[C---:B------:R-:W-:Y:S03]  /*b190*/  HMMA.16816.F32 R52, R8.reuse, R22, R48 ;  /* 0x000000160834723c */ /* 0x040fe60000001830 */
[----:B------:R-:W-:Y:S03]  /*b1a0*/  LDSM.16.M88.4 R20, [R191+0x8400] ;  /* 0x00840000bf14783b */ /* 0x000fe60000000200 */
[C---:B------:R-:W-:Y:S01]  /*b1b0*/  HMMA.16816.F32 R28, R8.reuse, R30, R12 ;  /* 0x0000001e081c723c */ /* 0x040fe2000000180c */
[----:B------:R-:W2:Y:S05]  /*b1c0*/  LDSM.16.M88.4 R12, [R191+0x8c00] ;  /* 0x008c0000bf0c783b */ /* 0x000eaa0000000200 */
[C---:B------:R-:W-:Y:S06]  /*b1d0*/  HMMA.16816.F32 R48, R8.reuse, R16, R196 ;  /* 0x000000100830723c */ /* 0x040fec00000018c4 */
[----:B------:R-:W-:Y:S01]  /*b1e0*/  HMMA.16816.F32 R40, R8, R18, R40 ;  /* 0x000000120828723c */ /* 0x000fe20000001828 */
[----:B------:R-:W3:Y:S04]  /*b1f0*/  LDSM.16.M88.4 R8, [R193+0x4000] ;  /* 0x00400000c108783b */ /* 0x000ee80000000200 */
[----:B------:R-:W4:Y:S01]  /*b200*/  LDSM.16.M88.4 R16, [R191+0x8800] ;  /* 0x00880000bf10783b */ /* 0x000f220000000200 */
[----:B------:R-:W-:-:S04]  /*b210*/  DEPBAR.LE SB0, 0x0 ;  /* 0x000080000000791a */ /* 0x000fc80000000000 */
[C---:B-1----:R-:W-:Y:S06]  /*b220*/  HMMA.16816.F32 R228, R4.reuse, R24, R228 ;  /* 0x0000001804e4723c */ /* 0x042fec00000018e4 */
[C---:B------:R-:W-:Y:S06]  /*b230*/  HMMA.16816.F32 R220, R4.reuse, R26, R220 ;  /* 0x0000001a04dc723c */ /* 0x040fec00000018dc */
[C---:B--2---:R-:W-:Y:S06]  /*b240*/  HMMA.16816.F32 R184, R4.reuse, R12, R176 ;  /* 0x0000000c04b8723c */ /* 0x044fec00000018b0 */
[----:B------:R-:W-:Y:S06]  /*b250*/  HMMA.16816.F32 R196, R4, R14, R172 ;  /* 0x0000000e04c4723c */ /* 0x000fec00000018ac */
[C---:B---3--:R-:W-:Y:S06]  /*b260*/  HMMA.16816.F32 R176, R8.reuse, R24, R132 ;  /* 0x0000001808b0723c */ /* 0x048fec0000001884 */
[C---:B------:R-:W-:Y:S06]  /*b270*/  HMMA.16816.F32 R172, R8.reuse, R26, R64 ;  /* 0x0000001a08ac723c */ /* 0x040fec0000001840 */
        /* <DEDUP_REMOVED lines=8> */
[C---:B------:R-:W-:Y:S06]  /*b300*/  HMMA.16816.F32 R48, R8.reuse, R12, R32 ;  /* 0x0000000c0830723c */ /* 0x040fec0000001820 */
[----:B------:R-:W-:Y:S01]  /*b310*/  HMMA.16816.F32 R40, R8, R14, R28 ;  /* 0x0000000e0828723c */ /* 0x000fe2000000181c */
[----:B------:R-:W-:Y:S06]  /*b320*/  BAR.SYNC.DEFER_BLOCKING 0x0 ;  /* 0x0000000000007b1d */ /* 0x000fec0000010000 */
[----:B------:R-:W-:-:S02]  /*b330*/  NOP ;  /* 0x0000000000007918 */ /* 0x000fc40000000000 */
[----:B------:R-:W-:-:S15]  /*b340*/  @P0 BRA `(.L_x_564) ;  /* 0x0000000400000947 */ /* 0x000fde0003800000 */
[----:B------:R-:W2:Y:S01]  /*b350*/  LDL.64 R242, [R1+0x130] ;  /* 0x0001300001f27983 */ /* 0x000ea20000100a00 */
[----:B------:R-:W1:Y:S01]  /*b360*/  @!P4 LDC.64 R6, c[0x0][0x218] ;  /* 0x00008600ff06cb82 */ /* 0x000e620000000a00 */
[----:B------:R-:W-:Y:S01]  /*b370*/  UIADD3 UR6, UR18, -0x3, URZ ;  /* 0xfffffffd12067890 */ /* 0x000fe2000fffe03f */
[----:B------:R-:W-:Y:S01]  /*b380*/  BSSY B0, `(.L_x_565) ;  /* 0x000003b000007945 */ /* 0x000fe20003800000 */
[----:B------:R3:W-:Y:S02]  /*b390*/  @P5 STS [R195+0x6000], RZ ;  /* 0x006000ffc3005388 */ /* 0x0007e40000000800 */
[----:B------:R-:W-:Y:S02]  /*b3a0*/  USHF.R.S32.HI UR4, URZ, 0x1f, UR6 ;  /* 0x0000001f3f047899 */ /* 0x000fe40008011406 */
[----:B------:R-:W-:Y:S01]  /*b3b0*/  UIMAD UR28, UR28, UR6, URZ ;  /* 0x000000061c1c72a4 */ /* 0x000fe2000f8e023f */
[----:B------:R-:W4:Y:S01]  /*b3c0*/  @!P5 LDC.64 R4, c[0x0][0x218] ;  /* 0x00008600ff04db82 */ /* 0x000f220000000a00 */
[----:B------:R-:W-:Y:S01]  /*b3d0*/  IMAD.U32 R2, RZ, RZ, UR6 ;  /* 0x00000006ff027e24 */ /* 0x000fe2000f8e00ff */
[----:B------:R3:W-:Y:S01]  /*b3e0*/  @P5 STS [R195+0x6004], RZ ;  /* 0x006004ffc3005388 */ /* 0x0007e20000000800 */
[----:B------:R-:W-:-:S03]  /*b3f0*/  UIMAD UR4, UR4, UR29, UR28 ;  /* 0x0000001d040472a4 */ /* 0x000fc6000f8e021c */
[----:B------:R3:W-:Y:S02]  /*b400*/  @P5 STS.64 [R195+0x6008], RZ ;  /* 0x006008ffc3005388 */ /* 0x0007e40000000a00 */
[----:B------:R-:W5:Y:S08]  /*b410*/  @!P3 LDC.64 R8, c[0x0][0x218] ;  /* 0x00008600ff08bb82 */ /* 0x000f700000000a00 */
[----:B------:R-:W3:Y:S08]  /*b420*/  @!P5 LDC.64 R12, c[0x0][0x218] ;  /* 0x00008600ff0cdb82 */ /* 0x000ef00000000a00 */
[----:B------:R-:W3:Y:S01]  /*b430*/  @!P4 LDC.64 R16, c[0x0][0x218] ;  /* 0x00008600ff10cb82 */ /* 0x000ee20000000a00 */
[----:B--2---:R-:W-:-:S04]  /*b440*/  IMAD.WIDE.U32 R2, R2, UR29, R242 ;  /* 0x0000001d02027c25 */ /* 0x004fc8000f8e00f2 */
[----:B------:R-:W-:Y:S01]  /*b450*/  VIADD R3, R3, UR4 ;  /* 0x0000000403037c36 */ /* 0x000fe20008000000 */
[C---:B-1----:R-:W-:Y:S02]  /*b460*/  @!P4 LEA R10, P0, R2.reuse, R6, 0x1 ;  /* 0x00000006020ac211 */ /* 0x042fe400078008ff */
[C---:B----4-:R-:W-:Y:S02]  /*b470*/  @!P5 LEA R14, P1, R2.reuse, R4, 0x1 ;  /* 0x00000004020ed211 */ /* 0x050fe400078208ff */
[C-C-:B------:R-:W-:Y:S02]  /*b480*/  @!P4 LEA.HI.X R11, R2.reuse, R7, R3.reuse, 0x1, P0 ;  /* 0x00000007020bc211 */ /* 0x140fe400000f0c03 */
[C---:B------:R-:W-:Y:S02]  /*b490*/  IADD3 R0, P0, R2.reuse, UR31, RZ ;  /* 0x0000001f02007c10 */ /* 0x040fe4000ff1e0ff */
[C---:B------:R-:W-:Y:S02]  /*b4a0*/  @!P5 LEA.HI.X R15, R2.reuse, R5, R3, 0x1, P1 ;  /* 0x00000005020fd211 */ /* 0x040fe400008f0c03 */
[----:B-----5:R-:W-:-:S02]  /*b4b0*/  @!P3 LEA R8, P1, R2, R8, 0x1 ;  /* 0x000000080208b211 */ /* 0x020fc400078208ff */
[----:B------:R-:W-:Y:S01]  /*b4c0*/  IADD3.X R4, R3, UR30, RZ, P0, !PT ;  /* 0x0000001e03047c10 */ /* 0x000fe200087fe4ff */
[----:B------:R-:W-:Y:S01]  /*b4d0*/  @!PT LDS RZ, [RZ] ;  /* 0x00000000fffff984 */ /* 0x000fe20000000800 */
[----:B------:R-:W-:Y:S01]  /*b4e0*/  @!PT LDS RZ, [RZ] ;  /* 0x00000000fffff984 */ /* 0x000fe20000000800 */
[----:B------:R-:W-:Y:S01]  /*b4f0*/  @!PT LDS RZ, [RZ] ;  /* 0x00000000fffff984 */ /* 0x000fe20000000800 */
[----:B------:R1:W-:Y:S01]  /*b500*/  @!P5 LDGSTS.E.BYPASS.LTC128B.128 [R195+0x6000], desc[UR22][R14.64] ;  /* 0x060000000ec3dfae */ /* 0x0003e2000b901d56 */
[C---:B---3--:R-:W-:Y:S02]  /*b510*/  @!P5 LEA R12, P2, R0.reuse, R12, 0x1 ;  /* 0x0000000c000cd211 */ /* 0x048fe400078408ff */
[----:B------:R-:W-:Y:S01]  /*b520*/  @!P4 LEA R6, P0, R0, R16, 0x1 ;  /* 0x000000100006c211 */ /* 0x000fe200078008ff */
[----:B------:R1:W-:Y:S01]  /*b530*/  @P4 STS.128 [R195+0x7000], RZ ;  /* 0x007000ffc3004388 */ /* 0x0003e20000000c00 */
[----:B------:R-:W-:Y:S02]  /*b540*/  @!P3 LEA.HI.X R9, R2, R9, R3, 0x1, P1 ;  /* 0x000000090209b211 */ /* 0x000fe400008f0c03 */
[C-C-:B------:R-:W-:Y:S01]  /*b550*/  @!P5 LEA.HI.X R13, R0.reuse, R13, R4.reuse, 0x1, P2 ;  /* 0x0000000d000dd211 */ /* 0x140fe200010f0c04 */
        /* <DEDUP_REMOVED lines=23> */
[----:B------:R-:W-:-:S04]  /*b6d0*/  LEA R2, P0, R0, UR6, 0x1 ;  /* 0x0000000600027c11 */ /* 0x000fc8000f8008ff */
[----:B------:R-:W-:-:S05]  /*b6e0*/  LEA.HI.X R3, R0, UR7, R4, 0x1, P0 ;  /* 0x0000000700037c11 */ /* 0x000fca00080f0c04 */
[----:B------:R-:W-:Y:S01]  /*b6f0*/  @!PT LDS RZ, [RZ] ;  /* 0x00000000fffff984 */ /* 0x000fe20000000800 */
[----:B------:R-:W-:Y:S01]  /*b700*/  @!PT LDS RZ, [RZ] ;  /* 0x00000000fffff984 */ /* 0x000fe20000000800 */
[----:B------:R-:W-:Y:S01]  /*b710*/  @!PT LDS RZ, [RZ] ;  /* 0x00000000fffff984 */ /* 0x000fe20000000800 */
[----:B------:R2:W-:Y:S04]  /*b720*/  LDGSTS.E.BYPASS.LTC128B.128 [R195+0x8800], desc[UR22][R2.64+0x80] ;  /* 0x0880008002c37fae */ /* 0x0005e8000b901d56 */
.L_x_566:
[----:B------:R-:W-:Y:S05]  /*b730*/  BSYNC B0 ;  /* 0x0000000000007941 */ /* 0x000fea0003800000 */
.L_x_565:
[----:B------:R-:W0:Y:S02]  /*b740*/  LDGDEPBAR ;  /* 0x00000000000079af */ /* 0x000e240000000000 */
.L_x_564:
[----:B-1----:R-:W3:Y:S04]  /*b750*/  LDL.64 R6, [R1+0x38] ;  /* 0x0000380001067983 */ /* 0x002ee80000100a00 */
[----:B------:R-:W4:Y:S01]  /*b760*/  LDL.64 R4, [R1+0x40] ;  /* 0x0000400001047983 */ /* 0x000f220000100a00 */
[----:B--2---:R-:W-:Y:S01]  /*b770*/  IMAD.U32 R2, RZ, RZ, UR42 ;  /* 0x0000002aff027e24 */ /* 0x004fe2000f8e00ff */
[----:B------:R-:W1:Y:S02]  /*b780*/  S2R R0, SR_TID.X ;  /* 0x0000000000007919 */ /* 0x000e640000002100 */
[----:B------:R-:W-:Y:S04]  /*b790*/  STL.64 [R1+0x218], R36 ;  /* 0x0002182401007387 */ /* 0x000fe80000100a00 */
[----:B------:R-:W-:Y:S04]  /*b7a0*/  STL.64 [R1+0x210], R46 ;  /* 0x0002102e01007387 */ /* 0x000fe80000100a00 */
[----:B------:R-:W-:Y:S04]  /*b7b0*/  STL.64 [R1+0x208], R44 ;  /* 0x0002082c01007387 */ /* 0x000fe80000100a00 */
[----:B------:R-:W-:Y:S04]  /*b7c0*/  STL.64 [R1+0x200], R38 ;  /* 0x0002002601007387 */ /* 0x000fe80000100a00 */
[----:B------:R-:W-:Y:S04]  /*b7d0*/  STL [R1+0x1f4], R188 ;  /* 0x0001f4bc01007387 */ /* 0x000fe80000100800 */
[----:B------:R-:W-:Y:S04]  /*b7e0*/  STL [R1+0x1f0], R190 ;  /* 0x0001f0be01007387 */ /* 0x000fe80000100800 */
[----:B------:R-:W-:Y:S01]  /*b7f0*/  STL [R1+0x1d0], R195 ;  /* 0x0001d0c301007387 */ /* 0x000fe20000100800 */
[----:B-1----:R-:W-:-:S03]  /*b800*/  IMAD.SHL.U32 R0, R0, 0x2, RZ ;  /* 0x0000000200007824 */ /* 0x002fc600078e00ff */
[----:B------:R-:W-:Y:S02]  /*b810*/  STL [R1+0x1cc], R193 ;  /* 0x0001ccc101007387 */ /* 0x000fe40000100800 */
[----:B------:R-:W-:Y:S02]  /*b820*/  LOP3.LUT R0, R0, 0x6, RZ, 0xc0, !PT ;  /* 0x0000000600007812 */ /* 0x000fe400078ec0ff */
[----:B------:R-:W-:Y:S03]  /*b830*/  STL [R1+0x1c8], R192 ;  /* 0x0001c8c001007387 */ /* 0x000fe60000100800 */
[----:B------:R-:W-:Y:S01]  /*b840*/  IMAD R2, R2, 0x40, R0 ;  /* 0x0000004002027824 */ /* 0x000fe200078e0200 */
[----:B------:R-:W-:Y:S03]  /*b850*/  STL [R1+0x1c4], R191 ;  /* 0x0001c4bf01007387 */ /* 0x000fe60000100800 */
[C---:B------:R-:W-:Y:S01]  /*b860*/  VIADD R14, R2.reuse, 0x1 ;  /* 0x00000001020e7836 */ /* 0x040fe20000000000 */
[CC--:B------:R-:W-:Y:S01]  /*b870*/  ISETP.GE.AND P0, PT, R2.reuse, R56.reuse, PT ;  /* 0x000000380200720c */ /* 0x0c0fe20003f06270 */
[C---:B------:R-:W-:Y:S01]  /*b880*/  VIADD R13, R2.reuse, 0x8 ;  /* 0x00000008020d7836 */ /* 0x040fe20000000000 */
[----:B------:R-:W-:Y:S01]  /*b890*/  STL [R1+0x1c0], R189 ;  /* 0x0001c0bd01007387 */ /* 0x000fe20000100800 */
[----:B------:R-:W-:Y:S01]  /*b8a0*/  VIADD R12, R2, 0x9 ;  /* 0x00000009020c7836 */ /* 0x000fe20000000000 */
[----:B------:R-:W-:Y:S01]  /*b8b0*/  FSEL R3, R176, -INF , !P0 ;  /* 0xff800000b0037808 */ /* 0x000fe20004000000 */
[----:B------:R-:W-:Y:S01]  /*b8c0*/  VIADD R11, R2, 0x10 ;  /* 0x00000010020b7836 */ /* 0x000fe20000000000 */
[-C--:B------:R-:W-:Y:S01]  /*b8d0*/  ISETP.GE.AND P2, PT, R14, R56.reuse, PT ;  /* 0x000000380e00720c */ /* 0x080fe20003f46270 */
[C---:B------:R-:W-:Y:S01]  /*b8e0*/  VIADD R10, R2.reuse, 0x11 ;  /* 0x00000011020a7836 */ /* 0x040fe20000000000 */
[-C--:B------:R-:W-:Y:S01]  /*b8f0*/  ISETP.GE.AND P1, PT, R13, R56.reuse, PT ;  /* 0x000000380d00720c */ /* 0x080fe20003f26270 */
[C---:B------:R-:W-:Y:S01]  /*b900*/  VIADD R9, R2.reuse, 0x18 ;  /* 0x0000001802097836 */ /* 0x040fe20000000000 */
[----:B------:R-:W-:Y:S01]  /*b910*/  FSEL R33, R177, -INF , !P2 ;  /* 0xff800000b1217808 */ /* 0x000fe20005000000 */
[C---:B------:R-:W-:Y:S01]  /*b920*/  VIADD R8, R2.reuse, 0x19 ;  /* 0x0000001902087836 */ /* 0x040fe20000000000 */
[----:B------:R-:W-:Y:S01]  /*b930*/  FMNMX.FTZ R0, R131, R3, !PT ;  /* 0x0000000383007209 */ /* 0x000fe20007810000 */
[----:B------:R-:W-:Y:S01]  /*b940*/  VIADD R15, R2, 0x30 ;  /* 0x00000030020f7836 */ /* 0x000fe20000000000 */
[----:B------:R-:W-:Y:S01]  /*b950*/  ISETP.GE.AND P0, PT, R12, R56, PT ;  /* 0x000000380c00720c */ /* 0x000fe20003f06270 */
[----:B------:R-:W-:Y:S01]  /*b960*/  VIADD R16, R2, 0x31 ;  /* 0x0000003102107836 */ /* 0x000fe20000000000 */
[----:B------:R-:W-:Y:S01]  /*b970*/  FSEL R32, R172, -INF , !P1 ;  /* 0xff800000ac207808 */ /* 0x000fe20004800000 */
[C---:B------:R-:W-:Y:S01]  /*b980*/  VIADD R17, R2.reuse, 0x38 ;  /* 0x0000003802117836 */ /* 0x040fe20000000000 */
[----:B------:R-:W-:Y:S01]  /*b990*/  FMNMX.FTZ R0, R33, R0, !PT ;  /* 0x0000000021007209 */ /* 0x000fe20007810000 */
[----:B------:R-:W-:Y:S01]  /*b9a0*/  VIADD R18, R2, 0x39 ;  /* 0x0000003902127836 */ /* 0x000fe20000000000 */
[----:B------:R-:W-:Y:S01]  /*b9b0*/  ISETP.GE.AND P6, PT, R11, R56, PT ;  /* 0x000000380b00720c */ /* 0x000fe20003fc6270 */
[----:B------:R-:W-:Y:S01]  /*b9c0*/  STL [R1+0x1d4], R56 ;  /* 0x0001d43801007387 */ /* 0x000fe20000100800 */
        /* <DEDUP_REMOVED lines=12> */
[----:B------:R-:W-:-:S04]  /*ba90*/  FMNMX.FTZ R0, R28, R0, !PT ;  /* 0x000000001c007209 */ /* 0x000fc80007810000 */
[----:B------:R-:W-:Y:S01]  /*baa0*/  FMNMX.FTZ R0, R27, R0, !PT ;  /* 0x000000001b007209 */ /* 0x000fe20007810000 */
[----:B---3--:R-:W-:Y:S02]  /*bab0*/  IMAD.MOV.U32 R213, RZ, RZ, R7 ;  /* 0x000000ffffd57224 */ /* 0x008fe400078e0007 */
[C---:B------:R-:W-:Y:S02]  /*bac0*/  VIADD R7, R2.reuse, 0x20 ;  /* 0x0000002002077836 */ /* 0x040fe40000000000 */
[----:B------:R-:W-:Y:S01]  /*bad0*/  IMAD.MOV.U32 R212, RZ, RZ, R6 ;  /* 0x000000ffffd47224 */ /* 0x000fe200078e0006 */
[C---:B------:R-:W-:Y:S01]  /*bae0*/  IADD3 R6, R2.reuse, 0x21, RZ ;  /* 0x0000002102067810 */ /* 0x040fe20007ffe0ff */
[----:B----4-:R-:W-:Y:S01]  /*baf0*/  IMAD.MOV.U32 R215, RZ, RZ, R5 ;  /* 0x000000ffffd77224 */ /* 0x010fe200078e0005 */
[-C--:B------:R-:W-:Y:S01]  /*bb00*/  ISETP.GE.AND P6, PT, R7, R56.reuse, PT ;  /* 0x000000380700720c */ /* 0x080fe20003fc6270 */
[----:B------:R-:W-:Y:S01]  /*bb10*/  VIADD R5, R2, 0x28 ;  /* 0x0000002802057836 */ /* 0x000fe20000000000 */
[-C--:B------:R-:W-:Y:S01]  /*bb20*/  ISETP.GE.AND P2, PT, R6, R56.reuse, PT ;  /* 0x000000380600720c */ /* 0x080fe20003f46270 */
[----:B------:R-:W-:Y:S01]  /*bb30*/  IMAD.MOV.U32 R214, RZ, RZ, R4 ;  /* 0x000000ffffd67224 */ /* 0x000fe200078e0004 */
[----:B------:R-:W-:Y:S01]  /*bb40*/  FSEL R26, R60, -INF , !P6 ;  /* 0xff8000003c1a7808 */ /* 0x000fe20007000000 */
[----:B------:R-:W-:Y:S01]  /*bb50*/  VIADD R4, R2, 0x29 ;  /* 0x0000002902047836 */ /* 0x000fe20000000000 */
[----:B------:R-:W-:Y:S01]  /*bb60*/  ISETP.GE.AND P1, PT, R5, R56, PT ;  /* 0x000000380500720c */ /* 0x000fe20003f26270 */
[----:B------:R-:W-:Y:S01]  /*bb70*/  IMAD.MOV.U32 R226, RZ, RZ, R214 ;  /* 0x000000ffffe27224 */ /* 0x000fe200078e00d6 */
[----:B------:R-:W-:Y:S01]  /*bb80*/  FSEL R25, R61, -INF , !P2 ;  /* 0xff8000003d197808 */ /* 0x000fe20005000000 */
[----:B------:R-:W-:Y:S01]  /*bb90*/  IMAD.MOV.U32 R227, RZ, RZ, R215 ;  /* 0x000000ffffe37224 */ /* 0x000fe200078e00d7 */
[----:B------:R-:W-:Y:S01]  /*bba0*/  FMNMX.FTZ R0, R26, R0, !PT ;  /* 0x000000001a007209 */ /* 0x000fe20007810000 */
[----:B------:R-:W-:Y:S01]  /*bbb0*/  IMAD.MOV.U32 R224, RZ, RZ, R212 ;  /* 0x000000ffffe07224 */ /* 0x000fe200078e00d4 */
[----:B------:R-:W-:Y:S01]  /*bbc0*/  ISETP.GE.AND P0, PT, R4, R56, PT ;  /* 0x000000380400720c */ /* 0x000fe20003f06270 */
[----:B------:R-:W-:Y:S01]  /*bbd0*/  IMAD.MOV.U32 R225, RZ, RZ, R213 ;  /* 0x000000ffffe17224 */ /* 0x000fe200078e00d5 */
        /* <DEDUP_REMOVED lines=14> */
[----:B------:R-:W-:Y:S02]  /*bcc0*/  FSEL R19, R41, -INF , !P1 ;  /* 0xff80000029137808 */ /* 0x000fe40004800000 */
[----:B------:R-:W-:-:S04]  /*bcd0*/  FMNMX.FTZ R0, R20, R0, !PT ;  /* 0x0000000014007209 */ /* 0x000fc80007810000 */
[----:B------:R-:W-:-:S05]  /*bce0*/  FMNMX.FTZ R0, R19, R0, !PT ;  /* 0x0000000013007209 */ /* 0x000fca0007810000 */
[----:B------:R-:W1:Y:S02]  /*bcf0*/  SHFL.BFLY PT, R34, R0, 0x2, 0x1f ;  /* 0x0c401f0000227f89 */ /* 0x000e6400000e0000 */
[----:B-1----:R-:W-:-:S05]  /*bd00*/  FMNMX.FTZ R0, R0, R34, !PT ;  /* 0x0000002200007209 */ /* 0x002fca0007810000 */
[----:B------:R-:W1:Y:S02]  /*bd10*/  SHFL.BFLY PT, R34, R0, 0x1, 0x1f ;  /* 0x0c201f0000227f89 */ /* 0x000e6400000e0000 */
[----:B-1----:R-:W-:-:S04]  /*bd20*/  FMNMX.FTZ R35, R0, R34, !PT ;  /* 0x0000002200237209 */ /* 0x002fc80007810000 */
[C---:B------:R-:W-:Y:S01]  /*bd30*/  FSETP.NEU.FTZ.AND P0, PT, R35.reuse, -INF , PT ;  /* 0xff8000002300780b */ /* 0x040fe20003f1d000 */
[----:B------:R1:W-:Y:S03]  /*bd40*/  STL [R1+0x68], R35 ;  /* 0x0000682301007387 */ /* 0x0003e60000100800 */
[----:B------:R-:W-:Y:S01]  /*bd50*/  FSEL R0, R35, RZ, P0 ;  /* 0x000000ff23007208 */ /* 0x000fe20000000000 */
[----:B------:R-:W2:Y:S04]  /*bd60*/  LDL.LU R44, [R1+0x6c] ;  /* 0x00006c00012c7983 */ /* 0x000ea80000300800 */
[----:B------:R-:W-:Y:S01]  /*bd70*/  FADD.FTZ R34, R131, -R0 ;  /* 0x8000000083227221 */ /* 0x000fe20000010000 */
[----:B------:R-:W-:-:S05]  /*bd80*/  FMUL.FTZ R0, R35, UR41 ;  /* 0x0000002923007c20 */ /* 0x000fca0008410000 */
[----:B------:R-:W-:Y:S01]  /*bd90*/  FSEL R0, R0, RZ, P0 ;  /* 0x000000ff00007208 */ /* 0x000fe20000000000 */
[----:B-1----:R-:W-:-:S04]  /*bda0*/  FMUL.FTZ R35, R34, UR41 ;  /* 0x0000002922237c20 */ /* 0x002fc80008410000 */
[--C-:B------:R-:W-:Y:S02]  /*bdb0*/  FFMA.FTZ R34, R3, UR41, -R0.reuse ;  /* 0x0000002903227c23 */ /* 0x100fe40008010800 */
[----:B------:R-:W1:Y:S01]  /*bdc0*/  MUFU.EX2 R3, R35 ;  /* 0x0000002300037308 */ /* 0x000e620000000800 */
        /* <DEDUP_REMOVED lines=14> */
[----:B------:R-:W-:Y:S01]  /*beb0*/  FFMA.FTZ R217, R19, UR41, -R0 ;  /* 0x0000002913d97c23 */ /* 0x000fe20008010800 */
[-C--:B-1----:R-:W-:Y:S01]  /*bec0*/  FMUL.FTZ R20, R152, R3.reuse ;  /* 0x0000000398147220 */ /* 0x082fe20000410000 */
[----:B------:R-:W-:-:S04]  /*bed0*/  FMUL.FTZ R0, R153, R3 ;  /* 0x0000000399007220 */ /* 0x000fc80000410000 */
[----:B------:R1:W-:Y:S04]  /*bee0*/  STL [R1+0xb0], R20 ;  /* 0x0000b01401007387 */ /* 0x0003e80000100800 */
[----:B------:R3:W-:Y:S01]  /*bef0*/  STL [R1+0xb4], R0 ;  /* 0x0000b40001007387 */ /* 0x0007e20000100800 */
[-C--:B------:R-:W-:Y:S01]  /*bf00*/  FMUL.FTZ R21, R93, R3.reuse ;  /* 0x000000035d157220 */ /* 0x080fe20000410000 */
[-C--:B-1----:R-:W-:Y:S01]  /*bf10*/  FMUL.FTZ R20, R76, R3.reuse ;  /* 0x000000034c147220 */ /* 0x082fe20000410000 */
[----:B---3--:R-:W-:-:S04]  /*bf20*/  FMUL.FTZ R0, R77, R3 ;  /* 0x000000034d007220 */ /* 0x008fc80000410000 */
[----:B------:R1:W-:Y:S04]  /*bf30*/  STL [R1+0x148], R20 ;  /* 0x0001481401007387 */ /* 0x0003e80000100800 */
[----:B------:R3:W-:Y:S01]  /*bf40*/  STL [R1+0x14c], R0 ;  /* 0x00014c0001007387 */ /* 0x0007e20000100800 */
[----:B------:R-:W-:Y:S01]  /*bf50*/  MUFU.EX2 R19, R34 ;  /* 0x0000002200137308 */ /* 0x000fe20000000800 */
[-C--:B-1----:R-:W-:Y:S01]  /*bf60*/  FMUL.FTZ R20, R81, R3.reuse ;  /* 0x0000000351147220 */ /* 0x082fe20000410000 */
[----:B---3--:R-:W-:-:S04]  /*bf70*/  FMUL.FTZ R0, R92, R3 ;  /* 0x000000035c007220 */ /* 0x008fc80000410000 */
[----:B------:R1:W-:Y:S04]  /*bf80*/  STL [R1+0x15c], R20 ;  /* 0x00015c1401007387 */ /* 0x0003e80000100800 */
[----:B------:R3:W-:Y:S04]  /*bf90*/  STL [R1+0x168], R0 ;  /* 0x0001680001007387 */ /* 0x0007e80000100800 */
[----:B------:R-:W-:Y:S01]  /*bfa0*/  STL [R1+0x16c], R21 ;  /* 0x00016c1501007387 */ /* 0x000fe20000100800 */
[-C--:B-1----:R-:W-:Y:S01]  /*bfb0*/  FMUL.FTZ R20, R96, R3.reuse ;  /* 0x0000000360147220 */ /* 0x082fe20000410000 */
[----:B---3--:R-:W-:-:S04]  /*bfc0*/  FMUL.FTZ R0, R97, R3 ;  /* 0x0000000361007220 */ /* 0x008fc80000410000 */
[----:B------:R-:W-:Y:S04]  /*bfd0*/  STL [R1+0x178], R20 ;  /* 0x0001781401007387 */ /* 0x000fe80000100800 */
[----:B------:R1:W-:Y:S01]  /*bfe0*/  STL [R1+0x17c], R0 ;  /* 0x00017c0001007387 */ /* 0x0003e20000100800 */
[-C--:B------:R-:W-:Y:S01]  /*bff0*/  FMUL.FTZ R56, R148, R3.reuse ;  /* 0x0000000394387220 */ /* 0x080fe20000410000 */
[-C--:B------:R-:W-:Y:S01]  /*c000*/  FMUL.FTZ R195, R149, R3.reuse ;  /* 0x0000000395c37220 */ /* 0x080fe20000410000 */
[-C--:B------:R-:W-:Y:S01]  /*c010*/  FMUL.FTZ R40, R144, R3.reuse ;  /* 0x0000000390287220 */ /* 0x080fe20000410000 */
[-C--:B------:R-:W-:Y:S01]  /*c020*/  FMUL.FTZ R192, R145, R3.reuse ;  /* 0x0000000391c07220 */ /* 0x080fe20000410000 */
[-C--:B------:R-:W-:Y:S01]  /*c030*/  FMUL.FTZ R52, R140, R3.reuse ;  /* 0x000000038c347220 */ /* 0x080fe20000410000 */
[-C--:B------:R-:W-:Y:S01]  /*c040*/  FMUL.FTZ R49, R141, R3.reuse ;  /* 0x000000038d317220 */ /* 0x080fe20000410000 */
[-C--:B------:R-:W-:Y:S01]  /*c050*/  FMUL.FTZ R37, R136, R3.reuse ;  /* 0x0000000388257220 */ /* 0x080fe20000410000 */
[----:B-1----:R-:W-:-:S05]  /*c060*/  FMUL.FTZ R0, R125, R3 ;  /* 0x000000037d007220 */ /* 0x002fca0000410000 */
[----:B------:R1:W-:Y:S01]  /*c070*/  STL [R1+0x188], R0 ;  /* 0x0001880001007387 */ /* 0x0003e20000100800 */
[-C--:B------:R-:W-:Y:S01]  /*c080*/  FMUL.FTZ R36, R137, R3.reuse ;  /* 0x0000000389247220 */ /* 0x080fe20000410000 */
[-C--:B------:R-:W-:Y:S01]  /*c090*/  FMUL.FTZ R46, R80, R3.reuse ;  /* 0x00000003502e7220 */ /* 0x080fe20000410000 */
[-C--:B------:R-:W-:Y:S01]  /*c0a0*/  FMUL.FTZ R47, R108, R3.reuse ;  /* 0x000000036c2f7220 */ /* 0x080fe20000410000 */
[-C--:B------:R-:W-:Y:S01]  /*c0b0*/  FMUL.FTZ R153, R109, R3.reuse ;  /* 0x000000036d997220 */ /* 0x080fe20000410000 */
[-C--:B------:R-:W-:Y:S01]  /*c0c0*/  FMUL.FTZ R48, R112, R3.reuse ;  /* 0x0000000370307220 */ /* 0x080fe20000410000 */
[-C--:B------:R-:W-:Y:S01]  /*c0d0*/  FMUL.FTZ R41, R113, R3.reuse ;  /* 0x0000000371297220 */ /* 0x080fe20000410000 */
[----:B------:R-:W-:Y:S01]  /*c0e0*/  FMUL.FTZ R45, R124, R3 ;  /* 0x000000037c2d7220 */ /* 0x000fe20000410000 */
[-C--:B------:R-:W-:Y:S01]  /*c0f0*/  ISETP.GE.AND P1, PT, R2, R57.reuse, PT ;  /* 0x000000390200720c */ /* 0x080fe20003f26270 */
[----:B-1----:R-:W1:Y:S01]  /*c100*/  MUFU.EX2 R0, R33 ;  /* 0x0000002100007308 */ /* 0x002e620000000800 */
[----:B------:R-:W-:-:S02]  /*c110*/  ISETP.GE.AND P0, PT, R14, R57, PT ;  /* 0x000000390e00720c */ /* 0x000fc40003f06270 */
[----:B-1----:R-:W-:Y:S02]  /*c120*/  F2FP.F16.F32.PACK_AB R61, R0, R19 ;  /* 0x00000013003d723e */ /* 0x002fe400000000ff */
[----:B------:R-:W-:Y:S02]  /*c130*/  FSEL R33, R179, -INF , !P0 ;  /* 0xff800000b3217808 */ /* 0x000fe40004000000 */
[----:B------:R-:W-:-:S04]  /*c140*/  ISETP.GE.AND P0, PT, R12, R57, PT ;  /* 0x000000390c00720c */ /* 0x000fc80003f06270 */
        /* <DEDUP_REMOVED lines=9> */
[----:B------:R-:W-:Y:S01]  /*c1e0*/  ISETP.GE.AND P0, PT, R16, R57, PT ;  /* 0x000000391000720c */ /* 0x000fe20003f06270 */
[----:B--2---:R-:W-:-:S04]  /*c1f0*/  FFMA.FTZ R3, R44, R3, R19 ;  /* 0x000000032c037223 */ /* 0x004fc80000010013 */
[----:B------:R-:W-:Y:S01]  /*c200*/  FADD.FTZ R77, R0, R3 ;  /* 0x00000003004d7221 */ /* 0x000fe20000010000 */
        /* <DEDUP_REMOVED lines=11> */
[----:B------:R-:W-:-:S02]  /*c2c0*/  FSEL R28, R66, -INF , !P1 ;  /* 0xff800000421c7808 */ /* 0x000fc40004800000 */
[----:B------:R-:W-:Y:S02]  /*c2d0*/  FMNMX.FTZ R0, R29, R0, !PT ;  /* 0x000000001d007209 */ /* 0x000fe40007810000 */
        /* <DEDUP_REMOVED lines=12> */
[----:B------:R-:W-:Y:S02]  /*c3a0*/  FSEL R21, R51, -INF , !P0 ;  /* 0xff80000033157808 */ /* 0x000fe40004000000 */
[-C--:B------:R-:W-:Y:S02]  /*c3b0*/  ISETP.GE.AND P1, PT, R17, R57.reuse, PT ;  /* 0x000000391100720c */ /* 0x080fe40003f26270 */
        /* <DEDUP_REMOVED lines=9> */
[----:B------:R-:W1:Y:S01]  /*c450*/  SHFL.BFLY PT, R34, R0, 0x1, 0x1f ;  /* 0x0c201f0000227f89 */ /* 0x000e6200000e0000 */
[----:B------:R-:W-:Y:S01]  /*c460*/  IMAD.MOV.U32 R39, RZ, RZ, R227 ;  /* 0x000000ffff277224 */ /* 0x000fe200078e00e3 */
[----:B-1----:R-:W-:-:S04]  /*c470*/  FMNMX.FTZ R227, R0, R34, !PT ;  /* 0x0000002200e37209 */ /* 0x002fc80007810000 */
[----:B------:R-:W-:-:S04]  /*c480*/  FSETP.NEU.FTZ.AND P0, PT, R227, -INF , PT ;  /* 0xff800000e300780b */ /* 0x000fc80003f1d000 */
[----:B------:R-:W-:-:S05]  /*c490*/  FSEL R0, R227, RZ, P0 ;  /* 0x000000ffe3007208 */ /* 0x000fca0000000000 */
[----:B------:R-:W-:Y:S01]  /*c4a0*/  FADD.FTZ R34, R130, -R0 ;  /* 0x8000000082227221 */ /* 0x000fe20000010000 */
[----:B------:R-:W-:-:S03]  /*c4b0*/  FMUL.FTZ R0, R227, UR41 ;  /* 0x00000029e3007c20 */ /* 0x000fc60008410000 */
[----:B------:R-:W-:Y:S02]  /*c4c0*/  FMUL.FTZ R35, R34, UR41 ;  /* 0x0000002922237c20 */ /* 0x000fe40008410000 */
[----:B------:R-:W-:-:S05]  /*c4d0*/  FSEL R0, R0, RZ, P0 ;  /* 0x000000ff00007208 */ /* 0x000fca0000000000 */
        /* <DEDUP_REMOVED lines=18> */
[-C--:B------:R-:W-:Y:S01]  /*c600*/  FMUL.FTZ R0, R154, R3.reuse ;  /* 0x000000039a007220 */ /* 0x080fe20000410000 */
[----:B------:R-:W-:Y:S04]  /*c610*/  STL [R1+0x1d8], R57 ;  /* 0x0001d83901007387 */ /* 0x000fe80000100800 */
[----:B------:R-:W-:Y:S04]  /*c620*/  STL [R1+0x54], R227 ;  /* 0x000054e301007387 */ /* 0x000fe80000100800 */
[----:B------:R-:W-:Y:S04]  /*c630*/  STL [R1+0x1f8], R188 ;  /* 0x0001f8bc01007387 */ /* 0x000fe80000100800 */
[----:B------:R1:W-:Y:S01]  /*c640*/  STL [R1+0xb8], R0 ;  /* 0x0000b80001007387 */ /* 0x0003e20000100800 */
[-C--:B------:R-:W-:Y:S01]  /*c650*/  FMUL.FTZ R21, R82, R3.reuse ;  /* 0x0000000352157220 */ /* 0x080fe20000410000 */
[----:B------:R-:W-:Y:S01]  /*c660*/  FMUL.FTZ R20, R83, R3 ;  /* 0x0000000353147220 */ /* 0x000fe20000410000 */
[----:B------:R-:W-:-:S02]  /*c670*/  IMAD.MOV.U32 R38, RZ, RZ, R226 ;  /* 0x000000ffff267224 */ /* 0x000fc400078e00e2 */
[----:B------:R-:W-:Y:S02]  /*c680*/  IMAD.MOV.U32 R155, RZ, RZ, R39 ;  /* 0x000000ffff9b7224 */ /* 0x000fe400078e0027 */
[----:B------:R-:W-:Y:S02]  /*c690*/  IMAD.MOV.U32 R154, RZ, RZ, R38 ;  /* 0x000000ffff9a7224 */ /* 0x000fe400078e0026 */
[----:B-1----:R-:W-:-:S05]  /*c6a0*/  FMUL.FTZ R0, R78, R3 ;  /* 0x000000034e007220 */ /* 0x002fca0000410000 */
[----:B------:R1:W-:Y:S04]  /*c6b0*/  STL [R1+0x150], R0 ;  /* 0x0001500001007387 */ /* 0x0003e80000100800 */
[----:B------:R2:W-:Y:S04]  /*c6c0*/  STL [R1+0x160], R21 ;  /* 0x0001601501007387 */ /* 0x0005e80000100800 */
[----:B------:R3:W-:Y:S01]  /*c6d0*/  STL [R1+0x164], R20 ;  /* 0x0001641401007387 */ /* 0x0007e20000100800 */
[-C--:B-1----:R-:W-:Y:S01]  /*c6e0*/  FMUL.FTZ R0, R94, R3.reuse ;  /* 0x000000035e007220 */ /* 0x082fe20000410000 */
[----:B--2---:R-:W-:-:S04]  /*c6f0*/  FMUL.FTZ R21, R95, R3 ;  /* 0x000000035f157220 */ /* 0x004fc80000410000 */
[----:B------:R1:W-:Y:S01]  /*c700*/  STL [R1+0x170], R0 ;  /* 0x0001700001007387 */ /* 0x0003e20000100800 */
[----:B---3--:R-:W-:-:S03]  /*c710*/  FMUL.FTZ R20, R98, R3 ;  /* 0x0000000362147220 */ /* 0x008fc60000410000 */
[----:B------:R-:W-:Y:S04]  /*c720*/  STL [R1+0x174], R21 ;  /* 0x0001741501007387 */ /* 0x000fe80000100800 */
[----:B------:R2:W-:Y:S01]  /*c730*/  STL [R1+0x180], R20 ;  /* 0x0001801401007387 */ /* 0x0005e20000100800 */
[----:B-1----:R-:W-:-:S05]  /*c740*/  FMUL.FTZ R0, R99, R3 ;  /* 0x0000000363007220 */ /* 0x002fca0000410000 */
[----:B------:R1:W-:Y:S04]  /*c750*/  STL [R1+0x184], R0 ;  /* 0x0001840001007387 */ /* 0x0003e80000100800 */
[----:B------:R-:W3:Y:S01]  /*c760*/  LDL.64 R38, [R1+0x1b8] ;  /* 0x0001b80001267983 */ /* 0x000ee20000100a00 */
[C---:B------:R-:W-:Y:S02]  /*c770*/  ISETP.GE.AND P6, PT, R2.reuse, R59, PT ;  /* 0x0000003b0200720c */ /* 0x040fe40003fc6270 */
[----:B------:R-:W-:Y:S01]  /*c780*/  ISETP.GE.AND P1, PT, R2, R58, PT ;  /* 0x0000003a0200720c */ /* 0x000fe20003f26270 */
[----:B------:R-:W-:Y:S01]  /*c790*/  FMUL.FTZ R193, R150, R3 ;  /* 0x0000000396c17220 */ /* 0x000fe20000410000 */
[----:B------:R-:W-:Y:S01]  /*c7a0*/  IMAD.MOV.U32 R150, RZ, RZ, R40 ;  /* 0x000000ffff967224 */ /* 0x000fe200078e0028 */
[----:B------:R-:W-:-:S02]  /*c7b0*/  FSEL R33, R228, -INF , !P6 ;  /* 0xff800000e4217808 */ /* 0x000fc40007000000 */
[----:B------:R-:W-:Y:S01]  /*c7c0*/  FSEL R40, R230, -INF , !P1 ;  /* 0xff800000e6287808 */ /* 0x000fe20004800000 */
[----:B------:R-:W-:Y:S01]  /*c7d0*/  USHF.L.U32 UR19, UR42, 0x1, URZ ;  /* 0x000000012a137899 */ /* 0x000fe2000800063f */
[CC--:B------:R-:W-:Y:S02]  /*c7e0*/  ISETP.GE.AND P2, PT, R14.reuse, R59.reuse, PT ;  /* 0x0000003b0e00720c */ /* 0x0c0fe40003f46270 */
[-C--:B------:R-:W-:Y:S02]  /*c7f0*/  ISETP.GE.AND P0, PT, R14, R58.reuse, PT ;  /* 0x0000003a0e00720c */ /* 0x080fe40003f06270 */
[C---:B------:R-:W-:Y:S02]  /*c800*/  ISETP.GE.AND P6, PT, R13.reuse, R59, PT ;  /* 0x0000003b0d00720c */ /* 0x040fe40003fc6270 */
[----:B------:R-:W-:Y:S01]  /*c810*/  ISETP.GE.AND P1, PT, R13, R58, PT ;  /* 0x0000003a0d00720c */ /* 0x000fe20003f26270 */
[-C--:B--2---:R-:W-:Y:S01]  /*c820*/  FMUL.FTZ R20, R126, R3.reuse ;  /* 0x000000037e147220 */ /* 0x084fe20000410000 */
[----:B------:R-:W-:Y:S01]  /*c830*/  MOV R179, R52 ;  /* 0x0000003400b37202 */ /* 0x000fe20000000f00 */
[----:B------:R-:W-:Y:S01]  /*c840*/  ULOP3.LUT UR4, UR19, UR27, URZ, 0x3c, !UPT ;  /* 0x0000001b13047292 */ /* 0x000fe2000f8e3c3f */
[----:B------:R-:W-:Y:S01]  /*c850*/  FSEL R13, R229, -INF , !P2 ;  /* 0xff800000e50d7808 */ /* 0x000fe20005000000 */
[----:B-1----:R-:W-:Y:S01]  /*c860*/  FMUL.FTZ R0, R127, R3 ;  /* 0x000000037f007220 */ /* 0x002fe20000410000 */
[----:B------:R-:W-:-:S02]  /*c870*/  FSEL R54, R231, -INF , !P0 ;  /* 0xff800000e7367808 */ /* 0x000fc40004000000 */
[----:B------:R-:W-:Y:S02]  /*c880*/  FSEL R52, R220, -INF , !P6 ;  /* 0xff800000dc347808 */ /* 0x000fe40007000000 */
[----:B------:R-:W-:Y:S02]  /*c890*/  FSEL R53, R222, -INF , !P1 ;  /* 0xff800000de357808 */ /* 0x000fe40004800000 */
[CC--:B------:R-:W-:Y:S02]  /*c8a0*/  ISETP.GE.AND P2, PT, R12.reuse, R59.reuse, PT ;  /* 0x0000003b0c00720c */ /* 0x0c0fe40003f46270 */
[-C--:B------:R-:W-:Y:S02]  /*c8b0*/  ISETP.GE.AND P0, PT, R12, R58.reuse, PT ;  /* 0x0000003a0c00720c */ /* 0x080fe40003f06270 */
[C---:B------:R-:W-:Y:S02]  /*c8c0*/  ISETP.GE.AND P6, PT, R11.reuse, R59, PT ;  /* 0x0000003b0b00720c */ /* 0x040fe40003fc6270 */
[----:B------:R-:W-:Y:S01]  /*c8d0*/  ISETP.GE.AND P1, PT, R11, R58, PT ;  /* 0x0000003a0b00720c */ /* 0x000fe20003f26270 */
[----:B------:R-:W-:Y:S01]  /*c8e0*/  IMAD.MOV.U32 R11, RZ, RZ, R225 ;  /* 0x000000ffff0b7224 */ /* 0x000fe200078e00e1 */
[----:B------:R1:W2:Y:S01]  /*c8f0*/  MUFU.EX2 R19, R34 ;  /* 0x0000002200137308 */ /* 0x0002a20000000800 */
[----:B------:R-:W-:Y:S01]  /*c900*/  STL [R1+0x18c], R20 ;  /* 0x00018c1401007387 */ /* 0x000fe20000100800 */
[----:B------:R-:W-:-:S02]  /*c910*/  FSEL R50, R221, -INF , !P2 ;  /* 0xff800000dd327808 */ /* 0x000fc40005000000 */
[----:B------:R-:W-:Y:S01]  /*c920*/  FSEL R51, R223, -INF , !P0 ;  /* 0xff800000df337808 */ /* 0x000fe20004000000 */
[----:B------:R4:W-:Y:S01]  /*c930*/  STL [R1+0x190], R0 ;  /* 0x0001900001007387 */ /* 0x0009e20000100800 */
[C---:B------:R-:W-:Y:S02]  /*c940*/  ISETP.GE.AND P2, PT, R10.reuse, R59, PT ;  /* 0x0000003b0a00720c */ /* 0x040fe40003f46270 */
[----:B------:R-:W-:Y:S01]  /*c950*/  ISETP.GE.AND P0, PT, R10, R58, PT ;  /* 0x0000003a0a00720c */ /* 0x000fe20003f06270 */
[----:B------:R-:W-:Y:S01]  /*c960*/  IMAD.MOV.U32 R178, RZ, RZ, R49 ;  /* 0x000000ffffb27224 */ /* 0x000fe200078e0031 */
[----:B------:R-:W-:Y:S01]  /*c970*/  FSEL R49, R210, -INF , !P1 ;  /* 0xff800000d2317808 */ /* 0x000fe20004800000 */
[----:B------:R-:W-:Y:S01]  /*c980*/  IMAD.MOV.U32 R188, RZ, RZ, R48 ;  /* 0x000000ffffbc7224 */ /* 0x000fe200078e0030 */
[----:B------:R-:W-:Y:S01]  /*c990*/  FSEL R48, R208, -INF , !P6 ;  /* 0xff800000d0307808 */ /* 0x000fe20007000000 */
[----:B------:R-:W-:Y:S01]  /*c9a0*/  IMAD.MOV.U32 R10, RZ, RZ, R224 ;  /* 0x000000ffff0a7224 */ /* 0x000fe200078e00e0 */
[----:B------:R-:W-:-:S02]  /*c9b0*/  FSEL R42, R209, -INF , !P2 ;  /* 0xff800000d12a7808 */ /* 0x000fc40005000000 */
[----:B------:R-:W-:Y:S02]  /*c9c0*/  FSEL R43, R211, -INF , !P0 ;  /* 0xff800000d32b7808 */ /* 0x000fe40004000000 */
[CC--:B------:R-:W-:Y:S02]  /*c9d0*/  ISETP.GE.AND P6, PT, R9.reuse, R59.reuse, PT ;  /* 0x0000003b0900720c */ /* 0x0c0fe40003fc6270 */
[-C--:B------:R-:W-:Y:S02]  /*c9e0*/  ISETP.GE.AND P1, PT, R9, R58.reuse, PT ;  /* 0x0000003a0900720c */ /* 0x080fe40003f26270 */
[C---:B------:R-:W-:Y:S02]  /*c9f0*/  ISETP.GE.AND P2, PT, R8.reuse, R59, PT ;  /* 0x0000003b0800720c */ /* 0x040fe40003f46270 */
[----:B------:R-:W-:Y:S02]  /*ca00*/  ISETP.GE.AND P0, PT, R8, R58, PT ;  /* 0x0000003a0800720c */ /* 0x000fe40003f06270 */
[----:B----4-:R-:W-:Y:S01]  /*ca10*/  LOP3.LUT R0, R11, UR4, RZ, 0x3c, !PT ;  /* 0x000000040b007c12 */ /* 0x010fe2000f8e3cff */
[----:B------:R-:W-:Y:S01]  /*ca20*/  IMAD.MOV.U32 R175, RZ, RZ, R41 ;  /* 0x000000ffffaf7224 */ /* 0x000fe200078e0029 */
[----:B------:R-:W-:-:S03]  /*ca30*/  FSEL R35, R204, -INF , !P6 ;  /* 0xff800000cc237808 */ /* 0x000fc60007000000 */
[----:B------:R-:W-:Y:S01]  /*ca40*/  IMAD.WIDE.U32 R224, R0, -0x326172a9, RZ ;  /* 0xcd9e8d5700e07825 */ /* 0x000fe200078e00ff */
[----:B------:R-:W-:Y:S02]  /*ca50*/  FSEL R41, R206, -INF , !P1 ;  /* 0xff800000ce297808 */ /* 0x000fe40004800000 */
[----:B------:R-:W-:Y:S02]  /*ca60*/  FSEL R32, R205, -INF , !P2 ;  /* 0xff800000cd207808 */ /* 0x000fe40005000000 */
[----:B-1----:R-:W-:Y:S02]  /*ca70*/  FSEL R34, R207, -INF , !P0 ;  /* 0xff800000cf227808 */ /* 0x002fe40004000000 */
[CC--:B------:R-:W-:Y:S02]  /*ca80*/  ISETP.GE.AND P6, PT, R7.reuse, R59.reuse, PT ;  /* 0x0000003b0700720c */ /* 0x0c0fe40003fc6270 */
[----:B------:R-:W-:Y:S02]  /*ca90*/  ISETP.GE.AND P1, PT, R7, R58, PT ;  /* 0x0000003a0700720c */ /* 0x000fe40003f26270 */
[----:B------:R-:W-:-:S02]  /*caa0*/  ISETP.GE.AND P2, PT, R6, R59, PT ;  /* 0x0000003b0600720c */ /* 0x000fc40003f46270 */
[----:B------:R-:W-:Y:S02]  /*cab0*/  ISETP.GE.AND P0, PT, R6, R58, PT ;  /* 0x0000003a0600720c */ /* 0x000fe40003f06270 */
[----:B------:R-:W-:Y:S01]  /*cac0*/  LOP3.LUT R0, R233, UR39, R224, 0x96, !PT ;  /* 0x00000027e9007c12 */ /* 0x000fe2000f8e96e0 */
[-C--:B------:R-:W-:Y:S01]  /*cad0*/  FMUL.FTZ R191, R151, R3.reuse ;  /* 0x0000000397bf7220 */ /* 0x080fe20000410000 */
[-C--:B------:R-:W-:Y:S01]  /*cae0*/  FMUL.FTZ R189, R146, R3.reuse ;  /* 0x0000000392bd7220 */ /* 0x080fe20000410000 */
[-C--:B------:R-:W-:Y:S01]  /*caf0*/  FMUL.FTZ R57, R147, R3.reuse ;  /* 0x0000000393397220 */ /* 0x080fe20000410000 */
[-C--:B------:R-:W-:Y:S01]  /*cb00*/  FMUL.FTZ R151, R142, R3.reuse ;  /* 0x000000038e977220 */ /* 0x080fe20000410000 */
[-C--:B------:R-:W-:Y:S01]  /*cb10*/  FMUL.FTZ R174, R143, R3.reuse ;  /* 0x000000038fae7220 */ /* 0x080fe20000410000 */
[----:B------:R-:W-:Y:S01]  /*cb20*/  FSEL R31, R200, -INF , !P6 ;  /* 0xff800000c81f7808 */ /* 0x000fe20007000000 */
[-C--:B------:R-:W-:Y:S01]  /*cb30*/  FMUL.FTZ R152, R138, R3.reuse ;  /* 0x000000038a987220 */ /* 0x080fe20000410000 */
[----:B------:R-:W-:Y:S01]  /*cb40*/  FSEL R30, R202, -INF , !P1 ;  /* 0xff800000ca1e7808 */ /* 0x000fe20004800000 */
[-C--:B------:R-:W-:Y:S01]  /*cb50*/  FMUL.FTZ R147, R139, R3.reuse ;  /* 0x000000038b937220 */ /* 0x080fe20000410000 */
[----:B------:R-:W-:Y:S01]  /*cb60*/  FSEL R29, R201, -INF , !P2 ;  /* 0xff800000c91d7808 */ /* 0x000fe20005000000 */
[-C--:B------:R-:W-:Y:S01]  /*cb70*/  FMUL.FTZ R190, R79, R3.reuse ;  /* 0x000000034fbe7220 */ /* 0x080fe20000410000 */
[----:B------:R-:W-:Y:S01]  /*cb80*/  FSEL R28, R203, -INF , !P0 ;  /* 0xff800000cb1c7808 */ /* 0x000fe20004000000 */
[-C--:B------:R-:W-:Y:S01]  /*cb90*/  FMUL.FTZ R143, R110, R3.reuse ;  /* 0x000000036e8f7220 */ /* 0x080fe20000410000 */
[-C--:B------:R-:W-:Y:S01]  /*cba0*/  FMUL.FTZ R142, R111, R3.reuse ;  /* 0x000000036f8e7220 */ /* 0x080fe20000410000 */
[-C--:B------:R-:W-:Y:S01]  /*cbb0*/  FMUL.FTZ R146, R114, R3.reuse ;  /* 0x0000000372927220 */ /* 0x080fe20000410000 */
[-C--:B------:R-:W-:Y:S01]  /*cbc0*/  FMUL.FTZ R44, R115, R3.reuse ;  /* 0x00000003732c7220 */ /* 0x080fe20000410000 */
[----:B--2---:R-:W-:Y:S01]  /*cbd0*/  FFMA.FTZ R82, R234, R3, R19 ;  /* 0x00000003ea527223 */ /* 0x004fe20000010013 */
[----:B------:R-:W-:-:S02]  /*cbe0*/  ISETP.GE.AND P6, PT, R5, R59, PT ;  /* 0x0000003b0500720c */ /* 0x000fc40003fc6270 */
[-C--:B------:R-:W-:Y:S02]  /*cbf0*/  ISETP.GE.AND P1, PT, R5, R58.reuse, PT ;  /* 0x0000003a0500720c */ /* 0x080fe40003f26270 */
[CC--:B------:R-:W-:Y:S02]  /*cc00*/  ISETP.GE.AND P2, PT, R4.reuse, R59.reuse, PT ;  /* 0x0000003b0400720c */ /* 0x0c0fe40003f46270 */
[----:B------:R-:W-:Y:S01]  /*cc10*/  ISETP.GE.AND P0, PT, R4, R58, PT ;  /* 0x0000003a0400720c */ /* 0x000fe20003f06270 */
[----:B------:R-:W-:Y:S01]  /*cc20*/  IMAD.WIDE.U32 R4, R0, -0x2daee0ad, RZ ;  /* 0xd2511f5300047825 */ /* 0x000fe200078e00ff */
[----:B------:R-:W-:Y:S02]  /*cc30*/  FSEL R27, R180, -INF , !P6 ;  /* 0xff800000b41b7808 */ /* 0x000fe40007000000 */
[----:B------:R-:W-:Y:S02]  /*cc40*/  ISETP.GE.AND P6, PT, R15, R59, PT ;  /* 0x0000003b0f00720c */ /* 0x000fe40003fc6270 */
[----:B------:R-:W-:-:S02]  /*cc50*/  FSEL R26, R182, -INF , !P1 ;  /* 0xff800000b61a7808 */ /* 0x000fc40004800000 */
[-C--:B------:R-:W-:Y:S02]  /*cc60*/  ISETP.GE.AND P1, PT, R15, R58.reuse, PT ;  /* 0x0000003a0f00720c */ /* 0x080fe40003f26270 */
[----:B------:R-:W-:Y:S02]  /*cc70*/  FSEL R23, R184, -INF , !P6 ;  /* 0xff800000b8177808 */ /* 0x000fe40007000000 */
[C---:B------:R-:W-:Y:S02]  /*cc80*/  ISETP.GE.AND P6, PT, R17.reuse, R59, PT ;  /* 0x0000003b1100720c */ /* 0x040fe40003fc6270 */
[----:B------:R-:W-:Y:S02]  /*cc90*/  FSEL R22, R186, -INF , !P1 ;  /* 0xff800000ba167808 */ /* 0x000fe40004800000 */
[----:B------:R-:W-:Y:S02]  /*cca0*/  ISETP.GE.AND P1, PT, R17, R58, PT ;  /* 0x0000003a1100720c */ /* 0x000fe40003f26270 */
[----:B------:R-:W-:-:S02]  /*ccb0*/  FSEL R17, R196, -INF , !P6 ;  /* 0xff800000c4117808 */ /* 0x000fc40007000000 */
[----:B------:R-:W-:Y:S02]  /*ccc0*/  FSEL R24, R183, -INF , !P0 ;  /* 0xff800000b7187808 */ /* 0x000fe40004000000 */
[C---:B------:R-:W-:Y:S02]  /*ccd0*/  ISETP.GE.AND P0, PT, R16.reuse, R58, PT ;  /* 0x0000003a1000720c */ /* 0x040fe40003f06270 */
[----:B------:R-:W-:Y:S02]  /*cce0*/  FSEL R25, R181, -INF , !P2 ;  /* 0xff800000b5197808 */ /* 0x000fe40005000000 */
[----:B------:R-:W-:Y:S01]  /*ccf0*/  FSEL R20, R187, -INF , !P0 ;  /* 0xff800000bb147808 */ /* 0x000fe20004000000 */
[----:B------:R-:W1:Y:S01]  /*cd00*/  MUFU.EX2 R14, R55 ;  /* 0x00000037000e7308 */ /* 0x000e620000000800 */
[-C--:B------:R-:W-:Y:S02]  /*cd10*/  ISETP.GE.AND P2, PT, R16, R59.reuse, PT ;  /* 0x0000003b1000720c */ /* 0x080fe40003f46270 */
[----:B------:R-:W-:-:S02]  /*cd20*/  ISETP.GE.AND P0, PT, R18, R59, PT ;  /* 0x0000003b1200720c */ /* 0x000fc40003f06270 */
[----:B------:R-:W-:Y:S02]  /*cd30*/  FSEL R16, R198, -INF , !P1 ;  /* 0xff800000c6107808 */ /* 0x000fe40004800000 */
[----:B------:R-:W-:Y:S02]  /*cd40*/  PRMT R64, R61, 0x7610, R64 ;  /* 0x000076103d407816 */ /* 0x000fe40000000040 */
[----:B------:R-:W-:Y:S02]  /*cd50*/  FSEL R15, R197, -INF , !P0 ;  /* 0xff800000c50f7808 */ /* 0x000fe40004000000 */
[----:B------:R-:W-:-:S04]  /*cd60*/  PRMT R63, R61, 0x7632, R63 ;  /* 0x000076323d3f7816 */ /* 0x000fc8000000003f */
[----:B------:R-:W-:Y:S01]  /*cd70*/  PRMT R209, R64, 0x5410, R63 ;  /* 0x0000541040d17816 */ /* 0x000fe2000000003f */
[----:B------:R2:W-:Y:S01]  /*cd80*/  STL [R1+0x1dc], R59 ;  /* 0x0001dc3b01007387 */ /* 0x0005e20000100800 */
[----:B------:R-:W-:Y:S02]  /*cd90*/  FSEL R21, R185, -INF , !P2 ;  /* 0xff800000b9157808 */ /* 0x000fe40005000000 */
[----:B------:R-:W-:Y:S01]  /*cda0*/  ISETP.GE.AND P2, PT, R18, R58, PT ;  /* 0x0000003a1200720c */ /* 0x000fe20003f46270 */
[----:B------:R4:W-:Y:S01]  /*cdb0*/  STL [R1+0x1e0], R58 ;  /* 0x0001e03a01007387 */ /* 0x0009e20000100800 */
[----:B--2---:R-:W-:Y:S02]  /*cdc0*/  IMAD.MOV.U32 R59, RZ, RZ, R11 ;  /* 0x000000ffff3b7224 */ /* 0x004fe400078e000b */
[----:B------:R-:W-:Y:S01]  /*cdd0*/  MUFU.EX2 R11, R60 ;  /* 0x0000003c000b7308 */ /* 0x000fe20000000800 */
[----:B----4-:R-:W-:-:S07]  /*cde0*/  IMAD.MOV.U32 R58, RZ, RZ, R10 ;  /* 0x000000ffff3a7224 */ /* 0x010fce00078e000a */
[----:B------:R-:W-:Y:S01]  /*cdf0*/  MUFU.EX2 R10, R65 ;  /* 0x00000041000a7308 */ /* 0x000fe20000000800 */
[----:B---3--:R-:W-:-:S05]  /*ce00*/  LOP3.LUT R2, R225, UR40, R38, 0x96, !PT ;  /* 0x00000028e1027c12 */ /* 0x008fca000f8e9626 */
[----:B------:R-:W-:-:S05]  /*ce10*/  IMAD.WIDE.U32 R2, R2, -0x2daee0ad, RZ ;  /* 0xd2511f5302027825 */ /* 0x000fca00078e00ff */
[----:B------:R-:W-:Y:S02]  /*ce20*/  LOP3.LUT R3, R3, UR38, R154, 0x96, !PT ;  /* 0x0000002603037c12 */ /* 0x000fe4000f8e969a */
[----:B------:R-:W-:-:S03]  /*ce30*/  LOP3.LUT R0, R5, UR36, R2, 0x96, !PT ;  /* 0x0000002405007c12 */ /* 0x000fc6000f8e9602 */
        /* <DEDUP_REMOVED lines=9> */
[----:B------:R-:W-:-:S05]  /*ced0*/  IMAD.WIDE.U32 R2, R2, -0x326172a9, RZ ;  /* 0xcd9e8d5702027825 */ /* 0x000fca00078e00ff */
[----:B------:R-:W-:-:S04]  /*cee0*/  LOP3.LUT R0, R3, UR21, R4, 0x96, !PT ;  /* 0x0000001503007c12 */ /* 0x000fc8000f8e9604 */
[----:B------:R-:W-:-:S04]  /*cef0*/  LOP3.LUT R4, R0, 0xff, RZ, 0xc0, !PT ;  /* 0x000000ff00047812 */ /* 0x000fc800078ec0ff */
[----:B------:R-:W-:Y:S02]  /*cf00*/  ISETP.LE.U32.AND P6, PT, R4, UR12, PT ;  /* 0x0000000c04007c0c */ /* 0x000fe4000bfc3070 */
[----:B------:R-:W-:Y:S02]  /*cf10*/  LOP3.LUT R4, R0, 0xffff, RZ, 0xc0, !PT ;  /* 0x0000ffff00047812 */ /* 0x000fe400078ec0ff */
[----:B------:R-:W-:Y:S02]  /*cf20*/  LOP3.LUT R12, R5, UR25, R6, 0x96, !PT ;  /* 0x00000019050c7c12 */ /* 0x000fe4000f8e9606 */
[----:B------:R-:W-:Y:S02]  /*cf30*/  SHF.R.U32.HI R4, RZ, 0x8, R4 ;  /* 0x00000008ff047819 */ /* 0x000fe40000011604 */
[C---:B------:R-:W-:Y:S02]  /*cf40*/  LOP3.LUT R6, R2.reuse, 0xff, RZ, 0xc0, !PT ;  /* 0x000000ff02067812 */ /* 0x040fe400078ec0ff */
[----:B------:R-:W-:-:S02]  /*cf50*/  LOP3.LUT R7, R2, 0xffff, RZ, 0xc0, !PT ;  /* 0x0000ffff02077812 */ /* 0x000fc400078ec0ff */
[--C-:B------:R-:W-:Y:S02]  /*cf60*/  SHF.R.U32.HI R9, RZ, 0x10, R2.reuse ;  /* 0x00000010ff097819 */ /* 0x100fe40000011602 */
[----:B------:R-:W-:Y:S02]  /*cf70*/  SHF.R.U32.HI R5, RZ, 0x18, R2 ;  /* 0x00000018ff057819 */ /* 0x000fe40000011602 */
[----:B------:R-:W-:Y:S02]  /*cf80*/  LOP3.LUT R2, R4, 0xffff, RZ, 0xc0, !PT ;  /* 0x0000ffff04027812 */ /* 0x000fe400078ec0ff */
[----:B------:R-:W-:Y:S02]  /*cf90*/  SHF.R.U32.HI R3, RZ, 0x18, R0 ;  /* 0x00000018ff037819 */ /* 0x000fe40000011600 */
[----:B------:R-:W-:Y:S02]  /*cfa0*/  ISETP.LE.U32.AND P1, PT, R2, UR12, PT ;  /* 0x0000000c02007c0c */ /* 0x000fe4000bf23070 */
[----:B------:R-:W2:Y:S01]  /*cfb0*/  MUFU.EX2 R2, R131 ;  /* 0x0000008300027308 */ /* 0x000ea20000000800 */
[----:B------:R-:W-:-:S02]  /*cfc0*/  ISETP.LE.U32.AND P0, PT, R3, UR12, PT ;  /* 0x0000000c03007c0c */ /* 0x000fc4000bf03070 */
[----:B------:R-:W-:Y:S01]  /*cfd0*/  SHF.R.U32.HI R3, RZ, 0x10, R0 ;  /* 0x00000010ff037819 */ /* 0x000fe20000011600 */
[----:B------:R-:W-:-:S04]  /*cfe0*/  @!P6 HADD2 R62, -R64.H0_H0, -RZ.H0_H0 ;  /* 0xa00000ff403ee230 */ /* 0x000fc80000000900 */
[----:B------:R-:W3:Y:S01]  /*cff0*/  MUFU.EX2 R0, R132 ;  /* 0x0000008400007308 */ /* 0x000ee20000000800 */
[----:B------:R-:W-:Y:S02]  /*d000*/  LOP3.LUT R3, R3, 0xff, RZ, 0xc0, !PT ;  /* 0x000000ff03037812 */ /* 0x000fe400078ec0ff */
[----:B------:R-:W-:Y:S02]  /*d010*/  @!P6 PRMT R64, R62, 0x5410, RZ ;  /* 0x000054103e40e816 */ /* 0x000fe400000000ff */
[----:B------:R-:W-:Y:S01]  /*d020*/  ISETP.LE.U32.AND P6, PT, R3, UR12, PT ;  /* 0x0000000c03007c0c */ /* 0x000fe2000bfc3070 */
[----:B------:R-:W-:Y:S01]  /*d030*/  @!P1 HADD2 R66, -R63.H0_H0, -RZ.H0_H0 ;  /* 0xa00000ff3f429230 */ /* 0x000fe20000000900 */
[----:B-1----:R-:W-:Y:S01]  /*d040*/  F2FP.F16.F32.PACK_AB R4, R14, R19 ;  /* 0x000000130e04723e */ /* 0x002fe200000000ff */
[----:B--2---:R-:W-:-:S03]  /*d050*/  FADD.FTZ R3, R2, R77 ;  /* 0x0000004d02037221 */ /* 0x004fc60000010000 */
[----:B------:R-:W-:Y:S02]  /*d060*/  @!P1 PRMT R63, R66, 0x5410, RZ ;  /* 0x00005410423f9816 */ /* 0x000fe400000000ff */
[----:B------:R-:W-:Y:S02]  /*d070*/  PRMT R61, R4, 0x7610, R61 ;  /* 0x00007610043d7816 */ /* 0x000fe4000000003d */
[----:B------:R-:W-:Y:S01]  /*d080*/  ISETP.LE.U32.AND P1, PT, R6, UR12, PT ;  /* 0x0000000c06007c0c */ /* 0x000fe2000bf23070 */
[C---:B---3--:R-:W-:Y:S01]  /*d090*/  FADD.FTZ R6, R0.reuse, R3 ;  /* 0x0000000300067221 */ /* 0x048fe20000010000 */
[----:B------:R-:W-:Y:S02]  /*d0a0*/  F2FP.F16.F32.PACK_AB R2, R0, R2 ;  /* 0x000000020002723e */ /* 0x000fe400000000ff */
[----:B------:R-:W-:Y:S01]  /*d0b0*/  SHF.R.U32.HI R0, RZ, 0x8, R7 ;  /* 0x00000008ff007819 */ /* 0x000fe20000011607 */
[----:B------:R-:W-:Y:S01]  /*d0c0*/  @!P6 HADD2 R76, -R61.H0_H0, -RZ.H0_H0 ;  /* 0xa00000ff3d4ce230 */ /* 0x000fe20000000900 */
[----:B------:R-:W-:-:S02]  /*d0d0*/  PRMT R62, R4, 0x7632, R62 ;  /* 0x00007632043e7816 */ /* 0x000fc4000000003e */
[----:B------:R-:W-:Y:S02]  /*d0e0*/  LOP3.LUT R0, R0, 0xffff, RZ, 0xc0, !PT ;  /* 0x0000ffff00007812 */ /* 0x000fe400078ec0ff */
[----:B------:R-:W-:Y:S02]  /*d0f0*/  PRMT R226, R61, 0x5410, R62 ;  /* 0x000054103de27816 */ /* 0x000fe4000000003e */
[----:B------:R-:W-:Y:S02]  /*d100*/  @!P6 PRMT R61, R76, 0x5410, RZ ;  /* 0x000054104c3de816 */ /* 0x000fe400000000ff */
[----:B------:R-:W-:Y:S01]  /*d110*/  ISETP.LE.U32.AND P6, PT, R0, UR12, PT ;  /* 0x0000000c00007c0c */ /* 0x000fe2000bfc3070 */
[----:B------:R-:W-:Y:S01]  /*d120*/  @!P0 HADD2 R67, -R62.H0_H0, -RZ.H0_H0 ;  /* 0xa00000ff3e438230 */ /* 0x000fe20000000900 */
[----:B------:R-:W-:-:S04]  /*d130*/  PRMT R76, R2, 0x7610, R76 ;  /* 0x00007610024c7816 */ /* 0x000fc8000000004c */
[----:B------:R-:W-:Y:S01]  /*d140*/  @!P0 PRMT R62, R67, 0x5410, RZ ;  /* 0x00005410433e8816 */ /* 0x000fe200000000ff */
[----:B------:R-:W-:Y:S01]  /*d150*/  @!P1 HADD2 R78, -R76.H0_H0, -RZ.H0_H0 ;  /* 0xa00000ff4c4e9230 */ /* 0x000fe20000000900 */
[----:B------:R-:W-:Y:S01]  /*d160*/  PRMT R67, R2, 0x7632, R67 ;  /* 0x0000763202437816 */ /* 0x000fe20000000043 */
[----:B------:R-:W-:Y:S01]  /*d170*/  IMAD.WIDE.U32 R2, R12, -0x2daee0ad, RZ ;  /* 0xd2511f530c027825 */ /* 0x000fe200078e00ff */
[----:B------:R-:W-:Y:S02]  /*d180*/  LOP3.LUT R0, R9, 0xff, RZ, 0xc0, !PT ;  /* 0x000000ff09007812 */ /* 0x000fe400078ec0ff */
[----:B------:R-:W-:Y:S01]  /*d190*/  PRMT R183, R76, 0x5410, R67 ;  /* 0x000054104cb77816 */ /* 0x000fe20000000043 */
[----:B------:R-:W-:Y:S01]  /*d1a0*/  @!P6 HADD2 R79, -R67.H0_H0, -RZ.H0_H0 ;  /* 0xa00000ff434fe230 */ /* 0x000fe20000000900 */
[----:B------:R-:W-:Y:S02]  /*d1b0*/  ISETP.LE.U32.AND P0, PT, R5, UR12, PT ;  /* 0x0000000c05007c0c */ /* 0x000fe4000bf03070 */
[----:B------:R-:W-:-:S02]  /*d1c0*/  @!P1 PRMT R76, R78, 0x5410, RZ ;  /* 0x000054104e4c9816 */ /* 0x000fc400000000ff */
[----:B------:R-:W-:Y:S02]  /*d1d0*/  ISETP.LE.U32.AND P1, PT, R0, UR12, PT ;  /* 0x0000000c00007c0c */ /* 0x000fe4000bf23070 */
[----:B------:R-:W-:Y:S02]  /*d1e0*/  LOP3.LUT R0, R3, UR33, R8, 0x96, !PT ;  /* 0x0000002103007c12 */ /* 0x000fe4000f8e9608 */
[C---:B------:R-:W-:Y:S02]  /*d1f0*/  LOP3.LUT R4, R2.reuse, 0xff, RZ, 0xc0, !PT ;  /* 0x000000ff02047812 */ /* 0x040fe400078ec0ff */
[----:B------:R-:W-:Y:S01]  /*d200*/  LOP3.LUT R9, R2, 0xffff, RZ, 0xc0, !PT ;  /* 0x0000ffff02097812 */ /* 0x000fe200078ec0ff */
[----:B------:R-:W1:Y:S01]  /*d210*/  MUFU.EX2 R3, R133 ;  /* 0x0000008500037308 */ /* 0x000e620000000800 */
[--C-:B------:R-:W-:Y:S02]  /*d220*/  SHF.R.U32.HI R19, RZ, 0x10, R2.reuse ;  /* 0x00000010ff137819 */ /* 0x100fe40000011602 */
[----:B------:R-:W-:-:S02]  /*d230*/  SHF.R.U32.HI R18, RZ, 0x18, R2 ;  /* 0x00000018ff127819 */ /* 0x000fc40000011602 */
[----:B------:R-:W-:Y:S02]  /*d240*/  F2FP.F16.F32.PACK_AB R5, R10, R11 ;  /* 0x0000000b0a05723e */ /* 0x000fe400000000ff */
[----:B------:R-:W-:Y:S01]  /*d250*/  @!P6 PRMT R67, R79, 0x5410, RZ ;  /* 0x000054104f43e816 */ /* 0x000fe200000000ff */
[----:B------:R-:W2:Y:S01]  /*d260*/  MUFU.EX2 R2, R172 ;  /* 0x000000ac00027308 */ /* 0x000ea20000000800 */
[----:B------:R-:W-:Y:S02]  /*d270*/  ISETP.LE.U32.AND P6, PT, R4, UR12, PT ;  /* 0x0000000c04007c0c */ /* 0x000fe4000bfc3070 */
[----:B------:R-:W-:Y:S02]  /*d280*/  LOP3.LUT R4, R0, 0xffff, RZ, 0xc0, !PT ;  /* 0x0000ffff00047812 */ /* 0x000fe400078ec0ff */
[----:B------:R-:W-:Y:S02]  /*d290*/  PRMT R234, R5, 0x7632, R234 ;  /* 0x0000763205ea7816 */ /* 0x000fe400000000ea */
[----:B------:R-:W-:-:S02]  /*d2a0*/  SHF.R.U32.HI R4, RZ, 0x8, R4 ;  /* 0x00000008ff047819 */ /* 0x000fc40000011604 */
[----:B------:R-:W-:Y:S01]  /*d2b0*/  PRMT R66, R5, 0x7610, R66 ;  /* 0x0000761005427816 */ /* 0x000fe20000000042 */
[----:B------:R-:W-:Y:S01]  /*d2c0*/  @!P0 HADD2 R80, -R234.H0_H0, -RZ.H0_H0 ;  /* 0xa00000ffea508230 */ /* 0x000fe20000000900 */
[----:B------:R-:W-:Y:S02]  /*d2d0*/  LOP3.LUT R4, R4, 0xffff, RZ, 0xc0, !PT ;  /* 0x0000ffff04047812 */ /* 0x000fe400078ec0ff */
[----:B------:R-:W-:Y:S02]  /*d2e0*/  PRMT R180, R66, 0x5410, R234 ;  /* 0x0000541042b47816 */ /* 0x000fe400000000ea */
[----:B------:R-:W-:Y:S02]  /*d2f0*/  @!P0 PRMT R234, R80, 0x5410, RZ ;  /* 0x0000541050ea8816 */ /* 0x000fe400000000ff */
[----:B------:R-:W-:Y:S01]  /*d300*/  ISETP.LE.U32.AND P0, PT, R4, UR12, PT ;  /* 0x0000000c04007c0c */ /* 0x000fe2000bf03070 */
[----:B-1----:R-:W-:Y:S01]  /*d310*/  FADD.FTZ R4, R3, R6 ;  /* 0x0000000603047221 */ /* 0x002fe20000010000 */
[----:B--2---:R-:W-:-:S02]  /*d320*/  F2FP.F16.F32.PACK_AB R8, R2, R3 ;  /* 0x000000030208723e */ /* 0x004fc400000000ff */
[----:B------:R-:W-:Y:S01]  /*d330*/  FMNMX.FTZ R3, R129, R33, !PT ;  /* 0x0000002181037209 */ /* 0x000fe20007810000 */
[----:B------:R-:W-:Y:S01]  /*d340*/  FADD.FTZ R12, R2, R4 ;  /* 0x00000004020c7221 */ /* 0x000fe20000010000 */
        /* <DEDUP_REMOVED lines=24> */
[----:B------:R-:W-:Y:S01]  /*d4d0*/  FMNMX.FTZ R2, R22, R2, !PT ;  /* 0x0000000216027209 */ /* 0x000fe20007810000 */
[----:B------:R-:W-:Y:S01]  /*d4e0*/  @!P1 HADD2 R81, -R66.H0_H0, -RZ.H0_H0 ;  /* 0xa00000ff42519230 */ /* 0x000fe20000000900 */
[----:B------:R-:W-:Y:S02]  /*d4f0*/  FMNMX.FTZ R4, R21, R3, !PT ;  /* 0x0000000315047209 */ /* 0x000fe40007810000 */
[----:B------:R-:W-:Y:S02]  /*d500*/  FMNMX.FTZ R3, R20, R2, !PT ;  /* 0x0000000214037209 */ /* 0x000fe40007810000 */
[----:B------:R-:W-:Y:S02]  /*d510*/  LOP3.LUT R2, R0, 0xff, RZ, 0xc0, !PT ;  /* 0x000000ff00027812 */ /* 0x000fe400078ec0ff */
[----:B------:R-:W-:-:S02]  /*d520*/  FMNMX.FTZ R4, R17, R4, !PT ;  /* 0x0000000411047209 */ /* 0x000fc40007810000 */
[----:B------:R-:W-:Y:S02]  /*d530*/  @!P1 PRMT R66, R81, 0x5410, RZ ;  /* 0x0000541051429816 */ /* 0x000fe400000000ff */
[----:B------:R-:W-:Y:S02]  /*d540*/  ISETP.LE.U32.AND P1, PT, R2, UR12, PT ;  /* 0x0000000c02007c0c */ /* 0x000fe4000bf23070 */
[----:B------:R-:W-:Y:S02]  /*d550*/  FMNMX.FTZ R3, R16, R3, !PT ;  /* 0x0000000310037209 */ /* 0x000fe40007810000 */
[----:B------:R-:W-:Y:S02]  /*d560*/  FSEL R6, R199, -INF , !P2 ;  /* 0xff800000c7067808 */ /* 0x000fe40005000000 */
[----:B------:R-:W-:Y:S02]  /*d570*/  FMNMX.FTZ R2, R15, R4, !PT ;  /* 0x000000040f027209 */ /* 0x000fe40007810000 */
[----:B------:R-:W-:-:S03]  /*d580*/  FMNMX.FTZ R4, R6, R3, !PT ;  /* 0x0000000306047209 */ /* 0x000fc60007810000 */
[----:B------:R-:W1:Y:S01]  /*d590*/  SHFL.BFLY PT, R3, R2, 0x2, 0x1f ;  /* 0x0c401f0002037f89 */ /* 0x000e6200000e0000 */
[----:B------:R-:W-:-:S03]  /*d5a0*/  PRMT R55, R8, 0x7610, R55 ;  /* 0x0000761008377816 */ /* 0x000fc60000000037 */
[----:B------:R-:W2:Y:S01]  /*d5b0*/  SHFL.BFLY PT, R7, R4, 0x2, 0x1f ;  /* 0x0c401f0004077f89 */ /* 0x000ea200000e0000 */
[--C-:B------:R-:W-:Y:S02]  /*d5c0*/  SHF.R.U32.HI R5, RZ, 0x18, R0.reuse ;  /* 0x00000018ff057819 */ /* 0x100fe40000011600 */
[----:B------:R-:W-:Y:S01]  /*d5d0*/  SHF.R.U32.HI R0, RZ, 0x10, R0 ;  /* 0x00000010ff007819 */ /* 0x000fe20000011600 */
[----:B------:R-:W-:Y:S01]  /*d5e0*/  @!P1 HADD2 R83, -R55.H0_H0, -RZ.H0_H0 ;  /* 0xa00000ff37539230 */ /* 0x000fe20000000900 */
[----:B------:R-:W-:Y:S02]  /*d5f0*/  PRMT R181, R8, 0x7632, R181 ;  /* 0x0000763208b57816 */ /* 0x000fe400000000b5 */
[----:B------:R-:W-:Y:S02]  /*d600*/  LOP3.LUT R0, R0, 0xff, RZ, 0xc0, !PT ;  /* 0x000000ff00007812 */ /* 0x000fe400078ec0ff */
[----:B------:R-:W-:Y:S02]  /*d610*/  PRMT R182, R55, 0x5410, R181 ;  /* 0x0000541037b67816 */ /* 0x000fe400000000b5 */
[----:B------:R-:W-:-:S02]  /*d620*/  @!P1 PRMT R55, R83, 0x5410, RZ ;  /* 0x0000541053379816 */ /* 0x000fc400000000ff */
[----:B------:R-:W-:Y:S02]  /*d630*/  ISETP.LE.U32.AND P1, PT, R0, UR12, PT ;  /* 0x0000000c00007c0c */ /* 0x000fe4000bf23070 */
[----:B------:R-:W-:Y:S01]  /*d640*/  SHF.R.U32.HI R0, RZ, 0x8, R9 ;  /* 0x00000008ff007819 */ /* 0x000fe20000011609 */
[----:B------:R-:W-:Y:S01]  /*d650*/  @!P0 HADD2 R94, -R181.H0_H0, -RZ.H0_H0 ;  /* 0xa00000ffb55e8230 */ /* 0x000fe20000000900 */
[----:B------:R-:W-:Y:S02]  /*d660*/  ISETP.LE.U32.AND P2, PT, R5, UR12, PT ;  /* 0x0000000c05007c0c */ /* 0x000fe4000bf43070 */
[----:B------:R-:W-:Y:S01]  /*d670*/  LOP3.LUT R0, R0, 0xffff, RZ, 0xc0, !PT ;  /* 0x0000ffff00007812 */ /* 0x000fe200078ec0ff */
[----:B------:R-:W3:Y:S01]  /*d680*/  MUFU.EX2 R5, R173 ;  /* 0x000000ad00057308 */ /* 0x000ee20000000800 */
[----:B------:R-:W-:Y:S02]  /*d690*/  @!P0 PRMT R181, R94, 0x5410, RZ ;  /* 0x000054105eb58816 */ /* 0x000fe400000000ff */
[----:B-1----:R-:W-:-:S02]  /*d6a0*/  FMNMX.FTZ R3, R2, R3, !PT ;  /* 0x0000000302037209 */ /* 0x002fc40007810000 */
[----:B------:R-:W-:-:S03]  /*d6b0*/  ISETP.LE.U32.AND P0, PT, R0, UR12, PT ;  /* 0x0000000c00007c0c */ /* 0x000fc6000bf03070 */
[----:B------:R-:W-:Y:S01]  /*d6c0*/  MUFU.EX2 R60, R92 ;  /* 0x0000005c003c7308 */ /* 0x000fe20000000800 */
[----:B--2---:R-:W-:Y:S01]  /*d6d0*/  FMNMX.FTZ R2, R4, R7, !PT ;  /* 0x0000000704027209 */ /* 0x004fe20007810000 */
[----:B------:R-:W1:Y:S06]  /*d6e0*/  SHFL.BFLY PT, R9, R3, 0x1, 0x1f ;  /* 0x0c201f0003097f89 */ /* 0x000e6c00000e0000 */
[----:B------:R-:W2:Y:S01]  /*d6f0*/  MUFU.EX2 R65, R93 ;  /* 0x0000005d00417308 */ /* 0x000ea20000000800 */
[----:B------:R-:W4:Y:S07]  /*d700*/  SHFL.BFLY PT, R8, R2, 0x1, 0x1f ;  /* 0x0c201f0002087f89 */ /* 0x000f2e00000e0000 */
[----:B------:R-:W4:Y:S01]  /*d710*/  MUFU.EX2 R0, R176 ;  /* 0x000000b000007308 */ /* 0x000f220000000800 */
[----:B---3--:R-:W-:Y:S01]  /*d720*/  FADD.FTZ R4, R5, R12 ;  /* 0x0000000c05047221 */ /* 0x008fe20000010000 */
[----:B------:R-:W-:Y:S04]  /*d730*/  STL [R1+0x1e4], R234 ;  /* 0x0001e4ea01007387 */ /* 0x000fe80000100800 */
[----:B------:R4:W-:Y:S01]  /*d740*/  STL [R1+0x4], R55 ;  /* 0x0000043701007387 */ /* 0x0009e20000100800 */
[----:B--2---:R-:W-:-:S04]  /*d750*/  F2FP.F16.F32.PACK_AB R7, R65, R60 ;  /* 0x0000003c4107723e */ /* 0x004fc800000000ff */
[C---:B------:R-:W-:Y:S01]  /*d760*/  PRMT R252, R7.reuse, 0x7610, R252 ;  /* 0x0000761007fc7816 */ /* 0x040fe200000000fc */
[----:B------:R-:W-:Y:S01]  /*d770*/  IMAD.MOV.U32 R131, RZ, RZ, R150 ;  /* 0x000000ffff837224 */ /* 0x000fe200078e0096 */
[----:B------:R-:W-:Y:S01]  /*d780*/  PRMT R251, R7, 0x7632, R251 ;  /* 0x0000763207fb7816 */ /* 0x000fe200000000fb */
[----:B------:R-:W-:Y:S02]  /*d790*/  IMAD.MOV.U32 R150, RZ, RZ, R188 ;  /* 0x000000ffff967224 */ /* 0x000fe400078e00bc */
[----:B------:R-:W-:Y:S01]  /*d7a0*/  @!P1 HADD2 R109, -R252.H0_H0, -RZ.H0_H0 ;  /* 0xa00000fffc6d9230 */ /* 0x000fe20000000900 */
[----:B-1----:R-:W-:Y:S01]  /*d7b0*/  FMNMX.FTZ R188, R3, R9, !PT ;  /* 0x0000000903bc7209 */ /* 0x002fe20007810000 */
[----:B------:R1:W-:Y:S01]  /*d7c0*/  STL [R1], R181 ;  /* 0x000000b501007387 */ /* 0x0003e20000100800 */
[C---:B----4-:R-:W-:Y:S01]  /*d7d0*/  FADD.FTZ R55, R0.reuse, R4 ;  /* 0x0000000400377221 */ /* 0x050fe20000010000 */
[----:B------:R-:W-:-:S04]  /*d7e0*/  F2FP.F16.F32.PACK_AB R0, R0, R5 ;  /* 0x000000050000723e */ /* 0x000fc800000000ff */
[C---:B------:R-:W-:Y:S02]  /*d7f0*/  PRMT R250, R0.reuse, 0x7610, R250 ;  /* 0x0000761000fa7816 */ /* 0x040fe400000000fa */
[----:B------:R-:W-:-:S03]  /*d800*/  PRMT R249, R0, 0x7632, R249 ;  /* 0x0000763200f97816 */ /* 0x000fc600000000f9 */
[----:B------:R-:W-:Y:S01]  /*d810*/  @!P6 HADD2 R108, -R250.H0_H0, -RZ.H0_H0 ;  /* 0xa00000fffa6ce230 */ /* 0x000fe20000000900 */
[----:B------:R-:W-:Y:S02]  /*d820*/  FMNMX.FTZ R132, R2, R8, !PT ;  /* 0x0000000802847209 */ /* 0x000fe40007810000 */
[----:B-1----:R-:W-:Y:S02]  /*d830*/  PRMT R181, R252, 0x5410, R251 ;  /* 0x00005410fcb57816 */ /* 0x002fe400000000fb */
[----:B------:R-:W-:Y:S01]  /*d840*/  @!P1 PRMT R252, R109, 0x5410, RZ ;  /* 0x000054106dfc9816 */ /* 0x000fe200000000ff */
[----:B------:R-:W-:Y:S01]  /*d850*/  FMUL.FTZ R2, R188, UR41 ;  /* 0x00000029bc027c20 */ /* 0x000fe20008410000 */
[----:B------:R-:W-:Y:S02]  /*d860*/  PRMT R109, R250, 0x5410, R249 ;  /* 0x00005410fa6d7816 */ /* 0x000fe400000000f9 */
[----:B------:R-:W-:Y:S02]  /*d870*/  @!P6 PRMT R250, R108, 0x5410, RZ ;  /* 0x000054106cfae816 */ /* 0x000fe400000000ff */
[----:B------:R-:W-:Y:S01]  /*d880*/  FSETP.NEU.FTZ.AND P6, PT, R188, -INF , PT ;  /* 0xff800000bc00780b */ /* 0x000fe20003fdd000 */
[----:B------:R-:W-:-:S03]  /*d890*/  @!P2 HADD2 R110, -R251.H0_H0, -RZ.H0_H0 ;  /* 0xa00000fffb6ea230 */ /* 0x000fc60000000900 */
[----:B------:R-:W-:Y:S01]  /*d8a0*/  FSEL R2, R2, RZ, P6 ;  /* 0x000000ff02027208 */ /* 0x000fe20003000000 */
[----:B------:R-:W-:Y:S01]  /*d8b0*/  @!P0 HADD2 R99, -R249.H0_H0, -RZ.H0_H0 ;  /* 0xa00000fff9638230 */ /* 0x000fe20000000900 */
[----:B------:R-:W-:-:S03]  /*d8c0*/  LOP3.LUT R0, R19, 0xff, RZ, 0xc0, !PT ;  /* 0x000000ff13007812 */ /* 0x000fc600078ec0ff */
[--C-:B------:R-:W-:Y:S01]  /*d8d0*/  FFMA.FTZ R77, R32, UR41, -R2.reuse ;  /* 0x00000029204d7c23 */ /* 0x100fe20008010802 */
[----:B------:R-:W-:Y:S01]  /*d8e0*/  FFMA.FTZ R79, R29, UR41, -R2 ;  /* 0x000000291d4f7c23 */ /* 0x000fe20008010802 */
[----:B------:R-:W-:Y:S01]  /*d8f0*/  MUFU.EX2 R32, R97 ;  /* 0x0000006100207308 */ /* 0x000fe20000000800 */
[----:B------:R-:W-:Y:S02]  /*d900*/  @!P2 PRMT R251, R110, 0x5410, RZ ;  /* 0x000054106efba816 */ /* 0x000fe400000000ff */
[----:B------:R-:W-:Y:S01]  /*d910*/  ISETP.LE.U32.AND P2, PT, R0, UR12, PT ;  /* 0x0000000c00007c0c */ /* 0x000fe2000bf43070 */
[----:B------:R-:W-:-:S04]  /*d920*/  FMUL.FTZ R0, R132, UR41 ;  /* 0x0000002984007c20 */ /* 0x000fc80008410000 */
[----:B------:R-:W1:Y:S01]  /*d930*/  MUFU.EX2 R29, R96 ;  /* 0x00000060001d7308 */ /* 0x000e620000000800 */
[----:B------:R-:W-:Y:S02]  /*d940*/  @!P0 PRMT R249, R99, 0x5410, RZ ;  /* 0x0000541063f98816 */ /* 0x000fe400000000ff */
[----:B------:R-:W-:Y:S01]  /*d950*/  FSETP.NEU.FTZ.AND P0, PT, R132, -INF , PT ;  /* 0xff8000008400780b */ /* 0x000fe20003f1d000 */
[----:B------:R-:W-:-:S03]  /*d960*/  FFMA.FTZ R7, R33, UR41, -R2 ;  /* 0x0000002921077c23 */ /* 0x000fc60008010802 */
[----:B------:R-:W-:Y:S01]  /*d970*/  FSEL R0, R0, RZ, P0 ;  /* 0x000000ff00007208 */ /* 0x000fe20000000000 */
[--C-:B------:R-:W-:Y:S01]  /*d980*/  FFMA.FTZ R33, R52, UR41, -R2.reuse ;  /* 0x0000002934217c23 */ /* 0x100fe20008010802 */
[--C-:B------:R-:W-:Y:S01]  /*d990*/  FFMA.FTZ R80, R27, UR41, -R2.reuse ;  /* 0x000000291b507c23 */ /* 0x100fe20008010802 */
[--C-:B------:R-:W-:Y:S01]  /*d9a0*/  FFMA.FTZ R81, R25, UR41, -R2.reuse ;  /* 0x0000002919517c23 */ /* 0x100fe20008010802 */
[----:B------:R-:W-:Y:S01]  /*d9b0*/  ISETP.LE.U32.AND P1, PT, R18, UR12, PT ;  /* 0x0000000c12007c0c */ /* 0x000fe2000bf23070 */
[--C-:B------:R-:W-:Y:S01]  /*d9c0*/  FFMA.FTZ R52, R35, UR41, -R2.reuse ;  /* 0x0000002923347c23 */ /* 0x100fe20008010802 */
[----:B------:R-:W-:Y:S01]  /*d9d0*/  FFMA.FTZ R78, R31, UR41, -R2 ;  /* 0x000000291f4e7c23 */ /* 0x000fe20008010802 */
[--C-:B------:R-:W-:Y:S01]  /*d9e0*/  FFMA.FTZ R25, R53, UR41, -R0.reuse ;  /* 0x0000002935197c23 */ /* 0x100fe20008010800 */
[----:B------:R-:W-:Y:S01]  /*d9f0*/  FFMA.FTZ R27, R49, UR41, -R0 ;  /* 0x00000029311b7c23 */ /* 0x000fe20008010800 */
[----:B------:R-:W-:Y:S01]  /*da00*/  FFMA.FTZ R93, R15, UR41, -R2 ;  /* 0x000000290f5d7c23 */ /* 0x000fe20008010802 */
        /* <DEDUP_REMOVED lines=21> */
[----:B-1----:R-:W-:Y:S01]  /*db60*/  F2FP.F16.F32.PACK_AB R0, R32, R29 ;  /* 0x0000001d2000723e */ /* 0x002fe200000000ff */
[----:B------:R-:W-:Y:S01]  /*db70*/  UIADD3 UR6, UR19, 0x1, URZ ;  /* 0x0000000113067890 */ /* 0x000fe2000fffe03f */
[----:B------:R-:W-:-:S02]  /*db80*/  FADD.FTZ R2, R14, R82 ;  /* 0x000000520e027221 */ /* 0x000fc40000010000 */
[C---:B------:R-:W-:Y:S01]  /*db90*/  PRMT R248, R0.reuse, 0x7610, R248 ;  /* 0x0000761000f87816 */ /* 0x040fe200000000f8 */
[----:B------:R-:W-:Y:S01]  /*dba0*/  ULOP3.LUT UR6, UR6, UR27, URZ, 0x3c, !UPT ;  /* 0x0000001b06067292 */ /* 0x000fe2000f8e3c3f */
[----:B------:R-:W-:Y:S01]  /*dbb0*/  PRMT R247, R0, 0x7632, R247 ;  /* 0x0000763200f77816 */ /* 0x000fe200000000f7 */
[----:B------:R-:W-:-:S04]  /*dbc0*/  FADD.FTZ R0, R11, R2 ;  /* 0x000000020b007221 */ /* 0x000fc80000010000 */
[----:B------:R-:W-:Y:S01]  /*dbd0*/  FADD.FTZ R20, R10, R0 ;  /* 0x000000000a147221 */ /* 0x000fe20000010000 */
[----:B------:R-:W-:-:S05]  /*dbe0*/  LOP3.LUT R0, R59, UR6, RZ, 0x3c, !PT ;  /* 0x000000063b007c12 */ /* 0x000fca000f8e3cff */
[----:B------:R-:W-:-:S05]  /*dbf0*/  IMAD.WIDE.U32 R10, R0, -0x326172a9, RZ ;  /* 0xcd9e8d57000a7825 */ /* 0x000fca00078e00ff */
[----:B------:R-:W-:-:S05]  /*dc00*/  LOP3.LUT R2, R11, UR40, R38, 0x96, !PT ;  /* 0x000000280b027c12 */ /* 0x000fca000f8e9626 */
[----:B------:R-:W-:Y:S01]  /*dc10*/  IMAD.WIDE.U32 R2, R2, -0x2daee0ad, RZ ;  /* 0xd2511f5302027825 */ /* 0x000fe200078e00ff */
[----:B------:R-:W-:-:S04]  /*dc20*/  FSEL R4, R188, RZ, P6 ;  /* 0x000000ffbc047208 */ /* 0x000fc80003000000 */
[----:B------:R-:W-:Y:S01]  /*dc30*/  LOP3.LUT R0, R3, UR38, R154, 0x96, !PT ;  /* 0x0000002603007c12 */ /* 0x000fe2000f8e969a */
[----:B------:R-:W-:-:S04]  /*dc40*/  FADD.FTZ R6, R129, -R4 ;  /* 0x8000000481067221 */ /* 0x000fc80000010000 */
[----:B------:R-:W-:Y:S01]  /*dc50*/  IMAD.WIDE.U32 R4, R0, -0x326172a9, RZ ;  /* 0xcd9e8d5700047825 */ /* 0x000fe200078e00ff */
[----:B------:R-:W-:-:S04]  /*dc60*/  LOP3.LUT R0, R233, UR39, R10, 0x96, !PT ;  /* 0x00000027e9007c12 */ /* 0x000fc8000f8e960a */
[----:B------:R-:W-:Y:S01]  /*dc70*/  LOP3.LUT R3, R5, UR37, R232, 0x96, !PT ;  /* 0x0000002505037c12 */ /* 0x000fe2000f8e96e8 */
[----:B------:R-:W-:-:S05]  /*dc80*/  IMAD.WIDE.U32 R8, R0, -0x2daee0ad, RZ ;  /* 0xd2511f5300087825 */ /* 0x000fca00078e00ff */
[----:B------:R-:W-:Y:S01]  /*dc90*/  LOP3.LUT R0, R9, UR36, R2, 0x96, !PT ;  /* 0x0000002409007c12 */ /* 0x000fe2000f8e9602 */
[----:B------:R-:W-:-:S05]  /*dca0*/  IMAD.WIDE.U32 R2, R3, -0x2daee0ad, RZ ;  /* 0xd2511f5303027825 */ /* 0x000fca00078e00ff */
[----:B------:R-:W-:Y:S01]  /*dcb0*/  LOP3.LUT R3, R3, UR34, R8, 0x96, !PT ;  /* 0x0000002203037c12 */ /* 0x000fe2000f8e9608 */
[----:B------:R-:W-:-:S05]  /*dcc0*/  IMAD.WIDE.U32 R8, R0, -0x326172a9, RZ ;  /* 0xcd9e8d5700087825 */ /* 0x000fca00078e00ff */
[----:B------:R-:W-:-:S05]  /*dcd0*/  LOP3.LUT R0, R9, UR35, R4, 0x96, !PT ;  /* 0x0000002309007c12 */ /* 0x000fca000f8e9604 */
[----:B------:R-:W-:-:S05]  /*dce0*/  IMAD.WIDE.U32 R16, R0, -0x2daee0ad, RZ ;  /* 0xd2511f5300107825 */ /* 0x000fca00078e00ff */
[----:B------:R-:W-:Y:S01]  /*dcf0*/  LOP3.LUT R0, R17, UR17, R2, 0x96, !PT ;  /* 0x0000001111007c12 */ /* 0x000fe2000f8e9602 */
[----:B------:R-:W-:-:S04]  /*dd00*/  IMAD.WIDE.U32 R2, R3, -0x326172a9, RZ ;  /* 0xcd9e8d5703027825 */ /* 0x000fc800078e00ff */
[----:B------:R-:W-:Y:S01]  /*dd10*/  IMAD.WIDE.U32 R4, R0, -0x326172a9, RZ ;  /* 0xcd9e8d5700047825 */ /* 0x000fe200078e00ff */
[----:B------:R-:W-:-:S03]  /*dd20*/  LOP3.LUT R14, R3, UR25, R8, 0x96, !PT ;  /* 0x00000019030e7c12 */ /* 0x000fc6000f8e9608 */
[----:B------:R-:W-:Y:S01]  /*dd30*/  FMUL.FTZ R3, R6, UR41 ;  /* 0x0000002906037c20 */ /* 0x000fe20008410000 */
[----:B------:R-:W-:Y:S01]  /*dd40*/  MUFU.EX2 R9, R7 ;  /* 0x0000000700097308 */ /* 0x000fe20000000800 */
[----:B------:R-:W-:-:S07]  /*dd50*/  LOP3.LUT R0, R5, UR21, R2, 0x96, !PT ;  /* 0x0000001505007c12 */ /* 0x000fce000f8e9602 */
[----:B------:R1:W2:Y:S08]  /*dd60*/  MUFU.EX2 R2, R3 ;  /* 0x0000000300027308 */ /* 0x0002b00000000800 */
[----:B------:R2:W3:Y:S01]  /*dd70*/  MUFU.EX2 R8, R13 ;  /* 0x0000000d00087308 */ /* 0x0004e20000000800 */
[----:B------:R-:W-:Y:S01]  /*dd80*/  @!P2 HADD2 R98, -R248.H0_H0, -RZ.H0_H0 ;  /* 0xa00000fff862a230 */ /* 0x000fe20000000900 */
[----:B-1----:R-:W-:-:S06]  /*dd90*/  LOP3.LUT R3, R0, 0xffff, RZ, 0xc0, !PT ;  /* 0x0000ffff00037812 */ /* 0x002fcc00078ec0ff */
[----:B------:R-:W1:Y:S01]  /*dda0*/  MUFU.EX2 R12, R177 ;  /* 0x000000b1000c7308 */ /* 0x000e620000000800 */
[----:B------:R-:W-:Y:S01]  /*ddb0*/  SHF.R.U32.HI R3, RZ, 0x8, R3 ;  /* 0x00000008ff037819 */ /* 0x000fe20000011603 */
[----:B--2---:R-:W-:-:S06]  /*ddc0*/  FFMA.FTZ R13, R237, R2, R9 ;  /* 0x00000002ed0d7223 */ /* 0x004fcc0000010009 */
[----:B------:R-:W2:Y:S01]  /*ddd0*/  MUFU.EX2 R7, R194 ;  /* 0x000000c200077308 */ /* 0x000ea20000000800 */
[----:B------:R-:W-:Y:S01]  /*dde0*/  LOP3.LUT R3, R3, 0xffff, RZ, 0xc0, !PT ;  /* 0x0000ffff03037812 */ /* 0x000fe200078ec0ff */
[C---:B---3--:R-:W-:Y:S01]  /*ddf0*/  FADD.FTZ R17, R8.reuse, R13 ;  /* 0x0000000d08117221 */ /* 0x048fe20000010000 */
[----:B------:R-:W-:Y:S02]  /*de00*/  F2FP.F16.F32.PACK_AB R26, R8, R9 ;  /* 0x00000009081a723e */ /* 0x000fe400000000ff */
[----:B------:R-:W-:-:S03]  /*de10*/  LOP3.LUT R8, R0, 0xff, RZ, 0xc0, !PT ;  /* 0x000000ff00087812 */ /* 0x000fc600078ec0ff */
[----:B------:R-:W3:Y:S01]  /*de20*/  MUFU.EX2 R6, R212 ;  /* 0x000000d400067308 */ /* 0x000ee20000000800 */
[----:B------:R-:W-:Y:S01]  /*de30*/  PRMT R99, R248, 0x5410, R247 ;  /* 0x00005410f8637816 */ /* 0x000fe200000000f7 */
[----:B------:R-:W-:Y:S01]  /*de40*/  IMAD.MOV.U32 R233, RZ, RZ, R132 ;  /* 0x000000ffffe97224 */ /* 0x000fe200078e0084 */
[----:B------:R-:W-:Y:S02]  /*de50*/  @!P2 PRMT R248, R98, 0x5410, RZ ;  /* 0x0000541062f8a816 */ /* 0x000fe400000000ff */
[----:B------:R-:W-:Y:S02]  /*de60*/  ISETP.LE.U32.AND P2, PT, R3, UR12, PT ;  /* 0x0000000c03007c0c */ /* 0x000fe4000bf43070 */
[----:B------:R-:W-:Y:S01]  /*de70*/  ISETP.LE.U32.AND P6, PT, R8, UR12, PT ;  /* 0x0000000c08007c0c */ /* 0x000fe2000bfc3070 */
[----:B------:R-:W4:Y:S01]  /*de80*/  MUFU.EX2 R3, R213 ;  /* 0x000000d500037308 */ /* 0x000f220000000800 */
[----:B------:R-:W-:Y:S02]  /*de90*/  SHF.R.U32.HI R8, RZ, 0x18, R0 ;  /* 0x00000018ff087819 */ /* 0x000fe40000011600 */
[----:B------:R-:W-:-:S02]  /*dea0*/  FSEL R9, R233, RZ, P0 ;  /* 0x000000ffe9097208 */ /* 0x000fc40000000000 */
[----:B------:R-:W-:-:S03]  /*deb0*/  ISETP.LE.U32.AND P0, PT, R8, UR12, PT ;  /* 0x0000000c08007c0c */ /* 0x000fc6000bf03070 */
[----:B------:R-:W-:Y:S01]  /*dec0*/  MUFU.EX2 R23, R130 ;  /* 0x0000008200177308 */ /* 0x000fe20000000800 */
[----:B------:R-:W-:Y:S01]  /*ded0*/  SHF.R.U32.HI R0, RZ, 0x10, R0 ;  /* 0x00000010ff007819 */ /* 0x000fe20000011600 */
[----:B-1----:R-:W-:Y:S01]  /*dee0*/  FADD.FTZ R8, R12, R55 ;  /* 0x000000370c087221 */ /* 0x002fe20000010000 */
[----:B------:R-:W-:-:S05]  /*def0*/  @!P1 HADD2 R95, -R247.H0_H0, -RZ.H0_H0 ;  /* 0xa00000fff75f9230 */ /* 0x000fca0000000900 */
[----:B------:R-:W1:Y:S01]  /*df00*/  MUFU.EX2 R24, R134 ;  /* 0x0000008600187308 */ /* 0x000e620000000800 */
[----:B------:R-:W-:Y:S01]  /*df10*/  LOP3.LUT R0, R0, 0xff, RZ, 0xc0, !PT ;  /* 0x000000ff00007812 */ /* 0x000fe200078ec0ff */
[----:B--2---:R-:W-:Y:S01]  /*df20*/  FADD.FTZ R8, R7, R8 ;  /* 0x0000000807087221 */ /* 0x004fe20000010000 */
[----:B------:R-:W-:Y:S02]  /*df30*/  @!P1 PRMT R247, R95, 0x5410, RZ ;  /* 0x000054105ff79816 */ /* 0x000fe400000000ff */
[----:B------:R-:W-:Y:S01]  /*df40*/  ISETP.LE.U32.AND P1, PT, R0, UR12, PT ;  /* 0x0000000c00007c0c */ /* 0x000fe2000bf23070 */
[----:B---3--:R-:W-:Y:S01]  /*df50*/  FADD.FTZ R0, R6, R8 ;  /* 0x0000000806007221 */ /* 0x008fe20000010000 */
[----:B------:R-:W-:Y:S02]  /*df60*/  F2FP.F16.F32.PACK_AB R7, R7, R12 ;  /* 0x0000000c0707723e */ /* 0x000fe400000000ff */
[C---:B----4-:R-:W-:Y:S01]  /*df70*/  F2FP.F16.F32.PACK_AB R8, R3.reuse, R6 ;  /* 0x000000060308723e */ /* 0x050fe200000000ff */
[----:B------:R-:W-:Y:S01]  /*df80*/  FADD.FTZ R12, R3, R0 ;  /* 0x00000000030c7221 */ /* 0x000fe20000010000 */
[----:B------:R-:W-:Y:S01]  /*df90*/  PRMT R246, R7, 0x7610, R246 ;  /* 0x0000761007f67816 */ /* 0x000fe200000000f6 */
[----:B------:R-:W-:Y:S01]  /*dfa0*/  FADD.FTZ R3, R128, -R9 ;  /* 0x8000000980037221 */ /* 0x000fe20000010000 */
[----:B-1----:R-:W-:-:S03]  /*dfb0*/  F2FP.F16.F32.PACK_AB R0, R24, R23 ;  /* 0x000000171800723e */ /* 0x002fc600000000ff */
[----:B------:R-:W-:Y:S01]  /*dfc0*/  @!P6 HADD2 R112, -R246.H0_H0, -RZ.H0_H0 ;  /* 0xa00000fff670e230 */ /* 0x000fe20000000900 */
[----:B------:R-:W-:Y:S02]  /*dfd0*/  PRMT R245, R7, 0x7632, R245 ;  /* 0x0000763207f57816 */ /* 0x000fe400000000f5 */
[C---:B------:R-:W-:Y:S02]  /*dfe0*/  PRMT R244, R0.reuse, 0x7632, R244 ;  /* 0x0000763200f47816 */ /* 0x040fe400000000f4 */
[----:B------:R-:W-:Y:S01]  /*dff0*/  PRMT R243, R0, 0x7610, R243 ;  /* 0x0000761000f37816 */ /* 0x000fe200000000f3 */
[----:B------:R-:W-:Y:S01]  /*e000*/  FMUL.FTZ R0, R3, UR41 ;  /* 0x0000002903007c20 */ /* 0x000fe20008410000 */
[----:B------:R-:W-:Y:S02]  /*e010*/  LOP3.LUT R3, R4, 0xff, RZ, 0xc0, !PT ;  /* 0x000000ff04037812 */ /* 0x000fe400078ec0ff */
[----:B------:R-:W-:Y:S02]  /*e020*/  PRMT R98, R246, 0x5410, R245 ;  /* 0x00005410f6627816 */ /* 0x000fe400000000f5 */
[----:B------:R-:W-:Y:S01]  /*e030*/  @!P6 PRMT R246, R112, 0x5410, RZ ;  /* 0x0000541070f6e816 */ /* 0x000fe200000000ff */
[----:B------:R-:W-:Y:S01]  /*e040*/  MUFU.EX2 R6, R15 ;  /* 0x0000000f00067308 */ /* 0x000fe20000000800 */
[----:B------:R-:W-:-:S07]  /*e050*/  ISETP.LE.U32.AND P6, PT, R3, UR12, PT ;  /* 0x0000000c03007c0c */ /* 0x000fce000bfc3070 */
[----:B------:R-:W1:Y:S08]  /*e060*/  MUFU.EX2 R0, R0 ;  /* 0x0000000000007308 */ /* 0x000e700000000800 */
[----:B------:R-:W2:Y:S01]  /*e070*/  MUFU.EX2 R3, R18 ;  /* 0x0000001200037308 */ /* 0x000ea20000000800 */
[--C-:B------:R-:W-:Y:S01]  /*e080*/  SHF.R.U32.HI R7, RZ, 0x10, R4.reuse ;  /* 0x00000010ff077819 */ /* 0x100fe20000011604 */
[----:B------:R-:W-:Y:S01]  /*e090*/  @!P0 HADD2 R113, -R244.H0_H0, -RZ.H0_H0 ;  /* 0xa00000fff4718230 */ /* 0x000fe20000000900 */
[----:B------:R-:W-:Y:S01]  /*e0a0*/  LOP3.LUT R9, R4, 0xffff, RZ, 0xc0, !PT ;  /* 0x0000ffff04097812 */ /* 0x000fe200078ec0ff */
[----:B------:R-:W-:Y:S01]  /*e0b0*/  @!P2 HADD2 R111, -R245.H0_H0, -RZ.H0_H0 ;  /* 0xa00000fff56fa230 */ /* 0x000fe20000000900 */
[----:B------:R-:W-:-:S02]  /*e0c0*/  SHF.R.U32.HI R5, RZ, 0x18, R4 ;  /* 0x00000018ff057819 */ /* 0x000fc40000011604 */
[----:B------:R-:W-:Y:S02]  /*e0d0*/  LOP3.LUT R4, R7, 0xff, RZ, 0xc0, !PT ;  /* 0x000000ff07047812 */ /* 0x000fe400078ec0ff */
[----:B------:R-:W-:Y:S01]  /*e0e0*/  PRMT R97, R243, 0x5410, R244 ;  /* 0x00005410f3617816 */ /* 0x000fe200000000f4 */
[----:B------:R-:W3:Y:S01]  /*e0f0*/  MUFU.EX2 R7, R214 ;  /* 0x000000d600077308 */ /* 0x000ee20000000800 */
[----:B------:R-:W-:Y:S02]  /*e100*/  @!P0 PRMT R244, R113, 0x5410, RZ ;  /* 0x0000541071f48816 */ /* 0x000fe400000000ff */
[----:B------:R-:W-:Y:S02]  /*e110*/  @!P2 PRMT R245, R111, 0x5410, RZ ;  /* 0x000054106ff5a816 */ /* 0x000fe400000000ff */
[----:B------:R-:W-:Y:S01]  /*e120*/  ISETP.LE.U32.AND P0, PT, R4, UR12, PT ;  /* 0x0000000c04007c0c */ /* 0x000fe2000bf03070 */
[----:B-1----:R-:W-:Y:S01]  /*e130*/  FFMA.FTZ R4, R240, R0, R6 ;  /* 0x00000000f0047223 */ /* 0x002fe20000010006 */
[----:B------:R-:W-:-:S02]  /*e140*/  ISETP.LE.U32.AND P2, PT, R5, UR12, PT ;  /* 0x0000000c05007c0c */ /* 0x000fc4000bf43070 */
[----:B--2---:R-:W-:Y:S02]  /*e150*/  F2FP.F16.F32.PACK_AB R21, R3, R6 ;  /* 0x000000060315723e */ /* 0x004fe400000000ff */
[----:B------:R-:W-:Y:S01]  /*e160*/  SHF.R.U32.HI R5, RZ, 0x8, R9 ;  /* 0x00000008ff057819 */ /* 0x000fe20000011609 */
[----:B------:R-:W1:Y:S01]  /*e170*/  MUFU.EX2 R6, R215 ;  /* 0x000000d700067308 */ /* 0x000e620000000800 */
[----:B------:R-:W-:Y:S02]  /*e180*/  @!P1 HADD2 R114, -R243.H0_H0, -RZ.H0_H0 ;  /* 0xa00000fff3729230 */ /* 0x000fe40000000900 */
[----:B------:R-:W-:Y:S01]  /*e190*/  LOP3.LUT R5, R5, 0xffff, RZ, 0xc0, !PT ;  /* 0x0000ffff05057812 */ /* 0x000fe200078ec0ff */
[----:B------:R-:W-:Y:S02]  /*e1a0*/  FADD.FTZ R13, R3, R4 ;  /* 0x00000004030d7221 */ /* 0x000fe40000010000 */
[----:B------:R-:W-:Y:S02]  /*e1b0*/  @!P1 PRMT R243, R114, 0x5410, RZ ;  /* 0x0000541072f39816 */ /* 0x000fe400000000ff */
[----:B------:R-:W-:Y:S01]  /*e1c0*/  ISETP.LE.U32.AND P1, PT, R5, UR12, PT ;  /* 0x0000000c05007c0c */ /* 0x000fe2000bf23070 */
[----:B------:R-:W-:Y:S01]  /*e1d0*/  IMAD.WIDE.U32 R4, R14, -0x2daee0ad, RZ ;  /* 0xd2511f530e047825 */ /* 0x000fe200078e00ff */
[C---:B------:R-:W-:Y:S01]  /*e1e0*/  PRMT R242, R8.reuse, 0x7610, R242 ;  /* 0x0000761008f27816 */ /* 0x040fe200000000f2 */
[----:B------:R-:W-:Y:S01]  /*e1f0*/  MUFU.EX2 R215, R140 ;  /* 0x0000008c00d77308 */ /* 0x000fe20000000800 */
[----:B------:R-:W-:Y:S01]  /*e200*/  PRMT R241, R8, 0x7632, R241 ;  /* 0x0000763208f17816 */ /* 0x000fe200000000f1 */
[----:B---3--:R-:W-:Y:S01]  /*e210*/  FADD.FTZ R8, R7, R12 ;  /* 0x0000000c07087221 */ /* 0x008fe20000010000 */
[----:B------:R-:W-:-:S05]  /*e220*/  LOP3.LUT R3, R5, UR33, R16, 0x96, !PT ;  /* 0x0000002105037c12 */ /* 0x000fca000f8e9610 */
[----:B------:R-:W2:Y:S01]  /*e230*/  MUFU.EX2 R232, R141 ;  /* 0x0000008d00e87308 */ /* 0x000ea20000000800 */
[----:B------:R-:W-:Y:S02]  /*e240*/  @!P6 HADD2 R124, -R242.H0_H0, -RZ.H0_H0 ;  /* 0xa00000fff27ce230 */ /* 0x000fe40000000900 */
[C---:B-1----:R-:W-:Y:S01]  /*e250*/  FADD.FTZ R12, R6.reuse, R8 ;  /* 0x00000008060c7221 */ /* 0x042fe20000010000 */
[----:B------:R-:W-:Y:S02]  /*e260*/  F2FP.F16.F32.PACK_AB R9, R6, R7 ;  /* 0x000000070609723e */ /* 0x000fe400000000ff */
[----:B------:R-:W-:Y:S01]  /*e270*/  LOP3.LUT R6, R3, 0xff, RZ, 0xc0, !PT ;  /* 0x000000ff03067812 */ /* 0x000fe200078ec0ff */
[----:B------:R-:W-:Y:S01]  /*e280*/  @!P1 HADD2 R115, -R241.H0_H0, -RZ.H0_H0 ;  /* 0xa00000fff1739230 */ /* 0x000fe20000000900 */
[----:B------:R-:W-:Y:S02]  /*e290*/  PRMT R96, R242, 0x5410, R241 ;  /* 0x00005410f2607816 */ /* 0x000fe400000000f1 */
[----:B------:R-:W-:-:S02]  /*e2a0*/  @!P6 PRMT R242, R124, 0x5410, RZ ;  /* 0x000054107cf2e816 */ /* 0x000fc400000000ff */
[----:B------:R-:W-:Y:S02]  /*e2b0*/  ISETP.LE.U32.AND P6, PT, R6, UR12, PT ;  /* 0x0000000c06007c0c */ /* 0x000fe4000bfc3070 */
[--C-:B------:R-:W-:Y:S02]  /*e2c0*/  SHF.R.U32.HI R6, RZ, 0x18, R3.reuse ;  /* 0x00000018ff067819 */ /* 0x100fe40000011603 */
[----:B------:R-:W-:Y:S02]  /*e2d0*/  @!P1 PRMT R241, R115, 0x5410, RZ ;  /* 0x0000541073f19816 */ /* 0x000fe400000000ff */
[----:B------:R-:W-:Y:S02]  /*e2e0*/  ISETP.LE.U32.AND P1, PT, R6, UR12, PT ;  /* 0x0000000c06007c0c */ /* 0x000fe4000bf23070 */
[----:B--2---:R-:W-:Y:S02]  /*e2f0*/  F2FP.F16.F32.PACK_AB R6, R232, R215 ;  /* 0x000000d7e806723e */ /* 0x004fe400000000ff */
[----:B------:R-:W-:Y:S01]  /*e300*/  SHF.R.U32.HI R8, RZ, 0x10, R3 ;  /* 0x00000010ff087819 */ /* 0x000fe20000011603 */
[----:B------:R-:W1:Y:S01]  /*e310*/  MUFU.EX2 R7, R216 ;  /* 0x000000d800077308 */ /* 0x000e620000000800 */
[----:B------:R-:W-:-:S02]  /*e320*/  LOP3.LUT R3, R3, 0xffff, RZ, 0xc0, !PT ;  /* 0x0000ffff03037812 */ /* 0x000fc400078ec0ff */
[C---:B------:R-:W-:Y:S02]  /*e330*/  PRMT R239, R6.reuse, 0x7632, R239 ;  /* 0x0000763206ef7816 */ /* 0x040fe400000000ef */
[----:B------:R-:W-:Y:S02]  /*e340*/  PRMT R240, R6, 0x7610, R240 ;  /* 0x0000761006f07816 */ /* 0x000fe400000000f0 */
[----:B------:R-:W-:Y:S01]  /*e350*/  SHF.R.U32.HI R3, RZ, 0x8, R3 ;  /* 0x00000008ff037819 */ /* 0x000fe20000011603 */
[----:B------:R-:W2:Y:S01]  /*e360*/  MUFU.EX2 R6, R217 ;  /* 0x000000d900067308 */ /* 0x000ea20000000800 */
[----:B------:R-:W-:Y:S01]  /*e370*/  @!P2 HADD2 R127, -R239.H0_H0, -RZ.H0_H0 ;  /* 0xa00000ffef7fa230 */ /* 0x000fe20000000900 */
[----:B------:R-:W-:Y:S02]  /*e380*/  PRMT R238, R9, 0x7610, R238 ;  /* 0x0000761009ee7816 */ /* 0x000fe400000000ee */
[----:B------:R-:W-:Y:S02]  /*e390*/  LOP3.LUT R3, R3, 0xffff, RZ, 0xc0, !PT ;  /* 0x0000ffff03037812 */ /* 0x000fe400078ec0ff */
[----:B------:R-:W-:Y:S01]  /*e3a0*/  PRMT R55, R240, 0x5410, R239 ;  /* 0x00005410f0377816 */ /* 0x000fe200000000ef */
[----:B------:R-:W-:Y:S01]  /*e3b0*/  @!P6 HADD2 R126, -R238.H0_H0, -RZ.H0_H0 ;  /* 0xa00000ffee7ee230 */ /* 0x000fe20000000900 */
[----:B------:R-:W-:-:S02]  /*e3c0*/  @!P2 PRMT R239, R127, 0x5410, RZ ;  /* 0x000054107fefa816 */ /* 0x000fc400000000ff */
[----:B------:R-:W-:Y:S02]  /*e3d0*/  PRMT R237, R9, 0x7632, R237 ;  /* 0x0000763209ed7816 */ /* 0x000fe400000000ed */
[----:B------:R-:W-:Y:S02]  /*e3e0*/  ISETP.LE.U32.AND P2, PT, R3, UR12, PT ;  /* 0x0000000c03007c0c */ /* 0x000fe4000bf43070 */
[----:B------:R-:W-:Y:S02]  /*e3f0*/  LOP3.LUT R3, R4, 0xff, RZ, 0xc0, !PT ;  /* 0x000000ff04037812 */ /* 0x000fe400078ec0ff */
[----:B------:R-:W-:Y:S02]  /*e400*/  PRMT R95, R238, 0x5410, R237 ;  /* 0x00005410ee5f7816 */ /* 0x000fe400000000ed */
[----:B------:R-:W-:Y:S02]  /*e410*/  @!P6 PRMT R238, R126, 0x5410, RZ ;  /* 0x000054107eeee816 */ /* 0x000fe400000000ff */
[----:B------:R-:W-:Y:S01]  /*e420*/  ISETP.LE.U32.AND P6, PT, R3, UR12, PT ;  /* 0x0000000c03007c0c */ /* 0x000fe2000bfc3070 */
[----:B-1----:R-:W-:Y:S01]  /*e430*/  FADD.FTZ R3, R7, R12 ;  /* 0x0000000c07037221 */ /* 0x002fe20000010000 */
[----:B------:R-:W-:Y:S01]  /*e440*/  STL [R1+0x1e8], R252 ;  /* 0x0001e8fc01007387 */ /* 0x000fe20000100800 */
[----:B------:R-:W-:-:S02]  /*e450*/  @!P0 HADD2 R125, -R240.H0_H0, -RZ.H0_H0 ;  /* 0xa00000fff07d8230 */ /* 0x000fc40000000900 */
[----:B--2---:R-:W-:Y:S01]  /*e460*/  FADD.FTZ R3, R6, R3 ;  /* 0x0000000306037221 */ /* 0x004fe20000010000 */
[----:B------:R1:W-:Y:S01]  /*e470*/  STL [R1+0x1ec], R251 ;  /* 0x0001ecfb01007387 */ /* 0x0003e20000100800 */
[----:B------:R-:W-:-:S03]  /*e480*/  IMAD.MOV.U32 R115, RZ, RZ, R174 ;  /* 0x000000ffff737224 */ /* 0x000fc600078e00ae */
[----:B------:R-:W-:Y:S01]  /*e490*/  STL [R1+0x50], R188 ;  /* 0x000050bc01007387 */ /* 0x000fe20000100800 */
[----:B------:R-:W-:-:S03]  /*e4a0*/  IMAD.MOV.U32 R217, RZ, RZ, R178 ;  /* 0x000000ffffd97224 */ /* 0x000fc600078e00b2 */
[----:B------:R2:W-:Y:S01]  /*e4b0*/  STL [R1+0x30], R132 ;  /* 0x0000308401007387 */ /* 0x0005e20000100800 */
[----:B------:R-:W-:Y:S01]  /*e4c0*/  IMAD.MOV.U32 R114, RZ, RZ, R179 ;  /* 0x000000ffff727224 */ /* 0x000fe200078e00b3 */
[----:B------:R-:W-:Y:S01]  /*e4d0*/  @!P0 PRMT R240, R125, 0x5410, RZ ;  /* 0x000054107df08816 */ /* 0x000fe200000000ff */
[----:B------:R-:W-:Y:S01]  /*e4e0*/  IMAD.MOV.U32 R178, RZ, RZ, R47 ;  /* 0x000000ffffb27224 */ /* 0x000fe200078e002f */
[----:B------:R3:W-:Y:S01]  /*e4f0*/  STL [R1+0x6c], R3 ;  /* 0x00006c0301007387 */ /* 0x0007e20000100800 */
[----:B------:R-:W-:Y:S02]  /*e500*/  IMAD.MOV.U32 R174, RZ, RZ, R46 ;  /* 0x000000ffffae7224 */ /* 0x000fe400078e002e */
[----:B------:R-:W-:Y:S01]  /*e510*/  IMAD.MOV.U32 R179, RZ, RZ, R45 ;  /* 0x000000ffffb37224 */ /* 0x000fe200078e002d */
[----:B------:R-:W4:Y:S01]  /*e520*/  LDL.LU.64 R46, [R1+0xd0] ;  /* 0x0000d000012e7983 */ /* 0x000f220000300a00 */
[----:B------:R-:W-:Y:S01]  /*e530*/  IMAD.MOV.U32 R125, RZ, RZ, R36 ;  /* 0x000000ffff7d7224 */ /* 0x000fe200078e0024 */
[----:B-1----:R1:W-:Y:S01]  /*e540*/  MUFU.EX2 R251, R145 ;  /* 0x0000009100fb7308 */ /* 0x0023e20000000800 */
[----:B--2---:R-:W-:-:S02]  /*e550*/  IMAD.MOV.U32 R132, RZ, RZ, R131 ;  /* 0x000000ffff847224 */ /* 0x004fc400078e0083 */
[----:B------:R-:W-:-:S05]  /*e560*/  IMAD.MOV.U32 R131, RZ, RZ, R192 ;  /* 0x000000ffff837224 */ /* 0x000fca00078e00c0 */
[----:B------:R2:W3:Y:S01]  /*e570*/  MUFU.EX2 R192, R144 ;  /* 0x0000009000c07308 */ /* 0x0004e20000000800 */
[----:B-1----:R-:W-:Y:S02]  /*e580*/  IMAD.MOV.U32 R145, RZ, RZ, R37 ;  /* 0x000000ffff917224 */ /* 0x002fe400078e0025 */
[----:B--2---:R-:W-:Y:S02]  /*e590*/  IMAD.MOV.U32 R144, RZ, RZ, R44 ;  /* 0x000000ffff907224 */ /* 0x004fe400078e002c */
[----:B------:R-:W2:Y:S04]  /*e5a0*/  LDL.LU.64 R44, [R1+0x90] ;  /* 0x00009000012c7983 */ /* 0x000ea80000300a00 */
[----:B------:R-:W4:Y:S01]  /*e5b0*/  LDL.LU.64 R36, [R1+0xc8] ;  /* 0x0000c80001247983 */ /* 0x000f220000300a00 */
[----:B------:R-:W-:-:S02]  /*e5c0*/  LOP3.LUT R8, R8, 0xff, RZ, 0xc0, !PT ;  /* 0x000000ff08087812 */ /* 0x000fc400078ec0ff */
[----:B------:R-:W-:Y:S02]  /*e5d0*/  LOP3.LUT R5, R4, 0xffff, RZ, 0xc0, !PT ;  /* 0x0000ffff04057812 */ /* 0x000fe400078ec0ff */
[----:B------:R-:W-:Y:S02]  /*e5e0*/  ISETP.LE.U32.AND P0, PT, R8, UR12, PT ;  /* 0x0000000c08007c0c */ /* 0x000fe4000bf03070 */
[--C-:B------:R-:W-:Y:S02]  /*e5f0*/  SHF.R.U32.HI R12, RZ, 0x10, R4.reuse ;  /* 0x00000010ff0c7819 */ /* 0x100fe40000011604 */
[----:B------:R-:W-:Y:S02]  /*e600*/  SHF.R.U32.HI R8, RZ, 0x18, R4 ;  /* 0x00000018ff087819 */ /* 0x000fe40000011604 */
[----:B------:R-:W-:Y:S01]  /*e610*/  F2FP.F16.F32.PACK_AB R9, R6, R7 ;  /* 0x000000070609723e */ /* 0x000fe200000000ff */
[----:B------:R-:W1:Y:S01]  /*e620*/  MUFU.EX2 R4, R33 ;  /* 0x0000002100047308 */ /* 0x000e620000000800 */
[----:B---3--:R-:W-:-:S02]  /*e630*/  F2FP.F16.F32.PACK_AB R6, R192, R251 ;  /* 0x000000fbc006723e */ /* 0x008fc400000000ff */
[----:B------:R-:W-:Y:S01]  /*e640*/  SHF.R.U32.HI R5, RZ, 0x8, R5 ;  /* 0x00000008ff057819 */ /* 0x000fe20000011605 */
[----:B------:R-:W-:Y:S01]  /*e650*/  @!P2 HADD2 R128, -R237.H0_H0, -RZ.H0_H0 ;  /* 0xa00000ffed80a230 */ /* 0x000fe20000000900 */
[----:B------:R-:W-:-:S03]  /*e660*/  PRMT R236, R6, 0x7610, R236 ;  /* 0x0000761006ec7816 */ /* 0x000fc600000000ec */
[----:B------:R-:W3:Y:S01]  /*e670*/  MUFU.EX2 R3, R50 ;  /* 0x0000003200037308 */ /* 0x000ee20000000800 */
[----:B------:R-:W-:Y:S01]  /*e680*/  PRMT R235, R6, 0x7632, R235 ;  /* 0x0000763206eb7816 */ /* 0x000fe200000000eb */
[----:B------:R-:W-:Y:S01]  /*e690*/  IMAD.MOV.U32 R133, RZ, RZ, R57 ;  /* 0x000000ffff857224 */ /* 0x000fe200078e0039 */
[----:B------:R-:W-:Y:S01]  /*e6a0*/  LOP3.LUT R5, R5, 0xffff, RZ, 0xc0, !PT ;  /* 0x0000ffff05057812 */ /* 0x000fe200078ec0ff */
[----:B------:R-:W-:Y:S01]  /*e6b0*/  @!P0 HADD2 R135, -R236.H0_H0, -RZ.H0_H0 ;  /* 0xa00000ffec878230 */ /* 0x000fe20000000900 */
[----:B------:R-:W-:Y:S01]  /*e6c0*/  @!P2 PRMT R237, R128, 0x5410, RZ ;  /* 0x0000541080eda816 */ /* 0x000fe200000000ff */
[----:B------:R-:W-:Y:S02]  /*e6d0*/  @!P1 HADD2 R129, -R235.H0_H0, -RZ.H0_H0 ;  /* 0xa00000ffeb819230 */ /* 0x000fe40000000900 */
[----:B------:R-:W-:Y:S01]  /*e6e0*/  MUFU.EX2 R252, R149 ;  /* 0x0000009500fc7308 */ /* 0x000fe20000000800 */
[----:B------:R-:W-:Y:S02]  /*e6f0*/  ISETP.LE.U32.AND P2, PT, R5, UR12, PT ;  /* 0x0000000c05007c0c */ /* 0x000fe4000bf43070 */
[----:B------:R-:W-:-:S05]  /*e700*/  LOP3.LUT R5, R12, 0xff, RZ, 0xc0, !PT ;  /* 0x000000ff0c057812 */ /* 0x000fca00078ec0ff */
[----:B------:R-:W3:Y:S01]  /*e710*/  MUFU.EX2 R57, R148 ;  /* 0x0000009400397308 */ /* 0x000ee20000000800 */
[----:B------:R-:W-:Y:S02]  /*e720*/  PRMT R82, R236, 0x5410, R235 ;  /* 0x00005410ec527816 */ /* 0x000fe400000000eb */
[----:B------:R-:W-:-:S05]  /*e730*/  @!P0 PRMT R236, R135, 0x5410, RZ ;  /* 0x0000541087ec8816 */ /* 0x000fca00000000ff */
[----:B------:R-:W3:Y:S01]  /*e740*/  MUFU.EX2 R7, R25 ;  /* 0x0000001900077308 */ /* 0x000ee20000000800 */
[----:B------:R-:W-:Y:S01]  /*e750*/  ISETP.LE.U32.AND P0, PT, R8, UR12, PT ;  /* 0x0000000c08007c0c */ /* 0x000fe2000bf03070 */
[----:B-1----:R-:W-:Y:S01]  /*e760*/  FADD.FTZ R8, R4, R17 ;  /* 0x0000001104087221 */ /* 0x002fe20000010000 */
[----:B------:R-:W-:Y:S02]  /*e770*/  @!P1 PRMT R235, R129, 0x5410, RZ ;  /* 0x0000541081eb9816 */ /* 0x000fe400000000ff */
[----:B------:R-:W-:-:S03]  /*e780*/  ISETP.LE.U32.AND P1, PT, R5, UR12, PT ;  /* 0x0000000c05007c0c */ /* 0x000fc6000bf23070 */
[----:B------:R-:W1:Y:S01]  /*e790*/  MUFU.EX2 R6, R19 ;  /* 0x0000001300067308 */ /* 0x000e620000000800 */
[C---:B---3--:R-:W-:Y:S01]  /*e7a0*/  FADD.FTZ R16, R3.reuse, R8 ;  /* 0x0000000803107221 */ /* 0x048fe20000010000 */
[----:B------:R-:W-:-:S06]  /*e7b0*/  F2FP.F16.F32.PACK_AB R18, R3, R4 ;  /* 0x000000040312723e */ /* 0x000fcc00000000ff */
[----:B------:R-:W3:Y:S01]  /*e7c0*/  MUFU.EX2 R5, R27 ;  /* 0x0000001b00057308 */ /* 0x000ee20000000800 */
[C---:B------:R-:W-:Y:S02]  /*e7d0*/  PRMT R231, R9.reuse, 0x7610, R231 ;  /* 0x0000761009e77816 */ /* 0x040fe400000000e7 */
[----:B------:R-:W-:-:S05]  /*e7e0*/  PRMT R230, R9, 0x7632, R230 ;  /* 0x0000763209e67816 */ /* 0x000fca00000000e6 */
[----:B------:R-:W3:Y:S01]  /*e7f0*/  MUFU.EX2 R3, R31 ;  /* 0x0000001f00037308 */ /* 0x000ee20000000800 */
[----:B------:R-:W-:Y:S01]  /*e800*/  F2FP.F16.F32.PACK_AB R4, R57, R252 ;  /* 0x000000fc3904723e */ /* 0x000fe200000000ff */
[----:B------:R-:W-:Y:S01]  /*e810*/  FADD.FTZ R8, R7, R13 ;  /* 0x0000000d07087221 */ /* 0x000fe20000010000 */
[----:B------:R-:W-:Y:S02]  /*e820*/  @!P6 HADD2 R137, -R231.H0_H0, -RZ.H0_H0 ;  /* 0xa00000ffe789e230 */ /* 0x000fe40000000900 */
[----:B------:R-:W-:Y:S01]  /*e830*/  @!P2 HADD2 R136, -R230.H0_H0, -RZ.H0_H0 ;  /* 0xa00000ffe688a230 */ /* 0x000fe20000000900 */
[C---:B------:R-:W-:Y:S02]  /*e840*/  PRMT R229, R4.reuse, 0x7610, R229 ;  /* 0x0000761004e57816 */ /* 0x040fe400000000e5 */
[----:B------:R-:W-:Y:S01]  /*e850*/  PRMT R228, R4, 0x7632, R228 ;  /* 0x0000763204e47816 */ /* 0x000fe200000000e4 */
[----:B-1----:R-:W-:Y:S01]  /*e860*/  FADD.FTZ R4, R6, R8 ;  /* 0x0000000806047221 */ /* 0x002fe20000010000 */
[----:B------:R-:W-:Y:S01]  /*e870*/  PRMT R50, R231, 0x5410, R230 ;  /* 0x00005410e7327816 */ /* 0x000fe200000000e6 */
[----:B------:R-:W-:Y:S01]  /*e880*/  IMAD.MOV.U32 R40, RZ, RZ, R132 ;  /* 0x000000ffff287224 */ /* 0x000fe200078e0084 */
[----:B------:R-:W-:Y:S01]  /*e890*/  MOV R112, R133 ;  /* 0x0000008500707202 */ /* 0x000fe20000000f00 */
[----:B------:R-:W-:Y:S01]  /*e8a0*/  IMAD.MOV.U32 R111, RZ, RZ, R153 ;  /* 0x000000ffff6f7224 */ /* 0x000fe200078e0099 */
[----:B------:R-:W-:Y:S01]  /*e8b0*/  @!P6 PRMT R231, R137, 0x5410, RZ ;  /* 0x0000541089e7e816 */ /* 0x000fe200000000ff */
[----:B------:R-:W-:Y:S01]  /*e8c0*/  IMAD.MOV.U32 R124, RZ, RZ, R152 ;  /* 0x000000ffff7c7224 */ /* 0x000fe200078e0098 */
[----:B------:R-:W-:Y:S01]  /*e8d0*/  @!P2 PRMT R230, R136, 0x5410, RZ ;  /* 0x0000541088e6a816 */ /* 0x000fe200000000ff */
        /* <DEDUP_REMOVED lines=24> */
[----:B---3--:R-:W-:Y:S01]  /*ea60*/  FADD.FTZ R4, R5, R4 ;  /* 0x0000000405047221 */ /* 0x008fe20000010000 */
[----:B------:R-:W-:Y:S01]  /*ea70*/  @!P1 HADD2 R139, -R229.H0_H0, -RZ.H0_H0 ;  /* 0xa00000ffe58b9230 */ /* 0x000fe20000000900 */
[----:B------:R-:W-:Y:S01]  /*ea80*/  F2FP.F16.F32.PACK_AB R19, R3, R5 ;  /* 0x000000050313723e */ /* 0x000fe200000000ff */
[----:B------:R-:W-:-:S02]  /*ea90*/  @!P0 HADD2 R138, -R228.H0_H0, -RZ.H0_H0 ;  /* 0xa00000ffe48a8230 */ /* 0x000fc40000000900 */
[----:B------:R-:W-:Y:S01]  /*eaa0*/  FADD.FTZ R22, R3, R4 ;  /* 0x0000000403167221 */ /* 0x000fe20000010000 */
[----:B------:R-:W-:Y:S01]  /*eab0*/  IMAD.MOV.U32 R126, RZ, RZ, R146 ;  /* 0x000000ffff7e7224 */ /* 0x000fe200078e0092 */
[----:B------:R-:W-:Y:S01]  /*eac0*/  PRMT R33, R229, 0x5410, R228 ;  /* 0x00005410e5217816 */ /* 0x000fe200000000e4 */
[----:B------:R-:W-:Y:S01]  /*ead0*/  IMAD.MOV.U32 R113, RZ, RZ, R131 ;  /* 0x000000ffff717224 */ /* 0x000fe200078e0083 */
[----:B------:R-:W-:Y:S01]  /*eae0*/  MOV R213, R155 ;  /* 0x0000009b00d57202 */ /* 0x000fe20000000f00 */
[----:B------:R-:W-:Y:S01]  /*eaf0*/  IMAD.MOV.U32 R214, RZ, RZ, R151 ;  /* 0x000000ffffd67224 */ /* 0x000fe200078e0097 */
[----:B------:R-:W-:Y:S01]  /*eb00*/  @!P1 PRMT R229, R139, 0x5410, RZ ;  /* 0x000054108be59816 */ /* 0x000fe200000000ff */
[----:B------:R-:W-:Y:S01]  /*eb10*/  IMAD.MOV.U32 R25, RZ, RZ, R150 ;  /* 0x000000ffff197224 */ /* 0x000fe200078e0096 */
[----:B------:R-:W-:Y:S01]  /*eb20*/  @!P0 PRMT R228, R138, 0x5410, RZ ;  /* 0x000054108ae48816 */ /* 0x000fe200000000ff */
[----:B------:R-:W-:Y:S02]  /*eb30*/  IMAD.MOV.U32 R27, RZ, RZ, R175 ;  /* 0x000000ffff1b7224 */ /* 0x000fe400078e00af */
[----:B------:R-:W-:Y:S01]  /*eb40*/  FMUL.FTZ R170, R170, R0 ;  /* 0x00000000aaaa7220 */ /* 0x000fe20000410000 */
[----:B------:R-:W-:-:S02]  /*eb50*/  IMAD.MOV.U32 R212, RZ, RZ, R154 ;  /* 0x000000ffffd47224 */ /* 0x000fc400078e009a */
[-C--:B------:R-:W-:Y:S01]  /*eb60*/  FMUL.FTZ R171, R171, R0.reuse ;  /* 0x00000000abab7220 */ /* 0x080fe20000410000 */
[----:B------:R-:W-:Y:S02]  /*eb70*/  IMAD.MOV.U32 R234, RZ, RZ, R174 ;  /* 0x000000ffffea7224 */ /* 0x000fe400078e00ae */
[-C--:B------:R-:W-:Y:S01]  /*eb80*/  FMUL.FTZ R166, R166, R0.reuse ;  /* 0x00000000a6a67220 */ /* 0x080fe20000410000 */
[----:B------:R-:W-:Y:S02]  /*eb90*/  IMAD.MOV.U32 R146, RZ, RZ, R179 ;  /* 0x000000ffff927224 */ /* 0x000fe400078e00b3 */
[-C--:B------:R-:W-:Y:S01]  /*eba0*/  FMUL.FTZ R167, R167, R0.reuse ;  /* 0x00000000a7a77220 */ /* 0x080fe20000410000 */
[----:B------:R-:W-:Y:S02]  /*ebb0*/  IMAD.MOV.U32 R108, RZ, RZ, R143 ;  /* 0x000000ffff6c7224 */ /* 0x000fe400078e008f */
[----:B------:R-:W-:Y:S01]  /*ebc0*/  FMUL.FTZ R162, R162, R0 ;  /* 0x00000000a2a27220 */ /* 0x000fe20000410000 */
[----:B------:R-:W-:-:S02]  /*ebd0*/  IMAD.MOV.U32 R110, RZ, RZ, R142 ;  /* 0x000000ffff6e7224 */ /* 0x000fc400078e008e */
[-C--:B------:R-:W-:Y:S01]  /*ebe0*/  FMUL.FTZ R163, R163, R0.reuse ;  /* 0x00000000a3a37220 */ /* 0x080fe20000410000 */
[----:B------:R-:W-:Y:S02]  /*ebf0*/  IMAD.MOV.U32 R127, RZ, RZ, R178 ;  /* 0x000000ffff7f7224 */ /* 0x000fe400078e00b2 */
        /* <DEDUP_REMOVED lines=18> */
[----:B------:R-:W-:-:S02]  /*ed20*/  F2FP.F16.F32.PACK_AB R13, R6, R7 ;  /* 0x00000007060d723e */ /* 0x000fc400000000ff */
[----:B------:R-:W-:Y:S01]  /*ed30*/  PRMT R15, R26, 0x7610, R15 ;  /* 0x000076101a0f7816 */ /* 0x000fe2000000000f */
[--C-:B------:R-:W-:Y:S01]  /*ed40*/  FADD.FTZ R12, R60, R20.reuse ;  /* 0x000000143c0c7221 */ /* 0x100fe20000010000 */
[C---:B------:R-:W-:Y:S02]  /*ed50*/  PRMT R20, R21.reuse, 0x7632, R20 ;  /* 0x0000763215147816 */ /* 0x040fe40000000014 */
[----:B------:R-:W-:Y:S02]  /*ed60*/  PRMT R14, R26, 0x7632, R14 ;  /* 0x000076321a0e7816 */ /* 0x000fe4000000000e */
[----:B------:R-:W-:Y:S02]  /*ed70*/  PRMT R17, R21, 0x7610, R17 ;  /* 0x0000761015117816 */ /* 0x000fe40000000011 */
[----:B------:R-:W-:Y:S02]  /*ed80*/  PRMT R31, R15, 0x5410, R14 ;  /* 0x000054100f1f7816 */ /* 0x000fe4000000000e */
[----:B------:R-:W-:-:S02]  /*ed90*/  PRMT R223, R18, 0x7610, R223 ;  /* 0x0000761012df7816 */ /* 0x000fc400000000df */
[----:B------:R-:W-:Y:S02]  /*eda0*/  PRMT R221, R18, 0x7632, R221 ;  /* 0x0000763212dd7816 */ /* 0x000fe400000000dd */
[----:B------:R-:W-:Y:S02]  /*edb0*/  PRMT R222, R13, 0x7610, R222 ;  /* 0x000076100dde7816 */ /* 0x000fe400000000de */
[----:B----4-:R-:W-:-:S05]  /*edc0*/  LOP3.LUT R2, R225, UR40, R36, 0x96, !PT ;  /* 0x00000028e1027c12 */ /* 0x010fca000f8e9624 */
[----:B------:R-:W-:-:S05]  /*edd0*/  IMAD.WIDE.U32 R2, R2, -0x2daee0ad, RZ ;  /* 0xd2511f5302027825 */ /* 0x000fca00078e00ff */
[----:B------:R-:W-:Y:S02]  /*ede0*/  LOP3.LUT R0, R3, UR38, R46, 0x96, !PT ;  /* 0x0000002603007c12 */ /* 0x000fe4000f8e962e */
[----:B--2---:R-:W-:-:S05]  /*edf0*/  LOP3.LUT R3, R45, UR39, R224, 0x96, !PT ;  /* 0x000000272d037c12 */ /* 0x004fca000f8e96e0 */
[----:B------:R-:W-:-:S04]  /*ee00*/  IMAD.WIDE.U32 R4, R3, -0x2daee0ad, RZ ;  /* 0xd2511f5303047825 */ /* 0x000fc800078e00ff */
[----:B------:R-:W-:Y:S01]  /*ee10*/  IMAD.WIDE.U32 R8, R0, -0x326172a9, RZ ;  /* 0xcd9e8d5700087825 */ /* 0x000fe200078e00ff */
[----:B------:R-:W-:-:S05]  /*ee20*/  LOP3.LUT R0, R5, UR36, R2, 0x96, !PT ;  /* 0x0000002405007c12 */ /* 0x000fca000f8e9602 */
        /* <DEDUP_REMOVED lines=12> */
[----:B------:R-:W-:-:S04]  /*eef0*/  LOP3.LUT R4, R0, 0xffff, RZ, 0xc0, !PT ;  /* 0x0000ffff00047812 */ /* 0x000fc800078ec0ff */
[----:B------:R-:W-:-:S04]  /*ef00*/  SHF.R.U32.HI R4, RZ, 0x8, R4 ;  /* 0x00000008ff047819 */ /* 0x000fc80000011604 */
[----:B------:R-:W-:-:S04]  /*ef10*/  LOP3.LUT R4, R4, 0xffff, RZ, 0xc0, !PT ;  /* 0x0000ffff04047812 */ /* 0x000fc800078ec0ff */
[----:B------:R-:W-:Y:S02]  /*ef20*/  ISETP.LE.U32.AND P2, PT, R4, UR12, PT ;  /* 0x0000000c04007c0c */ /* 0x000fe4000bf43070 */
[----:B------:R-:W1:Y:S01]  /*ef30*/  MUFU.EX2 R4, R48 ;  /* 0x0000003000047308 */ /* 0x000e620000000800 */
[----:B------:R-:W-:Y:S02]  /*ef40*/  LOP3.LUT R9, R5, UR25, R6, 0x96, !PT ;  /* 0x0000001905097c12 */ /* 0x000fe4000f8e9606 */
[--C-:B------:R-:W-:Y:S02]  /*ef50*/  SHF.R.U32.HI R5, RZ, 0x10, R0.reuse ;  /* 0x00000010ff057819 */ /* 0x100fe40000011600 */
[----:B------:R-:W-:-:S03]  /*ef60*/  SHF.R.U32.HI R6, RZ, 0x18, R0 ;  /* 0x00000018ff067819 */ /* 0x000fc60000011600 */
[----:B------:R-:W2:Y:S01]  /*ef70*/  MUFU.EX2 R0, R42 ;  /* 0x0000002a00007308 */ /* 0x000ea20000000800 */
[----:B------:R-:W-:Y:S02]  /*ef80*/  ISETP.LE.U32.AND P0, PT, R6, UR12, PT ;  /* 0x0000000c06007c0c */ /* 0x000fe4000bf03070 */
[----:B------:R-:W-:-:S04]  /*ef90*/  LOP3.LUT R5, R5, 0xff, RZ, 0xc0, !PT ;  /* 0x000000ff05057812 */ /* 0x000fc800078ec0ff */
[----:B------:R-:W-:Y:S01]  /*efa0*/  ISETP.LE.U32.AND P1, PT, R5, UR12, PT ;  /* 0x0000000c05007c0c */ /* 0x000fe2000bf23070 */
[----:B-1----:R-:W-:Y:S01]  /*efb0*/  FADD.FTZ R5, R4, R16 ;  /* 0x0000001004057221 */ /* 0x002fe20000010000 */
[----:B------:R-:W-:Y:S02]  /*efc0*/  @!P6 HADD2 R71, -R15.H0_H0, -RZ.H0_H0 ;  /* 0xa00000ff0f47e230 */ /* 0x000fe40000000900 */
[----:B------:R-:W-:Y:S02]  /*efd0*/  IMAD.MOV.U32 R48, RZ, RZ, R27 ;  /* 0x000000ffff307224 */ /* 0x000fe400078e001b */
[----:B------:R-:W-:Y:S02]  /*efe0*/  IMAD.MOV.U32 R27, RZ, RZ, R217 ;  /* 0x000000ffff1b7224 */ /* 0x000fe400078e00d9 */
[----:B------:R-:W-:Y:S02]  /*eff0*/  @!P0 HADD2 R68, -R20.H0_H0, -RZ.H0_H0 ;  /* 0xa00000ff14448230 */ /* 0x000fe40000000900 */
[----:B------:R-:W-:Y:S01]  /*f000*/  IMAD.MOV.U32 R217, RZ, RZ, R115 ;  /* 0x000000ffffd97224 */ /* 0x000fe200078e0073 */
[C---:B--2---:R-:W-:Y:S01]  /*f010*/  F2FP.F16.F32.PACK_AB R7, R0.reuse, R4 ;  /* 0x000000040007723e */ /* 0x044fe200000000ff */
[----:B------:R-:W-:Y:S01]  /*f020*/  FADD.FTZ R21, R0, R5 ;  /* 0x0000000500157221 */ /* 0x000fe20000010000 */
[----:B------:R-:W-:Y:S01]  /*f030*/  LOP3.LUT R0, R2, 0xff, RZ, 0xc0, !PT ;  /* 0x000000ff02007812 */ /* 0x000fe200078ec0ff */
[----:B------:R-:W-:Y:S01]  /*f040*/  IMAD.MOV.U32 R115, RZ, RZ, R114 ;  /* 0x000000ffff737224 */ /* 0x000fe200078e0072 */
[----:B------:R-:W-:Y:S01]  /*f050*/  MOV R114, R112 ;  /* 0x0000007000727202 */ /* 0x000fe20000000f00 */
[----:B------:R-:W-:Y:S01]  /*f060*/  IMAD.MOV.U32 R4, RZ, RZ, R46 ;  /* 0x000000ffff047224 */ /* 0x000fe200078e002e */
[----:B------:R-:W-:Y:S01]  /*f070*/  @!P6 PRMT R15, R71, 0x5410, RZ ;  /* 0x00005410470fe816 */ /* 0x000fe200000000ff */
[----:B------:R-:W-:Y:S01]  /*f080*/  IMAD.MOV.U32 R112, RZ, RZ, R40 ;  /* 0x000000ffff707224 */ /* 0x000fe200078e0028 */
[----:B------:R-:W-:-:S02]  /*f090*/  ISETP.LE.U32.AND P6, PT, R0, UR12, PT ;  /* 0x0000000c00007c0c */ /* 0x000fc4000bfc3070 */
[----:B------:R-:W-:Y:S02]  /*f0a0*/  PRMT R40, R17, 0x5410, R20 ;  /* 0x0000541011287816 */ /* 0x000fe40000000014 */
[----:B------:R-:W-:Y:S02]  /*f0b0*/  LOP3.LUT R0, R2, 0xffff, RZ, 0xc0, !PT ;  /* 0x0000ffff02007812 */ /* 0x000fe400078ec0ff */
[----:B------:R-:W-:Y:S01]  /*f0c0*/  @!P0 PRMT R20, R68, 0x5410, RZ ;  /* 0x0000541044148816 */ /* 0x000fe200000000ff */
[----:B------:R-:W-:Y:S01]  /*f0d0*/  IMAD.MOV.U32 R68, RZ, RZ, R4 ;  /* 0x000000ffff447224 */ /* 0x000fe200078e0004 */
[--C-:B------:R-:W-:Y:S02]  /*f0e0*/  SHF.R.U32.HI R4, RZ, 0x18, R2.reuse ;  /* 0x00000018ff047819 */ /* 0x100fe40000011602 */
[----:B------:R-:W-:Y:S02]  /*f0f0*/  SHF.R.U32.HI R2, RZ, 0x10, R2 ;  /* 0x00000010ff027819 */ /* 0x000fe40000011602 */
[----:B------:R-:W-:Y:S01]  /*f100*/  SHF.R.U32.HI R0, RZ, 0x8, R0 ;  /* 0x00000008ff007819 */ /* 0x000fe20000011600 */
[----:B------:R-:W-:Y:S01]  /*f110*/  @!P1 HADD2 R69, -R17.H0_H0, -RZ.H0_H0 ;  /* 0xa00000ff11459230 */ /* 0x000fe20000000900 */
[----:B------:R-:W-:-:S02]  /*f120*/  LOP3.LUT R2, R2, 0xff, RZ, 0xc0, !PT ;  /* 0x000000ff02027812 */ /* 0x000fc400078ec0ff */
[----:B------:R-:W-:Y:S02]  /*f130*/  LOP3.LUT R0, R0, 0xffff, RZ, 0xc0, !PT ;  /* 0x0000ffff00007812 */ /* 0x000fe400078ec0ff */
[----:B------:R-:W-:Y:S02]  /*f140*/  @!P1 PRMT R17, R69, 0x5410, RZ ;  /* 0x0000541045119816 */ /* 0x000fe400000000ff */
[----:B------:R-:W-:Y:S01]  /*f150*/  ISETP.LE.U32.AND P1, PT, R2, UR12, PT ;  /* 0x0000000c02007c0c */ /* 0x000fe2000bf23070 */
[----:B------:R-:W-:Y:S01]  /*f160*/  IMAD.WIDE.U32 R2, R9, -0x2daee0ad, RZ ;  /* 0xd2511f5309027825 */ /* 0x000fe200078e00ff */
[----:B------:R-:W-:-:S03]  /*f170*/  ISETP.LE.U32.AND P0, PT, R0, UR12, PT ;  /* 0x0000000c00007c0c */ /* 0x000fc6000bf03070 */
[----:B------:R-:W-:Y:S02]  /*f180*/  @!P2 HADD2 R70, -R14.H0_H0, -RZ.H0_H0 ;  /* 0xa00000ff0e46a230 */ /* 0x000fe40000000900 */
[----:B------:R-:W-:Y:S01]  /*f190*/  FADD.FTZ R6, R65, R12 ;  /* 0x0000000c41067221 */ /* 0x000fe20000010000 */
[----:B------:R-:W-:Y:S01]  /*f1a0*/  LOP3.LUT R0, R3, UR33, R8, 0x96, !PT ;  /* 0x0000002103007c12 */ /* 0x000fe2000f8e9608 */
[----:B------:R-:W-:Y:S01]  /*f1b0*/  @!P6 HADD2 R72, -R223.H0_H0, -RZ.H0_H0 ;  /* 0xa00000ffdf48e230 */ /* 0x000fe20000000900 */
[----:B------:R-:W-:Y:S02]  /*f1c0*/  @!P2 PRMT R14, R70, 0x5410, RZ ;  /* 0x00005410460ea816 */ /* 0x000fe400000000ff */
[----:B------:R-:W-:Y:S01]  /*f1d0*/  ISETP.LE.U32.AND P2, PT, R4, UR12, PT ;  /* 0x0000000c04007c0c */ /* 0x000fe2000bf43070 */
[----:B------:R-:W-:Y:S01]  /*f1e0*/  FADD.FTZ R12, R29, R6 ;  /* 0x000000061d0c7221 */ /* 0x000fe20000010000 */
[----:B------:R-:W-:Y:S02]  /*f1f0*/  LOP3.LUT R4, R0, 0xff, RZ, 0xc0, !PT ;  /* 0x000000ff00047812 */ /* 0x000fe400078ec0ff */
[----:B------:R-:W-:Y:S01]  /*f200*/  PRMT R29, R223, 0x5410, R221 ;  /* 0x00005410df1d7816 */ /* 0x000fe200000000dd */
[----:B------:R-:W-:Y:S01]  /*f210*/  @!P0 HADD2 R73, -R221.H0_H0, -RZ.H0_H0 ;  /* 0xa00000ffdd498230 */ /* 0x000fe20000000900 */
[----:B------:R-:W-:-:S02]  /*f220*/  @!P6 PRMT R223, R72, 0x5410, RZ ;  /* 0x0000541048dfe816 */ /* 0x000fc400000000ff */
[----:B------:R-:W-:Y:S02]  /*f230*/  ISETP.LE.U32.AND P6, PT, R4, UR12, PT ;  /* 0x0000000c04007c0c */ /* 0x000fe4000bfc3070 */
[--C-:B------:R-:W-:Y:S02]  /*f240*/  SHF.R.U32.HI R4, RZ, 0x18, R0.reuse ;  /* 0x00000018ff047819 */ /* 0x100fe40000011600 */
[----:B------:R-:W-:Y:S02]  /*f250*/  @!P0 PRMT R221, R73, 0x5410, RZ ;  /* 0x0000541049dd8816 */ /* 0x000fe400000000ff */
[----:B------:R-:W-:Y:S02]  /*f260*/  ISETP.LE.U32.AND P0, PT, R4, UR12, PT ;  /* 0x0000000c04007c0c */ /* 0x000fe4000bf03070 */
[----:B------:R-:W-:Y:S01]  /*f270*/  SHF.R.U32.HI R4, RZ, 0x10, R0 ;  /* 0x00000010ff047819 */ /* 0x000fe20000011600 */
[----:B------:R-:W-:Y:S01]  /*f280*/  @!P1 HADD2 R74, -R222.H0_H0, -RZ.H0_H0 ;  /* 0xa00000ffde4a9230 */ /* 0x000fe20000000900 */
[----:B------:R-:W-:-:S02]  /*f290*/  LOP3.LUT R0, R0, 0xffff, RZ, 0xc0, !PT ;  /* 0x0000ffff00007812 */ /* 0x000fc400078ec0ff */
[----:B------:R-:W-:Y:S01]  /*f2a0*/  PRMT R220, R13, 0x7632, R220 ;  /* 0x000076320ddc7816 */ /* 0x000fe200000000dc */
[----:B------:R-:W-:Y:S01]  /*f2b0*/  IMAD.MOV.U32 R5, RZ, RZ, R47 ;  /* 0x000000ffff057224 */ /* 0x000fe200078e002f */
[----:B------:R-:W-:Y:S01]  /*f2c0*/  LOP3.LUT R11, R11, UR40, R36, 0x96, !PT ;  /* 0x000000280b0b7c12 */ /* 0x000fe2000f8e9624 */
[----:B------:R-:W-:Y:S01]  /*f2d0*/  IMAD.MOV.U32 R42, RZ, RZ, R25 ;  /* 0x000000ffff2a7224 */ /* 0x000fe200078e0019 */
[----:B------:R-:W-:Y:S02]  /*f2e0*/  LOP3.LUT R10, R45, UR39, R10, 0x96, !PT ;  /* 0x000000272d0a7c12 */ /* 0x000fe4000f8e960a */
[----:B------:R-:W-:Y:S02]  /*f2f0*/  LOP3.LUT R4, R4, 0xff, RZ, 0xc0, !PT ;  /* 0x000000ff04047812 */ /* 0x000fe400078ec0ff */
[----:B------:R-:W-:Y:S01]  /*f300*/  SHF.R.U32.HI R0, RZ, 0x8, R0 ;  /* 0x00000008ff007819 */ /* 0x000fe20000011600 */
[----:B------:R-:W-:Y:S01]  /*f310*/  @!P2 HADD2 R75, -R220.H0_H0, -RZ.H0_H0 ;  /* 0xa00000ffdc4ba230 */ /* 0x000fe20000000900 */
[----:B------:R-:W-:Y:S01]  /*f320*/  PRMT R25, R222, 0x5410, R220 ;  /* 0x00005410de197816 */ /* 0x000fe200000000dc */
[----:B------:R-:W-:Y:S01]  /*f330*/  IMAD.MOV.U32 R69, RZ, RZ, R5 ;  /* 0x000000ffff457224 */ /* 0x000fe200078e0005 */
[----:B------:R-:W-:-:S02]  /*f340*/  @!P1 PRMT R222, R74, 0x5410, RZ ;  /* 0x000054104ade9816 */ /* 0x000fc400000000ff */
[C---:B------:R-:W-:Y:S02]  /*f350*/  PRMT R219, R7.reuse, 0x7610, R219 ;  /* 0x0000761007db7816 */ /* 0x040fe400000000db */
[----:B------:R-:W-:Y:S01]  /*f360*/  PRMT R218, R7, 0x7632, R218 ;  /* 0x0000763207da7816 */ /* 0x000fe200000000da */
[----:B------:R-:W-:Y:S01]  /*f370*/  IMAD.WIDE.U32 R6, R10, -0x2daee0ad, RZ ;  /* 0xd2511f530a067825 */ /* 0x000fe200078e00ff */
[----:B------:R-:W-:Y:S01]  /*f380*/  ISETP.LE.U32.AND P1, PT, R4, UR12, PT ;  /* 0x0000000c04007c0c */ /* 0x000fe2000bf23070 */
[----:B------:R-:W2:Y:S01]  /*f390*/  LDL.LU.64 R36, [R1+0x218] ;  /* 0x0002180001247983 */ /* 0x000ea20000300a00 */
[----:B------:R-:W-:Y:S01]  /*f3a0*/  LOP3.LUT R0, R0, 0xffff, RZ, 0xc0, !PT ;  /* 0x0000ffff00007812 */ /* 0x000fe200078ec0ff */
[----:B------:R-:W-:Y:S01]  /*f3b0*/  IMAD.WIDE.U32 R4, R11, -0x2daee0ad, RZ ;  /* 0xd2511f530b047825 */ /* 0x000fe200078e00ff */
[----:B------:R-:W-:-:S03]  /*f3c0*/  @!P2 PRMT R220, R75, 0x5410, RZ ;  /* 0x000054104bdca816 */ /* 0x000fc600000000ff */
[----:B------:R-:W-:Y:S01]  /*f3d0*/  IMAD.MOV.U32 R70, RZ, RZ, R44 ;  /* 0x000000ffff467224 */ /* 0x000fe200078e002c */
[----:B------:R-:W-:Y:S02]  /*f3e0*/  ISETP.LE.U32.AND P2, PT, R0, UR12, PT ;  /* 0x0000000c00007c0c */ /* 0x000fe4000bf43070 */
[C---:B------:R-:W-:Y:S02]  /*f3f0*/  PRMT R216, R19.reuse, 0x7610, R216 ;  /* 0x0000761013d87816 */ /* 0x040fe400000000d8 */
[----:B------:R-:W-:Y:S02]  /*f400*/  PRMT R211, R19, 0x7632, R211 ;  /* 0x0000763213d37816 */ /* 0x000fe400000000d3 */
[----:B------:R-:W-:Y:S02]  /*f410*/  LOP3.LUT R9, R2, 0xffff, RZ, 0xc0, !PT ;  /* 0x0000ffff02097812 */ /* 0x000fe400078ec0ff */
[----:B------:R-:W-:Y:S01]  /*f420*/  SHF.R.U32.HI R8, RZ, 0x18, R2 ;  /* 0x00000018ff087819 */ /* 0x000fe20000011602 */
[----:B------:R-:W-:Y:S01]  /*f430*/  IMAD.MOV.U32 R65, RZ, RZ, R42 ;  /* 0x000000ffff417224 */ /* 0x000fe200078e002a */
[----:B------:R-:W-:Y:S01]  /*f440*/  LOP3.LUT R5, R5, UR38, R68, 0x96, !PT ;  /* 0x0000002605057c12 */ /* 0x000fe2000f8e9644 */
[----:B------:R-:W-:Y:S01]  /*f450*/  IMAD.MOV.U32 R69, RZ, RZ, R215 ;  /* 0x000000ffff457224 */ /* 0x000fe200078e00d7 */
[----:B------:R-:W-:Y:S01]  /*f460*/  LOP3.LUT R0, R7, UR36, R4, 0x96, !PT ;  /* 0x0000002407007c12 */ /* 0x000fe2000f8e9604 */
[----:B------:R-:W-:Y:S01]  /*f470*/  @!P6 HADD2 R84, -R219.H0_H0, -RZ.H0_H0 ;  /* 0xa00000ffdb54e230 */ /* 0x000fe20000000900 */
[----:B------:R-:W3:Y:S01]  /*f480*/  LDL.LU.64 R46, [R1+0x210] ;  /* 0x00021000012e7983 */ /* 0x000ee20000300a00 */
        /* <DEDUP_REMOVED lines=8> */
[----:B------:R-:W-:Y:S01]  /*f510*/  IMAD.WIDE.U32 R4, R5, -0x326172a9, RZ ;  /* 0xcd9e8d5705047825 */ /* 0x000fe200078e00ff */
[----:B------:R-:W-:Y:S02]  /*f520*/  LOP3.LUT R0, R2, 0xff, RZ, 0xc0, !PT ;  /* 0x000000ff02007812 */ /* 0x000fe400078ec0ff */
[----:B------:R-:W-:Y:S01]  /*f530*/  SHF.R.U32.HI R11, RZ, 0x10, R2 ;  /* 0x00000010ff0b7819 */ /* 0x000fe20000011602 */
[----:B------:R-:W-:-:S04]  /*f540*/  IMAD.WIDE.U32 R2, R7, -0x326172a9, RZ ;  /* 0xcd9e8d5707027825 */ /* 0x000fc800078e00ff */
[----:B------:R-:W-:Y:S01]  /*f550*/  @!P0 HADD2 R86, -R211.H0_H0, -RZ.H0_H0 ;  /* 0xa00000ffd3568230 */ /* 0x000fe20000000900 */
[----:B------:R-:W-:Y:S01]  /*f560*/  MOV R215, R146 ;  /* 0x0000009200d77202 */ /* 0x000fe20000000f00 */
[----:B------:R-:W-:Y:S01]  /*f570*/  IMAD.MOV.U32 R42, RZ, RZ, R48 ;  /* 0x000000ffff2a7224 */ /* 0x000fe200078e0030 */
[----:B------:R-:W-:Y:S01]  /*f580*/  LOP3.LUT R7, R3, UR21, R4, 0x96, !PT ;  /* 0x0000001503077c12 */ /* 0x000fe2000f8e9604 */
[----:B------:R-:W-:Y:S01]  /*f590*/  IMAD.MOV.U32 R48, RZ, RZ, R126 ;  /* 0x000000ffff307224 */ /* 0x000fe200078e007e */
[----:B------:R-:W-:Y:S01]  /*f5a0*/  PRMT R146, R216, 0x5410, R211 ;  /* 0x00005410d8927816 */ /* 0x000fe200000000d3 */
[----:B------:R-:W-:Y:S01]  /*f5b0*/  IMAD.MOV.U32 R126, RZ, RZ, R144 ;  /* 0x000000ffff7e7224 */ /* 0x000fe200078e0090 */
[----:B------:R-:W-:Y:S01]  /*f5c0*/  MUFU.EX2 R6, R52 ;  /* 0x0000003400067308 */ /* 0x000fe20000000800 */
[----:B------:R-:W-:Y:S01]  /*f5d0*/  IMAD.MOV.U32 R144, RZ, RZ, R127 ;  /* 0x000000ffff907224 */ /* 0x000fe200078e007f */
[----:B------:R-:W-:Y:S01]  /*f5e0*/  @!P0 PRMT R211, R86, 0x5410, RZ ;  /* 0x0000541056d38816 */ /* 0x000fe200000000ff */
[----:B------:R-:W-:Y:S01]  /*f5f0*/  IMAD.MOV.U32 R127, RZ, RZ, R145 ;  /* 0x000000ffff7f7224 */ /* 0x000fe200078e0091 */
[----:B------:R-:W-:Y:S01]  /*f600*/  ISETP.LE.U32.AND P0, PT, R0, UR12, PT ;  /* 0x0000000c00007c0c */ /* 0x000fe2000bf03070 */
[----:B------:R-:W-:-:S03]  /*f610*/  IMAD.MOV.U32 R145, RZ, RZ, R125 ;  /* 0x000000ffff917224 */ /* 0x000fc600078e007d */
[----:B------:R-:W1:Y:S01]  /*f620*/  MUFU.EX2 R4, R77 ;  /* 0x0000004d00047308 */ /* 0x000e620000000800 */
[----:B------:R-:W-:Y:S01]  /*f630*/  MOV R125, R124 ;  /* 0x0000007c007d7202 */ /* 0x000fe20000000f00 */
[----:B------:R-:W-:Y:S01]  /*f640*/  IMAD.MOV.U32 R124, RZ, RZ, R147 ;  /* 0x000000ffff7c7224 */ /* 0x000fe200078e0093 */
[----:B------:R-:W-:Y:S02]  /*f650*/  LOP3.LUT R0, R2, 0xff, RZ, 0xc0, !PT ;  /* 0x000000ff02007812 */ /* 0x000fe400078ec0ff */
[----:B------:R-:W-:Y:S02]  /*f660*/  PRMT R147, R219, 0x5410, R218 ;  /* 0x00005410db937816 */ /* 0x000fe400000000da */
[----:B------:R-:W-:Y:S02]  /*f670*/  @!P6 PRMT R219, R84, 0x5410, RZ ;  /* 0x0000541054dbe816 */ /* 0x000fe400000000ff */
[----:B------:R-:W-:Y:S02]  /*f680*/  ISETP.LE.U32.AND P6, PT, R0, UR12, PT ;  /* 0x0000000c00007c0c */ /* 0x000fe4000bfc3070 */
[----:B------:R-:W-:Y:S01]  /*f690*/  SHF.R.U32.HI R0, RZ, 0x8, R9 ;  /* 0x00000008ff007819 */ /* 0x000fe20000011609 */
[----:B------:R-:W-:Y:S01]  /*f6a0*/  @!P2 HADD2 R85, -R218.H0_H0, -RZ.H0_H0 ;  /* 0xa00000ffda55a230 */ /* 0x000fe20000000900 */
[----:B------:R-:W-:-:S02]  /*f6b0*/  LOP3.LUT R13, R5, UR25, R10, 0x96, !PT ;  /* 0x00000019050d7c12 */ /* 0x000fc4000f8e960a */
[----:B------:R-:W-:Y:S02]  /*f6c0*/  LOP3.LUT R16, R2, 0xffff, RZ, 0xc0, !PT ;  /* 0x0000ffff02107812 */ /* 0x000fe400078ec0ff */
[--C-:B------:R-:W-:Y:S02]  /*f6d0*/  SHF.R.U32.HI R19, RZ, 0x10, R2.reuse ;  /* 0x00000010ff137819 */ /* 0x100fe40000011602 */
[----:B------:R-:W-:Y:S02]  /*f6e0*/  SHF.R.U32.HI R10, RZ, 0x18, R2 ;  /* 0x00000018ff0a7819 */ /* 0x000fe40000011602 */
[----:B------:R-:W-:Y:S02]  /*f6f0*/  LOP3.LUT R2, R0, 0xffff, RZ, 0xc0, !PT ;  /* 0x0000ffff00027812 */ /* 0x000fe400078ec0ff */
[----:B------:R-:W-:Y:S02]  /*f700*/  @!P2 PRMT R218, R85, 0x5410, RZ ;  /* 0x0000541055daa816 */ /* 0x000fe400000000ff */
[----:B------:R-:W-:Y:S01]  /*f710*/  ISETP.LE.U32.AND P2, PT, R2, UR12, PT ;  /* 0x0000000c02007c0c */ /* 0x000fe2000bf43070 */
[----:B------:R-:W4:Y:S01]  /*f720*/  MUFU.EX2 R0, R35 ;  /* 0x0000002300007308 */ /* 0x000f220000000800 */
[----:B-1----:R-:W-:-:S04]  /*f730*/  F2FP.F16.F32.PACK_AB R2, R4, R6 ;  /* 0x000000060402723e */ /* 0x002fc800000000ff */
[----:B------:R-:W-:-:S03]  /*f740*/  PRMT R208, R2, 0x7610, R208 ;  /* 0x0000761002d07816 */ /* 0x000fc600000000d0 */
[----:B------:R-:W1:Y:S01]  /*f750*/  MUFU.EX2 R3, R34 ;  /* 0x0000002200037308 */ /* 0x000e620000000800 */
[----:B------:R-:W-:Y:S01]  /*f760*/  PRMT R207, R2, 0x7632, R207 ;  /* 0x0000763202cf7816 */ /* 0x000fe200000000cf */
[----:B------:R-:W-:Y:S01]  /*f770*/  @!P0 HADD2 R89, -R208.H0_H0, -RZ.H0_H0 ;  /* 0xa00000ffd0598230 */ /* 0x000fe20000000900 */
[----:B------:R-:W-:Y:S01]  /*f780*/  LOP3.LUT R2, R11, 0xff, RZ, 0xc0, !PT ;  /* 0x000000ff0b027812 */ /* 0x000fe200078ec0ff */
[----:B------:R-:W-:Y:S02]  /*f790*/  @!P1 HADD2 R87, -R216.H0_H0, -RZ.H0_H0 ;  /* 0xa00000ffd8579230 */ /* 0x000fe40000000900 */
[----:B------:R-:W-:Y:S01]  /*f7a0*/  IMAD.MOV.U32 R75, RZ, RZ, R145 ;  /* 0x000000ffff4b7224 */ /* 0x000fe200078e0091 */
[----:B------:R-:W-:Y:S01]  /*f7b0*/  PRMT R145, R208, 0x5410, R207 ;  /* 0x00005410d0917816 */ /* 0x000fe200000000cf */
[----:B------:R-:W-:Y:S01]  /*f7c0*/  @!P2 HADD2 R88, -R207.H0_H0, -RZ.H0_H0 ;  /* 0xa00000ffcf58a230 */ /* 0x000fe20000000900 */
[----:B------:R-:W-:Y:S02]  /*f7d0*/  @!P0 PRMT R208, R89, 0x5410, RZ ;  /* 0x0000541059d08816 */ /* 0x000fe400000000ff */
[----:B------:R-:W-:Y:S01]  /*f7e0*/  ISETP.LE.U32.AND P0, PT, R2, UR12, PT ;  /* 0x0000000c02007c0c */ /* 0x000fe2000bf03070 */
[----:B------:R-:W-:Y:S01]  /*f7f0*/  FADD.FTZ R5, R6, R21 ;  /* 0x0000001506057221 */ /* 0x000fe20000010000 */
[----:B------:R-:W-:Y:S01]  /*f800*/  @!P1 PRMT R216, R87, 0x5410, RZ ;  /* 0x0000541057d89816 */ /* 0x000fe200000000ff */
[----:B----4-:R-:W-:Y:S01]  /*f810*/  FADD.FTZ R6, R0, R22 ;  /* 0x0000001600067221 */ /* 0x010fe20000010000 */
[----:B------:R-:W-:-:S02]  /*f820*/  ISETP.LE.U32.AND P1, PT, R8, UR12, PT ;  /* 0x0000000c08007c0c */ /* 0x000fc4000bf23070 */
[----:B------:R-:W-:Y:S02]  /*f830*/  @!P2 PRMT R207, R88, 0x5410, RZ ;  /* 0x0000541058cfa816 */ /* 0x000fe400000000ff */
[----:B-1----:R-:W-:Y:S01]  /*f840*/  F2FP.F16.F32.PACK_AB R0, R3, R0 ;  /* 0x000000000300723e */ /* 0x002fe200000000ff */
[----:B------:R-:W-:Y:S01]  /*f850*/  MUFU.EX2 R8, R78 ;  /* 0x0000004e00087308 */ /* 0x000fe20000000800 */
[----:B------:R-:W-:Y:S02]  /*f860*/  ISETP.LE.U32.AND P2, PT, R10, UR12, PT ;  /* 0x0000000c0a007c0c */ /* 0x000fe4000bf43070 */
[----:B------:R-:W-:-:S05]  /*f870*/  PRMT R206, R0, 0x7610, R206 ;  /* 0x0000761000ce7816 */ /* 0x000fca00000000ce */
[----:B------:R-:W1:Y:S01]  /*f880*/  MUFU.EX2 R10, R79 ;  /* 0x0000004f000a7308 */ /* 0x000e620000000800 */
[C---:B------:R-:W-:Y:S02]  /*f890*/  LOP3.LUT R2, R7.reuse, 0xffff, RZ, 0xc0, !PT ;  /* 0x0000ffff07027812 */ /* 0x040fe400078ec0ff */
[----:B------:R-:W-:Y:S01]  /*f8a0*/  PRMT R205, R0, 0x7632, R205 ;  /* 0x0000763200cd7816 */ /* 0x000fe200000000cd */
[----:B------:R-:W-:Y:S01]  /*f8b0*/  @!P0 HADD2 R91, -R206.H0_H0, -RZ.H0_H0 ;  /* 0xa00000ffce5b8230 */ /* 0x000fe20000000900 */
[----:B------:R-:W-:Y:S01]  /*f8c0*/  SHF.R.U32.HI R0, RZ, 0x8, R2 ;  /* 0x00000008ff007819 */ /* 0x000fe20000011602 */
[----:B------:R-:W-:Y:S01]  /*f8d0*/  IMAD.MOV.U32 R74, RZ, RZ, R144 ;  /* 0x000000ffff4a7224 */ /* 0x000fe200078e0090 */
[----:B------:R-:W-:Y:S01]  /*f8e0*/  LOP3.LUT R2, R7, 0xff, RZ, 0xc0, !PT ;  /* 0x000000ff07027812 */ /* 0x000fe200078ec0ff */
[----:B------:R-:W-:Y:S01]  /*f8f0*/  @!P1 HADD2 R90, -R205.H0_H0, -RZ.H0_H0 ;  /* 0xa00000ffcd5a9230 */ /* 0x000fe20000000900 */
[----:B------:R-:W-:Y:S02]  /*f900*/  PRMT R144, R206, 0x5410, R205 ;  /* 0x00005410ce907816 */ /* 0x000fe400000000cd */
[----:B------:R-:W-:-:S02]  /*f910*/  LOP3.LUT R0, R0, 0xffff, RZ, 0xc0, !PT ;  /* 0x0000ffff00007812 */ /* 0x000fc400078ec0ff */
[----:B------:R-:W-:Y:S02]  /*f920*/  @!P0 PRMT R206, R91, 0x5410, RZ ;  /* 0x000054105bce8816 */ /* 0x000fe400000000ff */
[----:B------:R-:W-:Y:S02]  /*f930*/  ISETP.LE.U32.AND P0, PT, R2, UR12, PT ;  /* 0x0000000c02007c0c */ /* 0x000fe4000bf03070 */
[----:B------:R-:W-:Y:S02]  /*f940*/  @!P1 PRMT R205, R90, 0x5410, RZ ;  /* 0x000054105acd9816 */ /* 0x000fe400000000ff */
[----:B------:R-:W-:Y:S02]  /*f950*/  ISETP.LE.U32.AND P1, PT, R0, UR12, PT ;  /* 0x0000000c00007c0c */ /* 0x000fe4000bf23070 */
[----:B-1----:R-:W-:-:S04]  /*f960*/  F2FP.F16.F32.PACK_AB R0, R10, R8 ;  /* 0x000000080a00723e */ /* 0x002fc800000000ff */
[C---:B------:R-:W-:Y:S02]  /*f970*/  PRMT R204, R0.reuse, 0x7610, R204 ;  /* 0x0000761000cc7816 */ /* 0x040fe400000000cc */
[----:B------:R-:W-:Y:S02]  /*f980*/  PRMT R203, R0, 0x7632, R203 ;  /* 0x0000763200cb7816 */ /* 0x000fe400000000cb */
[----:B------:R-:W-:Y:S01]  /*f990*/  SHF.R.U32.HI R0, RZ, 0x8, R16 ;  /* 0x00000008ff007819 */ /* 0x000fe20000011610 */
[----:B------:R-:W-:Y:S02]  /*f9a0*/  @!P0 HADD2 R101, -R204.H0_H0, -RZ.H0_H0 ;  /* 0xa00000ffcc658230 */ /* 0x000fe40000000900 */
[----:B------:R-:W-:Y:S01]  /*f9b0*/  FADD.FTZ R11, R3, R6 ;  /* 0x00000006030b7221 */ /* 0x000fe20000010000 */
[----:B------:R-:W-:Y:S01]  /*f9c0*/  IMAD.MOV.U32 R84, RZ, RZ, R127 ;  /* 0x000000ffff547224 */ /* 0x000fe200078e007f */
[----:B------:R-:W-:Y:S01]  /*f9d0*/  LOP3.LUT R0, R0, 0xffff, RZ, 0xc0, !PT ;  /* 0x0000ffff00007812 */ /* 0x000fe200078ec0ff */
[----:B------:R-:W-:-:S04]  /*f9e0*/  IMAD.WIDE.U32 R2, R13, -0x2daee0ad, RZ ;  /* 0xd2511f530d027825 */ /* 0x000fc800078e00ff */
[----:B------:R-:W-:Y:S01]  /*f9f0*/  FADD.FTZ R9, R4, R5 ;  /* 0x0000000504097221 */ /* 0x000fe20000010000 */
[----:B------:R-:W-:Y:S01]  /*fa00*/  IMAD.MOV.U32 R127, RZ, RZ, R193 ;  /* 0x000000ffff7f7224 */ /* 0x000fe200078e00c1 */
[----:B------:R-:W-:Y:S02]  /*fa10*/  PRMT R193, R204, 0x5410, R203 ;  /* 0x00005410ccc17816 */ /* 0x000fe400000000cb */
[----:B------:R-:W-:Y:S01]  /*fa20*/  @!P0 PRMT R204, R101, 0x5410, RZ ;  /* 0x0000541065cc8816 */ /* 0x000fe200000000ff */
[----:B------:R-:W-:Y:S01]  /*fa30*/  IMAD.MOV.U32 R71, RZ, RZ, R45 ;  /* 0x000000ffff477224 */ /* 0x000fe200078e002d */
[----:B------:R-:W-:Y:S01]  /*fa40*/  ISETP.LE.U32.AND P0, PT, R0, UR12, PT ;  /* 0x0000000c00007c0c */ /* 0x000fe2000bf03070 */
[----:B------:R-:W4:Y:S01]  /*fa50*/  LDL.LU.64 R44, [R1+0x208] ;  /* 0x00020800012c7983 */ /* 0x000f220000300a00 */
[----:B------:R-:W-:Y:S01]  /*fa60*/  LOP3.LUT R0, R19, 0xff, RZ, 0xc0, !PT ;  /* 0x000000ff13007812 */ /* 0x000fe200078ec0ff */
[----:B------:R-:W-:Y:S01]  /*fa70*/  IMAD.MOV.U32 R19, RZ, RZ, R39 ;  /* 0x000000ffff137224 */ /* 0x000fe200078e0027 */
[----:B------:R-:W-:Y:S01]  /*fa80*/  LOP3.LUT R4, R3, UR33, R18, 0x96, !PT ;  /* 0x0000002103047c12 */ /* 0x000fe2000f8e9612 */
[----:B------:R-:W-:-:S02]  /*fa90*/  IMAD.MOV.U32 R18, RZ, RZ, R38 ;  /* 0x000000ffff127224 */ /* 0x000fc400078e0026 */
[----:B------:R-:W-:Y:S01]  /*faa0*/  FADD.FTZ R12, R32, R12 ;  /* 0x0000000c200c7221 */ /* 0x000fe20000010000 */
[----:B------:R-:W4:Y:S04]  /*fab0*/  LDL.LU.64 R38, [R1+0x200] ;  /* 0x0002000001267983 */ /* 0x000f280000300a00 */
[----:B------:R-:W4:Y:S01]  /*fac0*/  LDL R32, [R1+0x158] ;  /* 0x0001580001207983 */ /* 0x000f220000100800 */
[----:B------:R-:W-:Y:S01]  /*fad0*/  IMAD.MOV.U32 R34, RZ, RZ, R58 ;  /* 0x000000ffff227224 */ /* 0x000fe200078e003a */
[----:B------:R-:W-:Y:S08]  /*fae0*/  MUFU.EX2 R81, R81 ;  /* 0x0000005100517308 */ /* 0x000ff00000000800 */
[----:B------:R-:W1:Y:S01]  /*faf0*/  MUFU.EX2 R58, R80 ;  /* 0x00000050003a7308 */ /* 0x000e620000000800 */
[----:B------:R-:W-:-:S02]  /*fb00*/  @!P1 HADD2 R100, -R203.H0_H0, -RZ.H0_H0 ;  /* 0xa00000ffcb649230 */ /* 0x000fc40000000900 */
[----:B------:R-:W-:-:S03]  /*fb10*/  IMAD.MOV.U32 R35, RZ, RZ, R59 ;  /* 0x000000ffff237224 */ /* 0x000fc600078e003b */
[----:B------:R-:W-:Y:S02]  /*fb20*/  @!P1 PRMT R203, R100, 0x5410, RZ ;  /* 0x0000541064cb9816 */ /* 0x000fe400000000ff */
[----:B------:R-:W-:Y:S01]  /*fb30*/  MUFU.EX2 R59, R28 ;  /* 0x0000001c003b7308 */ /* 0x000fe20000000800 */
[----:B------:R-:W-:-:S07]  /*fb40*/  ISETP.LE.U32.AND P1, PT, R0, UR12, PT ;  /* 0x0000000c00007c0c */ /* 0x000fce000bf23070 */
[----:B------:R-:W1:Y:S02]  /*fb50*/  MUFU.EX2 R80, R30 ;  /* 0x0000001e00507308 */ /* 0x000e640000000800 */
[----:B-1----:R-:W-:-:S04]  /*fb60*/  F2FP.F16.F32.PACK_AB R0, R81, R58 ;  /* 0x0000003a5100723e */ /* 0x002fc800000000ff */
[C---:B------:R-:W-:Y:S01]  /*fb70*/  PRMT R202, R0.reuse, 0x7610, R202 ;  /* 0x0000761000ca7816 */ /* 0x040fe200000000ca */
[----:B------:R-:W-:Y:S01]  /*fb80*/  IMAD.MOV.U32 R71, RZ, RZ, R42 ;  /* 0x000000ffff477224 */ /* 0x000fe200078e002a */
[----:B------:R-:W-:Y:S01]  /*fb90*/  PRMT R201, R0, 0x7632, R201 ;  /* 0x0000763200c97816 */ /* 0x000fe200000000c9 */
[----:B------:R-:W-:Y:S02]  /*fba0*/  IMAD.MOV.U32 R42, RZ, RZ, R125 ;  /* 0x000000ffff2a7224 */ /* 0x000fe400078e007d */
[----:B------:R-:W-:Y:S02]  /*fbb0*/  @!P6 HADD2 R103, -R202.H0_H0, -RZ.H0_H0 ;  /* 0xa00000ffca67e230 */ /* 0x000fe40000000900 */
[----:B------:R-:W-:Y:S01]  /*fbc0*/  IMAD.MOV.U32 R125, RZ, RZ, R233 ;  /* 0x000000ffff7d7224 */ /* 0x000fe200078e00e9 */
[----:B------:R-:W-:Y:S01]  /*fbd0*/  LOP3.LUT R0, R2, 0xff, RZ, 0xc0, !PT ;  /* 0x000000ff02007812 */ /* 0x000fe200078ec0ff */
[----:B------:R-:W-:Y:S01]  /*fbe0*/  IMAD.MOV.U32 R233, RZ, RZ, R56 ;  /* 0x000000ffffe97224 */ /* 0x000fe200078e0038 */
[----:B------:R-:W-:-:S02]  /*fbf0*/  PRMT R56, R202, 0x5410, R201 ;  /* 0x00005410ca387816 */ /* 0x000fc400000000c9 */
[----:B------:R-:W-:Y:S02]  /*fc00*/  @!P6 PRMT R202, R103, 0x5410, RZ ;  /* 0x0000541067cae816 */ /* 0x000fe400000000ff */
[----:B------:R-:W-:Y:S02]  /*fc10*/  ISETP.LE.U32.AND P6, PT, R0, UR12, PT ;  /* 0x0000000c00007c0c */ /* 0x000fe4000bfc3070 */
[----:B------:R-:W-:-:S04]  /*fc20*/  F2FP.F16.F32.PACK_AB R0, R80, R59 ;  /* 0x0000003b5000723e */ /* 0x000fc800000000ff */
        /* <DEDUP_REMOVED lines=8> */
[----:B------:R-:W-:Y:S01]  /*fcb0*/  MUFU.EX2 R191, R83 ;  /* 0x0000005300bf7308 */ /* 0x000fe20000000800 */
[----:B------:R-:W-:Y:S01]  /*fcc0*/  IMAD.MOV.U32 R126, RZ, RZ, R195 ;  /* 0x000000ffff7e7224 */ /* 0x000fe200078e00c3 */
[----:B------:R-:W-:-:S02]  /*fcd0*/  PRMT R195, R200, 0x5410, R199 ;  /* 0x00005410c8c37816 */ /* 0x000fc400000000c7 */
[----:B------:R-:W-:-:S04]  /*fce0*/  @!P1 PRMT R200, R104, 0x5410, RZ ;  /* 0x0000541068c89816 */ /* 0x000fc800000000ff */
[----:B------:R-:W1:Y:S01]  /*fcf0*/  MUFU.EX2 R213, R92 ;  /* 0x0000005c00d57308 */ /* 0x000e620000000800 */
[----:B------:R-:W-:Y:S02]  /*fd00*/  ISETP.LE.U32.AND P1, PT, R0, UR12, PT ;  /* 0x0000000c00007c0c */ /* 0x000fe4000bf23070 */
[----:B------:R-:W-:Y:S01]  /*fd10*/  LOP3.LUT R0, R4, 0xffff, RZ, 0xc0, !PT ;  /* 0x0000ffff04007812 */ /* 0x000fe200078ec0ff */
[----:B------:R-:W-:-:S03]  /*fd20*/  @!P2 HADD2 R105, -R199.H0_H0, -RZ.H0_H0 ;  /* 0xa00000ffc769a230 */ /* 0x000fc60000000900 */
[----:B------:R-:W-:-:S04]  /*fd30*/  SHF.R.U32.HI R0, RZ, 0x8, R0 ;  /* 0x00000008ff007819 */ /* 0x000fc80000011600 */
[----:B------:R-:W-:Y:S02]  /*fd40*/  LOP3.LUT R0, R0, 0xffff, RZ, 0xc0, !PT ;  /* 0x0000ffff00007812 */ /* 0x000fe400078ec0ff */
[----:B------:R-:W-:Y:S02]  /*fd50*/  @!P2 PRMT R199, R105, 0x5410, RZ ;  /* 0x0000541069c7a816 */ /* 0x000fe400000000ff */
[----:B------:R-:W-:Y:S02]  /*fd60*/  ISETP.LE.U32.AND P2, PT, R0, UR12, PT ;  /* 0x0000000c00007c0c */ /* 0x000fe4000bf43070 */
[----:B-1----:R-:W-:Y:S01]  /*fd70*/  F2FP.F16.F32.PACK_AB R0, R213, R191 ;  /* 0x000000bfd500723e */ /* 0x002fe200000000ff */
[----:B------:R-:W-:-:S03]  /*fd80*/  IMAD.MOV.U32 R26, RZ, RZ, R48 ;  /* 0x000000ffff1a7224 */ /* 0x000fc600078e0030 */
[C---:B------:R-:W-:Y:S01]  /*fd90*/  PRMT R198, R0.reuse, 0x7610, R198 ;  /* 0x0000761000c67816 */ /* 0x040fe200000000c6 */
[----:B------:R-:W-:Y:S01]  /*fda0*/  IMAD.MOV.U32 R48, RZ, RZ, R124 ;  /* 0x000000ffff307224 */ /* 0x000fe200078e007c */
[----:B------:R-:W-:Y:S01]  /*fdb0*/  SHF.R.U32.HI R5, RZ, 0x10, R2 ;  /* 0x00000010ff057819 */ /* 0x000fe20000011602 */
[----:B------:R-:W-:Y:S01]  /*fdc0*/  IMAD.MOV.U32 R124, RZ, RZ, R234 ;  /* 0x000000ffff7c7224 */ /* 0x000fe200078e00ea */
[----:B------:R-:W-:Y:S01]  /*fdd0*/  MUFU.EX2 R83, R93 ;  /* 0x0000005d00537308 */ /* 0x000fe20000000800 */
[----:B------:R-:W-:Y:S01]  /*fde0*/  @!P1 HADD2 R107, -R198.H0_H0, -RZ.H0_H0 ;  /* 0xa00000ffc66b9230 */ /* 0x000fe20000000900 */
[----:B------:R-:W-:Y:S02]  /*fdf0*/  PRMT R197, R0, 0x7632, R197 ;  /* 0x0000763200c57816 */ /* 0x000fe400000000c5 */
[----:B------:R-:W-:-:S04]  /*fe00*/  LOP3.LUT R0, R5, 0xff, RZ, 0xc0, !PT ;  /* 0x000000ff05007812 */ /* 0x000fc800078ec0ff */
[----:B------:R-:W1:Y:S01]  /*fe10*/  MUFU.EX2 R234, R94 ;  /* 0x0000005e00ea7308 */ /* 0x000e620000000800 */
[----:B------:R-:W-:Y:S02]  /*fe20*/  LOP3.LUT R6, R2, 0xffff, RZ, 0xc0, !PT ;  /* 0x0000ffff02067812 */ /* 0x000fe400078ec0ff */
[----:B------:R-:W-:Y:S02]  /*fe30*/  PRMT R77, R198, 0x5410, R197 ;  /* 0x00005410c64d7816 */ /* 0x000fe400000000c5 */
[----:B------:R-:W-:Y:S02]  /*fe40*/  @!P1 PRMT R198, R107, 0x5410, RZ ;  /* 0x000054106bc69816 */ /* 0x000fe400000000ff */
[----:B------:R-:W-:Y:S02]  /*fe50*/  ISETP.LE.U32.AND P1, PT, R0, UR12, PT ;  /* 0x0000000c00007c0c */ /* 0x000fe4000bf23070 */
[----:B------:R-:W-:Y:S01]  /*fe60*/  SHF.R.U32.HI R0, RZ, 0x8, R6 ;  /* 0x00000008ff007819 */ /* 0x000fe20000011606 */
[----:B------:R-:W-:-:S03]  /*fe70*/  @!P2 HADD2 R106, -R197.H0_H0, -RZ.H0_H0 ;  /* 0xa00000ffc56aa230 */ /* 0x000fc60000000900 */
[----:B------:R-:W-:Y:S02]  /*fe80*/  LOP3.LUT R0, R0, 0xffff, RZ, 0xc0, !PT ;  /* 0x0000ffff00007812 */ /* 0x000fe400078ec0ff */
[----:B------:R-:W-:Y:S02]  /*fe90*/  @!P2 PRMT R197, R106, 0x5410, RZ ;  /* 0x000054106ac5a816 */ /* 0x000fe400000000ff */
[----:B------:R-:W-:Y:S02]  /*fea0*/  ISETP.LE.U32.AND P2, PT, R0, UR12, PT ;  /* 0x0000000c00007c0c */ /* 0x000fe4000bf43070 */
[----:B-1----:R-:W-:-:S04]  /*feb0*/  F2FP.F16.F32.PACK_AB R0, R83, R234 ;  /* 0x000000ea5300723e */ /* 0x002fc800000000ff */
[C---:B------:R-:W-:Y:S01]  /*fec0*/  PRMT R196, R0.reuse, 0x7610, R196 ;  /* 0x0000761000c47816 */ /* 0x040fe200000000c4 */
[----:B------:R-:W1:Y:S01]  /*fed0*/  MUFU.EX2 R21, R43 ;  /* 0x0000002b00157308 */ /* 0x000e620000000800 */
[----:B------:R-:W-:-:S03]  /*fee0*/  PRMT R194, R0, 0x7632, R194 ;  /* 0x0000763200c27816 */ /* 0x000fc600000000c2 */
[----:B------:R-:W-:Y:S01]  /*fef0*/  @!P6 HADD2 R116, -R196.H0_H0, -RZ.H0_H0 ;  /* 0xa00000ffc474e230 */ /* 0x000fe20000000900 */
[----:B------:R-:W-:Y:S01]  /*ff00*/  SHF.R.U32.HI R0, RZ, 0x18, R7 ;  /* 0x00000018ff007819 */ /* 0x000fe20000011607 */
[----:B------:R-:W-:Y:S01]  /*ff10*/  IMAD.MOV.U32 R70, RZ, RZ, R65 ;  /* 0x000000ffff467224 */ /* 0x000fe200078e0041 */
[----:B------:R-:W-:Y:S01]  /*ff20*/  PRMT R65, R196, 0x5410, R194 ;  /* 0x00005410c4417816 */ /* 0x000fe200000000c2 */
[----:B------:R-:W2:Y:S01]  /*ff30*/  MUFU.EX2 R89, R41 ;  /* 0x0000002900597308 */ /* 0x000ea20000000800 */
[----:B------:R-:W-:Y:S02]  /*ff40*/  @!P6 PRMT R196, R116, 0x5410, RZ ;  /* 0x0000541074c4e816 */ /* 0x000fe400000000ff */
[----:B------:R-:W-:Y:S02]  /*ff50*/  ISETP.LE.U32.AND P6, PT, R0, UR12, PT ;  /* 0x0000000c00007c0c */ /* 0x000fe4000bfc3070 */
[----:B------:R-:W-:Y:S01]  /*ff60*/  SHF.R.U32.HI R0, RZ, 0x10, R7 ;  /* 0x00000010ff007819 */ /* 0x000fe20000011607 */
[----:B------:R-:W-:-:S03]  /*ff70*/  @!P2 HADD2 R117, -R194.H0_H0, -RZ.H0_H0 ;  /* 0xa00000ffc275a230 */ /* 0x000fc60000000900 */
[----:B------:R-:W-:Y:S01]  /*ff80*/  LOP3.LUT R0, R0, 0xff, RZ, 0xc0, !PT ;  /* 0x000000ff00007812 */ /* 0x000fe200078ec0ff */
[----:B------:R-:W-:Y:S01]  /*ff90*/  @!P0 HADD2 R102, -R201.H0_H0, -RZ.H0_H0 ;  /* 0xa00000ffc9668230 */ /* 0x000fe20000000900 */
[----:B------:R-:W-:Y:S02]  /*ffa0*/  @!P2 PRMT R194, R117, 0x5410, RZ ;  /* 0x0000541075c2a816 */ /* 0x000fe400000000ff */
[----:B------:R-:W-:Y:S02]  /*ffb0*/  SHF.R.U32.HI R2, RZ, 0x18, R2 ;  /* 0x00000018ff027819 */ /* 0x000fe40000011602 */
[----:B------:R-:W-:Y:S01]  /*ffc0*/  ISETP.LE.U32.AND P2, PT, R0, UR12, PT ;  /* 0x0000000c00007c0c */ /* 0x000fe2000bf43070 */
[----:B------:R-:W-:Y:S01]  /*ffd0*/  IMAD.MOV.U32 R86, RZ, RZ, R212 ;  /* 0x000000ffff567224 */ /* 0x000fe200078e00d4 */
[----:B------:R1:W-:Y:S01]  /*ffe0*/  MUFU.EX2 R0, R53 ;  /* 0x0000003500007308 */ /* 0x0003e20000000800 */
[----:B------:R-:W-:Y:S01]  /*fff0*/  @!P0 PRMT R201, R102, 0x5410, RZ ;  /* 0x0000541066c98816 */ /* 0x000fe200000000ff */
[----:B------:R-:W-:Y:S01]  /*10000*/  IMAD.MOV.U32 R101, RZ, RZ, R35 ;  /* 0x000000ffff657224 */ /* 0x000fe200078e0023 */
[----:B------:R-:W-:Y:S01]  /*10010*/  ISETP.LE.U32.AND P0, PT, R2, UR12, PT ;  /* 0x0000000c02007c0c */ /* 0x000fe2000bf03070 */
[----:B------:R-:W-:Y:S01]  /*10020*/  FADD.FTZ R2, R23, R12 ;  /* 0x0000000c17027221 */ /* 0x000fe20000010000 */
[----:B------:R-:W-:Y:S01]  /*10030*/  IMAD.MOV.U32 R90, RZ, RZ, R86 ;  /* 0x000000ffff5a7224 */ /* 0x000fe200078e0056 */
[----:B------:R-:W-:Y:S01]  /*10040*/  MOV R35, R75 ;  /* 0x0000004b00237202 */ /* 0x000fe20000000f00 */
[----:B------:R-:W-:-:S02]  /*10050*/  IMAD.MOV.U32 R86, RZ, RZ, R84 ;  /* 0x000000ffff567224 */ /* 0x000fc400078e0054 */
[----:B------:R-:W-:Y:S02]  /*10060*/  IMAD.MOV.U32 R75, RZ, RZ, R74 ;  /* 0x000000ffff4b7224 */ /* 0x000fe400078e004a */
[----:B------:R-:W-:Y:S01]  /*10070*/  FADD.FTZ R3, R8, R9 ;  /* 0x0000000908037221 */ /* 0x000fe20000010000 */
[----:B------:R-:W-:Y:S02]  /*10080*/  IMAD.MOV.U32 R91, RZ, RZ, R87 ;  /* 0x000000ffff5b7224 */ /* 0x000fe400078e0057 */
[----:B-1----:R-:W-:Y:S02]  /*10090*/  IMAD.MOV.U32 R53, RZ, RZ, R21 ;  /* 0x000000ffff357224 */ /* 0x002fe400078e0015 */
[----:B------:R-:W-:-:S03]  /*100a0*/  IMAD.MOV.U32 R74, RZ, RZ, R70 ;  /* 0x000000ffff4a7224 */ /* 0x000fc600078e0046 */
[----:B--2---:R-:W-:Y:S01]  /*100b0*/  F2FP.F16.F32.PACK_AB R210, R89, R53 ;  /* 0x0000003559d2723e */ /* 0x004fe200000000ff */
[----:B------:R-:W-:Y:S02]  /*100c0*/  IMAD.MOV.U32 R87, RZ, RZ, R71 ;  /* 0x000000ffff577224 */ /* 0x000fe400078e0047 */
[----:B------:R-:W-:Y:S01]  /*100d0*/  FADD.FTZ R72, R24, R2 ;  /* 0x0000000218487221 */ /* 0x000fe20000010000 */
[----:B------:R-:W-:Y:S01]  /*100e0*/  IMAD.MOV.U32 R70, RZ, RZ, R27 ;  /* 0x000000ffff467224 */ /* 0x000fe200078e001b */
[----:B------:R-:W1:Y:S01]  /*100f0*/  MUFU.EX2 R2, R49 ;  /* 0x0000003100027308 */ /* 0x000e620000000800 */
[----:B------:R-:W-:Y:S02]  /*10100*/  IMAD.MOV.U32 R71, RZ, RZ, R214 ;  /* 0x000000ffff477224 */ /* 0x000fe400078e00d6 */
[----:B------:R-:W-:Y:S02]  /*10110*/  @!P1 HADD2 R118, -R210.H0_H0, -RZ.H0_H0 ;  /* 0xa00000ffd2769230 */ /* 0x000fe40000000900 */
[----:B------:R-:W-:Y:S01]  /*10120*/  FADD.FTZ R212, R10, R3 ;  /* 0x000000030ad47221 */ /* 0x000fe20000010000 */
[----:B------:R-:W-:Y:S01]  /*10130*/  IMAD.MOV.U32 R214, RZ, RZ, R114 ;  /* 0x000000ffffd67224 */ /* 0x000fe200078e0072 */
[----:B------:R-:W-:-:S02]  /*10140*/  SHF.R.U32.HI R3, RZ, 0x18, R4 ;  /* 0x00000018ff037819 */ /* 0x000fc40000011604 */
[----:B------:R-:W-:Y:S01]  /*10150*/  @P1 PRMT R60, R210, 0x7610, R60 ;  /* 0x00007610d23c1816 */ /* 0x000fe2000000003c */
[----:B------:R-:W-:Y:S01]  /*10160*/  MUFU.EX2 R79, R51 ;  /* 0x00000033004f7308 */ /* 0x000fe20000000800 */
[----:B------:R-:W-:Y:S02]  /*10170*/  @!P1 PRMT R60, R118, 0x5410, RZ ;  /* 0x00005410763c9816 */ /* 0x000fe400000000ff */
[----:B------:R-:W-:Y:S02]  /*10180*/  ISETP.LE.U32.AND P1, PT, R3, UR12, PT ;  /* 0x0000000c03007c0c */ /* 0x000fe4000bf23070 */
[----:B------:R-:W-:-:S03]  /*10190*/  SHF.R.U32.HI R3, RZ, 0x10, R4 ;  /* 0x00000010ff037819 */ /* 0x000fc60000011604 */
[----:B------:R-:W2:Y:S01]  /*101a0*/  MUFU.EX2 R54, R54 ;  /* 0x0000003600367308 */ /* 0x000ea20000000800 */
[----:B------:R-:W-:Y:S01]  /*101b0*/  @!P0 HADD2 R119, -R210.H1_H1, -RZ.H0_H0 ;  /* 0xa00000ffd2778230 */ /* 0x000fe20000000d00 */
[----:B------:R-:W-:Y:S02]  /*101c0*/  LOP3.LUT R3, R3, 0xff, RZ, 0xc0, !PT ;  /* 0x000000ff03037812 */ /* 0x000fe400078ec0ff */
[----:B------:R-:W-:Y:S02]  /*101d0*/  @P0 PRMT R52, R210, 0x7632, R52 ;  /* 0x00007632d2340816 */ /* 0x000fe40000000034 */
[----:B------:R-:W-:Y:S02]  /*101e0*/  @!P0 PRMT R52, R119, 0x5410, RZ ;  /* 0x0000541077348816 */ /* 0x000fe400000000ff */
[----:B------:R-:W-:Y:S01]  /*101f0*/  ISETP.LE.U32.AND P0, PT, R3, UR12, PT ;  /* 0x0000000c03007c0c */ /* 0x000fe2000bf03070 */
[----:B-1----:R-:W-:Y:S01]  /*10200*/  FADD.FTZ R3, R2, R11 ;  /* 0x0000000b02037221 */ /* 0x002fe20000010000 */
[----:B------:R-:W-:Y:S01]  /*10210*/  IMAD.MOV.U32 R84, RZ, RZ, R73 ;  /* 0x000000ffff547224 */ /* 0x000fe200078e0049 */
[C---:B------:R-:W-:Y:S01]  /*10220*/  F2FP.F16.F32.PACK_AB R2, R0.reuse, R2 ;  /* 0x000000020002723e */ /* 0x040fe200000000ff */
[----:B------:R-:W-:Y:S01]  /*10230*/  UIADD3 UR4, UR27, -0x4498517b, URZ ;  /* 0xbb67ae851b047890 */ /* 0x000fe2000fffe03f */
[----:B------:R-:W-:Y:S01]  /*10240*/  FADD.FTZ R73, R0, R3 ;  /* 0x0000000300497221 */ /* 0x000fe20000010000 */
[----:B------:R-:W-:Y:S01]  /*10250*/  IMAD.MOV.U32 R100, RZ, RZ, R34 ;  /* 0x000000ffff647224 */ /* 0x000fe200078e0022 */
[----:B--2---:R-:W-:-:S02]  /*10260*/  F2FP.F16.F32.PACK_AB R0, R54, R79 ;  /* 0x0000004f3600723e */ /* 0x004fc400000000ff */
[C---:B------:R-:W-:Y:S02]  /*10270*/  PRMT R187, R2.reuse, 0x7610, R187 ;  /* 0x0000761002bb7816 */ /* 0x040fe400000000bb */
[----:B------:R-:W-:Y:S02]  /*10280*/  PRMT R186, R2, 0x7632, R186 ;  /* 0x0000763202ba7816 */ /* 0x000fe400000000ba */
[C---:B------:R-:W-:Y:S02]  /*10290*/  PRMT R185, R0.reuse, 0x7610, R185 ;  /* 0x0000761000b97816 */ /* 0x040fe400000000b9 */
[----:B------:R-:W-:Y:S02]  /*102a0*/  PRMT R184, R0, 0x7632, R184 ;  /* 0x0000763200b87816 */ /* 0x000fe400000000b8 */
[----:B------:R-:W-:Y:S02]  /*102b0*/  LOP3.LUT R2, R225, UR40, R18, 0x96, !PT ;  /* 0x00000028e1027c12 */ /* 0x000fe4000f8e9612 */
[----:B------:R-:W-:Y:S01]  /*102c0*/  LOP3.LUT R0, R91, UR4, R100, 0x96, !PT ;  /* 0x000000045b007c12 */ /* 0x000fe2000f8e9664 */
[----:B------:R-:W-:Y:S02]  /*102d0*/  STG.E.U16 desc[UR22][R36.64+-0x80], R64 ;  /* 0xffff804024007986 */ /* 0x000fe4000c101516 */
[----:B------:R-:W-:-:S02]  /*102e0*/  IMAD.WIDE.U32 R2, R2, -0x2daee0ad, RZ ;  /* 0xd2511f5302027825 */ /* 0x000fc400078e00ff */
[----:B------:R-:W-:Y:S04]  /*102f0*/  STG.E.U16 desc[UR22][R36.64+-0x7e], R63 ;  /* 0xffff823f24007986 */ /* 0x000fe8000c101516 */
[----:B---3--:R-:W-:Y:S04]  /*10300*/  STG.E.U16 desc[UR22][R46.64+-0x80], R61 ;  /* 0xffff803d2e007986 */ /* 0x008fe8000c101516 */
[----:B------:R-:W-:Y:S01]  /*10310*/  STG.E.U16 desc[UR22][R46.64+-0x7e], R62 ;  /* 0xffff823e2e007986 */ /* 0x000fe2000c101516 */
[----:B----4-:R-:W-:Y:S01]  /*10320*/  VIADD R28, R32, 0x4 ;  /* 0x00000004201c7836 */ /* 0x010fe20000000000 */
[----:B------:R-:W-:Y:S01]  /*10330*/  MOV R32, R35 ;  /* 0x0000002300207202 */ /* 0x000fe20000000f00 */
[----:B------:R-:W-:-:S02]  /*10340*/  IMAD.MOV.U32 R35, RZ, RZ, R86 ;  /* 0x000000ffff237224 */ /* 0x000fc400078e0056 */
[----:B------:R-:W-:Y:S02]  /*10350*/  IMAD.MOV.U32 R86, RZ, RZ, R74 ;  /* 0x000000ffff567224 */ /* 0x000fe400078e004a */
[----:B------:R-:W-:Y:S02]  /*10360*/  IMAD.MOV.U32 R74, RZ, RZ, R70 ;  /* 0x000000ffff4a7224 */ /* 0x000fe400078e0046 */
[----:B------:R-:W-:Y:S02]  /*10370*/  IMAD.MOV.U32 R70, RZ, RZ, R71 ;  /* 0x000000ffff467224 */ /* 0x000fe400078e0047 */
[----:B------:R-:W-:Y:S02]  /*10380*/  IMAD.MOV.U32 R71, RZ, RZ, R217 ;  /* 0x000000ffff477224 */ /* 0x000fe400078e00d9 */
[----:B------:R-:W-:Y:S01]  /*10390*/  IMAD.MOV.U32 R217, RZ, RZ, R115 ;  /* 0x000000ffffd97224 */ /* 0x000fe200078e0073 */
[----:B------:R-:W-:Y:S01]  /*103a0*/  STL [R1+0x198], R28 ;  /* 0x0001981c01007387 */ /* 0x000fe20000100800 */
[----:B------:R-:W-:-:S02]  /*103b0*/  IMAD.MOV.U32 R115, RZ, RZ, R214 ;  /* 0x000000ffff737224 */ /* 0x000fc400078e00d6 */
[----:B------:R-:W-:Y:S02]  /*103c0*/  IMAD.MOV.U32 R214, RZ, RZ, R188 ;  /* 0x000000ffffd67224 */ /* 0x000fe400078e00bc */
[----:B------:R-:W2:Y:S04]  /*103d0*/  LDL.LU R188, [R1+0x1f8] ;  /* 0x0001f80001bc7983 */ /* 0x000ea80000300800 */
[----:B------:R-:W3:Y:S04]  /*103e0*/  LDL R78, [R1+0x194] ;  /* 0x00019400014e7983 */ /* 0x000ee80000100800 */
[----:B------:R-:W-:Y:S04]  /*103f0*/  STG.E.U16 desc[UR22][R44.64+-0x80], R15 ;  /* 0xffff800f2c007986 */ /* 0x000fe8000c101516 */
[----:B------:R1:W-:Y:S02]  /*10400*/  STG.E.U16 desc[UR22][R44.64+-0x7e], R14 ;  /* 0xffff820e2c007986 */ /* 0x0003e4000c101516 */
[----:B-1----:R-:W-:Y:S01]  /*10410*/  IMAD.WIDE.U32 R14, R0, -0x326172a9, RZ ;  /* 0xcd9e8d57000e7825 */ /* 0x002fe200078e00ff */
[----:B------:R-:W-:-:S04]  /*10420*/  LOP3.LUT R0, R3, UR38, R90, 0x96, !PT ;  /* 0x0000002603007c12 */ /* 0x000fc8000f8e965a */
[----:B------:R-:W-:Y:S01]  /*10430*/  LOP3.LUT R3, R15, UR39, R224, 0x96, !PT ;  /* 0x000000270f037c12 */ /* 0x000fe2000f8e96e0 */
[----:B------:R-:W-:-:S04]  /*10440*/  IMAD.WIDE.U32 R8, R0, -0x326172a9, RZ ;  /* 0xcd9e8d5700087825 */ /* 0x000fc800078e00ff */
[----:B------:R-:W-:-:S05]  /*10450*/  IMAD.WIDE.U32 R4, R3, -0x2daee0ad, RZ ;  /* 0xd2511f5303047825 */ /* 0x000fca00078e00ff */
        /* <DEDUP_REMOVED lines=12> */
[----:B------:R-:W-:Y:S02]  /*10520*/  LOP3.LUT R0, R3, UR21, R4, 0x96, !PT ;  /* 0x0000001503007c12 */ /* 0x000fe4000f8e9604 */
[C---:B------:R-:W-:Y:S02]  /*10530*/  LOP3.LUT R3, R2.reuse, 0xffff, RZ, 0xc0, !PT ;  /* 0x0000ffff02037812 */ /* 0x040fe400078ec0ff */
[----:B------:R-:W-:Y:S02]  /*10540*/  LOP3.LUT R6, R2, 0xff, RZ, 0xc0, !PT ;  /* 0x000000ff02067812 */ /* 0x000fe400078ec0ff */
[----:B------:R-:W-:-:S02]  /*10550*/  SHF.R.U32.HI R4, RZ, 0x18, R2 ;  /* 0x00000018ff047819 */ /* 0x000fc40000011602 */
[----:B------:R-:W-:Y:S02]  /*10560*/  LOP3.LUT R2, R5, 0xff, RZ, 0xc0, !PT ;  /* 0x000000ff05027812 */ /* 0x000fe400078ec0ff */
[----:B------:R-:W-:Y:S02]  /*10570*/  SHF.R.U32.HI R3, RZ, 0x8, R3 ;  /* 0x00000008ff037819 */ /* 0x000fe40000011603 */
[----:B------:R-:W-:Y:S02]  /*10580*/  PRMT R10, R2, 0x5410, R4 ;  /* 0x00005410020a7816 */ /* 0x000fe40000000004 */
[----:B------:R-:W-:Y:S02]  /*10590*/  LOP3.LUT R2, R0, 0xffff, RZ, 0xc0, !PT ;  /* 0x0000ffff00027812 */ /* 0x000fe400078ec0ff */
[----:B------:R-:W-:Y:S02]  /*105a0*/  PRMT R11, R6, 0x5410, R3 ;  /* 0x00005410060b7816 */ /* 0x000fe40000000003 */
[----:B------:R-:W-:-:S02]  /*105b0*/  SHF.R.U32.HI R3, RZ, 0x8, R2 ;  /* 0x00000008ff037819 */ /* 0x000fc40000011602 */
[----:B------:R-:W-:-:S04]  /*105c0*/  LOP3.LUT R2, R0, 0xff, RZ, 0xc0, !PT ;  /* 0x000000ff00027812 */ /* 0x000fc800078ec0ff */
[----:B------:R-:W-:Y:S02]  /*105d0*/  PRMT R9, R2, 0x5410, R3 ;  /* 0x0000541002097816 */ /* 0x000fe40000000003 */
[--C-:B------:R-:W-:Y:S02]  /*105e0*/  SHF.R.U32.HI R3, RZ, 0x10, R0.reuse ;  /* 0x00000010ff037819 */ /* 0x100fe40000011600 */
[----:B------:R-:W-:Y:S02]  /*105f0*/  SHF.R.U32.HI R2, RZ, 0x18, R0 ;  /* 0x00000018ff027819 */ /* 0x000fe40000011600 */
[----:B------:R-:W-:-:S04]  /*10600*/  LOP3.LUT R0, R3, 0xff, RZ, 0xc0, !PT ;  /* 0x000000ff03007812 */ /* 0x000fc800078ec0ff */
[----:B------:R-:W-:Y:S01]  /*10610*/  PRMT R16, R0, 0x5410, R2 ;  /* 0x0000541000107816 */ /* 0x000fe20000000002 */
[----:B------:R-:W-:-:S04]  /*10620*/  IMAD.WIDE.U32 R2, R7, -0x2daee0ad, RZ ;  /* 0xd2511f5307027825 */ /* 0x000fc800078e00ff */
[----:B------:R-:W-:Y:S02]  /*10630*/  IMAD.U32 R0, RZ, RZ, UR12 ;  /* 0x0000000cff007e24 */ /* 0x000fe4000f8e00ff */
[----:B------:R-:W-:Y:S01]  /*10640*/  IMAD.MOV.U32 R5, RZ, RZ, 0x7054 ;  /* 0x00007054ff057424 */ /* 0x000fe200078e00ff */
[----:B------:R-:W-:-:S04]  /*10650*/  LOP3.LUT R4, R3, UR33, R8, 0x96, !PT ;  /* 0x0000002103047c12 */ /* 0x000fc8000f8e9608 */
[----:B------:R-:W-:Y:S02]  /*10660*/  PRMT R0, R0, R5, UR12 ;  /* 0x0000000c00007e16 */ /* 0x000fe40008000005 */
[----:B------:R-:W-:-:S04]  /*10670*/  LOP3.LUT R5, R4, 0xffff, RZ, 0xc0, !PT ;  /* 0x0000ffff04057812 */ /* 0x000fc800078ec0ff */
[----:B------:R-:W-:Y:S02]  /*10680*/  SHF.R.U32.HI R6, RZ, 0x8, R5 ;  /* 0x00000008ff067819 */ /* 0x000fe40000011605 */
[----:B------:R-:W-:-:S04]  /*10690*/  LOP3.LUT R5, R4, 0xff, RZ, 0xc0, !PT ;  /* 0x000000ff04057812 */ /* 0x000fc800078ec0ff */
[----:B------:R-:W-:Y:S02]  /*106a0*/  PRMT R21, R5, 0x5410, R6 ;  /* 0x0000541005157816 */ /* 0x000fe40000000006 */
[--C-:B------:R-:W-:Y:S02]  /*106b0*/  SHF.R.U32.HI R6, RZ, 0x10, R4.reuse ;  /* 0x00000010ff067819 */ /* 0x100fe40000011604 */
[----:B------:R-:W-:Y:S02]  /*106c0*/  SHF.R.U32.HI R5, RZ, 0x18, R4 ;  /* 0x00000018ff057819 */ /* 0x000fe40000011604 */
[----:B------:R-:W-:Y:S02]  /*106d0*/  LOP3.LUT R4, R6, 0xff, RZ, 0xc0, !PT ;  /* 0x000000ff06047812 */ /* 0x000fe400078ec0ff */
[----:B------:R-:W-:Y:S02]  /*106e0*/  LOP3.LUT R3, R2, 0xffff, RZ, 0xc0, !PT ;  /* 0x0000ffff02037812 */ /* 0x000fe400078ec0ff */
[----:B------:R-:W-:-:S02]  /*106f0*/  PRMT R24, R4, 0x5410, R5 ;  /* 0x0000541004187816 */ /* 0x000fc40000000005 */
[----:B------:R-:W-:Y:S02]  /*10700*/  SHF.R.U32.HI R4, RZ, 0x8, R3 ;  /* 0x00000008ff047819 */ /* 0x000fe40000011603 */
[----:B------:R-:W-:-:S04]  /*10710*/  LOP3.LUT R3, R2, 0xff, RZ, 0xc0, !PT ;  /* 0x000000ff02037812 */ /* 0x000fc800078ec0ff */
[----:B------:R-:W-:Y:S02]  /*10720*/  PRMT R23, R3, 0x5410, R4 ;  /* 0x0000541003177816 */ /* 0x000fe40000000004 */
[--C-:B------:R-:W-:Y:S02]  /*10730*/  SHF.R.U32.HI R4, RZ, 0x10, R2.reuse ;  /* 0x00000010ff047819 */ /* 0x100fe40000011602 */
[----:B------:R-:W-:Y:S02]  /*10740*/  SHF.R.U32.HI R3, RZ, 0x18, R2 ;  /* 0x00000018ff037819 */ /* 0x000fe40000011602 */
[----:B------:R-:W-:-:S04]  /*10750*/  LOP3.LUT R2, R4, 0xff, RZ, 0xc0, !PT ;  /* 0x000000ff04027812 */ /* 0x000fc800078ec0ff */
[----:B------:R-:W-:Y:S02]  /*10760*/  PRMT R22, R2, 0x5410, R3 ;  /* 0x0000541002167816 */ /* 0x000fe40000000003 */
[--C-:B------:R-:W-:Y:S02]  /*10770*/  HSET2.LE.AND R2, R11, R0.reuse, PT ;  /* 0x000000000b027233 */ /* 0x100fe40003803000 */
[----:B------:R-:W-:-:S03]  /*10780*/  HSET2.LE.AND R3, R10, R0, PT ;  /* 0x000000000a037233 */ /* 0x000fc60003803000 */
[----:B------:R-:W-:Y:S02]  /*10790*/  LOP3.LUT R10, R2, R183, RZ, 0xc0, !PT ;  /* 0x000000b7020a7212 */ /* 0x000fe400078ec0ff */
[----:B------:R-:W-:Y:S01]  /*107a0*/  LOP3.LUT R2, R101, UR6, RZ, 0x3c, !PT ;  /* 0x0000000665027c12 */ /* 0x000fe2000f8e3cff */
[----:B------:R-:W-:-:S04]  /*107b0*/  IMAD.MOV.U32 R85, RZ, RZ, R26 ;  /* 0x000000ffff557224 */ /* 0x000fc800078e001a */
[----:B------:R-:W-:Y:S01]  /*107c0*/  IMAD.WIDE.U32 R26, R2, -0x326172a9, RZ ;  /* 0xcd9e8d57021a7825 */ /* 0x000fe200078e00ff */
[----:B------:R-:W-:-:S04]  /*107d0*/  LOP3.LUT R11, R3, R180, RZ, 0xc0, !PT ;  /* 0x000000b4030b7212 */ /* 0x000fc800078ec0ff */
[----:B------:R-:W-:-:S05]  /*107e0*/  LOP3.LUT R2, R27, UR40, R18, 0x96, !PT ;  /* 0x000000281b027c12 */ /* 0x000fca000f8e9612 */
[----:B------:R-:W-:-:S05]  /*107f0*/  IMAD.WIDE.U32 R2, R2, -0x2daee0ad, RZ ;  /* 0xd2511f5302027825 */ /* 0x000fca00078e00ff */
[----:B------:R-:W-:Y:S02]  /*10800*/  LOP3.LUT R3, R3, UR38, R90, 0x96, !PT ;  /* 0x0000002603037c12 */ /* 0x000fe4000f8e965a */
[----:B------:R-:W-:-:S03]  /*10810*/  HSET2.LE.AND R4, R9, R0, PT ;  /* 0x0000000009047233 */ /* 0x000fc60003803000 */
[----:B------:R-:W-:Y:S01]  /*10820*/  IMAD.WIDE.U32 R12, R3, -0x326172a9, RZ ;  /* 0xcd9e8d57030c7825 */ /* 0x000fe200078e00ff */
[----:B------:R-:W-:Y:S02]  /*10830*/  LOP3.LUT R3, R15, UR39, R26, 0x96, !PT ;  /* 0x000000270f037c12 */ /* 0x000fe4000f8e961a */
[----:B------:R-:W-:-:S03]  /*10840*/  LOP3.LUT R8, R4, R209, RZ, 0xc0, !PT ;  /* 0x000000d104087212 */ /* 0x000fc600078ec0ff */
[----:B------:R-:W-:Y:S01]  /*10850*/  IMAD.WIDE.U32 R4, R3, -0x2daee0ad, RZ ;  /* 0xd2511f5303047825 */ /* 0x000fe200078e00ff */
[----:B------:R-:W-:-:S04]  /*10860*/  LOP3.LUT R7, R13, UR37, R14, 0x96, !PT ;  /* 0x000000250d077c12 */ /* 0x000fc8000f8e960e */
[----:B------:R-:W-:Y:S01]  /*10870*/  LOP3.LUT R6, R5, UR36, R2, 0x96, !PT ;  /* 0x0000002405067c12 */ /* 0x000fe2000f8e9602 */
[----:B------:R-:W-:-:S04]  /*10880*/  IMAD.WIDE.U32 R2, R7, -0x2daee0ad, RZ ;  /* 0xd2511f5307027825 */ /* 0x000fc800078e00ff */
[----:B------:R-:W-:Y:S01]  /*10890*/  IMAD.WIDE.U32 R6, R6, -0x326172a9, RZ ;  /* 0xcd9e8d5706067825 */ /* 0x000fe200078e00ff */
[----:B------:R-:W-:-:S04]  /*108a0*/  LOP3.LUT R4, R3, UR34, R4, 0x96, !PT ;  /* 0x0000002203047c12 */ /* 0x000fc8000f8e9604 */
[----:B------:R-:W-:-:S05]  /*108b0*/  LOP3.LUT R3, R7, UR35, R12, 0x96, !PT ;  /* 0x0000002307037c12 */ /* 0x000fca000f8e960c */
[----:B------:R-:W-:-:S05]  /*108c0*/  IMAD.WIDE.U32 R12, R3, -0x2daee0ad, RZ ;  /* 0xd2511f53030c7825 */ /* 0x000fca00078e00ff */
[----:B------:R-:W-:Y:S01]  /*108d0*/  LOP3.LUT R2, R13, UR17, R2, 0x96, !PT ;  /* 0x000000110d027c12 */ /* 0x000fe2000f8e9602 */
[----:B------:R-:W-:-:S04]  /*108e0*/  IMAD.WIDE.U32 R4, R4, -0x326172a9, RZ ;  /* 0xcd9e8d5704047825 */ /* 0x000fc800078e00ff */
[----:B------:R-:W-:Y:S01]  /*108f0*/  IMAD.WIDE.U32 R2, R2, -0x326172a9, RZ ;  /* 0xcd9e8d5702027825 */ /* 0x000fe200078e00ff */
[----:B------:R-:W-:-:S04]  /*10900*/  LOP3.LUT R6, R5, UR25, R6, 0x96, !PT ;  /* 0x0000001905067c12 */ /* 0x000fc8000f8e9606 */
[----:B------:R-:W-:Y:S02]  /*10910*/  LOP3.LUT R5, R3, UR21, R4, 0x96, !PT ;  /* 0x0000001503057c12 */ /* 0x000fe4000f8e9604 */
[----:B------:R-:W-:-:S04]  /*10920*/  LOP3.LUT R3, R2, 0xffff, RZ, 0xc0, !PT ;  /* 0x0000ffff02037812 */ /* 0x000fc800078ec0ff */
[----:B------:R-:W-:Y:S02]  /*10930*/  SHF.R.U32.HI R4, RZ, 0x8, R3 ;  /* 0x00000008ff047819 */ /* 0x000fe40000011603 */
[----:B------:R-:W-:-:S04]  /*10940*/  LOP3.LUT R3, R2, 0xff, RZ, 0xc0, !PT ;  /* 0x000000ff02037812 */ /* 0x000fc800078ec0ff */
[----:B------:R-:W-:Y:S02]  /*10950*/  PRMT R14, R3, 0x5410, R4 ;  /* 0x00005410030e7816 */ /* 0x000fe40000000004 */
[--C-:B------:R-:W-:Y:S02]  /*10960*/  SHF.R.U32.HI R4, RZ, 0x10, R2.reuse ;  /* 0x00000010ff047819 */ /* 0x100fe40000011602 */
[----:B------:R-:W-:Y:S02]  /*10970*/  SHF.R.U32.HI R3, RZ, 0x18, R2 ;  /* 0x00000018ff037819 */ /* 0x000fe40000011602 */
[----:B------:R-:W-:Y:S01]  /*10980*/  LOP3.LUT R2, R4, 0xff, RZ, 0xc0, !PT ;  /* 0x000000ff04027812 */ /* 0x000fe200078ec0ff */
[----:B------:R1:W-:Y:S03]  /*10990*/  STG.E.U16 desc[UR22][R38.64+-0x7e], R20 ;  /* 0xffff821426007986 */ /* 0x0003e6000c101516 */
[----:B-1----:R-:W-:Y:S01]  /*109a0*/  PRMT R20, R2, 0x5410, R3 ;  /* 0x0000541002147816 */ /* 0x002fe20000000003 */
[----:B------:R-:W-:-:S05]  /*109b0*/  IMAD.WIDE.U32 R2, R6, -0x2daee0ad, RZ ;  /* 0xd2511f5306027825 */ /* 0x000fca00078e00ff */
[----:B------:R-:W-:Y:S02]  /*109c0*/  LOP3.LUT R4, R3, UR33, R12, 0x96, !PT ;  /* 0x0000002103047c12 */ /* 0x000fe4000f8e960c */
[----:B------:R-:W-:-:S04]  /*109d0*/  LOP3.LUT R3, R2, 0xffff, RZ, 0xc0, !PT ;  /* 0x0000ffff02037812 */ /* 0x000fc800078ec0ff */
[----:B------:R-:W-:Y:S02]  /*109e0*/  SHF.R.U32.HI R6, RZ, 0x8, R3 ;  /* 0x00000008ff067819 */ /* 0x000fe40000011603 */
[----:B------:R-:W-:-:S04]  /*109f0*/  LOP3.LUT R3, R2, 0xff, RZ, 0xc0, !PT ;  /* 0x000000ff02037812 */ /* 0x000fc800078ec0ff */
[----:B------:R-:W-:Y:S02]  /*10a00*/  PRMT R19, R3, 0x5410, R6 ;  /* 0x0000541003137816 */ /* 0x000fe40000000006 */
[--C-:B------:R-:W-:Y:S02]  /*10a10*/  SHF.R.U32.HI R3, RZ, 0x10, R2.reuse ;  /* 0x00000010ff037819 */ /* 0x100fe40000011602 */
[----:B------:R-:W-:Y:S02]  /*10a20*/  SHF.R.U32.HI R6, RZ, 0x18, R2 ;  /* 0x00000018ff067819 */ /* 0x000fe40000011602 */
[----:B------:R-:W-:Y:S02]  /*10a30*/  HSET2.LE.AND R2, R16, R0, PT ;  /* 0x0000000010027233 */ /* 0x000fe40003803000 */
[----:B------:R-:W-:-:S03]  /*10a40*/  LOP3.LUT R3, R3, 0xff, RZ, 0xc0, !PT ;  /* 0x000000ff03037812 */ /* 0x000fc600078ec0ff */
[----:B------:R-:W-:Y:S02]  /*10a50*/  LOP3.LUT R9, R2, R226, RZ, 0xc0, !PT ;  /* 0x000000e202097212 */ /* 0x000fe400078ec0ff */
[----:B------:R-:W-:Y:S02]  /*10a60*/  LOP3.LUT R2, R5, 0xffff, RZ, 0xc0, !PT ;  /* 0x0000ffff05027812 */ /* 0x000fe400078ec0ff */
[----:B------:R-:W-:Y:S02]  /*10a70*/  PRMT R18, R3, 0x5410, R6 ;  /* 0x0000541003127816 */ /* 0x000fe40000000006 */
[----:B------:R-:W-:Y:S02]  /*10a80*/  SHF.R.U32.HI R3, RZ, 0x8, R2 ;  /* 0x00000008ff037819 */ /* 0x000fe40000011602 */
[----:B------:R-:W-:Y:S01]  /*10a90*/  LOP3.LUT R2, R5, 0xff, RZ, 0xc0, !PT ;  /* 0x000000ff05027812 */ /* 0x000fe200078ec0ff */
[----:B------:R1:W-:Y:S03]  /*10aa0*/  STG.E.U16 desc[UR22][R38.64+-0x80], R17 ;  /* 0xffff801126007986 */ /* 0x0003e6000c101516 */
[----:B-1----:R-:W-:-:S02]  /*10ab0*/  PRMT R17, R2, 0x5410, R3 ;  /* 0x0000541002117816 */ /* 0x002fc40000000003 */
[----:B------:R-:W-:Y:S02]  /*10ac0*/  HSET2.LE.AND R2, R21, R0, PT ;  /* 0x0000000015027233 */ /* 0x000fe40003803000 */
[--C-:B------:R-:W-:Y:S02]  /*10ad0*/  SHF.R.U32.HI R3, RZ, 0x10, R5.reuse ;  /* 0x00000010ff037819 */ /* 0x100fe40000011605 */
[----:B------:R-:W-:Y:S02]  /*10ae0*/  SHF.R.U32.HI R5, RZ, 0x18, R5 ;  /* 0x00000018ff057819 */ /* 0x000fe40000011605 */
[----:B------:R-:W-:Y:S02]  /*10af0*/  LOP3.LUT R3, R3, 0xff, RZ, 0xc0, !PT ;  /* 0x000000ff03037812 */ /* 0x000fe400078ec0ff */
[----:B------:R-:W-:Y:S02]  /*10b00*/  LOP3.LUT R12, R2, R182, RZ, 0xc0, !PT ;  /* 0x000000b6020c7212 */ /* 0x000fe400078ec0ff */
[----:B------:R-:W-:-:S02]  /*10b10*/  LOP3.LUT R2, R4, 0xffff, RZ, 0xc0, !PT ;  /* 0x0000ffff04027812 */ /* 0x000fc400078ec0ff */
[----:B------:R-:W-:Y:S02]  /*10b20*/  PRMT R16, R3, 0x5410, R5 ;  /* 0x0000541003107816 */ /* 0x000fe40000000005 */
[----:B------:R-:W-:Y:S02]  /*10b30*/  SHF.R.U32.HI R3, RZ, 0x8, R2 ;  /* 0x00000008ff037819 */ /* 0x000fe40000011602 */
[----:B------:R-:W-:-:S04]  /*10b40*/  LOP3.LUT R2, R4, 0xff, RZ, 0xc0, !PT ;  /* 0x000000ff04027812 */ /* 0x000fc800078ec0ff */
[----:B------:R-:W-:Y:S02]  /*10b50*/  PRMT R7, R2, 0x5410, R3 ;  /* 0x0000541002077816 */ /* 0x000fe40000000003 */
[--C-:B------:R-:W-:Y:S02]  /*10b60*/  SHF.R.U32.HI R3, RZ, 0x10, R4.reuse ;  /* 0x00000010ff037819 */ /* 0x100fe40000011604 */
[----:B------:R-:W-:Y:S02]  /*10b70*/  HSET2.LE.AND R2, R24, R0, PT ;  /* 0x0000000018027233 */ /* 0x000fe40003803000 */
[----:B------:R-:W-:Y:S02]  /*10b80*/  SHF.R.U32.HI R4, RZ, 0x18, R4 ;  /* 0x00000018ff047819 */ /* 0x000fe40000011604 */
[----:B------:R-:W-:Y:S02]  /*10b90*/  LOP3.LUT R3, R3, 0xff, RZ, 0xc0, !PT ;  /* 0x000000ff03037812 */ /* 0x000fe400078ec0ff */
[----:B------:R-:W-:-:S02]  /*10ba0*/  LOP3.LUT R13, R2, R181, RZ, 0xc0, !PT ;  /* 0x000000b5020d7212 */ /* 0x000fc400078ec0ff */
[----:B------:R-:W-:Y:S02]  /*10bb0*/  PRMT R21, R3, 0x5410, R4 ;  /* 0x0000541003157816 */ /* 0x000fe40000000004 */
[--C-:B------:R-:W-:Y:S02]  /*10bc0*/  HSET2.LE.AND R2, R23, R0.reuse, PT ;  /* 0x0000000017027233 */ /* 0x100fe40003803000 */
[--C-:B------:R-:W-:Y:S02]  /*10bd0*/  HSET2.LE.AND R3, R22, R0.reuse, PT ;  /* 0x0000000016037233 */ /* 0x100fe40003803000 */
[----:B------:R-:W-:Y:S02]  /*10be0*/  HSET2.LE.AND R4, R14, R0, PT ;  /* 0x000000000e047233 */ /* 0x000fe40003803000 */
[----:B------:R-:W-:Y:S02]  /*10bf0*/  LOP3.LUT R14, R2, R109, RZ, 0xc0, !PT ;  /* 0x0000006d020e7212 */ /* 0x000fe400078ec0ff */
[----:B------:R-:W-:Y:S01]  /*10c00*/  LOP3.LUT R15, R3, R99, RZ, 0xc0, !PT ;  /* 0x00000063030f7212 */ /* 0x000fe200078ec0ff */
[----:B------:R-:W-:-:S04]  /*10c10*/  IMAD.WIDE.U32 R2, R28, -0x326172a9, RZ ;  /* 0xcd9e8d571c027825 */ /* 0x000fc800078e00ff */
[----:B------:R-:W-:Y:S01]  /*10c20*/  IMAD.MOV.U32 R91, RZ, RZ, R32 ;  /* 0x000000ffff5b7224 */ /* 0x000fe200078e0020 */
[----:B---3--:R-:W-:Y:S01]  /*10c30*/  LOP3.LUT R3, R3, R78, RZ, 0x3c, !PT ;  /* 0x0000004e03037212 */ /* 0x008fe200078e3cff */
[----:B------:R-:W-:Y:S02]  /*10c40*/  IMAD.MOV.U32 R32, RZ, RZ, R74 ;  /* 0x000000ffff207224 */ /* 0x000fe400078e004a */
[----:B------:R-:W-:Y:S02]  /*10c50*/  IMAD.MOV.U32 R78, RZ, RZ, R35 ;  /* 0x000000ffff4e7224 */ /* 0x000fe400078e0023 */
[----:B------:R-:W-:Y:S02]  /*10c60*/  IMAD.MOV.U32 R74, RZ, RZ, R70 ;  /* 0x000000ffff4a7224 */ /* 0x000fe400078e0046 */
[----:B------:R-:W-:Y:S02]  /*10c70*/  IMAD.MOV.U32 R70, RZ, RZ, R71 ;  /* 0x000000ffff467224 */ /* 0x000fe400078e0047 */
[----:B------:R-:W-:Y:S01]  /*10c80*/  IMAD.MOV.U32 R71, RZ, RZ, R217 ;  /* 0x000000ffff477224 */ /* 0x000fe200078e00d9 */
[----:B------:R-:W-:Y:S01]  /*10c90*/  MOV R101, R91 ;  /* 0x0000005b00657202 */ /* 0x000fe20000000f00 */
[----:B------:R-:W-:-:S02]  /*10ca0*/  IMAD.MOV.U32 R90, RZ, RZ, R78 ;  /* 0x000000ffff5a7224 */ /* 0x000fc400078e004e */
[----:B------:R-:W-:Y:S02]  /*10cb0*/  IMAD.MOV.U32 R78, RZ, RZ, R74 ;  /* 0x000000ffff4e7224 */ /* 0x000fe400078e004a */
[----:B------:R-:W-:Y:S02]  /*10cc0*/  IMAD.MOV.U32 R91, RZ, RZ, R32 ;  /* 0x000000ffff5b7224 */ /* 0x000fe400078e0020 */
[----:B------:R-:W-:Y:S02]  /*10cd0*/  IMAD.MOV.U32 R74, RZ, RZ, R71 ;  /* 0x000000ffff4a7224 */ /* 0x000fe400078e0047 */
[----:B------:R-:W-:-:S04]  /*10ce0*/  IMAD.WIDE.U32 R22, R3, -0x2daee0ad, RZ ;  /* 0xd2511f5303167825 */ /* 0x000fc800078e00ff */
[----:B------:R-:W-:Y:S02]  /*10cf0*/  @!P0 HADD2 R122, -R185.H0_H0, -RZ.H0_H0 ;  /* 0xa00000ffb97a8230 */ /* 0x000fe40000000900 */
[----:B------:R-:W-:Y:S02]  /*10d00*/  IMAD.MOV.U32 R32, RZ, RZ, R70 ;  /* 0x000000ffff207224 */ /* 0x000fe400078e0046 */
[----:B------:R-:W-:Y:S02]  /*10d10*/  IMAD.MOV.U32 R71, RZ, RZ, R127 ;  /* 0x000000ffff477224 */ /* 0x000fe400078e007f */
[----:B------:R-:W-:Y:S02]  /*10d20*/  IMAD.MOV.U32 R70, RZ, RZ, R126 ;  /* 0x000000ffff467224 */ /* 0x000fe400078e007e */
[----:B------:R-:W-:Y:S02]  /*10d30*/  IMAD.MOV.U32 R127, RZ, RZ, R233 ;  /* 0x000000ffff7f7224 */ /* 0x000fe400078e00e9 */
[----:B------:R-:W-:-:S02]  /*10d40*/  @!P1 HADD2 R121, -R184.H0_H0, -RZ.H0_H0 ;  /* 0xa00000ffb8799230 */ /* 0x000fc40000000900 */
[----:B------:R-:W-:Y:S02]  /*10d50*/  IMAD.MOV.U32 R28, RZ, RZ, R101 ;  /* 0x000000ffff1c7224 */ /* 0x000fe400078e0065 */
[----:B------:R-:W-:Y:S02]  /*10d60*/  @!P2 HADD2 R120, -R187.H0_H0, -RZ.H0_H0 ;  /* 0xa00000ffbb78a230 */ /* 0x000fe40000000900 */
[----:B------:R-:W-:Y:S01]  /*10d70*/  IMAD.MOV.U32 R101, RZ, RZ, R91 ;  /* 0x000000ffff657224 */ /* 0x000fe200078e005b */
[----:B------:R-:W-:Y:S01]  /*10d80*/  STL.64 [R1+0x48], R22 ;  /* 0x0000481601007387 */ /* 0x000fe20000100a00 */
[----:B------:R-:W-:Y:S02]  /*10d90*/  IMAD.MOV.U32 R104, RZ, RZ, R71 ;  /* 0x000000ffff687224 */ /* 0x000fe400078e0047 */
[----:B------:R-:W-:Y:S02]  /*10da0*/  IMAD.MOV.U32 R30, RZ, RZ, R90 ;  /* 0x000000ffff1e7224 */ /* 0x000fe400078e005a */
[----:B------:R-:W-:-:S02]  /*10db0*/  IMAD.MOV.U32 R91, RZ, RZ, R68 ;  /* 0x000000ffff5b7224 */ /* 0x000fc400078e0044 */
[----:B------:R-:W-:Y:S01]  /*10dc0*/  IMAD.MOV.U32 R105, RZ, RZ, R70 ;  /* 0x000000ffff697224 */ /* 0x000fe200078e0046 */
[----:B------:R-:W3:Y:S01]  /*10dd0*/  LDL.LU R68, [R1+0xb0] ;  /* 0x0000b00001447983 */ /* 0x000ee20000300800 */
[----:B------:R-:W-:Y:S01]  /*10de0*/  IMAD.MOV.U32 R114, RZ, RZ, R189 ;  /* 0x000000ffff727224 */ /* 0x000fe200078e00bd */
[----:B------:R-:W-:Y:S01]  /*10df0*/  PRMT R189, R185, 0x5410, R184 ;  /* 0x00005410b9bd7816 */ /* 0x000fe200000000b8 */
[----:B------:R-:W-:Y:S02]  /*10e00*/  IMAD.MOV.U32 R90, RZ, RZ, R69 ;  /* 0x000000ffff5a7224 */ /* 0x000fe400078e0045 */
[----:B------:R-:W-:Y:S01]  /*10e10*/  IMAD.MOV.U32 R94, RZ, RZ, R127 ;  /* 0x000000ffff5e7224 */ /* 0x000fe200078e007f */
[----:B------:R-:W3:Y:S01]  /*10e20*/  LDL.LU R69, [R1+0xb4] ;  /* 0x0000b40001457983 */ /* 0x000ee20000300800 */
[----:B------:R-:W-:Y:S01]  /*10e30*/  @!P0 PRMT R185, R122, 0x5410, RZ ;  /* 0x000054107ab98816 */ /* 0x000fe200000000ff */
[----:B--2---:R-:W-:Y:S01]  /*10e40*/  IMAD.MOV.U32 R71, RZ, RZ, R188 ;  /* 0x000000ffff477224 */ /* 0x004fe200078e00bc */
[----:B------:R-:W-:Y:S01]  /*10e50*/  PRMT R88, R187, 0x5410, R186 ;  /* 0x00005410bb587816 */ /* 0x000fe200000000ba */
[----:B------:R-:W3:Y:S01]  /*10e60*/  LDL.LU R70, [R1+0xb8] ;  /* 0x0000b80001467983 */ /* 0x000ee20000300800 */
[----:B------:R-:W-:Y:S01]  /*10e70*/  @!P1 PRMT R184, R121, 0x5410, RZ ;  /* 0x0000541079b89816 */ /* 0x000fe200000000ff */
[----:B------:R-:W-:Y:S01]  /*10e80*/  IMAD.MOV.U32 R122, RZ, RZ, R104 ;  /* 0x000000ffff7a7224 */ /* 0x000fe200078e0068 */
[----:B------:R-:W-:Y:S01]  /*10e90*/  @!P2 PRMT R187, R120, 0x5410, RZ ;  /* 0x0000541078bba816 */ /* 0x000fe200000000ff */
[----:B------:R-:W2:Y:S01]  /*10ea0*/  LDL.LU R188, [R1+0x1f4] ;  /* 0x0001f40001bc7983 */ /* 0x000ea20000300800 */
[----:B------:R-:W-:-:S02]  /*10eb0*/  IMAD.MOV.U32 R121, RZ, RZ, R105 ;  /* 0x000000ffff797224 */ /* 0x000fc400078e0069 */
[----:B------:R-:W-:Y:S01]  /*10ec0*/  IMAD.MOV.U32 R120, RZ, RZ, R94 ;  /* 0x000000ffff787224 */ /* 0x000fe200078e005e */
[----:B------:R-:W4:Y:S04]  /*10ed0*/  LDL.LU R104, [R1+0x148] ;  /* 0x0001480001687983 */ /* 0x000f280000300800 */
[----:B------:R-:W4:Y:S04]  /*10ee0*/  LDL.LU R105, [R1+0x14c] ;  /* 0x00014c0001697983 */ /* 0x000f280000300800 */
[----:B------:R-:W3:Y:S01]  /*10ef0*/  LDL.LU R94, [R1+0x150] ;  /* 0x00015000015e7983 */ /* 0x000ee20000300800 */
[----:B------:R-:W-:-:S02]  /*10f00*/  IMAD.MOV.U32 R126, RZ, RZ, R232 ;  /* 0x000000ffff7e7224 */ /* 0x000fc400078e00e8 */
[----:B------:R-:W-:Y:S02]  /*10f10*/  @!P6 HADD2 R123, -R186.H0_H0, -RZ.H0_H0 ;  /* 0xa00000ffba7be230 */ /* 0x000fe40000000900 */
[----:B------:R-:W-:-:S03]  /*10f20*/  IMAD.MOV.U32 R92, RZ, RZ, R126 ;  /* 0x000000ffff5c7224 */ /* 0x000fc600078e007e */
[----:B------:R-:W-:Y:S02]  /*10f30*/  @!P6 PRMT R186, R123, 0x5410, RZ ;  /* 0x000054107bbae816 */ /* 0x000fe400000000ff */
[----:B------:R-:W-:Y:S01]  /*10f40*/  MOV R123, R92 ;  /* 0x0000005c007b7202 */ /* 0x000fe20000000f00 */
[----:B------:R-:W-:Y:S02]  /*10f50*/  IMAD.MOV.U32 R92, RZ, RZ, R190 ;  /* 0x000000ffff5c7224 */ /* 0x000fe400078e00be */
[----:B------:R-:W4:Y:S01]  /*10f60*/  LDL.LU R190, [R1+0x1f0] ;  /* 0x0001f00001be7983 */ /* 0x000f220000300800 */
[----:B------:R-:W-:Y:S02]  /*10f70*/  IMAD.MOV.U32 R106, RZ, RZ, R28 ;  /* 0x000000ffff6a7224 */ /* 0x000fe400078e001c */
[----:B------:R-:W-:Y:S02]  /*10f80*/  IMAD.MOV.U32 R107, RZ, RZ, R42 ;  /* 0x000000ffff6b7224 */ /* 0x000fe400078e002a */
[----:B------:R-:W-:-:S02]  /*10f90*/  IMAD.MOV.U32 R118, RZ, RZ, R106 ;  /* 0x000000ffff767224 */ /* 0x000fc400078e006a */
[----:B------:R-:W-:Y:S02]  /*10fa0*/  IMAD.MOV.U32 R117, RZ, RZ, R107 ;  /* 0x000000ffff757224 */ /* 0x000fe400078e006b */
[----:B------:R-:W-:Y:S01]  /*10fb0*/  IMAD.MOV.U32 R107, RZ, RZ, R92 ;  /* 0x000000ffff6b7224 */ /* 0x000fe200078e005c */
[----:B------:R-:W-:Y:S01]  /*10fc0*/  MOV R102, R78 ;  /* 0x0000004e00667202 */ /* 0x000fe20000000f00 */
[----:B------:R-:W-:Y:S02]  /*10fd0*/  IMAD.MOV.U32 R116, RZ, RZ, R30 ;  /* 0x000000ffff747224 */ /* 0x000fe400078e001e */
[----:B------:R-:W-:Y:S02]  /*10fe0*/  IMAD.MOV.U32 R78, RZ, RZ, R124 ;  /* 0x000000ffff4e7224 */ /* 0x000fe400078e007c */
[----:B------:R-:W-:Y:S02]  /*10ff0*/  IMAD.MOV.U32 R93, RZ, RZ, R48 ;  /* 0x000000ffff5d7224 */ /* 0x000fe400078e0030 */
[----:B------:R-:W-:-:S02]  /*11000*/  IMAD.MOV.U32 R119, RZ, RZ, R116 ;  /* 0x000000ffff777224 */ /* 0x000fc400078e0074 */
[----:B------:R-:W-:Y:S02]  /*11010*/  IMAD.MOV.U32 R116, RZ, RZ, R93 ;  /* 0x000000ffff747224 */ /* 0x000fe400078e005d */
[----:B------:R-:W-:Y:S01]  /*11020*/  IMAD.MOV.U32 R93, RZ, RZ, R78 ;  /* 0x000000ffff5d7224 */ /* 0x000fe200078e004e */
[--C-:B------:R-:W-:Y:S02]  /*11030*/  LOP3.LUT R6, R225, UR40, R2.reuse, 0x96, !PT ;  /* 0x00000028e1067c12 */ /* 0x100fe4000f8e9602 */
[----:B------:R-:W-:Y:S02]  /*11040*/  LOP3.LUT R217, R27, UR40, R2, 0x96, !PT ;  /* 0x000000281bd97c12 */ /* 0x000fe4000f8e9602 */
[----:B------:R-:W-:Y:S02]  /*11050*/  LOP3.LUT R2, R23, UR4, R100, 0x96, !PT ;  /* 0x0000000417027c12 */ /* 0x000fe4000f8e9664 */
[----:B------:R-:W-:-:S03]  /*11060*/  HSET2.LE.AND R3, R19, R0, PT ;  /* 0x0000000013037233 */ /* 0x000fc60003803000 */
[----:B------:R-:W-:Y:S01]  /*11070*/  IMAD.WIDE.U32 R232, R2, -0x326172a9, RZ ;  /* 0xcd9e8d5702e87825 */ /* 0x000fe200078e00ff */
[--C-:B------:R-:W-:Y:S02]  /*11080*/  HSET2.LE.AND R2, R18, R0.reuse, PT ;  /* 0x0000000012027233 */ /* 0x100fe40003803000 */
[----:B------:R-:W-:Y:S02]  /*11090*/  LOP3.LUT R34, R4, R96, RZ, 0xc0, !PT ;  /* 0x0000006004227212 */ /* 0x000fe400078ec0ff */
[----:B------:R-:W-:Y:S02]  /*110a0*/  LOP3.LUT R126, R3, R50, RZ, 0xc0, !PT ;  /* 0x00000032037e7212 */ /* 0x000fe400078ec0ff */
[----:B------:R-:W-:Y:S02]  /*110b0*/  LOP3.LUT R127, R2, R33, RZ, 0xc0, !PT ;  /* 0x00000021027f7212 */ /* 0x000fe400078ec0ff */
[--C-:B------:R-:W-:Y:S02]  /*110c0*/  HSET2.LE.AND R4, R20, R0.reuse, PT ;  /* 0x0000000014047233 */ /* 0x100fe40003803000 */
[----:B------:R-:W-:-:S02]  /*110d0*/  HSET2.LE.AND R3, R16, R0, PT ;  /* 0x0000000010037233 */ /* 0x000fc40003803000 */
[--C-:B------:R-:W-:Y:S02]  /*110e0*/  HSET2.LE.AND R2, R7, R0.reuse, PT ;  /* 0x0000000007027233 */ /* 0x100fe40003803000 */
[----:B------:R-:W-:Y:S01]  /*110f0*/  LOP3.LUT R5, R233, UR39, R224, 0x96, !PT ;  /* 0x00000027e9057c12 */ /* 0x000fe2000f8e96e0 */
[----:B------:R-:W-:Y:S01]  /*11100*/  IMAD.MOV.U32 R224, RZ, RZ, R22 ;  /* 0x000000ffffe07224 */ /* 0x000fe200078e0016 */
[----:B------:R-:W-:Y:S02]  /*11110*/  LOP3.LUT R35, R4, R55, RZ, 0xc0, !PT ;  /* 0x0000003704237212 */ /* 0x000fe400078ec0ff */
[----:B------:R-:W-:Y:S02]  /*11120*/  LOP3.LUT R33, R3, R97, RZ, 0xc0, !PT ;  /* 0x0000006103217212 */ /* 0x000fe400078ec0ff */
[----:B------:R-:W-:Y:S01]  /*11130*/  LOP3.LUT R124, R2, R95, RZ, 0xc0, !PT ;  /* 0x0000005f027c7212 */ /* 0x000fe200078ec0ff */
[----:B------:R-:W-:Y:S01]  /*11140*/  IMAD.WIDE.U32 R2, R6, -0x2daee0ad, RZ ;  /* 0xd2511f5306027825 */ /* 0x000fe200078e00ff */
[----:B------:R-:W-:-:S03]  /*11150*/  HSET2.LE.AND R4, R17, R0, PT ;  /* 0x0000000011047233 */ /* 0x000fc60003803000 */
[----:B------:R-:W-:Y:S01]  /*11160*/  IMAD.WIDE.U32 R16, R5, -0x2daee0ad, RZ ;  /* 0xd2511f5305107825 */ /* 0x000fe200078e00ff */
[----:B------:R-:W-:-:S04]  /*11170*/  LOP3.LUT R3, R3, UR38, R224, 0x96, !PT ;  /* 0x0000002603037c12 */ /* 0x000fc8000f8e96e0 */
[----:B------:R-:W-:Y:S01]  /*11180*/  LOP3.LUT R2, R17, UR36, R2, 0x96, !PT ;  /* 0x0000002411027c12 */ /* 0x000fe2000f8e9602 */
[----:B------:R-:W-:Y:S01]  /*11190*/  IMAD.MOV.U32 R103, RZ, RZ, R32 ;  /* 0x000000ffff677224 */ /* 0x000fe200078e0020 */
[----:B------:R-:W-:Y:S01]  /*111a0*/  LOP3.LUT R32, R4, R98, RZ, 0xc0, !PT ;  /* 0x0000006204207212 */ /* 0x000fe200078ec0ff */
[----:B------:R-:W-:-:S04]  /*111b0*/  IMAD.WIDE.U32 R4, R3, -0x326172a9, RZ ;  /* 0xcd9e8d5703047825 */ /* 0x000fc800078e00ff */
[----:B------:R-:W-:Y:S01]  /*111c0*/  IMAD.WIDE.U32 R6, R2, -0x326172a9, RZ ;  /* 0xcd9e8d5702067825 */ /* 0x000fe200078e00ff */
[----:B------:R-:W-:-:S04]  /*111d0*/  LOP3.LUT R2, R5, UR37, R232, 0x96, !PT ;  /* 0x0000002505027c12 */ /* 0x000fc8000f8e96e8 */
[----:B------:R-:W-:Y:S01]  /*111e0*/  LOP3.LUT R3, R7, UR35, R4, 0x96, !PT ;  /* 0x0000002307037c12 */ /* 0x000fe2000f8e9604 */
[----:B------:R-:W-:Y:S01]  /*111f0*/  IMAD.WIDE.U32 R4, R2, -0x2daee0ad, RZ ;  /* 0xd2511f5302047825 */ /* 0x000fe200078e00ff */
[----:B------:R-:W-:-:S03]  /*11200*/  LOP3.LUT R209, R233, UR39, R26, 0x96, !PT ;  /* 0x00000027e9d17c12 */ /* 0x000fc6000f8e961a */
[----:B------:R-:W-:Y:S01]  /*11210*/  IMAD.WIDE.U32 R26, R3, -0x2daee0ad, RZ ;  /* 0xd2511f53031a7825 */ /* 0x000fe200078e00ff */
[----:B------:R-:W-:Y:S02]  /*11220*/  HSET2.LE.AND R2, R21, R0, PT ;  /* 0x0000000015027233 */ /* 0x000fe40003803000 */
[----:B------:R-:W-:Y:S01]  /*11230*/  LOP3.LUT R5, R5, UR34, R16, 0x96, !PT ;  /* 0x0000002205057c12 */ /* 0x000fe2000f8e9610 */
[----:B---3--:R-:W-:Y:S01]  /*11240*/  IMAD.MOV.U32 R106, RZ, RZ, R94 ;  /* 0x000000ffff6a7224 */ /* 0x008fe200078e005e */
[----:B------:R-:W-:Y:S01]  /*11250*/  LOP3.LUT R4, R27, UR17, R4, 0x96, !PT ;  /* 0x000000111b047c12 */ /* 0x000fe2000f8e9604 */
[----:B------:R-:W3:Y:S04]  /*11260*/  LDL.LU R94, [R1+0x15c] ;  /* 0x00015c00015e7983 */ /* 0x000ee80000300800 */
[----:B------:R-:W3:Y:S04]  /*11270*/  LDL.LU R92, [R1+0x160] ;  /* 0x00016000015c7983 */ /* 0x000ee80000300800 */
[----:B------:R-:W3:Y:S01]  /*11280*/  LDL.LU R78, [R1+0x164] ;  /* 0x00016400014e7983 */ /* 0x000ee20000300800 */
[----:B------:R-:W-:-:S02]  /*11290*/  IMAD.MOV.U32 R100, RZ, RZ, R74 ;  /* 0x000000ffff647224 */ /* 0x000fc400078e004a */
[----:B------:R-:W-:Y:S01]  /*112a0*/  IMAD.MOV.U32 R74, RZ, RZ, R125 ;  /* 0x000000ffff4a7224 */ /* 0x000fe200078e007d */
[----:B------:R-:W-:Y:S01]  /*112b0*/  LOP3.LUT R125, R2, R82, RZ, 0xc0, !PT ;  /* 0x00000052027d7212 */ /* 0x000fe200078ec0ff */
[----:B------:R-:W-:Y:S01]  /*112c0*/  IMAD.WIDE.U32 R2, R5, -0x326172a9, RZ ;  /* 0xcd9e8d5705027825 */ /* 0x000fe200078e00ff */
[----:B--2---:R-:W1:Y:S03]  /*112d0*/  LDSM.16.MT88.4 R16, [R188+0x9000] ;  /* 0x00900000bc10783b */ /* 0x004e660000004200 */
[----:B------:R-:W-:Y:S01]  /*112e0*/  IMAD.WIDE.U32 R4, R4, -0x326172a9, RZ ;  /* 0xcd9e8d5704047825 */ /* 0x000fe200078e00ff */
[----:B------:R-:W-:-:S04]  /*112f0*/  LOP3.LUT R24, R3, UR25, R6, 0x96, !PT ;  /* 0x0000001903187c12 */ /* 0x000fc8000f8e9606 */
[----:B------:R-:W-:Y:S02]  /*11300*/  LOP3.LUT R2, R5, UR21, R2, 0x96, !PT ;  /* 0x0000001505027c12 */ /* 0x000fe4000f8e9602 */
[C---:B------:R-:W-:Y:S02]  /*11310*/  LOP3.LUT R3, R4.reuse, 0xffff, RZ, 0xc0, !PT ;  /* 0x0000ffff04037812 */ /* 0x040fe400078ec0ff */
[--C-:B------:R-:W-:Y:S02]  /*11320*/  SHF.R.U32.HI R5, RZ, 0x10, R4.reuse ;  /* 0x00000010ff057819 */ /* 0x100fe40000011604 */
[----:B------:R-:W-:Y:S02]  /*11330*/  LOP3.LUT R7, R4, 0xff, RZ, 0xc0, !PT ;  /* 0x000000ff04077812 */ /* 0x000fe400078ec0ff */
[----:B------:R-:W-:Y:S02]  /*11340*/  SHF.R.U32.HI R6, RZ, 0x18, R4 ;  /* 0x00000018ff067819 */ /* 0x000fe40000011604 */
[----:B------:R-:W-:-:S02]  /*11350*/  SHF.R.U32.HI R4, RZ, 0x8, R3 ;  /* 0x00000008ff047819 */ /* 0x000fc40000011603 */
[----:B------:R-:W-:-:S04]  /*11360*/  LOP3.LUT R3, R5, 0xff, RZ, 0xc0, !PT ;  /* 0x000000ff05037812 */ /* 0x000fc800078ec0ff */
[----:B------:R-:W-:Y:S02]  /*11370*/  PRMT R6, R3, 0x5410, R6 ;  /* 0x0000541003067816 */ /* 0x000fe40000000006 */
[C---:B------:R-:W-:Y:S02]  /*11380*/  LOP3.LUT R3, R2.reuse, 0xffff, RZ, 0xc0, !PT ;  /* 0x0000ffff02037812 */ /* 0x040fe400078ec0ff */
[----:B------:R-:W-:Y:S02]  /*11390*/  PRMT R7, R7, 0x5410, R4 ;  /* 0x0000541007077816 */ /* 0x000fe40000000004 */
        /* <DEDUP_REMOVED lines=8> */
[--C-:B------:R-:W-:Y:S02]  /*11420*/  HSET2.LE.AND R3, R6, R0.reuse, PT ;  /* 0x0000000006037233 */ /* 0x100fe40003803000 */
[--C-:B------:R-:W-:Y:S02]  /*11430*/  HSET2.LE.AND R4, R5, R0.reuse, PT ;  /* 0x0000000005047233 */ /* 0x100fe40003803000 */
[----:B------:R-:W-:Y:S02]  /*11440*/  LOP3.LUT R6, R2, R29, RZ, 0xc0, !PT ;  /* 0x0000001d02067212 */ /* 0x000fe400078ec0ff */
[----:B------:R-:W-:-:S02]  /*11450*/  HSET2.LE.AND R2, R20, R0, PT ;  /* 0x0000000014027233 */ /* 0x000fc40003803000 */
[----:B------:R-:W-:Y:S02]  /*11460*/  LOP3.LUT R7, R3, R25, RZ, 0xc0, !PT ;  /* 0x0000001903077212 */ /* 0x000fe400078ec0ff */
[----:B------:R-:W-:Y:S02]  /*11470*/  LOP3.LUT R4, R4, R31, RZ, 0xc0, !PT ;  /* 0x0000001f04047212 */ /* 0x000fe400078ec0ff */
[----:B------:R-:W-:Y:S01]  /*11480*/  LOP3.LUT R5, R2, R40, RZ, 0xc0, !PT ;  /* 0x0000002802057212 */ /* 0x000fe200078ec0ff */
[-C--:B-1----:R-:W-:Y:S06]  /*11490*/  HMMA.16816.F32 R68, R8, R16.reuse, R68 ;  /* 0x000000100844723c */ /* 0x082fec0000001844 */
[C---:B------:R-:W-:Y:S06]  /*114a0*/  HMMA.16816.F32 R48, R4.reuse, R16, R168 ;  /* 0x000000100430723c */ /* 0x040fec00000018a8 */
[-C--:B------:R-:W-:Y:S06]  /*114b0*/  HMMA.16816.F32 R40, R4, R18.reuse, R164 ;  /* 0x000000120428723c */ /* 0x080fec00000018a4 */
[----:B------:R-:W-:Y:S01]  /*114c0*/  HMMA.16816.F32 R28, R8, R18, R120 ;  /* 0x00000012081c723c */ /* 0x000fe20000001878 */
[----:B----4-:R-:W1:Y:S01]  /*114d0*/  LDSM.16.MT88.4 R16, [R190+0x9000] ;  /* 0x00900000be10783b */ /* 0x010e620000004200 */
[----:B------:R-:W-:Y:S01]  /*114e0*/  IMAD.MOV.U32 R61, RZ, RZ, R93 ;  /* 0x000000ffff3d7224 */ /* 0x000fe200078e005d */
[----:B------:R-:W-:Y:S01]  /*114f0*/  MOV R182, R117 ;  /* 0x0000007500b67202 */ /* 0x000fe20000000f00 */
[----:B------:R-:W-:-:S03]  /*11500*/  IMAD.MOV.U32 R180, RZ, RZ, R119 ;  /* 0x000000ffffb47224 */ /* 0x000fc600078e0077 */
[----:B------:R-:W-:Y:S02]  /*11510*/  IMAD.MOV.U32 R123, RZ, RZ, R251 ;  /* 0x000000ffff7b7224 */ /* 0x000fe400078e00fb */
[----:B------:R-:W2:Y:S01]  /*11520*/  LDL.LU R251, [R1+0x1ec] ;  /* 0x0001ec0001fb7983 */ /* 0x000ea20000300800 */
[----:B------:R-:W-:Y:S02]  /*11530*/  IMAD.MOV.U32 R181, RZ, RZ, R118 ;  /* 0x000000ffffb57224 */ /* 0x000fe400078e0076 */
[----:B------:R-:W-:Y:S01]  /*11540*/  IMAD.MOV.U32 R183, RZ, RZ, R116 ;  /* 0x000000ffffb77224 */ /* 0x000fe200078e0074 */
[----:B------:R-:W4:Y:S01]  /*11550*/  LDL.LU R120, [R1+0x168] ;  /* 0x0001680001787983 */ /* 0x000f220000300800 */
[-C--:B-1----:R-:W-:Y:S03]  /*11560*/  HMMA.16816.F32 R112, R8, R16.reuse, R112 ;  /* 0x000000100870723c */ /* 0x082fe60000001870 */
[----:B------:R-:W2:Y:S03]  /*11570*/  LDL.LU R119, [R1+0x16c] ;  /* 0x00016c0001777983 */ /* 0x000ea60000300800 */
[----:B------:R-:W-:Y:S01]  /*11580*/  HMMA.16816.F32 R96, R4, R16, R160 ;  /* 0x000000100460723c */ /* 0x000fe200000018a0 */
[----:B------:R-:W2:Y:S05]  /*11590*/  LDL.LU R118, [R1+0x170] ;  /* 0x0001700001767983 */ /* 0x000eaa0000300800 */
[----:B------:R-:W-:Y:S01]  /*115a0*/  HMMA.16816.F32 R100, R8, R18, R100 ;  /* 0x000000120864723c */ /* 0x000fe20000001864 */
[----:B------:R-:W-:Y:S01]  /*115b0*/  IMAD.MOV.U32 R122, RZ, RZ, R89 ;  /* 0x000000ffff7a7224 */ /* 0x000fe200078e0059 */
[----:B------:R-:W2:Y:S01]  /*115c0*/  LDL.LU R117, [R1+0x174] ;  /* 0x0001740001757983 */ /* 0x000ea20000300800 */
[----:B------:R-:W-:-:S02]  /*115d0*/  IMAD.MOV.U32 R116, RZ, RZ, R77 ;  /* 0x000000ffff747224 */ /* 0x000fc400078e004d */
[----:B------:R-:W-:Y:S02]  /*115e0*/  IMAD.MOV.U32 R89, RZ, RZ, R87 ;  /* 0x000000ffff597224 */ /* 0x000fe400078e0057 */
[----:B------:R-:W-:Y:S02]  /*115f0*/  IMAD.MOV.U32 R77, RZ, RZ, R85 ;  /* 0x000000ffff4d7224 */ /* 0x000fe400078e0055 */
[----:B------:R-:W-:Y:S02]  /*11600*/  IMAD.MOV.U32 R87, RZ, RZ, R75 ;  /* 0x000000ffff577224 */ /* 0x000fe400078e004b */
[----:B------:R-:W-:Y:S02]  /*11610*/  IMAD.MOV.U32 R85, RZ, RZ, R111 ;  /* 0x000000ffff557224 */ /* 0x000fe400078e006f */
[----:B------:R-:W-:Y:S02]  /*11620*/  IMAD.MOV.U32 R75, RZ, RZ, R110 ;  /* 0x000000ffff4b7224 */ /* 0x000fe400078e006e */
[----:B------:R-:W-:-:S02]  /*11630*/  IMAD.MOV.U32 R55, RZ, RZ, R61 ;  /* 0x000000ffff377224 */ /* 0x000fc400078e003d */
[----:B------:R-:W-:Y:S02]  /*11640*/  IMAD.MOV.U32 R61, RZ, RZ, R79 ;  /* 0x000000ffff3d7224 */ /* 0x000fe400078e004f */
[----:B------:R-:W2:Y:S04]  /*11650*/  LDL.LU R79, [R1+0x178] ;  /* 0x00017800014f7983 */ /* 0x000ea80000300800 */
[----:B------:R-:W-:Y:S04]  /*11660*/  STG.E.U16 desc[UR22][R36.64+-0x70], R76 ;  /* 0xffff904c24007986 */ /* 0x000fe8000c101516 */
[----:B------:R-:W-:Y:S04]  /*11670*/  STG.E.U16 desc[UR22][R36.64+-0x6e], R67 ;  /* 0xffff924324007986 */ /* 0x000fe8000c101516 */
[----:B------:R1:W-:Y:S02]  /*11680*/  STG.E.U16 desc[UR22][R46.64+-0x70], R66 ;  /* 0xffff90422e007986 */ /* 0x0003e4000c101516 */
[----:B-1----:R-:W-:-:S02]  /*11690*/  IMAD.MOV.U32 R66, RZ, RZ, R116 ;  /* 0x000000ffff427224 */ /* 0x002fc400078e0074 */
[----:B------:R-:W-:Y:S02]  /*116a0*/  IMAD.MOV.U32 R116, RZ, RZ, R75 ;  /* 0x000000ffff747224 */ /* 0x000fe400078e004b */
[----:B---3--:R-:W-:Y:S02]  /*116b0*/  IMAD.MOV.U32 R63, RZ, RZ, R94 ;  /* 0x000000ffff3f7224 */ /* 0x008fe400078e005e */
[----:B------:R-:W-:Y:S02]  /*116c0*/  IMAD.MOV.U32 R64, RZ, RZ, R92 ;  /* 0x000000ffff407224 */ /* 0x000fe400078e005c */
[----:B------:R-:W-:Y:S01]  /*116d0*/  HMMA.16816.F32 R92, R4, R18, R156 ;  /* 0x00000012045c723c */ /* 0x000fe2000000189c */
[----:B------:R-:W1:Y:S01]  /*116e0*/  LDSM.16.MT88.4 R16, [R188+0xa000] ;  /* 0x00a00000bc10783b */ /* 0x000e620000004200 */
[----:B------:R-:W-:Y:S02]  /*116f0*/  IMAD.MOV.U32 R121, RZ, RZ, R78 ;  /* 0x000000ffff797224 */ /* 0x000fe400078e004e */
[----:B------:R-:W-:-:S02]  /*11700*/  IMAD.MOV.U32 R78, RZ, RZ, R86 ;  /* 0x000000ffff4e7224 */ /* 0x000fc400078e0056 */
[----:B------:R-:W-:Y:S01]  /*11710*/  IMAD.MOV.U32 R86, RZ, RZ, R84 ;  /* 0x000000ffff567224 */ /* 0x000fe200078e0054 */
[----:B------:R-:W-:Y:S01]  /*11720*/  MOV R84, R108 ;  /* 0x0000006c00547202 */ /* 0x000fe20000000f00 */
[----:B------:R-:W-:Y:S02]  /*11730*/  IMAD.MOV.U32 R22, RZ, RZ, R63 ;  /* 0x000000ffff167224 */ /* 0x000fe400078e003f */
[----:B------:R-:W-:Y:S02]  /*11740*/  IMAD.MOV.U32 R63, RZ, RZ, R123 ;  /* 0x000000ffff3f7224 */ /* 0x000fe400078e007b */
[----:B------:R-:W-:Y:S01]  /*11750*/  IMAD.MOV.U32 R123, RZ, RZ, R77 ;  /* 0x000000ffff7b7224 */ /* 0x000fe200078e004d */
[----:B-1----:R-:W-:Y:S07]  /*11760*/  HMMA.16816.F32 R108, R8, R16, R180 ;  /* 0x00000010086c723c */ /* 0x002fee00000018b4 */
[----:B------:R-:W-:-:S02]  /*11770*/  IMAD.MOV.U32 R181, RZ, RZ, R121 ;  /* 0x000000ffffb57224 */ /* 0x000fc400078e0079 */
[----:B------:R-:W-:Y:S02]  /*11780*/  IMAD.MOV.U32 R121, RZ, RZ, R78 ;  /* 0x000000ffff797224 */ /* 0x000fe400078e004e */
[----:B------:R-:W3:Y:S04]  /*11790*/  LDL.LU R78, [R1+0x17c] ;  /* 0x00017c00014e7983 */ /* 0x000ee80000300800 */
[----:B------:R-:W3:Y:S04]  /*117a0*/  LDL.LU R77, [R1+0x180] ;  /* 0x00018000014d7983 */ /* 0x000ee80000300800 */
[----:B------:R-:W3:Y:S01]  /*117b0*/  LDL.LU R75, [R1+0x184] ;  /* 0x00018400014b7983 */ /* 0x000ee20000300800 */
        /* <DEDUP_REMOVED lines=8> */
[----:B------:R-:W-:Y:S01]  /*11840*/  IMAD.MOV.U32 R168, RZ, RZ, R55 ;  /* 0x000000ffffa87224 */ /* 0x000fe200078e0037 */
[----:B------:R-:W-:Y:S01]  /*11850*/  MOV R62, R88 ;  /* 0x00000058003e7202 */ /* 0x000fe20000000f00 */
[----:B------:R-:W-:Y:S06]  /*11860*/  HMMA.16816.F32 R104, R8, R18, R104 ;  /* 0x000000120868723c */ /* 0x000fec0000001868 */
[----:B------:R-:W-:Y:S01]  /*11870*/  HMMA.16816.F32 R88, R4, R16, R128 ;  /* 0x000000100458723c */ /* 0x000fe20000001880 */
[----:B----4-:R-:W-:-:S02]  /*11880*/  IMAD.MOV.U32 R182, RZ, RZ, R120 ;  /* 0x000000ffffb67224 */ /* 0x010fc400078e0078 */
[----:B------:R-:W-:Y:S02]  /*11890*/  IMAD.MOV.U32 R120, RZ, RZ, R86 ;  /* 0x000000ffff787224 */ /* 0x000fe400078e0056 */
[----:B------:R-:W-:Y:S02]  /*118a0*/  IMAD.MOV.U32 R55, RZ, RZ, R182 ;  /* 0x000000ffff377224 */ /* 0x000fe400078e00b6 */
[----:B------:R-:W-:Y:S02]  /*118b0*/  IMAD.MOV.U32 R182, RZ, RZ, R66 ;  /* 0x000000ffffb67224 */ /* 0x000fe400078e0042 */
[----:B------:R-:W-:Y:S02]  /*118c0*/  IMAD.MOV.U32 R66, RZ, RZ, R61 ;  /* 0x000000ffff427224 */ /* 0x000fe400078e003d */
[----:B------:R-:W-:Y:S02]  /*118d0*/  IMAD.MOV.U32 R61, RZ, RZ, R120 ;  /* 0x000000ffff3d7224 */ /* 0x000fe400078e0078 */
[----:B--2---:R-:W-:-:S02]  /*118e0*/  IMAD.MOV.U32 R226, RZ, RZ, R119 ;  /* 0x000000ffffe27224 */ /* 0x004fc400078e0077 */
[----:B------:R-:W-:-:S03]  /*118f0*/  IMAD.MOV.U32 R180, RZ, RZ, R118 ;  /* 0x000000ffffb47224 */ /* 0x000fc600078e0076 */
[----:B------:R-:W-:Y:S01]  /*11900*/  MOV R22, R226 ;  /* 0x000000e200167202 */ /* 0x000fe20000000f00 */
[----:B------:R-:W-:Y:S02]  /*11910*/  IMAD.MOV.U32 R118, RZ, RZ, R85 ;  /* 0x000000ffff767224 */ /* 0x000fe400078e0055 */
[----:B------:R-:W-:Y:S02]  /*11920*/  IMAD.MOV.U32 R23, RZ, RZ, R180 ;  /* 0x000000ffff177224 */ /* 0x000fe400078e00b4 */
[----:B------:R-:W-:Y:S02]  /*11930*/  IMAD.MOV.U32 R183, RZ, RZ, R117 ;  /* 0x000000ffffb77224 */ /* 0x000fe400078e0075 */
        /* <DEDUP_REMOVED lines=8> */
[----:B------:R-:W-:Y:S01]  /*119c0*/  IMAD.MOV.U32 R120, RZ, RZ, R119 ;  /* 0x000000ffff787224 */ /* 0x000fe200078e0077 */
[----:B------:R-:W-:Y:S01]  /*119d0*/  HMMA.16816.F32 R84, R4, R18, R132 ;  /* 0x000000120454723c */ /* 0x000fe20000001884 */
[----:B------:R-:W1:Y:S01]  /*119e0*/  LDSM.16.MT88.4 R16, [R190+0xa000] ;  /* 0x00a00000be10783b */ /* 0x000e620000004200 */
[----:B------:R-:W-:-:S02]  /*119f0*/  IMAD.MOV.U32 R171, RZ, RZ, R181 ;  /* 0x000000ffffab7224 */ /* 0x000fc400078e00b5 */
[----:B------:R-:W-:Y:S02]  /*11a00*/  IMAD.MOV.U32 R181, RZ, RZ, R183 ;  /* 0x000000ffffb57224 */ /* 0x000fe400078e00b7 */
[----:B------:R-:W-:Y:S02]  /*11a10*/  IMAD.MOV.U32 R183, RZ, RZ, R62 ;  /* 0x000000ffffb77224 */ /* 0x000fe400078e003e */
[----:B------:R-:W-:Y:S01]  /*11a20*/  IMAD.MOV.U32 R62, RZ, RZ, R123 ;  /* 0x000000ffff3e7224 */ /* 0x000fe200078e007b */
[----:B------:R-:W-:Y:S01]  /*11a30*/  MOV R123, R116 ;  /* 0x00000074007b7202 */ /* 0x000fe20000000f00 */
[----:B------:R-:W-:Y:S02]  /*11a40*/  IMAD.MOV.U32 R116, RZ, RZ, R79 ;  /* 0x000000ffff747224 */ /* 0x000fe400078e004f */
[----:B------:R-:W-:Y:S01]  /*11a50*/  IMAD.MOV.U32 R79, RZ, RZ, R215 ;  /* 0x000000ffff4f7224 */ /* 0x000fe200078e00d7 */
[----:B-1----:R-:W-:Y:S07]  /*11a60*/  HMMA.16816.F32 R132, R8, R16, R168 ;  /* 0x000000100884723c */ /* 0x002fee00000018a8 */
[----:B------:R-:W-:-:S02]  /*11a70*/  IMAD.MOV.U32 R169, RZ, RZ, R22 ;  /* 0x000000ffffa97224 */ /* 0x000fc400078e0016 */
[----:B------:R-:W-:Y:S02]  /*11a80*/  IMAD.MOV.U32 R170, RZ, RZ, R23 ;  /* 0x000000ffffaa7224 */ /* 0x000fe400078e0017 */
[----:B------:R-:W-:Y:S02]  /*11a90*/  IMAD.MOV.U32 R22, RZ, RZ, R62 ;  /* 0x000000ffff167224 */ /* 0x000fe400078e003e */
[----:B------:R-:W-:Y:S02]  /*11aa0*/  IMAD.MOV.U32 R23, RZ, RZ, R61 ;  /* 0x000000ffff177224 */ /* 0x000fe400078e003d */
[----:B---3--:R-:W-:Y:S02]  /*11ab0*/  IMAD.MOV.U32 R117, RZ, RZ, R78 ;  /* 0x000000ffff757224 */ /* 0x008fe400078e004e */
[----:B------:R-:W2:Y:S01]  /*11ac0*/  LDL.LU R78, [R1+0x188] ;  /* 0x00018800014e7983 */ /* 0x000ea20000300800 */
[----:B------:R-:W-:-:S03]  /*11ad0*/  IMAD.MOV.U32 R118, RZ, RZ, R77 ;  /* 0x000000ffff767224 */ /* 0x000fc600078e004d */
[----:B------:R-:W3:Y:S01]  /*11ae0*/  LDL.LU R77, [R1+0x18c] ;  /* 0x00018c00014d7983 */ /* 0x000ee20000300800 */
[----:B------:R-:W-:-:S03]  /*11af0*/  IMAD.MOV.U32 R119, RZ, RZ, R75 ;  /* 0x000000ffff777224 */ /* 0x000fc600078e004b */
[----:B------:R-:W4:Y:S04]  /*11b00*/  LDL.LU R75, [R1+0x190] ;  /* 0x00019000014b7983 */ /* 0x000f280000300800 */
[----:B------:R-:W4:Y:S04]  /*11b10*/  LDL R215, [R1+0x68] ;  /* 0x0000680001d77983 */ /* 0x000f280000100800 */
[----:B------:R-:W4:Y:S04]  /*11b20*/  LDL.LU R62, [R1+0x4] ;  /* 0x00000400013e7983 */ /* 0x000f280000300800 */
[----:B------:R-:W4:Y:S01]  /*11b30*/  LDL.LU R61, [R1] ;  /* 0x00000000013d7983 */ /* 0x000f220000300800 */
[----:B------:R-:W-:Y:S01]  /*11b40*/  IMAD.MOV.U32 R20, RZ, RZ, R180 ;  /* 0x000000ffff147224 */ /* 0x000fe200078e00b4 */
[----:B------:R-:W-:Y:S01]  /*11b50*/  MOV R21, R67 ;  /* 0x0000004300157202 */ /* 0x000fe20000000f00 */
        /* <DEDUP_REMOVED lines=9> */
[----:B------:R-:W-:Y:S01]  /*11bf0*/  HMMA.16816.F32 R128, R8, R18, R168 ;  /* 0x000000120880723c */ /* 0x000fe200000018a8 */
        /* <DEDUP_REMOVED lines=13> */
[----:B------:R-:W-:Y:S01]  /*11cd0*/  IMAD.MOV.U32 R156, RZ, RZ, R52 ;  /* 0x000000ffff9c7224 */ /* 0x000fe200078e0034 */
[----:B------:R-:W-:Y:S01]  /*11ce0*/  MOV R168, R234 ;  /* 0x000000ea00a87202 */ /* 0x000fe20000000f00 */
[----:B------:R-:W-:Y:S02]  /*11cf0*/  IMAD.MOV.U32 R160, RZ, RZ, R59 ;  /* 0x000000ffffa07224 */ /* 0x000fe400078e003b */
[----:B------:R-:W-:-:S02]  /*11d00*/  IMAD.MOV.U32 R157, RZ, RZ, R57 ;  /* 0x000000ffff9d7224 */ /* 0x000fc400078e0039 */
[----:B------:R-:W-:Y:S02]  /*11d10*/  IMAD.MOV.U32 R169, RZ, RZ, R252 ;  /* 0x000000ffffa97224 */ /* 0x000fe400078e00fc */
[----:B------:R-:W-:Y:S01]  /*11d20*/  IMAD.MOV.U32 R161, RZ, RZ, R58 ;  /* 0x000000ffffa17224 */ /* 0x000fe200078e003a */
[----:B------:R-:W4:Y:S04]  /*11d30*/  LDL.LU R252, [R1+0x1e8] ;  /* 0x0001e80001fc7983 */ /* 0x000f280000300800 */
[----:B------:R-:W4:Y:S04]  /*11d40*/  LDL.LU R234, [R1+0x1e4] ;  /* 0x0001e40001ea7983 */ /* 0x000f280000300800 */
[----:B------:R1:W5:Y:S04]  /*11d50*/  LDL.LU R58, [R1+0x1e0] ;  /* 0x0001e000013a7983 */ /* 0x0003680000300800 */
[----:B------:R1:W5:Y:S04]  /*11d60*/  LDL.LU R59, [R1+0x1dc] ;  /* 0x0001dc00013b7983 */ /* 0x0003680000300800 */
[----:B------:R1:W5:Y:S01]  /*11d70*/  LDL.LU R57, [R1+0x1d8] ;  /* 0x0001d80001397983 */ /* 0x0003620000300800 */
[----:B--2---:R-:W-:-:S02]  /*11d80*/  IMAD.MOV.U32 R182, RZ, RZ, R78 ;  /* 0x000000ffffb67224 */ /* 0x004fc400078e004e */
[----:B---3--:R-:W-:Y:S02]  /*11d90*/  IMAD.MOV.U32 R226, RZ, RZ, R77 ;  /* 0x000000ffffe27224 */ /* 0x008fe400078e004d */
[----:B------:R-:W-:Y:S01]  /*11da0*/  HMMA.16816.F32 R76, R4, R16, R136 ;  /* 0x00000010044c723c */ /* 0x000fe20000001888 */
[----:B----4-:R-:W-:-:S06]  /*11db0*/  IMAD.MOV.U32 R180, RZ, RZ, R75 ;  /* 0x000000ffffb47224 */ /* 0x010fcc00078e004b */
[----:B------:R-:W-:Y:S02]  /*11dc0*/  IMAD.MOV.U32 R136, RZ, RZ, R21 ;  /* 0x000000ffff887224 */ /* 0x000fe400078e0015 */
[----:B------:R-:W-:Y:S02]  /*11dd0*/  IMAD.MOV.U32 R138, RZ, RZ, R22 ;  /* 0x000000ffff8a7224 */ /* 0x000fe400078e0016 */
[----:B------:R-:W-:Y:S02]  /*11de0*/  IMAD.MOV.U32 R139, RZ, RZ, R23 ;  /* 0x000000ffff8b7224 */ /* 0x000fe400078e0017 */
[----:B------:R-:W2:Y:S01]  /*11df0*/  LDSM.16.MT88.4 R20, [R188+0xb000] ;  /* 0x00b00000bc14783b */ /* 0x000ea20000004200 */
[----:B------:R-:W-:Y:S03]  /*11e00*/  HMMA.16816.F32 R72, R4, R18, R140 ;  /* 0x000000120448723c */ /* 0x000fe6000000188c */
[----:B------:R-:W3:Y:S01]  /*11e10*/  LDSM.16.MT88.4 R16, [R190+0xb000] ;  /* 0x00b00000be10783b */ /* 0x000ee20000004200 */
[----:B------:R-:W-:-:S03]  /*11e20*/  MOV R137, R55 ;  /* 0x0000003700897202 */ /* 0x000fc60000000f00 */
        /* <DEDUP_REMOVED lines=8> */
[----:B--2---:R-:W-:Y:S07]  /*11eb0*/  HMMA.16816.F32 R64, R4, R20, R148 ;  /* 0x000000140440723c */ /* 0x004fee0000001894 */
[----:B------:R-:W-:-:S02]  /*11ec0*/  IMAD.MOV.U32 R150, RZ, RZ, R164 ;  /* 0x000000ffff967224 */ /* 0x000fc400078e00a4 */
[----:B------:R-:W-:Y:S01]  /*11ed0*/  IMAD.MOV.U32 R149, RZ, RZ, R165 ;  /* 0x000000ffff957224 */ /* 0x000fe200078e00a5 */
[C---:B------:R-:W-:Y:S01]  /*11ee0*/  HMMA.16816.F32 R116, R8.reuse, R20, R116 ;  /* 0x000000140874723c */ /* 0x040fe20000001874 */
[----:B------:R-:W-:Y:S01]  /*11ef0*/  IMAD.MOV.U32 R164, RZ, RZ, R166 ;  /* 0x000000ffffa47224 */ /* 0x000fe200078e00a6 */
[----:B------:R-:W-:Y:S01]  /*11f00*/  MOV R166, R2 ;  /* 0x0000000200a67202 */ /* 0x000fe20000000f00 */
[----:B------:R-:W-:Y:S02]  /*11f10*/  IMAD.MOV.U32 R165, RZ, RZ, R167 ;  /* 0x000000ffffa57224 */ /* 0x000fe400078e00a7 */
[----:B------:R-:W-:Y:S01]  /*11f20*/  IMAD.MOV.U32 R167, RZ, RZ, R3 ;  /* 0x000000ffffa77224 */ /* 0x000fe200078e0003 */
[----:B------:R-:W-:Y:S01]  /*11f30*/  HMMA.16816.F32 R120, R8, R22, R120 ;  /* 0x000000160878723c */ /* 0x000fe20000001878 */
[----:B------:R-:W-:-:S05]  /*11f40*/  IMAD.WIDE.U32 R2, R24, -0x2daee0ad, RZ ;  /* 0xd2511f5318027825 */ /* 0x000fca00078e00ff */
[----:B---3--:R-:W-:Y:S01]  /*11f50*/  HMMA.16816.F32 R136, R8, R16, R136 ;  /* 0x000000100888723c */ /* 0x008fe20000001888 */
[----:B------:R-:W-:-:S05]  /*11f60*/  IMAD.MOV.U32 R151, RZ, RZ, R60 ;  /* 0x000000ffff977224 */ /* 0x000fca00078e003c */
[----:B------:R-:W-:Y:S01]  /*11f70*/  HMMA.16816.F32 R140, R8, R18, R140 ;  /* 0x00000012088c723c */ /* 0x000fe2000000188c */
[----:B------:R-:W2:Y:S05]  /*11f80*/  LDSM.16.MT88.4 R8, [R188+0x9400] ;  /* 0x00940000bc08783b */ /* 0x000eaa0000004200 */
[C---:B------:R-:W-:Y:S06]  /*11f90*/  HMMA.16816.F32 R60, R4.reuse, R22, R152 ;  /* 0x00000016043c723c */ /* 0x040fec0000001898 */
[C---:B------:R-:W-:Y:S06]  /*11fa0*/  HMMA.16816.F32 R80, R4.reuse, R16, R172 ;  /* 0x000000100450723c */ /* 0x040fec00000018ac */
[----:B------:R-:W-:Y:S01]  /*11fb0*/  HMMA.16816.F32 R52, R4, R18, R176 ;  /* 0x000000120434723c */ /* 0x000fe200000018b0 */
[----:B------:R-:W-:Y:S01]  /*11fc0*/  IMAD.MOV.U32 R148, RZ, RZ, R160 ;  /* 0x000000ffff947224 */ /* 0x000fe200078e00a0 */
[----:B------:R-:W3:Y:S05]  /*11fd0*/  LDSM.16.MT88.4 R20, [R188+0xa400] ;  /* 0x00a40000bc14783b */ /* 0x000eea0000004200 */
[----:B------:R-:W-:-:S02]  /*11fe0*/  LOP3.LUT R4, R3, UR33, R26, 0x96, !PT ;  /* 0x0000002103047c12 */ /* 0x000fc4000f8e961a */
[C---:B------:R-:W-:Y:S02]  /*11ff0*/  LOP3.LUT R3, R2.reuse, 0xffff, RZ, 0xc0, !PT ;  /* 0x0000ffff02037812 */ /* 0x040fe400078ec0ff */
[--C-:B------:R-:W-:Y:S02]  /*12000*/  SHF.R.U32.HI R6, RZ, 0x10, R2.reuse ;  /* 0x00000010ff067819 */ /* 0x100fe40000011602 */
[----:B------:R-:W-:Y:S02]  /*12010*/  LOP3.LUT R7, R2, 0xff, RZ, 0xc0, !PT ;  /* 0x000000ff02077812 */ /* 0x000fe400078ec0ff */
[----:B------:R-:W-:Y:S02]  /*12020*/  SHF.R.U32.HI R5, RZ, 0x18, R2 ;  /* 0x00000018ff057819 */ /* 0x000fe40000011602 */
[----:B------:R-:W-:Y:S02]  /*12030*/  SHF.R.U32.HI R3, RZ, 0x8, R3 ;  /* 0x00000008ff037819 */ /* 0x000fe40000011603 */
[----:B------:R-:W-:-:S02]  /*12040*/  LOP3.LUT R2, R6, 0xff, RZ, 0xc0, !PT ;  /* 0x000000ff06027812 */ /* 0x000fc400078ec0ff */
[----:B------:R-:W-:Y:S02]  /*12050*/  PRMT R7, R7, 0x5410, R3 ;  /* 0x0000541007077816 */ /* 0x000fe40000000003 */
[----:B------:R-:W-:Y:S02]  /*12060*/  PRMT R16, R2, 0x5410, R5 ;  /* 0x0000541002107816 */ /* 0x000fe40000000005 */
[C---:B------:R-:W-:Y:S02]  /*12070*/  LOP3.LUT R2, R4.reuse, 0xffff, RZ, 0xc0, !PT ;  /* 0x0000ffff04027812 */ /* 0x040fe400078ec0ff */
[--C-:B------:R-:W-:Y:S02]  /*12080*/  SHF.R.U32.HI R3, RZ, 0x10, R4.reuse ;  /* 0x00000010ff037819 */ /* 0x100fe40000011604 */
[----:B------:R-:W-:Y:S02]  /*12090*/  LOP3.LUT R6, R4, 0xff, RZ, 0xc0, !PT ;  /* 0x000000ff04067812 */ /* 0x000fe400078ec0ff */
[----:B------:R-:W-:-:S02]  /*120a0*/  SHF.R.U32.HI R5, RZ, 0x18, R4 ;  /* 0x00000018ff057819 */ /* 0x000fc40000011604 */
[----:B------:R-:W-:Y:S02]  /*120b0*/  SHF.R.U32.HI R4, RZ, 0x8, R2 ;  /* 0x00000008ff047819 */ /* 0x000fe40000011602 */
[----:B------:R-:W-:Y:S02]  /*120c0*/  LOP3.LUT R3, R3, 0xff, RZ, 0xc0, !PT ;  /* 0x000000ff03037812 */ /* 0x000fe400078ec0ff */
[----:B------:R-:W-:Y:S02]  /*120d0*/  HSET2.LE.AND R2, R7, R0, PT ;  /* 0x0000000007027233 */ /* 0x000fe40003803000 */
[----:B------:R-:W-:Y:S02]  /*120e0*/  PRMT R4, R6, 0x5410, R4 ;  /* 0x0000541006047816 */ /* 0x000fe40000000004 */
[----:B------:R-:W-:Y:S02]  /*120f0*/  PRMT R5, R3, 0x5410, R5 ;  /* 0x0000541003057816 */ /* 0x000fe40000000005 */
[----:B------:R-:W-:-:S02]  /*12100*/  LOP3.LUT R6, R2, R145, RZ, 0xc0, !PT ;  /* 0x0000009102067212 */ /* 0x000fc400078ec0ff */
[--C-:B------:R-:W-:Y:S02]  /*12110*/  HSET2.LE.AND R2, R16, R0.reuse, PT ;  /* 0x0000000010027233 */ /* 0x100fe40003803000 */
[--C-:B------:R-:W-:Y:S01]  /*12120*/  HSET2.LE.AND R3, R4, R0.reuse, PT ;  /* 0x0000000004037233 */ /* 0x100fe20003803000 */
[----:B------:R-:W-:Y:S01]  /*12130*/  IMAD.MOV.U32 R152, RZ, RZ, R156 ;  /* 0x000000ffff987224 */ /* 0x000fe200078e009c */
[----:B------:R-:W-:Y:S01]  /*12140*/  HSET2.LE.AND R5, R5, R0, PT ;  /* 0x0000000005057233 */ /* 0x000fe20003803000 */
[----:B------:R-:W-:Y:S01]  /*12150*/  IMAD.MOV.U32 R153, RZ, RZ, R157 ;  /* 0x000000ffff997224 */ /* 0x000fe200078e009d */
[----:B------:R-:W-:Y:S01]  /*12160*/  LOP3.LUT R7, R2, R144, RZ, 0xc0, !PT ;  /* 0x0000009002077212 */ /* 0x000fe200078ec0ff */
[----:B------:R-:W-:Y:S01]  /*12170*/  IMAD.MOV.U32 R154, RZ, RZ, R158 ;  /* 0x000000ffff9a7224 */ /* 0x000fe200078e009e */
[----:B------:R-:W-:Y:S01]  /*12180*/  LOP3.LUT R4, R3, R147, RZ, 0xc0, !PT ;  /* 0x0000009303047212 */ /* 0x000fe200078ec0ff */
[----:B------:R-:W-:Y:S01]  /*12190*/  IMAD.MOV.U32 R155, RZ, RZ, R159 ;  /* 0x000000ffff9b7224 */ /* 0x000fe200078e009f */
[----:B------:R-:W-:Y:S01]  /*121a0*/  LOP3.LUT R5, R5, R146, RZ, 0xc0, !PT ;  /* 0x0000009205057212 */ /* 0x000fe200078ec0ff */
[----:B------:R-:W-:Y:S01]  /*121b0*/  IMAD.MOV.U32 R3, RZ, RZ, R149 ;  /* 0x000000ffff037224 */ /* 0x000fe200078e0095 */
[----:B------:R-:W-:Y:S01]  /*121c0*/  MOV R158, R170 ;  /* 0x000000aa009e7202 */ /* 0x000fe20000000f00 */
[----:B------:R-:W-:Y:S01]  /*121d0*/  IMAD.MOV.U32 R160, RZ, RZ, R25 ;  /* 0x000000ffffa07224 */ /* 0x000fe200078e0019 */
[----:B------:R-:W4:Y:S01]  /*121e0*/  LDSM.16.MT88.4 R16, [R190+0xa400] ;  /* 0x00a40000be10783b */ /* 0x000f220000004200 */
[----:B------:R-:W-:-:S02]  /*121f0*/  IMAD.MOV.U32 R175, RZ, RZ, R151 ;  /* 0x000000ffffaf7224 */ /* 0x000fc400078e0097 */
[----:B------:R-:W-:Y:S02]  /*12200*/  IMAD.MOV.U32 R149, RZ, RZ, R161 ;  /* 0x000000ffff957224 */ /* 0x000fe400078e00a1 */
[----:B------:R-:W-:Y:S02]  /*12210*/  IMAD.MOV.U32 R156, RZ, RZ, R168 ;  /* 0x000000ffff9c7224 */ /* 0x000fe400078e00a8 */
[----:B------:R-:W-:Y:S02]  /*12220*/  IMAD.MOV.U32 R157, RZ, RZ, R169 ;  /* 0x000000ffff9d7224 */ /* 0x000fe400078e00a9 */
[----:B------:R-:W-:Y:S02]  /*12230*/  IMAD.MOV.U32 R159, RZ, RZ, R171 ;  /* 0x000000ffff9f7224 */ /* 0x000fe400078e00ab */
[----:B------:R-:W-:Y:S01]  /*12240*/  IMAD.MOV.U32 R25, RZ, RZ, R182 ;  /* 0x000000ffff197224 */ /* 0x000fe200078e00b6 */
[----:B--2---:R-:W-:Y:S01]  /*12250*/  HMMA.16816.F32 R168, R4, R8, R48 ;  /* 0x0000000804a8723c */ /* 0x004fe20000001830 */
[----:B------:R-:W-:-:S02]  /*12260*/  IMAD.MOV.U32 R151, RZ, RZ, R163 ;  /* 0x000000ffff977224 */ /* 0x000fc400078e00a3 */
[----:B------:R-:W-:Y:S02]  /*12270*/  IMAD.MOV.U32 R161, RZ, RZ, R181 ;  /* 0x000000ffffa17224 */ /* 0x000fe400078e00b5 */
[----:B------:R-:W-:Y:S02]  /*12280*/  IMAD.MOV.U32 R182, RZ, RZ, R180 ;  /* 0x000000ffffb67224 */ /* 0x000fe400078e00b4 */
[----:B------:R-:W-:Y:S01]  /*12290*/  IMAD.MOV.U32 R174, RZ, RZ, R150 ;  /* 0x000000ffffae7224 */ /* 0x000fe200078e0096 */
[----:B------:R-:W-:Y:S01]  /*122a0*/  MOV R48, R167 ;  /* 0x000000a700307202 */ /* 0x000fe20000000f00 */
[----:B------:R-:W-:Y:S02]  /*122b0*/  IMAD.MOV.U32 R181, RZ, RZ, R226 ;  /* 0x000000ffffb57224 */ /* 0x000fe400078e00e2 */
[----:B------:R-:W-:Y:S02]  /*122c0*/  IMAD.MOV.U32 R180, RZ, RZ, R183 ;  /* 0x000000ffffb47224 */ /* 0x000fe400078e00b7 */
[----:B------:R-:W-:-:S02]  /*122d0*/  IMAD.MOV.U32 R51, RZ, RZ, R164 ;  /* 0x000000ffff337224 */ /* 0x000fc400078e00a4 */
[----:B------:R-:W-:Y:S02]  /*122e0*/  IMAD.MOV.U32 R50, RZ, RZ, R165 ;  /* 0x000000ffff327224 */ /* 0x000fe400078e00a5 */
[----:B------:R-:W-:Y:S02]  /*122f0*/  IMAD.MOV.U32 R49, RZ, RZ, R166 ;  /* 0x000000ffff317224 */ /* 0x000fe400078e00a6 */
[----:B------:R-:W-:Y:S01]  /*12300*/  IMAD.MOV.U32 R150, RZ, RZ, R162 ;  /* 0x000000ffff967224 */ /* 0x000fe200078e00a2 */
[----:B------:R-:W-:Y:S01]  /*12310*/  HMMA.16816.F32 R164, R4, R10, R40 ;  /* 0x0000000a04a4723c */ /* 0x000fe20000001828 */
        /* <DEDUP_REMOVED lines=12> */
[----:B------:R-:W-:Y:S02]  /*123e0*/  IMAD.MOV.U32 R150, RZ, RZ, R25 ;  /* 0x000000ffff967224 */ /* 0x000fe400078e0019 */
[----:B------:R-:W-:Y:S01]  /*123f0*/  IMAD.MOV.U32 R182, RZ, RZ, R215 ;  /* 0x000000ffffb67224 */ /* 0x000fe200078e00d7 */
[----:B------:R-:W2:Y:S01]  /*12400*/  LDSM.16.MT88.4 R24, [R190+0x9400] ;  /* 0x00940000be18783b */ /* 0x000ea20000004200 */
[----:B------:R-:W-:Y:S02]  /*12410*/  IMAD.MOV.U32 R41, RZ, RZ, R214 ;  /* 0x000000ffff297224 */ /* 0x000fe400078e00d6 */
[----:B------:R-:W-:-:S02]  /*12420*/  IMAD.MOV.U32 R180, RZ, RZ, R213 ;  /* 0x000000ffffb47224 */ /* 0x000fc400078e00d5 */
[----:B------:R-:W-:Y:S02]  /*12430*/  IMAD.MOV.U32 R183, RZ, RZ, R212 ;  /* 0x000000ffffb77224 */ /* 0x000fe400078e00d4 */
[----:B------:R-:W-:Y:S01]  /*12440*/  HMMA.16816.F32 R212, R12, R10, R28 ;  /* 0x0000000a0cd4723c */ /* 0x000fe2000000181c */
[----:B------:R-:W1:Y:S04]  /*12450*/  LDSM.16.MT88.4 R28, [R190+0xb400] ;  /* 0x00b40000be1c783b */ /* 0x000e680000004200 */
[----:B------:R-:W1:Y:S01]  /*12460*/  LDSM.16.MT88.4 R8, [R188+0xb400] ;  /* 0x00b40000bc08783b */ /* 0x000e620000004200 */
[----:B------:R-:W-:Y:S02]  /*12470*/  IMAD.MOV.U32 R43, RZ, RZ, R174 ;  /* 0x000000ffff2b7224 */ /* 0x000fe400078e00ae */
[----:B------:R-:W-:-:S02]  /*12480*/  IMAD.MOV.U32 R42, RZ, RZ, R175 ;  /* 0x000000ffff2a7224 */ /* 0x000fc400078e00af */
[----:B------:R-:W-:Y:S02]  /*12490*/  IMAD.MOV.U32 R174, RZ, RZ, R148 ;  /* 0x000000ffffae7224 */ /* 0x000fe400078e0094 */
[----:B------:R-:W-:Y:S02]  /*124a0*/  IMAD.MOV.U32 R172, RZ, RZ, R154 ;  /* 0x000000ffffac7224 */ /* 0x000fe400078e009a */
[----:B------:R-:W-:Y:S02]  /*124b0*/  IMAD.MOV.U32 R173, RZ, RZ, R155 ;  /* 0x000000ffffad7224 */ /* 0x000fe400078e009b */
[----:B------:R-:W-:Y:S01]  /*124c0*/  IMAD.MOV.U32 R175, RZ, RZ, R149 ;  /* 0x000000ffffaf7224 */ /* 0x000fe200078e0095 */
[----:B---3--:R-:W-:Y:S01]  /*124d0*/  HMMA.16816.F32 R176, R4, R22, R84 ;  /* 0x0000001604b0723c */ /* 0x008fe20000001854 */
[----:B------:R-:W-:Y:S01]  /*124e0*/  IMAD.MOV.U32 R2, RZ, RZ, R153 ;  /* 0x000000ffff027224 */ /* 0x000fe200078e0099 */
[----:B------:R-:W-:Y:S01]  /*124f0*/  MOV R148, R160 ;  /* 0x000000a000947202 */ /* 0x000fe20000000f00 */
[----:B------:R-:W-:-:S02]  /*12500*/  IMAD.MOV.U32 R153, RZ, RZ, R156 ;  /* 0x000000ffff997224 */ /* 0x000fc400078e009c */
[----:B------:R-:W-:Y:S02]  /*12510*/  IMAD.MOV.U32 R154, RZ, RZ, R157 ;  /* 0x000000ffff9a7224 */ /* 0x000fe400078e009d */
[----:B------:R-:W-:Y:S01]  /*12520*/  IMAD.MOV.U32 R155, RZ, RZ, R158 ;  /* 0x000000ffff9b7224 */ /* 0x000fe200078e009e */
[----:B------:R-:W-:Y:S01]  /*12530*/  MOV R86, R174 ;  /* 0x000000ae00567202 */ /* 0x000fe20000000f00 */
[----:B------:R-:W-:Y:S02]  /*12540*/  IMAD.MOV.U32 R84, RZ, RZ, R172 ;  /* 0x000000ffff547224 */ /* 0x000fe400078e00ac */
[----:B------:R-:W-:Y:S02]  /*12550*/  IMAD.MOV.U32 R85, RZ, RZ, R173 ;  /* 0x000000ffff557224 */ /* 0x000fe400078e00ad */
[----:B------:R-:W-:Y:S02]  /*12560*/  IMAD.MOV.U32 R87, RZ, RZ, R175 ;  /* 0x000000ffff577224 */ /* 0x000fe400078e00af */
[----:B------:R-:W-:Y:S01]  /*12570*/  IMAD.MOV.U32 R149, RZ, RZ, R161 ;  /* 0x000000ffff957224 */ /* 0x000fe200078e00a1 */
[----:B----4-:R-:W-:Y:S01]  /*12580*/  HMMA.16816.F32 R172, R4, R16, R76 ;  /* 0x0000001004ac723c */ /* 0x010fe2000000184c */
[----:B------:R-:W-:-:S02]  /*12590*/  IMAD.MOV.U32 R68, RZ, RZ, R162 ;  /* 0x000000ffff447224 */ /* 0x000fc400078e00a2 */
[----:B------:R-:W-:-:S04]  /*125a0*/  IMAD.MOV.U32 R69, RZ, RZ, R163 ;  /* 0x000000ffff457224 */ /* 0x000fc800078e00a3 */
[----:B------:R-:W-:Y:S01]  /*125b0*/  IMAD.MOV.U32 R76, RZ, RZ, R152 ;  /* 0x000000ffff4c7224 */ /* 0x000fe200078e0098 */
[C---:B--2---:R-:W-:Y:S01]  /*125c0*/  HMMA.16816.F32 R160, R4.reuse, R24, R96 ;  /* 0x0000001804a0723c */ /* 0x044fe20000001860 */
[----:B------:R-:W-:Y:S02]  /*125d0*/  IMAD.MOV.U32 R77, RZ, RZ, R153 ;  /* 0x000000ffff4d7224 */ /* 0x000fe400078e0099 */
[----:B------:R-:W-:Y:S02]  /*125e0*/  IMAD.MOV.U32 R78, RZ, RZ, R154 ;  /* 0x000000ffff4e7224 */ /* 0x000fe400078e009a */
[----:B------:R-:W-:Y:S01]  /*125f0*/  IMAD.MOV.U32 R79, RZ, RZ, R155 ;  /* 0x000000ffff4f7224 */ /* 0x000fe200078e009b */
[----:B-1----:R-:W-:Y:S01]  /*12600*/  HMMA.16816.F32 R96, R4, R28, R80 ;  /* 0x0000001c0460723c */ /* 0x002fe20000001850 */
[----:B------:R-:W-:-:S05]  /*12610*/  IMAD.MOV.U32 R70, RZ, RZ, R159 ;  /* 0x000000ffff467224 */ /* 0x000fca00078e009f */
[----:B------:R-:W-:Y:S06]  /*12620*/  HMMA.16816.F32 R152, R4, R18, R72 ;  /* 0x000000120498723c */ /* 0x000fec0000001848 */
[----:B------:R-:W-:Y:S01]  /*12630*/  HMMA.16816.F32 R80, R12, R20, R108 ;  /* 0x000000140c50723c */ /* 0x000fe2000000186c */
[----:B------:R-:W-:Y:S02]  /*12640*/  IMAD.MOV.U32 R72, RZ, RZ, R148 ;  /* 0x000000ffff487224 */ /* 0x000fe400078e0094 */
[----:B------:R-:W-:Y:S02]  /*12650*/  IMAD.MOV.U32 R73, RZ, RZ, R149 ;  /* 0x000000ffff497224 */ /* 0x000fe400078e0095 */
[----:B------:R-:W-:-:S02]  /*12660*/  IMAD.MOV.U32 R74, RZ, RZ, R150 ;  /* 0x000000ffff4a7224 */ /* 0x000fc400078e0096 */
[----:B------:R-:W-:Y:S01]  /*12670*/  IMAD.MOV.U32 R75, RZ, RZ, R151 ;  /* 0x000000ffff4b7224 */ /* 0x000fe200078e0097 */
[C---:B------:R-:W-:Y:S01]  /*12680*/  HMMA.16816.F32 R156, R4.reuse, R26, R92 ;  /* 0x0000001a049c723c */ /* 0x040fe2000000185c */
[----:B------:R-:W-:Y:S01]  /*12690*/  MOV R108, R76 ;  /* 0x0000004c006c7202 */ /* 0x000fe20000000f00 */
[----:B------:R-:W-:Y:S02]  /*126a0*/  IMAD.MOV.U32 R109, RZ, RZ, R77 ;  /* 0x000000ffff6d7224 */ /* 0x000fe400078e004d */
[----:B------:R-:W-:Y:S02]  /*126b0*/  IMAD.MOV.U32 R110, RZ, RZ, R78 ;  /* 0x000000ffff6e7224 */ /* 0x000fe400078e004e */
[----:B------:R-:W-:Y:S01]  /*126c0*/  HMMA.16816.F32 R148, R4, R8, R64 ;  /* 0x000000080494723c */ /* 0x000fe20000001840 */
[----:B------:R-:W-:-:S05]  /*126d0*/  IMAD.MOV.U32 R111, RZ, RZ, R79 ;  /* 0x000000ffff6f7224 */ /* 0x000fca00078e004f */
[----:B------:R-:W-:Y:S01]  /*126e0*/  HMMA.16816.F32 R88, R4, R20, R88 ;  /* 0x000000140458723c */ /* 0x000fe20000001858 */
[----:B------:R-:W-:Y:S02]  /*126f0*/  IMAD.MOV.U32 R64, RZ, RZ, R144 ;  /* 0x000000ffff407224 */ /* 0x000fe400078e0090 */
[----:B------:R-:W-:-:S03]  /*12700*/  IMAD.MOV.U32 R65, RZ, RZ, R145 ;  /* 0x000000ffff417224 */ /* 0x000fc600078e0091 */
[----:B------:R-:W-:Y:S01]  /*12710*/  HMMA.16816.F32 R144, R4, R10, R60 ;  /* 0x0000000a0490723c */ /* 0x000fe2000000183c */
[----:B------:R-:W-:Y:S02]  /*12720*/  IMAD.MOV.U32 R66, RZ, RZ, R181 ;  /* 0x000000ffff427224 */ /* 0x000fe400078e00b5 */
[----:B------:R-:W-:-:S03]  /*12730*/  IMAD.MOV.U32 R67, RZ, RZ, R182 ;  /* 0x000000ffff437224 */ /* 0x000fc600078e00b6 */
[----:B------:R-:W-:Y:S01]  /*12740*/  HMMA.16816.F32 R92, R4, R30, R52 ;  /* 0x0000001e045c723c */ /* 0x000fe20000001834 */
[----:B------:R-:W-:Y:S01]  /*12750*/  IMAD.MOV.U32 R62, RZ, RZ, R180 ;  /* 0x000000ffff3e7224 */ /* 0x000fe200078e00b4 */
[----:B------:R-:W-:-:S04]  /*12760*/  MOV R63, R183 ;  /* 0x000000b7003f7202 */ /* 0x000fc80000000f00 */
[----:B------:R-:W-:Y:S01]  /*12770*/  HMMA.16816.F32 R76, R12, R22, R104 ;  /* 0x000000160c4c723c */ /* 0x000fe20000001868 */
[----:B------:R-:W-:-:S04]  /*12780*/  IMAD.WIDE.U32 R4, R217, -0x2daee0ad, RZ ;  /* 0xd2511f53d9047825 */ /* 0x000fc800078e00ff */
[----:B------:R-:W-:Y:S01]  /*12790*/  IMAD.WIDE.U32 R6, R209, -0x2daee0ad, RZ ;  /* 0xd2511f53d1067825 */ /* 0x000fe200078e00ff */
[----:B------:R-:W-:Y:S03]  /*127a0*/  HMMA.16816.F32 R180, R12, R24, R112 ;  /* 0x000000180cb4723c */ /* 0x000fe60000001870 */
[----:B------:R-:W-:Y:S01]  /*127b0*/  IMAD.MOV.U32 R22, RZ, RZ, R68 ;  /* 0x000000ffff167224 */ /* 0x000fe200078e0044 */
[----:B------:R-:W-:Y:S01]  /*127c0*/  LOP3.LUT R4, R7, UR36, R4, 0x96, !PT ;  /* 0x0000002407047c12 */ /* 0x000fe2000f8e9604 */
[----:B------:R-:W-:Y:S02]  /*127d0*/  IMAD.MOV.U32 R105, RZ, RZ, R2 ;  /* 0x000000ffff697224 */ /* 0x000fe400078e0002 */
[----:B------:R-:W-:Y:S01]  /*127e0*/  IMAD.MOV.U32 R115, RZ, RZ, R62 ;  /* 0x000000ffff737224 */ /* 0x000fe200078e003e */
[----:B------:R-:W-:Y:S01]  /*127f0*/  LOP3.LUT R2, R5, UR38, R22, 0x96, !PT ;  /* 0x0000002605027c12 */ /* 0x000fe2000f8e9616 */
[----:B------:R-:W-:-:S02]  /*12800*/  IMAD.MOV.U32 R114, RZ, RZ, R84 ;  /* 0x000000ffff727224 */ /* 0x000fc400078e0054 */
[----:B------:R-:W-:Y:S02]  /*12810*/  IMAD.MOV.U32 R113, RZ, RZ, R85 ;  /* 0x000000ffff717224 */ /* 0x000fe400078e0055 */
[----:B------:R-:W-:Y:S02]  /*12820*/  IMAD.MOV.U32 R112, RZ, RZ, R86 ;  /* 0x000000ffff707224 */ /* 0x000fe400078e0056 */
[----:B------:R-:W-:Y:S02]  /*12830*/  IMAD.MOV.U32 R25, RZ, RZ, R87 ;  /* 0x000000ffff197224 */ /* 0x000fe400078e0057 */
[----:B------:R-:W-:Y:S01]  /*12840*/  HMMA.16816.F32 R84, R12, R26, R100 ;  /* 0x0000001a0c54723c */ /* 0x000fe20000001864 */
[----:B------:R-:W-:Y:S02]  /*12850*/  IMAD.MOV.U32 R21, RZ, RZ, R74 ;  /* 0x000000ffff157224 */ /* 0x000fe400078e004a */
[----:B------:R-:W-:-:S04]  /*12860*/  IMAD.MOV.U32 R20, RZ, RZ, R75 ;  /* 0x000000ffff147224 */ /* 0x000fc800078e004b */
[----:B------:R-:W-:Y:S02]  /*12870*/  IMAD.MOV.U32 R27, RZ, RZ, R72 ;  /* 0x000000ffff1b7224 */ /* 0x000fe400078e0048 */
[----:B------:R-:W-:Y:S02]  /*12880*/  IMAD.MOV.U32 R26, RZ, RZ, R73 ;  /* 0x000000ffff1a7224 */ /* 0x000fe400078e0049 */
[----:B------:R-:W-:Y:S01]  /*12890*/  HMMA.16816.F32 R72, R12, R16, R132 ;  /* 0x000000100c48723c */ /* 0x000fe20000001884 */
[----:B------:R-:W-:Y:S02]  /*128a0*/  IMAD.MOV.U32 R103, RZ, RZ, R64 ;  /* 0x000000ffff677224 */ /* 0x000fe400078e0040 */
[----:B------:R-:W-:Y:S02]  /*128b0*/  IMAD.MOV.U32 R102, RZ, RZ, R65 ;  /* 0x000000ffff667224 */ /* 0x000fe400078e0041 */
[----:B------:R-:W-:Y:S02]  /*128c0*/  IMAD.MOV.U32 R101, RZ, RZ, R66 ;  /* 0x000000ffff657224 */ /* 0x000fe400078e0042 */
[----:B------:R-:W-:-:S02]  /*128d0*/  IMAD.MOV.U32 R100, RZ, RZ, R67 ;  /* 0x000000ffff647224 */ /* 0x000fc400078e0043 */
[----:B------:R-:W-:Y:S01]  /*128e0*/  IMAD.MOV.U32 R134, RZ, RZ, R115 ;  /* 0x000000ffff867224 */ /* 0x000fe200078e0073 */
[----:B------:R-:W-:Y:S01]  /*128f0*/  HMMA.16816.F32 R64, R12, R8, R116 ;  /* 0x000000080c40723c */ /* 0x000fe20000001874 */
[----:B------:R-:W-:Y:S02]  /*12900*/  IMAD.MOV.U32 R115, RZ, RZ, R3 ;  /* 0x000000ffff737224 */ /* 0x000fe400078e0003 */
[----:B------:R-:W-:-:S04]  /*12910*/  IMAD.WIDE.U32 R2, R2, -0x326172a9, RZ ;  /* 0xcd9e8d5702027825 */ /* 0x000fc800078e00ff */
[----:B------:R-:W-:Y:S01]  /*12920*/  IMAD.WIDE.U32 R8, R4, -0x326172a9, RZ ;  /* 0xcd9e8d5704087825 */ /* 0x000fe200078e00ff */
[----:B------:R-:W-:-:S04]  /*12930*/  LOP3.LUT R3, R3, UR37, R232, 0x96, !PT ;  /* 0x0000002503037c12 */ /* 0x000fc8000f8e96e8 */
[----:B------:R-:W-:Y:S01]  /*12940*/  LOP3.LUT R4, R9, UR35, R2, 0x96, !PT ;  /* 0x0000002309047c12 */ /* 0x000fe2000f8e9602 */
[----:B------:R-:W-:Y:S02]  /*12950*/  IMAD.MOV.U32 R23, RZ, RZ, R69 ;  /* 0x000000ffff177224 */ /* 0x000fe400078e0045 */
[----:B------:R-:W-:Y:S01]  /*12960*/  IMAD.MOV.U32 R23, RZ, RZ, R109 ;  /* 0x000000ffff177224 */ /* 0x000fe200078e006d */
[----:B------:R-:W-:Y:S01]  /*12970*/  MOV R109, R42 ;  /* 0x0000002a006d7202 */ /* 0x000fe20000000f00 */
[----:B------:R-:W-:Y:S02]  /*12980*/  IMAD.MOV.U32 R22, RZ, RZ, R110 ;  /* 0x000000ffff167224 */ /* 0x000fe400078e006e */
[----:B------:R-:W-:Y:S02]  /*12990*/  IMAD.MOV.U32 R110, RZ, RZ, R43 ;  /* 0x000000ffff6e7224 */ /* 0x000fe400078e002b */
[----:B------:R-:W-:-:S04]  /*129a0*/  IMAD.WIDE.U32 R2, R3, -0x2daee0ad, RZ ;  /* 0xd2511f5303027825 */ /* 0x000fc800078e00ff */
[----:B------:R-:W-:Y:S01]  /*129b0*/  IMAD.WIDE.U32 R42, R4, -0x2daee0ad, RZ ;  /* 0xd2511f53042a7825 */ /* 0x000fe200078e00ff */
[----:B------:R-:W-:-:S04]  /*129c0*/  LOP3.LUT R3, R3, UR34, R6, 0x96, !PT ;  /* 0x0000002203037c12 */ /* 0x000fc8000f8e9606 */
[----:B------:R-:W-:-:S05]  /*129d0*/  LOP3.LUT R2, R43, UR17, R2, 0x96, !PT ;  /* 0x000000112b027c12 */ /* 0x000fca000f8e9602 */
[----:B------:R-:W-:-:S04]  /*129e0*/  IMAD.WIDE.U32 R4, R2, -0x326172a9, RZ ;  /* 0xcd9e8d5702047825 */ /* 0x000fc800078e00ff */
[----:B------:R-:W-:Y:S01]  /*129f0*/  IMAD.WIDE.U32 R2, R3, -0x326172a9, RZ ;  /* 0xcd9e8d5703027825 */ /* 0x000fe200078e00ff */
[C---:B------:R-:W-:Y:S02]  /*12a00*/  LOP3.LUT R6, R4.reuse, 0xffff, RZ, 0xc0, !PT ;  /* 0x0000ffff04067812 */ /* 0x040fe400078ec0ff */
[----:B------:R-:W-:Y:S02]  /*12a10*/  LOP3.LUT R2, R5, UR21, R2, 0x96, !PT ;  /* 0x0000001505027c12 */ /* 0x000fe4000f8e9602 */
[----:B------:R-:W-:Y:S01]  /*12a20*/  SHF.R.U32.HI R5, RZ, 0x8, R6 ;  /* 0x00000008ff057819 */ /* 0x000fe20000011606 */
[----:B------:R-:W-:Y:S01]  /*12a30*/  IMAD.MOV.U32 R104, RZ, RZ, R108 ;  /* 0x000000ffff687224 */ /* 0x000fe200078e006c */
[----:B------:R-:W-:Y:S01]  /*12a40*/  SHF.R.U32.HI R6, RZ, 0x10, R4 ;  /* 0x00000010ff067819 */ /* 0x000fe20000011604 */
[----:B------:R-:W-:Y:S01]  /*12a50*/  IMAD.MOV.U32 R108, RZ, RZ, R40 ;  /* 0x000000ffff6c7224 */ /* 0x000fe200078e0028 */
[----:B------:R-:W-:Y:S02]  /*12a60*/  LOP3.LUT R7, R4, 0xff, RZ, 0xc0, !PT ;  /* 0x000000ff04077812 */ /* 0x000fe400078ec0ff */
[----:B------:R-:W-:-:S02]  /*12a70*/  LOP3.LUT R40, R3, UR25, R8, 0x96, !PT ;  /* 0x0000001903287c12 */ /* 0x000fc4000f8e9608 */
[----:B------:R-:W-:Y:S02]  /*12a80*/  SHF.R.U32.HI R8, RZ, 0x18, R4 ;  /* 0x00000018ff087819 */ /* 0x000fe40000011604 */
[----:B------:R-:W-:Y:S02]  /*12a90*/  LOP3.LUT R3, R2, 0xffff, RZ, 0xc0, !PT ;  /* 0x0000ffff02037812 */ /* 0x000fe400078ec0ff */
[----:B------:R-:W-:Y:S01]  /*12aa0*/  LOP3.LUT R6, R6, 0xff, RZ, 0xc0, !PT ;  /* 0x000000ff06067812 */ /* 0x000fe200078ec0ff */
[----:B------:R-:W-:Y:S01]  /*12ab0*/  IMAD.MOV.U32 R133, RZ, RZ, R49 ;  /* 0x000000ffff857224 */ /* 0x000fe200078e0031 */
[----:B------:R-:W-:Y:S01]  /*12ac0*/  PRMT R9, R7, 0x5410, R5 ;  /* 0x0000541007097816 */ /* 0x000fe20000000005 */
[----:B------:R-:W-:Y:S01]  /*12ad0*/  IMAD.MOV.U32 R132, RZ, RZ, R50 ;  /* 0x000000ffff847224 */ /* 0x000fe200078e0032 */
[----:B------:R-:W-:Y:S01]  /*12ae0*/  SHF.R.U32.HI R4, RZ, 0x8, R3 ;  /* 0x00000008ff047819 */ /* 0x000fe20000011603 */
[----:B------:R-:W-:Y:S01]  /*12af0*/  IMAD.MOV.U32 R17, RZ, RZ, R51 ;  /* 0x000000ffff117224 */ /* 0x000fe200078e0033 */
[----:B------:R-:W-:Y:S01]  /*12b00*/  PRMT R6, R6, 0x5410, R8 ;  /* 0x0000541006067816 */ /* 0x000fe20000000008 */
[----:B------:R-:W-:Y:S01]  /*12b10*/  IMAD.MOV.U32 R107, RZ, RZ, R70 ;  /* 0x000000ffff6b7224 */ /* 0x000fe200078e0046 */
[----:B------:R-:W-:Y:S01]  /*12b20*/  LOP3.LUT R5, R2, 0xff, RZ, 0xc0, !PT ;  /* 0x000000ff02057812 */ /* 0x000fe200078ec0ff */
[----:B------:R-:W-:Y:S01]  /*12b30*/  IMAD.MOV.U32 R106, RZ, RZ, R71 ;  /* 0x000000ffff6a7224 */ /* 0x000fe200078e0047 */
[--C-:B------:R-:W-:Y:S01]  /*12b40*/  SHF.R.U32.HI R3, RZ, 0x10, R2.reuse ;  /* 0x00000010ff037819 */ /* 0x100fe20000011602 */
[----:B------:R-:W-:Y:S01]  /*12b50*/  HMMA.16816.F32 R68, R12, R18, R128 ;  /* 0x000000120c44723c */ /* 0x000fe20000001880 */
[----:B------:R-:W-:Y:S01]  /*12b60*/  SHF.R.U32.HI R8, RZ, 0x18, R2 ;  /* 0x00000018ff087819 */ /* 0x000fe20000011602 */
[----:B------:R-:W-:Y:S01]  /*12b70*/  IMAD.MOV.U32 R16, RZ, RZ, R56 ;  /* 0x000000ffff107224 */ /* 0x000fe200078e0038 */
[----:B------:R-:W-:Y:S01]  /*12b80*/  HSET2.LE.AND R2, R9, R0, PT ;  /* 0x0000000009027233 */ /* 0x000fe20003803000 */
[----:B------:R-:W-:Y:S01]  /*12b90*/  IMAD.MOV.U32 R135, RZ, RZ, R111 ;  /* 0x000000ffff877224 */ /* 0x000fe200078e006f */
[----:B------:R-:W-:Y:S01]  /*12ba0*/  LOP3.LUT R7, R3, 0xff, RZ, 0xc0, !PT ;  /* 0x000000ff03077812 */ /* 0x000fe200078ec0ff */
[----:B------:R-:W-:-:S02]  /*12bb0*/  IMAD.MOV.U32 R24, RZ, RZ, R63 ;  /* 0x000000ffff187224 */ /* 0x000fc400078e003f */
[----:B------:R-:W-:Y:S01]  /*12bc0*/  IMAD.MOV.U32 R129, RZ, RZ, R132 ;  /* 0x000000ffff817224 */ /* 0x000fe200078e0084 */
[----:B------:R-:W-:Y:S01]  /*12bd0*/  HMMA.16816.F32 R52, R12, R28, R136 ;  /* 0x0000001c0c34723c */ /* 0x000fe20000001888 */
[----:B------:R-:W-:Y:S01]  /*12be0*/  IMAD.MOV.U32 R130, RZ, RZ, R133 ;  /* 0x000000ffff827224 */ /* 0x000fe200078e0085 */
[----:B------:R-:W-:Y:S01]  /*12bf0*/  MOV R133, R104 ;  /* 0x0000006800857202 */ /* 0x000fe20000000f00 */
[----:B------:R-:W-:Y:S01]  /*12c00*/  IMAD.MOV.U32 R128, RZ, RZ, R17 ;  /* 0x000000ffff807224 */ /* 0x000fe200078e0011 */
[----:B------:R-:W-:Y:S01]  /*12c10*/  PRMT R4, R5, 0x5410, R4 ;  /* 0x0000541005047816 */ /* 0x000fe20000000004 */
[----:B------:R-:W-:Y:S01]  /*12c20*/  IMAD.MOV.U32 R132, RZ, RZ, R23 ;  /* 0x000000ffff847224 */ /* 0x000fe200078e0017 */
[----:B------:R1:W5:Y:S01]  /*12c30*/  LDL.LU R56, [R1+0x1d4] ;  /* 0x0001d40001387983 */ /* 0x0003620000300800 */
[----:B------:R-:W-:Y:S02]  /*12c40*/  IMAD.MOV.U32 R17, RZ, RZ, R22 ;  /* 0x000000ffff117224 */ /* 0x000fe400078e0016 */
[----:B------:R-:W-:-:S02]  /*12c50*/  IMAD.MOV.U32 R23, RZ, RZ, R20 ;  /* 0x000000ffff177224 */ /* 0x000fc400078e0014 */
[----:B------:R-:W-:Y:S01]  /*12c60*/  IMAD.MOV.U32 R104, RZ, RZ, R21 ;  /* 0x000000ffff687224 */ /* 0x000fe200078e0015 */
[----:B------:R-:W-:Y:S01]  /*12c70*/  HSET2.LE.AND R3, R6, R0, PT ;  /* 0x0000000006037233 */ /* 0x000fe20003803000 */
[----:B------:R-:W-:Y:S02]  /*12c80*/  IMAD.MOV.U32 R22, RZ, RZ, R107 ;  /* 0x000000ffff167224 */ /* 0x000fe400078e006b */
[----:B------:R-:W-:Y:S02]  /*12c90*/  IMAD.MOV.U32 R20, RZ, RZ, R101 ;  /* 0x000000ffff147224 */ /* 0x000fe400078e0065 */
[----:B------:R-:W-:Y:S01]  /*12ca0*/  IMAD.MOV.U32 R21, RZ, RZ, R102 ;  /* 0x000000ffff157224 */ /* 0x000fe200078e0066 */
[----:B------:R-:W-:Y:S01]  /*12cb0*/  LOP3.LUT R6, R2, R16, RZ, 0xc0, !PT ;  /* 0x0000001002067212 */ /* 0x000fe200078ec0ff */
[----:B------:R-:W-:Y:S02]  /*12cc0*/  IMAD.MOV.U32 R111, RZ, RZ, R48 ;  /* 0x000000ffff6f7224 */ /* 0x000fe400078e0030 */
[----:B------:R-:W-:Y:S01]  /*12cd0*/  IMAD.MOV.U32 R16, RZ, RZ, R135 ;  /* 0x000000ffff107224 */ /* 0x000fe200078e0087 */
[----:B------:R-:W-:Y:S01]  /*12ce0*/  HMMA.16816.F32 R48, R12, R30, R140 ;  /* 0x0000001e0c30723c */ /* 0x000fe2000000188c */
[----:B------:R-:W-:-:S02]  /*12cf0*/  IMAD.MOV.U32 R118, RZ, RZ, R23 ;  /* 0x000000ffff767224 */ /* 0x000fc400078e0017 */
[----:B------:R-:W-:Y:S01]  /*12d00*/  IMAD.MOV.U32 R131, RZ, RZ, R134 ;  /* 0x000000ffff837224 */ /* 0x000fe200078e0086 */
[----:B------:R-:W-:Y:S01]  /*12d10*/  PRMT R5, R7, 0x5410, R8 ;  /* 0x0000541007057816 */ /* 0x000fe20000000008 */
[----:B------:R-:W-:Y:S01]  /*12d20*/  IMAD.MOV.U32 R209, RZ, RZ, R20 ;  /* 0x000000ffffd17224 */ /* 0x000fe200078e0014 */
[----:B------:R-:W-:Y:S01]  /*12d30*/  HMMA.16816.F32 R60, R12, R10, R120 ;  /* 0x0000000a0c3c723c */ /* 0x000fe20000001878 */
[----:B------:R-:W-:Y:S01]  /*12d40*/  IMAD.MOV.U32 R142, RZ, RZ, R22 ;  /* 0x000000ffff8e7224 */ /* 0x000fe200078e0016 */
[----:B------:R-:W-:Y:S01]  /*12d50*/  LDSM.16.MT88.4 R28, [R190+0xb800] ;  /* 0x00b80000be1c783b */ /* 0x000fe20000004200 */
[----:B------:R-:W-:Y:S02]  /*12d60*/  IMAD.MOV.U32 R217, RZ, RZ, R21 ;  /* 0x000000ffffd97224 */ /* 0x000fe400078e0015 */
[----:B------:R-:W-:Y:S01]  /*12d70*/  IMAD.MOV.U32 R134, RZ, RZ, R105 ;  /* 0x000000ffff867224 */ /* 0x000fe200078e0069 */
[----:B------:R-:W-:Y:S01]  /*12d80*/  LDSM.16.MT88.4 R20, [R188+0xb800] ;  /* 0x00b80000bc14783b */ /* 0x000fe20000004200 */
[----:B------:R-:W-:-:S02]  /*12d90*/  IMAD.MOV.U32 R135, RZ, RZ, R106 ;  /* 0x000000ffff877224 */ /* 0x000fc400078e006a */
[----:B------:R-:W-:Y:S01]  /*12da0*/  IMAD.MOV.U32 R105, RZ, RZ, R26 ;  /* 0x000000ffff697224 */ /* 0x000fe200078e001a */
[----:B------:R-:W2:Y:S01]  /*12db0*/  LDSM.16.MT88.4 R12, [R188+0xa800] ;  /* 0x00a80000bc0c783b */ /* 0x000ea20000004200 */
[----:B------:R-:W-:Y:S02]  /*12dc0*/  IMAD.MOV.U32 R106, RZ, RZ, R27 ;  /* 0x000000ffff6a7224 */ /* 0x000fe400078e001b */
[----:B------:R-:W-:Y:S01]  /*12dd0*/  IMAD.MOV.U32 R101, RZ, RZ, R24 ;  /* 0x000000ffff657224 */ /* 0x000fe200078e0018 */
[----:B------:R-:W-:Y:S01]  /*12de0*/  LDSM.16.MT88.4 R8, [R190+0xa800] ;  /* 0x00a80000be08783b */ /* 0x000fe20000004200 */
[----:B------:R-:W-:Y:S02]  /*12df0*/  IMAD.MOV.U32 R102, RZ, RZ, R25 ;  /* 0x000000ffff667224 */ /* 0x000fe400078e0019 */
[----:B------:R-:W-:Y:S01]  /*12e00*/  IMAD.MOV.U32 R122, RZ, RZ, R16 ;  /* 0x000000ffff7a7224 */ /* 0x000fe200078e0010 */
[----:B------:R-:W3:Y:S01]  /*12e10*/  LDSM.16.MT88.4 R24, [R188+0x9800] ;  /* 0x00980000bc18783b */ /* 0x000ee20000004200 */
[----:B------:R-:W-:-:S03]  /*12e20*/  IMAD.MOV.U32 R120, RZ, RZ, R17 ;  /* 0x000000ffff787224 */ /* 0x000fc600078e0011 */
[----:B------:R-:W4:Y:S01]  /*12e30*/  LDSM.16.MT88.4 R16, [R190+0x9800] ;  /* 0x00980000be10783b */ /* 0x000f220000004200 */
[--C-:B------:R-:W-:Y:S02]  /*12e40*/  HSET2.LE.AND R4, R4, R0.reuse, PT ;  /* 0x0000000004047233 */ /* 0x100fe40003803000 */
[----:B------:R-:W-:Y:S01]  /*12e50*/  HSET2.LE.AND R5, R5, R0, PT ;  /* 0x0000000005057233 */ /* 0x000fe20003803000 */
[----:B------:R-:W-:Y:S01]  /*12e60*/  IMAD.MOV.U32 R107, RZ, RZ, R100 ;  /* 0x000000ffff6b7224 */ /* 0x000fe200078e0064 */
[----:B------:R-:W-:Y:S01]  /*12e70*/  LOP3.LUT R7, R3, R195, RZ, 0xc0, !PT ;  /* 0x000000c303077212 */ /* 0x000fe200078ec0ff */
[----:B------:R-:W-:Y:S01]  /*12e80*/  IMAD.MOV.U32 R100, RZ, RZ, R103 ;  /* 0x000000ffff647224 */ /* 0x000fe200078e0067 */
[----:B------:R-:W-:Y:S02]  /*12e90*/  LOP3.LUT R4, R4, R193, RZ, 0xc0, !PT ;  /* 0x000000c104047212 */ /* 0x000fe400078ec0ff */
[----:B------:R-:W-:Y:S01]  /*12ea0*/  LOP3.LUT R5, R5, R128, RZ, 0xc0, !PT ;  /* 0x0000008005057212 */ /* 0x000fe200078ec0ff */
[----:B------:R-:W-:Y:S01]  /*12eb0*/  IMAD.MOV.U32 R103, RZ, RZ, R112 ;  /* 0x000000ffff677224 */ /* 0x000fe200078e0070 */
[----:B------:R-:W-:Y:S01]  /*12ec0*/  MOV R112, R113 ;  /* 0x0000007100707202 */ /* 0x000fe20000000f00 */
[----:B------:R-:W-:Y:S01]  /*12ed0*/  IMAD.MOV.U32 R113, RZ, RZ, R114 ;  /* 0x000000ffff717224 */ /* 0x000fe200078e0072 */
[----:B------:R1:W5:Y:S01]  /*12ee0*/  LDL.LU R195, [R1+0x1d0] ;  /* 0x0001d00001c37983 */ /* 0x0003620000300800 */
[----:B------:R-:W-:-:S02]  /*12ef0*/  IMAD.MOV.U32 R119, RZ, RZ, R104 ;  /* 0x000000ffff777224 */ /* 0x000fc400078e0068 */
        /* <DEDUP_REMOVED lines=9> */
[----:B------:R-:W-:Y:S01]  /*12f90*/  IMAD.MOV.U32 R143, RZ, RZ, R135 ;  /* 0x000000ffff8f7224 */ /* 0x000fe200078e0087 */
[C---:B--2---:R-:W-:Y:S01]  /*12fa0*/  HMMA.16816.F32 R88, R4.reuse, R12, R88 ;  /* 0x0000000c0458723c */ /* 0x044fe20000001858 */
[----:B------:R-:W-:Y:S01]  /*12fb0*/  IMAD.MOV.U32 R131, RZ, RZ, R101 ;  /* 0x000000ffff837224 */ /* 0x000fe200078e0065 */
[----:B------:R1:W5:Y:S01]  /*12fc0*/  LDL.LU R193, [R1+0x1cc] ;  /* 0x0001cc0001c17983 */ /* 0x0003620000300800 */
[----:B------:R-:W-:Y:S02]  /*12fd0*/  IMAD.MOV.U32 R132, RZ, RZ, R102 ;  /* 0x000000ffff847224 */ /* 0x000fe400078e0066 */
[----:B------:R-:W-:Y:S01]  /*12fe0*/  IMAD.MOV.U32 R133, RZ, RZ, R103 ;  /* 0x000000ffff857224 */ /* 0x000fe200078e0067 */
[----:B---3--:R-:W-:Y:S01]  /*12ff0*/  HMMA.16816.F32 R168, R4, R24, R168 ;  /* 0x0000001804a8723c */ /* 0x008fe200000018a8 */
[----:B------:R-:W-:Y:S01]  /*13000*/  IMAD.MOV.U32 R134, RZ, RZ, R112 ;  /* 0x000000ffff867224 */ /* 0x000fe200078e0070 */
[----:B------:R1:W5:Y:S01]  /*13010*/  LDL.LU R192, [R1+0x1c8] ;  /* 0x0001c80001c07983 */ /* 0x0003620000300800 */
[----:B------:R-:W-:-:S03]  /*13020*/  IMAD.MOV.U32 R129, RZ, RZ, R106 ;  /* 0x000000ffff817224 */ /* 0x000fc600078e006a */
[C---:B------:R-:W-:Y:S01]  /*13030*/  HMMA.16816.F32 R100, R4.reuse, R20, R148 ;  /* 0x000000140464723c */ /* 0x040fe20000001894 */
[----:B------:R-:W-:Y:S02]  /*13040*/  IMAD.MOV.U32 R141, RZ, RZ, R107 ;  /* 0x000000ffff8d7224 */ /* 0x000fe400078e006b */
[----:B------:R-:W-:Y:S02]  /*13050*/  IMAD.MOV.U32 R135, RZ, RZ, R113 ;  /* 0x000000ffff877224 */ /* 0x000fe400078e0071 */
[----:B------:R-:W-:Y:S02]  /*13060*/  IMAD.MOV.U32 R140, RZ, RZ, R114 ;  /* 0x000000ffff8c7224 */ /* 0x000fe400078e0072 */
[----:B------:R-:W-:Y:S01]  /*13070*/  MOV R148, R118 ;  /* 0x0000007600947202 */ /* 0x000fe20000000f00 */
[----:B------:R-:W-:Y:S01]  /*13080*/  IMAD.MOV.U32 R149, RZ, RZ, R119 ;  /* 0x000000ffff957224 */ /* 0x000fe200078e0077 */
[----:B------:R-:W-:Y:S01]  /*13090*/  HMMA.16816.F32 R164, R4, R26, R164 ;  /* 0x0000001a04a4723c */ /* 0x000fe200000018a4 */
[----:B------:R-:W-:-:S05]  /*130a0*/  IMAD.MOV.U32 R2, RZ, RZ, R115 ;  /* 0x000000ffff027224 */ /* 0x000fca00078e0073 */
[----:B------:R-:W-:Y:S01]  /*130b0*/  HMMA.16816.F32 R116, R4, R28, R96 ;  /* 0x0000001c0474723c */ /* 0x000fe20000001860 */
[----:B------:R-:W-:Y:S02]  /*130c0*/  IMAD.MOV.U32 R150, RZ, RZ, R128 ;  /* 0x000000ffff967224 */ /* 0x000fe400078e0080 */
[----:B------:R-:W-:-:S03]  /*130d0*/  IMAD.MOV.U32 R151, RZ, RZ, R129 ;  /* 0x000000ffff977224 */ /* 0x000fc600078e0081 */
[C---:B----4-:R-:W-:Y:S01]  /*130e0*/  HMMA.16816.F32 R160, R4.reuse, R16, R160 ;  /* 0x0000001004a0723c */ /* 0x050fe200000018a0 */
[----:B------:R-:W-:Y:S02]  /*130f0*/  IMAD.MOV.U32 R3, RZ, RZ, R191 ;  /* 0x000000ffff037224 */ /* 0x000fe400078e00bf */
[----:B------:R1:W5:Y:S03]  /*13100*/  LDL.LU R191, [R1+0x1c4] ;  /* 0x0001c40001bf7983 */ /* 0x0003660000300800 */
        /* <DEDUP_REMOVED lines=8> */
[----:B------:R-:W-:Y:S02]  /*13190*/  IMAD.MOV.U32 R92, RZ, RZ, R132 ;  /* 0x000000ffff5c7224 */ /* 0x000fe400078e0084 */
[----:B------:R-:W-:Y:S02]  /*131a0*/  IMAD.MOV.U32 R93, RZ, RZ, R133 ;  /* 0x000000ffff5d7224 */ /* 0x000fe400078e0085 */
[----:B------:R-:W-:Y:S01]  /*131b0*/  IMAD.MOV.U32 R94, RZ, RZ, R134 ;  /* 0x000000ffff5e7224 */ /* 0x000fe200078e0086 */
[----:B------:R-:W-:Y:S01]  /*131c0*/  HMMA.16816.F32 R128, R32, R18, R84 ;  /* 0x000000122080723c */ /* 0x000fe20000001854 */
[----:B------:R-:W-:-:S06]  /*131d0*/  IMAD.MOV.U32 R95, RZ, RZ, R135 ;  /* 0x000000ffff5f7224 */ /* 0x000fcc00078e0087 */
        /* <DEDUP_REMOVED lines=9> */
[----:B------:R-:W-:Y:S02]  /*13270*/  IMAD.MOV.U32 R150, RZ, RZ, R2 ;  /* 0x000000ffff967224 */ /* 0x000fe400078e0002 */
[----:B------:R-:W-:Y:S02]  /*13280*/  IMAD.MOV.U32 R3, RZ, RZ, R141 ;  /* 0x000000ffff037224 */ /* 0x000fe400078e008d */
[----:B------:R-:W-:Y:S01]  /*13290*/  IMAD.MOV.U32 R2, RZ, RZ, R142 ;  /* 0x000000ffff027224 */ /* 0x000fe200078e008e */
[----:B------:R-:W-:Y:S07]  /*132a0*/  HMMA.16816.F32 R152, R32, R24, R224 ;  /* 0x000000182098723c */ /* 0x000fee00000018e0 */
[----:B------:R-:W-:-:S02]  /*132b0*/  IMAD.MOV.U32 R227, RZ, RZ, R3 ;  /* 0x000000ffffe37224 */ /* 0x000fc400078e0003 */
[----:B------:R-:W-:Y:S02]  /*132c0*/  IMAD.MOV.U32 R226, RZ, RZ, R2 ;  /* 0x000000ffffe27224 */ /* 0x000fe400078e0002 */
[----:B------:R-:W-:-:S03]  /*132d0*/  IMAD.WIDE.U32 R2, R40, -0x2daee0ad, RZ ;  /* 0xd2511f5328027825 */ /* 0x000fc600078e00ff */
[C---:B------:R-:W-:Y:S01]  /*132e0*/  LOP3.LUT R4, R2.reuse, 0xffff, RZ, 0xc0, !PT ;  /* 0x0000ffff02047812 */ /* 0x040fe200078ec0ff */
[----:B------:R-:W-:Y:S01]  /*132f0*/  IMAD.MOV.U32 R85, RZ, RZ, R148 ;  /* 0x000000ffff557224 */ /* 0x000fe200078e0094 */
[----:B------:R-:W-:Y:S01]  /*13300*/  LOP3.LUT R5, R2, 0xff, RZ, 0xc0, !PT ;  /* 0x000000ff02057812 */ /* 0x000fe200078ec0ff */
[----:B------:R-:W-:Y:S01]  /*13310*/  IMAD.MOV.U32 R148, RZ, RZ, R151 ;  /* 0x000000ffff947224 */ /* 0x000fe200078e0097 */
[----:B------:R-:W-:Y:S01]  /*13320*/  SHF.R.U32.HI R4, RZ, 0x8, R4 ;  /* 0x00000008ff047819 */ /* 0x000fe20000011604 */
[----:B------:R-:W-:Y:S01]  /*13330*/  IMAD.MOV.U32 R151, RZ, RZ, R140 ;  /* 0x000000ffff977224 */ /* 0x000fe200078e008c */
[----:B------:R-:W-:Y:S01]  /*13340*/  LOP3.LUT R3, R3, UR33, R42, 0x96, !PT ;  /* 0x0000002103037c12 */ /* 0x000fe2000f8e962a */
[----:B------:R-:W-:Y:S01]  /*13350*/  HMMA.16816.F32 R176, R32, R16, R180 ;  /* 0x0000001020b0723c */ /* 0x000fe200000018b4 */
[----:B------:R-:W-:Y:S01]  /*13360*/  IMAD.MOV.U32 R140, RZ, RZ, R143 ;  /* 0x000000ffff8c7224 */ /* 0x000fe200078e008f */
[----:B------:R-:W-:Y:S01]  /*13370*/  MOV R143, R138 ;  /* 0x0000008a008f7202 */ /* 0x000fe20000000f00 */
[----:B------:R-:W-:-:S02]  /*13380*/  IMAD.MOV.U32 R141, RZ, RZ, R136 ;  /* 0x000000ffff8d7224 */ /* 0x000fc400078e0088 */
[----:B------:R-:W-:Y:S01]  /*13390*/  IMAD.MOV.U32 R142, RZ, RZ, R137 ;  /* 0x000000ffff8e7224 */ /* 0x000fe200078e0089 */
[----:B------:R-:W-:Y:S01]  /*133a0*/  HMMA.16816.F32 R16, R32, R10, R68 ;  /* 0x0000000a2010723c */ /* 0x000fe20000001844 */
[----:B------:R-:W-:-:S05]  /*133b0*/  IMAD.MOV.U32 R84, RZ, RZ, R139 ;  /* 0x000000ffff547224 */ /* 0x000fca00078e008b */
[C---:B------:R-:W-:Y:S01]  /*133c0*/  HMMA.16816.F32 R136, R32.reuse, R12, R80 ;  /* 0x0000000c2088723c */ /* 0x040fe20000001850 */
[----:B------:R-:W-:Y:S01]  /*133d0*/  PRMT R10, R5, 0x5410, R4 ;  /* 0x00005410050a7816 */ /* 0x000fe20000000004 */
[----:B------:R-:W-:Y:S01]  /*133e0*/  IMAD.MOV.U32 R68, RZ, RZ, R149 ;  /* 0x000000ffff447224 */ /* 0x000fe200078e0095 */
[----:B------:R-:W-:Y:S01]  /*133f0*/  SHF.R.U32.HI R4, RZ, 0x10, R3 ;  /* 0x00000010ff047819 */ /* 0x000fe20000011603 */
[----:B------:R-:W-:Y:S02]  /*13400*/  IMAD.MOV.U32 R70, RZ, RZ, R95 ;  /* 0x000000ffff467224 */ /* 0x000fe400078e005f */
[----:B------:R-:W-:Y:S01]  /*13410*/  HMMA.16816.F32 R80, R32, R8, R72 ;  /* 0x000000082050723c */ /* 0x000fe20000001848 */
[----:B------:R-:W-:Y:S02]  /*13420*/  IMAD.MOV.U32 R69, RZ, RZ, R148 ;  /* 0x000000ffff457224 */ /* 0x000fe400078e0094 */
[----:B------:R-:W-:-:S04]  /*13430*/  IMAD.MOV.U32 R71, RZ, RZ, R94 ;  /* 0x000000ffff477224 */ /* 0x000fc800078e005e */
[----:B------:R-:W-:Y:S01]  /*13440*/  IMAD.MOV.U32 R75, RZ, RZ, R6 ;  /* 0x000000ffff4b7224 */ /* 0x000fe200078e0006 */
[--C-:B------:R-:W-:Y:S01]  /*13450*/  SHF.R.U32.HI R6, RZ, 0x10, R2.reuse ;  /* 0x00000010ff067819 */ /* 0x100fe20000011602 */
[----:B------:R-:W-:Y:S01]  /*13460*/  IMAD.MOV.U32 R74, RZ, RZ, R7 ;  /* 0x000000ffff4a7224 */ /* 0x000fe200078e0007 */
[----:B------:R-:W-:Y:S01]  /*13470*/  SHF.R.U32.HI R9, RZ, 0x18, R2 ;  /* 0x00000018ff097819 */ /* 0x000fe20000011602 */
[----:B------:R-:W-:Y:S01]  /*13480*/  HMMA.16816.F32 R64, R32, R20, R64 ;  /* 0x000000142040723c */ /* 0x000fe20000001840 */
[C---:B------:R-:W-:Y:S02]  /*13490*/  LOP3.LUT R2, R3.reuse, 0xffff, RZ, 0xc0, !PT ;  /* 0x0000ffff03027812 */ /* 0x040fe400078ec0ff */
[----:B------:R-:W-:Y:S02]  /*134a0*/  LOP3.LUT R8, R3, 0xff, RZ, 0xc0, !PT ;  /* 0x000000ff03087812 */ /* 0x000fe400078ec0ff */
[----:B------:R-:W-:Y:S01]  /*134b0*/  SHF.R.U32.HI R7, RZ, 0x18, R3 ;  /* 0x00000018ff077819 */ /* 0x000fe20000011603 */
[----:B------:R-:W-:Y:S01]  /*134c0*/  IMAD.MOV.U32 R72, RZ, RZ, R93 ;  /* 0x000000ffff487224 */ /* 0x000fe200078e005d */
[----:B------:R-:W-:Y:S01]  /*134d0*/  LOP3.LUT R3, R4, 0xff, RZ, 0xc0, !PT ;  /* 0x000000ff04037812 */ /* 0x000fe200078ec0ff */
[----:B------:R-:W-:-:S02]  /*134e0*/  IMAD.MOV.U32 R21, RZ, RZ, R68 ;  /* 0x000000ffff157224 */ /* 0x000fc400078e0044 */
[----:B------:R-:W-:Y:S02]  /*134f0*/  IMAD.MOV.U32 R73, RZ, RZ, R92 ;  /* 0x000000ffff497224 */ /* 0x000fe400078e005c */
[----:B------:R-:W-:Y:S01]  /*13500*/  IMAD.MOV.U32 R68, RZ, RZ, R69 ;  /* 0x000000ffff447224 */ /* 0x000fe200078e0045 */
[----:B------:R-:W-:Y:S01]  /*13510*/  MOV R69, R70 ;  /* 0x0000004600457202 */ /* 0x000fe20000000f00 */
[----:B------:R-:W-:Y:S01]  /*13520*/  IMAD.MOV.U32 R70, RZ, RZ, R71 ;  /* 0x000000ffff467224 */ /* 0x000fe200078e0047 */
[----:B------:R-:W-:Y:S01]  /*13530*/  PRMT R4, R3, 0x5410, R7 ;  /* 0x0000541003047816 */ /* 0x000fe20000000007 */
[----:B------:R-:W-:Y:S01]  /*13540*/  IMAD.MOV.U32 R71, RZ, RZ, R72 ;  /* 0x000000ffff477224 */ /* 0x000fe200078e0048 */
[C---:B------:R-:W-:Y:S01]  /*13550*/  HMMA.16816.F32 R132, R32.reuse, R26, R212 ;  /* 0x0000001a2084723c */ /* 0x040fe200000018d4 */
[----:B------:R-:W-:Y:S01]  /*13560*/  IMAD.MOV.U32 R72, RZ, RZ, R73 ;  /* 0x000000ffff487224 */ /* 0x000fe200078e0049 */
[----:B------:R-:W-:Y:S01]  /*13570*/  MOV R225, R140 ;  /* 0x0000008c00e17202 */ /* 0x000fe20000000f00 */
[----:B------:R-:W-:Y:S01]  /*13580*/  IMAD.MOV.U32 R73, RZ, RZ, R74 ;  /* 0x000000ffff497224 */ /* 0x000fe200078e004a */
[----:B------:R-:W-:Y:S01]  /*13590*/  HSET2.LE.AND R4, R4, R0, PT ;  /* 0x0000000004047233 */ /* 0x000fe20003803000 */
[----:B------:R-:W-:Y:S01]  /*135a0*/  IMAD.MOV.U32 R74, RZ, RZ, R75 ;  /* 0x000000ffff4a7224 */ /* 0x000fe200078e004b */
[----:B------:R-:W-:Y:S01]  /*135b0*/  HMMA.16816.F32 R60, R32, R22, R60 ;  /* 0x00000016203c723c */ /* 0x000fe2000000183c */
[----:B------:R-:W-:Y:S01]  /*135c0*/  IMAD.MOV.U32 R75, RZ, RZ, R84 ;  /* 0x000000ffff4b7224 */ /* 0x000fe200078e0054 */
[----:B------:R-:W-:Y:S01]  /*135d0*/  LDSM.16.MT88.4 R92, [R190+0xac00] ;  /* 0x00ac0000be5c783b */ /* 0x000fe20000004200 */
[----:B------:R-:W-:-:S02]  /*135e0*/  IMAD.MOV.U32 R84, RZ, RZ, R85 ;  /* 0x000000ffff547224 */ /* 0x000fc400078e0055 */
[----:B------:R-:W-:Y:S02]  /*135f0*/  IMAD.MOV.U32 R85, RZ, RZ, R86 ;  /* 0x000000ffff557224 */ /* 0x000fe400078e0056 */
[----:B------:R-:W-:Y:S02]  /*13600*/  IMAD.MOV.U32 R86, RZ, RZ, R87 ;  /* 0x000000ffff567224 */ /* 0x000fe400078e0057 */
[----:B------:R-:W-:Y:S01]  /*13610*/  IMAD.MOV.U32 R87, RZ, RZ, R121 ;  /* 0x000000ffff577224 */ /* 0x000fe200078e0079 */
[----:B------:R-:W-:Y:S02]  /*13620*/  LOP3.LUT R121, R4, R189, RZ, 0xc0, !PT ;  /* 0x000000bd04797212 */ /* 0x000fe400078ec0ff */
[----:B------:R1:W5:Y:S01]  /*13630*/  LDL.LU R189, [R1+0x1c0] ;  /* 0x0001c00001bd7983 */ /* 0x0003620000300800 */
[----:B------:R-:W-:Y:S01]  /*13640*/  HMMA.16816.F32 R24, R32, R14, R76 ;  /* 0x0000000e2018723c */ /* 0x000fe2000000184c */
[----:B------:R-:W-:Y:S02]  /*13650*/  IMAD.MOV.U32 R213, RZ, RZ, R120 ;  /* 0x000000ffffd57224 */ /* 0x000fe400078e0078 */
[----:B------:R-:W-:Y:S01]  /*13660*/  IMAD.MOV.U32 R212, RZ, RZ, R122 ;  /* 0x000000ffffd47224 */ /* 0x000fe200078e007a */
[----:B------:R-:W2:Y:S01]  /*13670*/  LDSM.16.MT88.4 R76, [R188+0xac00] ;  /* 0x00ac0000bc4c783b */ /* 0x000ea20000004200 */
[----:B------:R-:W-:-:S02]  /*13680*/  IMAD.MOV.U32 R11, RZ, RZ, R150 ;  /* 0x000000ffff0b7224 */ /* 0x000fc400078e0096 */
[----:B------:R-:W-:Y:S01]  /*13690*/  IMAD.MOV.U32 R180, RZ, RZ, R151 ;  /* 0x000000ffffb47224 */ /* 0x000fe200078e0097 */
[----:B------:R-:W-:Y:S01]  /*136a0*/  LDSM.16.MT88.4 R12, [R190+0xbc00] ;  /* 0x00bc0000be0c783b */ /* 0x000fe20000004200 */
[----:B------:R-:W-:Y:S02]  /*136b0*/  IMAD.MOV.U32 R224, RZ, RZ, R141 ;  /* 0x000000ffffe07224 */ /* 0x000fe400078e008d */
[----:B------:R-:W-:Y:S01]  /*136c0*/  IMAD.MOV.U32 R215, RZ, RZ, R142 ;  /* 0x000000ffffd77224 */ /* 0x000fe200078e008e */
[----:B------:R-:W3:Y:S01]  /*136d0*/  LDSM.16.MT88.4 R148, [R188+0x9c00] ;  /* 0x009c0000bc94783b */ /* 0x000ee20000004200 */
[----:B------:R-:W-:Y:S02]  /*136e0*/  IMAD.MOV.U32 R214, RZ, RZ, R143 ;  /* 0x000000ffffd67224 */ /* 0x000fe400078e008f */
[----:B------:R-:W-:Y:S01]  /*136f0*/  IMAD.MOV.U32 R182, RZ, RZ, R108 ;  /* 0x000000ffffb67224 */ /* 0x000fe200078e006c */
[----:B------:R-:W4:Y:S01]  /*13700*/  LDSM.16.MT88.4 R140, [R190+0x9c00] ;  /* 0x009c0000be8c783b */ /* 0x000f220000004200 */
[----:B------:R-:W-:-:S02]  /*13710*/  IMAD.MOV.U32 R181, RZ, RZ, R109 ;  /* 0x000000ffffb57224 */ /* 0x000fc400078e006d */
[----:B------:R-:W-:Y:S02]  /*13720*/  IMAD.MOV.U32 R122, RZ, RZ, R110 ;  /* 0x000000ffff7a7224 */ /* 0x000fe400078e006e */
[----:B------:R-:W-:Y:S02]  /*13730*/  IMAD.MOV.U32 R120, RZ, RZ, R111 ;  /* 0x000000ffff787224 */ /* 0x000fe400078e006f */
[----:B------:R-:W-:Y:S01]  /*13740*/  IMAD.MOV.U32 R40, RZ, RZ, R69 ;  /* 0x000000ffff287224 */ /* 0x000fe200078e0045 */
[----:B------:R-:W1:Y:S01]  /*13750*/  LDSM.16.MT88.4 R108, [R188+0xbc00] ;  /* 0x00bc0000bc6c783b */ /* 0x000e620000004200 */
[----:B------:R-:W-:-:S03]  /*13760*/  IMAD.MOV.U32 R23, RZ, RZ, R70 ;  /* 0x000000ffff177224 */ /* 0x000fc600078e0046 */
[----:B------:R2:W-:Y:S04]  /*13770*/  STG.E.U16 desc[UR22][R46.64+-0x6e], R234 ;  /* 0xffff92ea2e007986 */ /* 0x0005e8000c101516 */
[----:B------:R-:W-:Y:S04]  /*13780*/  STG.E.U16 desc[UR22][R44.64+-0x70], R223 ;  /* 0xffff90df2c007986 */ /* 0x000fe8000c101516 */
[----:B------:R-:W-:Y:S04]  /*13790*/  STG.E.U16 desc[UR22][R44.64+-0x6e], R221 ;  /* 0xffff92dd2c007986 */ /* 0x000fe8000c101516 */
[----:B------:R-:W-:Y:S04]  /*137a0*/  STG.E.U16 desc[UR22][R38.64+-0x70], R222 ;  /* 0xffff90de26007986 */ /* 0x000fe8000c101516 */
[----:B------:R-:W-:Y:S04]  /*137b0*/  STG.E.U16 desc[UR22][R38.64+-0x6e], R220 ;  /* 0xffff92dc26007986 */ /* 0x000fe8000c101516 */
[----:B------:R-:W-:Y:S04]  /*137c0*/  STG.E.U16 desc[UR22][R36.64+-0x60], R23 ;  /* 0xffffa01724007986 */ /* 0x000fe8000c101516 */
[----:B------:R-:W-:Y:S04]  /*137d0*/  STG.E.U16 desc[UR22][R36.64+-0x5e], R40 ;  /* 0xffffa22824007986 */ /* 0x000fe8000c101516 */
[----:B------:R-:W-:Y:S04]  /*137e0*/  STG.E.U16 desc[UR22][R46.64+-0x60], R252 ;  /* 0xffffa0fc2e007986 */ /* 0x000fe8000c101516 */
[----:B------:R-:W-:Y:S01]  /*137f0*/  STG.E.U16 desc[UR22][R46.64+-0x5e], R251 ;  /* 0xffffa2fb2e007986 */ /* 0x000fe2000c101516 */
[----:B------:R-:W-:-:S03]  /*13800*/  SHF.R.U32.HI R5, RZ, 0x8, R2 ;  /* 0x00000008ff057819 */ /* 0x000fc60000011602 */
[----:B------:R-:W-:Y:S04]  /*13810*/  STG.E.U16 desc[UR22][R44.64+-0x60], R219 ;  /* 0xffffa0db2c007986 */ /* 0x000fe8000c101516 */
[----:B------:R-:W-:Y:S01]  /*13820*/  STG.E.U16 desc[UR22][R44.64+-0x5e], R218 ;  /* 0xffffa2da2c007986 */ /* 0x000fe2000c101516 */
[----:B------:R-:W-:-:S03]  /*13830*/  LOP3.LUT R6, R6, 0xff, RZ, 0xc0, !PT ;  /* 0x000000ff06067812 */ /* 0x000fc600078ec0ff */
[----:B------:R-:W-:Y:S04]  /*13840*/  STG.E.U16 desc[UR22][R38.64+-0x60], R216 ;  /* 0xffffa0d826007986 */ /* 0x000fe8000c101516 */
[----:B------:R-:W-:Y:S04]  /*13850*/  STG.E.U16 desc[UR22][R38.64+-0x5e], R211 ;  /* 0xffffa2d326007986 */ /* 0x000fe8000c101516 */
[----:B------:R-:W-:Y:S04]  /*13860*/  STG.E.U16 desc[UR22][R36.64+-0x50], R250 ;  /* 0xffffb0fa24007986 */ /* 0x000fe8000c101516 */
[----:B------:R-:W-:Y:S04]  /*13870*/  STG.E.U16 desc[UR22][R36.64+-0x4e], R249 ;  /* 0xffffb2f924007986 */ /* 0x000fe8000c101516 */
[----:B------:R-:W-:Y:S04]  /*13880*/  STG.E.U16 desc[UR22][R46.64+-0x50], R248 ;  /* 0xffffb0f82e007986 */ /* 0x000fe8000c101516 */
[----:B------:R-:W-:Y:S01]  /*13890*/  STG.E.U16 desc[UR22][R46.64+-0x4e], R247 ;  /* 0xffffb2f72e007986 */ /* 0x000fe2000c101516 */
[----:B------:R-:W-:-:S03]  /*138a0*/  PRMT R5, R8, 0x5410, R5 ;  /* 0x0000541008057816 */ /* 0x000fc60000000005 */
[----:B------:R-:W-:Y:S04]  /*138b0*/  STG.E.U16 desc[UR22][R44.64+-0x50], R208 ;  /* 0xffffb0d02c007986 */ /* 0x000fe8000c101516 */
[----:B------:R-:W-:Y:S01]  /*138c0*/  STG.E.U16 desc[UR22][R44.64+-0x4e], R207 ;  /* 0xffffb2cf2c007986 */ /* 0x000fe2000c101516 */
[----:B------:R-:W-:-:S03]  /*138d0*/  PRMT R2, R6, 0x5410, R9 ;  /* 0x0000541006027816 */ /* 0x000fc60000000009 */
        /* <DEDUP_REMOVED lines=8> */
[----:B------:R-:W-:-:S03]  /*13960*/  HSET2.LE.AND R3, R5, R0, PT ;  /* 0x0000000005037233 */ /* 0x000fc60003803000 */
[----:B------:R-:W-:Y:S04]  /*13970*/  STG.E.U16 desc[UR22][R38.64+-0x40], R187 ;  /* 0xffffc0bb26007986 */ /* 0x000fe8000c101516 */
[----:B------:R-:W-:Y:S01]  /*13980*/  STG.E.U16 desc[UR22][R38.64+-0x3e], R186 ;  /* 0xffffc2ba26007986 */ /* 0x000fe2000c101516 */
[----:B------:R-:W-:Y:S03]  /*13990*/  HMMA.16816.F32 R52, R32, R28, R52 ;  /* 0x0000001c2034723c */ /* 0x000fe60000001834 */
[----:B------:R-:W-:Y:S01]  /*139a0*/  STG.E.U16 desc[UR22][R36.64+-0x30], R242 ;  /* 0xffffd0f224007986 */ /* 0x000fe2000c101516 */
[----:B------:R-:W-:-:S03]  /*139b0*/  HSET2.LE.AND R2, R2, R0, PT ;  /* 0x0000000002027233 */ /* 0x000fc60003803000 */
[----:B------:R-:W-:Y:S01]  /*139c0*/  STG.E.U16 desc[UR22][R36.64+-0x2e], R241 ;  /* 0xffffd2f124007986 */ /* 0x000fe2000c101516 */
[----:B------:R-:W-:-:S03]  /*139d0*/  IMAD.MOV.U32 R5, RZ, RZ, R210 ;  /* 0x000000ffff057224 */ /* 0x000fc600078e00d2 */
[----:B------:R-:W-:Y:S01]  /*139e0*/  STG.E.U16 desc[UR22][R46.64+-0x30], R240 ;  /* 0xffffd0f02e007986 */ /* 0x000fe2000c101516 */
[----:B------:R-:W-:Y:S03]  /*139f0*/  HMMA.16816.F32 R48, R32, R30, R48 ;  /* 0x0000001e2030723c */ /* 0x000fe60000001830 */
[----:B------:R-:W-:Y:S01]  /*13a00*/  STG.E.U16 desc[UR22][R46.64+-0x2e], R239 ;  /* 0xffffd2ef2e007986 */ /* 0x000fe2000c101516 */
[----:B------:R-:W-:-:S03]  /*13a10*/  HSET2.LE.AND R0, R10, R0, PT ;  /* 0x000000000a007233 */ /* 0x000fc60003803000 */
[----:B------:R-:W-:Y:S01]  /*13a20*/  STG.E.U16 desc[UR22][R44.64+-0x30], R202 ;  /* 0xffffd0ca2c007986 */ /* 0x000fe2000c101516 */
[----:B------:R-:W-:-:S03]  /*13a30*/  IMAD.MOV.U32 R35, RZ, RZ, R75 ;  /* 0x000000ffff237224 */ /* 0x000fc600078e004b */
        /* <DEDUP_REMOVED lines=10> */
[----:B------:R4:W-:Y:S01]  /*13ae0*/  STG.E.U16 desc[UR22][R46.64+-0x20], R236 ;  /* 0xffffe0ec2e007986 */ /* 0x0009e2000c101516 */
[----:B------:R-:W-:-:S03]  /*13af0*/  IMAD.MOV.U32 R42, RZ, RZ, R86 ;  /* 0x000000ffff2a7224 */ /* 0x000fc600078e0056 */
[----:B------:R1:W-:Y:S01]  /*13b00*/  STG.E.U16 desc[UR22][R46.64+-0x1e], R235 ;  /* 0xffffe2eb2e007986 */ /* 0x0003e2000c101516 */
[----:B------:R-:W-:-:S03]  /*13b10*/  LOP3.LUT R123, R2, R5, RZ, 0xc0, !PT ;  /* 0x00000005027b7212 */ /* 0x000fc600078ec0ff */
[----:B------:R1:W-:Y:S01]  /*13b20*/  STG.E.U16 desc[UR22][R44.64+-0x20], R198 ;  /* 0xffffe0c62c007986 */ /* 0x0003e2000c101516 */
[----:B------:R-:W-:-:S03]  /*13b30*/  LOP3.LUT R122, R0, R122, RZ, 0xc0, !PT ;  /* 0x0000007a007a7212 */ /* 0x000fc600078ec0ff */
[----:B------:R1:W-:Y:S01]  /*13b40*/  STG.E.U16 desc[UR22][R44.64+-0x1e], R197 ;  /* 0xffffe2c52c007986 */ /* 0x0003e2000c101516 */
[----:B------:R-:W-:Y:S02]  /*13b50*/  IMAD.MOV.U32 R28, RZ, RZ, R87 ;  /* 0x000000ffff1c7224 */ /* 0x000fe400078e0057 */
[----:B------:R-:W-:Y:S01]  /*13b60*/  FADD.FTZ R2, R35, R34 ;  /* 0x0000002223027221 */ /* 0x000fe20000010000 */
[----:B------:R1:W-:Y:S01]  /*13b70*/  STG.E.U16 desc[UR22][R38.64+-0x20], R185 ;  /* 0xffffe0b926007986 */ /* 0x0003e2000c101516 */
[----:B------:R-:W-:-:S03]  /*13b80*/  LOP3.LUT R120, R3, R120, RZ, 0xc0, !PT ;  /* 0x0000007803787212 */ /* 0x000fc600078ec0ff */
[----:B------:R1:W-:Y:S01]  /*13b90*/  STG.E.U16 desc[UR22][R38.64+-0x1e], R184 ;  /* 0xffffe2b826007986 */ /* 0x0003e2000c101516 */
[----:B------:R-:W-:Y:S01]  /*13ba0*/  MOV R22, R71 ;  /* 0x0000004700167202 */ /* 0x000fe20000000f00 */
[----:B------:R-:W-:Y:S02]  /*13bb0*/  IMAD.MOV.U32 R29, RZ, RZ, R72 ;  /* 0x000000ffff1d7224 */ /* 0x000fe400078e0048 */
[----:B------:R1:W-:Y:S01]  /*13bc0*/  STG.E.U16 desc[UR22][R36.64+-0x10], R231 ;  /* 0xfffff0e724007986 */ /* 0x0003e2000c101516 */
[----:B------:R-:W-:-:S03]  /*13bd0*/  FADD.FTZ R0, R31, R30 ;  /* 0x0000001e1f007221 */ /* 0x000fc60000010000 */
[----:B------:R1:W-:Y:S01]  /*13be0*/  STG.E.U16 desc[UR22][R36.64+-0xe], R230 ;  /* 0xfffff2e624007986 */ /* 0x0003e2000c101516 */
[----:B------:R-:W-:-:S03]  /*13bf0*/  FADD.FTZ R3, R43, R42 ;  /* 0x0000002a2b037221 */ /* 0x000fc60000010000 */
[----:B------:R1:W-:Y:S04]  /*13c00*/  STG.E.U16 desc[UR22][R46.64+-0x10], R229 ;  /* 0xfffff0e52e007986 */ /* 0x0003e8000c101516 */
[----:B------:R1:W-:Y:S01]  /*13c10*/  STG.E.U16 desc[UR22][R46.64+-0xe], R228 ;  /* 0xfffff2e42e007986 */ /* 0x0003e2000c101516 */
[----:B--2---:R-:W-:-:S03]  /*13c20*/  FADD.FTZ R234, R28, R2 ;  /* 0x000000021cea7221 */ /* 0x004fc60000010000 */
[----:B------:R2:W-:Y:S04]  /*13c30*/  STG.E.U16 desc[UR22][R44.64+-0x10], R196 ;  /* 0xfffff0c42c007986 */ /* 0x0005e8000c101516 */
[----:B------:R2:W-:Y:S01]  /*13c40*/  STG.E.U16 desc[UR22][R44.64+-0xe], R194 ;  /* 0xfffff2c22c007986 */ /* 0x0005e2000c101516 */
[----:B------:R-:W-:-:S03]  /*13c50*/  FADD.FTZ R2, R29, R0 ;  /* 0x000000001d027221 */ /* 0x000fc60000010000 */
[----:B------:R2:W-:Y:S04]  /*13c60*/  STG.E.U16 desc[UR22][R38.64+-0x10], R181 ;  /* 0xfffff0b526007986 */ /* 0x0005e8000c101516 */
[----:B------:R2:W-:Y:S01]  /*13c70*/  STG.E.U16 desc[UR22][R38.64+-0xe], R182 ;  /* 0xfffff2b626007986 */ /* 0x0005e2000c101516 */
[----:B------:R-:W-:Y:S02]  /*13c80*/  IMAD.MOV.U32 R20, RZ, RZ, R68 ;  /* 0x000000ffff147224 */ /* 0x000fe400078e0044 */
[----:B------:R-:W-:Y:S01]  /*13c90*/  FADD.FTZ R0, R22, R3 ;  /* 0x0000000316007221 */ /* 0x000fe20000010000 */
[----:B------:R-:W-:Y:S01]  /*13ca0*/  PLOP3.LUT P0, PT, PT, PT, UP0, 0x40, 0x0 ;  /* 0x000000000000781c */ /* 0x000fe20003f0e808 */
[----:B------:R-:W-:Y:S01]  /*13cb0*/  FADD.FTZ R2, R21, R2 ;  /* 0x0000000215027221 */ /* 0x000fe20000010000 */
[----:B------:R-:W-:Y:S01]  /*13cc0*/  FADD.FTZ R234, R20, R234 ;  /* 0x000000ea14ea7221 */ /* 0x000fe20000010000 */
[----:B------:R-:W-:Y:S01]  /*13cd0*/  FADD.FTZ R0, R11, R0 ;  /* 0x000000000b007221 */ /* 0x000fe20000010000 */
[----:B------:R-:W-:Y:S01]  /*13ce0*/  HMMA.16816.F32 R68, R120, R76, R88 ;  /* 0x0000004c7844723c */ /* 0x000fe20000001858 */
[----:B------:R-:W-:Y:S01]  /*13cf0*/  FADD.FTZ R2, R183, R2 ;  /* 0x00000002b7027221 */ /* 0x000fe20000010000 */
[----:B------:R-:W-:Y:S01]  /*13d00*/  FADD.FTZ R234, R180, R234 ;  /* 0x000000eab4ea7221 */ /* 0x000fe20000010000 */
[----:B------:R-:W-:-:S03]  /*13d10*/  FADD.FTZ R0, R212, R0 ;  /* 0x00000000d4007221 */ /* 0x000fc60000010000 */
[----:B------:R-:W-:Y:S01]  /*13d20*/  HMMA.16816.F32 R88, R120, R94, R104 ;  /* 0x0000005e7858723c */ /* 0x000fe20000001868 */
[----:B------:R-:W-:Y:S01]  /*13d30*/  FADD.FTZ R234, R213, R234 ;  /* 0x000000ead5ea7221 */ /* 0x000fe20000010000 */
[----:B------:R-:W-:Y:S01]  /*13d40*/  FADD.FTZ R2, R214, R2 ;  /* 0x00000002d6027221 */ /* 0x000fe20000010000 */
[----:B------:R-:W-:-:S03]  /*13d50*/  FADD.FTZ R0, R215, R0 ;  /* 0x00000000d7007221 */ /* 0x000fc60000010000 */
[----:B---3--:R-:W-:Y:S01]  /*13d60*/  HMMA.16816.F32 R168, R120, R148, R168 ;  /* 0x0000009478a8723c */ /* 0x008fe200000018a8 */
[----:B----4-:R-:W-:-:S05]  /*13d70*/  IADD3 R236, P1, R36, -0x100, RZ ;  /* 0xffffff0024ec7810 */ /* 0x010fca0007f3e0ff */
[C---:B------:R-:W-:Y:S06]  /*13d80*/  HMMA.16816.F32 R164, R120.reuse, R150, R164 ;  /* 0x0000009678a4723c */ /* 0x040fec00000018a4 */
[C---:B------:R-:W-:Y:S06]  /*13d90*/  HMMA.16816.F32 R160, R120.reuse, R140, R160 ;  /* 0x0000008c78a0723c */ /* 0x040fec00000018a0 */
[C---:B------:R-:W-:Y:S06]  /*13da0*/  HMMA.16816.F32 R156, R120.reuse, R142, R156 ;  /* 0x0000008e789c723c */ /* 0x040fec000000189c */
[C---:B------:R-:W-:Y:S06]  /*13db0*/  HMMA.16816.F32 R72, R120.reuse, R78, R112 ;  /* 0x0000004e7848723c */ /* 0x040fec0000001870 */
[C---:B------:R-:W-:Y:S06]  /*13dc0*/  HMMA.16816.F32 R84, R120.reuse, R92, R172 ;  /* 0x0000005c7854723c */ /* 0x040fec00000018ac */
[C---:B-1----:R-:W-:Y:S06]  /*13dd0*/  HMMA.16816.F32 R100, R120.reuse, R108, R100 ;  /* 0x0000006c7864723c */ /* 0x042fec0000001864 */
[C---:B------:R-:W-:Y:S06]  /*13de0*/  HMMA.16816.F32 R104, R120.reuse, R110, R144 ;  /* 0x0000006e7868723c */ /* 0x040fec0000001890 */
[C---:B------:R-:W-:Y:S06]  /*13df0*/  HMMA.16816.F32 R116, R120.reuse, R12, R116 ;  /* 0x0000000c7874723c */ /* 0x040fec0000001874 */
[----:B------:R-:W-:Y:S01]  /*13e00*/  HMMA.16816.F32 R120, R120, R14, R96 ;  /* 0x0000000e7878723c */ /* 0x000fe20000001860 */
[----:B------:R-:W-:-:S05]  /*13e10*/  FADD.FTZ R234, R224, R234 ;  /* 0x000000eae0ea7221 */ /* 0x000fca0000010000 */
        /* <DEDUP_REMOVED lines=9> */
[C---:B------:R-:W-:Y:S06]  /*13eb0*/  HMMA.16816.F32 R140, R124.reuse, R142, R128 ;  /* 0x0000008e7c8c723c */ /* 0x040fec0000001880 */
[----:B------:R-:W-:Y:S01]  /*13ec0*/  HMMA.16816.F32 R76, R124, R78, R24 ;  /* 0x0000004e7c4c723c */ /* 0x000fe20000001818 */
[----:B------:R-:W-:-:S05]  /*13ed0*/  IMAD.MOV.U32 R130, RZ, RZ, R227 ;  /* 0x000000ffff827224 */ /* 0x000fca00078e00e3 */
[----:B------:R-:W-:Y:S01]  /*13ee0*/  HMMA.16816.F32 R92, R124, R94, R16 ;  /* 0x0000005e7c5c723c */ /* 0x000fe20000001810 */
[----:B------:R-:W-:-:S05]  /*13ef0*/  IMAD.MOV.U32 R131, RZ, RZ, R209 ;  /* 0x000000ffff837224 */ /* 0x000fca00078e00d1 */
[----:B------:R-:W-:Y:S01]  /*13f00*/  HMMA.16816.F32 R108, R124, R110, R60 ;  /* 0x0000006e7c6c723c */ /* 0x000fe2000000183c */
[----:B------:R-:W-:-:S05]  /*13f10*/  IMAD.MOV.U32 R128, RZ, RZ, R217 ;  /* 0x000000ffff807224 */ /* 0x000fca00078e00d9 */
[----:B------:R-:W-:Y:S01]  /*13f20*/  HMMA.16816.F32 R112, R124, R12, R52 ;  /* 0x0000000c7c70723c */ /* 0x000fe20000001834 */
[----:B------:R-:W-:-:S05]  /*13f30*/  IMAD.MOV.U32 R129, RZ, RZ, R41 ;  /* 0x000000ffff817224 */ /* 0x000fca00078e0029 */
[----:B------:R-:W-:Y:S01]  /*13f40*/  HMMA.16816.F32 R124, R124, R14, R48 ;  /* 0x0000000e7c7c723c */ /* 0x000fe20000001830 */
[----:B------:R-:W-:-:S08]  /*13f50*/  NOP ;  /* 0x0000000000007918 */ /* 0x000fd00000000000 */
[----:B--2---:R-:W-:-:S15]  /*13f60*/  @P0 BRA `(.L_x_563) ;  /* 0x0000009800180947 */ /* 0x004fde0003800000 */
[----:B------:R-:W2:Y:S04]  /*13f70*/  LDL.64 R224, [R1+0x1a8] ;  /* 0x0001a80001e07983 */ /* 0x000ea80000100a00 */
        /* <DEDUP_REMOVED lines=9> */
[----:B------:R-:W4:Y:S01]  /*14010*/  @!P4 LDC.64 R12, c[0x0][0x220] ;  /* 0x00008800ff0ccb82 */ /* 0x000f220000000a00 */
[----:B------:R-:W-:Y:S01]  /*14020*/  UIMAD UR6, UR42, UR9, UR6 ;  /* 0x000000092a0672a4 */ /* 0x000fe2000f8e0206 */
[----:B------:R-:W-:Y:S02]  /*14030*/  IMAD.U32 R2, RZ, RZ, UR28 ;  /* 0x0000001cff027e24 */ /* 0x000fe4000f8e00ff */
[----:B------:R-:W-:Y:S01]  /*14040*/  IMAD.U32 R3, RZ, RZ, UR29 ;  /* 0x0000001dff037e24 */ /* 0x000fe2000f8e00ff */
[----:B------:R-:W-:-:S03]  /*14050*/  UIADD3 UR6, UR29, UR6, URZ ;  /* 0x000000061d067290 */ /* 0x000fc6000fffe03f */
[----:B------:R-:W4:Y:S03]  /*14060*/  @!P3 LDC.64 R10, c[0x0][0x220] ;  /* 0x00008800ff0abb82 */ /* 0x000f260000000a00 */
[----:B------:R-:W-:-:S05]  /*14070*/  IMAD.U32 R3, RZ, RZ, UR6 ;  /* 0x00000006ff037e24 */ /* 0x000fca000f8e00ff */
[----:B------:R-:W4:Y:S01]  /*14080*/  @!P5 LDC.64 R8, c[0x0][0x220] ;  /* 0x00008800ff08db82 */ /* 0x000f220000000a00 */
[----:B-----5:R-:W-:Y:S04]  /*14090*/  @P5 STS [R195+0x9000], RZ ;  /* 0x009000ffc3005388 */ /* 0x020fe80000000800 */
        /* <DEDUP_REMOVED lines=18> */
[C---:B------:R-:W-:Y:S02]  /*141c0*/  @!P5 LEA R8, P2, R2.reuse, R8, 0x1 ;  /* 0x000000080208d211 */ /* 0x040fe400078408ff */
[----:B------:R-:W-:Y:S01]  /*141d0*/  IADD3.X R3, R3, UR16, RZ, P6, !PT ;  /* 0x0000001003037c10 */ /* 0x000fe2000b7fe4ff */
[----:B------:R-:W-:Y:S01]  /*141e0*/  @!PT LDS RZ, [RZ] ;  /* 0x00000000fffff984 */ /* 0x000fe20000000800 */
[----:B------:R-:W-:Y:S01]  /*141f0*/  @!PT LDS RZ, [RZ] ;  /* 0x00000000fffff984 */ /* 0x000fe20000000800 */
[----:B------:R-:W-:Y:S01]  /*14200*/  @!PT LDS RZ, [RZ] ;  /* 0x00000000fffff984 */ /* 0x000fe20000000800 */
[----:B------:R2:W-:Y:S01]  /*14210*/  @!P4 LDGSTS.E.BYPASS.LTC128B.128 [R195+0xa000], desc[UR22][R12.64+0x40] ;  /* 0x0a0000400cc3cfae */ /* 0x0005e2000b901d56 */
[C---:B------:R-:W-:Y:S02]  /*14220*/  @!P4 LEA R6, P1, R2.reuse, R6, 0x1 ;  /* 0x000000060206c211 */ /* 0x040fe400078208ff */
[C-C-:B------:R-:W-:Y:S01]  /*14230*/  @!P5 LEA.HI.X R9, R2.reuse, R9, R3.reuse, 0x1, P2 ;  /* 0x000000090209d211 */ /* 0x140fe200010f0c03 */
        /* <DEDUP_REMOVED lines=10> */
[----:B------:R3:W-:Y:S01]  /*142e0*/  @!P5 LDGSTS.E.BYPASS.LTC128B.128 [R195+0x9800], desc[UR22][R8.64] ;  /* 0x0980000008c3dfae */ /* 0x0007e2000b901d56 */
[----:B-1----:R-:W-:-:S03]  /*142f0*/  @!P3 LEA R4, P0, R2, R14, 0x1 ;  /* 0x0000000e0204b211 */ /* 0x002fc600078008ff */
[----:B------:R-:W-:Y:S01]  /*14300*/  @P4 STS.128 [R195+0xa800], RZ ;  /* 0x00a800ffc3004388 */ /* 0x000fe20000000c00 */
[----:B------:R-:W-:-:S03]  /*14310*/  @!P3 LEA.HI.X R5, R2, R15, R3, 0x1, P0 ;  /* 0x0000000f0205b211 */ /* 0x000fc600000f0c03 */
[----:B------:R-:W-:Y:S01]  /*14320*/  @!PT LDS RZ, [RZ] ;  /* 0x00000000fffff984 */ /* 0x000fe20000000800 */
[----:B------:R-:W-:Y:S01]  /*14330*/  @!PT LDS RZ, [RZ] ;  /* 0x00000000fffff984 */ /* 0x000fe20000000800 */
[----:B------:R-:W-:Y:S01]  /*14340*/  @!PT LDS RZ, [RZ] ;  /* 0x00000000fffff984 */ /* 0x000fe20000000800 */
[----:B------:R-:W-:Y:S01]  /*14350*/  @!P4 LDGSTS.E.BYPASS.LTC128B.128 [R195+0xa800], desc[UR22][R6.64+0x40] ;  /* 0x0a80004006c3cfae */ /* 0x000fe2000b901d56 */
[----:B------:R-:W-:-:S03]  /*14360*/  PLOP3.LUT P0, PT, PT, PT, UP0, 0x80, 0x0 ;  /* 0x000000000000781c */ /* 0x000fc60003f0f008 */
[----:B------:R-:W-:Y:S04]  /*14370*/  @P3 STS.128 [R195+0xb800], RZ ;  /* 0x00b800ffc3003388 */ /* 0x000fe80000000c00 */
[----:B------:R-:W-:Y:S01]  /*14380*/  @!PT LDS RZ, [RZ] ;  /* 0x00000000fffff984 */ /* 0x000fe20000000800 */
[----:B------:R-:W-:Y:S01]  /*14390*/  @!PT LDS RZ, [RZ] ;  /* 0x00000000fffff984 */ /* 0x000fe20000000800 */
[----:B------:R-:W-:Y:S01]  /*143a0*/  @!PT LDS RZ, [RZ] ;  /* 0x00000000fffff984 */ /* 0x000fe20000000800 */
[----:B------:R1:W-:Y:S04]  /*143b0*/  @!P3 LDGSTS.E.BYPASS.LTC128B.128 [R195+0xb800], desc[UR22][R4.64+0x80] ;  /* 0x0b80008004c3bfae */ /* 0x0003e8000b901d56 */
[----:B--2---:R-:W-:Y:S04]  /*143c0*/  LDSM.16.M88.4 R12, [R192] ;  /* 0x00000000c00c783b */ /* 0x004fe80000000200 */
[----:B------:R-:W2:Y:S04]  /*143d0*/  LDSM.16.M88.4 R16, [R189+0x6000] ;  /* 0x00600000bd10783b */ /* 0x000ea80000000200 */
[----:B---3--:R-:W3:Y:S04]  /*143e0*/  LDSM.16.M88.4 R8, [R192+0x1000] ;  /* 0x00100000c008783b */ /* 0x008ee80000000200 */
[----:B------:R-:W-:Y:S04]  /*143f0*/  LDSM.16.M88.4 R32, [R189+0x6800] ;  /* 0x00680000bd20783b */ /* 0x000fe80000000200 */
[----:B------:R-:W4:Y:S04]  /*14400*/  LDSM.16.M88.4 R28, [R189+0x6c00] ;  /* 0x006c0000bd1c783b */ /* 0x000f280000000200 */
[----:B------:R-:W4:Y:S04]  /*14410*/  LDSM.16.M88.4 R40, [R189+0x6400] ;  /* 0x00640000bd28783b */ /* 0x000f280000000200 */
[----:B-1----:R-:W-:Y:S04]  /*14420*/  LDSM.16.M88.4 R4, [R193+0x1000] ;  /* 0x00100000c104783b */ /* 0x002fe80000000200 */
[----:B------:R-:W-:Y:S04]  /*14430*/  LDSM.16.M88.4 R52, [R191+0x6800] ;  /* 0x00680000bf34783b */ /* 0x000fe80000000200 */
[----:B------:R-:W1:Y:S04]  /*14440*/  LDSM.16.M88.4 R48, [R191+0x6c00] ;  /* 0x006c0000bf30783b */ /* 0x000e680000000200 */
[----:B------:R-:W1:Y:S04]  /*14450*/  LDSM.16.M88.4 R20, [R191+0x6400] ;  /* 0x00640000bf14783b */ /* 0x000e680000000200 */
[----:B------:R-:W1:Y:S01]  /*14460*/  LDSM.16.M88.4 R24, [R191+0x6000] ;  /* 0x00600000bf18783b */ /* 0x000e620000000200 */
[-C--:B--2---:R-:W-:Y:S03]  /*14470*/  HMMA.16816.F32 R200, R12, R16.reuse, RZ ;  /* 0x000000100cc8723c */ /* 0x084fe600000018ff */
[----:B------:R-:W0:Y:S03]  /*14480*/  LDGDEPBAR ;  /* 0x00000000000079af */ /* 0x000e260000000000 */
[C---:B---3--:R-:W-:Y:S06]  /*14490*/  HMMA.16816.F32 R180, R8.reuse, R16, RZ ;  /* 0x0000001008b4723c */ /* 0x048fec00000018ff */
[-C--:B------:R-:W-:Y:S06]  /*144a0*/  HMMA.16816.F32 R176, R8, R18.reuse, RZ ;  /* 0x0000001208b0723c */ /* 0x080fec00000018ff */
[----:B------:R-:W-:Y:S01]  /*144b0*/  HMMA.16816.F32 R204, R12, R18, RZ ;  /* 0x000000120ccc723c */ /* 0x000fe200000018ff */
[----:B------:R-:W2:Y:S05]  /*144c0*/  LDSM.16.M88.4 R16, [R193] ;  /* 0x00000000c110783b */ /* 0x000eaa0000000200 */
[C---:B----4-:R-:W-:Y:S06]  /*144d0*/  HMMA.16816.F32 R60, R8.reuse, R28, RZ ;  /* 0x0000001c083c723c */ /* 0x050fec00000018ff */
[C---:B------:R-:W-:Y:S06]  /*144e0*/  HMMA.16816.F32 R64, R8.reuse, R34, RZ ;  /* 0x000000220840723c */ /* 0x040fec00000018ff */
[C---:B------:R-:W-:Y:S06]  /*144f0*/  HMMA.16816.F32 R172, R8.reuse, R40, RZ ;  /* 0x0000002808ac723c */ /* 0x040fec00000018ff */
[C---:B------:R-:W-:Y:S06]  /*14500*/  HMMA.16816.F32 R128, R8.reuse, R32, RZ ;  /* 0x000000200880723c */ /* 0x040fec00000018ff */
[C---:B------:R-:W-:Y:S06]  /*14510*/  HMMA.16816.F32 R132, R8.reuse, R42, RZ ;  /* 0x0000002a0884723c */ /* 0x040fec00000018ff */
[----:B------:R-:W-:Y:S06]  /*14520*/  HMMA.16816.F32 R8, R8, R30, RZ ;  /* 0x0000001e0808723c */ /* 0x000fec00000018ff */
[C---:B-1----:R-:W-:Y:S06]  /*14530*/  HMMA.16816.F32 R220, R4.reuse, R48, R60 ;  /* 0x0000003004dc723c */ /* 0x042fec000000183c */
[----:B------:R-:W-:Y:S06]  /*14540*/  HMMA.16816.F32 R228, R4, R54, R64 ;  /* 0x0000003604e4723c */ /* 0x000fec0000001840 */
[C---:B------:R-:W-:Y:S06]  /*14550*/  HMMA.16816.F32 R184, R12.reuse, R40, RZ ;  /* 0x000000280cb8723c */ /* 0x040fec00000018ff */
[----:B------:R-:W-:Y:S06]  /*14560*/  HMMA.16816.F32 R196, R12, R42, RZ ;  /* 0x0000002a0cc4723c */ /* 0x000fec00000018ff */
[----:B------:R-:W-:Y:S06]  /*14570*/  HMMA.16816.F32 R244, R4, R20, R172 ;  /* 0x0000001404f4723c */ /* 0x000fec00000018ac */
[C---:B------:R-:W-:Y:S06]  /*14580*/  HMMA.16816.F32 R64, R12.reuse, R32, RZ ;  /* 0x000000200c40723c */ /* 0x040fec00000018ff */
[----:B------:R-:W-:Y:S06]  /*14590*/  HMMA.16816.F32 R60, R12, R34, RZ ;  /* 0x000000220c3c723c */ /* 0x000fec00000018ff */
[C---:B------:R-:W-:Y:S06]  /*145a0*/  HMMA.16816.F32 R248, R4.reuse, R24, R180 ;  /* 0x0000001804f8723c */ /* 0x040fec00000018b4 */
[C---:B------:R-:W-:Y:S06]  /*145b0*/  HMMA.16816.F32 R224, R4.reuse, R52, R128 ;  /* 0x0000003404e0723c */ /* 0x040fec0000001880 */
[C---:B------:R-:W-:Y:S06]  /*145c0*/  HMMA.16816.F32 R216, R4.reuse, R26, R176 ;  /* 0x0000001a04d8723c */ /* 0x040fec00000018b0 */
[C---:B------:R-:W-:Y:S06]  /*145d0*/  HMMA.16816.F32 R212, R4.reuse, R22, R132 ;  /* 0x0000001604d4723c */ /* 0x040fec0000001884 */
[----:B------:R-:W-:Y:S01]  /*145e0*/  HMMA.16816.F32 R208, R4, R50, R8 ;  /* 0x0000003204d0723c */ /* 0x000fe20000001808 */
[----:B------:R-:W-:Y:S04]  /*145f0*/  LDSM.16.M88.4 R4, [R192+0x3000] ;  /* 0x00300000c004783b */ /* 0x000fe80000000200 */
[----:B------:R-:W-:Y:S01]  /*14600*/  LDSM.16.M88.4 R8, [R192+0x2000] ;  /* 0x00200000c008783b */ /* 0x000fe20000000200 */
[C---:B------:R-:W-:Y:S06]  /*14610*/  HMMA.16816.F32 R40, R12.reuse, R28, RZ ;  /* 0x0000001c0c28723c */ /* 0x040fec00000018ff */
[----:B------:R-:W-:Y:S01]  /*14620*/  HMMA.16816.F32 R32, R12, R30, RZ ;  /* 0x0000001e0c20723c */ /* 0x000fe200000018ff */
[----:B------:R-:W1:Y:S04]  /*14630*/  LDSM.16.M88.4 R28, [R189+0x7800] ;  /* 0x00780000bd1c783b */ /* 0x000e680000000200 */
[----:B------:R-:W-:Y:S01]  /*14640*/  LDSM.16.M88.4 R12, [R189+0x7400] ;  /* 0x00740000bd0c783b */ /* 0x000fe20000000200 */
[C---:B--2---:R-:W-:Y:S06]  /*14650*/  HMMA.16816.F32 R200, R16.reuse, R24, R200 ;  /* 0x0000001810c8723c */ /* 0x044fec00000018c8 */
[C---:B------:R-:W-:Y:S01]  /*14660*/  HMMA.16816.F32 R172, R16.reuse, R26, R204 ;  /* 0x0000001a10ac723c */ /* 0x040fe200000018cc */
[----:B------:R-:W2:Y:S05]  /*14670*/  LDSM.16.M88.4 R24, [R189+0x7c00] ;  /* 0x007c0000bd18783b */ /* 0x000eaa0000000200 */
[C---:B------:R-:W-:Y:S06]  /*14680*/  HMMA.16816.F32 R176, R16.reuse, R20, R184 ;  /* 0x0000001410b0723c */ /* 0x040fec00000018b8 */
[C---:B------:R-:W-:Y:S01]  /*14690*/  HMMA.16816.F32 R132, R16.reuse, R22, R196 ;  /* 0x000000161084723c */ /* 0x040fe200000018c4 */
[----:B------:R-:W3:Y:S05]  /*146a0*/  LDSM.16.M88.4 R20, [R189+0x7000] ;  /* 0x00700000bd14783b */ /* 0x000eea0000000200 */
[C---:B------:R-:W-:Y:S06]  /*146b0*/  HMMA.16816.F32 R128, R16.reuse, R50, R32 ;  /* 0x000000321080723c */ /* 0x040fec0000001820 */
[----:B------:R-:W-:Y:S06]  /*146c0*/  HMMA.16816.F32 R196, R16, R52, R64 ;  /* 0x0000003410c4723c */ /* 0x000fec0000001840 */
[----:B-1----:R-:W-:Y:S06]  /*146d0*/  HMMA.16816.F32 R224, R4, R28, R224 ;  /* 0x0000001c04e0723c */ /* 0x002fec00000018e0 */
[----:B------:R-:W-:Y:S06]  /*146e0*/  HMMA.16816.F32 R184, R16, R48, R40 ;  /* 0x0000003010b8723c */ /* 0x000fec0000001828 */
[----:B--2---:R-:W-:Y:S06]  /*146f0*/  HMMA.16816.F32 R32, R4, R24, R220 ;  /* 0x000000180420723c */ /* 0x004fec00000018dc */
[----:B------:R-:W-:Y:S01]  /*14700*/  HMMA.16816.F32 R180, R16, R54, R60 ;  /* 0x0000003610b4723c */ /* 0x000fe2000000183c */
[----:B------:R-:W-:Y:S05]  /*14710*/  LDSM.16.M88.4 R52, [R191+0x7800] ;  /* 0x00780000bf34783b */ /* 0x000fea0000000200 */
[----:B------:R-:W-:Y:S01]  /*14720*/  IMAD.MOV.U32 R48, RZ, RZ, R224 ;  /* 0x000000ffff307224 */ /* 0x000fe200078e00e0 */
[----:B------:R-:W-:Y:S01]  /*14730*/  MOV R19, R225 ;  /* 0x000000e100137202 */ /* 0x000fe20000000f00 */
[----:B------:R-:W-:Y:S01]  /*14740*/  IMAD.MOV.U32 R18, RZ, RZ, R226 ;  /* 0x000000ffff127224 */ /* 0x000fe200078e00e2 */
[----:B---3--:R-:W-:Y:S01]  /*14750*/  HMMA.16816.F32 R60, R4, R22, R216 ;  /* 0x00000016043c723c */ /* 0x008fe200000018d8 */
[----:B------:R-:W-:-:S05]  /*14760*/  IMAD.MOV.U32 R17, RZ, RZ, R227 ;  /* 0x000000ffff117224 */ /* 0x000fca00078e00e3 */
[-C--:B------:R-:W-:Y:S03]  /*14770*/  HMMA.16816.F32 R220, R8, R20.reuse, R200 ;  /* 0x0000001408dc723c */ /* 0x080fe600000018c8 */
[----:B------:R-:W-:Y:S01]  /*14780*/  IMAD.MOV.U32 R16, RZ, RZ, R32 ;  /* 0x000000ffff107224 */ /* 0x000fe200078e0020 */
[----:B------:R-:W-:Y:S01]  /*14790*/  MOV R3, R33 ;  /* 0x0000002100037202 */ /* 0x000fe20000000f00 */
[----:B------:R-:W-:Y:S01]  /*147a0*/  IMAD.MOV.U32 R2, RZ, RZ, R34 ;  /* 0x000000ffff027224 */ /* 0x000fe200078e0022 */
[----:B------:R-:W-:Y:S01]  /*147b0*/  HMMA.16816.F32 R64, R4, R20, R248 ;  /* 0x000000140440723c */ /* 0x000fe200000018f8 */
[----:B------:R-:W-:-:S05]  /*147c0*/  IMAD.MOV.U32 R0, RZ, RZ, R35 ;  /* 0x000000ffff007224 */ /* 0x000fca00078e0023 */
[C---:B------:R-:W-:Y:S06]  /*147d0*/  HMMA.16816.F32 R40, R4.reuse, R12, R244 ;  /* 0x0000000c0428723c */ /* 0x040fec00000018f4 */
[C---:B------:R-:W-:Y:S06]  /*147e0*/  HMMA.16816.F32 R32, R4.reuse, R14, R212 ;  /* 0x0000000e0420723c */ /* 0x040fec00000018d4 */
[C---:B------:R-:W-:Y:S06]  /*147f0*/  HMMA.16816.F32 R228, R4.reuse, R30, R228 ;  /* 0x0000001e04e4723c */ /* 0x040fec00000018e4 */
[----:B------:R-:W-:Y:S01]  /*14800*/  HMMA.16816.F32 R224, R4, R26, R208 ;  /* 0x0000001a04e0723c */ /* 0x000fe200000018d0 */
[----:B------:R-:W-:Y:S05]  /*14810*/  LDSM.16.M88.4 R4, [R193+0x3000] ;  /* 0x00300000c104783b */ /* 0x000fea0000000200 */
[C---:B------:R-:W-:Y:S01]  /*14820*/  HMMA.16816.F32 R216, R8.reuse, R22, R172 ;  /* 0x0000001608d8723c */ /* 0x040fe200000018ac */
[----:B------:R-:W1:Y:S05]  /*14830*/  LDSM.16.M88.4 R20, [R191+0x7000] ;  /* 0x00700000bf14783b */ /* 0x000e6a0000000200 */
[C---:B------:R-:W-:Y:S01]  /*14840*/  HMMA.16816.F32 R200, R8.reuse, R14, R132 ;  /* 0x0000000e08c8723c */ /* 0x040fe20000001884 */
[----:B------:R-:W-:Y:S01]  /*14850*/  IMAD.MOV.U32 R172, RZ, RZ, R48 ;  /* 0x000000ffffac7224 */ /* 0x000fe200078e0030 */
[----:B------:R-:W-:Y:S01]  /*14860*/  MOV R173, R19 ;  /* 0x0000001300ad7202 */ /* 0x000fe20000000f00 */
[----:B------:R-:W-:Y:S01]  /*14870*/  IMAD.MOV.U32 R174, RZ, RZ, R18 ;  /* 0x000000ffffae7224 */ /* 0x000fe200078e0012 */
[----:B------:R-:W-:Y:S01]  /*14880*/  LDSM.16.M88.4 R48, [R191+0x7c00] ;  /* 0x007c0000bf30783b */ /* 0x000fe20000000200 */
[----:B------:R-:W-:Y:S01]  /*14890*/  IMAD.MOV.U32 R175, RZ, RZ, R17 ;  /* 0x000000ffffaf7224 */ /* 0x000fe200078e0011 */
[----:B------:R-:W-:Y:S01]  /*148a0*/  HMMA.16816.F32 R208, R8, R12, R176 ;  /* 0x0000000c08d0723c */ /* 0x000fe200000018b0 */
[----:B------:R-:W-:Y:S01]  /*148b0*/  IMAD.MOV.U32 R132, RZ, RZ, R16 ;  /* 0x000000ffff847224 */ /* 0x000fe200078e0010 */
[----:B------:R-:W2:Y:S01]  /*148c0*/  LDSM.16.M88.4 R12, [R191+0x7400] ;  /* 0x00740000bf0c783b */ /* 0x000ea20000000200 */
[----:B------:R-:W-:Y:S01]  /*148d0*/  MOV R133, R3 ;  /* 0x0000000300857202 */ /* 0x000fe20000000f00 */
[----:B------:R-:W-:-:S02]  /*148e0*/  IMAD.MOV.U32 R134, RZ, RZ, R2 ;  /* 0x000000ffff867224 */ /* 0x000fc400078e0002 */
[----:B------:R-:W3:Y:S01]  /*148f0*/  LDSM.16.M88.4 R16, [R193+0x2000] ;  /* 0x00200000c110783b */ /* 0x000ee20000000200 */
[----:B------:R-:W-:Y:S01]  /*14900*/  HMMA.16816.F32 R176, R8, R28, R196 ;  /* 0x0000001c08b0723c */ /* 0x000fe200000018c4 */
[----:B------:R-:W-:-:S05]  /*14910*/  IMAD.MOV.U32 R135, RZ, RZ, R0 ;  /* 0x000000ffff877224 */ /* 0x000fca00078e0000 */
[C---:B------:R-:W-:Y:S06]  /*14920*/  HMMA.16816.F32 R248, R8.reuse, R30, R180 ;  /* 0x0000001e08f8723c */ /* 0x040fec00000018b4 */
[C---:B------:R-:W-:Y:S06]  /*14930*/  HMMA.16816.F32 R244, R8.reuse, R24, R184 ;  /* 0x0000001808f4723c */ /* 0x040fec00000018b8 */
[----:B------:R-:W-:Y:S01]  /*14940*/  HMMA.16816.F32 R212, R8, R26, R128 ;  /* 0x0000001a08d4723c */ /* 0x000fe20000001880 */
[----:B------:R-:W-:Y:S05]  /*14950*/  LDSM.16.M88.4 R8, [R189+0x8400] ;  /* 0x00840000bd08783b */ /* 0x000fea0000000200 */
[----:B------:R-:W-:Y:S01]  /*14960*/  IMAD.MOV.U32 R28, RZ, RZ, R176 ;  /* 0x000000ffff1c7224 */ /* 0x000fe200078e00b0 */
[----:B------:R-:W-:Y:S01]  /*14970*/  MOV R3, R177 ;  /* 0x000000b100037202 */ /* 0x000fe20000000f00 */
[----:B------:R-:W-:Y:S01]  /*14980*/  IMAD.MOV.U32 R2, RZ, RZ, R178 ;  /* 0x000000ffff027224 */ /* 0x000fe200078e00b2 */
[----:B-1----:R-:W-:Y:S01]  /*14990*/  HMMA.16816.F32 R204, R4, R20, R64 ;  /* 0x0000001404cc723c */ /* 0x002fe20000001840 */
[----:B------:R-:W-:-:S05]  /*149a0*/  IMAD.MOV.U32 R0, RZ, RZ, R179 ;  /* 0x000000ffff007224 */ /* 0x000fca00078e00b3 */
[C---:B------:R-:W-:Y:S06]  /*149b0*/  HMMA.16816.F32 R196, R4.reuse, R22, R60 ;  /* 0x0000001604c4723c */ /* 0x040fec000000183c */
[C---:B------:R-:W-:Y:S06]  /*149c0*/  HMMA.16816.F32 R176, R4.reuse, R52, R172 ;  /* 0x0000003404b0723c */ /* 0x040fec00000018ac */
[C---:B--2---:R-:W-:Y:S01]  /*149d0*/  HMMA.16816.F32 R184, R4.reuse, R12, R40 ;  /* 0x0000000c04b8723c */ /* 0x044fe20000001828 */
[----:B------:R-:W-:Y:S05]  /*149e0*/  LDSM.16.M88.4 R40, [R189+0x8800] ;  /* 0x00880000bd28783b */ /* 0x000fea0000000200 */
[C---:B------:R-:W-:Y:S01]  /*149f0*/  HMMA.16816.F32 R180, R4.reuse, R14, R32 ;  /* 0x0000000e04b4723c */ /* 0x040fe20000001820 */
[----:B------:R-:W-:Y:S05]  /*14a00*/  LDSM.16.M88.4 R32, [R189+0x8c00] ;  /* 0x008c0000bd20783b */ /* 0x000fea0000000200 */
[C---:B------:R-:W-:Y:S06]  /*14a10*/  HMMA.16816.F32 R172, R4.reuse, R54, R228 ;  /* 0x0000003604ac723c */ /* 0x040fec00000018e4 */
[----:B------:R-:W-:Y:S01]  /*14a20*/  HMMA.16816.F32 R132, R4, R48, R132 ;  /* 0x000000300484723c */ /* 0x000fe20000001884 */
[----:B------:R-:W-:Y:S01]  /*14a30*/  IMAD.MOV.U32 R228, RZ, RZ, R28 ;  /* 0x000000ffffe47224 */ /* 0x000fe200078e001c */
[----:B------:R-:W-:Y:S01]  /*14a40*/  MOV R229, R3 ;  /* 0x0000000300e57202 */ /* 0x000fe20000000f00 */
[----:B------:R-:W-:-:S02]  /*14a50*/  IMAD.MOV.U32 R230, RZ, RZ, R2 ;  /* 0x000000ffffe67224 */ /* 0x000fc400078e0002 */
[----:B------:R-:W-:Y:S01]  /*14a60*/  IMAD.MOV.U32 R231, RZ, RZ, R0 ;  /* 0x000000ffffe77224 */ /* 0x000fe200078e0000 */
[----:B------:R-:W-:Y:S01]  /*14a70*/  HMMA.16816.F32 R128, R4, R50, R224 ;  /* 0x000000320480723c */ /* 0x000fe200000018e0 */
[----:B------:R-:W-:Y:S05]  /*14a80*/  LDSM.16.M88.4 R4, [R192+0x5000] ;  /* 0x00500000c004783b */ /* 0x000fea0000000200 */
[C---:B---3--:R-:W-:Y:S06]  /*14a90*/  HMMA.16816.F32 R64, R16.reuse, R20, R220 ;  /* 0x000000141040723c */ /* 0x048fec00000018dc */
[C---:B------:R-:W-:Y:S01]  /*14aa0*/  HMMA.16816.F32 R60, R16.reuse, R22, R216 ;  /* 0x00000016103c723c */ /* 0x040fe200000018d8 */
[----:B------:R-:W1:Y:S05]  /*14ab0*/  LDSM.16.M88.4 R20, [R189+0x8000] ;  /* 0x00800000bd14783b */ /* 0x000e6a0000000200 */
[C---:B------:R-:W-:Y:S06]  /*14ac0*/  HMMA.16816.F32 R28, R16.reuse, R12, R208 ;  /* 0x0000000c101c723c */ /* 0x040fec00000018d0 */
[C---:B------:R-:W-:Y:S01]  /*14ad0*/  HMMA.16816.F32 R24, R16.reuse, R14, R200 ;  /* 0x0000000e1018723c */ /* 0x040fe200000018c8 */
[----:B------:R-:W2:Y:S05]  /*14ae0*/  LDSM.16.M88.4 R12, [R192+0x4000] ;  /* 0x00400000c00c783b */ /* 0x000eaa0000000200 */
[C---:B------:R-:W-:Y:S06]  /*14af0*/  HMMA.16816.F32 R216, R16.reuse, R52, R228 ;  /* 0x0000003410d8723c */ /* 0x040fec00000018e4 */
[C---:B------:R-:W-:Y:S06]  /*14b00*/  HMMA.16816.F32 R248, R16.reuse, R54, R248 ;  /* 0x0000003610f8723c */ /* 0x040fec00000018f8 */
[C---:B------:R-:W-:Y:S06]  /*14b10*/  HMMA.16816.F32 R244, R16.reuse, R48, R244 ;  /* 0x0000003010f4723c */ /* 0x040fec00000018f4 */
[----:B------:R-:W-:Y:S01]  /*14b20*/  HMMA.16816.F32 R212, R16, R50, R212 ;  /* 0x0000003210d4723c */ /* 0x000fe200000018d4 */
[----:B------:R-:W-:Y:S05]  /*14b30*/  LDSM.16.M88.4 R16, [R191+0x8c00] ;  /* 0x008c0000bf10783b */ /* 0x000fea0000000200 */
        /* <DEDUP_REMOVED lines=12> */
[C---:B------:R-:W-:Y:S01]  /*14c00*/  HMMA.16816.F32 R64, R12.reuse, R8, R28 ;  /* 0x000000080c40723c */ /* 0x040fe2000000181c */
[----:B------:R-:W2:Y:S05]  /*14c10*/  LDSM.16.M88.4 R28, [R191+0x8000] ;  /* 0x00800000bf1c783b */ /* 0x000eaa0000000200 */
[C---:B------:R-:W-:Y:S01]  /*14c20*/  HMMA.16816.F32 R60, R12.reuse, R10, R24 ;  /* 0x0000000a0c3c723c */ /* 0x040fe20000001818 */
[----:B------:R-:W3:Y:S04]  /*14c30*/  LDSM.16.M88.4 R8, [R193+0x4000] ;  /* 0x00400000c108783b */ /* 0x000ee80000000200 */
[----:B------:R-:W4:Y:S01]  /*14c40*/  LDSM.16.M88.4 R24, [R191+0x8400] ;  /* 0x00840000bf18783b */ /* 0x000f220000000200 */
[----:B------:R-:W-:Y:S01]  /*14c50*/  HMMA.16816.F32 R52, R12, R40, R216 ;  /* 0x000000280c34723c */ /* 0x000fe200000018d8 */
[----:B------:R-:W-:-:S05]  /*14c60*/  DEPBAR.LE SB0, 0x0 ;  /* 0x000080000000791a */ /* 0x000fca0000000000 */
[C---:B------:R-:W-:Y:S06]  /*14c70*/  HMMA.16816.F32 R48, R12.reuse, R42, R248 ;  /* 0x0000002a0c30723c */ /* 0x040fec00000018f8 */
[C---:B------:R-:W-:Y:S06]  /*14c80*/  HMMA.16816.F32 R40, R12.reuse, R32, R244 ;  /* 0x000000200c28723c */ /* 0x040fec00000018f4 */
[----:B------:R-:W-:Y:S06]  /*14c90*/  HMMA.16816.F32 R12, R12, R34, R212 ;  /* 0x000000220c0c723c */ /* 0x000fec00000018d4 */
[C---:B-1----:R-:W-:Y:S06]  /*14ca0*/  HMMA.16816.F32 R212, R4.reuse, R16, R176 ;  /* 0x0000001004d4723c */ /* 0x042fec00000018b0 */
        /* <DEDUP_REMOVED lines=8> */
[C---:B----4-:R-:W-:Y:S06]  /*14d30*/  HMMA.16816.F32 R200, R4.reuse, R24, R200 ;  /* 0x0000001804c8723c */ /* 0x050fec00000018c8 */
[C---:B------:R-:W-:Y:S06]  /*14d40*/  HMMA.16816.F32 R196, R4.reuse, R26, R196 ;  /* 0x0000001a04c4723c */ /* 0x040fec00000018c4 */
[----:B------:R-:W-:Y:S06]  /*14d50*/  HMMA.16816.F32 R216, R4, R18, R172 ;  /* 0x0000001204d8723c */ /* 0x000fec00000018ac */
[C---:B------:R-:W-:Y:S06]  /*14d60*/  HMMA.16816.F32 R28, R8.reuse, R24, R64 ;  /* 0x00000018081c723c */ /* 0x040fec0000001840 */
[C---:B------:R-:W-:Y:S06]  /*14d70*/  HMMA.16816.F32 R60, R8.reuse, R26, R60 ;  /* 0x0000001a083c723c */ /* 0x040fec000000183c */
[C---:B------:R-:W-:Y:S06]  /*14d80*/  HMMA.16816.F32 R40, R8.reuse, R16, R40 ;  /* 0x000000100828723c */ /* 0x040fec0000001828 */
[----:B------:R-:W-:Y:S01]  /*14d90*/  HMMA.16816.F32 R20, R8, R18, R12 ;  /* 0x000000120814723c */ /* 0x000fe2000000180c */
[----:B------:R-:W-:Y:S06]  /*14da0*/  BAR.SYNC.DEFER_BLOCKING 0x0 ;  /* 0x0000000000007b1d */ /* 0x000fec0000010000 */
[----:B------:R-:W-:-:S02]  /*14db0*/  NOP ;  /* 0x0000000000007918 */ /* 0x000fc40000000000 */
[----:B------:R-:W-:-:S15]  /*14dc0*/  @!P0 BRA `(.L_x_567) ;  /* 0x0000000400148947 */ /* 0x000fde0003800000 */
[----:B------:R-:W2:Y:S04]  /*14dd0*/  LDL.64 R238, [R1+0x138] ;  /* 0x0001380001ee7983 */ /* 0x000ea80000100a00 */
[----:B------:R-:W3:Y:S01]  /*14de0*/  LDL.64 R242, [R1+0x130] ;  /* 0x0001300001f27983 */ /* 0x000ee20000100a00 */
[----:B------:R-:W-:Y:S01]  /*14df0*/  UIADD3 UR7, UR18, -0x4, URZ ;  /* 0xfffffffc12077890 */ /* 0x000fe2000fffe03f */
[----:B------:R-:W1:Y:S03]  /*14e00*/  @!P5 LDC.64 R4, c[0x0][0x218] ;  /* 0x00008600ff04db82 */ /* 0x000e660000000a00 */
[----:B------:R-:W-:-:S05]  /*14e10*/  USHF.R.S32.HI UR6, URZ, 0x1f, UR7 ;  /* 0x0000001f3f067899 */ /* 0x000fca0008011407 */
[----:B------:R-:W4:Y:S01]  /*14e20*/  @!P4 LDC.64 R6, c[0x0][0x218] ;  /* 0x00008600ff06cb82 */ /* 0x000f220000000a00 */
[----:B------:R-:W-:-:S07]  /*14e30*/  UIMAD UR6, UR6, UR10, URZ ;  /* 0x0000000a060672a4 */ /* 0x000fce000f8e023f */
[----:B------:R-:W5:Y:S01]  /*14e40*/  @!P3 LDC.64 R8, c[0x0][0x218] ;  /* 0x00008600ff08bb82 */ /* 0x000f620000000a00 */
[----:B------:R-:W-:Y:S02]  /*14e50*/  UIMAD.WIDE.U32 UR8, UR7, UR10, URZ ;  /* 0x0000000a070872a5 */ /* 0x000fe4000f8e003f */
[----:B------:R-:W-:-:S05]  /*14e60*/  UIMAD UR6, UR7, UR11, UR6 ;  /* 0x0000000b070672a4 */ /* 0x000fca000f8e0206 */
[----:B------:R-:W5:Y:S01]  /*14e70*/  @!P5 LDC.64 R14, c[0x0][0x218] ;  /* 0x00008600ff0edb82 */ /* 0x000f620000000a00 */
[----:B------:R-:W-:Y:S01]  /*14e80*/  UIADD3 UR6, UR9, UR6, URZ ;  /* 0x0000000609067290 */ /* 0x000fe2000fffe03f */
[----:B------:R-:W-:-:S06]  /*14e90*/  IMAD.U32 R0, RZ, RZ, UR8 ;  /* 0x00000008ff007e24 */ /* 0x000fcc000f8e00ff */
[----:B------:R-:W5:Y:S01]  /*14ea0*/  @!P4 LDC.64 R16, c[0x0][0x218] ;  /* 0x00008600ff10cb82 */ /* 0x000f620000000a00 */
[----:B------:R-:W-:Y:S02]  /*14eb0*/  IMAD.U32 R3, RZ, RZ, UR8 ;  /* 0x00000008ff037e24 */ /* 0x000fe4000f8e00ff */
[----:B------:R-:W-:Y:S01]  /*14ec0*/  IMAD.U32 R2, RZ, RZ, UR6 ;  /* 0x00000006ff027e24 */ /* 0x000fe2000f8e00ff */
[----:B------:R1:W-:Y:S04]  /*14ed0*/  @P5 STS [R195+0x6000], RZ ;  /* 0x006000ffc3005388 */ /* 0x0003e80000000800 */
[----:B------:R1:W-:Y:S04]  /*14ee0*/  @P5 STS [R195+0x6004], RZ ;  /* 0x006004ffc3005388 */ /* 0x0003e80000000800 */
[----:B------:R1:W-:Y:S01]  /*14ef0*/  @P5 STS.64 [R195+0x6008], RZ ;  /* 0x006008ffc3005388 */ /* 0x0003e20000000a00 */
[----:B------:R-:W-:Y:S01]  /*14f00*/  BSSY B0, `(.L_x_568) ;  /* 0x0000030000007945 */ /* 0x000fe20003800000 */
[----:B--2---:R-:W-:-:S04]  /*14f10*/  LEA R0, P1, R0, R238, 0x6 ;  /* 0x000000ee00007211 */ /* 0x004fc800078230ff */
[----:B---3--:R-:W-:Y:S02]  /*14f20*/  LEA.HI.X R2, R3, R243, R2, 0x6, P1 ;  /* 0x000000f303027211 */ /* 0x008fe400008f3402 */
[C---:B-1----:R-:W-:Y:S02]  /*14f30*/  @!P5 LEA R12, P6, R0.reuse, R4, 0x1 ;  /* 0x00000004000cd211 */ /* 0x042fe400078c08ff */
[C---:B----4-:R-:W-:Y:S02]  /*14f40*/  @!P4 LEA R10, P2, R0.reuse, R6, 0x1 ;  /* 0x00000006000ac211 */ /* 0x050fe400078408ff */
[C---:B-----5:R-:W-:Y:S02]  /*14f50*/  @!P3 LEA R8, P1, R0.reuse, R8, 0x1 ;  /* 0x000000080008b211 */ /* 0x060fe400078208ff */
[C-C-:B------:R-:W-:Y:S02]  /*14f60*/  @!P5 LEA.HI.X R13, R0.reuse, R5, R2.reuse, 0x1, P6 ;  /* 0x00000005000dd211 */ /* 0x140fe400030f0c02 */
[----:B------:R-:W-:-:S02]  /*14f70*/  @!P4 LEA.HI.X R11, R0, R7, R2, 0x1, P2 ;  /* 0x00000007000bc211 */ /* 0x000fc400010f0c02 */
[C---:B------:R-:W-:Y:S01]  /*14f80*/  @!P3 LEA.HI.X R9, R0.reuse, R9, R2, 0x1, P1 ;  /* 0x000000090009b211 */ /* 0x040fe200008f0c02 */
[----:B------:R-:W-:Y:S01]  /*14f90*/  @!PT LDS RZ, [RZ] ;  /* 0x00000000fffff984 */ /* 0x000fe20000000800 */
[----:B------:R-:W-:Y:S01]  /*14fa0*/  @!PT LDS RZ, [RZ] ;  /* 0x00000000fffff984 */ /* 0x000fe20000000800 */
[----:B------:R-:W-:Y:S01]  /*14fb0*/  @!PT LDS RZ, [RZ] ;  /* 0x00000000fffff984 */ /* 0x000fe20000000800 */
[----:B------:R1:W-:Y:S01]  /*14fc0*/  @!P5 LDGSTS.E.BYPASS.LTC128B.128 [R195+0x6000], desc[UR22][R12.64] ;  /* 0x060000000cc3dfae */ /* 0x0003e2000b901d56 */
[----:B------:R-:W-:-:S04]  /*14fd0*/  IADD3 R0, P1, R0, UR31, RZ ;  /* 0x0000001f00007c10 */ /* 0x000fc8000ff3e0ff */
[----:B------:R-:W-:Y:S02]  /*14fe0*/  @!P5 LEA R6, P2, R0, R14, 0x1 ;  /* 0x0000000e0006d211 */ /* 0x000fe400078408ff */
[----:B------:R-:W-:Y:S02]  /*14ff0*/  IADD3.X R2, R2, UR30, RZ, P1, !PT ;  /* 0x0000001e02027c10 */ /* 0x000fe40008ffe4ff */
[C---:B------:R-:W-:Y:S01]  /*15000*/  @!P4 LEA R4, P1, R0.reuse, R16, 0x1 ;  /* 0x000000100004c211 */ /* 0x040fe200078208ff */
[----:B------:R1:W-:Y:S01]  /*15010*/  @P4 STS.128 [R195+0x7000], RZ ;  /* 0x007000ffc3004388 */ /* 0x0003e20000000c00 */
[C-C-:B------:R-:W-:Y:S02]  /*15020*/  @!P5 LEA.HI.X R7, R0.reuse, R15, R2.reuse, 0x1, P2 ;  /* 0x0000000f0007d211 */ /* 0x140fe400010f0c02 */
[----:B------:R-:W-:Y:S01]  /*15030*/  @!P4 LEA.HI.X R5, R0, R17, R2, 0x1, P1 ;  /* 0x000000110005c211 */ /* 0x000fe200008f0c02 */
        /* <DEDUP_REMOVED lines=28> */
.L_x_569:
[----:B------:R-:W-:Y:S05]  /*15200*/  BSYNC B0 ;  /* 0x0000000000007941 */ /* 0x000fea0003800000 */
.L_x_568:
[----:B------:R-:W0:Y:S02]  /*15210*/  LDGDEPBAR ;  /* 0x00000000000079af */ /* 0x000e240000000000 */
.L_x_567:
[----:B-12---:R-:W2:Y:S04]  /*15220*/  LDL.LU.64 R4, [R1+0x40] ;  /* 0x0000400001047983 */ /* 0x006ea80000300a00 */
[----:B------:R-:W3:Y:S01]  /*15230*/  LDL.LU.64 R2, [R1+0x1b8] ;  /* 0x0001b80001027983 */ /* 0x000ee20000300a00 */
[----:B------:R-:W-:-:S03]  /*15240*/  IMAD.U32 R0, RZ, RZ, UR42 ;  /* 0x0000002aff007e24 */ /* 0x000fc6000f8e00ff */
[----:B------:R-:W-:Y:S04]  /*15250*/  STL [R1+0x264], R233 ;  /* 0x000264e901007387 */ /* 0x000fe80000100800 */
[----:B------:R-:W-:Y:S04]  /*15260*/  STL [R1+0x260], R36 ;  /* 0x0002602401007387 */ /* 0x000fe80000100800 */
[----:B------:R1:W-:Y:S04]  /*15270*/  STL [R1+0x25c], R37 ;  /* 0x00025c2501007387 */ /* 0x0003e80000100800 */
[----:B------:R-:W-:Y:S04]  /*15280*/  STL [R1+0x258], R46 ;  /* 0x0002582e01007387 */ /* 0x000fe80000100800 */
[----:B------:R-:W-:Y:S04]  /*15290*/  STL [R1+0x254], R47 ;  /* 0x0002542f01007387 */ /* 0x000fe80000100800 */
[----:B------:R-:W-:Y:S04]  /*152a0*/  STL [R1+0x250], R44 ;  /* 0x0002502c01007387 */ /* 0x000fe80000100800 */
[----:B------:R-:W-:Y:S04]  /*152b0*/  STL [R1+0x24c], R45 ;  /* 0x00024c2d01007387 */ /* 0x000fe80000100800 */
[----:B------:R-:W-:Y:S04]  /*152c0*/  STL [R1+0x244], R188 ;  /* 0x000244bc01007387 */ /* 0x000fe80000100800 */
[----:B------:R-:W-:Y:S04]  /*152d0*/  STL [R1+0x240], R190 ;  /* 0x000240be01007387 */ /* 0x000fe80000100800 */
[----:B------:R-:W-:Y:S04]  /*152e0*/  STL [R1+0x1dc], R195 ;  /* 0x0001dcc301007387 */ /* 0x000fe80000100800 */
[----:B------:R-:W-:Y:S04]  /*152f0*/  STL [R1+0x1d8], R193 ;  /* 0x0001d8c101007387 */ /* 0x000fe80000100800 */
[----:B------:R4:W-:Y:S04]  /*15300*/  STL.64 [R1+0x1d0], R38 ;  /* 0x0001d02601007387 */ /* 0x0009e80000100a00 */
[----:B------:R-:W-:Y:S04]  /*15310*/  STL [R1+0x1c8], R192 ;  /* 0x0001c8c001007387 */ /* 0x000fe80000100800 */
[----:B------:R-:W-:Y:S04]  /*15320*/  STL [R1+0x1c4], R191 ;  /* 0x0001c4bf01007387 */ /* 0x000fe80000100800 */
[----:B------:R-:W-:Y:S04]  /*15330*/  STL [R1+0x1c0], R189 ;  /* 0x0001c0bd01007387 */ /* 0x000fe80000100800 */
[----:B-1----:R-:W3:Y:S04]  /*15340*/  LDL.LU R37, [R1+0x68] ;  /* 0x0000680001257983 */ /* 0x002ee80000300800 */
[----:B------:R-:W3:Y:S04]  /*15350*/  LDL.LU R231, [R1+0x54] ;  /* 0x0000540001e77983 */ /* 0x000ee80000300800 */
[----:B------:R-:W3:Y:S04]  /*15360*/  LDL.LU R230, [R1+0x30] ;  /* 0x0000300001e67983 */ /* 0x000ee80000300800 */
[----:B------:R-:W3:Y:S01]  /*15370*/  LDL.LU R233, [R1+0x50] ;  /* 0x0000500001e97983 */ /* 0x000ee20000300800 */
[----:B------:R-:W1:Y:S03]  /*15380*/  S2R R6, SR_TID.X ;  /* 0x0000000000067919 */ /* 0x000e660000002100 */
[----:B----4-:R-:W4:Y:S01]  /*15390*/  LDL.LU.64 R38, [R1+0x38] ;  /* 0x0000380001267983 */ /* 0x010f220000300a00 */
[----:B-1----:R-:W-:-:S05]  /*153a0*/  IMAD.SHL.U32 R6, R6, 0x2, RZ ;  /* 0x0000000206067824 */ /* 0x002fca00078e00ff */
[----:B------:R-:W-:-:S05]  /*153b0*/  LOP3.LUT R6, R6, 0x6, RZ, 0xc0, !PT ;  /* 0x0000000606067812 */ /* 0x000fca00078ec0ff */
[----:B------:R-:W-:-:S04]  /*153c0*/  IMAD R0, R0, 0x40, R6 ;  /* 0x0000004000007824 */ /* 0x000fc800078e0206 */
[C---:B------:R-:W-:Y:S01]  /*153d0*/  VIADD R16, R0.reuse, 0x1 ;  /* 0x0000000100107836 */ /* 0x040fe20000000000 */
[CC--:B------:R-:W-:Y:S01]  /*153e0*/  ISETP.GE.AND P1, PT, R0.reuse, R56.reuse, PT ;  /* 0x000000380000720c */ /* 0x0c0fe20003f26270 */
[C---:B------:R-:W-:Y:S02]  /*153f0*/  VIADD R15, R0.reuse, 0x8 ;  /* 0x00000008000f7836 */ /* 0x040fe40000000000 */
[C---:B------:R-:W-:Y:S02]  /*15400*/  VIADD R14, R0.reuse, 0x9 ;  /* 0x00000009000e7836 */ /* 0x040fe40000000000 */
[----:B------:R-:W-:Y:S01]  /*15410*/  VIADD R13, R0, 0x10 ;  /* 0x00000010000d7836 */ /* 0x000fe20000000000 */
[----:B------:R-:W-:Y:S01]  /*15420*/  FSEL R33, R176, -INF , !P1 ;  /* 0xff800000b0217808 */ /* 0x000fe20004800000 */
[----:B------:R-:W-:Y:S01]  /*15430*/  VIADD R12, R0, 0x11 ;  /* 0x00000011000c7836 */ /* 0x000fe20000000000 */
[-C--:B------:R-:W-:Y:S01]  /*15440*/  ISETP.GE.AND P2, PT, R16, R56.reuse, PT ;  /* 0x000000381000720c */ /* 0x080fe20003f46270 */
[C---:B------:R-:W-:Y:S01]  /*15450*/  VIADD R11, R0.reuse, 0x18 ;  /* 0x00000018000b7836 */ /* 0x040fe20000000000 */
[-C--:B------:R-:W-:Y:S01]  /*15460*/  ISETP.GE.AND P1, PT, R15, R56.reuse, PT ;  /* 0x000000380f00720c */ /* 0x080fe20003f26270 */
[----:B------:R-:W-:Y:S01]  /*15470*/  VIADD R10, R0, 0x19 ;  /* 0x00000019000a7836 */ /* 0x000fe20000000000 */
[----:B------:R-:W-:Y:S01]  /*15480*/  ISETP.GE.AND P3, PT, R14, R56, PT ;  /* 0x000000380e00720c */ /* 0x000fe20003f66270 */
[----:B------:R-:W-:-:S02]  /*15490*/  VIADD R9, R0, 0x20 ;  /* 0x0000002000097836 */ /* 0x000fc40000000000 */
[C---:B------:R-:W-:Y:S01]  /*154a0*/  VIADD R8, R0.reuse, 0x21 ;  /* 0x0000002100087836 */ /* 0x040fe20000000000 */
[-C--:B------:R-:W-:Y:S01]  /*154b0*/  ISETP.GE.AND P5, PT, R13, R56.reuse, PT ;  /* 0x000000380d00720c */ /* 0x080fe20003fa6270 */
[C---:B------:R-:W-:Y:S01]  /*154c0*/  VIADD R7, R0.reuse, 0x28 ;  /* 0x0000002800077836 */ /* 0x040fe20000000000 */
[----:B------:R-:W-:Y:S01]  /*154d0*/  FSEL R177, R177, -INF , !P2 ;  /* 0xff800000b1b17808 */ /* 0x000fe20005000000 */
[----:B------:R-:W-:Y:S01]  /*154e0*/  VIADD R6, R0, 0x29 ;  /* 0x0000002900067836 */ /* 0x000fe20000000000 */
[----:B------:R-:W-:Y:S02]  /*154f0*/  FSEL R176, R128, -INF , !P1 ;  /* 0xff80000080b07808 */ /* 0x000fe40004800000 */
[----:B------:R-:W-:Y:S02]  /*15500*/  FSEL R175, R129, -INF , !P3 ;  /* 0xff80000081af7808 */ /* 0x000fe40005800000 */
[-C--:B------:R-:W-:Y:S02]  /*15510*/  ISETP.GE.AND P6, PT, R12, R56.reuse, PT ;  /* 0x000000380c00720c */ /* 0x080fe40003fc6270 */
[----:B------:R-:W-:-:S02]  /*15520*/  ISETP.GE.AND P4, PT, R11, R56, PT ;  /* 0x000000380b00720c */ /* 0x000fc40003f86270 */
[-C--:B------:R-:W-:Y:S02]  /*15530*/  ISETP.GE.AND P2, PT, R10, R56.reuse, PT ;  /* 0x000000380a00720c */ /* 0x080fe40003f46270 */
[-C--:B------:R-:W-:Y:S02]  /*15540*/  ISETP.GE.AND P1, PT, R9, R56.reuse, PT ;  /* 0x000000380900720c */ /* 0x080fe40003f26270 */
[-C--:B------:R-:W-:Y:S02]  /*15550*/  ISETP.GE.AND P3, PT, R8, R56.reuse, PT ;  /* 0x000000380800720c */ /* 0x080fe40003f66270 */
[----:B------:R-:W-:Y:S02]  /*15560*/  FSEL R174, R28, -INF , !P5 ;  /* 0xff8000001cae7808 */ /* 0x000fe40006800000 */
[----:B------:R-:W-:Y:S02]  /*15570*/  ISETP.GE.AND P5, PT, R7, R56, PT ;  /* 0x000000380700720c */ /* 0x000fe40003fa6270 */
[----:B------:R-:W-:-:S02]  /*15580*/  FSEL R173, R29, -INF , !P6 ;  /* 0xff8000001dad7808 */ /* 0x000fc40007000000 */
[----:B------:R-:W-:Y:S02]  /*15590*/  FSEL R172, R60, -INF , !P4 ;  /* 0xff8000003cac7808 */ /* 0x000fe40006000000 */
[----:B------:R-:W-:Y:S02]  /*155a0*/  FSEL R135, R61, -INF , !P2 ;  /* 0xff8000003d877808 */ /* 0x000fe40005000000 */
[----:B------:R-:W-:Y:S02]  /*155b0*/  FSEL R134, R52, -INF , !P1 ;  /* 0xff80000034867808 */ /* 0x000fe40004800000 */
[----:B------:R-:W-:Y:S02]  /*155c0*/  FSEL R129, R53, -INF , !P3 ;  /* 0xff80000035817808 */ /* 0x000fe40005800000 */
[----:B------:R-:W-:Y:S01]  /*155d0*/  ISETP.GE.AND P6, PT, R6, R56, PT ;  /* 0x000000380600720c */ /* 0x000fe20003fc6270 */
[----:B--2---:R-:W-:Y:S02]  /*155e0*/  IMAD.MOV.U32 R228, RZ, RZ, R4 ;  /* 0x000000ffffe47224 */ /* 0x004fe400078e0004 */
[----:B------:R-:W-:-:S02]  /*155f0*/  IMAD.MOV.U32 R229, RZ, RZ, R5 ;  /* 0x000000ffffe57224 */ /* 0x000fc400078e0005 */
[----:B---3--:R-:W-:Y:S02]  /*15600*/  IMAD.MOV.U32 R46, RZ, RZ, R2 ;  /* 0x000000ffff2e7224 */ /* 0x008fe400078e0002 */
[----:B------:R-:W-:Y:S02]  /*15610*/  IMAD.MOV.U32 R47, RZ, RZ, R3 ;  /* 0x000000ffff2f7224 */ /* 0x000fe400078e0003 */
[C---:B------:R-:W-:Y:S02]  /*15620*/  VIADD R5, R0.reuse, 0x30 ;  /* 0x0000003000057836 */ /* 0x040fe40000000000 */
[C---:B------:R-:W-:Y:S02]  /*15630*/  VIADD R4, R0.reuse, 0x31 ;  /* 0x0000003100047836 */ /* 0x040fe40000000000 */
[C---:B------:R-:W-:Y:S02]  /*15640*/  VIADD R3, R0.reuse, 0x38 ;  /* 0x0000003800037836 */ /* 0x040fe40000000000 */
[----:B------:R-:W-:Y:S01]  /*15650*/  VIADD R2, R0, 0x39 ;  /* 0x0000003900027836 */ /* 0x000fe20000000000 */
[----:B------:R-:W-:-:S02]  /*15660*/  ISETP.GE.AND P4, PT, R5, R56, PT ;  /* 0x000000380500720c */ /* 0x000fc40003f86270 */
[-C--:B------:R-:W-:Y:S02]  /*15670*/  ISETP.GE.AND P2, PT, R4, R56.reuse, PT ;  /* 0x000000380400720c */ /* 0x080fe40003f46270 */
[-C--:B------:R-:W-:Y:S02]  /*15680*/  ISETP.GE.AND P1, PT, R3, R56.reuse, PT ;  /* 0x000000380300720c */ /* 0x080fe40003f26270 */
[----:B------:R-:W-:Y:S02]  /*15690*/  ISETP.GE.AND P3, PT, R2, R56, PT ;  /* 0x000000380200720c */ /* 0x000fe40003f66270 */
        /* <DEDUP_REMOVED lines=21> */
[-C--:B------:R-:W-:Y:S02]  /*157f0*/  ISETP.GE.AND P5, PT, R7, R57.reuse, PT ;  /* 0x000000390700720c */ /* 0x080fe40003fa6270 */
        /* <DEDUP_REMOVED lines=16> */
[C---:B------:R-:W-:Y:S02]  /*15900*/  ISETP.GE.AND P6, PT, R9.reuse, R59, PT ;  /* 0x0000003b0900720c */ /* 0x040fe40003fc6270 */
[----:B------:R-:W-:Y:S02]  /*15910*/  ISETP.GE.AND P5, PT, R9, R58, PT ;  /* 0x0000003a0900720c */ /* 0x000fe40003fa6270 */
[-C--:B------:R-:W-:Y:S02]  /*15920*/  ISETP.GE.AND P4, PT, R6, R57.reuse, PT ;  /* 0x000000390600720c */ /* 0x080fe40003f86270 */
[----:B------:R-:W-:Y:S02]  /*15930*/  ISETP.GE.AND P2, PT, R5, R57, PT ;  /* 0x000000390500720c */ /* 0x000fe40003f46270 */
[----:B------:R-:W-:Y:S02]  /*15940*/  FSEL R19, R184, -INF , !P6 ;  /* 0xff800000b8137808 */ /* 0x000fe40007000000 */
[----:B------:R-:W-:-:S02]  /*15950*/  FSEL R18, R186, -INF , !P5 ;  /* 0xff800000ba127808 */ /* 0x000fc40006800000 */
[----:B------:R-:W-:Y:S02]  /*15960*/  FSEL R51, R51, -INF , !P4 ;  /* 0xff80000033337808 */ /* 0x000fe40006000000 */
[----:B------:R-:W-:Y:S02]  /*15970*/  FSEL R50, R42, -INF , !P2 ;  /* 0xff8000002a327808 */ /* 0x000fe40005000000 */
[CC--:B------:R-:W-:Y:S02]  /*15980*/  ISETP.GE.AND P6, PT, R6.reuse, R59.reuse, PT ;  /* 0x0000003b0600720c */ /* 0x0c0fe40003fc6270 */
[-C--:B------:R-:W-:Y:S02]  /*15990*/  ISETP.GE.AND P5, PT, R6, R58.reuse, PT ;  /* 0x0000003a0600720c */ /* 0x080fe40003fa6270 */
[C---:B------:R-:W-:Y:S02]  /*159a0*/  ISETP.GE.AND P4, PT, R0.reuse, R59, PT ;  /* 0x0000003b0000720c */ /* 0x040fe40003f86270 */
[----:B------:R-:W-:-:S02]  /*159b0*/  ISETP.GE.AND P2, PT, R0, R58, PT ;  /* 0x0000003a0000720c */ /* 0x000fc40003f46270 */
[----:B------:R-:W-:Y:S02]  /*159c0*/  FMNMX.FTZ R6, R37, R33, !PT ;  /* 0x0000002125067209 */ /* 0x000fe40007810000 */
[----:B------:R-:W-:Y:S02]  /*159d0*/  FMNMX.FTZ R0, R231, R32, !PT ;  /* 0x00000020e7007209 */ /* 0x000fe40007810000 */
[----:B------:R-:W-:Y:S02]  /*159e0*/  FMNMX.FTZ R6, R177, R6, !PT ;  /* 0x00000006b1067209 */ /* 0x000fe40007810000 */
[----:B------:R-:W-:Y:S02]  /*159f0*/  FMNMX.FTZ R0, R133, R0, !PT ;  /* 0x0000000085007209 */ /* 0x000fe40007810000 */
[----:B------:R-:W-:Y:S02]  /*15a00*/  FSEL R52, R20, -INF , !P1 ;  /* 0xff80000014347808 */ /* 0x000fe40004800000 */
[----:B------:R-:W-:-:S02]  /*15a10*/  ISETP.GE.AND P1, PT, R4, R57, PT ;  /* 0x000000390400720c */ /* 0x000fc40003f26270 */
[----:B------:R-:W-:Y:S02]  /*15a20*/  FMNMX.FTZ R6, R176, R6, !PT ;  /* 0x00000006b0067209 */ /* 0x000fe40007810000 */
[----:B------:R-:W-:Y:S02]  /*15a30*/  FMNMX.FTZ R0, R132, R0, !PT ;  /* 0x0000000084007209 */ /* 0x000fe40007810000 */
[----:B------:R-:W-:Y:S02]  /*15a40*/  FSEL R49, R43, -INF , !P1 ;  /* 0xff8000002b317808 */ /* 0x000fe40004800000 */
[----:B------:R-:W-:Y:S02]  /*15a50*/  ISETP.GE.AND P1, PT, R16, R58, PT ;  /* 0x0000003a1000720c */ /* 0x000fe40003f26270 */
[----:B------:R-:W-:Y:S02]  /*15a60*/  FMNMX.FTZ R6, R175, R6, !PT ;  /* 0x00000006af067209 */ /* 0x000fe40007810000 */
[----:B------:R-:W-:-:S02]  /*15a70*/  FMNMX.FTZ R0, R67, R0, !PT ;  /* 0x0000000043007209 */ /* 0x000fc40007810000 */
[----:B------:R-:W-:Y:S02]  /*15a80*/  FSEL R43, R211, -INF , !P1 ;  /* 0xff800000d32b7808 */ /* 0x000fe40004800000 */
[----:B------:R-:W-:Y:S02]  /*15a90*/  FMNMX.FTZ R6, R174, R6, !PT ;  /* 0x00000006ae067209 */ /* 0x000fe40007810000 */
[----:B------:R-:W-:Y:S02]  /*15aa0*/  ISETP.GE.AND P1, PT, R13, R58, PT ;  /* 0x0000003a0d00720c */ /* 0x000fe40003f26270 */
[----:B------:R-:W-:Y:S02]  /*15ab0*/  FMNMX.FTZ R0, R66, R0, !PT ;  /* 0x0000000042007209 */ /* 0x000fe40007810000 */
[----:B------:R-:W-:Y:S02]  /*15ac0*/  FSEL R28, R210, -INF , !P2 ;  /* 0xff800000d21c7808 */ /* 0x000fe40005000000 */
[----:B------:R-:W-:-:S02]  /*15ad0*/  FMNMX.FTZ R6, R173, R6, !PT ;  /* 0x00000006ad067209 */ /* 0x000fc40007810000 */
[----:B------:R-:W-:Y:S02]  /*15ae0*/  ISETP.GE.AND P2, PT, R14, R58, PT ;  /* 0x0000003a0e00720c */ /* 0x000fe40003f46270 */
[----:B------:R-:W-:Y:S02]  /*15af0*/  FSEL R26, R202, -INF , !P1 ;  /* 0xff800000ca1a7808 */ /* 0x000fe40004800000 */
[----:B------:R-:W-:Y:S02]  /*15b00*/  FMNMX.FTZ R0, R65, R0, !PT ;  /* 0x0000000041007209 */ /* 0x000fe40007810000 */
[----:B------:R-:W-:Y:S02]  /*15b10*/  ISETP.GE.AND P1, PT, R10, R58, PT ;  /* 0x0000003a0a00720c */ /* 0x000fe40003f26270 */
[----:B------:R-:W-:Y:S02]  /*15b20*/  FSEL R42, R21, -INF , !P3 ;  /* 0xff800000152a7808 */ /* 0x000fe40005800000 */
[----:B------:R-:W-:-:S02]  /*15b30*/  FMNMX.FTZ R6, R172, R6, !PT ;  /* 0x00000006ac067209 */ /* 0x000fc40007810000 */
[-C--:B------:R-:W-:Y:S02]  /*15b40*/  ISETP.GE.AND P3, PT, R16, R59.reuse, PT ;  /* 0x0000003b1000720c */ /* 0x080fe40003f66270 */
[----:B------:R-:W-:Y:S02]  /*15b50*/  FSEL R30, R207, -INF , !P2 ;  /* 0xff800000cf1e7808 */ /* 0x000fe40005000000 */
[----:B------:R-:W-:Y:S02]  /*15b60*/  FMNMX.FTZ R0, R64, R0, !PT ;  /* 0x0000000040007209 */ /* 0x000fe40007810000 */
[----:B------:R-:W-:Y:S02]  /*15b70*/  ISETP.GE.AND P2, PT, R11, R58, PT ;  /* 0x0000003a0b00720c */ /* 0x000fe40003f46270 */
[----:B------:R-:W-:Y:S02]  /*15b80*/  FSEL R20, R199, -INF , !P1 ;  /* 0xff800000c7147808 */ /* 0x000fe40004800000 */
[----:B------:R-:W-:-:S02]  /*15b90*/  ISETP.GE.AND P1, PT, R7, R59, PT ;  /* 0x0000003b0700720c */ /* 0x000fc40003f26270 */
[----:B------:R-:W-:Y:S02]  /*15ba0*/  FMNMX.FTZ R6, R135, R6, !PT ;  /* 0x0000000687067209 */ /* 0x000fe40007810000 */
[----:B------:R-:W-:Y:S02]  /*15bb0*/  FSEL R48, R209, -INF , !P3 ;  /* 0xff800000d1307808 */ /* 0x000fe40005800000 */
[----:B------:R-:W-:Y:S02]  /*15bc0*/  FMNMX.FTZ R0, R63, R0, !PT ;  /* 0x000000003f007209 */ /* 0x000fe40007810000 */
[----:B------:R-:W-:Y:S02]  /*15bd0*/  ISETP.GE.AND P3, PT, R13, R59, PT ;  /* 0x0000003b0d00720c */ /* 0x000fe40003f66270 */
[----:B------:R-:W-:Y:S02]  /*15be0*/  FSEL R22, R198, -INF , !P2 ;  /* 0xff800000c6167808 */ /* 0x000fe40005000000 */
        /* <DEDUP_REMOVED lines=8> */
[-C--:B------:R-:W-:Y:S02]  /*15c70*/  ISETP.GE.AND P3, PT, R10, R59.reuse, PT ;  /* 0x0000003b0a00720c */ /* 0x080fe40003f66270 */
[----:B------:R-:W-:Y:S02]  /*15c80*/  FSEL R16, R187, -INF , !P2 ;  /* 0xff800000bb107808 */ /* 0x000fe40005000000 */
[----:B------:R-:W-:Y:S02]  /*15c90*/  FMNMX.FTZ R6, R129, R6, !PT ;  /* 0x0000000681067209 */ /* 0x000fe40007810000 */
[----:B------:R-:W-:Y:S02]  /*15ca0*/  ISETP.GE.AND P2, PT, R5, R59, PT ;  /* 0x0000003b0500720c */ /* 0x000fe40003f46270 */
[----:B------:R-:W-:-:S02]  /*15cb0*/  FSEL R12, R183, -INF , !P5 ;  /* 0xff800000b70c7808 */ /* 0x000fc40006800000 */
[----:B------:R-:W-:Y:S02]  /*15cc0*/  FSEL R10, R213, -INF , !P1 ;  /* 0xff800000d50a7808 */ /* 0x000fe40004800000 */
[----:B------:R-:W-:Y:S02]  /*15cd0*/  FMNMX.FTZ R0, R61, R0, !PT ;  /* 0x000000003d007209 */ /* 0x000fe40007810000 */
[C---:B------:R-:W-:Y:S02]  /*15ce0*/  ISETP.GE.AND P5, PT, R2.reuse, R59, PT ;  /* 0x0000003b0200720c */ /* 0x040fe40003fa6270 */
[----:B------:R-:W-:Y:S02]  /*15cf0*/  ISETP.GE.AND P1, PT, R2, R58, PT ;  /* 0x0000003a0200720c */ /* 0x000fe40003f26270 */
[----:B------:R-:W-:Y:S02]  /*15d00*/  FSEL R31, R205, -INF , !P4 ;  /* 0xff800000cd1f7808 */ /* 0x000fe40006000000 */
[----:B------:R-:W-:-:S02]  /*15d10*/  FMNMX.FTZ R2, R233, R29, !PT ;  /* 0x0000001de9027209 */ /* 0x000fc40007810000 */
[----:B------:R-:W-:Y:S02]  /*15d20*/  ISETP.GE.AND P4, PT, R11, R59, PT ;  /* 0x0000003b0b00720c */ /* 0x000fe40003f86270 */
[----:B------:R-:W-:Y:S02]  /*15d30*/  FSEL R21, R197, -INF , !P3 ;  /* 0xff800000c5157808 */ /* 0x000fe40005800000 */
[----:B------:R-:W-:Y:S02]  /*15d40*/  ISETP.GE.AND P3, PT, R7, R58, PT ;  /* 0x0000003a0700720c */ /* 0x000fe40003f66270 */
        /* <DEDUP_REMOVED lines=8> */
[----:B------:R-:W-:-:S02]  /*15dd0*/  FSEL R14, R182, -INF , !P3 ;  /* 0xff800000b60e7808 */ /* 0x000fc40005800000 */
[----:B------:R-:W-:Y:S02]  /*15de0*/  FMNMX.FTZ R0, R51, R0, !PT ;  /* 0x0000000033007209 */ /* 0x000fe40007810000 */
[----:B------:R-:W-:Y:S02]  /*15df0*/  ISETP.GE.AND P3, PT, R4, R58, PT ;  /* 0x0000003a0400720c */ /* 0x000fe40003f66270 */
        /* <DEDUP_REMOVED lines=13> */
[----:B------:R-:W-:Y:S02]  /*15ed0*/  ISETP.GE.AND P4, PT, R8, R59, PT ;  /* 0x0000003b0800720c */ /* 0x000fe40003f86270 */
[----:B------:R-:W-:Y:S02]  /*15ee0*/  FMNMX.FTZ R0, R42, R7, !PT ;  /* 0x000000072a007209 */ /* 0x000fe40007810000 */
[----:B------:R-:W-:-:S02]  /*15ef0*/  FMNMX.FTZ R6, R40, R6, !PT ;  /* 0x0000000628067209 */ /* 0x000fc40007810000 */
[----:B------:R-:W-:Y:S02]  /*15f00*/  FMNMX.FTZ R4, R27, R4, !PT ;  /* 0x000000041b047209 */ /* 0x000fe40007810000 */
[----:B------:R-:W-:Y:S02]  /*15f10*/  FMNMX.FTZ R3, R26, R3, !PT ;  /* 0x000000031a037209 */ /* 0x000fe40007810000 */
[----:B------:R-:W-:Y:S01]  /*15f20*/  FSEL R17, R185, -INF , !P4 ;  /* 0xff800000b9117808 */ /* 0x000fe20006000000 */
[----:B------:R-:W1:Y:S01]  /*15f30*/  SHFL.BFLY PT, R7, R6, 0x2, 0x1f ;  /* 0x0c401f0006077f89 */ /* 0x000e6200000e0000 */
[----:B------:R-:W-:Y:S02]  /*15f40*/  ISETP.GE.AND P4, PT, R5, R58, PT ;  /* 0x0000003a0500720c */ /* 0x000fe40003f86270 */
        /* <DEDUP_REMOVED lines=13> */
[----:B-1----:R-:W-:Y:S02]  /*16020*/  FMNMX.FTZ R2, R6, R7, !PT ;  /* 0x0000000706027209 */ /* 0x002fe40007810000 */
[----:B--2---:R-:W-:-:S02]  /*16030*/  FMNMX.FTZ R0, R0, R5, !PT ;  /* 0x0000000500007209 */ /* 0x004fc40007810000 */
[----:B------:R-:W-:Y:S02]  /*16040*/  FMNMX.FTZ R4, R13, R4, !PT ;  /* 0x000000040d047209 */ /* 0x000fe40007810000 */
[----:B------:R-:W-:Y:S02]  /*16050*/  FSEL R7, R214, -INF , !P4 ;  /* 0xff800000d6077808 */ /* 0x000fe40006000000 */
[----:B------:R-:W-:Y:S02]  /*16060*/  FMNMX.FTZ R5, R12, R3, !PT ;  /* 0x000000030c057209 */ /* 0x000fe40007810000 */
[----:B------:R-:W-:Y:S02]  /*16070*/  FMNMX.FTZ R4, R11, R4, !PT ;  /* 0x000000040b047209 */ /* 0x000fe40007810000 */
[----:B------:R-:W-:Y:S02]  /*16080*/  FSEL R6, R215, -INF , !P3 ;  /* 0xff800000d7067808 */ /* 0x000fe40005800000 */
[----:B------:R-:W-:-:S02]  /*16090*/  FMNMX.FTZ R128, R7, R5, !PT ;  /* 0x0000000507807209 */ /* 0x000fc40007810000 */
[----:B------:R-:W-:Y:S02]  /*160a0*/  FSEL R9, R216, -INF , !P6 ;  /* 0xff800000d8097808 */ /* 0x000fe40007000000 */
[----:B------:R-:W-:Y:S02]  /*160b0*/  FMNMX.FTZ R4, R10, R4, !PT ;  /* 0x000000040a047209 */ /* 0x000fe40007810000 */
[----:B------:R-:W-:Y:S02]  /*160c0*/  FSEL R5, R218, -INF , !P2 ;  /* 0xff800000da057808 */ /* 0x000fe40005000000 */
[----:B------:R-:W-:Y:S01]  /*160d0*/  FMNMX.FTZ R128, R6, R128, !PT ;  /* 0x0000008006807209 */ /* 0x000fe20007810000 */
[----:B------:R-:W1:Y:S01]  /*160e0*/  SHFL.BFLY PT, R131, R0, 0x1, 0x1f ;  /* 0x0c201f0000837f89 */ /* 0x000e6200000e0000 */
[----:B------:R-:W-:Y:S02]  /*160f0*/  FSEL R8, R217, -INF , !P5 ;  /* 0xff800000d9087808 */ /* 0x000fe40006800000 */
[----:B------:R-:W-:-:S02]  /*16100*/  FMNMX.FTZ R3, R9, R4, !PT ;  /* 0x0000000409037209 */ /* 0x000fc40007810000 */
[----:B------:R-:W-:Y:S02]  /*16110*/  FSEL R4, R219, -INF , !P1 ;  /* 0xff800000db047808 */ /* 0x000fe40004800000 */
[----:B------:R-:W-:Y:S02]  /*16120*/  FMNMX.FTZ R128, R5, R128, !PT ;  /* 0x0000008005807209 */ /* 0x000fe40007810000 */
[----:B------:R-:W-:Y:S02]  /*16130*/  FMNMX.FTZ R3, R8, R3, !PT ;  /* 0x0000000308037209 */ /* 0x000fe40007810000 */
[----:B------:R-:W-:-:S03]  /*16140*/  FMNMX.FTZ R128, R4, R128, !PT ;  /* 0x0000008004807209 */ /* 0x000fc60007810000 */
[----:B------:R-:W2:Y:S04]  /*16150*/  SHFL.BFLY PT, R57, R3, 0x2, 0x1f ;  /* 0x0c401f0003397f89 */ /* 0x000ea800000e0000 */
[----:B------:R-:W3:Y:S01]  /*16160*/  SHFL.BFLY PT, R58, R128, 0x2, 0x1f ;  /* 0x0c401f00803a7f89 */ /* 0x000ee200000e0000 */
[----:B-1----:R-:W-:-:S03]  /*16170*/  FMNMX.FTZ R131, R0, R131, !PT ;  /* 0x0000008300837209 */ /* 0x002fc60007810000 */
[----:B------:R-:W1:Y:S01]  /*16180*/  SHFL.BFLY PT, R130, R2, 0x1, 0x1f ;  /* 0x0c201f0002827f89 */ /* 0x000e6200000e0000 */
[C---:B------:R-:W-:Y:S01]  /*16190*/  FSETP.NEU.FTZ.AND P4, PT, R131.reuse, -INF , PT ;  /* 0xff8000008300780b */ /* 0x040fe20003f9d000 */
[----:B------:R-:W-:-:S05]  /*161a0*/  FMUL.FTZ R0, R131, UR41 ;  /* 0x0000002983007c20 */ /* 0x000fca0008410000 */
[----:B------:R-:W-:Y:S02]  /*161b0*/  FSEL R0, R0, RZ, P4 ;  /* 0x000000ff00007208 */ /* 0x000fe40002000000 */
[----:B--2---:R-:W-:Y:S02]  /*161c0*/  FMNMX.FTZ R3, R3, R57, !PT ;  /* 0x0000003903037209 */ /* 0x004fe40007810000 */
[----:B---3--:R-:W-:-:S03]  /*161d0*/  FMNMX.FTZ R128, R128, R58, !PT ;  /* 0x0000003a80807209 */ /* 0x008fc60007810000 */
[----:B------:R-:W2:Y:S01]  /*161e0*/  SHFL.BFLY PT, R57, R3, 0x1, 0x1f ;  /* 0x0c201f0003397f89 */ /* 0x000ea200000e0000 */
[----:B------:R-:W-:-:S03]  /*161f0*/  FFMA.FTZ R58, R33, UR41, -R0 ;  /* 0x00000029213a7c23 */ /* 0x000fc60008010800 */
[----:B------:R-:W3:Y:S01]  /*16200*/  SHFL.BFLY PT, R33, R128, 0x1, 0x1f ;  /* 0x0c201f0080217f89 */ /* 0x000ee200000e0000 */
[----:B-1----:R-:W-:-:S04]  /*16210*/  FMNMX.FTZ R130, R2, R130, !PT ;  /* 0x0000008202827209 */ /* 0x002fc80007810000 */
[C---:B------:R-:W-:Y:S01]  /*16220*/  FSETP.NEU.FTZ.AND P3, PT, R130.reuse, -INF , PT ;  /* 0xff8000008200780b */ /* 0x040fe20003f7d000 */
[----:B------:R-:W-:Y:S01]  /*16230*/  FMUL.FTZ R2, R130, UR41 ;  /* 0x0000002982027c20 */ /* 0x000fe20008410000 */
[----:B------:R-:W-:-:S04]  /*16240*/  FFMA.FTZ R194, R129, UR41, -R0 ;  /* 0x0000002981c27c23 */ /* 0x000fc80008010800 */
[----:B------:R-:W-:Y:S01]  /*16250*/  FSEL R2, R2, RZ, P3 ;  /* 0x000000ff02027208 */ /* 0x000fe20001800000 */
[--C-:B------:R-:W-:Y:S01]  /*16260*/  FFMA.FTZ R197, R55, UR41, -R0.reuse ;  /* 0x0000002937c57c23 */ /* 0x100fe20008010800 */
[--C-:B------:R-:W-:Y:S01]  /*16270*/  FFMA.FTZ R202, R54, UR41, -R0.reuse ;  /* 0x0000002936ca7c23 */ /* 0x100fe20008010800 */
[----:B------:R-:W-:Y:S02]  /*16280*/  FFMA.FTZ R177, R177, UR41, -R0 ;  /* 0x00000029b1b17c23 */ /* 0x000fe40008010800 */
[--C-:B------:R-:W-:Y:S01]  /*16290*/  FFMA.FTZ R54, R64, UR41, -R2.reuse ;  /* 0x0000002940367c23 */ /* 0x100fe20008010802 */
[----:B--2---:R-:W-:Y:S01]  /*162a0*/  FMNMX.FTZ R129, R3, R57, !PT ;  /* 0x0000003903817209 */ /* 0x004fe20007810000 */
[--C-:B------:R-:W-:Y:S01]  /*162b0*/  FFMA.FTZ R55, R63, UR41, -R2.reuse ;  /* 0x000000293f377c23 */ /* 0x100fe20008010802 */
[----:B---3--:R-:W-:Y:S01]  /*162c0*/  FMNMX.FTZ R128, R128, R33, !PT ;  /* 0x0000002180807209 */ /* 0x008fe20007810000 */
        /* <DEDUP_REMOVED lines=25> */
[C---:B------:R-:W-:Y:S01]  /*16460*/  FMUL.FTZ R2, R129.reuse, UR41 ;  /* 0x0000002981027c20 */ /* 0x040fe20008410000 */
[----:B------:R-:W-:Y:S01]  /*16470*/  FSETP.NEU.FTZ.AND P1, PT, R129, -INF , PT ;  /* 0xff8000008100780b */ /* 0x000fe20003f3d000 */
[C---:B------:R-:W-:Y:S01]  /*16480*/  FMUL.FTZ R0, R128.reuse, UR41 ;  /* 0x0000002980007c20 */ /* 0x040fe20008410000 */
[----:B------:R-:W-:-:S02]  /*16490*/  FSETP.NEU.FTZ.AND P2, PT, R128, -INF , PT ;  /* 0xff8000008000780b */ /* 0x000fc40003f5d000 */
[----:B------:R-:W-:Y:S02]  /*164a0*/  FSEL R2, R2, RZ, P1 ;  /* 0x000000ff02027208 */ /* 0x000fe40000800000 */
[----:B------:R-:W-:-:S03]  /*164b0*/  FSEL R0, R0, RZ, P2 ;  /* 0x000000ff00007208 */ /* 0x000fc60001000000 */
        /* <DEDUP_REMOVED lines=20> */
[----:B------:R-:W-:Y:S01]  /*16600*/  FSEL R0, R131, RZ, P4 ;  /* 0x000000ff83007208 */ /* 0x000fe20002000000 */
[----:B------:R-:W-:Y:S04]  /*16610*/  STL [R1+0x1e0], R131 ;  /* 0x0001e08301007387 */ /* 0x000fe80000100800 */
[----:B------:R-:W-:Y:S01]  /*16620*/  STL [R1+0x1e4], R130 ;  /* 0x0001e48201007387 */ /* 0x000fe20000100800 */
[----:B------:R-:W-:-:S03]  /*16630*/  FADD.FTZ R18, R37, -R0 ;  /* 0x8000000025127221 */ /* 0x000fc60000010000 */
[----:B------:R-:W-:Y:S04]  /*16640*/  STL [R1+0x1e8], R128 ;  /* 0x0001e88001007387 */ /* 0x000fe80000100800 */
[----:B------:R-:W2:Y:S01]  /*16650*/  LDL.LU R37, [R1+0x6c] ;  /* 0x00006c0001257983 */ /* 0x000ea20000300800 */
[----:B------:R-:W-:Y:S01]  /*16660*/  USHF.L.U32 UR6, UR42, 0x1, URZ ;  /* 0x000000012a067899 */ /* 0x000fe2000800063f */
[----:B------:R-:W-:-:S03]  /*16670*/  FSEL R0, R128, RZ, P2 ;  /* 0x000000ff80007208 */ /* 0x000fc60001000000 */
[----:B------:R-:W-:Y:S01]  /*16680*/  ULOP3.LUT UR6, UR6, UR27, URZ, 0x3c, !UPT ;  /* 0x0000001b06067292 */ /* 0x000fe2000f8e3c3f */
        /* <DEDUP_REMOVED lines=13> */
[----:B------:R-:W-:Y:S01]  /*16760*/  FADD.FTZ R17, R230, -R0 ;  /* 0x80000000e6117221 */ /* 0x000fe20000010000 */
[----:B----4-:R-:W-:-:S02]  /*16770*/  LOP3.LUT R0, R39, UR6, RZ, 0x3c, !PT ;  /* 0x0000000627007c12 */ /* 0x010fc4000f8e3cff */
[----:B------:R-:W-:Y:S01]  /*16780*/  LOP3.LUT R10, R229, UR4, R38, 0x96, !PT ;  /* 0x00000004e50a7c12 */ /* 0x000fe2000f8e9626 */
[----:B------:R-:W-:Y:S02]  /*16790*/  FADD.FTZ R16, R231, -R2 ;  /* 0x80000002e7107221 */ /* 0x000fe40000010000 */
        /* <DEDUP_REMOVED lines=19> */
[----:B------:R-:W-:Y:S02]  /*168d0*/  LOP3.LUT R0, R2, 0xff, RZ, 0xc0, !PT ;  /* 0x000000ff02007812 */ /* 0x000fe400078ec0ff */
[----:B------:R-:W-:Y:S02]  /*168e0*/  LOP3.LUT R21, R3, UR25, R6, 0x96, !PT ;  /* 0x0000001903157c12 */ /* 0x000fe4000f8e9606 */
[----:B------:R-:W-:Y:S02]  /*168f0*/  ISETP.LE.U32.AND P3, PT, R0, UR12, PT ;  /* 0x0000000c00007c0c */ /* 0x000fe4000bf63070 */
[----:B------:R-:W-:Y:S02]  /*16900*/  LOP3.LUT R0, R2, 0xffff, RZ, 0xc0, !PT ;  /* 0x0000ffff02007812 */ /* 0x000fe400078ec0ff */
[--C-:B------:R-:W-:Y:S02]  /*16910*/  SHF.R.U32.HI R6, RZ, 0x10, R2.reuse ;  /* 0x00000010ff067819 */ /* 0x100fe40000011602 */
[----:B------:R-:W-:-:S02]  /*16920*/  SHF.R.U32.HI R2, RZ, 0x18, R2 ;  /* 0x00000018ff027819 */ /* 0x000fc40000011602 */
[----:B------:R-:W-:Y:S02]  /*16930*/  SHF.R.U32.HI R3, RZ, 0x8, R0 ;  /* 0x00000008ff037819 */ /* 0x000fe40000011600 */
[----:B------:R-:W-:Y:S02]  /*16940*/  ISETP.LE.U32.AND P4, PT, R2, UR12, PT ;  /* 0x0000000c02007c0c */ /* 0x000fe4000bf83070 */
[----:B------:R-:W-:Y:S02]  /*16950*/  LOP3.LUT R2, R4, 0xff, RZ, 0xc0, !PT ;  /* 0x000000ff04027812 */ /* 0x000fe400078ec0ff */
[----:B------:R-:W-:Y:S02]  /*16960*/  LOP3.LUT R3, R3, 0xffff, RZ, 0xc0, !PT ;  /* 0x0000ffff03037812 */ /* 0x000fe400078ec0ff */
[----:B------:R-:W-:Y:S01]  /*16970*/  ISETP.LE.U32.AND P2, PT, R2, UR12, PT ;  /* 0x0000000c02007c0c */ /* 0x000fe2000bf43070 */
[----:B------:R-:W-:Y:S01]  /*16980*/  FMUL.FTZ R2, R18, UR41 ;  /* 0x0000002912027c20 */ /* 0x000fe20008410000 */
[----:B------:R-:W-:Y:S01]  /*16990*/  FMUL.FTZ R17, R17, UR41 ;  /* 0x0000002911117c20 */ /* 0x000fe20008410000 */
[----:B------:R-:W-:Y:S01]  /*169a0*/  ISETP.LE.U32.AND P5, PT, R3, UR12, PT ;  /* 0x0000000c03007c0c */ /* 0x000fe2000bfa3070 */
[----:B------:R-:W-:Y:S01]  /*169b0*/  MUFU.EX2 R12, R28 ;  /* 0x0000001c000c7308 */ /* 0x000fe20000000800 */
[----:B------:R-:W-:-:S07]  /*169c0*/  LOP3.LUT R6, R6, 0xff, RZ, 0xc0, !PT ;  /* 0x000000ff06067812 */ /* 0x000fce00078ec0ff */
[----:B------:R-:W1:Y:S08]  /*169d0*/  MUFU.EX2 R3, R17 ;  /* 0x0000001100037308 */ /* 0x000e700000000800 */
[----:B------:R-:W-:Y:S08]  /*169e0*/  MUFU.EX2 R15, R58 ;  /* 0x0000003a000f7308 */ /* 0x000ff00000000800 */
[----:B------:R-:W-:Y:S08]  /*169f0*/  MUFU.EX2 R2, R2 ;  /* 0x0000000200027308 */ /* 0x000ff00000000800 */
[----:B------:R-:W-:Y:S01]  /*16a00*/  MUFU.EX2 R19, R177 ;  /* 0x000000b100137308 */ /* 0x000fe20000000800 */
[----:B------:R-:W-:-:S07]  /*16a10*/  FMUL.FTZ R16, R16, UR41 ;  /* 0x0000002910107c20 */ /* 0x000fce0008410000 */
[----:B------:R-:W3:Y:S01]  /*16a20*/  MUFU.EX2 R9, R43 ;  /* 0x0000002b00097308 */ /* 0x000ee20000000800 */
[----:B------:R-:W-:-:S07]  /*16a30*/  ISETP.LE.U32.AND P6, PT, R6, UR12, PT ;  /* 0x0000000c06007c0c */ /* 0x000fce000bfc3070 */
[----:B------:R-:W4:Y:S01]  /*16a40*/  MUFU.EX2 R7, R34 ;  /* 0x0000002200077308 */ /* 0x000f220000000800 */
[----:B------:R-:W-:Y:S02]  /*16a50*/  LOP3.LUT R20, R4, 0xffff, RZ, 0xc0, !PT ;  /* 0x0000ffff04147812 */ /* 0x000fe400078ec0ff */
[----:B------:R-:W-:-:S05]  /*16a60*/  SHF.R.U32.HI R5, RZ, 0x18, R4 ;  /* 0x00000018ff057819 */ /* 0x000fca0000011604 */
[----:B------:R-:W4:Y:S08]  /*16a70*/  MUFU.EX2 R6, R30 ;  /* 0x0000001e00067308 */ /* 0x000f300000000800 */
[----:B------:R1:W-:Y:S08]  /*16a80*/  MUFU.EX2 R0, R16 ;  /* 0x0000001000007308 */ /* 0x0003f00000000800 */
[----:B------:R-:W-:Y:S01]  /*16a90*/  MUFU.EX2 R14, R32 ;  /* 0x00000020000e7308 */ /* 0x000fe20000000800 */
[----:B-1----:R-:W-:Y:S01]  /*16aa0*/  SHF.R.U32.HI R16, RZ, 0x10, R4 ;  /* 0x00000010ff107819 */ /* 0x002fe20000011604 */
[----:B------:R-:W-:-:S06]  /*16ab0*/  FFMA.FTZ R4, R240, R3, R12 ;  /* 0x00000003f0047223 */ /* 0x000fcc000001000c */
[----:B------:R1:W1:Y:S01]  /*16ac0*/  MUFU.EX2 R13, R133 ;  /* 0x00000085000d7308 */ /* 0x0002620000000800 */
[----:B---3--:R-:W-:-:S04]  /*16ad0*/  FADD.FTZ R4, R9, R4 ;  /* 0x0000000409047221 */ /* 0x008fc80000010000 */
[----:B----4-:R-:W-:-:S04]  /*16ae0*/  FADD.FTZ R4, R7, R4 ;  /* 0x0000000407047221 */ /* 0x010fc80000010000 */
[----:B------:R-:W-:Y:S01]  /*16af0*/  FADD.FTZ R18, R6, R4 ;  /* 0x0000000406127221 */ /* 0x000fe20000010000 */
[----:B------:R-:W-:Y:S02]  /*16b00*/  LOP3.LUT R4, R16, 0xff, RZ, 0xc0, !PT ;  /* 0x000000ff10047812 */ /* 0x000fe400078ec0ff */
[----:B------:R-:W-:Y:S02]  /*16b10*/  FSEL R29, R129, RZ, P1 ;  /* 0x000000ff811d7208 */ /* 0x000fe40000800000 */
[----:B------:R-:W-:Y:S02]  /*16b20*/  ISETP.LE.U32.AND P1, PT, R5, UR12, PT ;  /* 0x0000000c05007c0c */ /* 0x000fe4000bf23070 */
[----:B------:R-:W-:Y:S02]  /*16b30*/  F2FP.F16.F32.PACK_AB R58, R9, R12 ;  /* 0x0000000c093a723e */ /* 0x000fe400000000ff */
[----:B-1----:R-:W-:Y:S01]  /*16b40*/  F2FP.F16.F32.PACK_AB R133, R6, R7 ;  /* 0x000000070685723e */ /* 0x002fe200000000ff */
[----:B------:R1:W3:Y:S01]  /*16b50*/  MUFU.EX2 R12, R23 ;  /* 0x00000017000c7308 */ /* 0x0002e20000000800 */
[----:B------:R-:W-:-:S04]  /*16b60*/  F2FP.F16.F32.PACK_AB R17, R13, R14 ;  /* 0x0000000e0d11723e */ /* 0x000fc800000000ff */
[C---:B------:R-:W-:Y:S02]  /*16b70*/  PRMT R40, R17.reuse, 0x7632, R40 ;  /* 0x0000763211287816 */ /* 0x040fe40000000028 */
[----:B------:R-:W-:Y:S01]  /*16b80*/  PRMT R35, R17, 0x7610, R35 ;  /* 0x0000761011237816 */ /* 0x000fe20000000023 */
[----:B------:R-:W4:Y:S02]  /*16b90*/  MUFU.EX2 R9, R25 ;  /* 0x0000001900097308 */ /* 0x000f240000000800 */
[----:B------:R-:W-:Y:S02]  /*16ba0*/  @!P4 HADD2 R180, -R40.H0_H0, -RZ.H0_H0 ;  /* 0xa00000ff28b4c230 */ /* 0x000fe40000000900 */
[----:B------:R-:W-:Y:S01]  /*16bb0*/  FFMA.FTZ R234, R234, R0, R14 ;  /* 0x00000000eaea7223 */ /* 0x000fe2000001000e */
[----:B------:R-:W-:Y:S03]  /*16bc0*/  STL [R1+0x1ec], R129 ;  /* 0x0001ec8101007387 */ /* 0x000fe60000100800 */
[----:B------:R-:W-:Y:S01]  /*16bd0*/  FADD.FTZ R30, R13, R234 ;  /* 0x000000ea0d1e7221 */ /* 0x000fe20000010000 */
[----:B------:R-:W-:Y:S01]  /*16be0*/  MUFU.EX2 R22, R175 ;  /* 0x000000af00167308 */ /* 0x000fe20000000800 */
[----:B------:R-:W-:-:S07]  /*16bf0*/  @!P6 HADD2 R181, -R35.H0_H0, -RZ.H0_H0 ;  /* 0xa00000ff23b5e230 */ /* 0x000fce0000000900 */
[----:B------:R-:W-:Y:S08]  /*16c00*/  MUFU.EX2 R13, R176 ;  /* 0x000000b0000d7308 */ /* 0x000ff00000000800 */
[----:B------:R-:W-:Y:S01]  /*16c10*/  MUFU.EX2 R14, R132 ;  /* 0x00000084000e7308 */ /* 0x000fe20000000800 */
[----:B--2---:R-:W-:Y:S01]  /*16c20*/  FFMA.FTZ R26, R37, R2, R15 ;  /* 0x00000002251a7223 */ /* 0x004fe2000001000f */
[----:B------:R-:W-:-:S04]  /*16c30*/  F2FP.F16.F32.PACK_AB R15, R19, R15 ;  /* 0x0000000f130f723e */ /* 0x000fc800000000ff */
[C---:B------:R-:W-:Y:S02]  /*16c40*/  PRMT R42, R15.reuse, 0x7610, R42 ;  /* 0x000076100f2a7816 */ /* 0x040fe4000000002a */
[----:B------:R-:W-:-:S03]  /*16c50*/  PRMT R41, R15, 0x7632, R41 ;  /* 0x000076320f297816 */ /* 0x000fc60000000029 */
[----:B------:R-:W-:Y:S01]  /*16c60*/  @!P3 HADD2 R178, -R42.H0_H0, -RZ.H0_H0 ;  /* 0xa00000ff2ab2b230 */ /* 0x000fe20000000900 */
[----:B------:R-:W-:-:S04]  /*16c70*/  PRMT R193, R42, 0x5410, R41 ;  /* 0x000054102ac17816 */ /* 0x000fc80000000029 */
[----:B------:R-:W-:Y:S02]  /*16c80*/  @!P3 PRMT R42, R178, 0x5410, RZ ;  /* 0x00005410b22ab816 */ /* 0x000fe400000000ff */
[----:B------:R-:W-:Y:S01]  /*16c90*/  ISETP.LE.U32.AND P3, PT, R4, UR12, PT ;  /* 0x0000000c04007c0c */ /* 0x000fe2000bf63070 */
[----:B------:R-:W-:-:S04]  /*16ca0*/  IMAD.WIDE.U32 R4, R21, -0x2daee0ad, RZ ;  /* 0xd2511f5315047825 */ /* 0x000fc800078e00ff */
[----:B------:R-:W-:Y:S01]  /*16cb0*/  @!P5 HADD2 R179, -R41.H0_H0, -RZ.H0_H0 ;  /* 0xa00000ff29b3d230 */ /* 0x000fe20000000900 */
[C---:B------:R-:W-:Y:S02]  /*16cc0*/  LOP3.LUT R7, R4.reuse, 0xff, RZ, 0xc0, !PT ;  /* 0x000000ff04077812 */ /* 0x040fe400078ec0ff */
[----:B------:R-:W-:Y:S02]  /*16cd0*/  LOP3.LUT R24, R4, 0xffff, RZ, 0xc0, !PT ;  /* 0x0000ffff04187812 */ /* 0x000fe400078ec0ff */
[--C-:B-1----:R-:W-:Y:S02]  /*16ce0*/  SHF.R.U32.HI R23, RZ, 0x10, R4.reuse ;  /* 0x00000010ff177819 */ /* 0x102fe40000011604 */
[----:B------:R-:W-:Y:S02]  /*16cf0*/  SHF.R.U32.HI R16, RZ, 0x18, R4 ;  /* 0x00000018ff107819 */ /* 0x000fe40000011604 */
[----:B------:R-:W-:-:S04]  /*16d00*/  SHF.R.U32.HI R4, RZ, 0x8, R20 ;  /* 0x00000008ff047819 */ /* 0x000fc80000011614 */
[----:B------:R-:W-:Y:S02]  /*16d10*/  LOP3.LUT R4, R4, 0xffff, RZ, 0xc0, !PT ;  /* 0x0000ffff04047812 */ /* 0x000fe400078ec0ff */
[----:B------:R-:W-:Y:S02]  /*16d20*/  @!P5 PRMT R41, R179, 0x5410, RZ ;  /* 0x00005410b329d816 */ /* 0x000fe400000000ff */
[----:B------:R-:W-:Y:S02]  /*16d30*/  ISETP.LE.U32.AND P5, PT, R4, UR12, PT ;  /* 0x0000000c04007c0c */ /* 0x000fe4000bfa3070 */
[----:B------:R-:W-:Y:S02]  /*16d40*/  PRMT R4, R35, 0x5410, R40 ;  /* 0x0000541023047816 */ /* 0x000fe40000000028 */
[----:B------:R-:W-:Y:S02]  /*16d50*/  LOP3.LUT R6, R5, UR33, R8, 0x96, !PT ;  /* 0x0000002105067c12 */ /* 0x000fe4000f8e9608 */
[----:B------:R-:W1:Y:S01]  /*16d60*/  MUFU.EX2 R8, R31 ;  /* 0x0000001f00087308 */ /* 0x000e620000000800 */
[----:B------:R-:W-:Y:S01]  /*16d70*/  @!P4 PRMT R40, R180, 0x5410, RZ ;  /* 0x00005410b428c816 */ /* 0x000fe200000000ff */
[----:B------:R2:W-:Y:S01]  /*16d80*/  STL [R1+0x34], R4 ;  /* 0x0000340401007387 */ /* 0x0005e20000100800 */
[----:B------:R-:W-:-:S05]  /*16d90*/  ISETP.LE.U32.AND P4, PT, R7, UR12, PT ;  /* 0x0000000c07007c0c */ /* 0x000fca000bf83070 */
[----:B------:R-:W1:Y:S01]  /*16da0*/  MUFU.EX2 R7, R27 ;  /* 0x0000001b00077308 */ /* 0x000e620000000800 */
[----:B---3--:R-:W-:Y:S01]  /*16db0*/  FADD.FTZ R15, R12, R18 ;  /* 0x000000120c0f7221 */ /* 0x008fe20000010000 */
[----:B------:R-:W-:-:S06]  /*16dc0*/  @!P6 PRMT R35, R181, 0x5410, RZ ;  /* 0x00005410b523e816 */ /* 0x000fcc00000000ff */
[----:B------:R-:W3:Y:S01]  /*16dd0*/  MUFU.EX2 R5, R33 ;  /* 0x0000002100057308 */ /* 0x000ee20000000800 */
[----:B--2---:R-:W-:-:S04]  /*16de0*/  SHF.R.U32.HI R4, RZ, 0x10, R6 ;  /* 0x00000010ff047819 */ /* 0x004fc80000011606 */
[----:B------:R-:W-:Y:S01]  /*16df0*/  LOP3.LUT R4, R4, 0xff, RZ, 0xc0, !PT ;  /* 0x000000ff04047812 */ /* 0x000fe200078ec0ff */
[----:B----4-:R-:W-:-:S03]  /*16e00*/  FADD.FTZ R15, R9, R15 ;  /* 0x0000000f090f7221 */ /* 0x010fc60000010000 */
[----:B------:R-:W-:Y:S02]  /*16e10*/  ISETP.LE.U32.AND P6, PT, R4, UR12, PT ;  /* 0x0000000c04007c0c */ /* 0x000fe4000bfc3070 */
[----:B------:R2:W4:Y:S01]  /*16e20*/  MUFU.EX2 R4, R50 ;  /* 0x0000003200047308 */ /* 0x0005220000000800 */
[----:B-1----:R-:W-:Y:S01]  /*16e30*/  FADD.FTZ R15, R8, R15 ;  /* 0x0000000f080f7221 */ /* 0x002fe20000010000 */
[----:B------:R-:W-:Y:S02]  /*16e40*/  F2FP.F16.F32.PACK_AB R132, R7, R8 ;  /* 0x000000080784723e */ /* 0x000fe400000000ff */
[----:B------:R-:W-:-:S04]  /*16e50*/  F2FP.F16.F32.PACK_AB R8, R22, R13 ;  /* 0x0000000d1608723e */ /* 0x000fc800000000ff */
[----:B------:R4:W1:Y:S01]  /*16e60*/  MUFU.EX2 R21, R67 ;  /* 0x0000004300157308 */ /* 0x0008620000000800 */
[C---:B------:R-:W-:Y:S02]  /*16e70*/  PRMT R247, R8.reuse, 0x7610, R247 ;  /* 0x0000761008f77816 */ /* 0x040fe400000000f7 */
[----:B--2---:R-:W-:Y:S01]  /*16e80*/  F2FP.F16.F32.PACK_AB R50, R9, R12 ;  /* 0x0000000c0932723e */ /* 0x004fe200000000ff */
[----:B------:R-:W-:Y:S01]  /*16e90*/  FADD.FTZ R9, R7, R15 ;  /* 0x0000000f07097221 */ /* 0x000fe20000010000 */
[----:B------:R-:W-:-:S03]  /*16ea0*/  PRMT R246, R8, 0x7632, R246 ;  /* 0x0000763208f67816 */ /* 0x000fc600000000f6 */
[----:B---3--:R-:W-:Y:S01]  /*16eb0*/  FADD.FTZ R7, R5, R9 ;  /* 0x0000000905077221 */ /* 0x008fe20000010000 */
[----:B------:R-:W-:Y:S01]  /*16ec0*/  @!P2 HADD2 R182, -R247.H0_H0, -RZ.H0_H0 ;  /* 0xa00000fff7b6a230 */ /* 0x000fe20000000900 */
[C---:B----4-:R-:W-:Y:S02]  /*16ed0*/  F2FP.F16.F32.PACK_AB R67, R4.reuse, R5 ;  /* 0x000000050443723e */ /* 0x050fe400000000ff */
[----:B------:R-:W-:Y:S01]  /*16ee0*/  FADD.FTZ R8, R4, R7 ;  /* 0x0000000704087221 */ /* 0x000fe20000010000 */
[----:B------:R-:W-:Y:S01]  /*16ef0*/  LOP3.LUT R4, R6, 0xff, RZ, 0xc0, !PT ;  /* 0x000000ff06047812 */ /* 0x000fe200078ec0ff */
[----:B------:R-:W2:Y:S01]  /*16f00*/  MUFU.EX2 R5, R51 ;  /* 0x0000003300057308 */ /* 0x000ea20000000800 */
[----:B------:R-:W-:Y:S02]  /*16f10*/  PRMT R215, R247, 0x5410, R246 ;  /* 0x00005410f7d77816 */ /* 0x000fe400000000f6 */
[----:B-1----:R-:W-:Y:S02]  /*16f20*/  F2FP.F16.F32.PACK_AB R7, R21, R14 ;  /* 0x0000000e1507723e */ /* 0x002fe400000000ff */
[----:B------:R-:W-:-:S02]  /*16f30*/  @!P2 PRMT R247, R182, 0x5410, RZ ;  /* 0x00005410b6f7a816 */ /* 0x000fc400000000ff */
[----:B------:R-:W-:Y:S01]  /*16f40*/  ISETP.LE.U32.AND P2, PT, R4, UR12, PT ;  /* 0x0000000c04007c0c */ /* 0x000fe2000bf43070 */
[----:B------:R-:W-:Y:S01]  /*16f50*/  MUFU.EX2 R25, R174 ;  /* 0x000000ae00197308 */ /* 0x000fe20000000800 */
[C---:B------:R-:W-:Y:S02]  /*16f60*/  PRMT R245, R7.reuse, 0x7632, R245 ;  /* 0x0000763207f57816 */ /* 0x040fe400000000f5 */
[----:B------:R-:W-:Y:S02]  /*16f70*/  PRMT R244, R7, 0x7610, R244 ;  /* 0x0000761007f47816 */ /* 0x000fe400000000f4 */
[----:B------:R-:W-:-:S03]  /*16f80*/  SHF.R.U32.HI R7, RZ, 0x18, R6 ;  /* 0x00000018ff077819 */ /* 0x000fc60000011606 */
[----:B------:R-:W1:Y:S01]  /*16f90*/  MUFU.EX2 R4, R52 ;  /* 0x0000003400047308 */ /* 0x000e620000000800 */
[----:B------:R-:W-:Y:S01]  /*16fa0*/  LOP3.LUT R6, R6, 0xffff, RZ, 0xc0, !PT ;  /* 0x0000ffff06067812 */ /* 0x000fe200078ec0ff */
[----:B------:R-:W-:-:S06]  /*16fb0*/  @!P5 HADD2 R183, -R246.H0_H0, -RZ.H0_H0 ;  /* 0xa00000fff6b7d230 */ /* 0x000fcc0000000900 */
[----:B------:R-:W3:Y:S01]  /*16fc0*/  MUFU.EX2 R31, R173 ;  /* 0x000000ad001f7308 */ /* 0x000ee20000000800 */
[----:B------:R-:W-:Y:S01]  /*16fd0*/  SHF.R.U32.HI R6, RZ, 0x8, R6 ;  /* 0x00000008ff067819 */ /* 0x000fe20000011606 */
[----:B------:R-:W-:Y:S01]  /*16fe0*/  @!P3 HADD2 R185, -R244.H0_H0, -RZ.H0_H0 ;  /* 0xa00000fff4b9b230 */ /* 0x000fe20000000900 */
[----:B------:R-:W-:Y:S02]  /*16ff0*/  @!P5 PRMT R246, R183, 0x5410, RZ ;  /* 0x00005410b7f6d816 */ /* 0x000fe400000000ff */
[----:B------:R-:W-:Y:S02]  /*17000*/  LOP3.LUT R6, R6, 0xffff, RZ, 0xc0, !PT ;  /* 0x0000ffff06067812 */ /* 0x000fe400078ec0ff */
[----:B------:R-:W-:Y:S01]  /*17010*/  ISETP.LE.U32.AND P5, PT, R7, UR12, PT ;  /* 0x0000000c07007c0c */ /* 0x000fe2000bfa3070 */
[----:B--2---:R-:W-:Y:S01]  /*17020*/  FADD.FTZ R7, R5, R8 ;  /* 0x0000000805077221 */ /* 0x004fe20000010000 */
[----:B------:R-:W-:Y:S02]  /*17030*/  PRMT R214, R244, 0x5410, R245 ;  /* 0x00005410f4d67816 */ /* 0x000fe400000000f5 */
[----:B------:R-:W-:Y:S01]  /*17040*/  @!P3 PRMT R244, R185, 0x5410, RZ ;  /* 0x00005410b9f4b816 */ /* 0x000fe200000000ff */
[----:B------:R-:W-:Y:S01]  /*17050*/  IMAD.MOV.U32 R129, RZ, RZ, R47 ;  /* 0x000000ffff817224 */ /* 0x000fe200078e002f */
[----:B------:R-:W-:Y:S01]  /*17060*/  ISETP.LE.U32.AND P3, PT, R6, UR12, PT ;  /* 0x0000000c06007c0c */ /* 0x000fe2000bf63070 */
[C---:B-1----:R-:W-:Y:S01]  /*17070*/  FADD.FTZ R47, R4.reuse, R7 ;  /* 0x00000007042f7221 */ /* 0x042fe20000010000 */
[----:B------:R-:W-:-:S02]  /*17080*/  F2FP.F16.F32.PACK_AB R51, R4, R5 ;  /* 0x000000050433723e */ /* 0x000fc400000000ff */
[----:B---3--:R-:W-:Y:S01]  /*17090*/  F2FP.F16.F32.PACK_AB R4, R31, R25 ;  /* 0x000000191f04723e */ /* 0x008fe200000000ff */
[----:B------:R-:W-:-:S03]  /*170a0*/  @!P1 HADD2 R184, -R245.H0_H0, -RZ.H0_H0 ;  /* 0xa00000fff5b89230 */ /* 0x000fc60000000900 */
[C---:B------:R-:W-:Y:S02]  /*170b0*/  PRMT R243, R4.reuse, 0x7610, R243 ;  /* 0x0000761004f37816 */ /* 0x040fe400000000f3 */
[----:B------:R-:W-:-:S03]  /*170c0*/  PRMT R242, R4, 0x7632, R242 ;  /* 0x0000763204f27816 */ /* 0x000fc600000000f2 */
[----:B------:R-:W-:Y:S01]  /*170d0*/  @!P2 HADD2 R186, -R243.H0_H0, -RZ.H0_H0 ;  /* 0xa00000fff3baa230 */ /* 0x000fe20000000900 */
[----:B------:R-:W-:Y:S01]  /*170e0*/  @!P1 PRMT R245, R184, 0x5410, RZ ;  /* 0x00005410b8f59816 */ /* 0x000fe200000000ff */
[----:B------:R-:W-:Y:S01]  /*170f0*/  @!P3 HADD2 R187, -R242.H0_H0, -RZ.H0_H0 ;  /* 0xa00000fff2bbb230 */ /* 0x000fe20000000900 */
[----:B------:R-:W-:Y:S01]  /*17100*/  STL [R1+0x1f0], R247 ;  /* 0x0001f0f701007387 */ /* 0x000fe20000100800 */
[----:B------:R-:W-:Y:S02]  /*17110*/  PRMT R192, R243, 0x5410, R242 ;  /* 0x00005410f3c07816 */ /* 0x000fe400000000f2 */
[----:B------:R-:W-:Y:S01]  /*17120*/  @!P2 PRMT R243, R186, 0x5410, RZ ;  /* 0x00005410baf3a816 */ /* 0x000fe200000000ff */
[----:B------:R1:W-:Y:S01]  /*17130*/  STL [R1+0x1f4], R246 ;  /* 0x0001f4f601007387 */ /* 0x0003e20000100800 */
[----:B------:R-:W-:Y:S01]  /*17140*/  @!P3 PRMT R242, R187, 0x5410, RZ ;  /* 0x00005410bbf2b816 */ /* 0x000fe200000000ff */
[-C--:B------:R-:W-:Y:S02]  /*17150*/  FMUL.FTZ R136, R136, R2.reuse ;  /* 0x0000000288887220 */ /* 0x080fe40000410000 */
[----:B------:R-:W-:Y:S01]  /*17160*/  STL [R1+0x1f8], R245 ;  /* 0x0001f8f501007387 */ /* 0x000fe20000100800 */
[----:B------:R-:W-:Y:S01]  /*17170*/  LOP3.LUT R4, R23, 0xff, RZ, 0xc0, !PT ;  /* 0x000000ff17047812 */ /* 0x000fe200078ec0ff */
[----:B------:R-:W-:-:S02]  /*17180*/  FMUL.FTZ R137, R137, R2 ;  /* 0x0000000289897220 */ /* 0x000fc40000410000 */
[----:B------:R-:W-:Y:S01]  /*17190*/  STL [R1+0x1fc], R244 ;  /* 0x0001fcf401007387 */ /* 0x000fe20000100800 */
[-C--:B------:R-:W-:Y:S01]  /*171a0*/  FMUL.FTZ R7, R109, R2.reuse ;  /* 0x000000026d077220 */ /* 0x080fe20000410000 */
[-C--:B------:R-:W-:Y:S02]  /*171b0*/  FMUL.FTZ R6, R112, R2.reuse ;  /* 0x0000000270067220 */ /* 0x080fe40000410000 */
[----:B------:R-:W-:Y:S01]  /*171c0*/  STL [R1+0x200], R192 ;  /* 0x000200c001007387 */ /* 0x000fe20000100800 */
[----:B------:R-:W-:-:S03]  /*171d0*/  FMUL.FTZ R5, R113, R2 ;  /* 0x0000000271057220 */ /* 0x000fc60000410000 */
[----:B------:R-:W-:Y:S01]  /*171e0*/  STL [R1+0x204], R243 ;  /* 0x000204f301007387 */ /* 0x000fe20000100800 */
[----:B------:R-:W-:-:S03]  /*171f0*/  ISETP.LE.U32.AND P2, PT, R4, UR12, PT ;  /* 0x0000000c04007c0c */ /* 0x000fc6000bf43070 */
[----:B------:R-:W-:Y:S01]  /*17200*/  STL [R1+0x208], R242 ;  /* 0x000208f201007387 */ /* 0x000fe20000100800 */
[----:B-1----:R-:W-:Y:S02]  /*17210*/  IMAD.MOV.U32 R246, RZ, RZ, R228 ;  /* 0x000000fffff67224 */ /* 0x002fe400078e00e4 */
[----:B------:R-:W-:Y:S01]  /*17220*/  FMUL.FTZ R228, R152, R2 ;  /* 0x0000000298e47220 */ /* 0x000fe20000410000 */
[----:B------:R-:W-:Y:S01]  /*17230*/  SHF.R.U32.HI R4, RZ, 0x8, R24 ;  /* 0x00000008ff047819 */ /* 0x000fe20000011618 */
[----:B------:R1:W-:Y:S03]  /*17240*/  MUFU.EX2 R28, R65 ;  /* 0x00000041001c7308 */ /* 0x0003e60000000800 */
[----:B------:R-:W-:Y:S04]  /*17250*/  STL [R1+0x248], R228 ;  /* 0x000248e401007387 */ /* 0x000fe80000100800 */
[----:B------:R-:W-:Y:S01]  /*17260*/  STL [R1+0x230], R136 ;  /* 0x0002308801007387 */ /* 0x000fe20000100800 */
[----:B------:R2:W3:Y:S03]  /*17270*/  MUFU.EX2 R24, R66 ;  /* 0x0000004200187308 */ /* 0x0004e60000000800 */
[----:B------:R-:W-:Y:S04]  /*17280*/  STL [R1+0x234], R137 ;  /* 0x0002348901007387 */ /* 0x000fe80000100800 */
[----:B------:R-:W-:Y:S01]  /*17290*/  STL [R1+0x114], R7 ;  /* 0x0001140701007387 */ /* 0x000fe20000100800 */
[----:B------:R-:W-:Y:S03]  /*172a0*/  MUFU.EX2 R33, R172 ;  /* 0x000000ac00217308 */ /* 0x000fe60000000800 */
[----:B------:R4:W-:Y:S01]  /*172b0*/  STL [R1+0x140], R6 ;  /* 0x0001400601007387 */ /* 0x0009e20000100800 */
[----:B------:R-:W-:-:S03]  /*172c0*/  FMUL.FTZ R138, R138, R0 ;  /* 0x000000008a8a7220 */ /* 0x000fc60000410000 */
[----:B------:R1:W-:Y:S01]  /*172d0*/  STL [R1+0x144], R5 ;  /* 0x0001440501007387 */ /* 0x0003e20000100800 */
[----:B------:R-:W3:Y:S01]  /*172e0*/  MUFU.EX2 R34, R135 ;  /* 0x0000008700227308 */ /* 0x000ee20000000800 */
[-C--:B------:R-:W-:Y:S01]  /*172f0*/  FMUL.FTZ R139, R139, R0.reuse ;  /* 0x000000008b8b7220 */ /* 0x080fe20000410000 */
[----:B------:R-:W-:Y:S01]  /*17300*/  FMUL.FTZ R23, R126, R0 ;  /* 0x000000007e177220 */ /* 0x000fe20000410000 */
[----:B------:R-:W-:Y:S02]  /*17310*/  IMAD.MOV.U32 R247, RZ, RZ, R229 ;  /* 0x000000fffff77224 */ /* 0x000fe400078e00e5 */
[----:B------:R-:W-:-:S03]  /*17320*/  IMAD.MOV.U32 R128, RZ, RZ, R46 ;  /* 0x000000ffff807224 */ /* 0x000fc600078e002e */
[----:B------:R-:W-:Y:S01]  /*17330*/  MUFU.EX2 R27, R54 ;  /* 0x00000036001b7308 */ /* 0x000fe20000000800 */
[-C--:B----4-:R-:W-:Y:S01]  /*17340*/  FMUL.FTZ R6, R124, R2.reuse ;  /* 0x000000027c067220 */ /* 0x090fe20000410000 */
[----:B-1----:R-:W-:-:S04]  /*17350*/  FMUL.FTZ R5, R125, R2 ;  /* 0x000000027d057220 */ /* 0x002fc80000410000 */
[----:B------:R-:W-:Y:S04]  /*17360*/  STL [R1+0x148], R6 ;  /* 0x0001480601007387 */ /* 0x000fe80000100800 */
[----:B------:R-:W-:Y:S04]  /*17370*/  STL [R1+0x14c], R5 ;  /* 0x00014c0501007387 */ /* 0x000fe80000100800 */
[----:B------:R-:W-:Y:S04]  /*17380*/  STL [R1+0x238], R138 ;  /* 0x0002388a01007387 */ /* 0x000fe80000100800 */
[----:B------:R-:W-:Y:S01]  /*17390*/  STL [R1+0x23c], R139 ;  /* 0x00023c8b01007387 */ /* 0x000fe20000100800 */
[----:B------:R-:W-:-:S03]  /*173a0*/  IMAD.MOV.U32 R244, RZ, RZ, R246 ;  /* 0x000000fffff47224 */ /* 0x000fc600078e00f6 */
[----:B------:R1:W-:Y:S01]  /*173b0*/  STL [R1+0x150], R23 ;  /* 0x0001501701007387 */ /* 0x0003e20000100800 */
[----:B------:R-:W-:Y:S01]  /*173c0*/  IMAD.MOV.U32 R245, RZ, RZ, R247 ;  /* 0x000000fffff57224 */ /* 0x000fe200078e00f7 */
[----:B------:R-:W-:Y:S01]  /*173d0*/  ISETP.LE.U32.AND P1, PT, R16, UR12, PT ;  /* 0x0000000c10007c0c */ /* 0x000fe2000bf23070 */
[-C--:B------:R-:W-:Y:S01]  /*173e0*/  FMUL.FTZ R65, R145, R2.reuse ;  /* 0x0000000291417220 */ /* 0x080fe20000410000 */
[----:B------:R-:W-:Y:S01]  /*173f0*/  FMUL.FTZ R37, R141, R2 ;  /* 0x000000028d257220 */ /* 0x000fe20000410000 */
[----:B------:R-:W-:Y:S01]  /*17400*/  IMAD.MOV.U32 R242, RZ, RZ, R128 ;  /* 0x000000fffff27224 */ /* 0x000fe200078e0080 */
[----:B------:R-:W-:Y:S01]  /*17410*/  LOP3.LUT R4, R4, 0xffff, RZ, 0xc0, !PT ;  /* 0x0000ffff04047812 */ /* 0x000fe200078ec0ff */
[----:B------:R-:W-:Y:S02]  /*17420*/  IMAD.MOV.U32 R243, RZ, RZ, R129 ;  /* 0x000000fffff37224 */ /* 0x000fe400078e0081 */
[----:B--2---:R-:W-:Y:S01]  /*17430*/  FMUL.FTZ R66, R146, R0 ;  /* 0x0000000092427220 */ /* 0x004fe20000410000 */
[----:B------:R-:W-:-:S02]  /*17440*/  IMAD.MOV.U32 R130, RZ, RZ, R190 ;  /* 0x000000ffff827224 */ /* 0x000fc400078e00be */
[-C--:B------:R-:W-:Y:S01]  /*17450*/  FMUL.FTZ R190, R151, R0.reuse ;  /* 0x0000000097be7220 */ /* 0x080fe20000410000 */
[----:B------:R-:W-:Y:S02]  /*17460*/  IMAD.MOV.U32 R18, RZ, RZ, R188 ;  /* 0x000000ffff127224 */ /* 0x000fe400078e00bc */
[-C--:B------:R-:W-:Y:S01]  /*17470*/  FMUL.FTZ R188, R150, R0.reuse ;  /* 0x0000000096bc7220 */ /* 0x080fe20000410000 */
[----:B------:R-:W-:Y:S02]  /*17480*/  IMAD.MOV.U32 R246, RZ, RZ, R230 ;  /* 0x000000fffff67224 */ /* 0x000fe400078e00e6 */
        /* <DEDUP_REMOVED lines=8> */
[----:B-1----:R-:W1:Y:S01]  /*17510*/  MUFU.EX2 R23, R55 ;  /* 0x0000003700177308 */ /* 0x002e620000000800 */
        /* <DEDUP_REMOVED lines=11> */
[----:B---3--:R-:W-:-:S02]  /*175d0*/  F2FP.F16.F32.PACK_AB R0, R28, R24 ;  /* 0x000000181c00723e */ /* 0x008fc400000000ff */
[----:B------:R-:W-:Y:S02]  /*175e0*/  ISETP.LE.U32.AND P3, PT, R4, UR12, PT ;  /* 0x0000000c04007c0c */ /* 0x000fe4000bf63070 */
[C---:B------:R-:W-:Y:S02]  /*175f0*/  PRMT R241, R0.reuse, 0x7632, R241 ;  /* 0x0000763200f17816 */ /* 0x040fe400000000f1 */
[----:B------:R-:W-:Y:S01]  /*17600*/  PRMT R240, R0, 0x7610, R240 ;  /* 0x0000761000f07816 */ /* 0x000fe200000000f0 */
[----:B------:R-:W-:Y:S01]  /*17610*/  FADD.FTZ R0, R233, -R29 ;  /* 0x8000001de9007221 */ /* 0x000fe20000010000 */
[----:B------:R-:W-:Y:S01]  /*17620*/  F2FP.F16.F32.PACK_AB R4, R34, R33 ;  /* 0x000000212204723e */ /* 0x000fe200000000ff */
[-C--:B------:R-:W-:Y:S01]  /*17630*/  FMUL.FTZ R135, R76, R2.reuse ;  /* 0x000000024c877220 */ /* 0x080fe20000410000 */
[----:B------:R-:W-:Y:S01]  /*17640*/  FMUL.FTZ R46, R77, R2 ;  /* 0x000000024d2e7220 */ /* 0x000fe20000410000 */
[----:B------:R-:W-:Y:S01]  /*17650*/  FMUL.FTZ R0, R0, UR41 ;  /* 0x0000002900007c20 */ /* 0x000fe20008410000 */
[----:B------:R-:W-:Y:S01]  /*17660*/  PRMT R239, R4, 0x7610, R239 ;  /* 0x0000761004ef7816 */ /* 0x000fe200000000ef */
[----:B------:R-:W-:-:S02]  /*17670*/  @!P5 HADD2 R76, -R241.H0_H0, -RZ.H0_H0 ;  /* 0xa00000fff14cd230 */ /* 0x000fc40000000900 */
        /* <DEDUP_REMOVED lines=12> */
[----:B------:R-:W-:Y:S01]  /*17740*/  @!P6 HADD2 R77, -R240.H0_H0, -RZ.H0_H0 ;  /* 0xa00000fff04de230 */ /* 0x000fe20000000900 */
[----:B------:R2:W-:Y:S01]  /*17750*/  STL [R1+0x154], R52 ;  /* 0x0001543401007387 */ /* 0x0005e20000100800 */
[----:B-1----:R-:W-:Y:S01]  /*17760*/  F2FP.F16.F32.PACK_AB R2, R23, R27 ;  /* 0x0000001b1702723e */ /* 0x002fe200000000ff */
[----:B------:R-:W-:Y:S01]  /*17770*/  @!P4 HADD2 R81, -R239.H0_H0, -RZ.H0_H0 ;  /* 0xa00000ffef51c230 */ /* 0x000fe20000000900 */
[----:B------:R-:W-:Y:S01]  /*17780*/  PRMT R238, R4, 0x7632, R238 ;  /* 0x0000763204ee7816 */ /* 0x000fe200000000ee */
[----:B------:R-:W-:Y:S01]  /*17790*/  IMAD.MOV.U32 R142, RZ, RZ, R246 ;  /* 0x000000ffff8e7224 */ /* 0x000fe200078e00f6 */
[----:B------:R-:W1:Y:S01]  /*177a0*/  MUFU.EX2 R0, R0 ;  /* 0x0000000000007308 */ /* 0x000e620000000800 */
[----:B------:R-:W-:Y:S01]  /*177b0*/  IMAD.MOV.U32 R143, RZ, RZ, R247 ;  /* 0x000000ffff8f7224 */ /* 0x000fe200078e00f7 */
[C---:B------:R-:W-:Y:S01]  /*177c0*/  PRMT R236, R2.reuse, 0x7610, R236 ;  /* 0x0000761002ec7816 */ /* 0x040fe200000000ec */
[----:B------:R-:W-:Y:S01]  /*177d0*/  IMAD.MOV.U32 R246, RZ, RZ, R18 ;  /* 0x000000fffff67224 */ /* 0x000fe200078e0012 */
[----:B------:R-:W3:Y:S01]  /*177e0*/  LDL.LU R233, [R1+0x264] ;  /* 0x0002640001e97983 */ /* 0x000ee20000300800 */
[----:B------:R-:W-:Y:S01]  /*177f0*/  IMAD.MOV.U32 R247, RZ, RZ, R189 ;  /* 0x000000fffff77224 */ /* 0x000fe200078e00bd */
[----:B------:R-:W-:-:S02]  /*17800*/  PRMT R235, R2, 0x7632, R235 ;  /* 0x0000763202eb7816 */ /* 0x000fc400000000eb */
[----:B------:R1:W4:Y:S01]  /*17810*/  MUFU.EX2 R18, R53 ;  /* 0x0000003500127308 */ /* 0x0003220000000800 */
[----:B------:R-:W-:Y:S01]  /*17820*/  PRMT R189, R239, 0x5410, R238 ;  /* 0x00005410efbd7816 */ /* 0x000fe200000000ee */
[----:B------:R-:W3:Y:S01]  /*17830*/  LDL.LU R228, [R1+0x198] ;  /* 0x0001980001e47983 */ /* 0x000ee20000300800 */
[----:B------:R-:W-:Y:S01]  /*17840*/  @!P4 PRMT R239, R81, 0x5410, RZ ;  /* 0x0000541051efc816 */ /* 0x000fe200000000ff */
[----:B------:R-:W-:Y:S02]  /*17850*/  @!P3 HADD2 R80, -R238.H0_H0, -RZ.H0_H0 ;  /* 0xa00000ffee50b230 */ /* 0x000fe40000000900 */
[----:B--2---:R-:W-:Y:S01]  /*17860*/  IMAD.MOV.U32 R52, RZ, RZ, R191 ;  /* 0x000000ffff347224 */ /* 0x004fe200078e00bf */
[----:B------:R-:W-:Y:S02]  /*17870*/  PRMT R191, R240, 0x5410, R241 ;  /* 0x00005410f0bf7816 */ /* 0x000fe400000000f1 */
[----:B------:R-:W-:Y:S02]  /*17880*/  @!P5 PRMT R241, R76, 0x5410, RZ ;  /* 0x000054104cf1d816 */ /* 0x000fe400000000ff */
[----:B------:R-:W-:Y:S01]  /*17890*/  @!P6 PRMT R240, R77, 0x5410, RZ ;  /* 0x000054104df0e816 */ /* 0x000fe200000000ff */
[----:B------:R2:W-:Y:S01]  /*178a0*/  STL [R1+0x20c], R191 ;  /* 0x00020cbf01007387 */ /* 0x0005e20000100800 */
[----:B------:R-:W-:-:S03]  /*178b0*/  @!P2 HADD2 R79, -R236.H0_H0, -RZ.H0_H0 ;  /* 0xa00000ffec4fa230 */ /* 0x000fc60000000900 */
[----:B------:R2:W-:Y:S01]  /*178c0*/  STL [R1+0x210], R241 ;  /* 0x000210f101007387 */ /* 0x0005e20000100800 */
[----:B------:R-:W-:-:S03]  /*178d0*/  @!P1 HADD2 R78, -R235.H0_H0, -RZ.H0_H0 ;  /* 0xa00000ffeb4e9230 */ /* 0x000fc60000000900 */
[----:B------:R2:W-:Y:S01]  /*178e0*/  STL [R1+0x214], R240 ;  /* 0x000214f001007387 */ /* 0x0005e20000100800 */
[----:B------:R-:W-:Y:S01]  /*178f0*/  @!P3 PRMT R238, R80, 0x5410, RZ ;  /* 0x0000541050eeb816 */ /* 0x000fe200000000ff */
[----:B------:R-:W-:Y:S02]  /*17900*/  UIADD3 UR6, UR19, -0x1, URZ ;  /* 0xffffffff13067890 */ /* 0x000fe4000fffe03f */
[----:B------:R-:W-:Y:S04]  /*17910*/  STL [R1+0x218], R189 ;  /* 0x000218bd01007387 */ /* 0x000fe80000100800 */
[----:B------:R2:W-:Y:S01]  /*17920*/  STL [R1+0x21c], R239 ;  /* 0x00021cef01007387 */ /* 0x0005e20000100800 */
[----:B------:R-:W-:-:S03]  /*17930*/  ULOP3.LUT UR6, UR6, UR27, URZ, 0x3c, !UPT ;  /* 0x0000001b06067292 */ /* 0x000fc6000f8e3c3f */
[----:B------:R-:W-:Y:S01]  /*17940*/  STL [R1+0x220], R238 ;  /* 0x000220ee01007387 */ /* 0x000fe20000100800 */
[----:B------:R-:W-:Y:S01]  /*17950*/  FADD.FTZ R2, R19, R26 ;  /* 0x0000001a13027221 */ /* 0x000fe20000010000 */
[-C--:B-1----:R-:W-:Y:S01]  /*17960*/  FMUL.FTZ R53, R157, R0.reuse ;  /* 0x000000009d357220 */ /* 0x082fe20000410000 */
[-C--:B----4-:R-:W-:Y:S01]  /*17970*/  FFMA.FTZ R19, R237, R0.reuse, R18 ;  /* 0x00000000ed137223 */ /* 0x090fe20000010012 */
[-C--:B------:R-:W-:Y:S01]  /*17980*/  FMUL.FTZ R168, R168, R0.reuse ;  /* 0x00000000a8a87220 */ /* 0x080fe20000410000 */
[----:B--2---:R-:W-:Y:S02]  /*17990*/  IMAD.MOV.U32 R191, RZ, RZ, R148 ;  /* 0x000000ffffbf7224 */ /* 0x004fe400078e0094 */
[-C--:B------:R-:W-:Y:S01]  /*179a0*/  FMUL.FTZ R169, R169, R0.reuse ;  /* 0x00000000a9a97220 */ /* 0x080fe20000410000 */
[-C--:B------:R-:W-:Y:S01]  /*179b0*/  FMUL.FTZ R164, R164, R0.reuse ;  /* 0x00000000a4a47220 */ /* 0x080fe20000410000 */
[----:B------:R-:W-:Y:S02]  /*179c0*/  IMAD.MOV.U32 R241, RZ, RZ, R52 ;  /* 0x000000fffff17224 */ /* 0x000fe400078e0034 */
[-C--:B------:R-:W-:Y:S01]  /*179d0*/  FMUL.FTZ R52, R156, R0.reuse ;  /* 0x000000009c347220 */ /* 0x080fe20000410000 */
[-C--:B------:R-:W-:Y:S01]  /*179e0*/  FMUL.FTZ R165, R165, R0.reuse ;  /* 0x00000000a5a57220 */ /* 0x080fe20000410000 */
[----:B------:R-:W-:Y:S01]  /*179f0*/  FMUL.FTZ R160, R160, R0 ;  /* 0x00000000a0a07220 */ /* 0x000fe20000410000 */
[----:B------:R-:W-:-:S02]  /*17a00*/  IMAD.MOV.U32 R240, RZ, RZ, R144 ;  /* 0x000000fffff07224 */ /* 0x000fc400078e0090 */
[----:B------:R-:W-:Y:S01]  /*17a10*/  IMAD.MOV.U32 R239, RZ, RZ, R131 ;  /* 0x000000ffffef7224 */ /* 0x000fe200078e0083 */
[----:B------:R-:W-:Y:S02]  /*17a20*/  PRMT R131, R236, 0x5410, R235 ;  /* 0x00005410ec837816 */ /* 0x000fe400000000eb */
[----:B------:R-:W-:Y:S02]  /*17a30*/  @!P2 PRMT R236, R79, 0x5410, RZ ;  /* 0x000054104feca816 */ /* 0x000fe400000000ff */
[----:B------:R-:W-:Y:S01]  /*17a40*/  @!P1 PRMT R235, R78, 0x5410, RZ ;  /* 0x000054104eeb9816 */ /* 0x000fe200000000ff */
[----:B------:R1:W-:Y:S01]  /*17a50*/  STL [R1+0x224], R131 ;  /* 0x0002248301007387 */ /* 0x0003e20000100800 */
[----:B------:R-:W-:Y:S01]  /*17a60*/  MOV R189, R145 ;  /* 0x0000009100bd7202 */ /* 0x000fe20000000f00 */
[-C--:B------:R-:W-:Y:S02]  /*17a70*/  FMUL.FTZ R161, R161, R0.reuse ;  /* 0x00000000a1a17220 */ /* 0x080fe40000410000 */
[----:B------:R-:W-:Y:S01]  /*17a80*/  STL [R1+0x228], R236 ;  /* 0x000228ec01007387 */ /* 0x000fe20000100800 */
[-C--:B------:R-:W-:Y:S01]  /*17a90*/  FMUL.FTZ R76, R68, R0.reuse ;  /* 0x00000000444c7220 */ /* 0x080fe20000410000 */
[-C--:B------:R-:W-:Y:S01]  /*17aa0*/  FMUL.FTZ R77, R69, R0.reuse ;  /* 0x00000000454d7220 */ /* 0x080fe20000410000 */
[-C--:B------:R-:W-:Y:S01]  /*17ab0*/  FMUL.FTZ R124, R72, R0.reuse ;  /* 0x00000000487c7220 */ /* 0x080fe20000410000 */
        /* <DEDUP_REMOVED lines=12> */
[----:B------:R-:W-:-:S02]  /*17b80*/  IMAD.MOV.U32 R81, RZ, RZ, R16 ;  /* 0x000000ffff517224 */ /* 0x000fc400078e0010 */
[-C--:B-1----:R-:W-:Y:S01]  /*17b90*/  FMUL.FTZ R131, R120, R0.reuse ;  /* 0x0000000078837220 */ /* 0x082fe20000410000 */
[----:B------:R-:W-:Y:S02]  /*17ba0*/  IMAD.MOV.U32 R29, RZ, RZ, R12 ;  /* 0x000000ffff1d7224 */ /* 0x000fe400078e000c */
[----:B------:R-:W-:Y:S01]  /*17bb0*/  FADD.FTZ R16, R13, R2 ;  /* 0x000000020d107221 */ /* 0x000fe20000010000 */
[----:B--2---:R-:W-:Y:S01]  /*17bc0*/  FMUL.FTZ R235, R117, R0 ;  /* 0x0000000075eb7220 */ /* 0x004fe20000410000 */
[----:B------:R-:W-:-:S05]  /*17bd0*/  LOP3.LUT R0, R39, UR6, RZ, 0x3c, !PT ;  /* 0x0000000627007c12 */ /* 0x000fca000f8e3cff */
[----:B------:R-:W-:-:S04]  /*17be0*/  IMAD.WIDE.U32 R12, R0, -0x326172a9, RZ ;  /* 0xcd9e8d57000c7825 */ /* 0x000fc800078e00ff */
[-C--:B------:R-:W-:Y:S01]  /*17bf0*/  FMUL.FTZ R54, R158, R3.reuse ;  /* 0x000000039e367220 */ /* 0x080fe20000410000 */
[-C--:B------:R-:W-:Y:S01]  /*17c00*/  FMUL.FTZ R55, R159, R3.reuse ;  /* 0x000000039f377220 */ /* 0x080fe20000410000 */
[----:B------:R-:W-:Y:S01]  /*17c10*/  LOP3.LUT R2, R13, UR40, R242, 0x96, !PT ;  /* 0x000000280d027c12 */ /* 0x000fe2000f8e96f2 */
        /* <DEDUP_REMOVED lines=23> */
[----:B------:R-:W-:-:S05]  /*17d90*/  IMAD.WIDE.U32 R2, R2, -0x2daee0ad, RZ ;  /* 0xd2511f5302027825 */ /* 0x000fca00078e00ff */
[----:B------:R-:W-:Y:S01]  /*17da0*/  LOP3.LUT R0, R3, UR38, R244, 0x96, !PT ;  /* 0x0000002603007c12 */ /* 0x000fe2000f8e96f4 */
[----:B------:R-:W-:Y:S02]  /*17db0*/  IMAD.MOV.U32 R238, RZ, RZ, R17 ;  /* 0x000000ffffee7224 */ /* 0x000fe400078e0011 */
[----:B------:R-:W-:Y:S01]  /*17dc0*/  FADD.FTZ R17, R14, R30 ;  /* 0x0000001e0e117221 */ /* 0x000fe20000010000 */
[----:B------:R-:W-:Y:S02]  /*17dd0*/  IMAD.MOV.U32 R237, RZ, RZ, R9 ;  /* 0x000000ffffed7224 */ /* 0x000fe400078e0009 */
[----:B------:R-:W-:Y:S02]  /*17de0*/  IMAD.MOV.U32 R14, RZ, RZ, R8 ;  /* 0x000000ffff0e7224 */ /* 0x000fe400078e0008 */
[----:B------:R-:W-:Y:S01]  /*17df0*/  IMAD.WIDE.U32 R8, R0, -0x326172a9, RZ ;  /* 0xcd9e8d5700087825 */ /* 0x000fe200078e00ff */
[----:B------:R-:W-:-:S04]  /*17e00*/  LOP3.LUT R0, R11, UR39, R12, 0x96, !PT ;  /* 0x000000270b007c12 */ /* 0x000fc8000f8e960c */
[----:B------:R-:W-:Y:S01]  /*17e10*/  LOP3.LUT R3, R9, UR37, R10, 0x96, !PT ;  /* 0x0000002509037c12 */ /* 0x000fe2000f8e960a */
[----:B------:R-:W-:Y:S02]  /*17e20*/  IMAD.MOV.U32 R10, RZ, RZ, R5 ;  /* 0x000000ffff0a7224 */ /* 0x000fe400078e0005 */
[----:B------:R-:W-:-:S05]  /*17e30*/  IMAD.WIDE.U32 R4, R0, -0x2daee0ad, RZ ;  /* 0xd2511f5300047825 */ /* 0x000fca00078e00ff */
[----:B------:R-:W-:Y:S01]  /*17e40*/  LOP3.LUT R0, R5, UR36, R2, 0x96, !PT ;  /* 0x0000002405007c12 */ /* 0x000fe2000f8e9602 */
[----:B------:R-:W-:Y:S02]  /*17e50*/  IMAD.MOV.U32 R30, RZ, RZ, R7 ;  /* 0x000000ffff1e7224 */ /* 0x000fe400078e0007 */
        /* <DEDUP_REMOVED lines=14> */
[----:B------:R-:W-:Y:S01]  /*17f40*/  LOP3.LUT R4, R4, 0xffff, RZ, 0xc0, !PT ;  /* 0x0000ffff04047812 */ /* 0x000fe200078ec0ff */
[----:B------:R-:W-:-:S03]  /*17f50*/  IMAD.MOV.U32 R7, RZ, RZ, R11 ;  /* 0x000000ffff077224 */ /* 0x000fc600078e000b */
[----:B------:R-:W-:Y:S01]  /*17f60*/  ISETP.LE.U32.AND P4, PT, R4, UR12, PT ;  /* 0x0000000c04007c0c */ /* 0x000fe2000bf83070 */
[----:B------:R-:W-:Y:S01]  /*17f70*/  IMAD.MOV.U32 R11, RZ, RZ, R15 ;  /* 0x000000ffff0b7224 */ /* 0x000fe200078e000f */
[----:B------:R1:W-:Y:S01]  /*17f80*/  MUFU.EX2 R4, R56 ;  /* 0x0000003800047308 */ /* 0x0003e20000000800 */
[----:B------:R-:W-:Y:S02]  /*17f90*/  LOP3.LUT R6, R5, UR25, R6, 0x96, !PT ;  /* 0x0000001905067c12 */ /* 0x000fe4000f8e9606 */
[--C-:B------:R-:W-:Y:S02]  /*17fa0*/  SHF.R.U32.HI R5, RZ, 0x10, R0.reuse ;  /* 0x00000010ff057819 */ /* 0x100fe40000011600 */
[----:B------:R-:W-:-:S03]  /*17fb0*/  SHF.R.U32.HI R0, RZ, 0x18, R0 ;  /* 0x00000018ff007819 */ /* 0x000fc60000011600 */
[----:B------:R-:W-:Y:S01]  /*17fc0*/  MUFU.EX2 R15, R134 ;  /* 0x00000086000f7308 */ /* 0x000fe20000000800 */
[----:B------:R-:W-:Y:S01]  /*17fd0*/  ISETP.LE.U32.AND P2, PT, R0, UR12, PT ;  /* 0x0000000c00007c0c */ /* 0x000fe2000bf43070 */
[----:B-1----:R-:W-:-:S06]  /*17fe0*/  IMAD.MOV.U32 R56, RZ, RZ, R14 ;  /* 0x000000ffff387224 */ /* 0x002fcc00078e000e */
[----:B------:R-:W1:Y:S01]  /*17ff0*/  MUFU.EX2 R14, R194 ;  /* 0x000000c2000e7308 */ /* 0x000e620000000800 */
[----:B------:R-:W-:-:S04]  /*18000*/  LOP3.LUT R0, R2, 0xff, RZ, 0xc0, !PT ;  /* 0x000000ff02007812 */ /* 0x000fc800078ec0ff */
[----:B------:R-:W-:Y:S02]  /*18010*/  ISETP.LE.U32.AND P5, PT, R0, UR12, PT ;  /* 0x0000000c00007c0c */ /* 0x000fe4000bfa3070 */
[----:B------:R-:W-:Y:S02]  /*18020*/  SHF.R.U32.HI R0, RZ, 0x18, R2 ;  /* 0x00000018ff007819 */ /* 0x000fe40000011602 */
[----:B------:R-:W-:Y:S02]  /*18030*/  LOP3.LUT R5, R5, 0xff, RZ, 0xc0, !PT ;  /* 0x000000ff05057812 */ /* 0x000fe400078ec0ff */
[----:B------:R-:W-:Y:S02]  /*18040*/  ISETP.LE.U32.AND P1, PT, R0, UR12, PT ;  /* 0x0000000c00007c0c */ /* 0x000fe4000bf23070 */
[----:B------:R-:W-:Y:S02]  /*18050*/  ISETP.LE.U32.AND P6, PT, R5, UR12, PT ;  /* 0x0000000c05007c0c */ /* 0x000fe4000bfc3070 */
[----:B-1----:R-:W-:Y:S01]  /*18060*/  F2FP.F16.F32.PACK_AB R0, R14, R15 ;  /* 0x0000000f0e00723e */ /* 0x002fe200000000ff */
[----:B------:R-:W-:Y:S01]  /*18070*/  IMAD.MOV.U32 R134, RZ, RZ, R10 ;  /* 0x000000ffff867224 */ /* 0x000fe200078e000a */
[----:B------:R-:W-:-:S02]  /*18080*/  LOP3.LUT R5, R2, 0xffff, RZ, 0xc0, !PT ;  /* 0x0000ffff02057812 */ /* 0x000fc400078ec0ff */
[----:B------:R-:W-:Y:S01]  /*18090*/  PRMT R234, R0, 0x7610, R234 ;  /* 0x0000761000ea7816 */ /* 0x000fe200000000ea */
[----:B------:R-:W-:Y:S01]  /*180a0*/  FADD.FTZ R3, R22, R16 ;  /* 0x0000001016037221 */ /* 0x000fe20000010000 */
[----:B------:R-:W-:Y:S01]  /*180b0*/  SHF.R.U32.HI R2, RZ, 0x10, R2 ;  /* 0x00000010ff027819 */ /* 0x000fe20000011602 */
[----:B------:R-:W-:Y:S02]  /*180c0*/  IMAD.MOV.U32 R16, RZ, RZ, R11 ;  /* 0x000000ffff107224 */ /* 0x000fe400078e000b */
[----:B------:R-:W-:Y:S01]  /*180d0*/  FADD.FTZ R10, R21, R17 ;  /* 0x00000011150a7221 */ /* 0x000fe20000010000 */
[----:B------:R-:W-:Y:S01]  /*180e0*/  MUFU.EX2 R11, R62 ;  /* 0x0000003e000b7308 */ /* 0x000fe20000000800 */
[----:B------:R-:W-:Y:S01]  /*180f0*/  @!P3 HADD2 R59, -R234.H0_H0, -RZ.H0_H0 ;  /* 0xa00000ffea3bb230 */ /* 0x000fe20000000900 */
[----:B------:R-:W-:Y:S02]  /*18100*/  PRMT R227, R0, 0x7632, R227 ;  /* 0x0000763200e37816 */ /* 0x000fe400000000e3 */
[----:B------:R-:W-:-:S04]  /*18110*/  LOP3.LUT R0, R2, 0xff, RZ, 0xc0, !PT ;  /* 0x000000ff02007812 */ /* 0x000fc800078ec0ff */
[----:B------:R1:W2:Y:S01]  /*18120*/  MUFU.EX2 R17, R61 ;  /* 0x0000003d00117308 */ /* 0x0002a20000000800 */
[----:B------:R-:W-:Y:S02]  /*18130*/  @!P4 HADD2 R68, -R227.H0_H0, -RZ.H0_H0 ;  /* 0xa00000ffe344c230 */ /* 0x000fe40000000900 */
[----:B-1----:R-:W-:Y:S01]  /*18140*/  IMAD.MOV.U32 R61, RZ, RZ, R130 ;  /* 0x000000ffff3d7224 */ /* 0x002fe200078e0082 */
[----:B------:R-:W-:Y:S02]  /*18150*/  PRMT R130, R234, 0x5410, R227 ;  /* 0x00005410ea827816 */ /* 0x000fe400000000e3 */
[----:B------:R-:W-:Y:S02]  /*18160*/  @!P3 PRMT R234, R59, 0x5410, RZ ;  /* 0x000054103beab816 */ /* 0x000fe400000000ff */
[----:B------:R-:W-:Y:S02]  /*18170*/  ISETP.LE.U32.AND P3, PT, R0, UR12, PT ;  /* 0x0000000c00007c0c */ /* 0x000fe4000bf63070 */
[----:B------:R-:W-:Y:S01]  /*18180*/  SHF.R.U32.HI R0, RZ, 0x8, R5 ;  /* 0x00000008ff007819 */ /* 0x000fe20000011605 */
[----:B------:R1:W-:Y:S03]  /*18190*/  MUFU.EX2 R22, R63 ;  /* 0x0000003f00167308 */ /* 0x0003e60000000800 */
[----:B------:R-:W-:-:S02]  /*181a0*/  LOP3.LUT R0, R0, 0xffff, RZ, 0xc0, !PT ;  /* 0x0000ffff00007812 */ /* 0x000fc400078ec0ff */
[----:B------:R-:W-:Y:S02]  /*181b0*/  @!P4 PRMT R227, R68, 0x5410, RZ ;  /* 0x0000541044e3c816 */ /* 0x000fe400000000ff */
[----:B------:R-:W-:Y:S02]  /*181c0*/  ISETP.LE.U32.AND P4, PT, R0, UR12, PT ;  /* 0x0000000c00007c0c */ /* 0x000fe4000bf83070 */
[----:B--2---:R-:W-:Y:S01]  /*181d0*/  F2FP.F16.F32.PACK_AB R0, R17, R11 ;  /* 0x0000000b1100723e */ /* 0x004fe200000000ff */
[----:B------:R-:W2:Y:S01]  /*181e0*/  MUFU.EX2 R5, R57 ;  /* 0x0000003900057308 */ /* 0x000ea20000000800 */
[----:B-1----:R-:W-:Y:S02]  /*181f0*/  IMAD.MOV.U32 R63, RZ, RZ, R7 ;  /* 0x000000ffff3f7224 */ /* 0x002fe400078e0007 */
[----:B------:R-:W-:Y:S01]  /*18200*/  FADD.FTZ R7, R25, R3 ;  /* 0x0000000319077221 */ /* 0x000fe20000010000 */
[----:B------:R-:W-:Y:S01]  /*18210*/  IMAD.WIDE.U32 R2, R6, -0x2daee0ad, RZ ;  /* 0xd2511f5306027825 */ /* 0x000fe200078e00ff */
[----:B------:R-:W-:-:S02]  /*18220*/  PRMT R226, R0, 0x7632, R226 ;  /* 0x0000763200e27816 */ /* 0x000fc400000000e2 */
[----:B------:R-:W-:Y:S02]  /*18230*/  PRMT R225, R0, 0x7610, R225 ;  /* 0x0000761000e17816 */ /* 0x000fe400000000e1 */
[----:B------:R-:W-:Y:S01]  /*18240*/  LOP3.LUT R0, R3, UR33, R8, 0x96, !PT ;  /* 0x0000002103007c12 */ /* 0x000fe2000f8e9608 */
[C---:B------:R-:W-:Y:S01]  /*18250*/  FADD.FTZ R9, R4.reuse, R19 ;  /* 0x0000001304097221 */ /* 0x040fe20000010000 */
[----:B------:R-:W-:Y:S01]  /*18260*/  F2FP.F16.F32.PACK_AB R32, R4, R18 ;  /* 0x000000120420723e */ /* 0x000fe200000000ff */
[----:B------:R-:W-:Y:S01]  /*18270*/  IMAD.MOV.U32 R68, RZ, RZ, R30 ;  /* 0x000000ffff447224 */ /* 0x000fe200078e001e */
[----:B------:R-:W1:Y:S01]  /*18280*/  MUFU.EX2 R4, R60 ;  /* 0x0000003c00047308 */ /* 0x000e620000000800 */
[----:B------:R-:W-:Y:S01]  /*18290*/  LOP3.LUT R6, R0, 0xffff, RZ, 0xc0, !PT ;  /* 0x0000ffff00067812 */ /* 0x000fe200078ec0ff */
[----:B------:R-:W-:-:S03]  /*182a0*/  @!P2 HADD2 R69, -R226.H0_H0, -RZ.H0_H0 ;  /* 0xa00000ffe245a230 */ /* 0x000fc60000000900 */
[----:B------:R-:W-:-:S03]  /*182b0*/  SHF.R.U32.HI R6, RZ, 0x8, R6 ;  /* 0x00000008ff067819 */ /* 0x000fc60000011606 */
[----:B------:R-:W4:Y:S01]  /*182c0*/  MUFU.EX2 R30, R64 ;  /* 0x00000040001e7308 */ /* 0x000f220000000800 */
[----:B------:R-:W-:Y:S01]  /*182d0*/  LOP3.LUT R6, R6, 0xffff, RZ, 0xc0, !PT ;  /* 0x0000ffff06067812 */ /* 0x000fe200078ec0ff */
[----:B------:R-:W-:Y:S02]  /*182e0*/  IMAD.MOV.U32 R18, RZ, RZ, R20 ;  /* 0x000000ffff127224 */ /* 0x000fe400078e0014 */
[----:B------:R-:W-:Y:S02]  /*182f0*/  IMAD.MOV.U32 R59, RZ, RZ, R29 ;  /* 0x000000ffff3b7224 */ /* 0x000fe400078e001d */
[----:B------:R-:W-:Y:S01]  /*18300*/  IMAD.MOV.U32 R25, RZ, RZ, R241 ;  /* 0x000000ffff197224 */ /* 0x000fe200078e00f1 */
[----:B------:R-:W-:Y:S01]  /*18310*/  PRMT R241, R225, 0x5410, R226 ;  /* 0x00005410e1f17816 */ /* 0x000fe200000000e2 */
[----:B------:R-:W-:Y:S01]  /*18320*/  MUFU.EX2 R20, R196 ;  /* 0x000000c400147308 */ /* 0x000fe20000000800 */
[----:B------:R-:W-:Y:S02]  /*18330*/  @!P2 PRMT R226, R69, 0x5410, RZ ;  /* 0x0000541045e2a816 */ /* 0x000fe400000000ff */
[----:B------:R-:W-:Y:S01]  /*18340*/  ISETP.LE.U32.AND P2, PT, R6, UR12, PT ;  /* 0x0000000c06007c0c */ /* 0x000fe2000bf43070 */
[----:B--2---:R-:W-:-:S04]  /*18350*/  FADD.FTZ R6, R5, R9 ;  /* 0x0000000905067221 */ /* 0x004fc80000010000 */
[----:B------:R-:W2:Y:S01]  /*18360*/  MUFU.EX2 R29, R197 ;  /* 0x000000c5001d7308 */ /* 0x000ea20000000800 */
[C---:B-1----:R-:W-:Y:S01]  /*18370*/  F2FP.F16.F32.PACK_AB R26, R4.reuse, R5 ;  /* 0x00000005041a723e */ /* 0x042fe200000000ff */
[----:B------:R-:W-:Y:S01]  /*18380*/  FADD.FTZ R8, R4, R6 ;  /* 0x0000000604087221 */ /* 0x000fe20000010000 */
[----:B----4-:R-:W-:-:S04]  /*18390*/  F2FP.F16.F32.PACK_AB R4, R30, R22 ;  /* 0x000000161e04723e */ /* 0x010fc800000000ff */
[C---:B------:R-:W-:Y:S02]  /*183a0*/  PRMT R222, R4.reuse, 0x7610, R222 ;  /* 0x0000761004de7816 */ /* 0x040fe400000000de */
[----:B------:R-:W-:-:S03]  /*183b0*/  PRMT R221, R4, 0x7632, R221 ;  /* 0x0000763204dd7816 */ /* 0x000fc600000000dd */
[----:B------:R-:W-:Y:S01]  /*183c0*/  @!P3 HADD2 R72, -R222.H0_H0, -RZ.H0_H0 ;  /* 0xa00000ffde48b230 */ /* 0x000fe20000000900 */
[----:B------:R-:W-:Y:S02]  /*183d0*/  PRMT R57, R222, 0x5410, R221 ;  /* 0x00005410de397816 */ /* 0x000fe400000000dd */
[----:B--2---:R-:W-:Y:S02]  /*183e0*/  F2FP.F16.F32.PACK_AB R5, R29, R20 ;  /* 0x000000141d05723e */ /* 0x004fe400000000ff */
[----:B------:R-:W-:Y:S02]  /*183f0*/  @!P3 PRMT R222, R72, 0x5410, RZ ;  /* 0x0000541048deb816 */ /* 0x000fe400000000ff */
[C---:B------:R-:W-:Y:S01]  /*18400*/  PRMT R223, R5.reuse, 0x7632, R223 ;  /* 0x0000763205df7816 */ /* 0x040fe200000000df */
[----:B------:R-:W-:Y:S02]  /*18410*/  IMAD.MOV.U32 R72, RZ, RZ, R57 ;  /* 0x000000ffff487224 */ /* 0x000fe400078e0039 */
[----:B------:R-:W-:Y:S01]  /*18420*/  FADD.FTZ R6, R24, R10 ;  /* 0x0000000a18067221 */ /* 0x000fe20000010000 */
[----:B------:R-:W-:Y:S01]  /*18430*/  IMAD.MOV.U32 R57, RZ, RZ, R237 ;  /* 0x000000ffff397224 */ /* 0x000fe200078e00ed */
[----:B------:R-:W-:Y:S01]  /*18440*/  PRMT R224, R5, 0x7610, R224 ;  /* 0x0000761005e07816 */ /* 0x000fe200000000e0 */
[----:B------:R-:W-:-:S02]  /*18450*/  IMAD.MOV.U32 R237, RZ, RZ, R81 ;  /* 0x000000ffffed7224 */ /* 0x000fc400078e0051 */
[----:B------:R-:W-:Y:S01]  /*18460*/  @!P4 HADD2 R73, -R223.H0_H0, -RZ.H0_H0 ;  /* 0xa00000ffdf49c230 */ /* 0x000fe20000000900 */
[----:B------:R-:W-:Y:S01]  /*18470*/  MUFU.EX2 R24, R202 ;  /* 0x000000ca00187308 */ /* 0x000fe20000000800 */
[----:B------:R-:W-:Y:S01]  /*18480*/  IMAD.MOV.U32 R62, RZ, RZ, R134 ;  /* 0x000000ffff3e7224 */ /* 0x000fe200078e0086 */
[----:B------:R-:W-:Y:S01]  /*18490*/  LOP3.LUT R4, R2, 0xff, RZ, 0xc0, !PT ;  /* 0x000000ff02047812 */ /* 0x000fe200078ec0ff */
[----:B------:R-:W-:Y:S01]  /*184a0*/  IMAD.MOV.U32 R134, RZ, RZ, R192 ;  /* 0x000000ffff867224 */ /* 0x000fe200078e00c0 */
[----:B------:R-:W-:-:S04]  /*184b0*/  PRMT R192, R224, 0x5410, R223 ;  /* 0x00005410e0c07816 */ /* 0x000fc800000000df */
[----:B------:R-:W1:Y:S01]  /*184c0*/  MUFU.EX2 R81, R203 ;  /* 0x000000cb00517308 */ /* 0x000e620000000800 */
[----:B------:R-:W-:Y:S02]  /*184d0*/  @!P4 PRMT R223, R73, 0x5410, RZ ;  /* 0x0000541049dfc816 */ /* 0x000fe400000000ff */
[----:B------:R-:W-:Y:S02]  /*184e0*/  ISETP.LE.U32.AND P4, PT, R4, UR12, PT ;  /* 0x0000000c04007c0c */ /* 0x000fe4000bf83070 */
[----:B------:R-:W-:Y:S01]  /*184f0*/  LOP3.LUT R4, R0, 0xff, RZ, 0xc0, !PT ;  /* 0x000000ff00047812 */ /* 0x000fe200078ec0ff */
[----:B------:R-:W-:-:S03]  /*18500*/  @!P5 HADD2 R74, -R224.H0_H0, -RZ.H0_H0 ;  /* 0xa00000ffe04ad230 */ /* 0x000fc60000000900 */
[----:B------:R-:W-:Y:S02]  /*18510*/  ISETP.LE.U32.AND P3, PT, R4, UR12, PT ;  /* 0x0000000c04007c0c */ /* 0x000fe4000bf63070 */
[----:B------:R-:W-:Y:S02]  /*18520*/  SHF.R.U32.HI R4, RZ, 0x18, R0 ;  /* 0x00000018ff047819 */ /* 0x000fe40000011600 */
[----:B------:R-:W-:Y:S02]  /*18530*/  @!P5 PRMT R224, R74, 0x5410, RZ ;  /* 0x000054104ae0d816 */ /* 0x000fe400000000ff */
[----:B------:R-:W-:Y:S02]  /*18540*/  ISETP.LE.U32.AND P5, PT, R4, UR12, PT ;  /* 0x0000000c04007c0c */ /* 0x000fe4000bfa3070 */
[----:B-1----:R-:W-:Y:S01]  /*18550*/  F2FP.F16.F32.PACK_AB R4, R81, R24 ;  /* 0x000000185104723e */ /* 0x002fe200000000ff */
[----:B------:R-:W-:Y:S01]  /*18560*/  @!P1 HADD2 R71, -R221.H0_H0, -RZ.H0_H0 ;  /* 0xa00000ffdd479230 */ /* 0x000fe20000000900 */
[----:B------:R-:W1:Y:S02]  /*18570*/  MUFU.EX2 R5, R198 ;  /* 0x000000c600057308 */ /* 0x000e640000000800 */
[----:B------:R-:W-:-:S02]  /*18580*/  PRMT R220, R4, 0x7610, R220 ;  /* 0x0000761004dc7816 */ /* 0x000fc400000000dc */
[----:B------:R-:W-:Y:S01]  /*18590*/  PRMT R219, R4, 0x7632, R219 ;  /* 0x0000763204db7816 */ /* 0x000fe200000000db */
[----:B------:R-:W-:-:S03]  /*185a0*/  IMAD.MOV.U32 R60, RZ, RZ, R56 ;  /* 0x000000ffff3c7224 */ /* 0x000fc600078e0038 */
[----:B------:R-:W2:Y:S01]  /*185b0*/  MUFU.EX2 R4, R199 ;  /* 0x000000c700047308 */ /* 0x000ea20000000800 */
[----:B------:R-:W-:Y:S01]  /*185c0*/  @!P1 PRMT R221, R71, 0x5410, RZ ;  /* 0x0000541047dd9816 */ /* 0x000fe200000000ff */
[----:B------:R-:W-:Y:S02]  /*185d0*/  IMAD.MOV.U32 R71, RZ, RZ, R25 ;  /* 0x000000ffff477224 */ /* 0x000fe400078e0019 */
[----:B------:R-:W-:Y:S01]  /*185e0*/  IMAD.MOV.U32 R56, RZ, RZ, R240 ;  /* 0x000000ffff387224 */ /* 0x000fe200078e00f0 */
[----:B------:R-:W-:-:S03]  /*185f0*/  SHF.R.U32.HI R0, RZ, 0x10, R0 ;  /* 0x00000010ff007819 */ /* 0x000fc60000011600 */
[----:B------:R-:W-:Y:S01]  /*18600*/  MUFU.EX2 R25, R200 ;  /* 0x000000c800197308 */ /* 0x000fe20000000800 */
[----:B------:R-:W-:-:S07]  /*18610*/  @!P6 HADD2 R70, -R225.H0_H0, -RZ.H0_H0 ;  /* 0xa00000ffe146e230 */ /* 0x000fce0000000900 */
[----:B------:R-:W4:Y:S01]  /*18620*/  MUFU.EX2 R240, R201 ;  /* 0x000000c900f07308 */ /* 0x000f220000000800 */
[----:B------:R-:W-:Y:S02]  /*18630*/  LOP3.LUT R0, R0, 0xff, RZ, 0xc0, !PT ;  /* 0x000000ff00007812 */ /* 0x000fe400078ec0ff */
[----:B------:R-:W-:Y:S02]  /*18640*/  @!P6 PRMT R225, R70, 0x5410, RZ ;  /* 0x0000541046e1e816 */ /* 0x000fe400000000ff */
[----:B------:R-:W-:Y:S01]  /*18650*/  ISETP.LE.U32.AND P6, PT, R0, UR12, PT ;  /* 0x0000000c00007c0c */ /* 0x000fe2000bfc3070 */
[----:B-1----:R-:W-:Y:S01]  /*18660*/  FADD.FTZ R0, R5, R8 ;  /* 0x0000000805007221 */ /* 0x002fe20000010000 */
[C---:B--2---:R-:W-:Y:S01]  /*18670*/  F2FP.F16.F32.PACK_AB R21, R4.reuse, R5 ;  /* 0x000000050415723e */ /* 0x044fe200000000ff */
[----:B------:R-:W-:Y:S01]  /*18680*/  IMAD.MOV.U32 R5, RZ, RZ, R245 ;  /* 0x000000ffff057224 */ /* 0x000fe200078e00f5 */
[----:B------:R-:W-:Y:S01]  /*18690*/  MUFU.EX2 R73, R207 ;  /* 0x000000cf00497308 */ /* 0x000fe20000000800 */
[----:B------:R-:W-:Y:S01]  /*186a0*/  FADD.FTZ R10, R31, R7 ;  /* 0x000000071f0a7221 */ /* 0x000fe20000010000 */
[----:B------:R-:W-:Y:S01]  /*186b0*/  FADD.FTZ R7, R4, R0 ;  /* 0x0000000004077221 */ /* 0x000fe20000010000 */
[----:B------:R-:W-:-:S05]  /*186c0*/  LOP3.LUT R3, R2, 0xffff, RZ, 0xc0, !PT ;  /* 0x0000ffff02037812 */ /* 0x000fca00078ec0ff */
[----:B------:R-:W1:Y:S01]  /*186d0*/  MUFU.EX2 R245, R205 ;  /* 0x000000cd00f57308 */ /* 0x000e620000000800 */
[----:B----4-:R-:W-:Y:S01]  /*186e0*/  F2FP.F16.F32.PACK_AB R0, R240, R25 ;  /* 0x00000019f000723e */ /* 0x010fe200000000ff */
[----:B------:R-:W-:Y:S01]  /*186f0*/  FADD.FTZ R9, R28, R6 ;  /* 0x000000061c097221 */ /* 0x000fe20000010000 */
[----:B------:R-:W-:Y:S02]  /*18700*/  SHF.R.U32.HI R6, RZ, 0x10, R2 ;  /* 0x00000010ff067819 */ /* 0x000fe40000011602 */
[C---:B------:R-:W-:Y:S02]  /*18710*/  PRMT R218, R0.reuse, 0x7610, R218 ;  /* 0x0000761000da7816 */ /* 0x040fe400000000da */
[----:B------:R-:W-:Y:S02]  /*18720*/  PRMT R217, R0, 0x7632, R217 ;  /* 0x0000763200d97816 */ /* 0x000fe400000000d9 */
[----:B------:R-:W-:Y:S01]  /*18730*/  SHF.R.U32.HI R0, RZ, 0x8, R3 ;  /* 0x00000008ff007819 */ /* 0x000fe20000011603 */
[----:B------:R-:W-:Y:S01]  /*18740*/  @!P3 HADD2 R82, -R220.H0_H0, -RZ.H0_H0 ;  /* 0xa00000ffdc52b230 */ /* 0x000fe20000000900 */
[----:B------:R-:W-:Y:S01]  /*18750*/  SHF.R.U32.HI R2, RZ, 0x18, R2 ;  /* 0x00000018ff027819 */ /* 0x000fe20000011602 */
[----:B------:R-:W-:Y:S01]  /*18760*/  IMAD.MOV.U32 R31, RZ, RZ, R63 ;  /* 0x000000ffff1f7224 */ /* 0x000fe200078e003f */
[----:B------:R-:W-:-:S02]  /*18770*/  LOP3.LUT R0, R0, 0xffff, RZ, 0xc0, !PT ;  /* 0x0000ffff00007812 */ /* 0x000fc400078ec0ff */
[----:B------:R-:W-:Y:S02]  /*18780*/  MOV R63, R238 ;  /* 0x000000ee003f7202 */ /* 0x000fe40000000f00 */
[----:B------:R-:W-:Y:S02]  /*18790*/  ISETP.LE.U32.AND P1, PT, R2, UR12, PT ;  /* 0x0000000c02007c0c */ /* 0x000fe4000bf23070 */
[----:B------:R-:W-:Y:S02]  /*187a0*/  PRMT R238, R220, 0x5410, R219 ;  /* 0x00005410dcee7816 */ /* 0x000fe400000000db */
[----:B------:R-:W-:Y:S02]  /*187b0*/  @!P3 PRMT R220, R82, 0x5410, RZ ;  /* 0x0000541052dcb816 */ /* 0x000fe400000000ff */
[----:B------:R-:W-:Y:S02]  /*187c0*/  ISETP.LE.U32.AND P3, PT, R0, UR12, PT ;  /* 0x0000000c00007c0c */ /* 0x000fe4000bf63070 */
[----:B-1----:R-:W-:Y:S01]  /*187d0*/  F2FP.F16.F32.PACK_AB R0, R73, R245 ;  /* 0x000000f54900723e */ /* 0x002fe200000000ff */
[----:B------:R-:W-:-:S02]  /*187e0*/  IMAD.MOV.U32 R4, RZ, RZ, R244 ;  /* 0x000000ffff047224 */ /* 0x000fc400078e00f4 */
[----:B------:R1:W-:Y:S01]  /*187f0*/  MUFU.EX2 R244, R209 ;  /* 0x000000d100f47308 */ /* 0x0003e20000000800 */
[----:B------:R-:W-:Y:S01]  /*18800*/  @!P6 HADD2 R84, -R218.H0_H0, -RZ.H0_H0 ;  /* 0xa00000ffda54e230 */ /* 0x000fe20000000900 */
[C---:B------:R-:W-:Y:S01]  /*18810*/  PRMT R210, R0.reuse, 0x7610, R210 ;  /* 0x0000761000d27816 */ /* 0x040fe200000000d2 */
[----:B------:R-:W-:Y:S02]  /*18820*/  IMAD.MOV.U32 R70, RZ, RZ, R59 ;  /* 0x000000ffff467224 */ /* 0x000fe400078e003b */
[----:B------:R-:W-:Y:S02]  /*18830*/  IMAD.MOV.U32 R59, RZ, RZ, R18 ;  /* 0x000000ffff3b7224 */ /* 0x000fe400078e0012 */
[----:B------:R-:W-:Y:S02]  /*18840*/  IMAD.MOV.U32 R18, RZ, RZ, R191 ;  /* 0x000000ffff127224 */ /* 0x000fe400078e00bf */
[----:B------:R-:W-:Y:S01]  /*18850*/  IMAD.MOV.U32 R69, RZ, RZ, R243 ;  /* 0x000000ffff457224 */ /* 0x000fe200078e00f3 */
[----:B-1----:R-:W-:-:S05]  /*18860*/  PRMT R209, R0, 0x7632, R209 ;  /* 0x0000763200d17816 */ /* 0x002fca00000000d1 */
[----:B------:R-:W-:Y:S01]  /*18870*/  @!P1 HADD2 R85, -R209.H0_H0, -RZ.H0_H0 ;  /* 0xa00000ffd1559230 */ /* 0x000fe20000000900 */
[----:B------:R-:W-:Y:S02]  /*18880*/  PRMT R243, R218, 0x5410, R217 ;  /* 0x00005410daf37816 */ /* 0x000fe400000000d9 */
[----:B------:R-:W-:Y:S02]  /*18890*/  PRMT R191, R210, 0x5410, R209 ;  /* 0x00005410d2bf7816 */ /* 0x000fe400000000d1 */
[----:B------:R-:W-:Y:S02]  /*188a0*/  @!P6 PRMT R218, R84, 0x5410, RZ ;  /* 0x0000541054dae816 */ /* 0x000fe400000000ff */
[----:B------:R-:W-:Y:S02]  /*188b0*/  @!P1 PRMT R209, R85, 0x5410, RZ ;  /* 0x0000541055d19816 */ /* 0x000fe400000000ff */
[----:B------:R-:W2:Y:S01]  /*188c0*/  LDL.LU.64 R84, [R1+0x48] ;  /* 0x0000480001547983 */ /* 0x000ea20000300a00 */
[----:B------:R-:W-:-:S02]  /*188d0*/  IMAD.MOV.U32 R28, RZ, RZ, R61 ;  /* 0x000000ffff1c7224 */ /* 0x000fc400078e003d */
[----:B------:R-:W-:Y:S02]  /*188e0*/  IMAD.MOV.U32 R61, RZ, RZ, R16 ;  /* 0x000000ffff3d7224 */ /* 0x000fe400078e0010 */
[----:B------:R-:W-:Y:S02]  /*188f0*/  IMAD.MOV.U32 R16, RZ, RZ, R247 ;  /* 0x000000ffff107224 */ /* 0x000fe400078e00f7 */
[----:B------:R-:W1:Y:S01]  /*18900*/  MUFU.EX2 R247, R208 ;  /* 0x000000d000f77308 */ /* 0x000e620000000800 */
[----:B------:R-:W-:Y:S01]  /*18910*/  @!P2 HADD2 R75, -R219.H0_H0, -RZ.H0_H0 ;  /* 0xa00000ffdb4ba230 */ /* 0x000fe20000000900 */
[----:B------:R-:W-:-:S04]  /*18920*/  LOP3.LUT R2, R6, 0xff, RZ, 0xc0, !PT ;  /* 0x000000ff06027812 */ /* 0x000fc800078ec0ff */
[----:B------:R-:W-:Y:S02]  /*18930*/  @!P2 PRMT R219, R75, 0x5410, RZ ;  /* 0x000054104bdba816 */ /* 0x000fe400000000ff */
[----:B------:R-:W-:Y:S01]  /*18940*/  ISETP.LE.U32.AND P2, PT, R2, UR12, PT ;  /* 0x0000000c02007c0c */ /* 0x000fe2000bf43070 */
[----:B------:R-:W-:Y:S01]  /*18950*/  MUFU.EX2 R0, R206 ;  /* 0x000000ce00007308 */ /* 0x000fe20000000800 */
[----:B------:R-:W-:-:S07]  /*18960*/  @!P5 HADD2 R83, -R217.H0_H0, -RZ.H0_H0 ;  /* 0xa00000ffd953d230 */ /* 0x000fce0000000900 */
[----:B------:R-:W4:Y:S01]  /*18970*/  MUFU.EX2 R2, R204 ;  /* 0x000000cc00027308 */ /* 0x000f220000000800 */
[----:B------:R-:W-:Y:S01]  /*18980*/  IMAD.MOV.U32 R82, RZ, RZ, R4 ;  /* 0x000000ffff527224 */ /* 0x000fe200078e0004 */
[----:B-1----:R-:W-:Y:S01]  /*18990*/  F2FP.F16.F32.PACK_AB R3, R244, R247 ;  /* 0x000000f7f403723e */ /* 0x002fe200000000ff */
[----:B------:R-:W-:Y:S01]  /*189a0*/  FADD.FTZ R4, R33, R10 ;  /* 0x0000000a21047221 */ /* 0x000fe20000010000 */
[----:B------:R-:W-:Y:S01]  /*189b0*/  @!P5 PRMT R217, R83, 0x5410, RZ ;  /* 0x0000541053d9d816 */ /* 0x000fe200000000ff */
[----:B------:R-:W-:Y:S01]  /*189c0*/  IMAD.MOV.U32 R83, RZ, RZ, R5 ;  /* 0x000000ffff537224 */ /* 0x000fe200078e0005 */
[----:B------:R-:W-:Y:S01]  /*189d0*/  PRMT R216, R3, 0x7610, R216 ;  /* 0x0000761003d87816 */ /* 0x000fe200000000d8 */
[----:B------:R-:W-:Y:S01]  /*189e0*/  FADD.FTZ R5, R27, R9 ;  /* 0x000000091b057221 */ /* 0x000fe20000010000 */
[----:B------:R-:W-:Y:S01]  /*189f0*/  PRMT R211, R3, 0x7632, R211 ;  /* 0x0000763203d37816 */ /* 0x000fe200000000d3 */
[----:B------:R-:W-:Y:S01]  /*18a00*/  FADD.FTZ R3, R34, R4 ;  /* 0x0000000422037221 */ /* 0x000fe20000010000 */
[----:B---3--:R-:W-:-:S02]  /*18a10*/  IMAD R10, R228, -0x326172a9, RZ ;  /* 0xcd9e8d57e40a7824 */ /* 0x008fc400078e02ff */
[----:B------:R-:W-:Y:S01]  /*18a20*/  FADD.FTZ R5, R23, R5 ;  /* 0x0000000517057221 */ /* 0x000fe20000010000 */
[----:B------:R-:W-:Y:S01]  /*18a30*/  FADD.FTZ R4, R15, R3 ;  /* 0x000000030f047221 */ /* 0x000fe20000010000 */
[----:B----4-:R-:W-:Y:S01]  /*18a40*/  FADD.FTZ R3, R2, R7 ;  /* 0x0000000702037221 */ /* 0x010fe20000010000 */
[C---:B------:R-:W-:Y:S02]  /*18a50*/  F2FP.F16.F32.PACK_AB R23, R0.reuse, R2 ;  /* 0x000000020017723e */ /* 0x040fe400000000ff */
[----:B------:R-:W-:Y:S01]  /*18a60*/  LOP3.LUT R2, R143, UR40, R10, 0x96, !PT ;  /* 0x000000288f027c12 */ /* 0x000fe2000f8e960a */
[----:B------:R-:W-:Y:S01]  /*18a70*/  FADD.FTZ R15, R0, R3 ;  /* 0x00000003000f7221 */ /* 0x000fe20000010000 */
[----:B------:R-:W-:-:S03]  /*18a80*/  @!P3 HADD2 R87, -R211.H0_H0, -RZ.H0_H0 ;  /* 0xa00000ffd357b230 */ /* 0x000fc60000000900 */
[----:B------:R-:W-:-:S04]  /*18a90*/  IMAD.WIDE.U32 R2, R2, -0x2daee0ad, RZ ;  /* 0xd2511f5302027825 */ /* 0x000fc800078e00ff */
[----:B------:R-:W-:Y:S02]  /*18aa0*/  IMAD.MOV.U32 R74, RZ, RZ, R68 ;  /* 0x000000ffff4a7224 */ /* 0x000fe400078e0044 */
[----:B------:R-:W-:Y:S01]  /*18ab0*/  IMAD.MOV.U32 R68, RZ, RZ, R242 ;  /* 0x000000ffff447224 */ /* 0x000fe200078e00f2 */
[----:B------:R-:W-:Y:S02]  /*18ac0*/  PRMT R242, R216, 0x5410, R211 ;  /* 0x00005410d8f27816 */ /* 0x000fe400000000d3 */
[----:B------:R-:W-:Y:S01]  /*18ad0*/  @!P3 PRMT R211, R87, 0x5410, RZ ;  /* 0x0000541057d3b816 */ /* 0x000fe200000000ff */
[----:B------:R-:W-:Y:S02]  /*18ae0*/  IMAD.MOV.U32 R87, RZ, RZ, R69 ;  /* 0x000000ffff577224 */ /* 0x000fe400078e0045 */
[----:B------:R-:W-:Y:S01]  /*18af0*/  FADD.FTZ R11, R11, R5 ;  /* 0x000000050b0b7221 */ /* 0x000fe20000010000 */
[----:B------:R-:W-:Y:S02]  /*18b00*/  IMAD.MOV.U32 R69, RZ, RZ, R16 ;  /* 0x000000ffff457224 */ /* 0x000fe400078e0010 */
[----:B------:R-:W-:Y:S01]  /*18b10*/  FADD.FTZ R16, R14, R4 ;  /* 0x000000040e107221 */ /* 0x000fe20000010000 */
[----:B------:R-:W-:-:S02]  /*18b20*/  @!P2 HADD2 R86, -R210.H0_H0, -RZ.H0_H0 ;  /* 0xa00000ffd256a230 */ /* 0x000fc40000000900 */
[----:B------:R-:W-:-:S03]  /*18b30*/  @!P4 HADD2 R88, -R216.H0_H0, -RZ.H0_H0 ;  /* 0xa00000ffd858c230 */ /* 0x000fc60000000900 */
[----:B------:R-:W-:Y:S02]  /*18b40*/  @!P2 PRMT R210, R86, 0x5410, RZ ;  /* 0x0000541056d2a816 */ /* 0x000fe400000000ff */
[----:B------:R-:W-:Y:S02]  /*18b50*/  @!P4 PRMT R216, R88, 0x5410, RZ ;  /* 0x0000541058d8c816 */ /* 0x000fe400000000ff */
[----:B------:R-:W-:Y:S01]  /*18b60*/  PRMT R14, R32, 0x7610, R14 ;  /* 0x00007610200e7816 */ /* 0x000fe2000000000e */
[----:B------:R-:W-:Y:S02]  /*18b70*/  IMAD.MOV.U32 R86, RZ, RZ, R68 ;  /* 0x000000ffff567224 */ /* 0x000fe400078e0044 */
[----:B------:R-:W-:Y:S02]  /*18b80*/  IMAD.MOV.U32 R68, RZ, RZ, R18 ;  /* 0x000000ffff447224 */ /* 0x000fe400078e0012 */
[----:B------:R-:W-:Y:S02]  /*18b90*/  IMAD.MOV.U32 R64, RZ, RZ, R56 ;  /* 0x000000ffff407224 */ /* 0x000fe400078e0038 */
[----:B------:R-:W-:-:S02]  /*18ba0*/  IMAD.MOV.U32 R56, RZ, RZ, R237 ;  /* 0x000000ffff387224 */ /* 0x000fc400078e00ed */
[----:B------:R-:W-:Y:S01]  /*18bb0*/  IMAD.MOV.U32 R237, RZ, RZ, R43 ;  /* 0x000000ffffed7224 */ /* 0x000fe200078e002b */
[C---:B------:R-:W-:Y:S02]  /*18bc0*/  PRMT R207, R58.reuse, 0x7632, R207 ;  /* 0x000076323acf7816 */ /* 0x040fe400000000cf */
[----:B------:R-:W-:-:S04]  /*18bd0*/  PRMT R208, R58, 0x7610, R208 ;  /* 0x000076103ad07816 */ /* 0x000fc800000000d0 */
[----:B------:R-:W-:Y:S02]  /*18be0*/  PRMT R34, R208, 0x5410, R207 ;  /* 0x00005410d0227816 */ /* 0x000fe400000000cf */
[C---:B------:R-:W-:Y:S02]  /*18bf0*/  PRMT R206, R26.reuse, 0x7610, R206 ;  /* 0x000076101ace7816 */ /* 0x040fe400000000ce */
[----:B------:R-:W-:-:S04]  /*18c00*/  PRMT R205, R26, 0x7632, R205 ;  /* 0x000076321acd7816 */ /* 0x000fc800000000cd */
[----:B------:R-:W-:Y:S01]  /*18c10*/  PRMT R26, R206, 0x5410, R205 ;  /* 0x00005410ce1a7816 */ /* 0x000fe200000000cd */
[----:B------:R-:W-:Y:S01]  /*18c20*/  FADD.FTZ R17, R17, R11 ;  /* 0x0000000b11117221 */ /* 0x000fe20000010000 */
[C---:B------:R-:W-:Y:S02]  /*18c30*/  PRMT R204, R133.reuse, 0x7610, R204 ;  /* 0x0000761085cc7816 */ /* 0x040fe400000000cc */
[----:B------:R-:W-:Y:S02]  /*18c40*/  PRMT R203, R133, 0x7632, R203 ;  /* 0x0000763285cb7816 */ /* 0x000fe400000000cb */
[----:B------:R-:W-:Y:S02]  /*18c50*/  PRMT R200, R50, 0x7610, R200 ;  /* 0x0000761032c87816 */ /* 0x000fe400000000c8 */
[----:B------:R-:W-:Y:S02]  /*18c60*/  PRMT R27, R204, 0x5410, R203 ;  /* 0x00005410cc1b7816 */ /* 0x000fe400000000cb */
[----:B------:R-:W-:-:S02]  /*18c70*/  PRMT R199, R50, 0x7632, R199 ;  /* 0x0000763232c77816 */ /* 0x000fc400000000c7 */
[C---:B------:R-:W-:Y:S02]  /*18c80*/  PRMT R202, R21.reuse, 0x7610, R202 ;  /* 0x0000761015ca7816 */ /* 0x040fe400000000ca */
[----:B------:R-:W-:Y:S02]  /*18c90*/  PRMT R201, R21, 0x7632, R201 ;  /* 0x0000763215c97816 */ /* 0x000fe400000000c9 */
[C---:B------:R-:W-:Y:S02]  /*18ca0*/  PRMT R198, R23.reuse, 0x7610, R198 ;  /* 0x0000761017c67816 */ /* 0x040fe400000000c6 */
[----:B------:R-:W-:Y:S02]  /*18cb0*/  PRMT R197, R23, 0x7632, R197 ;  /* 0x0000763217c57816 */ /* 0x000fe400000000c5 */
[----:B--2---:R-:W-:Y:S02]  /*18cc0*/  LOP3.LUT R0, R3, UR38, R84, 0x96, !PT ;  /* 0x0000002603007c12 */ /* 0x004fe4000f8e9654 */
[----:B------:R-:W-:-:S05]  /*18cd0*/  LOP3.LUT R3, R233, UR39, R142, 0x96, !PT ;  /* 0x00000027e9037c12 */ /* 0x000fca000f8e968e */
        /* <DEDUP_REMOVED lines=16> */
[----:B------:R-:W-:Y:S02]  /*18de0*/  SHF.R.U32.HI R4, RZ, 0x8, R4 ;  /* 0x00000008ff047819 */ /* 0x000fe40000011604 */
[----:B------:R-:W-:Y:S02]  /*18df0*/  LOP3.LUT R7, R5, UR25, R6, 0x96, !PT ;  /* 0x0000001905077c12 */ /* 0x000fe4000f8e9606 */
[----:B------:R-:W-:Y:S02]  /*18e00*/  LOP3.LUT R4, R4, 0xffff, RZ, 0xc0, !PT ;  /* 0x0000ffff04047812 */ /* 0x000fe400078ec0ff */
[--C-:B------:R-:W-:Y:S02]  /*18e10*/  SHF.R.U32.HI R5, RZ, 0x10, R0.reuse ;  /* 0x00000010ff057819 */ /* 0x100fe40000011600 */
[----:B------:R-:W-:Y:S02]  /*18e20*/  SHF.R.U32.HI R0, RZ, 0x18, R0 ;  /* 0x00000018ff007819 */ /* 0x000fe40000011600 */
[----:B------:R-:W-:-:S02]  /*18e30*/  ISETP.LE.U32.AND P3, PT, R4, UR12, PT ;  /* 0x0000000c04007c0c */ /* 0x000fc4000bf63070 */
[----:B------:R-:W1:Y:S01]  /*18e40*/  MUFU.EX2 R4, R212 ;  /* 0x000000d400047308 */ /* 0x000e620000000800 */
[----:B------:R-:W-:Y:S02]  /*18e50*/  ISETP.LE.U32.AND P2, PT, R0, UR12, PT ;  /* 0x0000000c00007c0c */ /* 0x000fe4000bf43070 */
[----:B------:R-:W-:-:S05]  /*18e60*/  LOP3.LUT R5, R5, 0xff, RZ, 0xc0, !PT ;  /* 0x000000ff05057812 */ /* 0x000fca00078ec0ff */
[----:B------:R-:W2:Y:S01]  /*18e70*/  MUFU.EX2 R0, R213 ;  /* 0x000000d500007308 */ /* 0x000ea20000000800 */
[----:B------:R-:W-:Y:S02]  /*18e80*/  ISETP.LE.U32.AND P4, PT, R5, UR12, PT ;  /* 0x0000000c05007c0c */ /* 0x000fe4000bf83070 */
[C---:B------:R-:W-:Y:S02]  /*18e90*/  LOP3.LUT R5, R2.reuse, 0xff, RZ, 0xc0, !PT ;  /* 0x000000ff02057812 */ /* 0x040fe400078ec0ff */
[----:B------:R-:W-:Y:S02]  /*18ea0*/  LOP3.LUT R6, R2, 0xffff, RZ, 0xc0, !PT ;  /* 0x0000ffff02067812 */ /* 0x000fe400078ec0ff */
[----:B------:R-:W-:Y:S02]  /*18eb0*/  ISETP.LE.U32.AND P1, PT, R5, UR12, PT ;  /* 0x0000000c05007c0c */ /* 0x000fe4000bf23070 */
[--C-:B------:R-:W-:Y:S01]  /*18ec0*/  SHF.R.U32.HI R5, RZ, 0x18, R2.reuse ;  /* 0x00000018ff057819 */ /* 0x100fe20000011602 */
[--C-:B-1----:R-:W-:Y:S01]  /*18ed0*/  FADD.FTZ R3, R4, R15.reuse ;  /* 0x0000000f04037221 */ /* 0x102fe20000010000 */
[----:B------:R-:W-:Y:S01]  /*18ee0*/  SHF.R.U32.HI R2, RZ, 0x10, R2 ;  /* 0x00000010ff027819 */ /* 0x000fe20000011602 */
[----:B------:R-:W-:Y:S01]  /*18ef0*/  @!P6 HADD2 R89, -R14.H0_H0, -RZ.H0_H0 ;  /* 0xa00000ff0e59e230 */ /* 0x000fe20000000900 */
[----:B------:R-:W-:-:S02]  /*18f00*/  PRMT R15, R32, 0x7632, R15 ;  /* 0x00007632200f7816 */ /* 0x000fc4000000000f */
[C---:B--2---:R-:W-:Y:S01]  /*18f10*/  F2FP.F16.F32.PACK_AB R19, R0.reuse, R4 ;  /* 0x000000040013723e */ /* 0x044fe200000000ff */
[----:B------:R-:W-:Y:S01]  /*18f20*/  FADD.FTZ R18, R0, R3 ;  /* 0x0000000300127221 */ /* 0x000fe20000010000 */
[----:B------:R-:W-:Y:S02]  /*18f30*/  LOP3.LUT R0, R2, 0xff, RZ, 0xc0, !PT ;  /* 0x000000ff02007812 */ /* 0x000fe400078ec0ff */
[----:B------:R-:W-:Y:S02]  /*18f40*/  PRMT R43, R14, 0x5410, R15 ;  /* 0x000054100e2b7816 */ /* 0x000fe4000000000f */
[----:B------:R-:W-:Y:S02]  /*18f50*/  @!P6 PRMT R14, R89, 0x5410, RZ ;  /* 0x00005410590ee816 */ /* 0x000fe400000000ff */
[----:B------:R-:W-:Y:S02]  /*18f60*/  ISETP.LE.U32.AND P6, PT, R0, UR12, PT ;  /* 0x0000000c00007c0c */ /* 0x000fe4000bfc3070 */
[----:B------:R-:W-:Y:S01]  /*18f70*/  SHF.R.U32.HI R0, RZ, 0x8, R6 ;  /* 0x00000008ff007819 */ /* 0x000fe20000011606 */
[----:B------:R-:W-:-:S02]  /*18f80*/  @!P3 HADD2 R90, -R15.H0_H0, -RZ.H0_H0 ;  /* 0xa00000ff0f5ab230 */ /* 0x000fc40000000900 */
[----:B------:R-:W-:Y:S01]  /*18f90*/  IMAD.WIDE.U32 R2, R7, -0x2daee0ad, RZ ;  /* 0xd2511f5307027825 */ /* 0x000fe200078e00ff */
[----:B------:R-:W-:Y:S02]  /*18fa0*/  LOP3.LUT R0, R0, 0xffff, RZ, 0xc0, !PT ;  /* 0x0000ffff00007812 */ /* 0x000fe400078ec0ff */
[----:B------:R-:W-:Y:S02]  /*18fb0*/  @!P3 PRMT R15, R90, 0x5410, RZ ;  /* 0x000054105a0fb816 */ /* 0x000fe400000000ff */
[----:B------:R-:W-:Y:S02]  /*18fc0*/  ISETP.LE.U32.AND P3, PT, R0, UR12, PT ;  /* 0x0000000c00007c0c */ /* 0x000fe4000bf63070 */
[----:B------:R-:W-:Y:S01]  /*18fd0*/  LOP3.LUT R0, R3, UR33, R8, 0x96, !PT ;  /* 0x0000002103007c12 */ /* 0x000fe2000f8e9608 */
[----:B------:R-:W-:-:S03]  /*18fe0*/  @!P2 HADD2 R91, -R207.H0_H0, -RZ.H0_H0 ;  /* 0xa00000ffcf5ba230 */ /* 0x000fc60000000900 */
[----:B------:R-:W-:Y:S01]  /*18ff0*/  SHF.R.U32.HI R4, RZ, 0x10, R0 ;  /* 0x00000010ff047819 */ /* 0x000fe20000011600 */
[----:B------:R-:W-:-:S03]  /*19000*/  @!P4 HADD2 R92, -R208.H0_H0, -RZ.H0_H0 ;  /* 0xa00000ffd05cc230 */ /* 0x000fc60000000900 */
[----:B------:R-:W-:Y:S02]  /*19010*/  LOP3.LUT R4, R4, 0xff, RZ, 0xc0, !PT ;  /* 0x000000ff04047812 */ /* 0x000fe400078ec0ff */
[----:B------:R-:W-:Y:S02]  /*19020*/  @!P2 PRMT R207, R91, 0x5410, RZ ;  /* 0x000054105bcfa816 */ /* 0x000fe400000000ff */
[----:B------:R-:W-:Y:S02]  /*19030*/  ISETP.LE.U32.AND P2, PT, R4, UR12, PT ;  /* 0x0000000c04007c0c */ /* 0x000fe4000bf43070 */
[----:B------:R-:W-:Y:S02]  /*19040*/  LOP3.LUT R4, R0, 0xff, RZ, 0xc0, !PT ;  /* 0x000000ff00047812 */ /* 0x000fe400078ec0ff */
[----:B------:R-:W-:Y:S02]  /*19050*/  @!P4 PRMT R208, R92, 0x5410, RZ ;  /* 0x000054105cd0c816 */ /* 0x000fe400000000ff */
[----:B------:R-:W-:Y:S01]  /*19060*/  ISETP.LE.U32.AND P4, PT, R4, UR12, PT ;  /* 0x0000000c04007c0c */ /* 0x000fe2000bf83070 */
[----:B------:R-:W-:Y:S01]  /*19070*/  @!P1 HADD2 R93, -R206.H0_H0, -RZ.H0_H0 ;  /* 0xa00000ffce5d9230 */ /* 0x000fe20000000900 */
[----:B------:R-:W-:-:S02]  /*19080*/  SHF.R.U32.HI R4, RZ, 0x18, R0 ;  /* 0x00000018ff047819 */ /* 0x000fc40000011600 */
[----:B------:R-:W-:Y:S02]  /*19090*/  LOP3.LUT R0, R0, 0xffff, RZ, 0xc0, !PT ;  /* 0x0000ffff00007812 */ /* 0x000fe400078ec0ff */
[----:B------:R-:W-:Y:S02]  /*190a0*/  LOP3.LUT R9, R13, UR40, R10, 0x96, !PT ;  /* 0x000000280d097c12 */ /* 0x000fe4000f8e960a */
[----:B------:R-:W-:Y:S02]  /*190b0*/  LOP3.LUT R10, R233, UR39, R12, 0x96, !PT ;  /* 0x00000027e90a7c12 */ /* 0x000fe4000f8e960c */
[----:B------:R-:W-:Y:S01]  /*190c0*/  SHF.R.U32.HI R0, RZ, 0x8, R0 ;  /* 0x00000008ff007819 */ /* 0x000fe20000011600 */
[----:B------:R-:W-:Y:S01]  /*190d0*/  @!P3 HADD2 R94, -R205.H0_H0, -RZ.H0_H0 ;  /* 0xa00000ffcd5eb230 */ /* 0x000fe20000000900 */
[----:B------:R-:W-:Y:S02]  /*190e0*/  @!P1 PRMT R206, R93, 0x5410, RZ ;  /* 0x000054105dce9816 */ /* 0x000fe400000000ff */
[----:B------:R-:W-:-:S02]  /*190f0*/  ISETP.LE.U32.AND P5, PT, R5, UR12, PT ;  /* 0x0000000c05007c0c */ /* 0x000fc4000bfa3070 */
[----:B------:R-:W-:Y:S01]  /*19100*/  ISETP.LE.U32.AND P1, PT, R4, UR12, PT ;  /* 0x0000000c04007c0c */ /* 0x000fe2000bf23070 */
[----:B------:R-:W-:Y:S01]  /*19110*/  IMAD.WIDE.U32 R4, R9, -0x2daee0ad, RZ ;  /* 0xd2511f5309047825 */ /* 0x000fe200078e00ff */
[----:B------:R-:W-:-:S03]  /*19120*/  LOP3.LUT R0, R0, 0xffff, RZ, 0xc0, !PT ;  /* 0x0000ffff00007812 */ /* 0x000fc600078ec0ff */
[----:B------:R-:W-:Y:S01]  /*19130*/  IMAD.WIDE.U32 R6, R10, -0x2daee0ad, RZ ;  /* 0xd2511f530a067825 */ /* 0x000fe200078e00ff */
[----:B------:R-:W-:Y:S02]  /*19140*/  @!P3 PRMT R205, R94, 0x5410, RZ ;  /* 0x000054105ecdb816 */ /* 0x000fe400000000ff */
[----:B------:R-:W-:Y:S02]  /*19150*/  ISETP.LE.U32.AND P3, PT, R0, UR12, PT ;  /* 0x0000000c00007c0c */ /* 0x000fe4000bf63070 */
        /* <DEDUP_REMOVED lines=8> */
[----:B------:R-:W-:-:S03]  /*191e0*/  LOP3.LUT R5, R5, UR34, R6, 0x96, !PT ;  /* 0x0000002205057c12 */ /* 0x000fc6000f8e9606 */
[----:B------:R-:W-:Y:S01]  /*191f0*/  @!P6 HADD2 R96, -R204.H0_H0, -RZ.H0_H0 ;  /* 0xa00000ffcc60e230 */ /* 0x000fe20000000900 */
[----:B------:R-:W-:Y:S02]  /*19200*/  LOP3.LUT R6, R13, UR17, R4, 0x96, !PT ;  /* 0x000000110d067c12 */ /* 0x000fe4000f8e9604 */
[C---:B------:R-:W-:Y:S02]  /*19210*/  LOP3.LUT R0, R2.reuse, 0xff, RZ, 0xc0, !PT ;  /* 0x000000ff02007812 */ /* 0x040fe400078ec0ff */
[----:B------:R-:W-:Y:S02]  /*19220*/  LOP3.LUT R7, R2, 0xffff, RZ, 0xc0, !PT ;  /* 0x0000ffff02077812 */ /* 0x000fe400078ec0ff */
[--C-:B------:R-:W-:Y:S02]  /*19230*/  SHF.R.U32.HI R9, RZ, 0x10, R2.reuse ;  /* 0x00000010ff097819 */ /* 0x100fe40000011602 */
[----:B------:R-:W-:Y:S01]  /*19240*/  SHF.R.U32.HI R8, RZ, 0x18, R2 ;  /* 0x00000018ff087819 */ /* 0x000fe20000011602 */
[----:B------:R-:W-:-:S04]  /*19250*/  IMAD.WIDE.U32 R2, R6, -0x326172a9, RZ ;  /* 0xcd9e8d5706027825 */ /* 0x000fc800078e00ff */
[----:B------:R-:W-:Y:S01]  /*19260*/  @!P5 HADD2 R95, -R203.H0_H0, -RZ.H0_H0 ;  /* 0xa00000ffcb5fd230 */ /* 0x000fe20000000900 */
[----:B------:R-:W-:Y:S02]  /*19270*/  @!P6 PRMT R204, R96, 0x5410, RZ ;  /* 0x0000541060cce816 */ /* 0x000fe400000000ff */
[----:B------:R-:W-:Y:S02]  /*19280*/  ISETP.LE.U32.AND P6, PT, R0, UR12, PT ;  /* 0x0000000c00007c0c */ /* 0x000fe4000bfc3070 */
[----:B------:R-:W-:Y:S01]  /*19290*/  LOP3.LUT R0, R2, 0xff, RZ, 0xc0, !PT ;  /* 0x000000ff02007812 */ /* 0x000fe200078ec0ff */
[----:B------:R-:W-:Y:S01]  /*192a0*/  @!P2 HADD2 R100, -R200.H0_H0, -RZ.H0_H0 ;  /* 0xa00000ffc864a230 */ /* 0x000fe20000000900 */
[----:B------:R-:W-:Y:S02]  /*192b0*/  @!P5 PRMT R203, R95, 0x5410, RZ ;  /* 0x000054105fcbd816 */ /* 0x000fe400000000ff */
[----:B------:R-:W-:Y:S01]  /*192c0*/  ISETP.LE.U32.AND P5, PT, R0, UR12, PT ;  /* 0x0000000c00007c0c */ /* 0x000fe2000bfa3070 */
[----:B------:R-:W-:Y:S01]  /*192d0*/  IMAD.MOV.U32 R212, RZ, RZ, R142 ;  /* 0x000000ffffd47224 */ /* 0x000fe200078e008e */
[----:B------:R-:W-:-:S02]  /*192e0*/  SHF.R.U32.HI R0, RZ, 0x18, R2 ;  /* 0x00000018ff007819 */ /* 0x000fc40000011602 */
[----:B------:R-:W-:Y:S02]  /*192f0*/  PRMT R142, R200, 0x5410, R199 ;  /* 0x00005410c88e7816 */ /* 0x000fe400000000c7 */
[----:B------:R-:W-:Y:S02]  /*19300*/  @!P2 PRMT R200, R100, 0x5410, RZ ;  /* 0x0000541064c8a816 */ /* 0x000fe400000000ff */
[----:B------:R-:W-:Y:S02]  /*19310*/  ISETP.LE.U32.AND P2, PT, R0, UR12, PT ;  /* 0x0000000c00007c0c */ /* 0x000fe4000bf43070 */
[----:B------:R-:W-:Y:S01]  /*19320*/  SHF.R.U32.HI R0, RZ, 0x8, R7 ;  /* 0x00000008ff007819 */ /* 0x000fe20000011607 */
[----:B------:R-:W-:Y:S02]  /*19330*/  @!P4 HADD2 R97, -R202.H0_H0, -RZ.H0_H0 ;  /* 0xa00000ffca61c230 */ /* 0x000fe40000000900 */
[----:B------:R-:W-:Y:S01]  /*19340*/  IMAD.MOV.U32 R213, RZ, RZ, R143 ;  /* 0x000000ffffd57224 */ /* 0x000fe200078e008f */
[----:B------:R-:W-:-:S02]  /*19350*/  LOP3.LUT R0, R0, 0xffff, RZ, 0xc0, !PT ;  /* 0x0000ffff00007812 */ /* 0x000fc400078ec0ff */
[----:B------:R-:W-:Y:S02]  /*19360*/  PRMT R143, R202, 0x5410, R201 ;  /* 0x00005410ca8f7816 */ /* 0x000fe400000000c9 */
[----:B------:R-:W-:Y:S01]  /*19370*/  @!P4 PRMT R202, R97, 0x5410, RZ ;  /* 0x0000541061cac816 */ /* 0x000fe200000000ff */
[----:B------:R-:W-:Y:S01]  /*19380*/  IMAD.WIDE.U32 R4, R5, -0x326172a9, RZ ;  /* 0xcd9e8d5705047825 */ /* 0x000fe200078e00ff */
[----:B------:R-:W-:-:S03]  /*19390*/  ISETP.LE.U32.AND P4, PT, R0, UR12, PT ;  /* 0x0000000c00007c0c */ /* 0x000fc6000bf83070 */
[----:B------:R-:W-:Y:S01]  /*193a0*/  @!P6 HADD2 R101, -R198.H0_H0, -RZ.H0_H0 ;  /* 0xa00000ffc665e230 */ /* 0x000fe20000000900 */
[----:B------:R-:W-:Y:S01]  /*193b0*/  LOP3.LUT R0, R9, 0xff, RZ, 0xc0, !PT ;  /* 0x000000ff09007812 */ /* 0x000fe200078ec0ff */
[----:B------:R-:W-:Y:S01]  /*193c0*/  IMAD.MOV.U32 R85, RZ, RZ, R71 ;  /* 0x000000ffff557224 */ /* 0x000fe200078e0047 */
[----:B------:R-:W-:Y:S01]  /*193d0*/  LOP3.LUT R6, R5, UR25, R10, 0x96, !PT ;  /* 0x0000001905067c12 */ /* 0x000fe2000f8e960a */
[----:B------:R-:W-:Y:S01]  /*193e0*/  IMAD.MOV.U32 R71, RZ, RZ, R72 ;  /* 0x000000ffff477224 */ /* 0x000fe200078e0048 */
[----:B------:R-:W-:Y:S01]  /*193f0*/  LOP3.LUT R4, R3, UR21, R4, 0x96, !PT ;  /* 0x0000001503047c12 */ /* 0x000fe2000f8e9604 */
[----:B------:R-:W-:Y:S01]  /*19400*/  IMAD.MOV.U32 R72, RZ, RZ, R141 ;  /* 0x000000ffff487224 */ /* 0x000fe200078e008d */
[----:B------:R-:W-:Y:S02]  /*19410*/  SHF.R.U32.HI R5, RZ, 0x10, R2 ;  /* 0x00000010ff057819 */ /* 0x000fe40000011602 */
[----:B------:R-:W-:Y:S02]  /*19420*/  LOP3.LUT R3, R2, 0xffff, RZ, 0xc0, !PT ;  /* 0x0000ffff02037812 */ /* 0x000fe400078ec0ff */
[----:B------:R-:W-:-:S02]  /*19430*/  PRMT R141, R198, 0x5410, R197 ;  /* 0x00005410c68d7816 */ /* 0x000fc400000000c5 */
[----:B------:R-:W-:Y:S02]  /*19440*/  @!P6 PRMT R198, R101, 0x5410, RZ ;  /* 0x0000541065c6e816 */ /* 0x000fe400000000ff */
[----:B------:R-:W-:Y:S01]  /*19450*/  ISETP.LE.U32.AND P6, PT, R0, UR12, PT ;  /* 0x0000000c00007c0c */ /* 0x000fe2000bfc3070 */
[----:B------:R-:W-:Y:S01]  /*19460*/  @!P1 HADD2 R99, -R199.H0_H0, -RZ.H0_H0 ;  /* 0xa00000ffc7639230 */ /* 0x000fe20000000900 */
[----:B------:R-:W-:Y:S01]  /*19470*/  SHF.R.U32.HI R0, RZ, 0x8, R3 ;  /* 0x00000008ff007819 */ /* 0x000fe20000011603 */
[----:B------:R-:W-:Y:S01]  /*19480*/  @!P4 HADD2 R102, -R197.H0_H0, -RZ.H0_H0 ;  /* 0xa00000ffc566c230 */ /* 0x000fe20000000900 */
[----:B------:R-:W-:Y:S01]  /*19490*/  LOP3.LUT R2, R5, 0xff, RZ, 0xc0, !PT ;  /* 0x000000ff05027812 */ /* 0x000fe200078ec0ff */
[----:B------:R-:W-:Y:S01]  /*194a0*/  MUFU.EX2 R7, R249 ;  /* 0x000000f900077308 */ /* 0x000fe20000000800 */
[----:B------:R-:W-:Y:S02]  /*194b0*/  LOP3.LUT R0, R0, 0xffff, RZ, 0xc0, !PT ;  /* 0x0000ffff00007812 */ /* 0x000fe400078ec0ff */
[----:B------:R-:W-:-:S05]  /*194c0*/  @!P1 PRMT R199, R99, 0x5410, RZ ;  /* 0x0000541063c79816 */ /* 0x000fca00000000ff */
[----:B------:R-:W1:Y:S01]  /*194d0*/  MUFU.EX2 R5, R248 ;  /* 0x000000f800057308 */ /* 0x000e620000000800 */
[----:B------:R-:W-:Y:S02]  /*194e0*/  ISETP.LE.U32.AND P1, PT, R8, UR12, PT ;  /* 0x0000000c08007c0c */ /* 0x000fe4000bf23070 */
[----:B------:R-:W-:Y:S02]  /*194f0*/  @!P4 PRMT R197, R102, 0x5410, RZ ;  /* 0x0000541066c5c816 */ /* 0x000fe400000000ff */
[----:B------:R-:W-:Y:S02]  /*19500*/  ISETP.LE.U32.AND P4, PT, R0, UR12, PT ;  /* 0x0000000c00007c0c */ /* 0x000fe4000bf83070 */
[----:B------:R-:W-:Y:S02]  /*19510*/  LOP3.LUT R0, R4, 0xffff, RZ, 0xc0, !PT ;  /* 0x0000ffff04007812 */ /* 0x000fe400078ec0ff */
[C---:B------:R-:W-:Y:S02]  /*19520*/  PRMT R196, R132.reuse, 0x7610, R196 ;  /* 0x0000761084c47816 */ /* 0x040fe400000000c4 */
[----:B------:R-:W-:Y:S01]  /*19530*/  SHF.R.U32.HI R0, RZ, 0x8, R0 ;  /* 0x00000008ff007819 */ /* 0x000fe20000011600 */
[----:B------:R-:W-:Y:S01]  /*19540*/  @!P3 HADD2 R98, -R201.H0_H0, -RZ.H0_H0 ;  /* 0xa00000ffc962b230 */ /* 0x000fe20000000900 */
[----:B------:R-:W-:Y:S01]  /*19550*/  PRMT R194, R132, 0x7632, R194 ;  /* 0x0000763284c27816 */ /* 0x000fe200000000c2 */
[----:B------:R-:W-:-:S02]  /*19560*/  @!P6 HADD2 R103, -R196.H0_H0, -RZ.H0_H0 ;  /* 0xa00000ffc467e230 */ /* 0x000fc40000000900 */
[----:B------:R-:W-:Y:S01]  /*19570*/  IMAD.MOV.U32 R88, RZ, RZ, R86 ;  /* 0x000000ffff587224 */ /* 0x000fe200078e0056 */
[----:B------:R-:W-:Y:S01]  /*19580*/  LOP3.LUT R0, R0, 0xffff, RZ, 0xc0, !PT ;  /* 0x0000ffff00007812 */ /* 0x000fe200078ec0ff */
[----:B------:R-:W-:Y:S02]  /*19590*/  IMAD.MOV.U32 R86, RZ, RZ, R28 ;  /* 0x000000ffff567224 */ /* 0x000fe400078e001c */
[----:B-1----:R-:W-:Y:S01]  /*195a0*/  FADD.FTZ R9, R5, R18 ;  /* 0x0000001205097221 */ /* 0x002fe20000010000 */
[----:B------:R-:W-:Y:S01]  /*195b0*/  IMAD.MOV.U32 R28, RZ, RZ, R140 ;  /* 0x000000ffff1c7224 */ /* 0x000fe200078e008c */
[----:B------:R-:W-:Y:S01]  /*195c0*/  PRMT R140, R196, 0x5410, R194 ;  /* 0x00005410c48c7816 */ /* 0x000fe200000000c2 */
[----:B------:R-:W-:Y:S01]  /*195d0*/  IMAD.MOV.U32 R33, RZ, RZ, R129 ;  /* 0x000000ffff217224 */ /* 0x000fe200078e0081 */
[----:B------:R-:W-:Y:S01]  /*195e0*/  @!P3 PRMT R201, R98, 0x5410, RZ ;  /* 0x0000541062c9b816 */ /* 0x000fe200000000ff */
[----:B------:R-:W-:Y:S02]  /*195f0*/  IMAD.MOV.U32 R90, RZ, RZ, R252 ;  /* 0x000000ffff5a7224 */ /* 0x000fe400078e00fc */
[----:B------:R-:W-:Y:S01]  /*19600*/  @!P1 HADD2 R104, -R194.H0_H0, -RZ.H0_H0 ;  /* 0xa00000ffc2689230 */ /* 0x000fe20000000900 */
[----:B------:R-:W-:Y:S01]  /*19610*/  @!P6 PRMT R196, R103, 0x5410, RZ ;  /* 0x0000541067c4e816 */ /* 0x000fe200000000ff */
[----:B------:R-:W-:Y:S01]  /*19620*/  MUFU.EX2 R129, R250 ;  /* 0x000000fa00817308 */ /* 0x000fe20000000800 */
[----:B------:R-:W-:-:S02]  /*19630*/  F2FP.F16.F32.PACK_AB R5, R7, R5 ;  /* 0x000000050705723e */ /* 0x000fc400000000ff */
[----:B------:R-:W-:Y:S01]  /*19640*/  ISETP.LE.U32.AND P3, PT, R2, UR12, PT ;  /* 0x0000000c02007c0c */ /* 0x000fe2000bf63070 */
[----:B------:R-:W-:Y:S01]  /*19650*/  IMAD.WIDE.U32 R2, R6, -0x2daee0ad, RZ ;  /* 0xd2511f5306027825 */ /* 0x000fe200078e00ff */
[----:B------:R-:W-:Y:S02]  /*19660*/  ISETP.LE.U32.AND P6, PT, R0, UR12, PT ;  /* 0x0000000c00007c0c */ /* 0x000fe4000bfc3070 */
[----:B------:R-:W-:Y:S01]  /*19670*/  LOP3.LUT R0, R4, 0xff, RZ, 0xc0, !PT ;  /* 0x000000ff04007812 */ /* 0x000fe200078ec0ff */
[----:B------:R-:W1:Y:S01]  /*19680*/  MUFU.EX2 R252, R251 ;  /* 0x000000fb00fc7308 */ /* 0x000e620000000800 */
[----:B------:R-:W-:Y:S02]  /*19690*/  PRMT R185, R5, 0x7610, R185 ;  /* 0x0000761005b97816 */ /* 0x000fe400000000b9 */
[----:B------:R-:W-:Y:S02]  /*196a0*/  @!P1 PRMT R194, R104, 0x5410, RZ ;  /* 0x0000541068c29816 */ /* 0x000fe400000000ff */
[----:B------:R-:W-:-:S02]  /*196b0*/  ISETP.LE.U32.AND P1, PT, R0, UR12, PT ;  /* 0x0000000c00007c0c */ /* 0x000fc4000bf23070 */
[----:B------:R-:W-:Y:S01]  /*196c0*/  LOP3.LUT R0, R3, UR33, R12, 0x96, !PT ;  /* 0x0000002103007c12 */ /* 0x000fe2000f8e960c */
[----:B------:R-:W-:Y:S01]  /*196d0*/  @!P5 HADD2 R106, -R185.H0_H0, -RZ.H0_H0 ;  /* 0xa00000ffb96ad230 */ /* 0x000fe20000000900 */
[----:B------:R-:W-:Y:S01]  /*196e0*/  PRMT R183, R5, 0x7632, R183 ;  /* 0x0000763205b77816 */ /* 0x000fe200000000b7 */
[----:B------:R-:W-:Y:S01]  /*196f0*/  IMAD.MOV.U32 R32, RZ, RZ, R246 ;  /* 0x000000ffff207224 */ /* 0x000fe200078e00f6 */
[----:B------:R-:W-:Y:S02]  /*19700*/  LOP3.LUT R5, R0, 0xff, RZ, 0xc0, !PT ;  /* 0x000000ff00057812 */ /* 0x000fe400078ec0ff */
[----:B------:R-:W-:Y:S02]  /*19710*/  PRMT R246, R185, 0x5410, R183 ;  /* 0x00005410b9f67816 */ /* 0x000fe400000000b7 */
[----:B------:R-:W-:Y:S02]  /*19720*/  @!P5 PRMT R185, R106, 0x5410, RZ ;  /* 0x000054106ab9d816 */ /* 0x000fe400000000ff */
[----:B------:R-:W-:-:S02]  /*19730*/  ISETP.LE.U32.AND P5, PT, R5, UR12, PT ;  /* 0x0000000c05007c0c */ /* 0x000fc4000bfa3070 */
[----:B------:R-:W-:Y:S02]  /*19740*/  LOP3.LUT R6, R0, 0xffff, RZ, 0xc0, !PT ;  /* 0x0000ffff00067812 */ /* 0x000fe400078ec0ff */
[C---:B------:R-:W-:Y:S02]  /*19750*/  PRMT R187, R19.reuse, 0x7610, R187 ;  /* 0x0000761013bb7816 */ /* 0x040fe400000000bb */
[----:B-1----:R-:W-:Y:S01]  /*19760*/  F2FP.F16.F32.PACK_AB R5, R252, R129 ;  /* 0x00000081fc05723e */ /* 0x002fe200000000ff */
[----:B------:R-:W-:Y:S01]  /*19770*/  @!P4 HADD2 R109, -R183.H0_H0, -RZ.H0_H0 ;  /* 0xa00000ffb76dc230 */ /* 0x000fe20000000900 */
[----:B------:R-:W-:Y:S01]  /*19780*/  SHF.R.U32.HI R6, RZ, 0x8, R6 ;  /* 0x00000008ff067819 */ /* 0x000fe20000011606 */
[----:B------:R-:W-:Y:S01]  /*19790*/  @!P1 HADD2 R105, -R187.H0_H0, -RZ.H0_H0 ;  /* 0xa00000ffbb699230 */ /* 0x000fe20000000900 */
[----:B------:R-:W-:Y:S02]  /*197a0*/  PRMT R186, R19, 0x7632, R186 ;  /* 0x0000763213ba7816 */ /* 0x000fe400000000ba */
[----:B------:R-:W-:-:S02]  /*197b0*/  PRMT R181, R5, 0x7610, R181 ;  /* 0x0000761005b57816 */ /* 0x000fc400000000b5 */
[----:B------:R-:W-:Y:S02]  /*197c0*/  PRMT R180, R5, 0x7632, R180 ;  /* 0x0000763205b47816 */ /* 0x000fe400000000b4 */
[----:B------:R-:W-:Y:S01]  /*197d0*/  LOP3.LUT R5, R2, 0xff, RZ, 0xc0, !PT ;  /* 0x000000ff02057812 */ /* 0x000fe200078ec0ff */
[----:B------:R-:W-:Y:S01]  /*197e0*/  IMAD.MOV.U32 R84, RZ, RZ, R128 ;  /* 0x000000ffff547224 */ /* 0x000fe200078e0080 */
[----:B------:R-:W-:Y:S02]  /*197f0*/  LOP3.LUT R6, R6, 0xffff, RZ, 0xc0, !PT ;  /* 0x0000ffff06067812 */ /* 0x000fe400078ec0ff */
[----:B------:R-:W-:Y:S02]  /*19800*/  PRMT R128, R187, 0x5410, R186 ;  /* 0x00005410bb807816 */ /* 0x000fe400000000ba */
[----:B------:R-:W-:Y:S01]  /*19810*/  @!P4 PRMT R183, R109, 0x5410, RZ ;  /* 0x000054106db7c816 */ /* 0x000fe200000000ff */
[----:B------:R-:W-:Y:S01]  /*19820*/  @!P5 HADD2 R111, -R181.H0_H0, -RZ.H0_H0 ;  /* 0xa00000ffb56fd230 */ /* 0x000fe20000000900 */
[----:B------:R-:W-:-:S02]  /*19830*/  @!P1 PRMT R187, R105, 0x5410, RZ ;  /* 0x0000541069bb9816 */ /* 0x000fc400000000ff */
[----:B------:R-:W-:Y:S01]  /*19840*/  ISETP.LE.U32.AND P4, PT, R5, UR12, PT ;  /* 0x0000000c05007c0c */ /* 0x000fe2000bf83070 */
[----:B------:R-:W-:Y:S01]  /*19850*/  IMAD.MOV.U32 R89, RZ, RZ, R87 ;  /* 0x000000ffff597224 */ /* 0x000fe200078e0057 */
[----:B------:R-:W-:Y:S02]  /*19860*/  ISETP.LE.U32.AND P1, PT, R6, UR12, PT ;  /* 0x0000000c06007c0c */ /* 0x000fe4000bf23070 */
[----:B------:R-:W-:Y:S01]  /*19870*/  LOP3.LUT R5, R2, 0xffff, RZ, 0xc0, !PT ;  /* 0x0000ffff02057812 */ /* 0x000fe200078ec0ff */
[----:B------:R-:W-:Y:S01]  /*19880*/  IMAD.MOV.U32 R87, RZ, RZ, R131 ;  /* 0x000000ffff577224 */ /* 0x000fe200078e0083 */
[--C-:B------:R-:W-:Y:S02]  /*19890*/  SHF.R.U32.HI R6, RZ, 0x10, R2.reuse ;  /* 0x00000010ff067819 */ /* 0x100fe40000011602 */
[----:B------:R-:W-:Y:S01]  /*198a0*/  SHF.R.U32.HI R3, RZ, 0x18, R2 ;  /* 0x00000018ff037819 */ /* 0x000fe20000011602 */
[----:B------:R-:W-:Y:S01]  /*198b0*/  IMAD.MOV.U32 R131, RZ, RZ, R80 ;  /* 0x000000ffff837224 */ /* 0x000fe200078e0050 */
[----:B------:R-:W-:-:S02]  /*198c0*/  SHF.R.U32.HI R2, RZ, 0x18, R4 ;  /* 0x00000018ff027819 */ /* 0x000fc40000011604 */
[----:B------:R-:W-:Y:S02]  /*198d0*/  PRMT R80, R181, 0x5410, R180 ;  /* 0x00005410b5507816 */ /* 0x000fe400000000b4 */
[----:B------:R-:W-:Y:S02]  /*198e0*/  @!P5 PRMT R181, R111, 0x5410, RZ ;  /* 0x000054106fb5d816 */ /* 0x000fe400000000ff */
[----:B------:R-:W-:Y:S02]  /*198f0*/  ISETP.LE.U32.AND P5, PT, R2, UR12, PT ;  /* 0x0000000c02007c0c */ /* 0x000fe4000bfa3070 */
[----:B------:R-:W-:Y:S01]  /*19900*/  SHF.R.U32.HI R2, RZ, 0x10, R4 ;  /* 0x00000010ff027819 */ /* 0x000fe20000011604 */
[----:B------:R-:W-:Y:S01]  /*19910*/  @!P6 HADD2 R107, -R186.H0_H0, -RZ.H0_H0 ;  /* 0xa00000ffba6be230 */ /* 0x000fe20000000900 */
[----:B------:R1:W-:Y:S02]  /*19920*/  MUFU.EX2 R250, R90 ;  /* 0x0000005a00fa7308 */ /* 0x0003e40000000800 */
[----:B------:R-:W-:-:S02]  /*19930*/  LOP3.LUT R2, R2, 0xff, RZ, 0xc0, !PT ;  /* 0x000000ff02027812 */ /* 0x000fc400078ec0ff */
[----:B------:R-:W-:-:S04]  /*19940*/  PRMT R184, R51, 0x7610, R184 ;  /* 0x0000761033b87816 */ /* 0x000fc800000000b8 */
[----:B------:R2:W3:Y:S01]  /*19950*/  MUFU.EX2 R251, R32 ;  /* 0x0000002000fb7308 */ /* 0x0004e20000000800 */
[----:B------:R-:W-:Y:S02]  /*19960*/  @!P6 PRMT R186, R107, 0x5410, RZ ;  /* 0x000054106bbae816 */ /* 0x000fe400000000ff */
[----:B------:R-:W-:Y:S02]  /*19970*/  ISETP.LE.U32.AND P6, PT, R2, UR12, PT ;  /* 0x0000000c02007c0c */ /* 0x000fe4000bfc3070 */
[----:B------:R-:W-:Y:S01]  /*19980*/  SHF.R.U32.HI R2, RZ, 0x8, R5 ;  /* 0x00000008ff027819 */ /* 0x000fe20000011605 */
[----:B-1----:R-:W-:Y:S02]  /*19990*/  IMAD.MOV.U32 R90, RZ, RZ, R88 ;  /* 0x000000ffff5a7224 */ /* 0x002fe400078e0058 */
[----:B------:R-:W-:Y:S02]  /*199a0*/  IMAD.MOV.U32 R88, RZ, RZ, R69 ;  /* 0x000000ffff587224 */ /* 0x000fe400078e0045 */
[----:B------:R-:W-:Y:S01]  /*199b0*/  @!P3 HADD2 R108, -R184.H0_H0, -RZ.H0_H0 ;  /* 0xa00000ffb86cb230 */ /* 0x000fe20000000900 */
[----:B------:R-:W-:-:S02]  /*199c0*/  PRMT R182, R51, 0x7632, R182 ;  /* 0x0000763233b67816 */ /* 0x000fc400000000b6 */
[----:B------:R-:W-:Y:S01]  /*199d0*/  MOV R69, R56 ;  /* 0x0000003800457202 */ /* 0x000fe20000000f00 */
[----:B--2---:R-:W-:Y:S02]  /*199e0*/  IMAD.MOV.U32 R32, RZ, RZ, R85 ;  /* 0x000000ffff207224 */ /* 0x004fe400078e0055 */
[----:B------:R-:W-:Y:S01]  /*199f0*/  IMAD.MOV.U32 R85, RZ, RZ, R86 ;  /* 0x000000ffff557224 */ /* 0x000fe200078e0056 */
[----:B------:R-:W-:Y:S01]  /*19a00*/  LOP3.LUT R2, R2, 0xffff, RZ, 0xc0, !PT ;  /* 0x0000ffff02027812 */ /* 0x000fe200078ec0ff */
[----:B------:R-:W-:Y:S02]  /*19a10*/  IMAD.MOV.U32 R86, RZ, RZ, R88 ;  /* 0x000000ffff567224 */ /* 0x000fe400078e0058 */
[----:B------:R-:W-:Y:S01]  /*19a20*/  IMAD.MOV.U32 R56, RZ, RZ, R237 ;  /* 0x000000ffff387224 */ /* 0x000fe200078e00ed */
[----:B------:R1:W-:Y:S01]  /*19a30*/  MUFU.EX2 R249, R32 ;  /* 0x0000002000f97308 */ /* 0x0003e20000000800 */
[----:B------:R-:W-:Y:S01]  /*19a40*/  IMAD.MOV.U32 R75, RZ, RZ, R189 ;  /* 0x000000ffff4b7224 */ /* 0x000fe200078e00bd */
[----:B------:R-:W-:Y:S01]  /*19a50*/  PRMT R189, R184, 0x5410, R182 ;  /* 0x00005410b8bd7816 */ /* 0x000fe200000000b6 */
[----:B------:R-:W-:Y:S01]  /*19a60*/  IMAD.MOV.U32 R237, RZ, RZ, R36 ;  /* 0x000000ffffed7224 */ /* 0x000fe200078e0024 */
[----:B------:R-:W-:Y:S01]  /*19a70*/  @!P3 PRMT R184, R108, 0x5410, RZ ;  /* 0x000054106cb8b816 */ /* 0x000fe200000000ff */
[----:B------:R-:W-:Y:S01]  /*19a80*/  IMAD.MOV.U32 R91, RZ, RZ, R89 ;  /* 0x000000ffff5b7224 */ /* 0x000fe200078e0059 */
[----:B------:R-:W-:Y:S01]  /*19a90*/  ISETP.LE.U32.AND P3, PT, R2, UR12, PT ;  /* 0x0000000c02007c0c */ /* 0x000fe2000bf63070 */
[----:B------:R-:W-:Y:S01]  /*19aa0*/  @!P1 HADD2 R110, -R180.H0_H0, -RZ.H0_H0 ;  /* 0xa00000ffb46e9230 */ /* 0x000fe20000000900 */
[----:B---3--:R-:W-:Y:S01]  /*19ab0*/  F2FP.F16.F32.PACK_AB R2, R251, R250 ;  /* 0x000000fafb02723e */ /* 0x008fe200000000ff */
[----:B------:R-:W-:Y:S01]  /*19ac0*/  MUFU.EX2 R237, R237 ;  /* 0x000000ed00ed7308 */ /* 0x000fe20000000800 */
[----:B-1----:R-:W-:-:S02]  /*19ad0*/  IMAD.MOV.U32 R32, RZ, RZ, R86 ;  /* 0x000000ffff207224 */ /* 0x002fc400078e0056 */
[----:B------:R-:W-:Y:S02]  /*19ae0*/  @!P2 HADD2 R112, -R182.H0_H0, -RZ.H0_H0 ;  /* 0xa00000ffb670a230 */ /* 0x000fe40000000900 */
[----:B------:R-:W-:Y:S01]  /*19af0*/  FADD.FTZ R10, R22, R17 ;  /* 0x00000011160a7221 */ /* 0x000fe20000010000 */
[----:B------:R-:W-:Y:S02]  /*19b00*/  IMAD.MOV.U32 R92, RZ, RZ, R90 ;  /* 0x000000ffff5c7224 */ /* 0x000fe400078e005a */
[----:B------:R-:W1:Y:S01]  /*19b10*/  MUFU.EX2 R233, R32 ;  /* 0x0000002000e97308 */ /* 0x000e620000000800 */
[C---:B------:R-:W-:Y:S01]  /*19b20*/  PRMT R178, R2.reuse, 0x7632, R178 ;  /* 0x0000763202b27816 */ /* 0x040fe200000000b2 */
[----:B------:R-:W-:Y:S01]  /*19b30*/  IMAD.MOV.U32 R89, RZ, RZ, R85 ;  /* 0x000000ffff597224 */ /* 0x000fe200078e0055 */
[----:B------:R-:W-:Y:S01]  /*19b40*/  PRMT R179, R2, 0x7610, R179 ;  /* 0x0000761002b37816 */ /* 0x000fe200000000b3 */
[----:B------:R-:W-:Y:S01]  /*19b50*/  IMAD.MOV.U32 R86, RZ, RZ, R72 ;  /* 0x000000ffff567224 */ /* 0x000fe200078e0048 */
[----:B------:R-:W-:Y:S01]  /*19b60*/  SHF.R.U32.HI R2, RZ, 0x18, R0 ;  /* 0x00000018ff027819 */ /* 0x000fe20000011600 */
[----:B------:R-:W-:Y:S01]  /*19b70*/  IMAD.MOV.U32 R72, RZ, RZ, R46 ;  /* 0x000000ffff487224 */ /* 0x000fe200078e002e */
[----:B------:R-:W-:Y:S01]  /*19b80*/  SHF.R.U32.HI R0, RZ, 0x10, R0 ;  /* 0x00000010ff007819 */ /* 0x000fe20000011600 */
[----:B------:R-:W-:Y:S01]  /*19b90*/  IMAD.MOV.U32 R93, RZ, RZ, R91 ;  /* 0x000000ffff5d7224 */ /* 0x000fe200078e005b */
[----:B------:R-:W2:Y:S01]  /*19ba0*/  MUFU.EX2 R248, R89 ;  /* 0x0000005900f87308 */ /* 0x000ea20000000800 */
[----:B------:R-:W-:-:S02]  /*19bb0*/  IMAD.MOV.U32 R91, RZ, RZ, R213 ;  /* 0x000000ffff5b7224 */ /* 0x000fc400078e00d5 */
[----:B------:R-:W-:Y:S02]  /*19bc0*/  @!P3 HADD2 R114, -R178.H0_H0, -RZ.H0_H0 ;  /* 0xa00000ffb272b230 */ /* 0x000fe40000000900 */
[----:B------:R-:W-:Y:S01]  /*19bd0*/  IMAD.MOV.U32 R213, RZ, RZ, R72 ;  /* 0x000000ffffd57224 */ /* 0x000fe200078e0048 */
[----:B------:R-:W-:Y:S01]  /*19be0*/  LOP3.LUT R0, R0, 0xff, RZ, 0xc0, !PT ;  /* 0x000000ff00007812 */ /* 0x000fe200078ec0ff */
[----:B------:R-:W-:Y:S02]  /*19bf0*/  IMAD.MOV.U32 R72, RZ, RZ, R31 ;  /* 0x000000ffff487224 */ /* 0x000fe400078e001f */
[----:B------:R-:W-:Y:S01]  /*19c00*/  FADD.FTZ R16, R20, R16 ;  /* 0x0000001014107221 */ /* 0x000fe20000010000 */
[----:B------:R-:W-:Y:S01]  /*19c10*/  IMAD.MOV.U32 R31, RZ, RZ, R239 ;  /* 0x000000ffff1f7224 */ /* 0x000fe200078e00ef */
[----:B------:R-:W-:Y:S01]  /*19c20*/  PRMT R239, R179, 0x5410, R178 ;  /* 0x00005410b3ef7816 */ /* 0x000fe200000000b2 */
[----:B------:R-:W3:Y:S01]  /*19c30*/  LDL.LU R36, [R1+0x260] ;  /* 0x0002600001247983 */ /* 0x000ee20000300800 */
[----:B------:R-:W-:-:S02]  /*19c40*/  @!P3 PRMT R178, R114, 0x5410, RZ ;  /* 0x0000541072b2b816 */ /* 0x000fc400000000ff */
[----:B------:R-:W-:Y:S02]  /*19c50*/  ISETP.LE.U32.AND P3, PT, R0, UR12, PT ;  /* 0x0000000c00007c0c */ /* 0x000fe4000bf63070 */
[----:B-1----:R-:W-:Y:S01]  /*19c60*/  F2FP.F16.F32.PACK_AB R0, R237, R233 ;  /* 0x000000e9ed00723e */ /* 0x002fe200000000ff */
[----:B------:R-:W-:Y:S01]  /*19c70*/  @!P4 HADD2 R113, -R179.H0_H0, -RZ.H0_H0 ;  /* 0xa00000ffb371c230 */ /* 0x000fe20000000900 */
[----:B------:R-:W-:Y:S01]  /*19c80*/  @!P1 PRMT R180, R110, 0x5410, RZ ;  /* 0x000054106eb49816 */ /* 0x000fe200000000ff */
[----:B------:R-:W-:Y:S01]  /*19c90*/  IMAD.MOV.U32 R32, RZ, RZ, R72 ;  /* 0x000000ffff207224 */ /* 0x000fe200078e0048 */
[----:B------:R-:W-:Y:S01]  /*19ca0*/  ISETP.LE.U32.AND P1, PT, R3, UR12, PT ;  /* 0x0000000c03007c0c */ /* 0x000fe2000bf23070 */
[----:B------:R-:W-:Y:S01]  /*19cb0*/  IMAD.MOV.U32 R72, RZ, RZ, R31 ;  /* 0x000000ffff487224 */ /* 0x000fe200078e001f */
[----:B------:R-:W-:Y:S01]  /*19cc0*/  LOP3.LUT R3, R6, 0xff, RZ, 0xc0, !PT ;  /* 0x000000ff06037812 */ /* 0x000fe200078ec0ff */
[----:B------:R-:W-:Y:S01]  /*19cd0*/  IMAD.MOV.U32 R31, RZ, RZ, R63 ;  /* 0x000000ffff1f7224 */ /* 0x000fe200078e003f */
[----:B------:R-:W-:-:S02]  /*19ce0*/  PRMT R173, R0, 0x7610, R173 ;  /* 0x0000761000ad7816 */ /* 0x000fc400000000ad */
[----:B------:R-:W-:Y:S01]  /*19cf0*/  PRMT R172, R0, 0x7632, R172 ;  /* 0x0000763200ac7816 */ /* 0x000fe200000000ac */
[----:B------:R-:W-:Y:S01]  /*19d00*/  IMAD.MOV.U32 R90, RZ, RZ, R212 ;  /* 0x000000ffff5a7224 */ /* 0x000fe200078e00d4 */
[----:B------:R-:W-:Y:S01]  /*19d10*/  LOP3.LUT R0, R83, UR4, R38, 0x96, !PT ;  /* 0x0000000453007c12 */ /* 0x000fe2000f8e9626 */
[----:B------:R-:W-:Y:S01]  /*19d20*/  IMAD.MOV.U32 R58, RZ, RZ, R72 ;  /* 0x000000ffff3a7224 */ /* 0x000fe200078e0048 */
[----:B------:R-:W-:Y:S01]  /*19d30*/  @!P2 PRMT R182, R112, 0x5410, RZ ;  /* 0x0000541070b6a816 */ /* 0x000fe200000000ff */
[----:B------:R-:W-:Y:S01]  /*19d40*/  IMAD.MOV.U32 R72, RZ, RZ, R31 ;  /* 0x000000ffff487224 */ /* 0x000fe200078e001f */
[----:B------:R-:W-:Y:S01]  /*19d50*/  ISETP.LE.U32.AND P2, PT, R3, UR12, PT ;  /* 0x0000000c03007c0c */ /* 0x000fe2000bf43070 */
[----:B------:R-:W-:Y:S01]  /*19d60*/  FADD.FTZ R3, R30, R10 ;  /* 0x0000000a1e037221 */ /* 0x000fe20000010000 */
[----:B------:R-:W-:Y:S01]  /*19d70*/  @!P4 PRMT R179, R113, 0x5410, RZ ;  /* 0x0000541071b3c816 */ /* 0x000fe200000000ff */
[----:B------:R-:W-:Y:S01]  /*19d80*/  IMAD.MOV.U32 R96, RZ, RZ, R90 ;  /* 0x000000ffff607224 */ /* 0x000fe200078e005a */
[----:B------:R-:W-:Y:S01]  /*19d90*/  ISETP.LE.U32.AND P4, PT, R2, UR12, PT ;  /* 0x0000000c02007c0c */ /* 0x000fe2000bf83070 */
[----:B------:R-:W-:Y:S01]  /*19da0*/  IMAD.WIDE.U32 R30, R0, -0x326172a9, RZ ;  /* 0xcd9e8d57001e7825 */ /* 0x000fe200078e00ff */
[----:B--2---:R-:W-:-:S02]  /*19db0*/  F2FP.F16.F32.PACK_AB R2, R248, R249 ;  /* 0x000000f9f802723e */ /* 0x004fc400000000ff */
[----:B------:R-:W-:Y:S02]  /*19dc0*/  LOP3.LUT R0, R49, UR38, R82, 0x96, !PT ;  /* 0x0000002631007c12 */ /* 0x000fe4000f8e9652 */
[C---:B------:R-:W-:Y:S02]  /*19dd0*/  PRMT R177, R2.reuse, 0x7610, R177 ;  /* 0x0000761002b17816 */ /* 0x040fe400000000b1 */
[----:B------:R-:W-:Y:S01]  /*19de0*/  PRMT R176, R2, 0x7632, R176 ;  /* 0x0000763202b07816 */ /* 0x000fe200000000b0 */
[----:B------:R-:W-:Y:S01]  /*19df0*/  IMAD.WIDE.U32 R4, R0, -0x326172a9, RZ ;  /* 0xcd9e8d5700047825 */ /* 0x000fe200078e00ff */
[----:B------:R-:W-:-:S03]  /*19e00*/  LOP3.LUT R2, R31, UR39, R96, 0x96, !PT ;  /* 0x000000271f027c12 */ /* 0x000fc6000f8e9660 */
[----:B------:R-:W-:Y:S02]  /*19e10*/  FADD.FTZ R110, R7, R9 ;  /* 0x00000009076e7221 */ /* 0x000fe40000010000 */
[----:B------:R-:W-:Y:S01]  /*19e20*/  IMAD.WIDE.U32 R6, R2, -0x2daee0ad, RZ ;  /* 0xd2511f5302067825 */ /* 0x000fe200078e00ff */
[----:B------:R-:W-:-:S03]  /*19e30*/  LOP3.LUT R2, R5, UR37, R30, 0x96, !PT ;  /* 0x0000002505027c12 */ /* 0x000fc6000f8e961e */
[----:B------:R-:W-:Y:S01]  /*19e40*/  FADD.FTZ R51, R25, R3 ;  /* 0x0000000319337221 */ /* 0x000fe20000010000 */
        /* <DEDUP_REMOVED lines=9> */
[----:B------:R-:W-:Y:S02]  /*19ee0*/  LOP3.LUT R23, R5, UR25, R6, 0x96, !PT ;  /* 0x0000001905177c12 */ /* 0x000fe4000f8e9606 */
[C---:B------:R-:W-:Y:S02]  /*19ef0*/  LOP3.LUT R0, R2.reuse, 0xffff, RZ, 0xc0, !PT ;  /* 0x0000ffff02007812 */ /* 0x040fe400078ec0ff */
[----:B------:R-:W-:Y:S02]  /*19f00*/  SHF.R.U32.HI R5, RZ, 0x10, R2 ;  /* 0x00000010ff057819 */ /* 0x000fe40000011602 */
[----:B------:R-:W-:Y:S02]  /*19f10*/  LOP3.LUT R4, R3, UR21, R4, 0x96, !PT ;  /* 0x0000001503047c12 */ /* 0x000fe4000f8e9604 */
[----:B------:R-:W-:Y:S02]  /*19f20*/  LOP3.LUT R6, R2, 0xff, RZ, 0xc0, !PT ;  /* 0x000000ff02067812 */ /* 0x000fe400078ec0ff */
[----:B------:R-:W-:-:S02]  /*19f30*/  SHF.R.U32.HI R3, RZ, 0x18, R2 ;  /* 0x00000018ff037819 */ /* 0x000fc40000011602 */
[----:B------:R-:W-:Y:S02]  /*19f40*/  SHF.R.U32.HI R2, RZ, 0x8, R0 ;  /* 0x00000008ff027819 */ /* 0x000fe40000011600 */
[----:B------:R-:W-:Y:S02]  /*19f50*/  LOP3.LUT R0, R5, 0xff, RZ, 0xc0, !PT ;  /* 0x000000ff05007812 */ /* 0x000fe400078ec0ff */
[----:B------:R-:W-:Y:S01]  /*19f60*/  PRMT R6, R6, 0x5410, R2 ;  /* 0x0000541006067816 */ /* 0x000fe20000000002 */
[----:B------:R-:W-:Y:S01]  /*19f70*/  IMAD.MOV.U32 R2, RZ, RZ, 0x7054 ;  /* 0x00007054ff027424 */ /* 0x000fe200078e00ff */
[----:B------:R-:W-:Y:S01]  /*19f80*/  PRMT R7, R0, 0x5410, R3 ;  /* 0x0000541000077816 */ /* 0x000fe20000000003 */
[----:B------:R-:W-:-:S05]  /*19f90*/  IMAD.U32 R0, RZ, RZ, UR12 ;  /* 0x0000000cff007e24 */ /* 0x000fca000f8e00ff */
[----:B------:R-:W-:Y:S02]  /*19fa0*/  PRMT R0, R0, R2, UR12 ;  /* 0x0000000c00007e16 */ /* 0x000fe40008000002 */
[----:B------:R-:W-:-:S04]  /*19fb0*/  LOP3.LUT R2, R4, 0xffff, RZ, 0xc0, !PT ;  /* 0x0000ffff04027812 */ /* 0x000fc800078ec0ff */
[----:B------:R-:W-:Y:S02]  /*19fc0*/  SHF.R.U32.HI R3, RZ, 0x8, R2 ;  /* 0x00000008ff037819 */ /* 0x000fe40000011602 */
[----:B------:R-:W-:Y:S01]  /*19fd0*/  LOP3.LUT R2, R4, 0xff, RZ, 0xc0, !PT ;  /* 0x000000ff04027812 */ /* 0x000fe200078ec0ff */
[----:B------:R-:W-:Y:S02]  /*19fe0*/  IMAD.MOV.U32 R85, RZ, RZ, R75 ;  /* 0x000000ffff557224 */ /* 0x000fe400078e004b */
[----:B------:R-:W-:Y:S01]  /*19ff0*/  IMAD.MOV.U32 R75, RZ, RZ, R131 ;  /* 0x000000ffff4b7224 */ /* 0x000fe200078e0083 */
[----:B------:R-:W-:Y:S02]  /*1a000*/  PRMT R5, R2, 0x5410, R3 ;  /* 0x0000541002057816 */ /* 0x000fe40000000003 */
[--C-:B------:R-:W-:Y:S01]  /*1a010*/  SHF.R.U32.HI R3, RZ, 0x10, R4.reuse ;  /* 0x00000010ff037819 */ /* 0x100fe20000011604 */
[----:B------:R-:W-:Y:S01]  /*1a020*/  IMAD.MOV.U32 R212, RZ, RZ, R85 ;  /* 0x000000ffffd47224 */ /* 0x000fe200078e0055 */
[----:B------:R-:W-:Y:S01]  /*1a030*/  SHF.R.U32.HI R4, RZ, 0x18, R4 ;  /* 0x00000018ff047819 */ /* 0x000fe20000011604 */
[----:B------:R-:W-:Y:S01]  /*1a040*/  IMAD.MOV.U32 R85, RZ, RZ, R86 ;  /* 0x000000ffff557224 */ /* 0x000fe200078e0056 */
[----:B------:R-:W-:Y:S01]  /*1a050*/  LOP3.LUT R3, R3, 0xff, RZ, 0xc0, !PT ;  /* 0x000000ff03037812 */ /* 0x000fe200078ec0ff */
[----:B------:R-:W-:-:S02]  /*1a060*/  IMAD.MOV.U32 R86, RZ, RZ, R75 ;  /* 0x000000ffff567224 */ /* 0x000fc400078e004b */
[----:B------:R-:W-:Y:S02]  /*1a070*/  IMAD.MOV.U32 R75, RZ, RZ, R74 ;  /* 0x000000ffff4b7224 */ /* 0x000fe400078e004a */
[----:B------:R-:W-:Y:S01]  /*1a080*/  IMAD.MOV.U32 R74, RZ, RZ, R70 ;  /* 0x000000ffff4a7224 */ /* 0x000fe200078e0046 */
[----:B------:R-:W-:Y:S01]  /*1a090*/  PRMT R4, R3, 0x5410, R4 ;  /* 0x0000541003047816 */ /* 0x000fe20000000004 */
[----:B------:R-:W-:Y:S02]  /*1a0a0*/  IMAD.MOV.U32 R70, RZ, RZ, R47 ;  /* 0x000000ffff467224 */ /* 0x000fe400078e002f */
[----:B------:R-:W-:Y:S01]  /*1a0b0*/  FADD.FTZ R8, R29, R16 ;  /* 0x000000101d087221 */ /* 0x000fe20000010000 */
[----:B------:R-:W-:Y:S01]  /*1a0c0*/  IMAD.MOV.U32 R97, RZ, RZ, R91 ;  /* 0x000000ffff617224 */ /* 0x000fe200078e005b */
[----:B------:R-:W-:Y:S01]  /*1a0d0*/  HSET2.LE.AND R3, R5, R0, PT ;  /* 0x0000000005037233 */ /* 0x000fe20003803000 */
[----:B------:R-:W-:Y:S02]  /*1a0e0*/  IMAD.MOV.U32 R88, RZ, RZ, R37 ;  /* 0x000000ffff587224 */ /* 0x000fe400078e0025 */
[----:B------:R-:W-:Y:S01]  /*1a0f0*/  IMAD.MOV.U32 R89, RZ, RZ, R75 ;  /* 0x000000ffff597224 */ /* 0x000fe200078e004b */
[----:B------:R-:W3:Y:S01]  /*1a100*/  LDL.LU R37, [R1+0x25c] ;  /* 0x00025c0001257983 */ /* 0x000ee20000300800 */
[----:B------:R-:W-:-:S02]  /*1a110*/  IMAD.MOV.U32 R91, RZ, RZ, R193 ;  /* 0x000000ffff5b7224 */ /* 0x000fc400078e00c1 */
[----:B------:R-:W-:Y:S01]  /*1a120*/  IMAD.MOV.U32 R75, RZ, RZ, R74 ;  /* 0x000000ffff4b7224 */ /* 0x000fe200078e004a */
[----:B------:R-:W2:Y:S01]  /*1a130*/  LDL.LU R46, [R1+0x258] ;  /* 0x00025800012e7983 */ /* 0x000ea20000300800 */
[----:B------:R-:W-:Y:S02]  /*1a140*/  IMAD.MOV.U32 R74, RZ, RZ, R70 ;  /* 0x000000ffff4a7224 */ /* 0x000fe400078e0046 */
[----:B------:R-:W-:Y:S01]  /*1a150*/  FADD.FTZ R131, R24, R8 ;  /* 0x0000000818837221 */ /* 0x000fe20000010000 */
[----:B------:R-:W-:Y:S01]  /*1a160*/  IMAD.MOV.U32 R70, RZ, RZ, R59 ;  /* 0x000000ffff467224 */ /* 0x000fe200078e003b */
[----:B------:R-:W2:Y:S01]  /*1a170*/  LDL.LU R47, [R1+0x254] ;  /* 0x00025400012f7983 */ /* 0x000ea20000300800 */
[----:B------:R-:W-:Y:S01]  /*1a180*/  IMAD.MOV.U32 R63, RZ, RZ, R44 ;  /* 0x000000ffff3f7224 */ /* 0x000fe200078e002c */
[----:B------:R-:W-:Y:S01]  /*1a190*/  LOP3.LUT R8, R3, R91, RZ, 0xc0, !PT ;  /* 0x0000005b03087212 */ /* 0x000fe200078ec0ff */
[----:B------:R-:W-:Y:S01]  /*1a1a0*/  IMAD.MOV.U32 R59, RZ, RZ, R45 ;  /* 0x000000ffff3b7224 */ /* 0x000fe200078e002d */
[----:B------:R-:W4:Y:S04]  /*1a1b0*/  LDL.LU R44, [R1+0x250] ;  /* 0x00025000012c7983 */ /* 0x000f280000300800 */
[----:B------:R-:W4:Y:S04]  /*1a1c0*/  LDL.LU R45, [R1+0x24c] ;  /* 0x00024c00012d7983 */ /* 0x000f280000300800 */
[----:B------:R-:W3:Y:S01]  /*1a1d0*/  LDL.LU R91, [R1+0x34] ;  /* 0x00003400015b7983 */ /* 0x000ee20000300800 */
[----:B------:R-:W-:-:S02]  /*1a1e0*/  HSET2.LE.AND R4, R4, R0, PT ;  /* 0x0000000004047233 */ /* 0x000fc40003803000 */
[----:B------:R-:W-:Y:S01]  /*1a1f0*/  MOV R90, R89 ;  /* 0x00000059005a7202 */ /* 0x000fe20000000f00 */
[----:B------:R-:W-:Y:S02]  /*1a200*/  IMAD.MOV.U32 R89, RZ, RZ, R32 ;  /* 0x000000ffff597224 */ /* 0x000fe400078e0020 */
[----:B------:R-:W-:Y:S02]  /*1a210*/  IMAD.MOV.U32 R32, RZ, RZ, R75 ;  /* 0x000000ffff207224 */ /* 0x000fe400078e004b */
[----:B------:R-:W-:Y:S02]  /*1a220*/  IMAD.MOV.U32 R20, RZ, RZ, R58 ;  /* 0x000000ffff147224 */ /* 0x000fe400078e003a */
[----:B------:R-:W-:Y:S02]  /*1a230*/  IMAD.MOV.U32 R58, RZ, RZ, R89 ;  /* 0x000000ffff3a7224 */ /* 0x000fe400078e0059 */
[----:B------:R-:W-:Y:S02]  /*1a240*/  IMAD.MOV.U32 R89, RZ, RZ, R213 ;  /* 0x000000ffff597224 */ /* 0x000fe400078e00d5 */
[----:B------:R-:W-:-:S02]  /*1a250*/  IMAD.MOV.U32 R75, RZ, RZ, R74 ;  /* 0x000000ffff4b7224 */ /* 0x000fc400078e004a */
[----:B------:R-:W-:Y:S01]  /*1a260*/  IMAD.MOV.U32 R74, RZ, RZ, R70 ;  /* 0x000000ffff4a7224 */ /* 0x000fe200078e0046 */
[----:B---3--:R-:W-:Y:S01]  /*1a270*/  LOP3.LUT R9, R4, R91, RZ, 0xc0, !PT ;  /* 0x0000005b04097212 */ /* 0x008fe200078ec0ff */
[----:B------:R-:W-:Y:S02]  /*1a280*/  IMAD.MOV.U32 R91, RZ, RZ, R90 ;  /* 0x000000ffff5b7224 */ /* 0x000fe400078e005a */
[----:B------:R-:W-:Y:S02]  /*1a290*/  IMAD.MOV.U32 R90, RZ, RZ, R32 ;  /* 0x000000ffff5a7224 */ /* 0x000fe400078e0020 */
[----:B------:R-:W-:Y:S02]  /*1a2a0*/  IMAD.MOV.U32 R32, RZ, RZ, R212 ;  /* 0x000000ffff207224 */ /* 0x000fe400078e00d4 */
[----:B------:R-:W-:Y:S02]  /*1a2b0*/  IMAD.WIDE.U32 R212, R228, -0x326172a9, RZ ;  /* 0xcd9e8d57e4d47825 */ /* 0x000fe400078e00ff */
[----:B------:R-:W3:Y:S04]  /*1a2c0*/  LDL.LU R228, [R1+0x248] ;  /* 0x0002480001e47983 */ /* 0x000ee80000300800 */
[----:B------:R-:W2:Y:S01]  /*1a2d0*/  LDL R94, [R1+0x194] ;  /* 0x00019400015e7983 */ /* 0x000ea20000100800 */
[----:B------:R-:W-:-:S04]  /*1a2e0*/  IMAD.MOV.U32 R70, RZ, RZ, R69 ;  /* 0x000000ffff467224 */ /* 0x000fc800078e0045 */
[----:B------:R-:W-:Y:S02]  /*1a2f0*/  IMAD.MOV.U32 R109, RZ, RZ, R70 ;  /* 0x000000ffff6d7224 */ /* 0x000fe400078e0046 */
[----:B------:R-:W-:Y:S02]  /*1a300*/  IMAD.MOV.U32 R70, RZ, RZ, R188 ;  /* 0x000000ffff467224 */ /* 0x000fe400078e00bc */
[----:B------:R-:W3:Y:S01]  /*1a310*/  LDL.LU R188, [R1+0x244] ;  /* 0x0002440001bc7983 */ /* 0x000ee20000300800 */
[----:B------:R-:W-:-:S05]  /*1a320*/  HSET2.LE.AND R2, R6, R0, PT ;  /* 0x0000000006027233 */ /* 0x000fca0003803000 */
[----:B------:R-:W-:Y:S02]  /*1a330*/  LOP3.LUT R10, R2, R215, RZ, 0xc0, !PT ;  /* 0x000000d7020a7212 */ /* 0x000fe400078ec0ff */
[----:B------:R-:W-:Y:S01]  /*1a340*/  HSET2.LE.AND R2, R7, R0, PT ;  /* 0x0000000007027233 */ /* 0x000fe20003803000 */
[----:B------:R-:W-:-:S04]  /*1a350*/  IMAD.MOV.U32 R133, RZ, RZ, R90 ;  /* 0x000000ffff857224 */ /* 0x000fc800078e005a */
[----:B------:R-:W-:Y:S01]  /*1a360*/  LOP3.LUT R11, R2, R214, RZ, 0xc0, !PT ;  /* 0x000000d6020b7212 */ /* 0x000fe200078ec0ff */
        /* <DEDUP_REMOVED lines=10> */
[----:B------:R-:W-:Y:S01]  /*1a410*/  LOP3.LUT R3, R97, UR40, R212, 0x96, !PT ;  /* 0x0000002861037c12 */ /* 0x000fe2000f8e96d4 */
[----:B------:R-:W-:Y:S01]  /*1a420*/  IMAD.MOV.U32 R107, RZ, RZ, R86 ;  /* 0x000000ffff6b7224 */ /* 0x000fe200078e0056 */
[----:B------:R-:W-:Y:S01]  /*1a430*/  MOV R132, R85 ;  /* 0x0000005500847202 */ /* 0x000fe20000000f00 */
[----:B------:R-:W-:Y:S01]  /*1a440*/  IMAD.MOV.U32 R106, RZ, RZ, R84 ;  /* 0x000000ffff6a7224 */ /* 0x000fe200078e0054 */
[----:B------:R-:W-:Y:S01]  /*1a450*/  PRMT R175, R67, 0x7610, R175 ;  /* 0x0000761043af7816 */ /* 0x000fe200000000af */
[----:B------:R-:W-:-:S02]  /*1a460*/  IMAD.MOV.U32 R99, RZ, RZ, R89 ;  /* 0x000000ffff637224 */ /* 0x000fc400078e0059 */
[----:B------:R-:W-:Y:S02]  /*1a470*/  IMAD.MOV.U32 R105, RZ, RZ, R87 ;  /* 0x000000ffff697224 */ /* 0x000fe400078e0057 */
[----:B------:R-:W-:Y:S01]  /*1a480*/  IMAD.MOV.U32 R104, RZ, RZ, R88 ;  /* 0x000000ffff687224 */ /* 0x000fe200078e0058 */
[----:B------:R-:W-:Y:S01]  /*1a490*/  PRMT R174, R67, 0x7632, R174 ;  /* 0x0000763243ae7816 */ /* 0x000fe200000000ae */
        /* <DEDUP_REMOVED lines=8> */
[----:B------:R-:W-:Y:S02]  /*1a520*/  @!P6 HADD2 R117, -R175.H0_H0, -RZ.H0_H0 ;  /* 0xa00000ffaf75e230 */ /* 0x000fe40000000900 */
[----:B------:R-:W-:-:S02]  /*1a530*/  IMAD.MOV.U32 R104, RZ, RZ, R132 ;  /* 0x000000ffff687224 */ /* 0x000fc400078e0084 */
[----:B------:R-:W-:Y:S02]  /*1a540*/  IMAD.MOV.U32 R105, RZ, RZ, R98 ;  /* 0x000000ffff697224 */ /* 0x000fe400078e0062 */
[----:B------:R-:W-:Y:S02]  /*1a550*/  IMAD.MOV.U32 R99, RZ, RZ, R97 ;  /* 0x000000ffff637224 */ /* 0x000fe400078e0061 */
[----:B------:R-:W-:Y:S02]  /*1a560*/  @!P1 HADD2 R116, -R176.H0_H0, -RZ.H0_H0 ;  /* 0xa00000ffb0749230 */ /* 0x000fe40000000900 */
[----:B------:R-:W-:Y:S01]  /*1a570*/  IMAD.MOV.U32 R69, RZ, RZ, R195 ;  /* 0x000000ffff457224 */ /* 0x000fe200078e00c3 */
[----:B------:R-:W-:Y:S01]  /*1a580*/  PRMT R232, R175, 0x5410, R174 ;  /* 0x00005410afe87816 */ /* 0x000fe200000000ae */
[----:B------:R-:W-:Y:S01]  /*1a590*/  IMAD.MOV.U32 R114, RZ, RZ, R105 ;  /* 0x000000ffff727224 */ /* 0x000fe200078e0069 */
[----:B------:R-:W-:Y:S01]  /*1a5a0*/  PRMT R195, R177, 0x5410, R176 ;  /* 0x00005410b1c37816 */ /* 0x000fe200000000b0 */
[----:B------:R-:W-:Y:S01]  /*1a5b0*/  IMAD.MOV.U32 R111, RZ, RZ, R99 ;  /* 0x000000ffff6f7224 */ /* 0x000fe200078e0063 */
[----:B------:R-:W-:Y:S01]  /*1a5c0*/  @!P6 PRMT R175, R117, 0x5410, RZ ;  /* 0x0000541075afe816 */ /* 0x000fe200000000ff */
[----:B------:R-:W-:Y:S01]  /*1a5d0*/  IMAD.MOV.U32 R117, RZ, RZ, R108 ;  /* 0x000000ffff757224 */ /* 0x000fe200078e006c */
[----:B------:R-:W-:Y:S01]  /*1a5e0*/  @!P1 PRMT R176, R116, 0x5410, RZ ;  /* 0x0000541074b09816 */ /* 0x000fe200000000ff */
[----:B------:R-:W-:-:S02]  /*1a5f0*/  IMAD.MOV.U32 R116, RZ, RZ, R112 ;  /* 0x000000ffff747224 */ /* 0x000fc400078e0070 */
[----:B------:R-:W-:Y:S01]  /*1a600*/  IMAD.WIDE.U32 R6, R3, -0x2daee0ad, RZ ;  /* 0xd2511f5303067825 */ /* 0x000fe200078e00ff */
[----:B--2---:R-:W-:-:S03]  /*1a610*/  LOP3.LUT R2, R213, R94, RZ, 0x3c, !PT ;  /* 0x0000005ed5027212 */ /* 0x004fc600078e3cff */
[----:B------:R-:W-:Y:S02]  /*1a620*/  IMAD.MOV.U32 R94, RZ, RZ, R92 ;  /* 0x000000ffff5e7224 */ /* 0x000fe400078e005c */
[----:B------:R-:W-:Y:S02]  /*1a630*/  IMAD.MOV.U32 R92, RZ, RZ, R91 ;  /* 0x000000ffff5c7224 */ /* 0x000fe400078e005b */
[----:B------:R-:W-:Y:S02]  /*1a640*/  IMAD.MOV.U32 R91, RZ, RZ, R32 ;  /* 0x000000ffff5b7224 */ /* 0x000fe400078e0020 */
[----:B------:R-:W-:-:S05]  /*1a650*/  IMAD.WIDE.U32 R32, R2, -0x2daee0ad, RZ ;  /* 0xd2511f5302207825 */ /* 0x000fca00078e00ff */
[----:B------:R-:W-:-:S05]  /*1a660*/  LOP3.LUT R2, R33, UR4, R38, 0x96, !PT ;  /* 0x0000000421027c12 */ /* 0x000fca000f8e9626 */
[----:B------:R-:W-:-:S05]  /*1a670*/  IMAD.WIDE.U32 R28, R2, -0x326172a9, RZ ;  /* 0xcd9e8d57021c7825 */ /* 0x000fca00078e00ff */
[----:B------:R-:W-:Y:S01]  /*1a680*/  LOP3.LUT R2, R29, UR39, R96, 0x96, !PT ;  /* 0x000000271d027c12 */ /* 0x000fe2000f8e9660 */
[----:B------:R-:W-:Y:S02]  /*1a690*/  IMAD.MOV.U32 R96, RZ, RZ, R133 ;  /* 0x000000ffff607224 */ /* 0x000fe400078e0085 */
[----:B------:R-:W-:Y:S02]  /*1a6a0*/  IMAD.MOV.U32 R133, RZ, RZ, R71 ;  /* 0x000000ffff857224 */ /* 0x000fe400078e0047 */
[----:B------:R-:W-:Y:S02]  /*1a6b0*/  IMAD.MOV.U32 R71, RZ, RZ, R190 ;  /* 0x000000ffff477224 */ /* 0x000fe400078e00be */
[----:B------:R-:W2:Y:S01]  /*1a6c0*/  LDL.LU R190, [R1+0x240] ;  /* 0x0002400001be7983 */ /* 0x000ea20000300800 */
        /* <DEDUP_REMOVED lines=14> */
[----:B------:R-:W-:Y:S01]  /*1a7b0*/  IMAD.MOV.U32 R63, RZ, RZ, R62 ;  /* 0x000000ffff3f7224 */ /* 0x000fe200078e003e */
[----:B------:R-:W2:Y:S01]  /*1a7c0*/  LDL.LU R61, [R1+0x114] ;  /* 0x00011400013d7983 */ /* 0x000ea20000300800 */
[----:B------:R-:W-:Y:S02]  /*1a7d0*/  IMAD.MOV.U32 R59, RZ, RZ, R56 ;  /* 0x000000ffff3b7224 */ /* 0x000fe400078e0038 */
[----:B------:R-:W-:Y:S02]  /*1a7e0*/  IMAD.MOV.U32 R62, RZ, RZ, R139 ;  /* 0x000000ffff3e7224 */ /* 0x000fe400078e008b */
[----:B------:R-:W2:Y:S01]  /*1a7f0*/  LDL.LU R139, [R1+0x23c] ;  /* 0x00023c00018b7983 */ /* 0x000ea20000300800 */
[----:B------:R-:W-:Y:S02]  /*1a800*/  IMAD.MOV.U32 R56, RZ, RZ, R138 ;  /* 0x000000ffff387224 */ /* 0x000fe400078e008a */
[----:B------:R-:W-:Y:S01]  /*1a810*/  IMAD.MOV.U32 R105, RZ, RZ, R96 ;  /* 0x000000ffff697224 */ /* 0x000fe200078e0060 */
[----:B------:R-:W2:Y:S01]  /*1a820*/  LDL.LU R138, [R1+0x238] ;  /* 0x00023800018a7983 */ /* 0x000ea20000300800 */
[----:B------:R-:W-:-:S02]  /*1a830*/  IMAD.MOV.U32 R108, RZ, RZ, R50 ;  /* 0x000000ffff6c7224 */ /* 0x000fc400078e0032 */
[----:B------:R-:W-:Y:S02]  /*1a840*/  IMAD.MOV.U32 R96, RZ, RZ, R92 ;  /* 0x000000ffff607224 */ /* 0x000fe400078e005c */
[----:B------:R-:W-:Y:S02]  /*1a850*/  IMAD.MOV.U32 R99, RZ, RZ, R72 ;  /* 0x000000ffff637224 */ /* 0x000fe400078e0048 */
[----:B------:R-:W-:Y:S01]  /*1a860*/  IMAD.MOV.U32 R112, RZ, RZ, R98 ;  /* 0x000000ffff707224 */ /* 0x000fe200078e0062 */
[----:B------:R-:W2:Y:S01]  /*1a870*/  LDL.LU R72, [R1+0x140] ;  /* 0x0001400001487983 */ /* 0x000ea20000300800 */
[----:B------:R-:W-:Y:S02]  /*1a880*/  IMAD.MOV.U32 R50, RZ, RZ, R73 ;  /* 0x000000ffff327224 */ /* 0x000fe400078e0049 */
[----:B------:R-:W-:Y:S01]  /*1a890*/  IMAD.MOV.U32 R92, RZ, RZ, R74 ;  /* 0x000000ffff5c7224 */ /* 0x000fe200078e004a */
[----:B------:R-:W2:Y:S01]  /*1a8a0*/  LDL.LU R73, [R1+0x144] ;  /* 0x0001440001497983 */ /* 0x000ea20000300800 */
[----:B------:R-:W-:-:S02]  /*1a8b0*/  IMAD.MOV.U32 R98, RZ, RZ, R75 ;  /* 0x000000ffff627224 */ /* 0x000fc400078e004b */
[----:B------:R-:W-:Y:S02]  /*1a8c0*/  IMAD.MOV.U32 R74, RZ, RZ, R137 ;  /* 0x000000ffff4a7224 */ /* 0x000fe400078e0089 */
[----:B------:R-:W2:Y:S01]  /*1a8d0*/  LDL.LU R137, [R1+0x234] ;  /* 0x0002340001897983 */ /* 0x000ea20000300800 */
[----:B------:R-:W-:-:S03]  /*1a8e0*/  IMAD.MOV.U32 R75, RZ, RZ, R136 ;  /* 0x000000ffff4b7224 */ /* 0x000fc600078e0088 */
[----:B------:R-:W2:Y:S01]  /*1a8f0*/  LDL.LU R136, [R1+0x230] ;  /* 0x0002300001887983 */ /* 0x000ea20000300800 */
[----:B------:R-:W-:Y:S01]  /*1a900*/  IMAD.WIDE.U32 R4, R2, -0x2daee0ad, RZ ;  /* 0xd2511f5302047825 */ /* 0x000fe200078e00ff */
[----:B------:R-:W-:-:S04]  /*1a910*/  LOP3.LUT R2, R7, UR38, R32, 0x96, !PT ;  /* 0x0000002607027c12 */ /* 0x000fc8000f8e9620 */
[----:B------:R-:W-:Y:S01]  /*1a920*/  LOP3.LUT R5, R5, UR36, R6, 0x96, !PT ;  /* 0x0000002405057c12 */ /* 0x000fe2000f8e9606 */
[----:B------:R-:W-:-:S05]  /*1a930*/  IMAD.WIDE.U32 R6, R2, -0x326172a9, RZ ;  /* 0xcd9e8d5702067825 */ /* 0x000fca00078e00ff */
[----:B------:R-:W-:Y:S01]  /*1a940*/  LOP3.LUT R2, R7, UR37, R28, 0x96, !PT ;  /* 0x0000002507027c12 */ /* 0x000fe2000f8e961c */
[----:B------:R-:W-:-:S04]  /*1a950*/  IMAD.WIDE.U32 R18, R5, -0x326172a9, RZ ;  /* 0xcd9e8d5705127825 */ /* 0x000fc800078e00ff */
[----:B------:R-:W-:-:S05]  /*1a960*/  IMAD.WIDE.U32 R2, R2, -0x2daee0ad, RZ ;  /* 0xd2511f5302027825 */ /* 0x000fca00078e00ff */
[----:B------:R-:W-:Y:S02]  /*1a970*/  LOP3.LUT R7, R3, UR34, R4, 0x96, !PT ;  /* 0x0000002203077c12 */ /* 0x000fe4000f8e9604 */
[----:B------:R-:W-:-:S05]  /*1a980*/  LOP3.LUT R3, R19, UR35, R6, 0x96, !PT ;  /* 0x0000002313037c12 */ /* 0x000fca000f8e9606 */
[----:B------:R-:W-:-:S05]  /*1a990*/  IMAD.WIDE.U32 R20, R3, -0x2daee0ad, RZ ;  /* 0xd2511f5303147825 */ /* 0x000fca00078e00ff */
[----:B------:R-:W-:-:S05]  /*1a9a0*/  LOP3.LUT R2, R21, UR17, R2, 0x96, !PT ;  /* 0x0000001115027c12 */ /* 0x000fca000f8e9602 */
[----:B------:R-:W-:-:S03]  /*1a9b0*/  IMAD.WIDE.U32 R2, R2, -0x326172a9, RZ ;  /* 0xcd9e8d5702027825 */ /* 0x000fc600078e00ff */
[C---:B------:R-:W-:Y:S02]  /*1a9c0*/  LOP3.LUT R4, R2.reuse, 0xffff, RZ, 0xc0, !PT ;  /* 0x0000ffff02047812 */ /* 0x040fe400078ec0ff */
[----:B------:R-:W-:Y:S02]  /*1a9d0*/  LOP3.LUT R6, R2, 0xff, RZ, 0xc0, !PT ;  /* 0x000000ff02067812 */ /* 0x000fe400078ec0ff */
[----:B------:R-:W-:Y:S02]  /*1a9e0*/  SHF.R.U32.HI R4, RZ, 0x8, R4 ;  /* 0x00000008ff047819 */ /* 0x000fe40000011604 */
[----:B------:R-:W-:Y:S02]  /*1a9f0*/  SHF.R.U32.HI R5, RZ, 0x10, R2 ;  /* 0x00000010ff057819 */ /* 0x000fe40000011602 */
[----:B------:R-:W-:Y:S02]  /*1aa00*/  PRMT R6, R6, 0x5410, R4 ;  /* 0x0000541006067816 */ /* 0x000fe40000000004 */
[----:B------:R-:W-:-:S02]  /*1aa10*/  SHF.R.U32.HI R4, RZ, 0x18, R2 ;  /* 0x00000018ff047819 */ /* 0x000fc40000011602 */
[----:B------:R-:W-:Y:S01]  /*1aa20*/  LOP3.LUT R2, R5, 0xff, RZ, 0xc0, !PT ;  /* 0x000000ff05027812 */ /* 0x000fe200078ec0ff */
[----:B------:R-:W-:-:S03]  /*1aa30*/  IMAD.WIDE.U32 R16, R7, -0x326172a9, RZ ;  /* 0xcd9e8d5707107825 */ /* 0x000fc600078e00ff */
[----:B------:R-:W-:Y:S02]  /*1aa40*/  PRMT R2, R2, 0x5410, R4 ;  /* 0x0000541002027816 */ /* 0x000fe40000000004 */
[----:B------:R-:W-:-:S03]  /*1aa50*/  LOP3.LUT R3, R3, UR21, R16, 0x96, !PT ;  /* 0x0000001503037c12 */ /* 0x000fc6000f8e9610 */
[----:B------:R-:W-:Y:S01]  /*1aa60*/  HSET2.LE.AND R2, R2, R0, PT ;  /* 0x0000000002027233 */ /* 0x000fe20003803000 */
[----:B------:R-:W-:Y:S04]  /*1aa70*/  STG.E.U16 desc[UR22][R36.64+-0x100], R42 ;  /* 0xffff002a24007986 */ /* 0x000fe8000c101516 */
[----:B------:R-:W-:Y:S02]  /*1aa80*/  LOP3.LUT R7, R2, R27, RZ, 0xc0, !PT ;  /* 0x0000001b02077212 */ /* 0x000fe400078ec0ff */
[C---:B------:R-:W-:Y:S01]  /*1aa90*/  LOP3.LUT R2, R3.reuse, 0xffff, RZ, 0xc0, !PT ;  /* 0x0000ffff03027812 */ /* 0x040fe200078ec0ff */
[----:B------:R-:W-:Y:S03]  /*1aaa0*/  STG.E.U16 desc[UR22][R36.64+-0xfe], R41 ;  /* 0xffff022924007986 */ /* 0x000fe6000c101516 */
[----:B------:R-:W-:Y:S01]  /*1aab0*/  SHF.R.U32.HI R4, RZ, 0x8, R2 ;  /* 0x00000008ff047819 */ /* 0x000fe20000011602 */
[----:B------:R-:W-:Y:S01]  /*1aac0*/  STG.E.U16 desc[UR22][R46.64+-0x100], R35 ;  /* 0xffff00232e007986 */ /* 0x000fe2000c101516 */
[----:B------:R-:W-:-:S03]  /*1aad0*/  LOP3.LUT R2, R3, 0xff, RZ, 0xc0, !PT ;  /* 0x000000ff03027812 */ /* 0x000fc600078ec0ff */
[----:B------:R-:W-:Y:S04]  /*1aae0*/  STG.E.U16 desc[UR22][R46.64+-0xfe], R40 ;  /* 0xffff02282e007986 */ /* 0x000fe8000c101516 */
[----:B----4-:R-:W-:Y:S04]  /*1aaf0*/  STG.E.U16 desc[UR22][R44.64+-0x100], R14 ;  /* 0xffff000e2c007986 */ /* 0x010fe8000c101516 */
[----:B------:R-:W-:Y:S04]  /*1ab00*/  STG.E.U16 desc[UR22][R44.64+-0xfe], R15 ;  /* 0xffff020f2c007986 */ /* 0x000fe8000c101516 */
[----:B---3--:R-:W1:Y:S01]  /*1ab10*/  LDSM.16.MT88.4 R12, [R188+0x9000] ;  /* 0x00900000bc0c783b */ /* 0x008e620000004200 */
[----:B------:R-:W-:-:S05]  /*1ab20*/  PRMT R2, R2, 0x5410, R4 ;  /* 0x0000541002027816 */ /* 0x000fca0000000004 */
[----:B------:R-:W-:-:S05]  /*1ab30*/  HSET2.LE.AND R2, R2, R0, PT ;  /* 0x0000000002027233 */ /* 0x000fca0003803000 */
[----:B------:R-:W-:Y:S02]  /*1ab40*/  LOP3.LUT R4, R2, R43, RZ, 0xc0, !PT ;  /* 0x0000002b02047212 */ /* 0x000fe400078ec0ff */
[--C-:B------:R-:W-:Y:S02]  /*1ab50*/  SHF.R.U32.HI R2, RZ, 0x10, R3.reuse ;  /* 0x00000010ff027819 */ /* 0x100fe40000011603 */
[----:B------:R-:W-:Y:S02]  /*1ab60*/  SHF.R.U32.HI R3, RZ, 0x18, R3 ;  /* 0x00000018ff037819 */ /* 0x000fe40000011603 */
[----:B------:R-:W-:-:S04]  /*1ab70*/  LOP3.LUT R2, R2, 0xff, RZ, 0xc0, !PT ;  /* 0x000000ff02027812 */ /* 0x000fc800078ec0ff */
[----:B------:R-:W-:Y:S02]  /*1ab80*/  PRMT R2, R2, 0x5410, R3 ;  /* 0x0000541002027816 */ /* 0x000fe40000000003 */
[----:B------:R-:W-:-:S03]  /*1ab90*/  HSET2.LE.AND R6, R6, R0, PT ;  /* 0x0000000006067233 */ /* 0x000fc60003803000 */
[----:B------:R-:W-:Y:S02]  /*1aba0*/  HSET2.LE.AND R2, R2, R0, PT ;  /* 0x0000000002027233 */ /* 0x000fe40003803000 */
[----:B------:R-:W-:-:S03]  /*1abb0*/  LOP3.LUT R6, R6, R26, RZ, 0xc0, !PT ;  /* 0x0000001a06067212 */ /* 0x000fc600078ec0ff */
[----:B------:R-:W-:Y:S01]  /*1abc0*/  LOP3.LUT R5, R2, R34, RZ, 0xc0, !PT ;  /* 0x0000002202057212 */ /* 0x000fe200078ec0ff */
[-C--:B-1----:R-:W-:Y:S06]  /*1abd0*/  HMMA.16816.F32 R100, R8, R12.reuse, R228 ;  /* 0x0000000c0864723c */ /* 0x082fec00000018e4 */
[C---:B------:R-:W-:Y:S06]  /*1abe0*/  HMMA.16816.F32 R88, R4.reuse, R12, R168 ;  /* 0x0000000c0458723c */ /* 0x040fec00000018a8 */
[-C--:B------:R-:W-:Y:S06]  /*1abf0*/  HMMA.16816.F32 R84, R4, R14.reuse, R164 ;  /* 0x0000000e0454723c */ /* 0x080fec00000018a4 */
[----:B------:R-:W-:Y:S01]  /*1ac00*/  HMMA.16816.F32 R68, R8, R14, R68 ;  /* 0x0000000e0844723c */ /* 0x000fe20000001844 */
[----:B------:R-:W-:-:S02]  /*1ac10*/  @!P3 HADD2 R119, -R173.H0_H0, -RZ.H0_H0 ;  /* 0xa00000ffad77b230 */ /* 0x000fc40000000900 */
[----:B------:R-:W-:Y:S01]  /*1ac20*/  @!P4 HADD2 R118, -R172.H0_H0, -RZ.H0_H0 ;  /* 0xa00000ffac76c230 */ /* 0x000fe20000000900 */
[----:B------:R-:W-:Y:S01]  /*1ac30*/  PRMT R193, R173, 0x5410, R172 ;  /* 0x00005410adc17816 */ /* 0x000fe200000000ac */
[----:B------:R-:W-:Y:S01]  /*1ac40*/  @!P2 HADD2 R115, -R177.H0_H0, -RZ.H0_H0 ;  /* 0xa00000ffb173a230 */ /* 0x000fe20000000900 */
[----:B------:R-:W-:Y:S01]  /*1ac50*/  @!P3 PRMT R173, R119, 0x5410, RZ ;  /* 0x0000541077adb816 */ /* 0x000fe200000000ff */
[----:B------:R-:W-:Y:S01]  /*1ac60*/  IMAD.MOV.U32 R119, RZ, RZ, R106 ;  /* 0x000000ffff777224 */ /* 0x000fe200078e006a */
[----:B------:R-:W-:Y:S02]  /*1ac70*/  @!P4 PRMT R172, R118, 0x5410, RZ ;  /* 0x0000541076acc816 */ /* 0x000fe400000000ff */
[----:B------:R-:W-:Y:S01]  /*1ac80*/  MOV R118, R109 ;  /* 0x0000006d00767202 */ /* 0x000fe20000000f00 */
[----:B------:R-:W-:Y:S01]  /*1ac90*/  IMAD.MOV.U32 R113, RZ, RZ, R132 ;  /* 0x000000ffff717224 */ /* 0x000fe200078e0084 */
[----:B------:R-:W-:Y:S01]  /*1aca0*/  @!P2 PRMT R177, R115, 0x5410, RZ ;  /* 0x0000541073b1a816 */ /* 0x000fe200000000ff */
        /* <DEDUP_REMOVED lines=11> */
[----:B--2---:R-:W1:Y:S01]  /*1ad60*/  LDSM.16.MT88.4 R12, [R190+0x9000] ;  /* 0x00900000be0c783b */ /* 0x004e620000004200 */
[----:B------:R-:W-:Y:S02]  /*1ad70*/  @!P5 HADD2 R120, -R174.H0_H0, -RZ.H0_H0 ;  /* 0xa00000ffae78d230 */ /* 0x000fe40000000900 */
[----:B------:R-:W-:-:S02]  /*1ad80*/  IMAD.MOV.U32 R40, RZ, RZ, R106 ;  /* 0x000000ffff287224 */ /* 0x000fc400078e006a */
[----:B------:R-:W-:Y:S02]  /*1ad90*/  IMAD.MOV.U32 R41, RZ, RZ, R107 ;  /* 0x000000ffff297224 */ /* 0x000fe400078e006b */
[----:B------:R-:W-:Y:S01]  /*1ada0*/  IMAD.MOV.U32 R107, RZ, RZ, R235 ;  /* 0x000000ffff6b7224 */ /* 0x000fe200078e00eb */
[----:B------:R-:W-:Y:S01]  /*1adb0*/  @!P5 PRMT R174, R120, 0x5410, RZ ;  /* 0x0000541078aed816 */ /* 0x000fe200000000ff */
[----:B------:R-:W2:Y:S01]  /*1adc0*/  LDL.LU R235, [R1+0x22c] ;  /* 0x00022c0001eb7983 */ /* 0x000ea20000300800 */
[----:B------:R-:W-:Y:S01]  /*1add0*/  IMAD.MOV.U32 R230, RZ, RZ, R40 ;  /* 0x000000ffffe67224 */ /* 0x000fe200078e0028 */
[-C--:B-1----:R-:W-:Y:S06]  /*1ade0*/  HMMA.16816.F32 R64, R8, R12.reuse, R64 ;  /* 0x0000000c0840723c */ /* 0x082fec0000001840 */
[C---:B------:R-:W-:Y:S06]  /*1adf0*/  HMMA.16816.F32 R56, R4.reuse, R12, R160 ;  /* 0x0000000c0438723c */ /* 0x040fec00000018a0 */
[-C--:B------:R-:W-:Y:S06]  /*1ae00*/  HMMA.16816.F32 R52, R4, R14.reuse, R52 ;  /* 0x0000000e0434723c */ /* 0x080fec0000001834 */
[----:B------:R-:W-:Y:S01]  /*1ae10*/  HMMA.16816.F32 R24, R8, R14, R116 ;  /* 0x0000000e0818723c */ /* 0x000fe20000001874 */
[----:B------:R-:W1:Y:S01]  /*1ae20*/  LDSM.16.MT88.4 R12, [R188+0xa000] ;  /* 0x00a00000bc0c783b */ /* 0x000e620000004200 */
[----:B------:R-:W-:-:S05]  /*1ae30*/  IMAD.MOV.U32 R231, RZ, RZ, R41 ;  /* 0x000000ffffe77224 */ /* 0x000fca00078e0029 */
[----:B------:R-:W-:Y:S02]  /*1ae40*/  IMAD.MOV.U32 R117, RZ, RZ, R114 ;  /* 0x000000ffff757224 */ /* 0x000fe400078e0072 */
[----:B------:R-:W-:Y:S02]  /*1ae50*/  IMAD.MOV.U32 R114, RZ, RZ, R109 ;  /* 0x000000ffff727224 */ /* 0x000fe400078e006d */
[----:B------:R-:W-:Y:S02]  /*1ae60*/  IMAD.MOV.U32 R109, RZ, RZ, R50 ;  /* 0x000000ffff6d7224 */ /* 0x000fe400078e0032 */
[----:B------:R-:W-:Y:S02]  /*1ae70*/  IMAD.MOV.U32 R50, RZ, RZ, R236 ;  /* 0x000000ffff327224 */ /* 0x000fe400078e00ec */
[----:B------:R-:W3:Y:S01]  /*1ae80*/  LDL.LU R236, [R1+0x228] ;  /* 0x0002280001ec7983 */ /* 0x000ee20000300800 */
[----:B------:R-:W-:Y:S02]  /*1ae90*/  IMAD.MOV.U32 R41, RZ, RZ, R121 ;  /* 0x000000ffff297224 */ /* 0x000fe400078e0079 */
[----:B------:R-:W-:Y:S01]  /*1aea0*/  IMAD.MOV.U32 R116, RZ, RZ, R115 ;  /* 0x000000ffff747224 */ /* 0x000fe200078e0073 */
[----:B------:R-:W4:Y:S01]  /*1aeb0*/  LDL.LU R120, [R1+0x148] ;  /* 0x0001480001787983 */ /* 0x000f220000300800 */
[----:B------:R-:W-:-:S02]  /*1aec0*/  IMAD.MOV.U32 R118, RZ, RZ, R113 ;  /* 0x000000ffff767224 */ /* 0x000fc400078e0071 */
[----:B------:R-:W-:Y:S01]  /*1aed0*/  IMAD.MOV.U32 R119, RZ, RZ, R111 ;  /* 0x000000ffff777224 */ /* 0x000fe200078e006f */
[----:B------:R-:W4:Y:S01]  /*1aee0*/  LDL.LU R121, [R1+0x14c] ;  /* 0x00014c0001797983 */ /* 0x000f220000300800 */
[----:B------:R-:W-:Y:S02]  /*1aef0*/  IMAD.MOV.U32 R42, RZ, RZ, R122 ;  /* 0x000000ffff2a7224 */ /* 0x000fe400078e007a */
[----:B------:R-:W-:Y:S01]  /*1af00*/  IMAD.MOV.U32 R43, RZ, RZ, R123 ;  /* 0x000000ffff2b7224 */ /* 0x000fe200078e007b */
[----:B------:R-:W4:Y:S01]  /*1af10*/  LDL.LU R122, [R1+0x150] ;  /* 0x00015000017a7983 */ /* 0x000f220000300800 */
[----:B------:R-:W-:Y:S02]  /*1af20*/  IMAD.MOV.U32 R170, RZ, RZ, R230 ;  /* 0x000000ffffaa7224 */ /* 0x000fe400078e00e6 */
[----:B------:R-:W-:Y:S01]  /*1af30*/  IMAD.MOV.U32 R230, RZ, RZ, R131 ;  /* 0x000000ffffe67224 */ /* 0x000fe200078e0083 */
[----:B------:R-:W4:Y:S01]  /*1af40*/  LDL.LU R123, [R1+0x154] ;  /* 0x00015400017b7983 */ /* 0x000f220000300800 */
[----:B------:R-:W-:-:S03]  /*1af50*/  IMAD.MOV.U32 R113, RZ, RZ, R108 ;  /* 0x000000ffff717224 */ /* 0x000fc600078e006c */
[----:B------:R-:W2:Y:S01]  /*1af60*/  LDL.LU R131, [R1+0x224] ;  /* 0x0002240001837983 */ /* 0x000ea20000300800 */
[----:B------:R-:W-:Y:S01]  /*1af70*/  IMAD.MOV.U32 R115, RZ, RZ, R105 ;  /* 0x000000ffff737224 */ /* 0x000fe200078e0069 */
[----:B------:R-:W-:Y:S01]  /*1af80*/  MOV R108, R133 ;  /* 0x00000085006c7202 */ /* 0x000fe20000000f00 */
[----:B------:R-:W-:Y:S02]  /*1af90*/  IMAD.MOV.U32 R111, RZ, RZ, R132 ;  /* 0x000000ffff6f7224 */ /* 0x000fe400078e0084 */
[----:B------:R-:W-:Y:S01]  /*1afa0*/  IMAD.MOV.U32 R106, RZ, RZ, R134 ;  /* 0x000000ffff6a7224 */ /* 0x000fe200078e0086 */
[----:B-1----:R-:W-:Y:S01]  /*1afb0*/  HMMA.16816.F32 R136, R8, R12, R136 ;  /* 0x0000000c0888723c */ /* 0x002fe20000001888 */
[----:B------:R-:W-:-:S05]  /*1afc0*/  IMAD.MOV.U32 R105, RZ, RZ, R135 ;  /* 0x000000ffff697224 */ /* 0x000fca00078e0087 */
[C---:B------:R-:W-:Y:S06]  /*1afd0*/  HMMA.16816.F32 R132, R4.reuse, R12, R76 ;  /* 0x0000000c0484723c */ /* 0x040fec000000184c */
[-C--:B------:R-:W-:Y:S06]  /*1afe0*/  HMMA.16816.F32 R124, R4, R14.reuse, R124 ;  /* 0x0000000e047c723c */ /* 0x080fec000000187c */
[----:B------:R-:W-:Y:S01]  /*1aff0*/  HMMA.16816.F32 R116, R8, R14, R116 ;  /* 0x0000000e0874723c */ /* 0x000fe20000001874 */
[----:B------:R-:W1:Y:S01]  /*1b000*/  LDSM.16.MT88.4 R12, [R190+0xa000] ;  /* 0x00a00000be0c783b */ /* 0x000e620000004200 */
[----:B------:R-:W-:-:S02]  /*1b010*/  IMAD.MOV.U32 R34, RZ, RZ, R111 ;  /* 0x000000ffff227224 */ /* 0x000fc400078e006f */
[----:B------:R-:W-:Y:S02]  /*1b020*/  IMAD.MOV.U32 R171, RZ, RZ, R231 ;  /* 0x000000ffffab7224 */ /* 0x000fe400078e00e7 */
[----:B------:R-:W-:Y:S02]  /*1b030*/  IMAD.MOV.U32 R229, RZ, RZ, R34 ;  /* 0x000000ffffe57224 */ /* 0x000fe400078e0022 */
[----:B------:R-:W-:Y:S02]  /*1b040*/  IMAD.MOV.U32 R3, RZ, RZ, R110 ;  /* 0x000000ffff037224 */ /* 0x000fe400078e006e */
[----:B------:R-:W-:Y:S02]  /*1b050*/  IMAD.MOV.U32 R34, RZ, RZ, R189 ;  /* 0x000000ffff227224 */ /* 0x000fe400078e00bd */
[----:B------:R-:W-:Y:S02]  /*1b060*/  IMAD.MOV.U32 R231, RZ, RZ, R238 ;  /* 0x000000ffffe77224 */ /* 0x000fe400078e00ee */
[----:B------:R-:W-:Y:S01]  /*1b070*/  IMAD.MOV.U32 R166, RZ, RZ, R170 ;  /* 0x000000ffffa67224 */ /* 0x000fe200078e00aa */
[----:B------:R-:W3:Y:S01]  /*1b080*/  LDL.LU R238, [R1+0x220] ;  /* 0x0002200001ee7983 */ /* 0x000ee20000300800 */
[----:B------:R-:W-:-:S02]  /*1b090*/  IMAD.MOV.U32 R167, RZ, RZ, R171 ;  /* 0x000000ffffa77224 */ /* 0x000fc400078e00ab */
[----:B------:R-:W-:Y:S02]  /*1b0a0*/  IMAD.MOV.U32 R2, RZ, RZ, R239 ;  /* 0x000000ffff027224 */ /* 0x000fe400078e00ef */
[----:B------:R-:W-:Y:S01]  /*1b0b0*/  IMAD.MOV.U32 R171, RZ, RZ, R229 ;  /* 0x000000ffffab7224 */ /* 0x000fe200078e00e5 */
[----:B------:R-:W3:Y:S01]  /*1b0c0*/  LDL.LU R239, [R1+0x21c] ;  /* 0x00021c0001ef7983 */ /* 0x000ee20000300800 */
[----:B------:R-:W-:Y:S02]  /*1b0d0*/  IMAD.MOV.U32 R170, RZ, RZ, R230 ;  /* 0x000000ffffaa7224 */ /* 0x000fe400078e00e6 */
[----:B------:R-:W-:Y:S01]  /*1b0e0*/  IMAD.MOV.U32 R228, RZ, RZ, R34 ;  /* 0x000000ffffe47224 */ /* 0x000fe200078e0022 */
[----:B------:R-:W-:Y:S01]  /*1b0f0*/  MOV R34, R80 ;  /* 0x0000005000227202 */ /* 0x000fe20000000f00 */
[----:B------:R-:W-:Y:S01]  /*1b100*/  IMAD.MOV.U32 R229, RZ, RZ, R3 ;  /* 0x000000ffffe57224 */ /* 0x000fe200078e0003 */
        /* <DEDUP_REMOVED lines=9> */
[----:B------:R-:W3:Y:S01]  /*1b1a0*/  LDL.LU R240, [R1+0x214] ;  /* 0x0002140001f07983 */ /* 0x000ee20000300800 */
[----:B------:R-:W-:Y:S02]  /*1b1b0*/  IMAD.MOV.U32 R215, RZ, RZ, R108 ;  /* 0x000000ffffd77224 */ /* 0x000fe400078e006c */
[----:B------:R-:W-:Y:S01]  /*1b1c0*/  IMAD.MOV.U32 R230, RZ, RZ, R3 ;  /* 0x000000ffffe67224 */ /* 0x000fe200078e0003 */
[----:B-1----:R-:W-:Y:S01]  /*1b1d0*/  HMMA.16816.F32 R108, R4, R12, R144 ;  /* 0x0000000c046c723c */ /* 0x002fe20000001890 */
[----:B------:R-:W-:Y:S02]  /*1b1e0*/  IMAD.MOV.U32 R165, RZ, RZ, R34 ;  /* 0x000000ffffa57224 */ /* 0x000fe400078e0022 */
[----:B------:R-:W-:Y:S02]  /*1b1f0*/  IMAD.MOV.U32 R3, RZ, RZ, R191 ;  /* 0x000000ffff037224 */ /* 0x000fe400078e00bf */
[----:B------:R-:W-:-:S02]  /*1b200*/  IMAD.MOV.U32 R164, RZ, RZ, R229 ;  /* 0x000000ffffa47224 */ /* 0x000fc400078e00e5 */
[----:B------:R-:W-:Y:S02]  /*1b210*/  IMAD.MOV.U32 R163, RZ, RZ, R231 ;  /* 0x000000ffffa37224 */ /* 0x000fe400078e00e7 */
[----:B------:R-:W-:Y:S02]  /*1b220*/  IMAD.MOV.U32 R34, RZ, RZ, R241 ;  /* 0x000000ffff227224 */ /* 0x000fe400078e00f1 */
[----:B------:R-:W-:Y:S01]  /*1b230*/  IMAD.MOV.U32 R229, RZ, RZ, R2 ;  /* 0x000000ffffe57224 */ /* 0x000fe200078e0002 */
[----:B------:R-:W3:Y:S01]  /*1b240*/  LDL.LU R241, [R1+0x210] ;  /* 0x0002100001f17983 */ /* 0x000ee20000300800 */
        /* <DEDUP_REMOVED lines=9> */
[----:B------:R-:W3:Y:S01]  /*1b2e0*/  LDL.LU R243, [R1+0x204] ;  /* 0x0002040001f37983 */ /* 0x000ee20000300800 */
[----:B------:R-:W-:-:S03]  /*1b2f0*/  IMAD.MOV.U32 R3, RZ, RZ, R192 ;  /* 0x000000ffff037224 */ /* 0x000fc600078e00c0 */
[----:B------:R-:W3:Y:S01]  /*1b300*/  LDL.LU R192, [R1+0x200] ;  /* 0x0002000001c07983 */ /* 0x000ee20000300800 */
[----:B------:R-:W-:Y:S01]  /*1b310*/  IMAD.MOV.U32 R35, RZ, RZ, R51 ;  /* 0x000000ffff237224 */ /* 0x000fe200078e0033 */
[C---:B------:R-:W-:Y:S01]  /*1b320*/  HMMA.16816.F32 R112, R8.reuse, R12, R112 ;  /* 0x0000000c0870723c */ /* 0x040fe20000001870 */
[----:B------:R-:W-:Y:S02]  /*1b330*/  IMAD.MOV.U32 R48, RZ, RZ, R106 ;  /* 0x000000ffff307224 */ /* 0x000fe400078e006a */
[----:B------:R-:W-:Y:S02]  /*1b340*/  IMAD.MOV.U32 R49, RZ, RZ, R107 ;  /* 0x000000ffff317224 */ /* 0x000fe400078e006b */
[----:B------:R-:W-:Y:S01]  /*1b350*/  IMAD.MOV.U32 R51, RZ, RZ, R105 ;  /* 0x000000ffff337224 */ /* 0x000fe200078e0069 */
[----:B------:R-:W-:Y:S01]  /*1b360*/  HMMA.16816.F32 R96, R8, R14, R96 ;  /* 0x0000000e0860723c */ /* 0x000fe20000001860 */
[----:B------:R-:W-:-:S05]  /*1b370*/  IMAD.MOV.U32 R40, RZ, RZ, R104 ;  /* 0x000000ffff287224 */ /* 0x000fca00078e0068 */
[----:B------:R-:W-:Y:S01]  /*1b380*/  HMMA.16816.F32 R104, R4, R14, R148 ;  /* 0x0000000e0468723c */ /* 0x000fe20000001894 */
[----:B------:R-:W1:Y:S01]  /*1b390*/  LDSM.16.MT88.4 R12, [R188+0xb000] ;  /* 0x00b00000bc0c783b */ /* 0x000e620000004200 */
[----:B------:R-:W-:Y:S02]  /*1b3a0*/  IMAD.MOV.U32 R161, RZ, RZ, R164 ;  /* 0x000000ffffa17224 */ /* 0x000fe400078e00a4 */
[----:B------:R-:W-:Y:S02]  /*1b3b0*/  IMAD.MOV.U32 R147, RZ, RZ, R163 ;  /* 0x000000ffff937224 */ /* 0x000fe400078e00a3 */
[----:B------:R-:W-:Y:S02]  /*1b3c0*/  IMAD.MOV.U32 R164, RZ, RZ, R2 ;  /* 0x000000ffffa47224 */ /* 0x000fe400078e0002 */
[----:B------:R-:W-:Y:S02]  /*1b3d0*/  IMAD.MOV.U32 R160, RZ, RZ, R165 ;  /* 0x000000ffffa07224 */ /* 0x000fe400078e00a5 */
[----:B------:R-:W-:-:S02]  /*1b3e0*/  IMAD.MOV.U32 R163, RZ, RZ, R231 ;  /* 0x000000ffffa37224 */ /* 0x000fc400078e00e7 */
[----:B------:R-:W-:Y:S02]  /*1b3f0*/  IMAD.MOV.U32 R2, RZ, RZ, R215 ;  /* 0x000000ffff027224 */ /* 0x000fe400078e00d7 */
[----:B------:R-:W-:Y:S02]  /*1b400*/  IMAD.MOV.U32 R165, RZ, RZ, R34 ;  /* 0x000000ffffa57224 */ /* 0x000fe400078e0022 */
[----:B------:R-:W-:Y:S01]  /*1b410*/  IMAD.MOV.U32 R231, RZ, RZ, R214 ;  /* 0x000000ffffe77224 */ /* 0x000fe200078e00d6 */
[-C--:B-1----:R-:W-:Y:S06]  /*1b420*/  HMMA.16816.F32 R92, R8, R12.reuse, R92 ;  /* 0x0000000c085c723c */ /* 0x082fec000000185c */
        /* <DEDUP_REMOVED lines=33> */
[----:B-1----:R-:W-:Y:S01]  /*1b640*/  HMMA.16816.F32 R48, R4, R12, R48 ;  /* 0x0000000c0430723c */ /* 0x002fe20000001830 */
[----:B------:R-:W-:-:S05]  /*1b650*/  IMAD.MOV.U32 R164, RZ, RZ, R2 ;  /* 0x000000ffffa47224 */ /* 0x000fca00078e0002 */
[----:B------:R-:W-:Y:S07]  /*1b660*/  HMMA.16816.F32 R40, R4, R14, R40 ;  /* 0x0000000e0428723c */ /* 0x000fee0000001828 */
[----:B------:R-:W-:Y:S01]  /*1b670*/  LOP3.LUT R4, R17, UR25, R18, 0x96, !PT ;  /* 0x0000001911047c12 */ /* 0x000fe2000f8e9612 */
[----:B------:R-:W-:Y:S01]  /*1b680*/  HMMA.16816.F32 R72, R8, R12, R72 ;  /* 0x0000000c0848723c */ /* 0x000fe20000001848 */
[----:B------:R-:W-:Y:S01]  /*1b690*/  IMAD.MOV.U32 R214, RZ, RZ, R244 ;  /* 0x000000ffffd67224 */ /* 0x000fe200078e00f4 */
[----:B------:R-:W1:Y:S01]  /*1b6a0*/  LDSM.16.MT88.4 R16, [R188+0x9400] ;  /* 0x00940000bc10783b */ /* 0x000e620000004200 */
[----:B------:R-:W-:-:S03]  /*1b6b0*/  IMAD.MOV.U32 R35, RZ, RZ, R245 ;  /* 0x000000ffff237224 */ /* 0x000fc600078e00f5 */
[----:B------:R-:W3:Y:S01]  /*1b6c0*/  LDL.LU R244, [R1+0x1fc] ;  /* 0x0001fc0001f47983 */ /* 0x000ee20000300800 */
[----:B------:R-:W-:-:S03]  /*1b6d0*/  IMAD.MOV.U32 R34, RZ, RZ, R214 ;  /* 0x000000ffff227224 */ /* 0x000fc600078e00d6 */
[----:B------:R-:W3:Y:S01]  /*1b6e0*/  LDL.LU R245, [R1+0x1f8] ;  /* 0x0001f80001f57983 */ /* 0x000ee20000300800 */
[----:B------:R-:W-:-:S03]  /*1b6f0*/  IMAD.MOV.U32 R214, RZ, RZ, R128 ;  /* 0x000000ffffd67224 */ /* 0x000fc600078e0080 */
[----:B------:R-:W3:Y:S01]  /*1b700*/  LDL.LU R246, [R1+0x1f4] ;  /* 0x0001f40001f67983 */ /* 0x000ee20000300800 */
[----:B------:R-:W-:-:S03]  /*1b710*/  IMAD.MOV.U32 R215, RZ, RZ, R130 ;  /* 0x000000ffffd77224 */ /* 0x000fc600078e0082 */
[----:B------:R-:W3:Y:S04]  /*1b720*/  LDL.LU R247, [R1+0x1f0] ;  /* 0x0001f00001f77983 */ /* 0x000ee80000300800 */
[----:B------:R1:W5:Y:S04]  /*1b730*/  LDL.LU R129, [R1+0x1ec] ;  /* 0x0001ec0001817983 */ /* 0x0003680000300800 */
[----:B------:R1:W5:Y:S04]  /*1b740*/  LDL.LU R128, [R1+0x1e8] ;  /* 0x0001e80001807983 */ /* 0x0003680000300800 */
[----:B------:R1:W5:Y:S01]  /*1b750*/  LDL.LU R130, [R1+0x1e4] ;  /* 0x0001e40001827983 */ /* 0x0003620000300800 */
[----:B--2---:R-:W-:Y:S01]  /*1b760*/  IMAD.MOV.U32 R163, RZ, RZ, R131 ;  /* 0x000000ffffa37224 */ /* 0x004fe200078e0083 */
[----:B----4-:R-:W-:Y:S02]  /*1b770*/  HMMA.16816.F32 R120, R8, R14, R120 ;  /* 0x0000000e0878723c */ /* 0x010fe40000001878 */
[----:B------:R2:W5:Y:S01]  /*1b780*/  LDL.LU R131, [R1+0x1e0] ;  /* 0x0001e00001837983 */ /* 0x0005620000300800 */
[----:B------:R-:W-:-:S02]  /*1b790*/  IMAD.MOV.U32 R159, RZ, RZ, R163 ;  /* 0x000000ffff9f7224 */ /* 0x000fc400078e00a3 */
[----:B------:R-:W-:Y:S01]  /*1b7a0*/  IMAD.MOV.U32 R163, RZ, RZ, R165 ;  /* 0x000000ffffa37224 */ /* 0x000fe200078e00a5 */
[----:B------:R2:W5:Y:S01]  /*1b7b0*/  LDL.LU R195, [R1+0x1dc] ;  /* 0x0001dc0001c37983 */ /* 0x0005620000300800 */
[----:B------:R-:W-:Y:S02]  /*1b7c0*/  IMAD.MOV.U32 R165, RZ, RZ, R3 ;  /* 0x000000ffffa57224 */ /* 0x000fe400078e0003 */
[----:B------:R-:W-:Y:S01]  /*1b7d0*/  IMAD.WIDE.U32 R2, R23, -0x2daee0ad, RZ ;  /* 0xd2511f5317027825 */ /* 0x000fe200078e00ff */
[----:B------:R2:W5:Y:S04]  /*1b7e0*/  LDL.LU R193, [R1+0x1d8] ;  /* 0x0001d80001c17983 */ /* 0x0005680000300800 */
[----:B------:R-:W-:Y:S01]  /*1b7f0*/  LOP3.LUT R5, R3, UR33, R22, 0x96, !PT ;  /* 0x0000002103057c12 */ /* 0x000fe2000f8e9616 */
[----:B------:R-:W4:Y:S01]  /*1b800*/  LDL.LU.64 R38, [R1+0x1d0] ;  /* 0x0001d00001267983 */ /* 0x000f220000300a00 */
[----:B------:R-:W-:-:S02]  /*1b810*/  LOP3.LUT R6, R2, 0xffff, RZ, 0xc0, !PT ;  /* 0x0000ffff02067812 */ /* 0x000fc400078ec0ff */
[----:B------:R-:W-:Y:S02]  /*1b820*/  LOP3.LUT R11, R2, 0xff, RZ, 0xc0, !PT ;  /* 0x000000ff020b7812 */ /* 0x000fe400078ec0ff */
[--C-:B------:R-:W-:Y:S02]  /*1b830*/  SHF.R.U32.HI R10, RZ, 0x10, R2.reuse ;  /* 0x00000010ff0a7819 */ /* 0x100fe40000011602 */
[----:B------:R-:W-:Y:S01]  /*1b840*/  SHF.R.U32.HI R12, RZ, 0x18, R2 ;  /* 0x00000018ff0c7819 */ /* 0x000fe20000011602 */
[----:B------:R-:W-:-:S03]  /*1b850*/  IMAD.WIDE.U32 R2, R4, -0x2daee0ad, RZ ;  /* 0xd2511f5304027825 */ /* 0x000fc600078e00ff */
[----:B------:R-:W-:Y:S02]  /*1b860*/  SHF.R.U32.HI R8, RZ, 0x10, R2 ;  /* 0x00000010ff087819 */ /* 0x000fe40000011602 */
[----:B------:R-:W-:Y:S02]  /*1b870*/  LOP3.LUT R4, R3, UR33, R20, 0x96, !PT ;  /* 0x0000002103047c12 */ /* 0x000fe4000f8e9614 */
[C---:B------:R-:W-:Y:S02]  /*1b880*/  LOP3.LUT R3, R2.reuse, 0xffff, RZ, 0xc0, !PT ;  /* 0x0000ffff02037812 */ /* 0x040fe400078ec0ff */
[----:B------:R-:W-:Y:S02]  /*1b890*/  LOP3.LUT R9, R2, 0xff, RZ, 0xc0, !PT ;  /* 0x000000ff02097812 */ /* 0x000fe400078ec0ff */
[----:B------:R-:W-:Y:S02]  /*1b8a0*/  SHF.R.U32.HI R7, RZ, 0x18, R2 ;  /* 0x00000018ff077819 */ /* 0x000fe40000011602 */
[----:B------:R-:W-:-:S02]  /*1b8b0*/  LOP3.LUT R2, R8, 0xff, RZ, 0xc0, !PT ;  /* 0x000000ff08027812 */ /* 0x000fc400078ec0ff */
[----:B------:R-:W-:Y:S02]  /*1b8c0*/  SHF.R.U32.HI R3, RZ, 0x8, R3 ;  /* 0x00000008ff037819 */ /* 0x000fe40000011603 */
[----:B------:R-:W-:Y:S02]  /*1b8d0*/  PRMT R21, R2, 0x5410, R7 ;  /* 0x0000541002157816 */ /* 0x000fe40000000007 */
[----:B------:R-:W-:Y:S02]  /*1b8e0*/  LOP3.LUT R2, R5, 0xffff, RZ, 0xc0, !PT ;  /* 0x0000ffff05027812 */ /* 0x000fe400078ec0ff */
[----:B------:R-:W-:Y:S02]  /*1b8f0*/  SHF.R.U32.HI R6, RZ, 0x8, R6 ;  /* 0x00000008ff067819 */ /* 0x000fe40000011606 */
[----:B------:R-:W-:Y:S02]  /*1b900*/  PRMT R20, R9, 0x5410, R3 ;  /* 0x0000541009147816 */ /* 0x000fe40000000003 */
[----:B------:R-:W-:-:S02]  /*1b910*/  SHF.R.U32.HI R3, RZ, 0x8, R2 ;  /* 0x00000008ff037819 */ /* 0x000fc40000011602 */
[----:B------:R-:W-:Y:S02]  /*1b920*/  LOP3.LUT R2, R5, 0xff, RZ, 0xc0, !PT ;  /* 0x000000ff05027812 */ /* 0x000fe400078ec0ff */
[----:B------:R-:W-:Y:S02]  /*1b930*/  PRMT R11, R11, 0x5410, R6 ;  /* 0x000054100b0b7816 */ /* 0x000fe40000000006 */
[----:B------:R-:W-:Y:S02]  /*1b940*/  LOP3.LUT R6, R10, 0xff, RZ, 0xc0, !PT ;  /* 0x000000ff0a067812 */ /* 0x000fe400078ec0ff */
[----:B------:R-:W-:Y:S02]  /*1b950*/  PRMT R9, R2, 0x5410, R3 ;  /* 0x0000541002097816 */ /* 0x000fe40000000003 */
[----:B------:R-:W-:Y:S02]  /*1b960*/  SHF.R.U32.HI R3, RZ, 0x10, R5 ;  /* 0x00000010ff037819 */ /* 0x000fe40000011605 */
[----:B------:R-:W-:-:S02]  /*1b970*/  PRMT R22, R6, 0x5410, R12 ;  /* 0x0000541006167816 */ /* 0x000fc4000000000c */
[----:B------:R-:W-:Y:S01]  /*1b980*/  SHF.R.U32.HI R7, RZ, 0x18, R5 ;  /* 0x00000018ff077819 */ /* 0x000fe20000011605 */
[----:B------:R-:W2:Y:S01]  /*1b990*/  LDSM.16.MT88.4 R12, [R190+0x9400] ;  /* 0x00940000be0c783b */ /* 0x000ea20000004200 */
[C---:B------:R-:W-:Y:S02]  /*1b9a0*/  LOP3.LUT R2, R4.reuse, 0xffff, RZ, 0xc0, !PT ;  /* 0x0000ffff04027812 */ /* 0x040fe400078ec0ff */
[----:B------:R-:W-:Y:S02]  /*1b9b0*/  LOP3.LUT R8, R4, 0xff, RZ, 0xc0, !PT ;  /* 0x000000ff04087812 */ /* 0x000fe400078ec0ff */
[--C-:B------:R-:W-:Y:S02]  /*1b9c0*/  SHF.R.U32.HI R5, RZ, 0x10, R4.reuse ;  /* 0x00000010ff057819 */ /* 0x100fe40000011604 */
[----:B------:R-:W-:Y:S02]  /*1b9d0*/  SHF.R.U32.HI R6, RZ, 0x18, R4 ;  /* 0x00000018ff067819 */ /* 0x000fe40000011604 */
[----:B------:R-:W-:-:S02]  /*1b9e0*/  LOP3.LUT R4, R3, 0xff, RZ, 0xc0, !PT ;  /* 0x000000ff03047812 */ /* 0x000fc400078ec0ff */
[----:B------:R-:W-:Y:S02]  /*1b9f0*/  SHF.R.U32.HI R3, RZ, 0x8, R2 ;  /* 0x00000008ff037819 */ /* 0x000fe40000011602 */
[----:B------:R-:W-:Y:S02]  /*1ba00*/  LOP3.LUT R2, R5, 0xff, RZ, 0xc0, !PT ;  /* 0x000000ff05027812 */ /* 0x000fe400078ec0ff */
[----:B------:R-:W-:Y:S02]  /*1ba10*/  PRMT R4, R4, 0x5410, R7 ;  /* 0x0000541004047816 */ /* 0x000fe40000000007 */
[----:B------:R-:W-:Y:S02]  /*1ba20*/  PRMT R7, R8, 0x5410, R3 ;  /* 0x0000541008077816 */ /* 0x000fe40000000003 */
[----:B------:R-:W-:Y:S02]  /*1ba30*/  PRMT R5, R2, 0x5410, R6 ;  /* 0x0000541002057816 */ /* 0x000fe40000000006 */
[----:B------:R-:W-:-:S02]  /*1ba40*/  HSET2.LE.AND R2, R9, R0, PT ;  /* 0x0000000009027233 */ /* 0x000fc40003803000 */
[----:B------:R-:W-:-:S05]  /*1ba50*/  HSET2.LE.AND R3, R4, R0, PT ;  /* 0x0000000004037233 */ /* 0x000fca0003803000 */
[----:B---3--:R-:W-:Y:S01]  /*1ba60*/  LOP3.LUT R9, R3, R191, RZ, 0xc0, !PT ;  /* 0x000000bf03097212 */ /* 0x008fe200078ec0ff */
[----:B------:R-:W-:Y:S01]  /*1ba70*/  IMAD.MOV.U32 R158, RZ, RZ, R192 ;  /* 0x000000ffff9e7224 */ /* 0x000fe200078e00c0 */
[--C-:B------:R-:W-:Y:S01]  /*1ba80*/  HSET2.LE.AND R3, R20, R0.reuse, PT ;  /* 0x0000000014037233 */ /* 0x100fe20003803000 */
[----:B------:R-:W-:Y:S01]  /*1ba90*/  IMAD.MOV.U32 R23, RZ, RZ, R145 ;  /* 0x000000ffff177224 */ /* 0x000fe200078e0091 */
[--C-:B------:R-:W-:Y:S01]  /*1baa0*/  HSET2.LE.AND R4, R11, R0.reuse, PT ;  /* 0x000000000b047233 */ /* 0x100fe20003803000 */
[----:B------:R3:W5:Y:S01]  /*1bab0*/  LDL.LU R192, [R1+0x1c8] ;  /* 0x0001c80001c07983 */ /* 0x0007620000300800 */
[----:B------:R-:W-:Y:S02]  /*1bac0*/  LOP3.LUT R8, R2, R158, RZ, 0xc0, !PT ;  /* 0x0000009e02087212 */ /* 0x000fe400078ec0ff */
[----:B------:R-:W-:Y:S01]  /*1bad0*/  HSET2.LE.AND R2, R22, R0, PT ;  /* 0x0000000016027233 */ /* 0x000fe20003803000 */
[----:B------:R3:W5:Y:S01]  /*1bae0*/  LDL.LU R191, [R1+0x1c4] ;  /* 0x0001c40001bf7983 */ /* 0x0007620000300800 */
[----:B------:R-:W-:-:S02]  /*1baf0*/  LOP3.LUT R6, R3, R141, RZ, 0xc0, !PT ;  /* 0x0000008d03067212 */ /* 0x000fc400078ec0ff */
[--C-:B------:R-:W-:Y:S02]  /*1bb00*/  HSET2.LE.AND R3, R7, R0.reuse, PT ;  /* 0x0000000007037233 */ /* 0x100fe40003803000 */
[----:B------:R-:W-:Y:S02]  /*1bb10*/  LOP3.LUT R11, R2, R159, RZ, 0xc0, !PT ;  /* 0x0000009f020b7212 */ /* 0x000fe400078ec0ff */
[--C-:B------:R-:W-:Y:S02]  /*1bb20*/  HSET2.LE.AND R2, R21, R0.reuse, PT ;  /* 0x0000000015027233 */ /* 0x100fe40003803000 */
[----:B------:R-:W-:Y:S02]  /*1bb30*/  HSET2.LE.AND R5, R5, R0, PT ;  /* 0x0000000005057233 */ /* 0x000fe40003803000 */
[----:B------:R-:W-:Y:S02]  /*1bb40*/  LOP3.LUT R10, R4, R189, RZ, 0xc0, !PT ;  /* 0x000000bd040a7212 */ /* 0x000fe400078ec0ff */
[----:B------:R-:W-:-:S02]  /*1bb50*/  LOP3.LUT R7, R2, R140, RZ, 0xc0, !PT ;  /* 0x0000008c02077212 */ /* 0x000fc400078ec0ff */
[----:B------:R-:W-:Y:S02]  /*1bb60*/  LOP3.LUT R4, R3, R143, RZ, 0xc0, !PT ;  /* 0x0000008f03047212 */ /* 0x000fe400078ec0ff */
[----:B------:R-:W-:Y:S01]  /*1bb70*/  LOP3.LUT R5, R5, R142, RZ, 0xc0, !PT ;  /* 0x0000008e05057212 */ /* 0x000fe200078ec0ff */
[----:B------:R-:W-:Y:S01]  /*1bb80*/  IMAD.MOV.U32 R3, RZ, RZ, R152 ;  /* 0x000000ffff037224 */ /* 0x000fe200078e0098 */
[----:B------:R-:W-:Y:S01]  /*1bb90*/  MOV R20, R150 ;  /* 0x0000009600147202 */ /* 0x000fe20000000f00 */
[----:B------:R-:W-:Y:S01]  /*1bba0*/  IMAD.MOV.U32 R143, RZ, RZ, R153 ;  /* 0x000000ffff8f7224 */ /* 0x000fe200078e0099 */
[----:B------:R3:W5:Y:S01]  /*1bbb0*/  LDL.LU R189, [R1+0x1c0] ;  /* 0x0001c00001bd7983 */ /* 0x0007620000300800 */
[----:B------:R-:W-:Y:S02]  /*1bbc0*/  IMAD.MOV.U32 R2, RZ, RZ, R154 ;  /* 0x000000ffff027224 */ /* 0x000fe400078e009a */
[----:B------:R-:W-:Y:S02]  /*1bbd0*/  IMAD.MOV.U32 R140, RZ, RZ, R155 ;  /* 0x000000ffff8c7224 */ /* 0x000fe400078e009b */
[----:B-1----:R-:W-:Y:S01]  /*1bbe0*/  HMMA.16816.F32 R152, R8, R16, R100 ;  /* 0x000000100898723c */ /* 0x002fe20000001864 */
[----:B------:R-:W-:-:S06]  /*1bbf0*/  IMAD.MOV.U32 R21, RZ, RZ, R148 ;  /* 0x000000ffff157224 */ /* 0x000fcc00078e0094 */
[----:B------:R-:W-:Y:S02]  /*1bc00*/  IMAD.MOV.U32 R100, RZ, RZ, R168 ;  /* 0x000000ffff647224 */ /* 0x000fe400078e00a8 */
        /* <DEDUP_REMOVED lines=8> */
[----:B------:R-:W-:Y:S02]  /*1bc90*/  IMAD.MOV.U32 R90, RZ, RZ, R166 ;  /* 0x000000ffff5a7224 */ /* 0x000fe400078e00a6 */
[----:B------:R-:W-:Y:S02]  /*1bca0*/  IMAD.MOV.U32 R91, RZ, RZ, R167 ;  /* 0x000000ffff5b7224 */ /* 0x000fe400078e00a7 */
[----:B------:R-:W-:Y:S01]  /*1bcb0*/  HMMA.16816.F32 R164, R4, R18, R84 ;  /* 0x0000001204a4723c */ /* 0x000fe20000001854 */
[----:B------:R-:W-:Y:S02]  /*1bcc0*/  IMAD.MOV.U32 R148, RZ, RZ, R146 ;  /* 0x000000ffff947224 */ /* 0x000fe400078e0092 */
[----:B------:R-:W-:-:S04]  /*1bcd0*/  IMAD.MOV.U32 R149, RZ, RZ, R147 ;  /* 0x000000ffff957224 */ /* 0x000fc800078e0093 */
[----:B------:R-:W-:Y:S01]  /*1bce0*/  IMAD.MOV.U32 R84, RZ, RZ, R228 ;  /* 0x000000ffff547224 */ /* 0x000fe200078e00e4 */
[----:B--2---:R-:W-:Y:S01]  /*1bcf0*/  HMMA.16816.F32 R156, R4, R14, R52 ;  /* 0x0000000e049c723c */ /* 0x004fe20000001834 */
[----:B------:R-:W-:Y:S02]  /*1bd00*/  IMAD.MOV.U32 R85, RZ, RZ, R229 ;  /* 0x000000ffff557224 */ /* 0x000fe400078e00e5 */
[----:B------:R-:W-:Y:S02]  /*1bd10*/  IMAD.MOV.U32 R86, RZ, RZ, R230 ;  /* 0x000000ffff567224 */ /* 0x000fe400078e00e6 */
[----:B------:R-:W-:Y:S01]  /*1bd20*/  IMAD.MOV.U32 R16, RZ, RZ, R162 ;  /* 0x000000ffff107224 */ /* 0x000fe200078e00a2 */
[----:B------:R-:W-:Y:S01]  /*1bd30*/  HMMA.16816.F32 R144, R8, R12, R64 ;  /* 0x0000000c0890723c */ /* 0x000fe20000001840 */
[----:B------:R-:W-:Y:S02]  /*1bd40*/  IMAD.MOV.U32 R17, RZ, RZ, R163 ;  /* 0x000000ffff117224 */ /* 0x000fe400078e00a3 */
[----:B------:R-:W-:-:S02]  /*1bd50*/  IMAD.MOV.U32 R87, RZ, RZ, R231 ;  /* 0x000000ffff577224 */ /* 0x000fc400078e00e7 */
[----:B------:R-:W-:Y:S02]  /*1bd60*/  IMAD.MOV.U32 R53, RZ, RZ, R100 ;  /* 0x000000ffff357224 */ /* 0x000fe400078e0064 */
        /* <DEDUP_REMOVED lines=15> */
[----:B------:R-:W-:Y:S01]  /*1be60*/  HMMA.16816.F32 R228, R8, R18, R68 ;  /* 0x0000001208e4723c */ /* 0x000fe20000001844 */
[----:B------:R-:W-:Y:S01]  /*1be70*/  IMAD.MOV.U32 R86, RZ, RZ, R87 ;  /* 0x000000ffff567224 */ /* 0x000fe200078e0057 */
[----:B------:R-:W1:Y:S01]  /*1be80*/  LDSM.16.MT88.4 R20, [R188+0xa400] ;  /* 0x00a40000bc14783b */ /* 0x000e620000004200 */
[----:B------:R-:W-:Y:S02]  /*1be90*/  IMAD.MOV.U32 R87, RZ, RZ, R16 ;  /* 0x000000ffff577224 */ /* 0x000fe400078e0010 */
[----:B------:R-:W-:Y:S01]  /*1bea0*/  IMAD.MOV.U32 R54, RZ, RZ, R17 ;  /* 0x000000ffff367224 */ /* 0x000fe200078e0011 */
[----:B------:R-:W-:Y:S01]  /*1beb0*/  MOV R58, R141 ;  /* 0x0000008d003a7202 */ /* 0x000fe20000000f00 */
[----:B------:R-:W2:Y:S01]  /*1bec0*/  LDSM.16.MT88.4 R16, [R190+0xa400] ;  /* 0x00a40000be10783b */ /* 0x000ea20000004200 */
[----:B------:R-:W-:-:S02]  /*1bed0*/  IMAD.MOV.U32 R66, RZ, RZ, R142 ;  /* 0x000000ffff427224 */ /* 0x000fc400078e008e */
[----:B------:R-:W-:Y:S02]  /*1bee0*/  IMAD.MOV.U32 R67, RZ, RZ, R143 ;  /* 0x000000ffff437224 */ /* 0x000fe400078e008f */
[----:B------:R-:W-:Y:S02]  /*1bef0*/  IMAD.MOV.U32 R52, RZ, RZ, R150 ;  /* 0x000000ffff347224 */ /* 0x000fe400078e0096 */
[----:B------:R-:W-:Y:S02]  /*1bf00*/  IMAD.MOV.U32 R142, RZ, RZ, R148 ;  /* 0x000000ffff8e7224 */ /* 0x000fe400078e0094 */
[----:B------:R-:W-:Y:S02]  /*1bf10*/  IMAD.MOV.U32 R143, RZ, RZ, R149 ;  /* 0x000000ffff8f7224 */ /* 0x000fe400078e0095 */
[----:B------:R-:W-:Y:S02]  /*1bf20*/  IMAD.MOV.U32 R141, RZ, RZ, R151 ;  /* 0x000000ffff8d7224 */ /* 0x000fe400078e0097 */
[----:B------:R-:W-:Y:S01]  /*1bf30*/  HMMA.16816.F32 R148, R8, R14, R24 ;  /* 0x0000000e0894723c */ /* 0x000fe20000001818 */
[----:B------:R-:W3:Y:S04]  /*1bf40*/  LDSM.16.MT88.4 R24, [R190+0xb400] ;  /* 0x00b40000be18783b */ /* 0x000ee80000004200 */
[----:B------:R-:W3:Y:S01]  /*1bf50*/  LDSM.16.MT88.4 R12, [R188+0xb400] ;  /* 0x00b40000bc0c783b */ /* 0x000ee20000004200 */
[----:B-1----:R-:W-:Y:S07]  /*1bf60*/  HMMA.16816.F32 R68, R4, R20, R132 ;  /* 0x000000140444723c */ /* 0x002fee0000001884 */
[----:B------:R-:W-:-:S02]  /*1bf70*/  IMAD.MOV.U32 R132, RZ, RZ, R84 ;  /* 0x000000ffff847224 */ /* 0x000fc400078e0054 */
[----:B------:R-:W-:Y:S02]  /*1bf80*/  IMAD.MOV.U32 R133, RZ, RZ, R85 ;  /* 0x000000ffff857224 */ /* 0x000fe400078e0055 */
[----:B------:R-:W-:Y:S02]  /*1bf90*/  IMAD.MOV.U32 R134, RZ, RZ, R86 ;  /* 0x000000ffff867224 */ /* 0x000fe400078e0056 */
[----:B------:R-:W-:Y:S02]  /*1bfa0*/  IMAD.MOV.U32 R135, RZ, RZ, R87 ;  /* 0x000000ffff877224 */ /* 0x000fe400078e0057 */
[----:B--2---:R-:W-:Y:S07]  /*1bfb0*/  HMMA.16816.F32 R84, R4, R16, R108 ;  /* 0x000000100454723c */ /* 0x004fee000000186c */
[----:B------:R-:W-:-:S02]  /*1bfc0*/  IMAD.MOV.U32 R108, RZ, RZ, R88 ;  /* 0x000000ffff6c7224 */ /* 0x000fc400078e0058 */
[----:B------:R-:W-:Y:S02]  /*1bfd0*/  IMAD.MOV.U32 R109, RZ, RZ, R89 ;  /* 0x000000ffff6d7224 */ /* 0x000fe400078e0059 */
[----:B------:R-:W-:Y:S02]  /*1bfe0*/  IMAD.MOV.U32 R110, RZ, RZ, R90 ;  /* 0x000000ffff6e7224 */ /* 0x000fe400078e005a */
[----:B------:R-:W-:Y:S02]  /*1bff0*/  IMAD.MOV.U32 R111, RZ, RZ, R91 ;  /* 0x000000ffff6f7224 */ /* 0x000fe400078e005b */
[----:B------:R-:W-:Y:S07]  /*1c000*/  HMMA.16816.F32 R88, R4, R18, R104 ;  /* 0x000000120458723c */ /* 0x000fee0000001868 */
[----:B------:R-:W-:-:S02]  /*1c010*/  IMAD.MOV.U32 R104, RZ, RZ, R64 ;  /* 0x000000ffff687224 */ /* 0x000fc400078e0040 */
[----:B------:R-:W-:Y:S02]  /*1c020*/  IMAD.MOV.U32 R105, RZ, RZ, R65 ;  /* 0x000000ffff697224 */ /* 0x000fe400078e0041 */
[----:B------:R-:W-:Y:S02]  /*1c030*/  IMAD.MOV.U32 R107, RZ, RZ, R66 ;  /* 0x000000ffff6b7224 */ /* 0x000fe400078e0042 */
[----:B------:R-:W-:Y:S02]  /*1c040*/  IMAD.MOV.U32 R106, RZ, RZ, R67 ;  /* 0x000000ffff6a7224 */ /* 0x000fe400078e0043 */
[C---:B---3--:R-:W-:Y:S06]  /*1c050*/  HMMA.16816.F32 R64, R4.reuse, R24, R48 ;  /* 0x000000180440723c */ /* 0x048fec0000001830 */
[----:B------:R-:W-:Y:S01]  /*1c060*/  HMMA.16816.F32 R124, R4, R22, R124 ;  /* 0x00000016047c723c */ /* 0x000fe2000000187c */
[----:B------:R-:W-:-:S02]  /*1c070*/  IMAD.MOV.U32 R48, RZ, RZ, R58 ;  /* 0x000000ffff307224 */ /* 0x000fc400078e003a */
[----:B------:R-:W-:-:S03]  /*1c080*/  IMAD.MOV.U32 R49, RZ, RZ, R59 ;  /* 0x000000ffff317224 */ /* 0x000fc600078e003b */
[----:B------:R-:W-:Y:S01]  /*1c090*/  HMMA.16816.F32 R80, R4, R12, R80 ;  /* 0x0000000c0450723c */ /* 0x000fe20000001850 */
[----:B------:R-:W-:-:S05]  /*1c0a0*/  IMAD.MOV.U32 R50, RZ, RZ, R2 ;  /* 0x000000ffff327224 */ /* 0x000fca00078e0002 */
[C---:B------:R-:W-:Y:S06]  /*1c0b0*/  HMMA.16816.F32 R76, R4.reuse, R14, R76 ;  /* 0x0000000e044c723c */ /* 0x040fec000000184c */
[----:B------:R-:W-:Y:S07]  /*1c0c0*/  HMMA.16816.F32 R56, R4, R26, R40 ;  /* 0x0000001a0438723c */ /* 0x000fee0000001828 */
[----:B------:R-:W-:-:S02]  /*1c0d0*/  IMAD.MOV.U32 R5, RZ, RZ, R109 ;  /* 0x000000ffff057224 */ /* 0x000fc400078e006d */
[----:B------:R-:W-:Y:S02]  /*1c0e0*/  IMAD.MOV.U32 R41, RZ, RZ, R143 ;  /* 0x000000ffff297224 */ /* 0x000fe400078e008f */
[----:B------:R-:W-:Y:S01]  /*1c0f0*/  IMAD.MOV.U32 R6, RZ, RZ, R110 ;  /* 0x000000ffff067224 */ /* 0x000fe200078e006e */
[----:B------:R-:W-:Y:S01]  /*1c100*/  LOP3.LUT R2, R5, UR6, RZ, 0x3c, !PT ;  /* 0x0000000605027c12 */ /* 0x000fe2000f8e3cff */
[----:B------:R-:W-:Y:S01]  /*1c110*/  IMAD.MOV.U32 R51, RZ, RZ, R140 ;  /* 0x000000ffff337224 */ /* 0x000fe200078e008c */
[----:B------:R-:W-:Y:S01]  /*1c120*/  HMMA.16816.F32 R136, R8, R20, R136 ;  /* 0x000000140888723c */ /* 0x000fe20000001888 */
[----:B------:R-:W-:Y:S01]  /*1c130*/  IMAD.MOV.U32 R5, RZ, RZ, R41 ;  /* 0x000000ffff057224 */ /* 0x000fe200078e0029 */
[----:B------:R-:W-:Y:S01]  /*1c140*/  MOV R41, R48 ;  /* 0x0000003000297202 */ /* 0x000fe20000000f00 */
[----:B------:R-:W-:-:S03]  /*1c150*/  IMAD.MOV.U32 R48, RZ, RZ, R51 ;  /* 0x000000ffff307224 */ /* 0x000fc600078e0033 */
[----:B------:R-:W-:Y:S01]  /*1c160*/  HMMA.16816.F32 R92, R8, R12, R92 ;  /* 0x0000000c085c723c */ /* 0x000fe2000000185c */
[----:B------:R-:W-:Y:S02]  /*1c170*/  IMAD.MOV.U32 R20, RZ, RZ, R6 ;  /* 0x000000ffff147224 */ /* 0x000fe400078e0006 */
[----:B------:R-:W-:-:S04]  /*1c180*/  IMAD.MOV.U32 R51, RZ, RZ, R134 ;  /* 0x000000ffff337224 */ /* 0x000fc800078e0086 */
[----:B------:R-:W-:-:S04]  /*1c190*/  IMAD.WIDE.U32 R12, R2, -0x326172a9, RZ ;  /* 0xcd9e8d57020c7825 */ /* 0x000fc800078e00ff */
[----:B------:R-:W-:Y:S02]  /*1c1a0*/  IMAD.MOV.U32 R7, RZ, RZ, R111 ;  /* 0x000000ffff077224 */ /* 0x000fe400078e006f */
[----:B------:R-:W-:Y:S02]  /*1c1b0*/  IMAD.MOV.U32 R40, RZ, RZ, R142 ;  /* 0x000000ffff287224 */ /* 0x000fe400078e008e */
[----:B------:R-:W-:Y:S02]  /*1c1c0*/  IMAD.MOV.U32 R134, RZ, RZ, R53 ;  /* 0x000000ffff867224 */ /* 0x000fe400078e0035 */
[----:B------:R-:W-:Y:S01]  /*1c1d0*/  IMAD.MOV.U32 R53, RZ, RZ, R3 ;  /* 0x000000ffff357224 */ /* 0x000fe200078e0003 */
[----:B------:R-:W-:Y:S01]  /*1c1e0*/  LOP3.LUT R3, R13, UR40, R20, 0x96, !PT ;  /* 0x000000280d037c12 */ /* 0x000fe2000f8e9614 */
[----:B------:R-:W-:Y:S01]  /*1c1f0*/  IMAD.MOV.U32 R6, RZ, RZ, R212 ;  /* 0x000000ffff067224 */ /* 0x000fe200078e00d4 */
[----:B------:R-:W-:Y:S01]  /*1c200*/  LOP3.LUT R2, R31, UR39, R12, 0x96, !PT ;  /* 0x000000271f027c12 */ /* 0x000fe2000f8e960c */
[----:B------:R-:W-:-:S02]  /*1c210*/  IMAD.MOV.U32 R4, RZ, RZ, R108 ;  /* 0x000000ffff047224 */ /* 0x000fc400078e006c */
[----:B------:R-:W-:Y:S02]  /*1c220*/  IMAD.MOV.U32 R21, RZ, RZ, R7 ;  /* 0x000000ffff157224 */ /* 0x000fe400078e0007 */
[----:B------:R-:W-:Y:S02]  /*1c230*/  IMAD.MOV.U32 R4, RZ, RZ, R40 ;  /* 0x000000ffff047224 */ /* 0x000fe400078e0028 */
[----:B------:R-:W-:Y:S01]  /*1c240*/  IMAD.MOV.U32 R21, RZ, RZ, R5 ;  /* 0x000000ffff157224 */ /* 0x000fe200078e0005 */
[----:B------:R-:W-:Y:S01]  /*1c250*/  LOP3.LUT R5, R13, UR40, R6, 0x96, !PT ;  /* 0x000000280d057c12 */ /* 0x000fe2000f8e9606 */
[----:B------:R-:W-:Y:S02]  /*1c260*/  IMAD.MOV.U32 R7, RZ, RZ, R213 ;  /* 0x000000ffff077224 */ /* 0x000fe400078e00d5 */
[----:B------:R-:W-:Y:S02]  /*1c270*/  IMAD.MOV.U32 R43, RZ, RZ, R141 ;  /* 0x000000ffff2b7224 */ /* 0x000fe400078e008d */
[----:B------:R-:W-:-:S04]  /*1c280*/  IMAD.WIDE.U32 R6, R3, -0x2daee0ad, RZ ;  /* 0xd2511f5303067825 */ /* 0x000fc800078e00ff */
[----:B------:R-:W-:Y:S02]  /*1c290*/  IMAD.MOV.U32 R20, RZ, RZ, R4 ;  /* 0x000000ffff147224 */ /* 0x000fe400078e0004 */
[----:B------:R-:W-:-:S04]  /*1c2a0*/  IMAD.WIDE.U32 R2, R2, -0x2daee0ad, RZ ;  /* 0xd2511f5302027825 */ /* 0x000fc800078e00ff */
[----:B------:R-:W-:Y:S01]  /*1c2b0*/  IMAD.MOV.U32 R40, RZ, RZ, R43 ;  /* 0x000000ffff287224 */ /* 0x000fe200078e002b */
[----:B------:R-:W-:Y:S01]  /*1c2c0*/  LOP3.LUT R4, R7, UR38, R20, 0x96, !PT ;  /* 0x0000002607047c12 */ /* 0x000fe2000f8e9614 */
[----:B------:R-:W-:Y:S01]  /*1c2d0*/  IMAD.MOV.U32 R43, RZ, RZ, R50 ;  /* 0x000000ffff2b7224 */ /* 0x000fe200078e0032 */
[----:B------:R-:W-:Y:S01]  /*1c2e0*/  LOP3.LUT R6, R3, UR36, R6, 0x96, !PT ;  /* 0x0000002403067c12 */ /* 0x000fe2000f8e9606 */
[----:B------:R-:W-:Y:S01]  /*1c2f0*/  IMAD.MOV.U32 R50, RZ, RZ, R105 ;  /* 0x000000ffff327224 */ /* 0x000fe200078e0069 */
[----:B------:R-:W-:Y:S01]  /*1c300*/  HMMA.16816.F32 R108, R8, R22, R116 ;  /* 0x00000016086c723c */ /* 0x000fe20000001874 */
[----:B------:R-:W-:Y:S01]  /*1c310*/  IMAD.MOV.U32 R42, RZ, RZ, R49 ;  /* 0x000000ffff2a7224 */ /* 0x000fe200078e0031 */
[----:B------:R-:W-:Y:S01]  /*1c320*/  LOP3.LUT R3, R29, UR39, R12, 0x96, !PT ;  /* 0x000000271d037c12 */ /* 0x000fe2000f8e960c */
[----:B------:R-:W-:-:S03]  /*1c330*/  IMAD.MOV.U32 R49, RZ, RZ, R104 ;  /* 0x000000ffff317224 */ /* 0x000fc600078e0068 */
[----:B------:R-:W-:Y:S01]  /*1c340*/  HMMA.16816.F32 R140, R8, R14, R60 ;  /* 0x0000000e088c723c */ /* 0x000fe2000000183c */
[----:B------:R-:W-:Y:S02]  /*1c350*/  IMAD.MOV.U32 R23, RZ, RZ, R50 ;  /* 0x000000ffff177224 */ /* 0x000fe400078e0032 */
[----:B------:R-:W-:Y:S02]  /*1c360*/  IMAD.MOV.U32 R22, RZ, RZ, R51 ;  /* 0x000000ffff167224 */ /* 0x000fe400078e0033 */
[----:B------:R-:W-:-:S04]  /*1c370*/  IMAD.WIDE.U32 R50, R6, -0x326172a9, RZ ;  /* 0xcd9e8d5706327825 */ /* 0x000fc800078e00ff */
[----:B------:R-:W-:-:S04]  /*1c380*/  IMAD.WIDE.U32 R14, R5, -0x2daee0ad, RZ ;  /* 0xd2511f53050e7825 */ /* 0x000fc800078e00ff */
[----:B------:R-:W-:Y:S01]  /*1c390*/  IMAD.WIDE.U32 R4, R4, -0x326172a9, RZ ;  /* 0xcd9e8d5704047825 */ /* 0x000fe200078e00ff */
[----:B------:R-:W-:-:S03]  /*1c3a0*/  LOP3.LUT R7, R15, UR38, R32, 0x96, !PT ;  /* 0x000000260f077c12 */ /* 0x000fc6000f8e9620 */
[----:B------:R-:W-:Y:S02]  /*1c3b0*/  IMAD.MOV.U32 R105, RZ, RZ, R132 ;  /* 0x000000ffff697224 */ /* 0x000fe400078e0084 */
[----:B------:R-:W-:Y:S02]  /*1c3c0*/  IMAD.MOV.U32 R104, RZ, RZ, R133 ;  /* 0x000000ffff687224 */ /* 0x000fe400078e0085 */
[----:B------:R-:W-:Y:S02]  /*1c3d0*/  IMAD.MOV.U32 R132, RZ, RZ, R135 ;  /* 0x000000ffff847224 */ /* 0x000fe400078e0087 */
[----:B------:R-:W-:Y:S02]  /*1c3e0*/  IMAD.MOV.U32 R133, RZ, RZ, R52 ;  /* 0x000000ffff857224 */ /* 0x000fe400078e0034 */
[----:B------:R-:W-:Y:S01]  /*1c3f0*/  IMAD.MOV.U32 R135, RZ, RZ, R54 ;  /* 0x000000ffff877224 */ /* 0x000fe200078e0036 */
[----:B------:R-:W-:Y:S01]  /*1c400*/  LOP3.LUT R6, R5, UR37, R30, 0x96, !PT ;  /* 0x0000002505067c12 */ /* 0x000fe2000f8e961e */
[----:B------:R-:W-:Y:S01]  /*1c410*/  IMAD.MOV.U32 R52, RZ, RZ, R55 ;  /* 0x000000ffff347224 */ /* 0x000fe200078e0037 */
[----:B------:R-:W-:Y:S01]  /*1c420*/  LOP3.LUT R12, R51, UR35, R4, 0x96, !PT ;  /* 0x00000023330c7c12 */ /* 0x000fe2000f8e9604 */
[----:B------:R-:W-:Y:S01]  /*1c430*/  HMMA.16816.F32 R112, R8, R16, R112 ;  /* 0x000000100870723c */ /* 0x000fe20000001870 */
[----:B------:R-:W-:-:S04]  /*1c440*/  IMAD.WIDE.U32 R4, R3, -0x2daee0ad, RZ ;  /* 0xd2511f5303047825 */ /* 0x000fc800078e00ff */
[----:B------:R-:W-:Y:S01]  /*1c450*/  IMAD.MOV.U32 R54, RZ, RZ, R214 ;  /* 0x000000ffff367224 */ /* 0x000fe200078e00d6 */
[C---:B------:R-:W-:Y:S01]  /*1c460*/  HMMA.16816.F32 R96, R8.reuse, R18, R96 ;  /* 0x000000120860723c */ /* 0x040fe20000001860 */
[----:B------:R-:W-:Y:S02]  /*1c470*/  IMAD.MOV.U32 R55, RZ, RZ, R215 ;  /* 0x000000ffff377224 */ /* 0x000fe400078e00d7 */
[----:B------:R-:W-:Y:S02]  /*1c480*/  IMAD.MOV.U32 R17, RZ, RZ, R132 ;  /* 0x000000ffff117224 */ /* 0x000fe400078e0084 */
[----:B------:R-:W-:Y:S01]  /*1c490*/  IMAD.MOV.U32 R16, RZ, RZ, R133 ;  /* 0x000000ffff107224 */ /* 0x000fe200078e0085 */
[----:B------:R-:W-:Y:S01]  /*1c4a0*/  HMMA.16816.F32 R212, R8, R24, R72 ;  /* 0x0000001808d4723c */ /* 0x000fe20000001848 */
[----:B------:R-:W-:Y:S02]  /*1c4b0*/  IMAD.MOV.U32 R19, RZ, RZ, R134 ;  /* 0x000000ffff137224 */ /* 0x000fe400078e0086 */
[----:B------:R-:W-:-:S02]  /*1c4c0*/  IMAD.MOV.U32 R18, RZ, RZ, R135 ;  /* 0x000000ffff127224 */ /* 0x000fc400078e0087 */
[----:B------:R-:W-:Y:S01]  /*1c4d0*/  IMAD.MOV.U32 R63, RZ, RZ, R52 ;  /* 0x000000ffff3f7224 */ /* 0x000fe200078e0034 */
[----:B------:R-:W-:Y:S01]  /*1c4e0*/  HMMA.16816.F32 R132, R8, R26, R120 ;  /* 0x0000001a0884723c */ /* 0x000fe20000001878 */
[----:B------:R-:W-:Y:S01]  /*1c4f0*/  IMAD.MOV.U32 R62, RZ, RZ, R53 ;  /* 0x000000ffff3e7224 */ /* 0x000fe200078e0035 */
[----:B------:R-:W-:Y:S01]  /*1c500*/  LOP3.LUT R3, R5, UR36, R14, 0x96, !PT ;  /* 0x0000002405037c12 */ /* 0x000fe2000f8e960e */
[----:B------:R-:W-:-:S04]  /*1c510*/  IMAD.WIDE.U32 R52, R12, -0x2daee0ad, RZ ;  /* 0xd2511f530c347825 */ /* 0x000fc800078e00ff */
[----:B------:R-:W-:Y:S02]  /*1c520*/  IMAD.MOV.U32 R117, RZ, RZ, R48 ;  /* 0x000000ffff757224 */ /* 0x000fe400078e0030 */
[----:B------:R-:W-:Y:S01]  /*1c530*/  IMAD.MOV.U32 R116, RZ, RZ, R49 ;  /* 0x000000ffff747224 */ /* 0x000fe200078e0031 */
[----:B------:R-:W-:Y:S01]  /*1c540*/  MOV R60, R55 ;  /* 0x00000037003c7202 */ /* 0x000fe20000000f00 */
[----:B------:R-:W-:Y:S01]  /*1c550*/  IMAD.WIDE.U32 R8, R7, -0x326172a9, RZ ;  /* 0xcd9e8d5707087825 */ /* 0x000fe200078e00ff */
[----:B------:R-:W1:Y:S03]  /*1c560*/  LDSM.16.MT88.4 R12, [R188+0xa800] ;  /* 0x00a80000bc0c783b */ /* 0x000e660000004200 */
[----:B------:R-:W-:Y:S01]  /*1c570*/  IMAD.WIDE.U32 R6, R6, -0x2daee0ad, RZ ;  /* 0xd2511f5306067825 */ /* 0x000fe200078e00ff */
[----:B------:R-:W-:Y:S01]  /*1c580*/  LOP3.LUT R5, R9, UR37, R28, 0x96, !PT ;  /* 0x0000002509057c12 */ /* 0x000fe2000f8e961c */
[----:B------:R-:W-:Y:S02]  /*1c590*/  LDSM.16.MT88.4 R24, [R190+0xa800] ;  /* 0x00a80000be18783b */ /* 0x000fe40000004200 */
[----:B------:R-:W-:Y:S01]  /*1c5a0*/  IMAD.WIDE.U32 R48, R3, -0x326172a9, RZ ;  /* 0xcd9e8d5703307825 */ /* 0x000fe200078e00ff */
[----:B------:R-:W-:Y:S01]  /*1c5b0*/  LOP3.LUT R10, R53, UR17, R6, 0x96, !PT ;  /* 0x00000011350a7c12 */ /* 0x000fe2000f8e9606 */
[----:B------:R-:W2:Y:S01]  /*1c5c0*/  LDSM.16.MT88.4 R28, [R188+0xb800] ;  /* 0x00b80000bc1c783b */ /* 0x000ea20000004200 */
[----:B------:R-:W-:Y:S01]  /*1c5d0*/  LOP3.LUT R9, R7, UR34, R2, 0x96, !PT ;  /* 0x0000002207097c12 */ /* 0x000fe2000f8e9602 */
[----:B------:R-:W-:Y:S01]  /*1c5e0*/  IMAD.MOV.U32 R61, RZ, RZ, R54 ;  /* 0x000000ffff3d7224 */ /* 0x000fe200078e0036 */
[----:B------:R-:W-:Y:S01]  /*1c5f0*/  LOP3.LUT R8, R49, UR35, R8, 0x96, !PT ;  /* 0x0000002331087c12 */ /* 0x000fe2000f8e9608 */
[----:B------:R-:W-:-:S04]  /*1c600*/  IMAD.WIDE.U32 R6, R5, -0x2daee0ad, RZ ;  /* 0xd2511f5305067825 */ /* 0x000fc800078e00ff */
[----:B------:R-:W-:-:S04]  /*1c610*/  IMAD.WIDE.U32 R2, R10, -0x326172a9, RZ ;  /* 0xcd9e8d570a027825 */ /* 0x000fc800078e00ff */
[----:B------:R-:W-:Y:S01]  /*1c620*/  IMAD.WIDE.U32 R54, R9, -0x326172a9, RZ ;  /* 0xcd9e8d5709367825 */ /* 0x000fe200078e00ff */
[----:B------:R-:W-:Y:S02]  /*1c630*/  LOP3.LUT R10, R7, UR34, R4, 0x96, !PT ;  /* 0x00000022070a7c12 */ /* 0x000fe4000f8e9604 */
[----:B------:R-:W-:Y:S01]  /*1c640*/  LOP3.LUT R5, R2, 0xffff, RZ, 0xc0, !PT ;  /* 0x0000ffff02057812 */ /* 0x000fe200078ec0ff */
[----:B------:R-:W-:Y:S01]  /*1c650*/  IMAD.MOV.U32 R119, RZ, RZ, R42 ;  /* 0x000000ffff777224 */ /* 0x000fe200078e002a */
[----:B------:R-:W-:Y:S01]  /*1c660*/  LOP3.LUT R4, R3, UR21, R54, 0x96, !PT ;  /* 0x0000001503047c12 */ /* 0x000fe2000f8e9636 */
[----:B------:R-:W-:Y:S01]  /*1c670*/  IMAD.MOV.U32 R118, RZ, RZ, R43 ;  /* 0x000000ffff767224 */ /* 0x000fe200078e002b */
[----:B------:R-:W-:Y:S01]  /*1c680*/  SHF.R.U32.HI R3, RZ, 0x10, R2 ;  /* 0x00000010ff037819 */ /* 0x000fe20000011602 */
[----:B------:R-:W-:Y:S01]  /*1c690*/  IMAD.WIDE.U32 R42, R8, -0x2daee0ad, RZ ;  /* 0xd2511f53082a7825 */ /* 0x000fe200078e00ff */
[----:B------:R-:W-:Y:S02]  /*1c6a0*/  SHF.R.U32.HI R7, RZ, 0x8, R5 ;  /* 0x00000008ff077819 */ /* 0x000fe40000011605 */
[----:B------:R-:W-:-:S02]  /*1c6b0*/  LOP3.LUT R9, R2, 0xff, RZ, 0xc0, !PT ;  /* 0x000000ff02097812 */ /* 0x000fc400078ec0ff */
[----:B------:R-:W-:Y:S02]  /*1c6c0*/  SHF.R.U32.HI R5, RZ, 0x18, R2 ;  /* 0x00000018ff057819 */ /* 0x000fe40000011602 */
[----:B------:R-:W-:Y:S02]  /*1c6d0*/  LOP3.LUT R8, R43, UR17, R6, 0x96, !PT ;  /* 0x000000112b087c12 */ /* 0x000fe4000f8e9606 */
[C---:B------:R-:W-:Y:S02]  /*1c6e0*/  LOP3.LUT R2, R4.reuse, 0xffff, RZ, 0xc0, !PT ;  /* 0x0000ffff04027812 */ /* 0x040fe400078ec0ff */
[----:B------:R-:W-:Y:S02]  /*1c6f0*/  LOP3.LUT R3, R3, 0xff, RZ, 0xc0, !PT ;  /* 0x000000ff03037812 */ /* 0x000fe400078ec0ff */
[----:B------:R-:W-:Y:S02]  /*1c700*/  PRMT R49, R9, 0x5410, R7 ;  /* 0x0000541009317816 */ /* 0x000fe40000000007 */
[----:B------:R-:W-:-:S02]  /*1c710*/  LOP3.LUT R7, R4, 0xff, RZ, 0xc0, !PT ;  /* 0x000000ff04077812 */ /* 0x000fc400078ec0ff */
[----:B------:R-:W-:Y:S02]  /*1c720*/  SHF.R.U32.HI R6, RZ, 0x8, R2 ;  /* 0x00000008ff067819 */ /* 0x000fe40000011602 */
[----:B------:R-:W-:Y:S01]  /*1c730*/  PRMT R43, R3, 0x5410, R5 ;  /* 0x00005410032b7816 */ /* 0x000fe20000000005 */
[----:B------:R-:W-:Y:S01]  /*1c740*/  IMAD.WIDE.U32 R2, R8, -0x326172a9, RZ ;  /* 0xcd9e8d5708027825 */ /* 0x000fe200078e00ff */
[----:B------:R-:W-:Y:S02]  /*1c750*/  PRMT R11, R7, 0x5410, R6 ;  /* 0x00005410070b7816 */ /* 0x000fe40000000006 */
[--C-:B------:R-:W-:Y:S02]  /*1c760*/  SHF.R.U32.HI R6, RZ, 0x10, R4.reuse ;  /* 0x00000010ff067819 */ /* 0x100fe40000011604 */
[----:B------:R-:W-:Y:S01]  /*1c770*/  SHF.R.U32.HI R9, RZ, 0x18, R4 ;  /* 0x00000018ff097819 */ /* 0x000fe20000011604 */
[----:B------:R-:W-:Y:S01]  /*1c780*/  IMAD.MOV.U32 R21, RZ, RZ, R40 ;  /* 0x000000ffff157224 */ /* 0x000fe200078e0028 */
[----:B------:R-:W-:Y:S01]  /*1c790*/  LOP3.LUT R4, R2, 0xffff, RZ, 0xc0, !PT ;  /* 0x0000ffff02047812 */ /* 0x000fe200078ec0ff */
[----:B------:R-:W-:Y:S01]  /*1c7a0*/  IMAD.MOV.U32 R20, RZ, RZ, R41 ;  /* 0x000000ffff147224 */ /* 0x000fe200078e0029 */
[----:B------:R-:W-:Y:S01]  /*1c7b0*/  SHF.R.U32.HI R5, RZ, 0x10, R2 ;  /* 0x00000010ff057819 */ /* 0x000fe20000011602 */
[----:B------:R-:W-:Y:S01]  /*1c7c0*/  IMAD.WIDE.U32 R40, R10, -0x326172a9, RZ ;  /* 0xcd9e8d570a287825 */ /* 0x000fe200078e00ff */
[----:B------:R-:W-:-:S02]  /*1c7d0*/  SHF.R.U32.HI R7, RZ, 0x8, R4 ;  /* 0x00000008ff077819 */ /* 0x000fc40000011604 */
[----:B------:R-:W-:Y:S02]  /*1c7e0*/  LOP3.LUT R8, R6, 0xff, RZ, 0xc0, !PT ;  /* 0x000000ff06087812 */ /* 0x000fe400078ec0ff */
[----:B------:R-:W-:Y:S02]  /*1c7f0*/  LOP3.LUT R4, R5, 0xff, RZ, 0xc0, !PT ;  /* 0x000000ff05047812 */ /* 0x000fe400078ec0ff */
[----:B------:R-:W-:Y:S02]  /*1c800*/  LOP3.LUT R6, R2, 0xff, RZ, 0xc0, !PT ;  /* 0x000000ff02067812 */ /* 0x000fe400078ec0ff */
[----:B------:R-:W-:Y:S02]  /*1c810*/  SHF.R.U32.HI R5, RZ, 0x18, R2 ;  /* 0x00000018ff057819 */ /* 0x000fe40000011602 */
[----:B------:R-:W-:Y:S02]  /*1c820*/  LOP3.LUT R2, R3, UR21, R40, 0x96, !PT ;  /* 0x0000001503027c12 */ /* 0x000fe4000f8e9628 */
[----:B------:R-:W-:-:S02]  /*1c830*/  PRMT R40, R8, 0x5410, R9 ;  /* 0x0000541008287816 */ /* 0x000fc40000000009 */
[----:B------:R-:W-:Y:S02]  /*1c840*/  PRMT R9, R4, 0x5410, R5 ;  /* 0x0000541004097816 */ /* 0x000fe40000000005 */
[----:B------:R-:W-:Y:S02]  /*1c850*/  LOP3.LUT R3, R2, 0xffff, RZ, 0xc0, !PT ;  /* 0x0000ffff02037812 */ /* 0x000fe400078ec0ff */
[----:B------:R-:W-:Y:S02]  /*1c860*/  SHF.R.U32.HI R4, RZ, 0x10, R2 ;  /* 0x00000010ff047819 */ /* 0x000fe40000011602 */
[----:B------:R-:W-:Y:S02]  /*1c870*/  PRMT R10, R6, 0x5410, R7 ;  /* 0x00005410060a7816 */ /* 0x000fe40000000007 */
[----:B------:R-:W-:Y:S02]  /*1c880*/  SHF.R.U32.HI R5, RZ, 0x8, R3 ;  /* 0x00000008ff057819 */ /* 0x000fe40000011603 */
[----:B------:R-:W-:-:S02]  /*1c890*/  LOP3.LUT R7, R2, 0xff, RZ, 0xc0, !PT ;  /* 0x000000ff02077812 */ /* 0x000fc400078ec0ff */
[----:B------:R-:W-:Y:S02]  /*1c8a0*/  SHF.R.U32.HI R6, RZ, 0x18, R2 ;  /* 0x00000018ff067819 */ /* 0x000fe40000011602 */
[----:B------:R-:W-:Y:S02]  /*1c8b0*/  LOP3.LUT R3, R4, 0xff, RZ, 0xc0, !PT ;  /* 0x000000ff04037812 */ /* 0x000fe400078ec0ff */
[----:B------:R-:W-:Y:S02]  /*1c8c0*/  HSET2.LE.AND R2, R11, R0, PT ;  /* 0x000000000b027233 */ /* 0x000fe40003803000 */
[----:B------:R-:W-:Y:S02]  /*1c8d0*/  PRMT R5, R7, 0x5410, R5 ;  /* 0x0000541007057816 */ /* 0x000fe40000000005 */
[----:B------:R-:W-:Y:S02]  /*1c8e0*/  PRMT R3, R3, 0x5410, R6 ;  /* 0x0000541003037816 */ /* 0x000fe40000000006 */
[----:B------:R-:W-:-:S02]  /*1c8f0*/  LOP3.LUT R8, R2, R60, RZ, 0xc0, !PT ;  /* 0x0000003c02087212 */ /* 0x000fc400078ec0ff */
[--C-:B------:R-:W-:Y:S02]  /*1c900*/  HSET2.LE.AND R2, R5, R0.reuse, PT ;  /* 0x0000000005027233 */ /* 0x100fe40003803000 */
[--C-:B------:R-:W-:Y:S02]  /*1c910*/  HSET2.LE.AND R3, R3, R0.reuse, PT ;  /* 0x0000000003037233 */ /* 0x100fe40003803000 */
[--C-:B------:R-:W-:Y:S02]  /*1c920*/  HSET2.LE.AND R6, R10, R0.reuse, PT ;  /* 0x000000000a067233 */ /* 0x100fe40003803000 */
[----:B------:R-:W-:Y:S02]  /*1c930*/  HSET2.LE.AND R7, R9, R0, PT ;  /* 0x0000000009077233 */ /* 0x000fe40003803000 */
[----:B------:R-:W-:Y:S02]  /*1c940*/  LOP3.LUT R4, R2, R61, RZ, 0xc0, !PT ;  /* 0x0000003d02047212 */ /* 0x000fe400078ec0ff */
[----:B------:R-:W-:-:S02]  /*1c950*/  LOP3.LUT R5, R3, R232, RZ, 0xc0, !PT ;  /* 0x000000e803057212 */ /* 0x000fc400078ec0ff */
[----:B------:R-:W-:Y:S02]  /*1c960*/  LOP3.LUT R6, R6, R62, RZ, 0xc0, !PT ;  /* 0x0000003e06067212 */ /* 0x000fe400078ec0ff */
[----:B------:R-:W-:Y:S01]  /*1c970*/  LOP3.LUT R7, R7, R63, RZ, 0xc0, !PT ;  /* 0x0000003f07077212 */ /* 0x000fe200078ec0ff */
[----:B------:R-:W-:-:S06]  /*1c980*/  IMAD.MOV.U32 R121, RZ, RZ, R18 ;  /* 0x000000ffff797224 */ /* 0x000fcc00078e0012 */
[----:B-1----:R-:W-:Y:S01]  /*1c990*/  HMMA.16816.F32 R72, R4, R14, R124 ;  /* 0x0000000e0448723c */ /* 0x002fe2000000187c */
[----:B------:R-:W-:Y:S02]  /*1c9a0*/  IMAD.MOV.U32 R122, RZ, RZ, R19 ;  /* 0x000000ffff7a7224 */ /* 0x000fe400078e0013 */
[----:B------:R-:W-:-:S04]  /*1c9b0*/  IMAD.MOV.U32 R120, RZ, RZ, R16 ;  /* 0x000000ffff787224 */ /* 0x000fc800078e0010 */
[----:B------:R-:W-:Y:S02]  /*1c9c0*/  IMAD.MOV.U32 R124, RZ, RZ, R100 ;  /* 0x000000ffff7c7224 */ /* 0x000fe400078e0064 */
[----:B------:R-:W-:Y:S02]  /*1c9d0*/  IMAD.MOV.U32 R125, RZ, RZ, R101 ;  /* 0x000000ffff7d7224 */ /* 0x000fe400078e0065 */
[----:B------:R-:W-:Y:S02]  /*1c9e0*/  IMAD.MOV.U32 R126, RZ, RZ, R102 ;  /* 0x000000ffff7e7224 */ /* 0x000fe400078e0066 */
[----:B------:R-:W-:Y:S02]  /*1c9f0*/  IMAD.MOV.U32 R127, RZ, RZ, R103 ;  /* 0x000000ffff7f7224 */ /* 0x000fe400078e0067 */
[----:B--2---:R-:W-:Y:S01]  /*1ca00*/  HMMA.16816.F32 R100, R4, R28, R80 ;  /* 0x0000001c0464723c */ /* 0x004fe20000001850 */
[----:B------:R-:W-:Y:S02]  /*1ca10*/  IMAD.MOV.U32 R123, RZ, RZ, R17 ;  /* 0x000000ffff7b7224 */ /* 0x000fe400078e0011 */
[----:B------:R-:W-:Y:S01]  /*1ca20*/  IMAD.MOV.U32 R63, RZ, RZ, R22 ;  /* 0x000000ffff3f7224 */ /* 0x000fe200078e0016 */
[----:B------:R-:W1:Y:S01]  /*1ca30*/  LDSM.16.MT88.4 R16, [R190+0x9800] ;  /* 0x00980000be10783b */ /* 0x000e620000004200 */
[----:B------:R-:W-:-:S02]  /*1ca40*/  IMAD.MOV.U32 R62, RZ, RZ, R23 ;  /* 0x000000ffff3e7224 */ /* 0x000fc400078e0017 */
[----:B------:R-:W-:Y:S02]  /*1ca50*/  IMAD.MOV.U32 R80, RZ, RZ, R104 ;  /* 0x000000ffff507224 */ /* 0x000fe400078e0068 */
[----:B------:R-:W-:Y:S02]  /*1ca60*/  IMAD.MOV.U32 R81, RZ, RZ, R105 ;  /* 0x000000ffff517224 */ /* 0x000fe400078e0069 */
[----:B------:R-:W-:Y:S02]  /*1ca70*/  IMAD.MOV.U32 R82, RZ, RZ, R106 ;  /* 0x000000ffff527224 */ /* 0x000fe400078e006a */
[----:B------:R-:W-:Y:S02]  /*1ca80*/  IMAD.MOV.U32 R83, RZ, RZ, R107 ;  /* 0x000000ffff537224 */ /* 0x000fe400078e006b */
[----:B------:R-:W-:Y:S01]  /*1ca90*/  HMMA.16816.F32 R104, R4, R30, R76 ;  /* 0x0000001e0468723c */ /* 0x000fe2000000184c */
[----:B------:R-:W-:Y:S02]  /*1caa0*/  IMAD.MOV.U32 R9, RZ, RZ, R20 ;  /* 0x000000ffff097224 */ /* 0x000fe400078e0014 */
[----:B------:R-:W-:-:S02]  /*1cab0*/  IMAD.MOV.U32 R10, RZ, RZ, R21 ;  /* 0x000000ffff0a7224 */ /* 0x000fc400078e0015 */
[----:B------:R-:W2:Y:S02]  /*1cac0*/  LDSM.16.MT88.4 R20, [R188+0x9800] ;  /* 0x00980000bc14783b */ /* 0x000ea40000004200 */
[----:B------:R-:W-:Y:S02]  /*1cad0*/  IMAD.MOV.U32 R78, RZ, RZ, R34 ;  /* 0x000000ffff4e7224 */ /* 0x000fe400078e0022 */
[----:B------:R-:W-:Y:S02]  /*1cae0*/  IMAD.MOV.U32 R79, RZ, RZ, R35 ;  /* 0x000000ffff4f7224 */ /* 0x000fe400078e0023 */
[----:B------:R-:W3:Y:S01]  /*1caf0*/  LDSM.16.MT88.4 R32, [R190+0xb800] ;  /* 0x00b80000be20783b */ /* 0x000ee20000004200 */
[----:B------:R-:W-:-:S05]  /*1cb00*/  HSET2.LE.AND R2, R40, R0, PT ;  /* 0x0000000028027233 */ /* 0x000fca0003803000 */
[----:B------:R-:W-:Y:S02]  /*1cb10*/  LOP3.LUT R9, R2, R9, RZ, 0xc0, !PT ;  /* 0x0000000902097212 */ /* 0x000fe400078ec0ff */
[--C-:B------:R-:W-:Y:S01]  /*1cb20*/  HSET2.LE.AND R2, R49, R0.reuse, PT ;  /* 0x0000000031027233 */ /* 0x100fe20003803000 */
[----:B------:R-:W-:Y:S01]  /*1cb30*/  IMAD.MOV.U32 R11, RZ, RZ, R119 ;  /* 0x000000ffff0b7224 */ /* 0x000fe200078e0077 */
[----:B------:R-:W-:-:S03]  /*1cb40*/  HSET2.LE.AND R3, R43, R0, PT ;  /* 0x000000002b037233 */ /* 0x000fc60003803000 */
[----:B------:R-:W-:Y:S02]  /*1cb50*/  LOP3.LUT R10, R2, R10, RZ, 0xc0, !PT ;  /* 0x0000000a020a7212 */ /* 0x000fe400078ec0ff */
[----:B------:R-:W-:Y:S02]  /*1cb60*/  LOP3.LUT R2, R41, UR25, R48, 0x96, !PT ;  /* 0x0000001929027c12 */ /* 0x000fe4000f8e9630 */
[----:B------:R-:W-:-:S03]  /*1cb70*/  LOP3.LUT R11, R3, R11, RZ, 0xc0, !PT ;  /* 0x0000000b030b7212 */ /* 0x000fc600078ec0ff */
[----:B------:R-:W-:Y:S01]  /*1cb80*/  IMAD.WIDE.U32 R2, R2, -0x2daee0ad, RZ ;  /* 0xd2511f5302027825 */ /* 0x000fe200078e00ff */
[C---:B-1----:R-:W-:Y:S03]  /*1cb90*/  HMMA.16816.F32 R160, R4.reuse, R16, R160 ;  /* 0x0000001004a0723c */ /* 0x042fe600000018a0 */
[----:B------:R-:W-:Y:S02]  /*1cba0*/  IMAD.MOV.U32 R61, RZ, RZ, R116 ;  /* 0x000000ffff3d7224 */ /* 0x000fe400078e0074 */
[----:B------:R-:W-:Y:S01]  /*1cbb0*/  IMAD.MOV.U32 R60, RZ, RZ, R117 ;  /* 0x000000ffff3c7224 */ /* 0x000fe200078e0075 */
[----:B------:R-:W-:Y:S01]  /*1cbc0*/  HMMA.16816.F32 R156, R4, R18, R156 ;  /* 0x00000012049c723c */ /* 0x000fe2000000189c */
[----:B------:R-:W-:-:S05]  /*1cbd0*/  IMAD.MOV.U32 R232, RZ, RZ, R118 ;  /* 0x000000ffffe87224 */ /* 0x000fca00078e0076 */
[C---:B------:R-:W-:Y:S06]  /*1cbe0*/  HMMA.16816.F32 R68, R4.reuse, R12, R68 ;  /* 0x0000000c0444723c */ /* 0x040fec0000001844 */
[C---:B--2---:R-:W-:Y:S06]  /*1cbf0*/  HMMA.16816.F32 R168, R4.reuse, R20, R168 ;  /* 0x0000001404a8723c */ /* 0x044fec00000018a8 */
[C---:B------:R-:W-:Y:S06]  /*1cc00*/  HMMA.16816.F32 R164, R4.reuse, R22, R164 ;  /* 0x0000001604a4723c */ /* 0x040fec00000018a4 */
[C---:B------:R-:W-:Y:S06]  /*1cc10*/  HMMA.16816.F32 R84, R4.reuse, R24, R84 ;  /* 0x000000180454723c */ /* 0x040fec0000001854 */
[C---:B------:R-:W-:Y:S06]  /*1cc20*/  HMMA.16816.F32 R88, R4.reuse, R26, R88 ;  /* 0x0000001a0458723c */ /* 0x040fec0000001858 */
[C---:B---3--:R-:W-:Y:S06]  /*1cc30*/  HMMA.16816.F32 R116, R4.reuse, R32, R64 ;  /* 0x000000200474723c */ /* 0x048fec0000001840 */
[----:B------:R-:W-:Y:S06]  /*1cc40*/  HMMA.16816.F32 R56, R4, R34, R56 ;  /* 0x000000220438723c */ /* 0x000fec0000001838 */
[----:B------:R-:W-:Y:S01]  /*1cc50*/  HMMA.16816.F32 R136, R8, R12, R136 ;  /* 0x0000000c0888723c */ /* 0x000fe20000001888 */
[----:B------:R-:W-:-:S02]  /*1cc60*/  LOP3.LUT R4, R2, 0xffff, RZ, 0xc0, !PT ;  /* 0x0000ffff02047812 */ /* 0x000fc400078ec0ff */
[--C-:B------:R-:W-:Y:S02]  /*1cc70*/  SHF.R.U32.HI R5, RZ, 0x10, R2.reuse ;  /* 0x00000010ff057819 */ /* 0x100fe40000011602 */
[----:B------:R-:W-:Y:S02]  /*1cc80*/  SHF.R.U32.HI R7, RZ, 0x18, R2 ;  /* 0x00000018ff077819 */ /* 0x000fe40000011602 */
[----:B------:R-:W-:Y:S02]  /*1cc90*/  LOP3.LUT R12, R2, 0xff, RZ, 0xc0, !PT ;  /* 0x000000ff020c7812 */ /* 0x000fe400078ec0ff */
[----:B------:R-:W-:Y:S02]  /*1cca0*/  LOP3.LUT R2, R3, UR33, R42, 0x96, !PT ;  /* 0x0000002103027c12 */ /* 0x000fe4000f8e962a */
[----:B------:R-:W-:Y:S02]  /*1ccb0*/  SHF.R.U32.HI R6, RZ, 0x8, R4 ;  /* 0x00000008ff067819 */ /* 0x000fe40000011604 */
[----:B------:R-:W-:-:S02]  /*1ccc0*/  LOP3.LUT R4, R5, 0xff, RZ, 0xc0, !PT ;  /* 0x000000ff05047812 */ /* 0x000fc400078ec0ff */
[----:B------:R-:W-:Y:S02]  /*1ccd0*/  LOP3.LUT R3, R2, 0xffff, RZ, 0xc0, !PT ;  /* 0x0000ffff02037812 */ /* 0x000fe400078ec0ff */
[----:B------:R-:W-:Y:S02]  /*1cce0*/  PRMT R12, R12, 0x5410, R6 ;  /* 0x000054100c0c7816 */ /* 0x000fe40000000006 */
[----:B------:R-:W-:Y:S02]  /*1ccf0*/  PRMT R7, R4, 0x5410, R7 ;  /* 0x0000541004077816 */ /* 0x000fe40000000007 */
[--C-:B------:R-:W-:Y:S02]  /*1cd00*/  SHF.R.U32.HI R4, RZ, 0x10, R2.reuse ;  /* 0x00000010ff047819 */ /* 0x100fe40000011602 */
[----:B------:R-:W-:Y:S02]  /*1cd10*/  LOP3.LUT R6, R2, 0xff, RZ, 0xc0, !PT ;  /* 0x000000ff02067812 */ /* 0x000fe400078ec0ff */
[----:B------:R-:W-:-:S02]  /*1cd20*/  SHF.R.U32.HI R5, RZ, 0x18, R2 ;  /* 0x00000018ff057819 */ /* 0x000fc40000011602 */
[----:B------:R-:W-:Y:S02]  /*1cd30*/  SHF.R.U32.HI R2, RZ, 0x8, R3 ;  /* 0x00000008ff027819 */ /* 0x000fe40000011603 */
[----:B------:R-:W-:Y:S02]  /*1cd40*/  LOP3.LUT R3, R4, 0xff, RZ, 0xc0, !PT ;  /* 0x000000ff04037812 */ /* 0x000fe400078ec0ff */
[----:B------:R-:W-:Y:S02]  /*1cd50*/  PRMT R2, R6, 0x5410, R2 ;  /* 0x0000541006027816 */ /* 0x000fe40000000002 */
[----:B------:R-:W-:-:S03]  /*1cd60*/  PRMT R3, R3, 0x5410, R5 ;  /* 0x0000541003037816 */ /* 0x000fc60000000005 */
[----:B------:R-:W-:-:S05]  /*1cd70*/  HSET2.LE.AND R2, R2, R0, PT ;  /* 0x0000000002027233 */ /* 0x000fca0003803000 */
[----:B------:R-:W-:Y:S02]  /*1cd80*/  LOP3.LUT R120, R2, R120, RZ, 0xc0, !PT ;  /* 0x0000007802787212 */ /* 0x000fe400078ec0ff */
[--C-:B------:R-:W-:Y:S02]  /*1cd90*/  HSET2.LE.AND R2, R3, R0.reuse, PT ;  /* 0x0000000003027233 */ /* 0x100fe40003803000 */
[----:B------:R-:W-:-:S03]  /*1cda0*/  HSET2.LE.AND R3, R12, R0, PT ;  /* 0x000000000c037233 */ /* 0x000fc60003803000 */
[----:B------:R-:W-:Y:S02]  /*1cdb0*/  LOP3.LUT R121, R2, R121, RZ, 0xc0, !PT ;  /* 0x0000007902797212 */ /* 0x000fe400078ec0ff */
[----:B------:R-:W-:Y:S02]  /*1cdc0*/  LOP3.LUT R2, R55, UR25, R50, 0x96, !PT ;  /* 0x0000001937027c12 */ /* 0x000fe4000f8e9632 */
[----:B------:R-:W-:Y:S02]  /*1cdd0*/  HSET2.LE.AND R4, R7, R0, PT ;  /* 0x0000000007047233 */ /* 0x000fe40003803000 */
[----:B------:R-:W-:Y:S01]  /*1cde0*/  LOP3.LUT R122, R3, R122, RZ, 0xc0, !PT ;  /* 0x0000007a037a7212 */ /* 0x000fe200078ec0ff */
[----:B------:R-:W-:Y:S01]  /*1cdf0*/  IMAD.WIDE.U32 R2, R2, -0x2daee0ad, RZ ;  /* 0xd2511f5302027825 */ /* 0x000fe200078e00ff */
[----:B------:R-:W-:Y:S01]  /*1ce00*/  HMMA.16816.F32 R152, R8, R20, R152 ;  /* 0x000000140898723c */ /* 0x000fe20000001898 */
[----:B------:R-:W-:-:S03]  /*1ce10*/  LOP3.LUT R123, R4, R123, RZ, 0xc0, !PT ;  /* 0x0000007b047b7212 */ /* 0x000fc600078ec0ff */
[----:B------:R-:W-:Y:S01]  /*1ce20*/  LOP3.LUT R4, R3, UR33, R52, 0x96, !PT ;  /* 0x0000002103047c12 */ /* 0x000fe2000f8e9634 */
[----:B------:R-:W-:Y:S01]  /*1ce30*/  IMAD.MOV.U32 R13, RZ, RZ, R63 ;  /* 0x000000ffff0d7224 */ /* 0x000fe200078e003f */
[----:B------:R-:W-:Y:S01]  /*1ce40*/  HMMA.16816.F32 R20, R8, R22, R228 ;  /* 0x000000160814723c */ /* 0x000fe200000018e4 */
[C---:B------:R-:W-:Y:S01]  /*1ce50*/  LOP3.LUT R3, R2.reuse, 0xffff, RZ, 0xc0, !PT ;  /* 0x0000ffff02037812 */ /* 0x040fe200078ec0ff */
[----:B------:R-:W-:Y:S01]  /*1ce60*/  IMAD.MOV.U32 R65, RZ, RZ, R80 ;  /* 0x000000ffff417224 */ /* 0x000fe200078e0050 */
[----:B------:R-:W-:Y:S01]  /*1ce70*/  LOP3.LUT R5, R2, 0xff, RZ, 0xc0, !PT ;  /* 0x000000ff02057812 */ /* 0x000fe200078ec0ff */
[----:B------:R-:W-:-:S03]  /*1ce80*/  IMAD.MOV.U32 R64, RZ, RZ, R81 ;  /* 0x000000ffff407224 */ /* 0x000fc600078e0051 */
[----:B------:R-:W-:Y:S02]  /*1ce90*/  IMAD.MOV.U32 R230, RZ, RZ, R60 ;  /* 0x000000ffffe67224 */ /* 0x000fe400078e003c */
[----:B------:R-:W-:Y:S02]  /*1cea0*/  IMAD.MOV.U32 R229, RZ, RZ, R61 ;  /* 0x000000ffffe57224 */ /* 0x000fe400078e003d */
[----:B------:R-:W-:Y:S02]  /*1ceb0*/  IMAD.MOV.U32 R228, RZ, RZ, R62 ;  /* 0x000000ffffe47224 */ /* 0x000fe400078e003e */
[----:B------:R-:W-:Y:S01]  /*1cec0*/  HMMA.16816.F32 R60, R8, R14, R108 ;  /* 0x0000000e083c723c */ /* 0x000fe2000000186c */
[----:B------:R-:W-:Y:S01]  /*1ced0*/  IMAD.MOV.U32 R231, RZ, RZ, R82 ;  /* 0x000000ffffe77224 */ /* 0x000fe200078e0052 */
[----:B------:R-:W-:-:S05]  /*1cee0*/  SHF.R.U32.HI R3, RZ, 0x8, R3 ;  /* 0x00000008ff037819 */ /* 0x000fca0000011603 */
[----:B------:R-:W-:Y:S02]  /*1cef0*/  IMAD.MOV.U32 R111, RZ, RZ, R83 ;  /* 0x000000ffff6f7224 */ /* 0x000fe400078e0053 */
[C---:B------:R-:W-:Y:S01]  /*1cf00*/  HMMA.16816.F32 R80, R8.reuse, R24, R112 ;  /* 0x000000180850723c */ /* 0x040fe20000001870 */
[----:B----4-:R-:W-:Y:S05]  /*1cf10*/  STG.E.U16 desc[UR22][R38.64+-0x100], R208 ;  /* 0xffff00d026007986 */ /* 0x010fea000c101516 */
[C---:B------:R-:W-:Y:S01]  /*1cf20*/  HMMA.16816.F32 R24, R8.reuse, R26, R96 ;  /* 0x0000001a0818723c */ /* 0x040fe20000001860 */
[----:B------:R-:W-:Y:S05]  /*1cf30*/  STG.E.U16 desc[UR22][R38.64+-0xfe], R207 ;  /* 0xffff02cf26007986 */ /* 0x000fea000c101516 */
[C---:B------:R-:W-:Y:S01]  /*1cf40*/  HMMA.16816.F32 R144, R8.reuse, R16, R144 ;  /* 0x000000100890723c */ /* 0x040fe20000001890 */
[----:B------:R-:W-:Y:S05]  /*1cf50*/  STG.E.U16 desc[UR22][R36.64+-0xf0], R247 ;  /* 0xffff10f724007986 */ /* 0x000fea000c101516 */
[C---:B------:R-:W-:Y:S01]  /*1cf60*/  HMMA.16816.F32 R96, R8.reuse, R28, R92 ;  /* 0x0000001c0860723c */ /* 0x040fe2000000185c */
[----:B------:R-:W-:Y:S05]  /*1cf70*/  STG.E.U16 desc[UR22][R36.64+-0xee], R246 ;  /* 0xffff12f624007986 */ /* 0x000fea000c101516 */
[----:B------:R-:W-:Y:S01]  /*1cf80*/  HMMA.16816.F32 R112, R8, R32, R212 ;  /* 0x000000200870723c */ /* 0x000fe200000018d4 */
[----:B------:R-:W-:Y:S01]  /*1cf90*/  IMAD.MOV.U32 R67, RZ, RZ, R78 ;  /* 0x000000ffff437224 */ /* 0x000fe200078e004e */
[----:B------:R-:W-:Y:S01]  /*1cfa0*/  SHF.R.U32.HI R6, RZ, 0x10, R2 ;  /* 0x00000010ff067819 */ /* 0x000fe20000011602 */
[----:B------:R-:W-:-:S03]  /*1cfb0*/  IMAD.MOV.U32 R66, RZ, RZ, R79 ;  /* 0x000000ffff427224 */ /* 0x000fc600078e004f */
[----:B------:R-:W-:Y:S01]  /*1cfc0*/  HMMA.16816.F32 R16, R8, R18, R148 ;  /* 0x000000120810723c */ /* 0x000fe20000001894 */
[----:B------:R-:W-:Y:S01]  /*1cfd0*/  IMAD.MOV.U32 R48, RZ, RZ, R111 ;  /* 0x000000ffff307224 */ /* 0x000fe200078e006f */
[----:B------:R-:W-:-:S04]  /*1cfe0*/  SHF.R.U32.HI R7, RZ, 0x18, R2 ;  /* 0x00000018ff077819 */ /* 0x000fc80000011602 */
[----:B------:R-:W-:Y:S01]  /*1cff0*/  HMMA.16816.F32 R28, R8, R30, R140 ;  /* 0x0000001e081c723c */ /* 0x000fe2000000188c */
[----:B------:R-:W-:Y:S01]  /*1d000*/  STG.E.U16 desc[UR22][R46.64+-0xf0], R244 ;  /* 0xffff10f42e007986 */ /* 0x000fe2000c101516 */
[----:B------:R-:W-:-:S03]  /*1d010*/  IMAD.MOV.U32 R49, RZ, RZ, R13 ;  /* 0x000000ffff317224 */ /* 0x000fc600078e000d */
[----:B------:R-:W-:Y:S01]  /*1d020*/  LDSM.16.MT88.4 R92, [R190+0xac00] ;  /* 0x00ac0000be5c783b */ /* 0x000fe20000004200 */
[----:B------:R-:W-:Y:S01]  /*1d030*/  HMMA.16816.F32 R32, R8, R34, R132 ;  /* 0x000000220820723c */ /* 0x000fe20000001884 */
[----:B------:R-:W-:Y:S02]  /*1d040*/  LOP3.LUT R2, R4, 0xffff, RZ, 0xc0, !PT ;  /* 0x0000ffff04027812 */ /* 0x000fe400078ec0ff */
[----:B------:R-:W-:Y:S04]  /*1d050*/  STG.E.U16 desc[UR22][R46.64+-0xee], R245 ;  /* 0xffff12f52e007986 */ /* 0x000fe8000c101516 */
[----:B------:R-:W-:Y:S01]  /*1d060*/  PRMT R8, R5, 0x5410, R3 ;  /* 0x0000541005087816 */ /* 0x000fe20000000003 */
[----:B------:R-:W1:Y:S01]  /*1d070*/  LDSM.16.MT88.4 R148, [R188+0x9c00] ;  /* 0x009c0000bc94783b */ /* 0x000e620000004200 */
[----:B------:R-:W-:-:S02]  /*1d080*/  SHF.R.U32.HI R3, RZ, 0x10, R4 ;  /* 0x00000010ff037819 */ /* 0x000fc40000011604 */
[----:B------:R-:W-:Y:S01]  /*1d090*/  LOP3.LUT R5, R4, 0xff, RZ, 0xc0, !PT ;  /* 0x000000ff04057812 */ /* 0x000fe200078ec0ff */
[----:B------:R-:W2:Y:S01]  /*1d0a0*/  LDSM.16.MT88.4 R140, [R190+0x9c00] ;  /* 0x009c0000be8c783b */ /* 0x000ea20000004200 */
[----:B------:R-:W-:Y:S02]  /*1d0b0*/  SHF.R.U32.HI R4, RZ, 0x18, R4 ;  /* 0x00000018ff047819 */ /* 0x000fe40000011604 */
[----:B------:R-:W-:Y:S01]  /*1d0c0*/  LOP3.LUT R3, R3, 0xff, RZ, 0xc0, !PT ;  /* 0x000000ff03037812 */ /* 0x000fe200078ec0ff */
[----:B------:R-:W3:Y:S04]  /*1d0d0*/  LDSM.16.MT88.4 R76, [R188+0xac00] ;  /* 0x00ac0000bc4c783b */ /* 0x000ee80000004200 */
[----:B------:R-:W4:Y:S04]  /*1d0e0*/  LDSM.16.MT88.4 R108, [R188+0xbc00] ;  /* 0x00bc0000bc6c783b */ /* 0x000f280000004200 */
[----:B------:R-:W-:Y:S04]  /*1d0f0*/  STG.E.U16 desc[UR22][R44.64+-0xf0], R206 ;  /* 0xffff10ce2c007986 */ /* 0x000fe8000c101516 */
[----:B------:R-:W-:Y:S04]  /*1d100*/  STG.E.U16 desc[UR22][R44.64+-0xee], R205 ;  /* 0xffff12cd2c007986 */ /* 0x000fe8000c101516 */
[----:B------:R-:W4:Y:S04]  /*1d110*/  LDSM.16.MT88.4 R12, [R190+0xbc00] ;  /* 0x00bc0000be0c783b */ /* 0x000f280000004200 */
[----:B------:R-:W-:Y:S04]  /*1d120*/  STG.E.U16 desc[UR22][R38.64+-0xf0], R204 ;  /* 0xffff10cc26007986 */ /* 0x000fe8000c101516 */
[----:B------:R-:W-:Y:S01]  /*1d130*/  STG.E.U16 desc[UR22][R38.64+-0xee], R203 ;  /* 0xffff12cb26007986 */ /* 0x000fe2000c101516 */
[----:B------:R-:W-:-:S03]  /*1d140*/  PRMT R3, R3, 0x5410, R4 ;  /* 0x0000541003037816 */ /* 0x000fc60000000004 */
[----:B------:R-:W-:Y:S04]  /*1d150*/  STG.E.U16 desc[UR22][R36.64+-0xe0], R243 ;  /* 0xffff20f324007986 */ /* 0x000fe8000c101516 */
[----:B------:R-:W-:Y:S01]  /*1d160*/  STG.E.U16 desc[UR22][R36.64+-0xde], R242 ;  /* 0xffff22f224007986 */ /* 0x000fe2000c101516 */
[----:B------:R-:W-:-:S03]  /*1d170*/  HSET2.LE.AND R4, R8, R0, PT ;  /* 0x0000000008047233 */ /* 0x000fc60003803000 */
[----:B------:R-:W-:Y:S04]  /*1d180*/  STG.E.U16 desc[UR22][R46.64+-0xe0], R240 ;  /* 0xffff20f02e007986 */ /* 0x000fe8000c101516 */
[----:B------:R-:W-:Y:S04]  /*1d190*/  STG.E.U16 desc[UR22][R46.64+-0xde], R241 ;  /* 0xffff22f12e007986 */ /* 0x000fe8000c101516 */
[----:B------:R-:W-:Y:S04]  /*1d1a0*/  STG.E.U16 desc[UR22][R44.64+-0xe0], R202 ;  /* 0xffff20ca2c007986 */ /* 0x000fe8000c101516 */
[----:B------:R-:W-:Y:S04]  /*1d1b0*/  STG.E.U16 desc[UR22][R44.64+-0xde], R201 ;  /* 0xffff22c92c007986 */ /* 0x000fe8000c101516 */
[----:B------:R-:W-:Y:S04]  /*1d1c0*/  STG.E.U16 desc[UR22][R38.64+-0xe0], R200 ;  /* 0xffff20c826007986 */ /* 0x000fe8000c101516 */
[----:B------:R-:W-:Y:S04]  /*1d1d0*/  STG.E.U16 desc[UR22][R38.64+-0xde], R199 ;  /* 0xffff22c726007986 */ /* 0x000fe8000c101516 */
[----:B------:R-:W-:Y:S04]  /*1d1e0*/  STG.E.U16 desc[UR22][R36.64+-0xd0], R239 ;  /* 0xffff30ef24007986 */ /* 0x000fe8000c101516 */
[----:B------:R-:W-:Y:S04]  /*1d1f0*/  STG.E.U16 desc[UR22][R36.64+-0xce], R238 ;  /* 0xffff32ee24007986 */ /* 0x000fe8000c101516 */
[----:B------:R2:W-:Y:S04]  /*1d200*/  STG.E.U16 desc[UR22][R46.64+-0xd0], R236 ;  /* 0xffff30ec2e007986 */ /* 0x0005e8000c101516 */
[----:B------:R-:W-:Y:S01]  /*1d210*/  STG.E.U16 desc[UR22][R46.64+-0xce], R235 ;  /* 0xffff32eb2e007986 */ /* 0x000fe2000c101516 */
[----:B------:R-:W-:-:S03]  /*1d220*/  LOP3.LUT R126, R4, R126, RZ, 0xc0, !PT ;  /* 0x0000007e047e7212 */ /* 0x000fc600078ec0ff */
[----:B------:R-:W-:Y:S04]  /*1d230*/  STG.E.U16 desc[UR22][R44.64+-0xd0], R198 ;  /* 0xffff30c62c007986 */ /* 0x000fe8000c101516 */
[----:B------:R-:W-:Y:S01]  /*1d240*/  STG.E.U16 desc[UR22][R44.64+-0xce], R197 ;  /* 0xffff32c52c007986 */ /* 0x000fe2000c101516 */
[----:B------:R-:W-:-:S03]  /*1d250*/  FADD.FTZ R4, R230, R229 ;  /* 0x000000e5e6047221 */ /* 0x000fc60000010000 */
[----:B------:R-:W-:Y:S04]  /*1d260*/  STG.E.U16 desc[UR22][R38.64+-0xd0], R196 ;  /* 0xffff30c426007986 */ /* 0x000fe8000c101516 */
[----:B------:R-:W-:Y:S04]  /*1d270*/  STG.E.U16 desc[UR22][R38.64+-0xce], R194 ;  /* 0xffff32c226007986 */ /* 0x000fe8000c101516 */
[----:B------:R3:W-:Y:S04]  /*1d280*/  STG.E.U16 desc[UR22][R36.64+-0xc0], R234 ;  /* 0xffff40ea24007986 */ /* 0x0007e8000c101516 */
[----:B------:R1:W-:Y:S04]  /*1d290*/  STG.E.U16 desc[UR22][R36.64+-0xbe], R227 ;  /* 0xffff42e324007986 */ /* 0x0003e8000c101516 */
[----:B------:R1:W-:Y:S04]  /*1d2a0*/  STG.E.U16 desc[UR22][R46.64+-0xc0], R225 ;  /* 0xffff40e12e007986 */ /* 0x0003e8000c101516 */
[----:B------:R1:W-:Y:S04]  /*1d2b0*/  STG.E.U16 desc[UR22][R46.64+-0xbe], R226 ;  /* 0xffff42e22e007986 */ /* 0x0003e8000c101516 */
[----:B------:R1:W-:Y:S04]  /*1d2c0*/  STG.E.U16 desc[UR22][R44.64+-0xc0], R187 ;  /* 0xffff40bb2c007986 */ /* 0x0003e8000c101516 */
[----:B------:R1:W-:Y:S01]  /*1d2d0*/  STG.E.U16 desc[UR22][R44.64+-0xbe], R186 ;  /* 0xffff42ba2c007986 */ /* 0x0003e2000c101516 */
[----:B------:R-:W-:-:S03]  /*1d2e0*/  FADD.FTZ R4, R65, R4 ;  /* 0x0000000441047221 */ /* 0x000fc60000010000 */
[----:B------:R1:W-:Y:S04]  /*1d2f0*/  STG.E.U16 desc[UR22][R38.64+-0xc0], R175 ;  /* 0xffff40af26007986 */ /* 0x0003e8000c101516 */
[----:B------:R1:W-:Y:S01]  /*1d300*/  STG.E.U16 desc[UR22][R38.64+-0xbe], R174 ;  /* 0xffff42ae26007986 */ /* 0x0003e2000c101516 */
[----:B------:R-:W-:-:S03]  /*1d310*/  SHF.R.U32.HI R2, RZ, 0x8, R2 ;  /* 0x00000008ff027819 */ /* 0x000fc60000011602 */
[----:B------:R1:W-:Y:S04]  /*1d320*/  STG.E.U16 desc[UR22][R36.64+-0xb0], R224 ;  /* 0xffff50e024007986 */ /* 0x0003e8000c101516 */
[----:B------:R1:W-:Y:S01]  /*1d330*/  STG.E.U16 desc[UR22][R36.64+-0xae], R223 ;  /* 0xffff52df24007986 */ /* 0x0003e2000c101516 */
[----:B------:R-:W-:-:S03]  /*1d340*/  LOP3.LUT R6, R6, 0xff, RZ, 0xc0, !PT ;  /* 0x000000ff06067812 */ /* 0x000fc600078ec0ff */
[----:B------:R1:W-:Y:S04]  /*1d350*/  STG.E.U16 desc[UR22][R46.64+-0xb0], R222 ;  /* 0xffff50de2e007986 */ /* 0x0003e8000c101516 */
[----:B------:R1:W-:Y:S04]  /*1d360*/  STG.E.U16 desc[UR22][R46.64+-0xae], R221 ;  /* 0xffff52dd2e007986 */ /* 0x0003e8000c101516 */
[----:B------:R1:W-:Y:S04]  /*1d370*/  STG.E.U16 desc[UR22][R44.64+-0xb0], R185 ;  /* 0xffff50b92c007986 */ /* 0x0003e8000c101516 */
[----:B------:R1:W-:Y:S01]  /*1d380*/  STG.E.U16 desc[UR22][R44.64+-0xae], R183 ;  /* 0xffff52b72c007986 */ /* 0x0003e2000c101516 */
[----:B------:R-:W-:-:S03]  /*1d390*/  FADD.FTZ R4, R67, R4 ;  /* 0x0000000443047221 */ /* 0x000fc60000010000 */
[----:B------:R1:W-:Y:S04]  /*1d3a0*/  STG.E.U16 desc[UR22][R38.64+-0xb0], R184 ;  /* 0xffff50b826007986 */ /* 0x0003e8000c101516 */
[----:B------:R1:W-:Y:S01]  /*1d3b0*/  STG.E.U16 desc[UR22][R38.64+-0xae], R182 ;  /* 0xffff52b626007986 */ /* 0x0003e2000c101516 */
[----:B------:R-:W-:-:S03]  /*1d3c0*/  PRMT R2, R5, 0x5410, R2 ;  /* 0x0000541005027816 */ /* 0x000fc60000000002 */
[----:B------:R1:W-:Y:S04]  /*1d3d0*/  STG.E.U16 desc[UR22][R36.64+-0xa0], R220 ;  /* 0xffff60dc24007986 */ /* 0x0003e8000c101516 */
[----:B------:R1:W-:Y:S01]  /*1d3e0*/  STG.E.U16 desc[UR22][R36.64+-0x9e], R219 ;  /* 0xffff62db24007986 */ /* 0x0003e2000c101516 */
[----:B------:R-:W-:-:S03]  /*1d3f0*/  PRMT R6, R6, 0x5410, R7 ;  /* 0x0000541006067816 */ /* 0x000fc60000000007 */
[----:B------:R1:W-:Y:S04]  /*1d400*/  STG.E.U16 desc[UR22][R46.64+-0xa0], R218 ;  /* 0xffff60da2e007986 */ /* 0x0003e8000c101516 */
[----:B------:R1:W-:Y:S04]  /*1d410*/  STG.E.U16 desc[UR22][R46.64+-0x9e], R217 ;  /* 0xffff62d92e007986 */ /* 0x0003e8000c101516 */
[----:B------:R1:W-:Y:S04]  /*1d420*/  STG.E.U16 desc[UR22][R44.64+-0xa0], R181 ;  /* 0xffff60b52c007986 */ /* 0x0003e8000c101516 */
[----:B------:R1:W-:Y:S04]  /*1d430*/  STG.E.U16 desc[UR22][R44.64+-0x9e], R180 ;  /* 0xffff62b42c007986 */ /* 0x0003e8000c101516 */
[----:B------:R1:W-:Y:S04]  /*1d440*/  STG.E.U16 desc[UR22][R38.64+-0xa0], R173 ;  /* 0xffff60ad26007986 */ /* 0x0003e8000c101516 */
[----:B------:R1:W-:Y:S04]  /*1d450*/  STG.E.U16 desc[UR22][R38.64+-0x9e], R172 ;  /* 0xffff62ac26007986 */ /* 0x0003e8000c101516 */
[----:B------:R1:W-:Y:S04]  /*1d460*/  STG.E.U16 desc[UR22][R36.64+-0x90], R216 ;  /* 0xffff70d824007986 */ /* 0x0003e8000c101516 */
[----:B------:R1:W-:Y:S01]  /*1d470*/  STG.E.U16 desc[UR22][R36.64+-0x8e], R211 ;  /* 0xffff72d324007986 */ /* 0x0003e2000c101516 */
[----:B------:R-:W-:-:S03]  /*1d480*/  HSET2.LE.AND R2, R2, R0, PT ;  /* 0x0000000002027233 */ /* 0x000fc60003803000 */
[----:B------:R1:W-:Y:S01]  /*1d490*/  STG.E.U16 desc[UR22][R46.64+-0x90], R210 ;  /* 0xffff70d22e007986 */ /* 0x0003e2000c101516 */
[----:B------:R-:W-:-:S03]  /*1d4a0*/  HSET2.LE.AND R3, R3, R0, PT ;  /* 0x0000000003037233 */ /* 0x000fc60003803000 */
[----:B------:R1:W-:Y:S01]  /*1d4b0*/  STG.E.U16 desc[UR22][R46.64+-0x8e], R209 ;  /* 0xffff72d12e007986 */ /* 0x0003e2000c101516 */
[----:B------:R-:W-:-:S03]  /*1d4c0*/  HSET2.LE.AND R0, R6, R0, PT ;  /* 0x0000000006007233 */ /* 0x000fc60003803000 */
[----:B------:R2:W-:Y:S04]  /*1d4d0*/  STG.E.U16 desc[UR22][R44.64+-0x90], R179 ;  /* 0xffff70b32c007986 */ /* 0x0005e8000c101516 */
[----:B------:R3:W-:Y:S04]  /*1d4e0*/  STG.E.U16 desc[UR22][R44.64+-0x8e], R178 ;  /* 0xffff72b22c007986 */ /* 0x0007e8000c101516 */
[----:B------:R3:W-:Y:S04]  /*1d4f0*/  STG.E.U16 desc[UR22][R38.64+-0x90], R177 ;  /* 0xffff70b126007986 */ /* 0x0007e8000c101516 */
[----:B------:R4:W-:Y:S04]  /*1d500*/  STG.E.U16 desc[UR22][R38.64+-0x8e], R176 ;  /* 0xffff72b026007986 */ /* 0x0009e8000c101516 */
[----:B------:R4:W-:Y:S01]  /*1d510*/  STL [R1+0x6c], R4 ;  /* 0x00006c0401007387 */ /* 0x0009e20000100800 */
[----:B------:R-:W-:Y:S01]  /*1d520*/  LOP3.LUT R124, R2, R124, RZ, 0xc0, !PT ;  /* 0x0000007c027c7212 */ /* 0x000fe200078ec0ff */
[----:B------:R-:W-:Y:S01]  /*1d530*/  FADD.FTZ R2, R49, R48 ;  /* 0x0000003031027221 */ /* 0x000fe20000010000 */
[----:B------:R-:W-:Y:S01]  /*1d540*/  LOP3.LUT R127, R0, R127, RZ, 0xc0, !PT ;  /* 0x0000007f007f7212 */ /* 0x000fe200078ec0ff */
[----:B------:R-:W-:Y:S01]  /*1d550*/  FADD.FTZ R0, R233, R228 ;  /* 0x000000e4e9007221 */ /* 0x000fe20000010000 */
[----:B------:R-:W-:Y:S01]  /*1d560*/  LOP3.LUT R125, R3, R125, RZ, 0xc0, !PT ;  /* 0x0000007d037d7212 */ /* 0x000fe200078ec0ff */
[----:B------:R-:W-:Y:S01]  /*1d570*/  FADD.FTZ R3, R64, R231 ;  /* 0x000000e740037221 */ /* 0x000fe20000010000 */
[----:B------:R-:W-:Y:S01]  /*1d580*/  FADD.FTZ R2, R252, R2 ;  /* 0x00000002fc027221 */ /* 0x000fe20000010000 */
[----:B------:R-:W-:Y:S01]  /*1d590*/  FADD.FTZ R0, R237, R0 ;  /* 0x00000000ed007221 */ /* 0x000fe20000010000 */
[----:B-1----:R-:W-:Y:S01]  /*1d5a0*/  HMMA.16816.F32 R168, R120, R148, R168 ;  /* 0x0000009478a8723c */ /* 0x002fe200000018a8 */
[----:B------:R-:W-:Y:S01]  /*1d5b0*/  FADD.FTZ R3, R66, R3 ;  /* 0x0000000342037221 */ /* 0x000fe20000010000 */
[----:B------:R-:W-:Y:S01]  /*1d5c0*/  FADD.FTZ R2, R250, R2 ;  /* 0x00000002fa027221 */ /* 0x000fe20000010000 */
[----:B------:R-:W-:Y:S01]  /*1d5d0*/  FADD.FTZ R0, R249, R0 ;  /* 0x00000000f9007221 */ /* 0x000fe20000010000 */
[----:B--2---:R-:W-:-:S02]  /*1d5e0*/  IADD3 R236, P1, R36, -0x180, RZ ;  /* 0xfffffe8024ec7810 */ /* 0x004fc40007f3e0ff */
[----:B------:R-:W-:Y:S01]  /*1d5f0*/  HMMA.16816.F32 R164, R120, R150, R164 ;  /* 0x0000009678a4723c */ /* 0x000fe200000018a4 */
[----:B------:R-:W-:-:S05]  /*1d600*/  @UP0 UIADD3 UR44, UR18, -0x4, URZ ;  /* 0xfffffffc122c0890 */ /* 0x000fca000fffe03f */
[----:B------:R-:W-:Y:S01]  /*1d610*/  HMMA.16816.F32 R160, R120, R140, R160 ;  /* 0x0000008c78a0723c */ /* 0x000fe200000018a0 */
[----:B---3--:R-:W-:-:S05]  /*1d620*/  FADD.FTZ R234, R232, R3 ;  /* 0x00000003e8ea7221 */ /* 0x008fca0000010000 */
        /* <DEDUP_REMOVED lines=8> */
[C---:B----4-:R-:W-:Y:S06]  /*1d6b0*/  HMMA.16816.F32 R100, R120.reuse, R108, R100 ;  /* 0x0000006c7864723c */ /* 0x050fec0000001864 */
[----:B------:R-:W-:Y:S06]  /*1d6c0*/  HMMA.16816.F32 R104, R120, R110, R104 ;  /* 0x0000006e7868723c */ /* 0x000fec0000001868 */
[C---:B------:R-:W-:Y:S06]  /*1d6d0*/  HMMA.16816.F32 R152, R124.reuse, R148, R152 ;  /* 0x000000947c98723c */ /* 0x040fec0000001898 */
[C---:B------:R-:W-:Y:S06]  /*1d6e0*/  HMMA.16816.F32 R144, R124.reuse, R140, R144 ;  /* 0x0000008c7c90723c */ /* 0x040fec0000001890 */
[C---:B------:R-:W-:Y:S06]  /*1d6f0*/  HMMA.16816.F32 R136, R124.reuse, R76, R136 ;  /* 0x0000004c7c88723c */ /* 0x040fec0000001888 */
[C---:B------:R-:W-:Y:S06]  /*1d700*/  HMMA.16816.F32 R80, R124.reuse, R92, R80 ;  /* 0x0000005c7c50723c */ /* 0x040fec0000001850 */
[----:B------:R-:W-:Y:S06]  /*1d710*/  HMMA.16816.F32 R96, R124, R108, R96 ;  /* 0x0000006c7c60723c */ /* 0x000fec0000001860 */
[----:B------:R-:W-:Y:S06]  /*1d720*/  HMMA.16816.F32 R116, R120, R12, R116 ;  /* 0x0000000c7874723c */ /* 0x000fec0000001874 */
        /* <DEDUP_REMOVED lines=9> */
[----:B------:R-:W-:-:S15]  /*1d7c0*/  @P0 BRA `(.L_x_570) ;  /* 0x0000000000040947 */ /* 0x000fde0003800000 */
.L_x_563:
[----:B------:R-:W-:-:S12]  /*1d7d0*/  UIADD3 UR44, UR42, -0x1, URZ ;  /* 0xffffffff2a2c7890 */ /* 0x000fd8000fffe03f */
.L_x_570:
[----:B------:R-:W-:-:S13]  /*1d7e0*/  ISETP.LE.AND P0, PT, RZ, UR44, PT ;  /* 0x0000002cff007c0c */ /* 0x000fda000bf03270 */
[----:B------:R-:W-:Y:S05]  /*1d7f0*/  @!P0 BRA `(.L_x_571) ;  /* 0x0000007000848947 */ /* 0x000fea0003800000 */
[----:B------:R-:W2:Y:S01]  /*1d800*/  LDL.LU R6, [R1+0x158] ;  /* 0x0001580001067983 */ /* 0x000ea20000300800 */
[----:B------:R-:W-:Y:S01]  /*1d810*/  ULDC UR6, c[0x0][0x2d0] ;  /* 0x0000b40000067ab9 */ /* 0x000fe20000000800 */
[----:B------:R-:W-:Y:S01]  /*1d820*/  ULDC UR4, c[0x0][0x2d8] ;  /* 0x0000b60000047ab9 */ /* 0x000fe20000000800 */
[----:B------:R-:W1:Y:S01]  /*1d830*/  S2R R2, SR_TID.X ;  /* 0x0000000000027919 */ /* 0x000e620000002100 */
[----:B------:R-:W-:Y:S01]  /*1d840*/  MOV R194, UR12 ;  /* 0x0000000c00c27c02 */ /* 0x000fe20008000f00 */
[----:B-----5:R-:W-:Y:S01]  /*1d850*/  IMAD.MOV.U32 R133, RZ, RZ, R128 ;  /* 0x000000ffff857224 */ /* 0x020fe200078e0080 */
[----:B------:R-:W-:Y:S01]  /*1d860*/  MOV R3, R130 ;  /* 0x0000008200037202 */ /* 0x000fe20000000f00 */
[----:B------:R-:W3:Y:S01]  /*1d870*/  LDL.LU R4, [R1+0x1b0] ;  /* 0x0001b00001047983 */ /* 0x000ee20000300800 */
[----:B------:R-:W-:Y:S01]  /*1d880*/  MOV R132, R129 ;  /* 0x0000008100847202 */ /* 0x000fe20000000f00 */
[----:B------:R-:W-:Y:S02]  /*1d890*/  ULDC UR8, c[0x0][0x2d0] ;  /* 0x0000b40000087ab9 */ /* 0x000fe40000000800 */
[----:B------:R-:W4:Y:S01]  /*1d8a0*/  LDL.LU R5, [R1+0x194] ;  /* 0x0001940001057983 */ /* 0x000f220000300800 */
[----:B------:R-:W-:-:S02]  /*1d8b0*/  USHF.L.U32 UR11, UR4, 0x3, URZ ;  /* 0x00000003040b7899 */ /* 0x000fc4000800063f */
[----:B------:R-:W-:Y:S02]  /*1d8c0*/  UIMAD UR41, UR4, 0x48, URZ ;  /* 0x00000048042978a4 */ /* 0x000fe4000f8e023f */
[----:B------:R-:W-:Y:S02]  /*1d8d0*/  USHF.R.S32.HI UR19, URZ, 0x1f, UR4 ;  /* 0x0000001f3f137899 */ /* 0x000fe40008011404 */
[----:B------:R-:W-:Y:S02]  /*1d8e0*/  UIMAD.WIDE.U32 UR48, UR4, 0x70, URZ ;  /* 0x00000070043078a5 */ /* 0x000fe4000f8e003f */
[----:B------:R-:W-:Y:S02]  /*1d8f0*/  UIMAD UR4, UR4, 0x38, UR11 ;  /* 0x00000038040478a4 */ /* 0x000fe4000f8e020b */
[----:B------:R-:W-:Y:S02]  /*1d900*/  USHF.R.S32.HI UR7, URZ, 0x1f, UR11 ;  /* 0x0000001f3f077899 */ /* 0x000fe4000801140b */
[----:B------:R-:W-:-:S02]  /*1d910*/  UIADD3 UR4, UR4, 0x1, URZ ;  /* 0x0000000104047890 */ /* 0x000fc4000fffe03f */
[----:B------:R-:W-:Y:S02]  /*1d920*/  UIMAD UR19, UR19, 0x70, URZ ;  /* 0x00000070131378a4 */ /* 0x000fe4000f8e023f */
[----:B------:R-:W-:Y:S02]  /*1d930*/  USHF.R.S32.HI UR28, URZ, 0x1f, UR4 ;  /* 0x0000001f3f1c7899 */ /* 0x000fe40008011404 */
[----:B------:R-:W-:Y:S02]  /*1d940*/  USHF.L.U32 UR18, UR11, 0x1, URZ ;  /* 0x000000010b127899 */ /* 0x000fe4000800063f */
[----:B------:R-:W-:Y:S02]  /*1d950*/  USHF.L.U32 UR42, UR41, 0x1, URZ ;  /* 0x00000001292a7899 */ /* 0x000fe4000800063f */
[----:B------:R-:W-:Y:S01]  /*1d960*/  USHF.L.U64.HI UR11, UR11, 0x1, UR7 ;  /* 0x000000010b0b7899 */ /* 0x000fe20008010207 */
[----:B-1----:R-:W-:Y:S01]  /*1d970*/  SHF.R.S32.HI R0, RZ, 0x1f, R2 ;  /* 0x0000001fff007819 */ /* 0x002fe20000011402 */
[----:B------:R-:W-:-:S02]  /*1d980*/  USHF.L.U32 UR29, UR4, 0x1, URZ ;  /* 0x00000001041d7899 */ /* 0x000fc4000800063f */
[----:B------:R-:W-:Y:S01]  /*1d990*/  USHF.L.U64.HI UR28, UR4, 0x1, UR28 ;  /* 0x00000001041c7899 */ /* 0x000fe2000801021c */
[----:B------:R-:W-:Y:S01]  /*1d9a0*/  LEA.HI R0, R0, R2, RZ, 0x2 ;  /* 0x0000000200007211 */ /* 0x000fe200078f10ff */
[----:B------:R-:W-:Y:S01]  /*1d9b0*/  UIADD3 UR19, UR49, UR19, URZ ;  /* 0x0000001331137290 */ /* 0x000fe2000fffe03f */
[----:B------:R-:W-:Y:S02]  /*1d9c0*/  ULDC UR4, c[0x0][0x2ec] ;  /* 0x0000bb0000047ab9 */ /* 0x000fe40000000800 */
[----:B------:R-:W-:-:S05]  /*1d9d0*/  LOP3.LUT R0, R0, 0xfffffffc, RZ, 0xc0, !PT ;  /* 0xfffffffc00007812 */ /* 0x000fca00078ec0ff */
[----:B------:R-:W-:-:S04]  /*1d9e0*/  IMAD.IADD R0, R2, 0x1, -R0 ;  /* 0x0000000102007824 */ /* 0x000fc800078e0a00 */
[----:B------:R-:W-:-:S05]  /*1d9f0*/  IMAD.SHL.U32 R0, R0, 0x8, RZ ;  /* 0x0000000800007824 */ /* 0x000fca00078e00ff */
[----:B------:R-:W-:Y:S01]  /*1da00*/  ISETP.GE.AND P0, PT, R0, UR6, PT ;  /* 0x0000000600007c0c */ /* 0x000fe2000bf06270 */
[----:B------:R-:W-:Y:S01]  /*1da10*/  IMAD.MOV.U32 R0, RZ, RZ, 0x7054 ;  /* 0x00007054ff007424 */ /* 0x000fe200078e00ff */
[----:B------:R-:W-:-:S04]  /*1da20*/  USHF.R.S32.HI UR6, URZ, 0x1f, UR41 ;  /* 0x0000001f3f067899 */ /* 0x000fc80008011429 */
[----:B------:R-:W-:Y:S01]  /*1da30*/  PRMT R194, R194, R0, UR12 ;  /* 0x0000000cc2c27e16 */ /* 0x000fe20008000000 */
[----:B------:R-:W-:Y:S01]  /*1da40*/  IMAD.MOV.U32 R0, RZ, RZ, R131 ;  /* 0x000000ffff007224 */ /* 0x000fe200078e0083 */
[----:B------:R-:W-:-:S03]  /*1da50*/  USHF.L.U64.HI UR41, UR41, 0x1, UR6 ;  /* 0x0000000129297899 */ /* 0x000fc60008010206 */
[----:B------:R-:W-:Y:S02]  /*1da60*/  ULDC.64 UR6, c[0x0][0x248] ;  /* 0x0000920000067ab9 */ /* 0x000fe40000000a00 */
[----:B------:R-:W1:Y:S08]  /*1da70*/  @!P0 LDC.64 R10, c[0x0][0x220] ;  /* 0x00008800ff0a8b82 */ /* 0x000e700000000a00 */
[----:B------:R-:W1:Y:S02]  /*1da80*/  @!P0 LDC.64 R8, c[0x0][0x220] ;  /* 0x00008800ff088b82 */ /* 0x000e640000000a00 */
[----:B-1----:R-:W-:Y:S04]  /*1da90*/  @!P0 STL.64 [R1+0x120], R10 ;  /* 0x0001200a01008387 */ /* 0x002fe80000100a00 */
[----:B------:R1:W-:Y:S01]  /*1daa0*/  @!P0 STL.64 [R1+0x118], R8 ;  /* 0x0001180801008387 */ /* 0x0003e20000100a00 */
[C---:B--2---:R-:W-:Y:S01]  /*1dab0*/  IADD3 R2, R6.reuse, 0x4, RZ ;  /* 0x0000000406027810 */ /* 0x044fe20007ffe0ff */
[----:B-1----:R-:W-:-:S04]  /*1dac0*/  IMAD.WIDE.U32 R8, R6, -0x326172a9, RZ ;  /* 0xcd9e8d5706087825 */ /* 0x002fc800078e00ff */
[----:B------:R-:W-:Y:S01]  /*1dad0*/  IMAD.WIDE.U32 R6, R2, -0x326172a9, RZ ;  /* 0xcd9e8d5702067825 */ /* 0x000fe200078e00ff */
[----:B------:R-:W-:Y:S03]  /*1dae0*/  STL.64 [R1+0x108], R8 ;  /* 0x0001080801007387 */ /* 0x000fe60000100a00 */
[----:B---3--:R-:W-:Y:S01]  /*1daf0*/  IMAD.WIDE.U32 R238, R4, -0x2daee0ad, RZ ;  /* 0xd2511f5304ee7825 */ /* 0x008fe200078e00ff */
[----:B------:R1:W-:Y:S01]  /*1db00*/  STL.64 [R1+0x100], R6 ;  /* 0x0001000601007387 */ /* 0x0003e20000100a00 */
[-C--:B----4-:R-:W-:Y:S02]  /*1db10*/  LOP3.LUT R250, R7, R5.reuse, RZ, 0x3c, !PT ;  /* 0x0000000507fa7212 */ /* 0x090fe400078e3cff */
[----:B------:R-:W-:Y:S01]  /*1db20*/  LOP3.LUT R242, R9, R5, RZ, 0x3c, !PT ;  /* 0x0000000509f27212 */ /* 0x000fe200078e3cff */
[----:B-1----:R-:W2:Y:S04]  /*1db30*/  LDL.LU.64 R6, [R1+0x1a0] ;  /* 0x0001a00001067983 */ /* 0x002ea80000300a00 */
[----:B------:R-:W2:Y:S01]  /*1db40*/  LDL.LU.64 R4, [R1+0x1a8] ;  /* 0x0001a80001047983 */ /* 0x000ea20000300a00 */
[----:B------:R-:W-:-:S04]  /*1db50*/  IMAD.WIDE.U32 R242, R242, -0x2daee0ad, RZ ;  /* 0xd2511f53f2f27825 */ /* 0x000fc800078e00ff */
[----:B------:R-:W-:-:S04]  /*1db60*/  IMAD.WIDE.U32 R250, R250, -0x2daee0ad, RZ ;  /* 0xd2511f53fafa7825 */ /* 0x000fc800078e00ff */
[----:B--2---:R-:W-:-:S05]  /*1db70*/  IMAD.MOV.U32 R5, RZ, RZ, R7 ;  /* 0x000000ffff057224 */ /* 0x004fca00078e0007 */
[----:B------:R1:W-:Y:S01]  /*1db80*/  STL.64 [R1+0x110], R4 ;  /* 0x0001100401007387 */ /* 0x0003e20000100a00 */
[----:B------:R-:W-:Y:S05]  /*1db90*/  BRA `(.L_x_572) ;  /* 0x00000004000c7947 */ /* 0x000fea0003800000 */
.L_x_574:
[----:B------:R-:W2:Y:S01]  /*1dba0*/  LDL.64 R198, [R1+0x138] ;  /* 0x0001380001c67983 */ /* 0x000ea20000100a00 */
[----:B------:R-:W1:Y:S01]  /*1dbb0*/  @!P0 LDC.64 R130, c[0x0][0x218] ;  /* 0x00008600ff828b82 */ /* 0x000e620000000a00 */
[----:B------:R-:W-:Y:S02]  /*1dbc0*/  UIADD3 UR43, UR44, -0x1, URZ ;  /* 0xffffffff2c2b7890 */ /* 0x000fe4000fffe03f */
[----:B------:R-:W3:Y:S02]  /*1dbd0*/  LDL.64 R196, [R1+0x130] ;  /* 0x0001300001c47983 */ /* 0x000ee40000100a00 */
[----:B------:R-:W-:Y:S02]  /*1dbe0*/  USHF.R.S32.HI UR10, URZ, 0x1f, UR43 ;  /* 0x0000001f3f0a7899 */ /* 0x000fe4000801142b */
[----:B------:R4:W-:Y:S01]  /*1dbf0*/  @P0 STS [R195+0x6000], RZ ;  /* 0x006000ffc3000388 */ /* 0x0009e20000000800 */
[----:B------:R-:W5:Y:S01]  /*1dc00*/  @!P4 LDC.64 R176, c[0x0][0x218] ;  /* 0x00008600ffb0cb82 */ /* 0x000f620000000a00 */
[----:B------:R-:W-:Y:S02]  /*1dc10*/  UIMAD UR10, UR10, UR6, URZ ;  /* 0x000000060a0a72a4 */ /* 0x000fe4000f8e023f */
[----:B------:R4:W-:Y:S01]  /*1dc20*/  @P0 STS [R195+0x6004], RZ ;  /* 0x006004ffc3000388 */ /* 0x0009e20000000800 */
[----:B------:R-:W-:Y:S02]  /*1dc30*/  UIMAD.WIDE.U32 UR46, UR43, UR6, URZ ;  /* 0x000000062b2e72a5 */ /* 0x000fe4000f8e003f */
[----:B------:R-:W-:Y:S01]  /*1dc40*/  UIMAD UR10, UR43, UR7, UR10 ;  /* 0x000000072b0a72a4 */ /* 0x000fe2000f8e020a */
[----:B------:R4:W-:Y:S01]  /*1dc50*/  @P0 STS.64 [R195+0x6008], RZ ;  /* 0x006008ffc3000388 */ /* 0x0009e20000000a00 */
[----:B------:R-:W4:Y:S02]  /*1dc60*/  @!P3 LDC.64 R174, c[0x0][0x218] ;  /* 0x00008600ffaebb82 */ /* 0x000f240000000a00 */
[----:B------:R-:W-:Y:S01]  /*1dc70*/  UIADD3 UR10, UR47, UR10, URZ ;  /* 0x0000000a2f0a7290 */ /* 0x000fe2000fffe03f */
[----:B------:R-:W-:Y:S02]  /*1dc80*/  IMAD.U32 R2, RZ, RZ, UR46 ;  /* 0x0000002eff027e24 */ /* 0x000fe4000f8e00ff */
[----:B------:R-:W-:Y:S03]  /*1dc90*/  IMAD.U32 R128, RZ, RZ, UR46 ;  /* 0x0000002eff807e24 */ /* 0x000fe6000f8e00ff */
[----:B------:R-:W-:Y:S01]  /*1dca0*/  IMAD.U32 R129, RZ, RZ, UR10 ;  /* 0x0000000aff817e24 */ /* 0x000fe2000f8e00ff */
[----:B------:R-:W4:Y:S08]  /*1dcb0*/  @!P0 LDC.64 R172, c[0x0][0x218] ;  /* 0x00008600ffac8b82 */ /* 0x000f300000000a00 */
[----:B------:R-:W4:Y:S08]  /*1dcc0*/  @!P4 LDC.64 R134, c[0x0][0x218] ;  /* 0x00008600ff86cb82 */ /* 0x000f300000000a00 */
[----:B------:R-:W4:Y:S01]  /*1dcd0*/  @!P3 LDC.64 R178, c[0x0][0x218] ;  /* 0x00008600ffb2bb82 */ /* 0x000f220000000a00 */
[----:B--2---:R-:W-:Y:S04]  /*1dce0*/  LEA R2, P1, R2, R198, 0x6 ;  /* 0x000000c602027211 */ /* 0x004fe800078230ff */
[----:B---3--:R-:W-:Y:S02]  /*1dcf0*/  LEA.HI.X R129, R128, R197, R129, 0x6, P1 ;  /* 0x000000c580817211 */ /* 0x008fe400008f3481 */
[C---:B-1----:R-:W-:Y:S02]  /*1dd00*/  @!P0 LEA R130, P1, R2.reuse, R130, 0x1 ;  /* 0x0000008202828211 */ /* 0x042fe400078208ff */
[C---:B-----5:R-:W-:Y:S02]  /*1dd10*/  @!P4 LEA R176, P2, R2.reuse, R176, 0x1 ;  /* 0x000000b002b0c211 */ /* 0x060fe400078408ff */
        /* <DEDUP_REMOVED lines=10> */
[C---:B------:R-:W-:Y:S02]  /*1ddc0*/  @!P0 LEA R172, P5, R128.reuse, R172, 0x1 ;  /* 0x000000ac80ac8211 */ /* 0x040fe400078a08ff */
[C---:B------:R-:W-:Y:S01]  /*1ddd0*/  @!P4 LEA R134, P2, R128.reuse, R134, 0x1 ;  /* 0x000000868086c211 */ /* 0x040fe200078408ff */
        /* <DEDUP_REMOVED lines=17> */
[C---:B-1----:R-:W-:Y:S03]  /*1def0*/  @!P3 LEA R130, P1, R128.reuse, R178, 0x1 ;  /* 0x000000b28082b211 */ /* 0x042fe600078208ff */
        /* <DEDUP_REMOVED lines=13> */
.L_x_572:
[----:B-1----:R-:W2:Y:S01]  /*1dfd0*/  LDL R5, [R1+0xfc] ;  /* 0x0000fc0001057983 */ /* 0x002ea20000100800 */
[----:B------:R-:W-:Y:S04]  /*1dfe0*/  DEPBAR.LE SB0, 0x0 ;  /* 0x000080000000791a */ /* 0x000fe80000000000 */
[----:B---3--:R-:W3:Y:S01]  /*1dff0*/  LDL R4, [R1+0x128] ;  /* 0x0001280001047983 */ /* 0x008ee20000100800 */
[----:B------:R-:W-:Y:S02]  /*1e000*/  USHF.R.S32.HI UR10, URZ, 0x1f, UR44 ;  /* 0x0000001f3f0a7899 */ /* 0x000fe4000801142c */
[----:B------:R-:W-:Y:S02]  /*1e010*/  UIMAD UR9, UR24, UR44, URZ ;  /* 0x0000002c180972a4 */ /* 0x000fe4000f8e023f */
[----:B------:R-:W4:Y:S01]  /*1e020*/  LDL.64 R20, [R1+0x110] ;  /* 0x0001100001147983 */ /* 0x000f220000100a00 */
[----:B------:R-:W-:Y:S02]  /*1e030*/  UISETP.GE.AND UP0, UPT, UR44, 0x1, UPT ;  /* 0x000000012c00788c */ /* 0x000fe4000bf06270 */
[----:B------:R-:W-:Y:S02]  /*1e040*/  UIMAD UR9, UR10, UR32, UR9 ;  /* 0x000000200a0972a4 */ /* 0x000fe4000f8e0209 */
[----:B------:R-:W5:Y:S05]  /*1e050*/  LDL R6, [R1+0x120] ;  /* 0x0001200001067983 */ /* 0x000f6a0000100800 */
[----:B------:R-:W5:Y:S05]  /*1e060*/  LDL R2, [R1+0x124] ;  /* 0x0001240001027983 */ /* 0x000f6a0000100800 */
[----:B------:R-:W5:Y:S05]  /*1e070*/  LDL R8, [R1+0x118] ;  /* 0x0001180001087983 */ /* 0x000f6a0000100800 */
[----:B------:R-:W5:Y:S01]  /*1e080*/  LDL R18, [R1+0x11c] ;  /* 0x00011c0001127983 */ /* 0x000f620000100800 */
[----:B------:R-:W-:Y:S06]  /*1e090*/  BAR.SYNC.DEFER_BLOCKING 0x0 ;  /* 0x0000000000007b1d */ /* 0x000fec0000010000 */
[----:B------:R-:W-:Y:S05]  /*1e0a0*/  @P0 STS [R195+0x9000], RZ ;  /* 0x009000ffc3000388 */ /* 0x000fea0000000800 */
[----:B------:R-:W-:Y:S05]  /*1e0b0*/  @P0 STS [R195+0x9004], RZ ;  /* 0x009004ffc3000388 */ /* 0x000fea0000000800 */
[----:B------:R-:W-:Y:S01]  /*1e0c0*/  @P0 STS.64 [R195+0x9008], RZ ;  /* 0x009008ffc3000388 */ /* 0x000fe20000000a00 */
[----:B--2---:R-:W-:Y:S02]  /*1e0d0*/  ISETP.GE.AND P4, PT, R5, UR8, PT ;  /* 0x0000000805007c0c */ /* 0x004fe4000bf86270 */
[----:B---3--:R-:W-:Y:S01]  /*1e0e0*/  ISETP.GE.AND P3, PT, R4, UR8, PT ;  /* 0x0000000804007c0c */ /* 0x008fe2000bf66270 */
[----:B------:R-:W-:Y:S04]  /*1e0f0*/  IMAD.U32 R4, RZ, RZ, UR44 ;  /* 0x0000002cff047e24 */ /* 0x000fe8000f8e00ff */
[----:B----4-:R-:W-:Y:S06]  /*1e100*/  IMAD.WIDE.U32 R4, R4, UR32, R20 ;  /* 0x0000002004047c25 */ /* 0x010fec000f8e0014 */
[----:B------:R-:W1:Y:S01]  /*1e110*/  @!P4 LDC.64 R12, c[0x0][0x220] ;  /* 0x00008800ff0ccb82 */ /* 0x000e620000000a00 */
[----:B------:R-:W-:Y:S01]  /*1e120*/  VIADD R5, R5, UR9 ;  /* 0x0000000905057c36 */ /* 0x000fe20008000000 */
[C---:B-----5:R-:W-:Y:S01]  /*1e130*/  @!P0 LEA R6, P1, R4.reuse, R6, 0x1 ;  /* 0x0000000604068211 */ /* 0x060fe200078208ff */
[----:B------:R-:W-:Y:S03]  /*1e140*/  USHF.L.U32 UR9, UR44, 0x1, URZ ;  /* 0x000000012c097899 */ /* 0x000fe6000800063f */
[C-C-:B------:R-:W-:Y:S02]  /*1e150*/  @!P0 LEA.HI.X R7, R4.reuse, R2, R5.reuse, 0x1, P1 ;  /* 0x0000000204078211 */ /* 0x140fe400008f0c05 */
[----:B------:R-:W2:Y:S01]  /*1e160*/  @!P3 LDC.64 R10, c[0x0][0x220] ;  /* 0x00008800ff0abb82 */ /* 0x000ea20000000a00 */
[C---:B------:R-:W-:Y:S02]  /*1e170*/  IADD3 R2, P5, R4.reuse, UR20, RZ ;  /* 0x0000001404027c10 */ /* 0x040fe4000ffbe0ff */
[----:B------:R-:W-:Y:S01]  /*1e180*/  @!PT LDS RZ, [RZ] ;  /* 0x00000000fffff984 */ /* 0x000fe20000000800 */
[----:B------:R-:W-:Y:S01]  /*1e190*/  @!PT LDS RZ, [RZ] ;  /* 0x00000000fffff984 */ /* 0x000fe20000000800 */
[----:B------:R-:W-:Y:S01]  /*1e1a0*/  @!PT LDS RZ, [RZ] ;  /* 0x00000000fffff984 */ /* 0x000fe20000000800 */
[----:B------:R3:W-:Y:S05]  /*1e1b0*/  @!P0 LDGSTS.E.BYPASS.LTC128B.128 [R195+0x9000], desc[UR22][R6.64] ;  /* 0x0900000006c38fae */ /* 0x0007ea000b901d56 */
[----:B------:R-:W-:Y:S01]  /*1e1c0*/  @P4 STS.128 [R195+0xa000], RZ ;  /* 0x00a000ffc3004388 */ /* 0x000fe20000000c00 */
[----:B------:R-:W3:Y:S01]  /*1e1d0*/  @!P4 LDC.64 R14, c[0x0][0x220] ;  /* 0x00008800ff0ecb82 */ /* 0x000ee20000000a00 */
[C---:B-1----:R-:W-:Y:S07]  /*1e1e0*/  @!P4 LEA R12, P2, R4.reuse, R12, 0x1 ;  /* 0x0000000c040cc211 */ /* 0x042fee00078408ff */
[----:B------:R-:W1:Y:S01]  /*1e1f0*/  @!P3 LDC.64 R16, c[0x0][0x220] ;  /* 0x00008800ff10bb82 */ /* 0x000e620000000a00 */
[C-C-:B------:R-:W-:Y:S02]  /*1e200*/  @!P4 LEA.HI.X R13, R4.reuse, R13, R5.reuse, 0x1, P2 ;  /* 0x0000000d040dc211 */ /* 0x140fe400010f0c05 */
[C---:B--2---:R-:W-:Y:S03]  /*1e210*/  @!P3 LEA R10, P1, R4.reuse, R10, 0x1 ;  /* 0x0000000a040ab211 */ /* 0x044fe600078208ff */
[----:B------:R-:W-:Y:S01]  /*1e220*/  @!PT LDS RZ, [RZ] ;  /* 0x00000000fffff984 */ /* 0x000fe20000000800 */
[----:B------:R-:W-:Y:S01]  /*1e230*/  @!PT LDS RZ, [RZ] ;  /* 0x00000000fffff984 */ /* 0x000fe20000000800 */
[----:B------:R-:W-:Y:S01]  /*1e240*/  @!PT LDS RZ, [RZ] ;  /* 0x00000000fffff984 */ /* 0x000fe20000000800 */
[----:B------:R-:W-:Y:S01]  /*1e250*/  @!P4 LDGSTS.E.BYPASS.LTC128B.128 [R195+0xa000], desc[UR22][R12.64+0x40] ;  /* 0x0a0000400cc3cfae */ /* 0x000fe2000b901d56 */
[----:B------:R-:W-:Y:S04]  /*1e260*/  @!P3 LEA.HI.X R11, R4, R11, R5, 0x1, P1 ;  /* 0x0000000b040bb211 */ /* 0x000fe800008f0c05 */
[----:B------:R-:W-:Y:S01]  /*1e270*/  @P3 STS.128 [R195+0xb000], RZ ;  /* 0x00b000ffc3003388 */ /* 0x000fe20000000c00 */
[----:B------:R-:W-:Y:S02]  /*1e280*/  IADD3.X R5, R5, UR16, RZ, P5, !PT ;  /* 0x0000001005057c10 */ /* 0x000fe4000affe4ff */
[C---:B------:R-:W-:Y:S02]  /*1e290*/  @!P0 LEA R8, P5, R2.reuse, R8, 0x1 ;  /* 0x0000000802088211 */ /* 0x040fe400078a08ff */
[----:B------:R-:W-:Y:S01]  /*1e2a0*/  @!PT LDS RZ, [RZ] ;  /* 0x00000000fffff984 */ /* 0x000fe20000000800 */
[----:B------:R-:W-:Y:S01]  /*1e2b0*/  @!PT LDS RZ, [RZ] ;  /* 0x00000000fffff984 */ /* 0x000fe20000000800 */
[----:B------:R-:W-:Y:S01]  /*1e2c0*/  @!PT LDS RZ, [RZ] ;  /* 0x00000000fffff984 */ /* 0x000fe20000000800 */
[----:B------:R-:W-:Y:S01]  /*1e2d0*/  @!P3 LDGSTS.E.BYPASS.LTC128B.128 [R195+0xb000], desc[UR22][R10.64+0x80] ;  /* 0x0b0000800ac3bfae */ /* 0x000fe2000b901d56 */
[C---:B---3--:R-:W-:Y:S02]  /*1e2e0*/  @!P4 LEA R6, P2, R2.reuse, R14, 0x1 ;  /* 0x0000000e0206c211 */ /* 0x048fe400078408ff */
[C-C-:B------:R-:W-:Y:S02]  /*1e2f0*/  @!P0 LEA.HI.X R9, R2.reuse, R18, R5.reuse, 0x1, P5 ;  /* 0x0000001202098211 */ /* 0x140fe400028f0c05 */
[----:B------:R-:W-:Y:S01]  /*1e300*/  @P0 STS.128 [R195+0x9800], RZ ;  /* 0x009800ffc3000388 */ /* 0x000fe20000000c00 */
[C-C-:B------:R-:W-:Y:S04]  /*1e310*/  @!P4 LEA.HI.X R7, R2.reuse, R15, R5.reuse, 0x1, P2 ;  /* 0x0000000f0207c211 */ /* 0x140fe800010f0c05 */
[----:B------:R-:W-:Y:S01]  /*1e320*/  @!PT LDS RZ, [RZ] ;  /* 0x00000000fffff984 */ /* 0x000fe20000000800 */
[----:B------:R-:W-:Y:S01]  /*1e330*/  @!PT LDS RZ, [RZ] ;  /* 0x00000000fffff984 */ /* 0x000fe20000000800 */
[----:B------:R-:W-:Y:S01]  /*1e340*/  @!PT LDS RZ, [RZ] ;  /* 0x00000000fffff984 */ /* 0x000fe20000000800 */
[----:B------:R-:W-:Y:S01]  /*1e350*/  @!P0 LDGSTS.E.BYPASS.LTC128B.128 [R195+0x9800], desc[UR22][R8.64] ;  /* 0x0980000008c38fae */ /* 0x000fe2000b901d56 */
[C---:B-1----:R-:W-:Y:S04]  /*1e360*/  @!P3 LEA R4, P1, R2.reuse, R16, 0x1 ;  /* 0x000000100204b211 */ /* 0x042fe800078208ff */
[----:B------:R-:W-:Y:S01]  /*1e370*/  @P4 STS.128 [R195+0xa800], RZ ;  /* 0x00a800ffc3004388 */ /* 0x000fe20000000c00 */
[----:B------:R-:W-:Y:S02]  /*1e380*/  @!P3 LEA.HI.X R5, R2, R17, R5, 0x1, P1 ;  /* 0x000000110205b211 */ /* 0x000fe400008f0c05 */
[----:B------:R-:W-:Y:S02]  /*1e390*/  PLOP3.LUT P1, PT, PT, PT, UP0, 0x80, 0x0 ;  /* 0x000000000000781c */ /* 0x000fe40003f2f008 */
        /* <DEDUP_REMOVED lines=10> */
[----:B------:R-:W1:Y:S05]  /*1e440*/  LDSM.16.M88.4 R16, [R189+0x6000] ;  /* 0x00600000bd10783b */ /* 0x000e6a0000000200 */
[----:B------:R-:W2:Y:S05]  /*1e450*/  LDSM.16.M88.4 R60, [R192+0x1000] ;  /* 0x00100000c03c783b */ /* 0x000eaa0000000200 */
[----:B------:R-:W3:Y:S05]  /*1e460*/  LDSM.16.M88.4 R32, [R189+0x6400] ;  /* 0x00640000bd20783b */ /* 0x000eea0000000200 */
[----:B------:R-:W0:Y:S05]  /*1e470*/  LDGDEPBAR ;  /* 0x00000000000079af */ /* 0x000e2a0000000000 */
[----:B------:R-:W4:Y:S05]  /*1e480*/  LDSM.16.M88.4 R48, [R189+0x6800] ;  /* 0x00680000bd30783b */ /* 0x000f2a0000000200 */
[----:B------:R-:W5:Y:S05]  /*1e490*/  LDSM.16.M88.4 R128, [R189+0x6c00] ;  /* 0x006c0000bd80783b */ /* 0x000f6a0000000200 */
[----:B------:R-:W-:Y:S05]  /*1e4a0*/  LDSM.16.M88.4 R172, [R193] ;  /* 0x00000000c1ac783b */ /* 0x000fea0000000200 */
[----:B------:R-:W5:Y:S05]  /*1e4b0*/  LDSM.16.M88.4 R176, [R191+0x6000] ;  /* 0x00600000bfb0783b */ /* 0x000f6a0000000200 */
[----:B------:R-:W5:Y:S01]  /*1e4c0*/  LDSM.16.M88.4 R180, [R193+0x1000] ;  /* 0x00100000c1b4783b */ /* 0x000f620000000200 */
[-C--:B-1----:R-:W-:Y:S04]  /*1e4d0*/  HMMA.16816.F32 R4, R64, R16.reuse, RZ ;  /* 0x000000104004723c */ /* 0x082fe800000018ff */
[----:B------:R-:W1:Y:S02]  /*1e4e0*/  LDSM.16.M88.4 R184, [R191+0x6400] ;  /* 0x00640000bfb8783b */ /* 0x000e640000000200 */
[C---:B--2---:R-:W-:Y:S06]  /*1e4f0*/  HMMA.16816.F32 R8, R60.reuse, R16, RZ ;  /* 0x000000103c08723c */ /* 0x044fec00000018ff */
[-C--:B------:R-:W-:Y:S06]  /*1e500*/  HMMA.16816.F32 R12, R60, R18.reuse, RZ ;  /* 0x000000123c0c723c */ /* 0x080fec00000018ff */
[C---:B------:R-:W-:Y:S06]  /*1e510*/  HMMA.16816.F32 R16, R64.reuse, R18, RZ ;  /* 0x000000124010723c */ /* 0x040fec00000018ff */
[-C--:B---3--:R-:W-:Y:S06]  /*1e520*/  HMMA.16816.F32 R20, R64, R32.reuse, RZ ;  /* 0x000000204014723c */ /* 0x088fec00000018ff */
[C---:B------:R-:W-:Y:S06]  /*1e530*/  HMMA.16816.F32 R24, R60.reuse, R32, RZ ;  /* 0x000000203c18723c */ /* 0x040fec00000018ff */
[-C--:B------:R-:W-:Y:S06]  /*1e540*/  HMMA.16816.F32 R28, R60, R34.reuse, RZ ;  /* 0x000000223c1c723c */ /* 0x080fec00000018ff */
[C---:B------:R-:W-:Y:S06]  /*1e550*/  HMMA.16816.F32 R32, R64.reuse, R34, RZ ;  /* 0x000000224020723c */ /* 0x040fec00000018ff */
[-C--:B----4-:R-:W-:Y:S06]  /*1e560*/  HMMA.16816.F32 R36, R64, R48.reuse, RZ ;  /* 0x000000304024723c */ /* 0x090fec00000018ff */
[C---:B------:R-:W-:Y:S06]  /*1e570*/  HMMA.16816.F32 R40, R60.reuse, R48, RZ ;  /* 0x000000303c28723c */ /* 0x040fec00000018ff */
[-C--:B------:R-:W-:Y:S06]  /*1e580*/  HMMA.16816.F32 R44, R60, R50.reuse, RZ ;  /* 0x000000323c2c723c */ /* 0x080fec00000018ff */
[C---:B------:R-:W-:Y:S06]  /*1e590*/  HMMA.16816.F32 R48, R64.reuse, R50, RZ ;  /* 0x000000324030723c */ /* 0x040fec00000018ff */
[-C--:B-----5:R-:W-:Y:S06]  /*1e5a0*/  HMMA.16816.F32 R52, R64, R128.reuse, RZ ;  /* 0x000000804034723c */ /* 0x0a0fec00000018ff */
[C---:B------:R-:W-:Y:S06]  /*1e5b0*/  HMMA.16816.F32 R56, R60.reuse, R128, RZ ;  /* 0x000000803c38723c */ /* 0x040fec00000018ff */
[-C--:B------:R-:W-:Y:S06]  /*1e5c0*/  HMMA.16816.F32 R60, R60, R130.reuse, RZ ;  /* 0x000000823c3c723c */ /* 0x080fec00000018ff */
[----:B------:R-:W-:Y:S01]  /*1e5d0*/  HMMA.16816.F32 R64, R64, R130, RZ ;  /* 0x000000824040723c */ /* 0x000fe200000018ff */
[----:B------:R-:W2:Y:S05]  /*1e5e0*/  LDSM.16.M88.4 R128, [R191+0x6800] ;  /* 0x00680000bf80783b */ /* 0x000eaa0000000200 */
[-C--:B------:R-:W-:Y:S06]  /*1e5f0*/  HMMA.16816.F32 R4, R172, R176.reuse, R4 ;  /* 0x000000b0ac04723c */ /* 0x080fec0000001804 */
        /* <DEDUP_REMOVED lines=8> */
[----:B------:R-:W-:Y:S05]  /*1e680*/  LDSM.16.M88.4 R184, [R192+0x3000] ;  /* 0x00300000c0b8783b */ /* 0x000fea0000000200 */
        /* <DEDUP_REMOVED lines=8> */
[----:B------:R-:W1:Y:S05]  /*1e710*/  LDSM.16.M88.4 R180, [R189+0x7000] ;  /* 0x00700000bdb4783b */ /* 0x000e6a0000000200 */
[----:B------:R-:W-:Y:S01]  /*1e720*/  HMMA.16816.F32 R64, R172, R178, R64 ;  /* 0x000000b2ac40723c */ /* 0x000fe20000001840 */
[----:B------:R-:W2:Y:S05]  /*1e730*/  LDSM.16.M88.4 R172, [R189+0x7400] ;  /* 0x00740000bdac783b */ /* 0x000eaa0000000200 */
[----:B------:R-:W3:Y:S01]  /*1e740*/  LDSM.16.M88.4 R176, [R189+0x7800] ;  /* 0x00780000bdb0783b */ /* 0x000ee20000000200 */
        /* <DEDUP_REMOVED lines=14> */
[----:B------:R-:W2:Y:S05]  /*1e830*/  LDSM.16.M88.4 R176, [R191+0x7000] ;  /* 0x00700000bfb0783b */ /* 0x000eaa0000000200 */
[-C--:B-1----:R-:W-:Y:S06]  /*1e840*/  HMMA.16816.F32 R52, R128, R180.reuse, R52 ;  /* 0x000000b48034723c */ /* 0x082fec0000001834 */
[C---:B------:R-:W-:Y:S06]  /*1e850*/  HMMA.16816.F32 R56, R184.reuse, R180, R56 ;  /* 0x000000b4b838723c */ /* 0x040fec0000001838 */
[-C--:B------:R-:W-:Y:S01]  /*1e860*/  HMMA.16816.F32 R60, R184, R182.reuse, R60 ;  /* 0x000000b6b83c723c */ /* 0x080fe2000000183c */
[----:B------:R-:W1:Y:S05]  /*1e870*/  LDSM.16.M88.4 R184, [R193+0x3000] ;  /* 0x00300000c1b8783b */ /* 0x000e6a0000000200 */
[----:B------:R-:W-:Y:S01]  /*1e880*/  HMMA.16816.F32 R64, R128, R182, R64 ;  /* 0x000000b68040723c */ /* 0x000fe20000001840 */
[----:B------:R-:W3:Y:S05]  /*1e890*/  LDSM.16.M88.4 R128, [R191+0x7400] ;  /* 0x00740000bf80783b */ /* 0x000eea0000000200 */
[----:B------:R-:W-:Y:S01]  /*1e8a0*/  LDSM.16.M88.4 R180, [R191+0x7c00] ;  /* 0x007c0000bfb4783b */ /* 0x000fe20000000200 */
[-C--:B--2---:R-:W-:Y:S06]  /*1e8b0*/  HMMA.16816.F32 R4, R172, R176.reuse, R4 ;  /* 0x000000b0ac04723c */ /* 0x084fec0000001804 */
[C---:B-1----:R-:W-:Y:S06]  /*1e8c0*/  HMMA.16816.F32 R8, R184.reuse, R176, R8 ;  /* 0x000000b0b808723c */ /* 0x042fec0000001808 */
        /* <DEDUP_REMOVED lines=16> */
[----:B------:R-:W2:Y:S05]  /*1e9d0*/  LDSM.16.M88.4 R184, [R192+0x5000] ;  /* 0x00500000c0b8783b */ /* 0x000eaa0000000200 */
[----:B------:R-:W-:Y:S01]  /*1e9e0*/  HMMA.16816.F32 R64, R172, R182, R64 ;  /* 0x000000b6ac40723c */ /* 0x000fe20000001840 */
[----:B------:R-:W3:Y:S05]  /*1e9f0*/  LDSM.16.M88.4 R172, [R189+0x8400] ;  /* 0x00840000bdac783b */ /* 0x000eea0000000200 */
[----:B------:R-:W-:Y:S01]  /*1ea00*/  LDSM.16.M88.4 R180, [R189+0x8c00] ;  /* 0x008c0000bdb4783b */ /* 0x000fe20000000200 */
[-C--:B-1----:R-:W-:Y:S06]  /*1ea10*/  HMMA.16816.F32 R4, R128, R176.reuse, R4 ;  /* 0x000000b08004723c */ /* 0x082fec0000001804 */
        /* <DEDUP_REMOVED lines=23> */
[-C--:B------:R-:W-:Y:S11]  /*1eb90*/  HMMA.16816.F32 R12, R184, R178.reuse, R12 ;  /* 0x000000b2b80c723c */ /* 0x080ff6000000180c */
[----:B------:R-:W-:Y:S01]  /*1eba0*/  @!UPT UIADD3 URZ, URZ, URZ, URZ ;  /* 0x0000003f3f3ff290 */ /* 0x000fe2000fffe03f */
[----:B------:R-:W-:Y:S01]  /*1ebb0*/  FMNMX.FTZ R2, R4, R0, !PT ;  /* 0x0000000004027209 */ /* 0x000fe20007810000 */
[C---:B------:R-:W-:Y:S01]  /*1ebc0*/  HMMA.16816.F32 R16, R172.reuse, R178, R16 ;  /* 0x000000b2ac10723c */ /* 0x040fe20000001810 */
[----:B------:R-:W1:Y:S01]  /*1ebd0*/  LDSM.16.M88.4 R176, [R191+0x8800] ;  /* 0x00880000bfb0783b */ /* 0x000e620000000200 */
[----:B------:R-:W-:Y:S04]  /*1ebe0*/  DEPBAR.LE SB0, 0x0 ;  /* 0x000080000000791a */ /* 0x000fe80000000000 */
[-C--:B---3--:R-:W-:Y:S01]  /*1ebf0*/  HMMA.16816.F32 R20, R172, R128.reuse, R20 ;  /* 0x00000080ac14723c */ /* 0x088fe20000001814 */
[----:B------:R-:W-:Y:S04]  /*1ec00*/  BAR.SYNC.DEFER_BLOCKING 0x0 ;  /* 0x0000000000007b1d */ /* 0x000fe80000010000 */
[----:B------:R-:W-:Y:S01]  /*1ec10*/  FMNMX.FTZ R2, R5, R2, !PT ;  /* 0x0000000205027209 */ /* 0x000fe20007810000 */
[C---:B------:R-:W-:Y:S06]  /*1ec20*/  HMMA.16816.F32 R24, R184.reuse, R128, R24 ;  /* 0x00000080b818723c */ /* 0x040fec0000001818 */
[-C--:B------:R-:W-:Y:S06]  /*1ec30*/  HMMA.16816.F32 R28, R184, R130.reuse, R28 ;  /* 0x00000082b81c723c */ /* 0x080fec000000181c */
[C---:B------:R-:W-:Y:S05]  /*1ec40*/  HMMA.16816.F32 R32, R172.reuse, R130, R32 ;  /* 0x00000082ac20723c */ /* 0x040fea0000001820 */
[----:B------:R-:W-:Y:S01]  /*1ec50*/  FMNMX.FTZ R2, R16, R2, !PT ;  /* 0x0000000210027209 */ /* 0x000fe20007810000 */
[-C--:B-1----:R-:W-:Y:S06]  /*1ec60*/  HMMA.16816.F32 R36, R172, R176.reuse, R36 ;  /* 0x000000b0ac24723c */ /* 0x082fec0000001824 */
[C---:B------:R-:W-:Y:S06]  /*1ec70*/  HMMA.16816.F32 R40, R184.reuse, R176, R40 ;  /* 0x000000b0b828723c */ /* 0x040fec0000001828 */
[-C--:B------:R-:W-:Y:S06]  /*1ec80*/  HMMA.16816.F32 R44, R184, R178.reuse, R44 ;  /* 0x000000b2b82c723c */ /* 0x080fec000000182c */
[C---:B------:R-:W-:Y:S06]  /*1ec90*/  HMMA.16816.F32 R48, R172.reuse, R178, R48 ;  /* 0x000000b2ac30723c */ /* 0x040fec0000001830 */
[-C--:B------:R-:W-:Y:S06]  /*1eca0*/  HMMA.16816.F32 R52, R172, R180.reuse, R52 ;  /* 0x000000b4ac34723c */ /* 0x080fec0000001834 */
[C---:B------:R-:W-:Y:S06]  /*1ecb0*/  HMMA.16816.F32 R56, R184.reuse, R180, R56 ;  /* 0x000000b4b838723c */ /* 0x040fec0000001838 */
[-C--:B------:R-:W-:Y:S05]  /*1ecc0*/  HMMA.16816.F32 R60, R184, R182.reuse, R60 ;  /* 0x000000b6b83c723c */ /* 0x080fea000000183c */
[----:B------:R-:W-:Y:S01]  /*1ecd0*/  FMNMX.FTZ R181, R6, R3, !PT ;  /* 0x0000000306b57209 */ /* 0x000fe20007810000 */
[----:B------:R-:W-:Y:S05]  /*1ece0*/  HMMA.16816.F32 R64, R172, R182, R64 ;  /* 0x000000b6ac40723c */ /* 0x000fea0000001840 */
[----:B------:R-:W-:Y:S01]  /*1ecf0*/  FMNMX.FTZ R180, R17, R2, !PT ;  /* 0x0000000211b47209 */ /* 0x000fe20007810000 */
[----:B------:R-:W-:Y:S07]  /*1ed00*/  @!UPT UIADD3 URZ, URZ, URZ, URZ ;  /* 0x0000003f3f3ff290 */ /* 0x000fee000fffe03f */
[----:B------:R-:W-:Y:S11]  /*1ed10*/  @P1 BRA `(.L_x_574) ;  /* 0xffffffec00a01947 */ /* 0x000ff6000383ffff */
.L_x_573:
[----:B------:R-:W-:Y:S01]  /*1ed20*/  FMNMX.FTZ R128, R8, R132, !PT ;  /* 0x0000008408807209 */ /* 0x000fe20007810000 */
[----:B------:R-:W3:Y:S01]  /*1ed30*/  LDL.64 R186, [R1+0x108] ;  /* 0x0001080001ba7983 */ /* 0x000ee20000100a00 */
[----:B------:R-:W-:Y:S01]  /*1ed40*/  FMNMX.FTZ R129, R20, R180, !PT ;  /* 0x000000b414817209 */ /* 0x000fe20007810000 */
[----:B------:R-:W-:Y:S01]  /*1ed50*/  ULOP3.LUT UR10, UR9, UR27, URZ, 0x3c, !UPT ;  /* 0x0000001b090a7292 */ /* 0x000fe2000f8e3c3f */
[----:B------:R-:W-:Y:S01]  /*1ed60*/  FMNMX.FTZ R2, R10, R133, !PT ;  /* 0x000000850a027209 */ /* 0x000fe20007810000 */
[----:B------:R-:W-:Y:S01]  /*1ed70*/  UIADD3 UR9, UR9, 0x1, URZ ;  /* 0x0000000109097890 */ /* 0x000fe2000fffe03f */
[----:B------:R-:W-:Y:S01]  /*1ed80*/  FMNMX.FTZ R128, R9, R128, !PT ;  /* 0x0000008009807209 */ /* 0x000fe20007810000 */
[----:B------:R-:W4:Y:S01]  /*1ed90*/  LDL.64 R182, [R1+0x100] ;  /* 0x0001000001b67983 */ /* 0x000f220000100a00 */
[----:B--2---:R-:W-:Y:S01]  /*1eda0*/  FMNMX.FTZ R131, R21, R129, !PT ;  /* 0x0000008115837209 */ /* 0x004fe20007810000 */
[----:B------:R-:W-:Y:S01]  /*1edb0*/  ULOP3.LUT UR9, UR9, UR27, URZ, 0x3c, !UPT ;  /* 0x0000001b09097292 */ /* 0x000fe2000f8e3c3f */
        /* <DEDUP_REMOVED lines=42> */
[----:B------:R-:W1:Y:S01]  /*1f060*/  SHFL.BFLY PT, R175, R2, 0x2, 0x1f ;  /* 0x0c401f0002af7f89 */ /* 0x000e6200000e0000 */
        /* <DEDUP_REMOVED lines=10> */
[----:B------:R-:W-:Y:S01]  /*1f110*/  LOP3.LUT R130, R239, UR10, RZ, 0x3c, !PT ;  /* 0x0000000aef827c12 */ /* 0x000fe2000f8e3cff */
[----:B------:R-:W-:Y:S01]  /*1f120*/  UIADD3 UR10, UR27, -0x4498517b, URZ ;  /* 0xbb67ae851b0a7890 */ /* 0x000fe2000fffe03f */
[----:B------:R-:W-:Y:S01]  /*1f130*/  FMNMX.FTZ R172, R63, R128, !PT ;  /* 0x000000803fac7209 */ /* 0x000fe20007810000 */
[----:B------:R-:W2:Y:S01]  /*1f140*/  SHFL.BFLY PT, R177, R173, 0x2, 0x1f ;  /* 0x0c401f00adb17f89 */ /* 0x000ea200000e0000 */
[----:B------:R-:W-:Y:S01]  /*1f150*/  FMNMX.FTZ R174, R67, R174, !PT ;  /* 0x000000ae43ae7209 */ /* 0x000fe20007810000 */
[----:B------:R-:W-:Y:S01]  /*1f160*/  IMAD.WIDE.U32 R180, R130, -0x326172a9, RZ ;  /* 0xcd9e8d5782b47825 */ /* 0x000fe200078e00ff */
[----:B-1----:R-:W-:Y:S05]  /*1f170*/  FMNMX.FTZ R175, R2, R175, !PT ;  /* 0x000000af02af7209 */ /* 0x002fea0007810000 */
[----:B------:R-:W-:Y:S01]  /*1f180*/  SHFL.BFLY PT, R178, R172, 0x2, 0x1f ;  /* 0x0c401f00acb27f89 */ /* 0x000fe200000e0000 */
[----:B------:R-:W-:Y:S07]  /*1f190*/  LOP3.LUT R130, R243, UR10, R238, 0x96, !PT ;  /* 0x0000000af3827c12 */ /* 0x000fee000f8e96ee */
[----:B------:R-:W1:Y:S01]  /*1f1a0*/  SHFL.BFLY PT, R176, R174, 0x2, 0x1f ;  /* 0x0c401f00aeb07f89 */ /* 0x000e6200000e0000 */
[----:B------:R-:W-:Y:S07]  /*1f1b0*/  IMAD.WIDE.U32 R184, R130, -0x326172a9, RZ ;  /* 0xcd9e8d5782b87825 */ /* 0x000fee00078e00ff */
[----:B------:R-:W5:Y:S01]  /*1f1c0*/  SHFL.BFLY PT, R179, R175, 0x1, 0x1f ;  /* 0x0c201f00afb37f89 */ /* 0x000f6200000e0000 */
[----:B------:R-:W-:Y:S05]  /*1f1d0*/  LOP3.LUT R130, R185, UR39, R180, 0x96, !PT ;  /* 0x00000027b9827c12 */ /* 0x000fea000f8e96b4 */
[----:B------:R-:W-:Y:S01]  /*1f1e0*/  IMAD.WIDE.U32 R130, R130, -0x2daee0ad, RZ ;  /* 0xd2511f5382827825 */ /* 0x000fe200078e00ff */
[----:B--2---:R-:W-:Y:S02]  /*1f1f0*/  FMNMX.FTZ R2, R173, R177, !PT ;  /* 0x000000b1ad027209 */ /* 0x004fe40007810000 */
[----:B-1----:R-:W-:Y:S05]  /*1f200*/  FMNMX.FTZ R174, R174, R176, !PT ;  /* 0x000000b0aeae7209 */ /* 0x002fea0007810000 */
[----:B------:R-:W1:Y:S01]  /*1f210*/  SHFL.BFLY PT, R177, R174, 0x1, 0x1f ;  /* 0x0c201f00aeb17f89 */ /* 0x000e6200000e0000 */
[----:B---3--:R-:W-:Y:S05]  /*1f220*/  LOP3.LUT R128, R181, UR40, R186, 0x96, !PT ;  /* 0x00000028b5807c12 */ /* 0x008fea000f8e96ba */
[----:B------:R-:W-:Y:S05]  /*1f230*/  IMAD.WIDE.U32 R128, R128, -0x2daee0ad, RZ ;  /* 0xd2511f5380807825 */ /* 0x000fea00078e00ff */
[----:B------:R-:W-:Y:S02]  /*1f240*/  LOP3.LUT R134, R129, UR38, R242, 0x96, !PT ;  /* 0x0000002681867c12 */ /* 0x000fe4000f8e96f2 */
[----:B------:R-:W-:Y:S02]  /*1f250*/  LOP3.LUT R173, R131, UR36, R128, 0x96, !PT ;  /* 0x0000002483ad7c12 */ /* 0x000fe4000f8e9680 */
[----:B-----5:R-:W-:Y:S01]  /*1f260*/  FMNMX.FTZ R131, R175, R179, !PT ;  /* 0x000000b3af837209 */ /* 0x020fe20007810000 */
[----:B------:R-:W-:Y:S01]  /*1f270*/  IMAD.WIDE.U32 R134, R134, -0x326172a9, RZ ;  /* 0xcd9e8d5786867825 */ /* 0x000fe200078e00ff */
[----:B------:R-:W2:Y:S02]  /*1f280*/  LDL.LU R179, [R1+0x6c] ;  /* 0x00006c0001b37983 */ /* 0x000ea40000300800 */
[C---:B------:R-:W-:Y:S01]  /*1f290*/  FSETP.NEU.FTZ.AND P2, PT, R131.reuse, -INF , PT ;  /* 0xff8000008300780b */ /* 0x040fe20003f5d000 */
[----:B------:R-:W-:Y:S01]  /*1f2a0*/  FADD.FTZ R0, -R131, R0 ;  /* 0x0000000083007221 */ /* 0x000fe20000010100 */
[----:B------:R-:W-:Y:S02]  /*1f2b0*/  LOP3.LUT R129, R135, UR37, R184, 0x96, !PT ;  /* 0x0000002587817c12 */ /* 0x000fe4000f8e96b8 */
[----:B------:R-:W-:Y:S01]  /*1f2c0*/  FMNMX.FTZ R135, R172, R178, !PT ;  /* 0x000000b2ac877209 */ /* 0x000fe20007810000 */
[----:B------:R-:W-:Y:S01]  /*1f2d0*/  IMAD.WIDE.U32 R172, R173, -0x326172a9, RZ ;  /* 0xcd9e8d57adac7825 */ /* 0x000fe200078e00ff */
[----:B------:R-:W3:Y:S03]  /*1f2e0*/  SHFL.BFLY PT, R178, R2, 0x1, 0x1f ;  /* 0x0c201f0002b27f89 */ /* 0x000ee600000e0000 */
[----:B------:R-:W-:Y:S01]  /*1f2f0*/  IMAD.WIDE.U32 R128, R129, -0x2daee0ad, RZ ;  /* 0xd2511f5381807825 */ /* 0x000fe200078e00ff */
[----:B------:R-:W-:Y:S04]  /*1f300*/  LOP3.LUT R134, R173, UR35, R134, 0x96, !PT ;  /* 0x00000023ad867c12 */ /* 0x000fe8000f8e9686 */
[----:B------:R-:W5:Y:S01]  /*1f310*/  SHFL.BFLY PT, R175, R135, 0x1, 0x1f ;  /* 0x0c201f0087af7f89 */ /* 0x000f6200000e0000 */
[----:B------:R-:W-:Y:S01]  /*1f320*/  LOP3.LUT R176, R129, UR34, R130, 0x96, !PT ;  /* 0x0000002281b07c12 */ /* 0x000fe2000f8e9682 */
[----:B------:R-:W-:Y:S01]  /*1f330*/  IMAD.WIDE.U32 R196, R134, -0x2daee0ad, RZ ;  /* 0xd2511f5386c47825 */ /* 0x000fe200078e00ff */
[----:B-1----:R-:W-:Y:S03]  /*1f340*/  FMNMX.FTZ R130, R174, R177, !PT ;  /* 0x000000b1ae827209 */ /* 0x002fe60007810000 */
[----:B------:R-:W-:Y:S01]  /*1f350*/  IMAD.WIDE.U32 R176, R176, -0x326172a9, RZ ;  /* 0xcd9e8d57b0b07825 */ /* 0x000fe200078e00ff */
[----:B------:R-:W-:Y:S02]  /*1f360*/  LOP3.LUT R173, R197, UR17, R128, 0x96, !PT ;  /* 0x00000011c5ad7c12 */ /* 0x000fe4000f8e9680 */
[C---:B------:R-:W-:Y:S01]  /*1f370*/  FSETP.NEU.FTZ.AND P1, PT, R130.reuse, -INF , PT ;  /* 0xff8000008200780b */ /* 0x040fe20003f3d000 */
[----:B------:R-:W-:Y:S01]  /*1f380*/  FMUL.FTZ R134, R130, UR4 ;  /* 0x0000000482867c20 */ /* 0x000fe20008410000 */
[----:B------:R-:W-:Y:S01]  /*1f390*/  LOP3.LUT R218, R177, UR25, R172, 0x96, !PT ;  /* 0x00000019b1da7c12 */ /* 0x000fe2000f8e96ac */
[----:B------:R-:W-:Y:S03]  /*1f3a0*/  IMAD.WIDE.U32 R172, R173, -0x326172a9, RZ ;  /* 0xcd9e8d57adac7825 */ /* 0x000fe600078e00ff */
[----:B------:R-:W-:Y:S02]  /*1f3b0*/  FSEL R134, R134, RZ, P1 ;  /* 0x000000ff86867208 */ /* 0x000fe40000800000 */
[----:B---3--:R-:W-:Y:S01]  /*1f3c0*/  FMNMX.FTZ R129, R2, R178, !PT ;  /* 0x000000b202817209 */ /* 0x008fe20007810000 */
[----:B------:R-:W-:Y:S01]  /*1f3d0*/  FMUL.FTZ R2, R131, UR4 ;  /* 0x0000000483027c20 */ /* 0x000fe20008410000 */
[----:B------:R-:W-:Y:S02]  /*1f3e0*/  IMAD.MOV.U32 R178, RZ, RZ, R236 ;  /* 0x000000ffffb27224 */ /* 0x000fe400078e00ec */
[--C-:B------:R-:W-:Y:S01]  /*1f3f0*/  FFMA.FTZ R205, R22, UR4, -R134.reuse ;  /* 0x0000000416cd7c23 */ /* 0x100fe20008010886 */
[----:B------:R-:W-:Y:S01]  /*1f400*/  FSETP.NEU.FTZ.AND P1, PT, R129, -INF , PT ;  /* 0xff8000008100780b */ /* 0x000fe20003f3d000 */
[--C-:B------:R-:W-:Y:S01]  /*1f410*/  FFMA.FTZ R7, R7, UR4, -R134.reuse ;  /* 0x0000000407077c23 */ /* 0x100fe20008010886 */
[----:B------:R-:W-:Y:S01]  /*1f420*/  FSEL R2, R2, RZ, P2 ;  /* 0x000000ff02027208 */ /* 0x000fe20001000000 */
[--C-:B------:R-:W-:Y:S01]  /*1f430*/  FFMA.FTZ R204, R23, UR4, -R134.reuse ;  /* 0x0000000417cc7c23 */ /* 0x100fe20008010886 */
[----:B-----5:R-:W-:Y:S01]  /*1f440*/  FMNMX.FTZ R128, R135, R175, !PT ;  /* 0x000000af87807209 */ /* 0x020fe20007810000 */
        /* <DEDUP_REMOVED lines=17> */
[----:B------:R-:W-:Y:S01]  /*1f560*/  LOP3.LUT R5, R173, UR21, R176, 0x96, !PT ;  /* 0x00000015ad057c12 */ /* 0x000fe2000f8e96b0 */
[----:B------:R-:W-:Y:S01]  /*1f570*/  FFMA.FTZ R231, R53, UR4, -R2 ;  /* 0x0000000435e77c23 */ /* 0x000fe20008010802 */
[----:B------:R-:W-:Y:S01]  /*1f580*/  FMUL.FTZ R2, R0, UR4 ;  /* 0x0000000400027c20 */ /* 0x000fe20008410000 */
[----:B------:R-:W-:Y:S01]  /*1f590*/  FADD.FTZ R0, -R130, R3 ;  /* 0x0000000382007221 */ /* 0x000fe20000010100 */
[----:B------:R-:W-:Y:S01]  /*1f5a0*/  FMUL.FTZ R4, R129, UR4 ;  /* 0x0000000481047c20 */ /* 0x000fe20008410000 */
[--C-:B------:R-:W-:Y:S01]  /*1f5b0*/  FFMA.FTZ R17, R6, UR4, -R134.reuse ;  /* 0x0000000406117c23 */ /* 0x100fe20008010886 */
[----:B------:R-:W-:Y:S01]  /*1f5c0*/  LOP3.LUT R6, R5, 0xff, RZ, 0xc0, !PT ;  /* 0x000000ff05067812 */ /* 0x000fe200078ec0ff */
[----:B------:R-:W1:Y:S01]  /*1f5d0*/  MUFU.EX2 R3, R2 ;  /* 0x0000000200037308 */ /* 0x000e620000000800 */
[--C-:B------:R-:W-:Y:S01]  /*1f5e0*/  FFMA.FTZ R228, R54, UR4, -R134.reuse ;  /* 0x0000000436e47c23 */ /* 0x100fe20008010886 */
[----:B------:R-:W-:Y:S01]  /*1f5f0*/  FSEL R4, R4, RZ, P1 ;  /* 0x000000ff04047208 */ /* 0x000fe20000800000 */
[--C-:B------:R-:W-:Y:S01]  /*1f600*/  FFMA.FTZ R229, R55, UR4, -R134.reuse ;  /* 0x0000000437e57c23 */ /* 0x100fe20008010886 */
[----:B------:R-:W-:Y:S01]  /*1f610*/  FSETP.NEU.FTZ.AND P1, PT, R128, -INF , PT ;  /* 0xff8000008000780b */ /* 0x000fe20003f3d000 */
[----:B------:R-:W-:Y:S01]  /*1f620*/  FFMA.FTZ R244, R66, UR4, -R134 ;  /* 0x0000000442f47c23 */ /* 0x000fe20008010886 */
[----:B------:R-:W-:Y:S01]  /*1f630*/  ISETP.LE.U32.AND P5, PT, R6, UR12, PT ;  /* 0x0000000c06007c0c */ /* 0x000fe2000bfa3070 */
[--C-:B------:R-:W-:Y:S01]  /*1f640*/  FFMA.FTZ R248, R61, UR4, -R4.reuse ;  /* 0x000000043df87c23 */ /* 0x100fe20008010804 */
[--C-:B------:R-:W-:Y:S01]  /*1f650*/  FFMA.FTZ R203, R28, UR4, -R4.reuse ;  /* 0x000000041ccb7c23 */ /* 0x100fe20008010804 */
[----:B------:R3:W5:Y:S01]  /*1f660*/  LDL.S16 R61, [R1+0x68] ;  /* 0x00006800013d7983 */ /* 0x0007620000100600 */
[----:B------:R-:W-:Y:S01]  /*1f670*/  FMUL.FTZ R28, R128, UR4 ;  /* 0x00000004801c7c20 */ /* 0x000fe20008410000 */
[--C-:B------:R-:W-:Y:S01]  /*1f680*/  FFMA.FTZ R8, R8, UR4, -R4.reuse ;  /* 0x0000000408087c23 */ /* 0x100fe20008010804 */
[----:B------:R-:W-:Y:S01]  /*1f690*/  FFMA.FTZ R226, R56, UR4, -R4 ;  /* 0x0000000438e27c23 */ /* 0x000fe20008010804 */
[--C-:B------:R-:W-:Y:S01]  /*1f6a0*/  FFMA.FTZ R247, R67, UR4, -R134.reuse ;  /* 0x0000000443f77c23 */ /* 0x100fe20008010886 */
[----:B------:R-:W-:Y:S01]  /*1f6b0*/  FFMA.FTZ R202, R18, UR4, -R134 ;  /* 0x0000000412ca7c23 */ /* 0x000fe20008010886 */
[----:B------:R-:W-:Y:S01]  /*1f6c0*/  FSEL R28, R28, RZ, P1 ;  /* 0x000000ff1c1c7208 */ /* 0x000fe20000800000 */
[----:B------:R4:W-:Y:S01]  /*1f6d0*/  MUFU.EX2 R56, R8 ;  /* 0x0000000800387308 */ /* 0x0009e20000000800 */
[C---:B-1----:R-:W-:Y:S01]  /*1f6e0*/  FMUL.FTZ R32, R3.reuse, R144 ;  /* 0x0000009003207220 */ /* 0x042fe20000410000 */
[C---:B------:R-:W-:Y:S01]  /*1f6f0*/  FMUL.FTZ R52, R3.reuse, R140 ;  /* 0x0000008c03347220 */ /* 0x040fe20000410000 */
[----:B------:R3:W3:Y:S01]  /*1f700*/  LDL.S16 R144, [R1+0x60] ;  /* 0x0000600001907983 */ /* 0x0006e20000100600 */
[C---:B------:R-:W-:Y:S01]  /*1f710*/  FMUL.FTZ R65, R3.reuse, R137 ;  /* 0x0000008903417220 */ /* 0x040fe20000410000 */
[----:B------:R-:W-:Y:S01]  /*1f720*/  FMUL.FTZ R64, R3, R136 ;  /* 0x0000008803407220 */ /* 0x000fe20000410000 */
[----:B------:R-:W-:Y:S01]  /*1f730*/  FMUL.FTZ R2, R0, UR4 ;  /* 0x0000000400027c20 */ /* 0x000fe20008410000 */
[----:B------:R1:W5:Y:S01]  /*1f740*/  LDL.S16 R140, [R1+0x5c] ;  /* 0x00005c00018c7983 */ /* 0x0003620000100600 */
[----:B------:R-:W-:Y:S01]  /*1f750*/  FADD.FTZ R0, -R129, R132 ;  /* 0x0000008481007221 */ /* 0x000fe20000010100 */
[--C-:B------:R-:W-:Y:S01]  /*1f760*/  FFMA.FTZ R9, R9, UR4, -R4.reuse ;  /* 0x0000000409097c23 */ /* 0x100fe20008010804 */
[----:B------:R1:W1:Y:S01]  /*1f770*/  MUFU.EX2 R16, R2 ;  /* 0x0000000200107308 */ /* 0x0002620000000800 */
[----:B------:R2:W5:Y:S01]  /*1f780*/  LDL.S16 R137, [R1+0x58] ;  /* 0x0000580001897983 */ /* 0x0005620000100600 */
[--C-:B------:R-:W-:Y:S01]  /*1f790*/  FFMA.FTZ R198, R12, UR4, -R4.reuse ;  /* 0x000000040cc67c23 */ /* 0x100fe20008010804 */
[--C-:B------:R-:W-:Y:S01]  /*1f7a0*/  FFMA.FTZ R206, R29, UR4, -R4.reuse ;  /* 0x000000041dce7c23 */ /* 0x100fe20008010804 */
[--C-:B------:R-:W-:Y:S01]  /*1f7b0*/  FFMA.FTZ R213, R40, UR4, -R4.reuse ;  /* 0x0000000428d57c23 */ /* 0x100fe20008010804 */
[----:B------:R2:W5:Y:S01]  /*1f7c0*/  LDL.S16 R136, [R1+0x64] ;  /* 0x0000640001887983 */ /* 0x0005620000100600 */
[----:B------:R-:W-:Y:S01]  /*1f7d0*/  FFMA.FTZ R214, R41, UR4, -R4 ;  /* 0x0000000429d67c23 */ /* 0x000fe20008010804 */
[----:B----4-:R-:W-:Y:S01]  /*1f7e0*/  LOP3.LUT R8, R181, UR40, R182, 0x96, !PT ;  /* 0x00000028b5087c12 */ /* 0x010fe2000f8e96b6 */
[--C-:B------:R-:W-:Y:S01]  /*1f7f0*/  FFMA.FTZ R197, R13, UR4, -R4.reuse ;  /* 0x000000040dc57c23 */ /* 0x100fe20008010804 */
[--C-:B------:R-:W-:Y:S01]  /*1f800*/  FFMA.FTZ R200, R24, UR4, -R4.reuse ;  /* 0x0000000418c87c23 */ /* 0x100fe20008010804 */
[--C-:B------:R-:W-:Y:S01]  /*1f810*/  FFMA.FTZ R199, R25, UR4, -R4.reuse ;  /* 0x0000000419c77c23 */ /* 0x100fe20008010804 */
[--C-:B------:R-:W-:Y:S01]  /*1f820*/  FFMA.FTZ R221, R45, UR4, -R4.reuse ;  /* 0x000000042ddd7c23 */ /* 0x100fe20008010804 */
[--C-:B------:R-:W-:Y:S01]  /*1f830*/  FFMA.FTZ R227, R57, UR4, -R4.reuse ;  /* 0x0000000439e37c23 */ /* 0x100fe20008010804 */
[--C-:B------:R-:W-:Y:S01]  /*1f840*/  FFMA.FTZ R245, R60, UR4, -R4.reuse ;  /* 0x000000043cf57c23 */ /* 0x100fe20008010804 */
[----:B------:R-:W-:Y:S01]  /*1f850*/  FFMA.FTZ R220, R44, UR4, -R4 ;  /* 0x000000042cdc7c23 */ /* 0x000fe20008010804 */
[----:B------:R-:W-:Y:S01]  /*1f860*/  LOP3.LUT R4, R5, 0xffff, RZ, 0xc0, !PT ;  /* 0x0000ffff05047812 */ /* 0x000fe200078ec0ff */
[----:B------:R-:W4:Y:S01]  /*1f870*/  MUFU.EX2 R25, R17 ;  /* 0x0000001100197308 */ /* 0x000f220000000800 */
[----:B-1----:R-:W-:Y:S01]  /*1f880*/  FMUL.FTZ R2, R0, UR4 ;  /* 0x0000000400027c20 */ /* 0x002fe20008410000 */
[----:B------:R-:W-:Y:S01]  /*1f890*/  FADD.FTZ R0, -R128, R133 ;  /* 0x0000008580007221 */ /* 0x000fe20000010100 */
[----:B------:R-:W-:Y:S01]  /*1f8a0*/  SHF.R.U32.HI R4, RZ, 0x8, R4 ;  /* 0x00000008ff047819 */ /* 0x000fe20000011604 */
[--C-:B------:R-:W-:Y:S01]  /*1f8b0*/  FFMA.FTZ R10, R10, UR4, -R28.reuse ;  /* 0x000000040a0a7c23 */ /* 0x100fe2000801081c */
[--C-:B------:R-:W-:Y:S01]  /*1f8c0*/  FFMA.FTZ R11, R11, UR4, -R28.reuse ;  /* 0x000000040b0b7c23 */ /* 0x100fe2000801081c */
[----:B------:R-:W-:Y:S01]  /*1f8d0*/  FMUL.FTZ R0, R0, UR4 ;  /* 0x0000000400007c20 */ /* 0x000fe20008410000 */
[----:B------:R-:W-:Y:S03]  /*1f8e0*/  LOP3.LUT R4, R4, 0xffff, RZ, 0xc0, !PT ;  /* 0x0000ffff04047812 */ /* 0x000fe600078ec0ff */
[----:B------:R1:W4:Y:S01]  /*1f8f0*/  MUFU.EX2 R60, R7 ;  /* 0x00000007003c7308 */ /* 0x0003220000000800 */
[C---:B------:R-:W-:Y:S01]  /*1f900*/  FMUL.FTZ R22, R16.reuse, R150 ;  /* 0x0000009610167220 */ /* 0x040fe20000410000 */
[----:B------:R-:W-:Y:S01]  /*1f910*/  FMUL.FTZ R6, R16, R154 ;  /* 0x0000009a10067220 */ /* 0x000fe20000410000 */
[----:B------:R-:W-:Y:S01]  /*1f920*/  ISETP.LE.U32.AND P4, PT, R4, UR12, PT ;  /* 0x0000000c04007c0c */ /* 0x000fe2000bf83070 */
[C---:B------:R-:W-:Y:S01]  /*1f930*/  FMUL.FTZ R23, R16.reuse, R151 ;  /* 0x0000009710177220 */ /* 0x040fe20000410000 */
[--C-:B------:R-:W-:Y:S01]  /*1f940*/  SHF.R.U32.HI R4, RZ, 0x18, R5.reuse ;  /* 0x00000018ff047819 */ /* 0x100fe20000011605 */
[----:B------:R-:W-:Y:S01]  /*1f950*/  FMUL.FTZ R34, R16, R146 ;  /* 0x0000009210227220 */ /* 0x000fe20000410000 */
[----:B------:R-:W-:Y:S03]  /*1f960*/  SHF.R.U32.HI R5, RZ, 0x10, R5 ;  /* 0x00000010ff057819 */ /* 0x000fe60000011605 */
[----:B------:R-:W4:Y:S01]  /*1f970*/  MUFU.EX2 R2, R2 ;  /* 0x0000000200027308 */ /* 0x000f220000000800 */
[----:B------:R-:W-:Y:S01]  /*1f980*/  ISETP.LE.U32.AND P2, PT, R4, UR12, PT ;  /* 0x0000000c04007c0c */ /* 0x000fe2000bf43070 */
[----:B------:R-:W-:Y:S01]  /*1f990*/  FFMA.FTZ R146, R59, UR4, -R28 ;  /* 0x000000043b927c23 */ /* 0x000fe2000801081c */
[----:B------:R-:W-:Y:S01]  /*1f9a0*/  LOP3.LUT R5, R5, 0xff, RZ, 0xc0, !PT ;  /* 0x000000ff05057812 */ /* 0x000fe200078ec0ff */
[C---:B------:R-:W-:Y:S01]  /*1f9b0*/  FMUL.FTZ R35, R16.reuse, R147 ;  /* 0x0000009310237220 */ /* 0x040fe20000410000 */
[----:B------:R-:W-:Y:S01]  /*1f9c0*/  LOP3.LUT R4, R251, UR10, R238, 0x96, !PT ;  /* 0x0000000afb047c12 */ /* 0x000fe2000f8e96ee */
[C---:B------:R-:W-:Y:S01]  /*1f9d0*/  FMUL.FTZ R66, R16.reuse, R138 ;  /* 0x0000008a10427220 */ /* 0x040fe20000410000 */
[----:B------:R-:W-:Y:S03]  /*1f9e0*/  ISETP.LE.U32.AND P3, PT, R5, UR12, PT ;  /* 0x0000000c05007c0c */ /* 0x000fe6000bf63070 */
[----:B------:R4:W-:Y:S01]  /*1f9f0*/  MUFU.EX2 R132, R9 ;  /* 0x0000000900847308 */ /* 0x0009e20000000800 */
[C---:B------:R-:W-:Y:S01]  /*1fa00*/  FMUL.FTZ R78, R16.reuse, R78 ;  /* 0x0000004e104e7220 */ /* 0x040fe20000410000 */
        /* <DEDUP_REMOVED lines=8> */
[C---:B-1----:R-:W-:Y:S01]  /*1fa90*/  FMUL.FTZ R7, R16.reuse, R155 ;  /* 0x0000009b10077220 */ /* 0x042fe20000410000 */
        /* <DEDUP_REMOVED lines=10> */
[----:B----4-:R-:W-:Y:S01]  /*1fb40*/  FFMA.FTZ R24, R16, R234, R25 ;  /* 0x000000ea10187223 */ /* 0x010fe20000010019 */
[----:B------:R-:W-:Y:S01]  /*1fb50*/  F2FP.F16.F32.PACK_AB R25, R60, R25 ;  /* 0x000000193c19723e */ /* 0x000fe200000000ff */
[----:B------:R-:W-:Y:S03]  /*1fb60*/  IMAD.WIDE.U32 R40, R8, -0x2daee0ad, RZ ;  /* 0xd2511f5308287825 */ /* 0x000fe600078e00ff */
[----:B------:R-:W1:Y:S01]  /*1fb70*/  MUFU.EX2 R0, R0 ;  /* 0x0000000000007308 */ /* 0x000e620000000800 */
[C---:B------:R-:W-:Y:S01]  /*1fb80*/  FMUL.FTZ R48, R2.reuse, R156 ;  /* 0x0000009c02307220 */ /* 0x040fe20000410000 */
[C---:B------:R-:W-:Y:S01]  /*1fb90*/  FMUL.FTZ R8, R2.reuse, R168 ;  /* 0x000000a802087220 */ /* 0x040fe20000410000 */
[----:B------:R-:W-:Y:S01]  /*1fba0*/  LOP3.LUT R44, R41, UR38, R250, 0x96, !PT ;  /* 0x00000026292c7c12 */ /* 0x000fe2000f8e96fa */
[C---:B------:R-:W-:Y:S01]  /*1fbb0*/  FMUL.FTZ R9, R2.reuse, R169 ;  /* 0x000000a902097220 */ /* 0x040fe20000410000 */
[C---:B------:R-:W-:Y:S01]  /*1fbc0*/  FMUL.FTZ R16, R2.reuse, R164 ;  /* 0x000000a402107220 */ /* 0x040fe20000410000 */
[C---:B------:R-:W-:Y:S04]  /*1fbd0*/  FMUL.FTZ R17, R2.reuse, R165 ;  /* 0x000000a502117220 */ /* 0x040fe80000410000 */
[----:B------:R4:W4:Y:S01]  /*1fbe0*/  MUFU.EX2 R57, R10 ;  /* 0x0000000a00397308 */ /* 0x0009220000000800 */
[C---:B------:R-:W-:Y:S01]  /*1fbf0*/  FMUL.FTZ R36, R2.reuse, R160 ;  /* 0x000000a002247220 */ /* 0x040fe20000410000 */
[C---:B------:R-:W-:Y:S01]  /*1fc00*/  FMUL.FTZ R37, R2.reuse, R161 ;  /* 0x000000a102257220 */ /* 0x040fe20000410000 */
[C---:B------:R-:W-:Y:S01]  /*1fc10*/  FMUL.FTZ R49, R2.reuse, R157 ;  /* 0x0000009d02317220 */ /* 0x040fe20000410000 */
[C---:B------:R-:W-:Y:S01]  /*1fc20*/  FMUL.FTZ R68, R2.reuse, R68 ;  /* 0x0000004402447220 */ /* 0x040fe20000410000 */
[C---:B------:R-:W-:Y:S01]  /*1fc30*/  FMUL.FTZ R69, R2.reuse, R69 ;  /* 0x0000004502457220 */ /* 0x040fe20000410000 */
[C---:B------:R-:W-:Y:S01]  /*1fc40*/  FMUL.FTZ R72, R2.reuse, R72 ;  /* 0x0000004802487220 */ /* 0x040fe20000410000 */
[C---:B------:R-:W-:Y:S03]  /*1fc50*/  FMUL.FTZ R73, R2.reuse, R73 ;  /* 0x0000004902497220 */ /* 0x040fe60000410000 */
[----:B------:R4:W2:Y:S01]  /*1fc60*/  MUFU.EX2 R135, R11 ;  /* 0x0000000b00877308 */ /* 0x0008a20000000800 */
        /* <DEDUP_REMOVED lines=12> */
[----:B------:R-:W-:Y:S01]  /*1fd30*/  FFMA.FTZ R2, R2, R237, R56 ;  /* 0x000000ed02027223 */ /* 0x000fe20000010038 */
[--C-:B------:R-:W-:Y:S01]  /*1fd40*/  FFMA.FTZ R201, R19, UR4, -R134.reuse ;  /* 0x0000000413c97c23 */ /* 0x100fe20008010886 */
[--C-:B------:R-:W-:Y:S01]  /*1fd50*/  FFMA.FTZ R215, R38, UR4, -R134.reuse ;  /* 0x0000000426d77c23 */ /* 0x100fe20008010886 */
[--C-:B------:R-:W-:Y:S01]  /*1fd60*/  FFMA.FTZ R216, R39, UR4, -R134.reuse ;  /* 0x0000000427d87c23 */ /* 0x100fe20008010886 */
[--C-:B------:R-:W-:Y:S01]  /*1fd70*/  FFMA.FTZ R222, R50, UR4, -R134.reuse ;  /* 0x0000000432de7c23 */ /* 0x100fe20008010886 */
[----:B------:R-:W-:Y:S01]  /*1fd80*/  FFMA.FTZ R223, R51, UR4, -R134 ;  /* 0x0000000433df7c23 */ /* 0x000fe20008010886 */
[C---:B-1----:R-:W-:Y:S01]  /*1fd90*/  FMUL.FTZ R39, R0.reuse, R163 ;  /* 0x000000a300277220 */ /* 0x042fe20000410000 */
[C---:B------:R-:W-:Y:S01]  /*1fda0*/  FMUL.FTZ R50, R0.reuse, R158 ;  /* 0x0000009e00327220 */ /* 0x040fe20000410000 */
[C---:B------:R-:W-:Y:S01]  /*1fdb0*/  FMUL.FTZ R51, R0.reuse, R159 ;  /* 0x0000009f00337220 */ /* 0x040fe20000410000 */
        /* <DEDUP_REMOVED lines=22> */
[C---:B------:R-:W-:Y:S01]  /*1ff20*/  F2FP.F16.F32.PACK_AB R0, R132.reuse, R56 ;  /* 0x000000388400723e */ /* 0x040fe200000000ff */
[----:B------:R-:W-:Y:S01]  /*1ff30*/  FADD.FTZ R132, R132, R2 ;  /* 0x0000000284847221 */ /* 0x000fe20000010000 */
[--C-:B------:R-:W-:Y:S01]  /*1ff40*/  FADD.FTZ R60, R60, R24.reuse ;  /* 0x000000183c3c7221 */ /* 0x100fe20000010000 */
[----:B------:R-:W-:Y:S01]  /*1ff50*/  PRMT R24, R25, 0x7632, R24 ;  /* 0x0000763219187816 */ /* 0x000fe20000000018 */
[----:B------:R-:W-:Y:S04]  /*1ff60*/  IMAD.WIDE.U32 R232, R4, -0x326172a9, RZ ;  /* 0xcd9e8d5704e87825 */ /* 0x000fe800078e00ff */
[C---:B------:R-:W-:Y:S01]  /*1ff70*/  FMUL.FTZ R5, R3.reuse, R153 ;  /* 0x0000009903057220 */ /* 0x040fe20000410000 */
[----:B------:R-:W-:Y:S01]  /*1ff80*/  MUFU.EX2 R45, R175 ;  /* 0x000000af002d7308 */ /* 0x000fe20000000800 */
        /* <DEDUP_REMOVED lines=19> */
[----:B------:R-:W1:Y:S01]  /*200c0*/  MUFU.EX2 R41, R177 ;  /* 0x000000b100297308 */ /* 0x000e620000000800 */
[--C-:B------:R-:W-:Y:S01]  /*200d0*/  FFMA.FTZ R139, R46, UR4, -R28.reuse ;  /* 0x000000042e8b7c23 */ /* 0x100fe2000801081c */
[--C-:B------:R-:W-:Y:S01]  /*200e0*/  FFMA.FTZ R26, R26, UR4, -R28.reuse ;  /* 0x000000041a1a7c23 */ /* 0x100fe2000801081c */
[--C-:B------:R-:W-:Y:S01]  /*200f0*/  FFMA.FTZ R27, R27, UR4, -R28.reuse ;  /* 0x000000041b1b7c23 */ /* 0x100fe2000801081c */
[----:B------:R-:W-:Y:S01]  /*20100*/  FFMA.FTZ R234, R62, UR4, -R28 ;  /* 0x000000043eea7c23 */ /* 0x000fe2000801081c */
[----:B------:R-:W-:Y:S02]  /*20110*/  IMAD.MOV.U32 R160, RZ, RZ, R186 ;  /* 0x000000ffffa07224 */ /* 0x000fe400078e00ba */
[----:B------:R-:W-:Y:S03]  /*20120*/  IMAD.MOV.U32 R161, RZ, RZ, R187 ;  /* 0x000000ffffa17224 */ /* 0x000fe600078e00bb */
[----:B------:R-:W-:Y:S01]  /*20130*/  MUFU.EX2 R46, R199 ;  /* 0x000000c7002e7308 */ /* 0x000fe20000000800 */
[----:B------:R-:W-:Y:S02]  /*20140*/  IMAD.MOV.U32 R168, RZ, RZ, R182 ;  /* 0x000000ffffa87224 */ /* 0x000fe400078e00b6 */
[----:B------:R-:W-:Y:S07]  /*20150*/  IMAD.MOV.U32 R169, RZ, RZ, R183 ;  /* 0x000000ffffa97224 */ /* 0x000fee00078e00b7 */
[----:B------:R-:W-:Y:S01]  /*20160*/  MUFU.EX2 R199, R245 ;  /* 0x000000f500c77308 */ /* 0x000fe20000000800 */
[----:B--2---:R-:W-:Y:S01]  /*20170*/  FFMA.FTZ R29, R3, R179, R12 ;  /* 0x000000b3031d7223 */ /* 0x004fe2000001000c */
[----:B------:R-:W-:Y:S01]  /*20180*/  F2FP.F16.F32.PACK_AB R12, R174, R12 ;  /* 0x0000000cae0c723e */ /* 0x000fe200000000ff */
[----:B------:R-:W-:Y:S01]  /*20190*/  IMAD.MOV.U32 R179, RZ, RZ, R235 ;  /* 0x000000ffffb37224 */ /* 0x000fe200078e00eb */
[----:B------:R-:W-:Y:S01]  /*201a0*/  LOP3.LUT R3, R233, UR39, R180, 0x96, !PT ;  /* 0x00000027e9037c12 */ /* 0x000fe2000f8e96b4 */
[----:B------:R-:W-:Y:S01]  /*201b0*/  FFMA.FTZ R235, R63, UR4, -R28 ;  /* 0x000000043feb7c23 */ /* 0x000fe2000801081c */
[----:B------:R-:W-:Y:S04]  /*201c0*/  PRMT R2, R12, 0x7632, R2 ;  /* 0x000076320c027816 */ /* 0x000fe80000000002 */
[----:B------:R-:W-:Y:S01]  /*201d0*/  MUFU.EX2 R63, R212 ;  /* 0x000000d4003f7308 */ /* 0x000fe20000000800 */
[----:B------:R-:W-:Y:S01]  /*201e0*/  IADD3 R180, P1, R178, UR18, RZ ;  /* 0x00000012b2b47c10 */ /* 0x000fe2000ff3e0ff */
[----:B------:R-:W-:Y:S01]  /*201f0*/  IMAD.WIDE.U32 R142, R3, -0x2daee0ad, RZ ;  /* 0xd2511f53038e7825 */ /* 0x000fe200078e00ff */
[----:B------:R-:W-:Y:S02]  /*20200*/  F2FP.F16.F32.PACK_AB R3, R135, R57 ;  /* 0x000000398703723e */ /* 0x000fe400000000ff */
[----:B------:R-:W-:Y:S01]  /*20210*/  IADD3.X R181, R179, UR11, RZ, P1, !PT ;  /* 0x0000000bb3b57c10 */ /* 0x000fe20008ffe4ff */
[----:B------:R-:W-:Y:S01]  /*20220*/  FADD.FTZ R29, R174, R29 ;  /* 0x0000001dae1d7221 */ /* 0x000fe20000010000 */
[----:B------:R-:W-:Y:S01]  /*20230*/  LOP3.LUT R40, R143, UR36, R40, 0x96, !PT ;  /* 0x000000248f287c12 */ /* 0x000fe2000f8e9628 */
[----:B------:R-:W-:Y:S01]  /*20240*/  FADD.FTZ R135, R135, R13 ;  /* 0x0000000d87877221 */ /* 0x000fe20000010000 */
[----:B-1----:R-:W-:Y:S01]  /*20250*/  F2FP.F16.F32.PACK_AB R13, R41, R45 ;  /* 0x0000002d290d723e */ /* 0x002fe200000000ff */
[----:B------:R-:W-:Y:S01]  /*20260*/  FADD.FTZ R29, R45, R29 ;  /* 0x0000001d2d1d7221 */ /* 0x000fe20000010000 */
[----:B------:R-:W-:Y:S04]  /*20270*/  IMAD.WIDE.U32 R44, R44, -0x326172a9, RZ ;  /* 0xcd9e8d572c2c7825 */ /* 0x000fe800078e00ff */
[----:B------:R-:W-:Y:S01]  /*20280*/  FADD.FTZ R29, R41, R29 ;  /* 0x0000001d291d7221 */ /* 0x000fe20000010000 */
[----:B------:R-:W-:Y:S04]  /*20290*/  IMAD.WIDE.U32 R40, R40, -0x326172a9, RZ ;  /* 0xcd9e8d5728287825 */ /* 0x000fe800078e00ff */
[----:B---3--:R-:W-:Y:S02]  /*202a0*/  @!P5 HADD2 R144, -R12.H0_H0, -RZ.H0_H0 ;  /* 0xa00000ff0c90d230 */ /* 0x008fe40000000900 */
[----:B-----5:R-:W-:Y:S03]  /*202b0*/  @!P4 HADD2 R140, -R2.H0_H0, -RZ.H0_H0 ;  /* 0xa00000ff028cc230 */ /* 0x020fe60000000900 */
[----:B------:R-:W-:Y:S01]  /*202c0*/  PRMT R134, R144, 0x7610, R134 ;  /* 0x0000761090867816 */ /* 0x000fe20000000086 */
[----:B------:R-:W-:Y:S01]  /*202d0*/  @!P5 STL.S16 [R1+0x60], R144 ;  /* 0x000060900100d387 */ /* 0x000fe20000100600 */
[----:B------:R-:W-:Y:S01]  /*202e0*/  @!P3 HADD2 R137, -R25.H0_H0, -RZ.H0_H0 ;  /* 0xa00000ff1989b230 */ /* 0x000fe20000000900 */
[----:B------:R-:W-:Y:S02]  /*202f0*/  PRMT R133, R140, 0x7610, R133 ;  /* 0x000076108c857816 */ /* 0x000fe40000000085 */
[----:B------:R1:W-:Y:S01]  /*20300*/  @!P4 STL.S16 [R1+0x5c], R140 ;  /* 0x00005c8c0100c387 */ /* 0x0003e20000100600 */
[----:B------:R-:W-:Y:S01]  /*20310*/  @!P2 HADD2 R136, -R24.H0_H0, -RZ.H0_H0 ;  /* 0xa00000ff1888a230 */ /* 0x000fe20000000900 */
[----:B------:R-:W-:Y:S02]  /*20320*/  PRMT R57, R137, 0x7610, R57 ;  /* 0x0000761089397816 */ /* 0x000fe40000000039 */
[----:B------:R-:W-:Y:S02]  /*20330*/  @!P3 STL.S16 [R1+0x58], R137 ;  /* 0x000058890100b387 */ /* 0x000fe40000100600 */
[----:B------:R-:W-:Y:S02]  /*20340*/  PRMT R56, R136, 0x7610, R56 ;  /* 0x0000761088387816 */ /* 0x000fe40000000038 */
[----:B------:R2:W-:Y:S01]  /*20350*/  @!P2 STL.S16 [R1+0x64], R136 ;  /* 0x000064880100a387 */ /* 0x0005e20000100600 */
[----:B-1----:R-:W-:Y:S02]  /*20360*/  FFMA.FTZ R140, R47, UR4, -R28 ;  /* 0x000000042f8c7c23 */ /* 0x002fe4000801081c */
[----:B------:R-:W-:Y:S01]  /*20370*/  MUFU.EX2 R47, R27 ;  /* 0x0000001b002f7308 */ /* 0x000fe20000000800 */
[----:B--2---:R-:W-:Y:S02]  /*20380*/  PRMT R136, R12, 0x5410, R2 ;  /* 0x000054100c887816 */ /* 0x004fe40000000002 */
[----:B------:R-:W-:Y:S02]  /*20390*/  @!P5 PRMT R12, R134, 0x5410, RZ ;  /* 0x00005410860cd816 */ /* 0x000fe400000000ff */
[----:B------:R-:W-:Y:S01]  /*203a0*/  @!P4 PRMT R2, R133, 0x5410, RZ ;  /* 0x000054108502c816 */ /* 0x000fe200000000ff */
[----:B------:R-:W-:Y:S01]  /*203b0*/  FFMA.FTZ R133, R43, UR4, -R28 ;  /* 0x000000042b857c23 */ /* 0x000fe2000801081c */
[----:B------:R-:W-:Y:S01]  /*203c0*/  PRMT R134, R25, 0x5410, R24 ;  /* 0x0000541019867816 */ /* 0x000fe20000000018 */
[----:B------:R-:W-:Y:S01]  /*203d0*/  STG.E.U16 desc[UR22][R178.64], R12 ;  /* 0x0000000cb2007986 */ /* 0x000fe2000c101516 */
[----:B------:R-:W-:Y:S01]  /*203e0*/  @!P3 PRMT R25, R57, 0x5410, RZ ;  /* 0x000054103919b816 */ /* 0x000fe200000000ff */
[----:B------:R-:W-:Y:S01]  /*203f0*/  MUFU.EX2 R43, R200 ;  /* 0x000000c8002b7308 */ /* 0x000fe20000000800 */
[----:B------:R-:W-:Y:S01]  /*20400*/  @!P2 PRMT R24, R56, 0x5410, RZ ;  /* 0x000054103818a816 */ /* 0x000fe200000000ff */
[----:B------:R1:W-:Y:S01]  /*20410*/  STG.E.U16 desc[UR22][R178.64+0x2], R2 ;  /* 0x00000202b2007986 */ /* 0x0003e2000c101516 */
[----:B------:R-:W-:Y:S03]  /*20420*/  LOP3.LUT R56, R172, 0xff, RZ, 0xc0, !PT ;  /* 0x000000ffac387812 */ /* 0x000fe600078ec0ff */
[----:B------:R2:W-:Y:S04]  /*20430*/  STG.E.U16 desc[UR22][R180.64], R25 ;  /* 0x00000019b4007986 */ /* 0x0005e8000c101516 */
[----:B------:R-:W-:Y:S01]  /*20440*/  MUFU.EX2 R133, R133 ;  /* 0x0000008500857308 */ /* 0x000fe20000000800 */
[----:B------:R3:W-:Y:S09]  /*20450*/  STG.E.U16 desc[UR22][R180.64+0x2], R24 ;  /* 0x00000218b4007986 */ /* 0x0007f2000c101516 */
[----:B------:R-:W-:Y:S01]  /*20460*/  MUFU.EX2 R200, R247 ;  /* 0x000000f700c87308 */ /* 0x000fe20000000800 */
[----:B-1----:R-:W-:Y:S01]  /*20470*/  LOP3.LUT R2, R41, UR35, R44, 0x96, !PT ;  /* 0x0000002329027c12 */ /* 0x002fe2000f8e962c */
[----:B------:R-:W-:Y:S08]  /*20480*/  FFMA.FTZ R44, R30, UR4, -R28 ;  /* 0x000000041e2c7c23 */ /* 0x000ff0000801081c */
[----:B------:R-:W-:Y:S01]  /*20490*/  MUFU.EX2 R30, R198 ;  /* 0x000000c6001e7308 */ /* 0x000fe20000000800 */
[----:B--2---:R-:W-:Y:S01]  /*204a0*/  LOP3.LUT R25, R45, UR37, R232, 0x96, !PT ;  /* 0x000000252d197c12 */ /* 0x004fe2000f8e96e8 */
[----:B------:R-:W-:Y:S04]  /*204b0*/  IMAD.WIDE.U32 R164, R2, -0x2daee0ad, RZ ;  /* 0xd2511f5302a47825 */ /* 0x000fe800078e00ff */
[----:B------:R-:W-:Y:S01]  /*204c0*/  FFMA.FTZ R45, R31, UR4, -R28 ;  /* 0x000000041f2d7c23 */ /* 0x000fe2000801081c */
[----:B---3--:R-:W-:Y:S05]  /*204d0*/  IMAD.WIDE.U32 R24, R25, -0x2daee0ad, RZ ;  /* 0xd2511f5319187825 */ /* 0x008fea00078e00ff */
[----:B------:R-:W-:Y:S02]  /*204e0*/  LOP3.LUT R142, R25, UR34, R142, 0x96, !PT ;  /* 0x00000022198e7c12 */ /* 0x000fe4000f8e968e */
[----:B------:R-:W-:Y:S02]  /*204f0*/  LOP3.LUT R148, R165, UR17, R24, 0x96, !PT ;  /* 0x00000011a5947c12 */ /* 0x000fe4000f8e9618 */
[----:B------:R-:W-:Y:S01]  /*20500*/  PRMT R25, R0, 0x7632, R25 ;  /* 0x0000763200197816 */ /* 0x000fe20000000019 */
[----:B------:R-:W-:Y:S03]  /*20510*/  IMAD.WIDE.U32 R142, R142, -0x326172a9, RZ ;  /* 0xcd9e8d578e8e7825 */ /* 0x000fe600078e00ff */
[----:B------:R-:W-:Y:S01]  /*20520*/  PRMT R137, R0, 0x5410, R25 ;  /* 0x0000541000897816 */ /* 0x000fe20000000019 */
[----:B------:R-:W-:Y:S01]  /*20530*/  IMAD.WIDE.U32 R148, R148, -0x326172a9, RZ ;  /* 0xcd9e8d5794947825 */ /* 0x000fe200078e00ff */
[----:B------:R-:W-:Y:S02]  /*20540*/  LOP3.LUT R152, R143, UR25, R40, 0x96, !PT ;  /* 0x000000198f987c12 */ /* 0x000fe4000f8e9628 */
[----:B------:R-:W-:Y:S01]  /*20550*/  IADD3 R40, P1, R180, UR48, RZ ;  /* 0x00000030b4287c10 */ /* 0x000fe2000ff3e0ff */
[----:B------:R-:W-:Y:S01]  /*20560*/  FFMA.FTZ R143, R58, UR4, -R28 ;  /* 0x000000043a8f7c23 */ /* 0x000fe2000801081c */
[----:B------:R-:W-:Y:S02]  /*20570*/  LOP3.LUT R2, R149, UR21, R142, 0x96, !PT ;  /* 0x0000001595027c12 */ /* 0x000fe4000f8e968e */
[----:B------:R-:W-:Y:S02]  /*20580*/  IADD3.X R41, R181, UR19, RZ, P1, !PT ;  /* 0x00000013b5297c10 */ /* 0x000fe40008ffe4ff */
[----:B------:R-:W-:Y:S02]  /*20590*/  LOP3.LUT R12, R2, 0xff, RZ, 0xc0, !PT ;  /* 0x000000ff020c7812 */ /* 0x000fe400078ec0ff */
[----:B------:R-:W-:Y:S02]  /*205a0*/  IADD3 R186, P1, R178, UR29, RZ ;  /* 0x0000001db2ba7c10 */ /* 0x000fe4000ff3e0ff */
[----:B------:R-:W-:Y:S02]  /*205b0*/  ISETP.LE.U32.AND P2, PT, R12, UR12, PT ;  /* 0x0000000c0c007c0c */ /* 0x000fe4000bf43070 */
[C---:B------:R-:W-:Y:S02]  /*205c0*/  IADD3.X R187, R179.reuse, UR28, RZ, P1, !PT ;  /* 0x0000001cb3bb7c10 */ /* 0x040fe40008ffe4ff */
[----:B------:R-:W-:Y:S04]  /*205d0*/  IADD3 R182, P1, R178, UR42, RZ ;  /* 0x0000002ab2b67c10 */ /* 0x000fe8000ff3e0ff */
[----:B------:R-:W-:Y:S05]  /*205e0*/  IADD3.X R183, R179, UR41, RZ, P1, !PT ;  /* 0x00000029b3b77c10 */ /* 0x000fea0008ffe4ff */
[----:B------:R-:W-:Y:S05]  /*205f0*/  @!P2 HADD2 R61, -R0.H0_H0, -RZ.H0_H0 ;  /* 0xa00000ff003da230 */ /* 0x000fea0000000900 */
[----:B------:R-:W-:Y:S01]  /*20600*/  PRMT R24, R61, 0x7610, R24 ;  /* 0x000076103d187816 */ /* 0x000fe20000000018 */
[----:B------:R1:W-:Y:S03]  /*20610*/  @!P2 STL.S16 [R1+0x68], R61 ;  /* 0x0000683d0100a387 */ /* 0x0003e60000100600 */
[----:B------:R-:W-:Y:S02]  /*20620*/  @!P2 PRMT R0, R24, 0x5410, RZ ;  /* 0x000054101800a816 */ /* 0x000fe400000000ff */
[----:B------:R2:W3:Y:S04]  /*20630*/  LDL.S16 R24, [R1+0x74] ;  /* 0x0000740001187983 */ /* 0x0004e80000100600 */
[----:B------:R4:W-:Y:S01]  /*20640*/  STG.E.U16 desc[UR22][R40.64], R0 ;  /* 0x0000000028007986 */ /* 0x0009e2000c101516 */
[----:B-1----:R-:W-:Y:S02]  /*20650*/  FFMA.FTZ R61, R42, UR4, -R28 ;  /* 0x000000042a3d7c23 */ /* 0x002fe4000801081c */
[----:B------:R-:W-:Y:S10]  /*20660*/  MUFU.EX2 R42, R204 ;  /* 0x000000cc002a7308 */ /* 0x000ff40000000800 */
[----:B------:R-:W1:Y:S01]  /*20670*/  MUFU.EX2 R61, R61 ;  /* 0x0000003d003d7308 */ /* 0x000e620000000800 */
[----:B----4-:R-:W-:Y:S04]  /*20680*/  LOP3.LUT R0, R172, 0xffff, RZ, 0xc0, !PT ;  /* 0x0000ffffac007812 */ /* 0x010fe800078ec0ff */
[----:B------:R-:W-:Y:S05]  /*20690*/  SHF.R.U32.HI R0, RZ, 0x8, R0 ;  /* 0x00000008ff007819 */ /* 0x000fea0000011600 */
[----:B------:R-:W4:Y:S01]  /*206a0*/  MUFU.EX2 R41, R205 ;  /* 0x000000cd00297308 */ /* 0x000f220000000800 */
[----:B------:R-:W-:Y:S02]  /*206b0*/  LOP3.LUT R57, R0, 0xffff, RZ, 0xc0, !PT ;  /* 0x0000ffff00397812 */ /* 0x000fe400078ec0ff */
[--C-:B------:R-:W-:Y:S04]  /*206c0*/  SHF.R.U32.HI R0, RZ, 0x10, R172.reuse ;  /* 0x00000010ff007819 */ /* 0x100fe800000116ac */
[----:B------:R-:W-:Y:S03]  /*206d0*/  LOP3.LUT R0, R0, 0xff, RZ, 0xc0, !PT ;  /* 0x000000ff00007812 */ /* 0x000fe600078ec0ff */
[----:B------:R-:W-:Y:S01]  /*206e0*/  MUFU.EX2 R40, R209 ;  /* 0x000000d100287308 */ /* 0x000fe20000000800 */
[----:B-1----:R-:W-:Y:S02]  /*206f0*/  F2FP.F16.F32.PACK_AB R166, R133, R61 ;  /* 0x0000003d85a6723e */ /* 0x002fe400000000ff */
[----:B------:R-:W-:Y:S02]  /*20700*/  ISETP.LE.U32.AND P6, PT, R0, UR12, PT ;  /* 0x0000000c00007c0c */ /* 0x000fe4000bfc3070 */
[----:B------:R-:W-:Y:S04]  /*20710*/  SHF.R.U32.HI R0, RZ, 0x18, R172 ;  /* 0x00000018ff007819 */ /* 0x000fe800000116ac */
[----:B------:R-:W-:Y:S02]  /*20720*/  ISETP.LE.U32.AND P5, PT, R0, UR12, PT ;  /* 0x0000000c00007c0c */ /* 0x000fe4000bfa3070 */
[----:B------:R-:W-:Y:S02]  /*20730*/  LOP3.LUT R0, R2, 0xffff, RZ, 0xc0, !PT ;  /* 0x0000ffff02007812 */ /* 0x000fe400078ec0ff */
[----:B----4-:R-:W-:Y:S02]  /*20740*/  F2FP.F16.F32.PACK_AB R27, R42, R41 ;  /* 0x000000292a1b723e */ /* 0x010fe400000000ff */
[----:B------:R-:W-:Y:S04]  /*20750*/  SHF.R.U32.HI R0, RZ, 0x8, R0 ;  /* 0x00000008ff007819 */ /* 0x000fe80000011600 */
[----:B------:R-:W-:Y:S04]  /*20760*/  LOP3.LUT R0, R0, 0xffff, RZ, 0xc0, !PT ;  /* 0x0000ffff00007812 */ /* 0x000fe800078ec0ff */
[----:B------:R-:W-:Y:S02]  /*20770*/  ISETP.LE.U32.AND P4, PT, R0, UR12, PT ;  /* 0x0000000c00007c0c */ /* 0x000fe4000bf83070 */
[--C-:B------:R-:W-:Y:S02]  /*20780*/  SHF.R.U32.HI R0, RZ, 0x10, R2.reuse ;  /* 0x00000010ff007819 */ /* 0x100fe40000011602 */
[----:B------:R-:W-:Y:S02]  /*20790*/  SHF.R.U32.HI R2, RZ, 0x18, R2 ;  /* 0x00000018ff027819 */ /* 0x000fe40000011602 */
[----:B------:R-:W-:Y:S02]  /*207a0*/  LOP3.LUT R0, R0, 0xff, RZ, 0xc0, !PT ;  /* 0x000000ff00007812 */ /* 0x000fe400078ec0ff */
[----:B------:R-:W-:Y:S01]  /*207b0*/  ISETP.LE.U32.AND P2, PT, R2, UR12, PT ;  /* 0x0000000c02007c0c */ /* 0x000fe2000bf43070 */
[--C-:B------:R-:W-:Y:S01]  /*207c0*/  FFMA.FTZ R2, R14, UR4, -R28.reuse ;  /* 0x000000040e027c23 */ /* 0x100fe2000801081c */
[----:B------:R-:W-:Y:S01]  /*207d0*/  ISETP.LE.U32.AND P3, PT, R0, UR12, PT ;  /* 0x0000000c00007c0c */ /* 0x000fe2000bf63070 */
[----:B------:R-:W-:Y:S01]  /*207e0*/  MUFU.EX2 R14, R202 ;  /* 0x000000ca000e7308 */ /* 0x000fe20000000800 */
[----:B------:R-:W-:Y:S09]  /*207f0*/  FFMA.FTZ R0, R15, UR4, -R28 ;  /* 0x000000040f007c23 */ /* 0x000ff2000801081c */
[----:B------:R-:W-:Y:S10]  /*20800*/  MUFU.EX2 R15, R201 ;  /* 0x000000c9000f7308 */ /* 0x000ff40000000800 */
[----:B------:R-:W1:Y:S10]  /*20810*/  MUFU.EX2 R2, R2 ;  /* 0x0000000200027308 */ /* 0x000e740000000800 */
[----:B------:R-:W4:Y:S10]  /*20820*/  MUFU.EX2 R0, R0 ;  /* 0x0000000000007308 */ /* 0x000f340000000800 */
[----:B------:R-:W5:Y:S01]  /*20830*/  MUFU.EX2 R28, R210 ;  /* 0x000000d2001c7308 */ /* 0x000f620000000800 */
[----:B-1----:R-:W-:Y:S09]  /*20840*/  FADD.FTZ R31, R2, R135 ;  /* 0x00000087021f7221 */ /* 0x002ff20000010000 */
[----:B------:R-:W-:Y:S01]  /*20850*/  MUFU.EX2 R135, R207 ;  /* 0x000000cf00877308 */ /* 0x000fe20000000800 */
[----:B----4-:R-:W-:Y:S09]  /*20860*/  FADD.FTZ R31, R0, R31 ;  /* 0x0000001f001f7221 */ /* 0x010ff20000010000 */
[----:B------:R-:W-:Y:S01]  /*20870*/  MUFU.EX2 R201, R246 ;  /* 0x000000f600c97308 */ /* 0x000fe20000000800 */
[----:B---3--:R-:W-:Y:S05]  /*20880*/  @!P4 HADD2 R24, -R25.H0_H0, -RZ.H0_H0 ;  /* 0xa00000ff1918c230 */ /* 0x008fea0000000900 */
[----:B------:R-:W-:Y:S01]  /*20890*/  PRMT R12, R24, 0x7610, R12 ;  /* 0x00007610180c7816 */ /* 0x000fe2000000000c */
[----:B------:R1:W-:Y:S03]  /*208a0*/  @!P4 STL.S16 [R1+0x74], R24 ;  /* 0x000074180100c387 */ /* 0x0003e60000100600 */
[----:B------:R-:W-:Y:S01]  /*208b0*/  @!P4 PRMT R25, R12, 0x5410, RZ ;  /* 0x000054100c19c816 */ /* 0x000fe200000000ff */
[----:B------:R2:W3:Y:S01]  /*208c0*/  LDL.S16 R59, [R1+0x70] ;  /* 0x00007000013b7983 */ /* 0x0004e20000100600 */
[----:B------:R-:W-:Y:S01]  /*208d0*/  ISETP.LE.U32.AND P4, PT, R57, UR12, PT ;  /* 0x0000000c39007c0c */ /* 0x000fe2000bf83070 */
[----:B------:R-:W-:Y:S01]  /*208e0*/  FADD.FTZ R12, R14, R60 ;  /* 0x0000003c0e0c7221 */ /* 0x000fe20000010000 */
[C---:B------:R-:W-:Y:S01]  /*208f0*/  F2FP.F16.F32.PACK_AB R14, R15.reuse, R14 ;  /* 0x0000000e0f0e723e */ /* 0x040fe200000000ff */
[----:B------:R2:W4:Y:S01]  /*20900*/  LDL.S16 R58, [R1+0x98] ;  /* 0x00009800013a7983 */ /* 0x0005220000100600 */
[----:B------:R5:W-:Y:S01]  /*20910*/  MUFU.EX2 R60, R26 ;  /* 0x0000001a003c7308 */ /* 0x000be20000000800 */
[----:B------:R-:W-:Y:S01]  /*20920*/  FADD.FTZ R12, R15, R12 ;  /* 0x0000000c0f0c7221 */ /* 0x000fe20000010000 */
[----:B------:R-:W-:Y:S01]  /*20930*/  FADD.FTZ R15, R30, R132 ;  /* 0x000000841e0f7221 */ /* 0x000fe20000010000 */
[----:B------:R2:W2:Y:S04]  /*20940*/  LDL.S16 R153, [R1+0xa0] ;  /* 0x0000a00001997983 */ /* 0x0004a80000100600 */
[----:B------:R-:W-:Y:S03]  /*20950*/  STG.E.U16 desc[UR22][R186.64], R25 ;  /* 0x00000019ba007986 */ /* 0x000fe6000c101516 */
[----:B------:R-:W-:Y:S10]  /*20960*/  MUFU.EX2 R132, R211 ;  /* 0x000000d300847308 */ /* 0x000ff40000000800 */
[----:B-1----:R-:W1:Y:S01]  /*20970*/  MUFU.EX2 R24, R197 ;  /* 0x000000c500187308 */ /* 0x002e620000000800 */
[----:B-----5:R-:W-:Y:S09]  /*20980*/  F2FP.F16.F32.PACK_AB R26, R40, R28 ;  /* 0x0000001c281a723e */ /* 0x020ff200000000ff */
[----:B------:R-:W-:Y:S01]  /*20990*/  MUFU.EX2 R57, R219 ;  /* 0x000000db00397308 */ /* 0x000fe20000000800 */
[C---:B-1----:R-:W-:Y:S01]  /*209a0*/  F2FP.F16.F32.PACK_AB R30, R24.reuse, R30 ;  /* 0x0000001e181e723e */ /* 0x042fe200000000ff */
[----:B------:R-:W-:Y:S01]  /*209b0*/  FADD.FTZ R15, R24, R15 ;  /* 0x0000000f180f7221 */ /* 0x000fe20000010000 */
[----:B------:R-:W-:Y:S01]  /*209c0*/  F2FP.F16.F32.PACK_AB R24, R0, R2 ;  /* 0x000000020018723e */ /* 0x000fe200000000ff */
[----:B------:R-:W-:Y:S01]  /*209d0*/  FADD.FTZ R2, R28, R29 ;  /* 0x0000001d1c027221 */ /* 0x000fe20000010000 */
[----:B------:R-:W-:Y:S03]  /*209e0*/  PRMT R0, R3, 0x7632, R0 ;  /* 0x0000763203007816 */ /* 0x000fe60000000000 */
[----:B------:R-:W-:Y:S01]  /*209f0*/  FADD.FTZ R28, R40, R2 ;  /* 0x00000002281c7221 */ /* 0x000fe20000010000 */
[----:B------:R-:W-:Y:S01]  /*20a00*/  FADD.FTZ R2, R41, R12 ;  /* 0x0000000c29027221 */ /* 0x000fe20000010000 */
[----:B------:R-:W-:Y:S02]  /*20a10*/  PRMT R41, R3, 0x5410, R0 ;  /* 0x0000541003297816 */ /* 0x000fe40000000000 */
[----:B------:R-:W-:Y:S01]  /*20a20*/  LOP3.LUT R12, R148, 0xff, RZ, 0xc0, !PT ;  /* 0x000000ff940c7812 */ /* 0x000fe200078ec0ff */
[----:B------:R-:W-:Y:S01]  /*20a30*/  FADD.FTZ R29, R42, R2 ;  /* 0x000000022a1d7221 */ /* 0x000fe20000010000 */
[----:B------:R-:W-:Y:S02]  /*20a40*/  LOP3.LUT R2, R148, 0xffff, RZ, 0xc0, !PT ;  /* 0x0000ffff94027812 */ /* 0x000fe400078ec0ff */
[----:B------:R-:W-:Y:S01]  /*20a50*/  ISETP.LE.U32.AND P1, PT, R12, UR12, PT ;  /* 0x0000000c0c007c0c */ /* 0x000fe2000bf23070 */
[----:B------:R-:W-:Y:S01]  /*20a60*/  FADD.FTZ R12, R43, R15 ;  /* 0x0000000f2b0c7221 */ /* 0x000fe20000010000 */
[----:B------:R-:W-:Y:S02]  /*20a70*/  SHF.R.U32.HI R15, RZ, 0x8, R2 ;  /* 0x00000008ff0f7819 */ /* 0x000fe40000011602 */
[C---:B------:R-:W-:Y:S01]  /*20a80*/  F2FP.F16.F32.PACK_AB R2, R46.reuse, R43 ;  /* 0x0000002b2e02723e */ /* 0x040fe200000000ff */
[----:B------:R-:W-:Y:S01]  /*20a90*/  FADD.FTZ R40, R46, R12 ;  /* 0x0000000c2e287221 */ /* 0x000fe20000010000 */
[----:B------:R-:W-:Y:S01]  /*20aa0*/  LOP3.LUT R12, R15, 0xffff, RZ, 0xc0, !PT ;  /* 0x0000ffff0f0c7812 */ /* 0x000fe200078ec0ff */
[----:B------:R-:W-:Y:S01]  /*20ab0*/  FADD.FTZ R15, R60, R31 ;  /* 0x0000001f3c0f7221 */ /* 0x000fe20000010000 */
[----:B------:R-:W-:Y:S01]  /*20ac0*/  SHF.R.U32.HI R43, RZ, 0x10, R148 ;  /* 0x00000010ff2b7819 */ /* 0x000fe20000011694 */
[----:B------:R-:W-:Y:S01]  /*20ad0*/  MUFU.EX2 R46, R206 ;  /* 0x000000ce002e7308 */ /* 0x000fe20000000800 */
[----:B------:R-:W-:Y:S02]  /*20ae0*/  F2FP.F16.F32.PACK_AB R60, R47, R60 ;  /* 0x0000003c2f3c723e */ /* 0x000fe400000000ff */
[----:B------:R-:W-:Y:S01]  /*20af0*/  LOP3.LUT R43, R43, 0xff, RZ, 0xc0, !PT ;  /* 0x000000ff2b2b7812 */ /* 0x000fe200078ec0ff */
[----:B---3--:R-:W-:Y:S02]  /*20b00*/  @!P3 HADD2 R59, -R3.H0_H0, -RZ.H0_H0 ;  /* 0xa00000ff033bb230 */ /* 0x008fe40000000900 */
[----:B----4-:R-:W-:Y:S03]  /*20b10*/  @!P2 HADD2 R58, -R0.H0_H0, -RZ.H0_H0 ;  /* 0xa00000ff003aa230 */ /* 0x010fe60000000900 */
[----:B------:R-:W-:Y:S01]  /*20b20*/  PRMT R62, R59, 0x7610, R62 ;  /* 0x000076103b3e7816 */ /* 0x000fe2000000003e */
[----:B------:R1:W-:Y:S03]  /*20b30*/  @!P3 STL.S16 [R1+0x70], R59 ;  /* 0x0000703b0100b387 */ /* 0x0003e60000100600 */
[----:B------:R-:W-:Y:S01]  /*20b40*/  @!P3 PRMT R3, R62, 0x5410, RZ ;  /* 0x000054103e03b816 */ /* 0x000fe200000000ff */
[----:B------:R3:W4:Y:S01]  /*20b50*/  LDL.S16 R144, [R1+0x80] ;  /* 0x0000800001907983 */ /* 0x0007220000100600 */
[----:B------:R-:W-:Y:S01]  /*20b60*/  ISETP.LE.U32.AND P3, PT, R56, UR12, PT ;  /* 0x0000000c38007c0c */ /* 0x000fe2000bf63070 */
[----:B------:R-:W5:Y:S01]  /*20b70*/  MUFU.EX2 R62, R203 ;  /* 0x000000cb003e7308 */ /* 0x000f620000000800 */
[----:B------:R-:W-:Y:S01]  /*20b80*/  PRMT R42, R58, 0x7610, R42 ;  /* 0x000076103a2a7816 */ /* 0x000fe2000000002a */
[----:B------:R3:W-:Y:S03]  /*20b90*/  @!P2 STL.S16 [R1+0x98], R58 ;  /* 0x0000983a0100a387 */ /* 0x0007e60000100600 */
[----:B------:R-:W-:Y:S01]  /*20ba0*/  @!P2 PRMT R0, R42, 0x5410, RZ ;  /* 0x000054102a00a816 */ /* 0x000fe200000000ff */
[----:B------:R3:W4:Y:S01]  /*20bb0*/  LDL.S16 R150, [R1+0x7c] ;  /* 0x00007c0001967983 */ /* 0x0007220000100600 */
[----:B------:R-:W-:Y:S01]  /*20bc0*/  ISETP.LE.U32.AND P2, PT, R12, UR12, PT ;  /* 0x0000000c0c007c0c */ /* 0x000fe2000bf43070 */
[----:B------:R-:W-:Y:S01]  /*20bd0*/  FADD.FTZ R42, R47, R15 ;  /* 0x0000000f2f2a7221 */ /* 0x000fe20000010000 */
[----:B------:R-:W-:Y:S01]  /*20be0*/  PRMT R12, R13, 0x7632, R12 ;  /* 0x000076320d0c7816 */ /* 0x000fe2000000000c */
[----:B------:R-:W-:Y:S01]  /*20bf0*/  STG.E.U16 desc[UR22][R182.64], R3 ;  /* 0x00000003b6007986 */ /* 0x000fe2000c101516 */
[----:B------:R-:W-:Y:S01]  /*20c00*/  FADD.FTZ R15, R63, R28 ;  /* 0x0000001c3f0f7221 */ /* 0x000fe20000010000 */
[----:B------:R-:W-:Y:S01]  /*20c10*/  SHF.R.U32.HI R28, RZ, 0x18, R148 ;  /* 0x00000018ff1c7819 */ /* 0x000fe20000011694 */
[----:B--2---:R-:W-:Y:S01]  /*20c20*/  @!P3 HADD2 R153, -R13.H0_H0, -RZ.H0_H0 ;  /* 0xa00000ff0d99b230 */ /* 0x004fe20000000900 */
[----:B------:R-:W-:Y:S01]  /*20c30*/  PRMT R31, R13, 0x5410, R12 ;  /* 0x000054100d1f7816 */ /* 0x000fe2000000000c */
[----:B------:R-:W-:Y:S01]  /*20c40*/  STG.E.U16 desc[UR22][R182.64+0x2], R0 ;  /* 0x00000200b6007986 */ /* 0x000fe2000c101516 */
[----:B------:R2:W-:Y:S01]  /*20c50*/  MUFU.EX2 R47, R45 ;  /* 0x0000002d002f7308 */ /* 0x0005e20000000800 */
[----:B-----5:R-:W-:Y:S01]  /*20c60*/  FADD.FTZ R40, R62, R40 ;  /* 0x000000283e287221 */ /* 0x020fe20000010000 */
[----:B------:R-:W-:Y:S01]  /*20c70*/  PRMT R151, R153, 0x7610, R151 ;  /* 0x0000761099977816 */ /* 0x000fe20000000097 */
[----:B------:R5:W-:Y:S03]  /*20c80*/  @!P3 STL.S16 [R1+0xa0], R153 ;  /* 0x0000a0990100b387 */ /* 0x000be60000100600 */
[----:B------:R-:W-:Y:S02]  /*20c90*/  @!P3 PRMT R13, R151, 0x5410, RZ ;  /* 0x00005410970db816 */ /* 0x000fe400000000ff */
[----:B------:R-:W-:Y:S02]  /*20ca0*/  ISETP.LE.U32.AND P3, PT, R43, UR12, PT ;  /* 0x0000000c2b007c0c */ /* 0x000fe4000bf63070 */
[----:B-1----:R-:W1:Y:S01]  /*20cb0*/  MUFU.EX2 R59, R208 ;  /* 0x000000d0003b7308 */ /* 0x002e620000000800 */
[----:B------:R5:W-:Y:S09]  /*20cc0*/  STG.E.U16 desc[UR22][R178.64+0x10], R13 ;  /* 0x0000100db2007986 */ /* 0x000bf2000c101516 */
[----:B---3--:R3:W3:Y:S01]  /*20cd0*/  MUFU.EX2 R58, R44 ;  /* 0x0000002c003a7308 */ /* 0x0086e20000000800 */
[C---:B--2---:R-:W-:Y:S01]  /*20ce0*/  FADD.FTZ R45, R132.reuse, R15 ;  /* 0x0000000f842d7221 */ /* 0x044fe20000010000 */
[----:B------:R-:W-:Y:S01]  /*20cf0*/  FADD.FTZ R15, R135, R29 ;  /* 0x0000001d870f7221 */ /* 0x000fe20000010000 */
[----:B-1----:R-:W-:Y:S01]  /*20d00*/  F2FP.F16.F32.PACK_AB R56, R59, R135 ;  /* 0x000000873b38723e */ /* 0x002fe200000000ff */
[----:B-----5:R2:W5:Y:S06]  /*20d10*/  LDL.S16 R153, [R1+0xdc] ;  /* 0x0000dc0001997983 */ /* 0x02056c0000100600 */
[----:B------:R-:W-:Y:S01]  /*20d20*/  MUFU.EX2 R135, R215 ;  /* 0x000000d700877308 */ /* 0x000fe20000000800 */
[----:B---3--:R-:W-:Y:S01]  /*20d30*/  F2FP.F16.F32.PACK_AB R44, R132, R63 ;  /* 0x0000003f842c723e */ /* 0x008fe200000000ff */
[----:B------:R-:W-:Y:S01]  /*20d40*/  FADD.FTZ R29, R58, R42 ;  /* 0x0000002a3a1d7221 */ /* 0x000fe20000010000 */
[----:B------:R-:W-:Y:S01]  /*20d50*/  F2FP.F16.F32.PACK_AB R162, R47, R58 ;  /* 0x0000003a2fa2723e */ /* 0x000fe200000000ff */
[----:B------:R-:W-:Y:S01]  /*20d60*/  FADD.FTZ R42, R46, R40 ;  /* 0x000000282e2a7221 */ /* 0x000fe20000010000 */
[----:B------:R-:W-:Y:S01]  /*20d70*/  PRMT R13, R27, 0x7632, R13 ;  /* 0x000076321b0d7816 */ /* 0x000fe2000000000d */
[----:B------:R-:W-:Y:S04]  /*20d80*/  FADD.FTZ R47, R47, R29 ;  /* 0x0000001d2f2f7221 */ /* 0x000fe80000010000 */
[----:B------:R-:W1:Y:S10]  /*20d90*/  MUFU.EX2 R132, R217 ;  /* 0x000000d900847308 */ /* 0x000e740000000800 */
[----:B------:R-:W3:Y:S01]  /*20da0*/  MUFU.EX2 R58, R216 ;  /* 0x000000d8003a7308 */ /* 0x000ee20000000800 */
[----:B----4-:R-:W-:Y:S05]  /*20db0*/  @!P4 HADD2 R144, -R12.H0_H0, -RZ.H0_H0 ;  /* 0xa00000ff0c90c230 */ /* 0x010fea0000000900 */
[----:B------:R-:W-:Y:S01]  /*20dc0*/  PRMT R43, R144, 0x7610, R43 ;  /* 0x00007610902b7816 */ /* 0x000fe2000000002b */
[----:B------:R4:W-:Y:S01]  /*20dd0*/  @!P4 STL.S16 [R1+0x80], R144 ;  /* 0x000080900100c387 */ /* 0x0009e20000100600 */
[----:B------:R-:W-:Y:S02]  /*20de0*/  @!P6 HADD2 R150, -R14.H0_H0, -RZ.H0_H0 ;  /* 0xa00000ff0e96e230 */ /* 0x000fe40000000900 */
[----:B------:R-:W-:Y:S01]  /*20df0*/  @!P4 PRMT R12, R43, 0x5410, RZ ;  /* 0x000054102b0cc816 */ /* 0x000fe200000000ff */
[----:B------:R2:W3:Y:S01]  /*20e00*/  LDL.S16 R63, [R1+0xb0] ;  /* 0x0000b000013f7983 */ /* 0x0004e20000100600 */
[----:B------:R-:W-:Y:S01]  /*20e10*/  ISETP.LE.U32.AND P4, PT, R28, UR12, PT ;  /* 0x0000000c1c007c0c */ /* 0x000fe2000bf83070 */
[----:B------:R-:W-:Y:S01]  /*20e20*/  FADD.FTZ R43, R59, R15 ;  /* 0x0000000f3b2b7221 */ /* 0x000fe20000010000 */
[----:B------:R-:W-:Y:S01]  /*20e30*/  PRMT R28, R14, 0x7632, R28 ;  /* 0x000076320e1c7816 */ /* 0x000fe2000000001c */
[----:B------:R-:W-:Y:S01]  /*20e40*/  STG.E.U16 desc[UR22][R178.64+0x12], R12 ;  /* 0x0000120cb2007986 */ /* 0x000fe2000c101516 */
[----:B------:R-:W-:Y:S02]  /*20e50*/  PRMT R154, R150, 0x7610, R154 ;  /* 0x00007610969a7816 */ /* 0x000fe4000000009a */
[----:B------:R-:W-:Y:S02]  /*20e60*/  PRMT R40, R14, 0x5410, R28 ;  /* 0x000054100e287816 */ /* 0x000fe4000000001c */
[----:B------:R-:W-:Y:S02]  /*20e70*/  @!P6 PRMT R14, R154, 0x5410, RZ ;  /* 0x000054109a0ee816 */ /* 0x000fe400000000ff */
[----:B------:R-:W-:Y:S03]  /*20e80*/  F2FP.F16.F32.PACK_AB R59, R46, R62 ;  /* 0x0000003e2e3b723e */ /* 0x000fe600000000ff */
[----:B------:R-:W-:Y:S04]  /*20e90*/  STG.E.U16 desc[UR22][R180.64+0x10], R14 ;  /* 0x0000100eb4007986 */ /* 0x000fe8000c101516 */
[----:B----4-:R2:W4:Y:S04]  /*20ea0*/  LDL.S16 R144, [R1+0xb4] ;  /* 0x0000b40001907983 */ /* 0x0105280000100600 */
[----:B------:R1:W-:Y:S04]  /*20eb0*/  @!P6 STL.S16 [R1+0x7c], R150 ;  /* 0x00007c960100e387 */ /* 0x0003e80000100600 */
[----:B------:R2:W2:Y:S01]  /*20ec0*/  LDL.S16 R156, [R1+0x94] ;  /* 0x00009400019c7983 */ /* 0x0004a20000100600 */
[----:B-----5:R-:W-:Y:S05]  /*20ed0*/  @!P5 HADD2 R153, -R28.H0_H0, -RZ.H0_H0 ;  /* 0xa00000ff1c99d230 */ /* 0x020fea0000000900 */
[----:B------:R-:W-:Y:S01]  /*20ee0*/  PRMT R46, R153, 0x7610, R46 ;  /* 0x00007610992e7816 */ /* 0x000fe2000000002e */
[----:B------:R5:W-:Y:S03]  /*20ef0*/  @!P5 STL.S16 [R1+0xdc], R153 ;  /* 0x0000dc990100d387 */ /* 0x000be60000100600 */
[----:B------:R-:W-:Y:S01]  /*20f00*/  @!P5 PRMT R28, R46, 0x5410, RZ ;  /* 0x000054102e1cd816 */ /* 0x000fe200000000ff */
[----:B------:R2:W2:Y:S01]  /*20f10*/  LDL.S16 R154, [R1+0xc8] ;  /* 0x0000c800019a7983 */ /* 0x0004a20000100600 */
[----:B-1----:R-:W-:Y:S03]  /*20f20*/  IMAD.WIDE.U32 R150, R218, -0x2daee0ad, RZ ;  /* 0xd2511f53da967825 */ /* 0x002fe600078e00ff */
[----:B------:R1:W-:Y:S02]  /*20f30*/  STG.E.U16 desc[UR22][R180.64+0x12], R28 ;  /* 0x0000121cb4007986 */ /* 0x0003e4000c101516 */
[----:B------:R-:W-:Y:S02]  /*20f40*/  LOP3.LUT R15, R151, UR33, R196, 0x96, !PT ;  /* 0x00000021970f7c12 */ /* 0x000fe4000f8e96c4 */
[----:B------:R-:W-:Y:S02]  /*20f50*/  LOP3.LUT R12, R150, 0xffff, RZ, 0xc0, !PT ;  /* 0x0000ffff960c7812 */ /* 0x000fe400078ec0ff */
[----:B------:R-:W-:Y:S04]  /*20f60*/  LOP3.LUT R29, R15, 0xff, RZ, 0xc0, !PT ;  /* 0x000000ff0f1d7812 */ /* 0x000fe800078ec0ff */
[----:B------:R-:W-:Y:S02]  /*20f70*/  ISETP.LE.U32.AND P6, PT, R29, UR12, PT ;  /* 0x0000000c1d007c0c */ /* 0x000fe4000bfc3070 */
[----:B------:R-:W-:Y:S01]  /*20f80*/  LOP3.LUT R29, R15, 0xffff, RZ, 0xc0, !PT ;  /* 0x0000ffff0f1d7812 */ /* 0x000fe200078ec0ff */
[----:B-----5:R-:W-:Y:S03]  /*20f90*/  IMAD.WIDE.U32 R152, R152, -0x2daee0ad, RZ ;  /* 0xd2511f5398987825 */ /* 0x020fe600078e00ff */
[----:B------:R-:W-:Y:S02]  /*20fa0*/  SHF.R.U32.HI R29, RZ, 0x8, R29 ;  /* 0x00000008ff1d7819 */ /* 0x000fe4000001161d */
[----:B------:R-:W-:Y:S02]  /*20fb0*/  LOP3.LUT R0, R153, UR33, R164, 0x96, !PT ;  /* 0x0000002199007c12 */ /* 0x000fe4000f8e96a4 */
[----:B------:R-:W-:Y:S02]  /*20fc0*/  LOP3.LUT R25, R29, 0xffff, RZ, 0xc0, !PT ;  /* 0x0000ffff1d197812 */ /* 0x000fe400078ec0ff */
[C---:B------:R-:W-:Y:S02]  /*20fd0*/  PRMT R29, R30.reuse, 0x7632, R29 ;  /* 0x000076321e1d7816 */ /* 0x040fe4000000001d */
[----:B------:R-:W-:Y:S02]  /*20fe0*/  ISETP.LE.U32.AND P5, PT, R25, UR12, PT ;  /* 0x0000000c19007c0c */ /* 0x000fe4000bfa3070 */
[----:B------:R-:W-:Y:S02]  /*20ff0*/  PRMT R46, R30, 0x5410, R29 ;  /* 0x000054101e2e7816 */ /* 0x000fe4000000001d */
[--C-:B------:R-:W-:Y:S02]  /*21000*/  SHF.R.U32.HI R25, RZ, 0x10, R15.reuse ;  /* 0x00000010ff197819 */ /* 0x100fe4000001160f */
[----:B------:R-:W-:Y:S02]  /*21010*/  SHF.R.U32.HI R15, RZ, 0x18, R15 ;  /* 0x00000018ff0f7819 */ /* 0x000fe4000001160f */
[----:B------:R-:W-:Y:S02]  /*21020*/  LOP3.LUT R3, R25, 0xff, RZ, 0xc0, !PT ;  /* 0x000000ff19037812 */ /* 0x000fe400078ec0ff */
[----:B------:R-:W-:Y:S02]  /*21030*/  LOP3.LUT R25, R0, 0xff, RZ, 0xc0, !PT ;  /* 0x000000ff00197812 */ /* 0x000fe400078ec0ff */
[----:B-1----:R-:W-:Y:S01]  /*21040*/  LOP3.LUT R28, R152, 0xff, RZ, 0xc0, !PT ;  /* 0x000000ff981c7812 */ /* 0x002fe200078ec0ff */
[----:B---3--:R-:W-:Y:S05]  /*21050*/  @!P2 HADD2 R63, -R29.H0_H0, -RZ.H0_H0 ;  /* 0xa00000ff1d3fa230 */ /* 0x008fea0000000900 */
[----:B------:R-:W-:Y:S04]  /*21060*/  PRMT R62, R63, 0x7610, R62 ;  /* 0x000076103f3e7816 */ /* 0x000fe8000000003e */
[----:B------:R-:W-:Y:S02]  /*21070*/  @!P2 PRMT R29, R62, 0x5410, RZ ;  /* 0x000054103e1da816 */ /* 0x000fe400000000ff */
[----:B------:R-:W-:Y:S03]  /*21080*/  MUFU.EX2 R62, R214 ;  /* 0x000000d6003e7308 */ /* 0x000fe60000000800 */
[----:B------:R-:W-:Y:S01]  /*21090*/  STG.E.U16 desc[UR22][R186.64+0x10], R29 ;  /* 0x0000101dba007986 */ /* 0x000fe2000c101516 */
[----:B----4-:R-:W-:Y:S05]  /*210a0*/  @!P1 HADD2 R144, -R30.H0_H0, -RZ.H0_H0 ;  /* 0xa00000ff1e909230 */ /* 0x010fea0000000900 */
[----:B------:R-:W-:Y:S01]  /*210b0*/  PRMT R138, R144, 0x7610, R138 ;  /* 0x00007610908a7816 */ /* 0x000fe2000000008a */
[----:B------:R1:W-:Y:S01]  /*210c0*/  @!P1 STL.S16 [R1+0xb4], R144 ;  /* 0x0000b49001009387 */ /* 0x0003e20000100600 */
[----:B--2---:R-:W-:Y:S02]  /*210d0*/  @!P3 HADD2 R156, -R24.H0_H0, -RZ.H0_H0 ;  /* 0xa00000ff189cb230 */ /* 0x004fe40000000900 */
[----:B------:R-:W-:Y:S01]  /*210e0*/  @!P1 PRMT R30, R138, 0x5410, RZ ;  /* 0x000054108a1e9816 */ /* 0x000fe200000000ff */
[----:B------:R2:W-:Y:S01]  /*210f0*/  @!P2 STL.S16 [R1+0xb0], R63 ;  /* 0x0000b03f0100a387 */ /* 0x0005e20000100600 */
[----:B------:R-:W-:Y:S02]  /*21100*/  ISETP.LE.U32.AND P1, PT, R15, UR12, PT ;  /* 0x0000000c0f007c0c */ /* 0x000fe4000bf23070 */
[----:B------:R-:W-:Y:S01]  /*21110*/  PRMT R15, R24, 0x7632, R15 ;  /* 0x00007632180f7816 */ /* 0x000fe2000000000f */
[----:B------:R3:W4:Y:S01]  /*21120*/  LDL.S16 R138, [R1+0xd4] ;  /* 0x0000d400018a7983 */ /* 0x0007220000100600 */
[----:B------:R-:W-:Y:S02]  /*21130*/  PRMT R147, R156, 0x7610, R147 ;  /* 0x000076109c937816 */ /* 0x000fe40000000093 */
[----:B------:R-:W-:Y:S01]  /*21140*/  ISETP.LE.U32.AND P2, PT, R3, UR12, PT ;  /* 0x0000000c03007c0c */ /* 0x000fe2000bf43070 */
[----:B------:R-:W-:Y:S01]  /*21150*/  FADD.FTZ R3, R132, R45 ;  /* 0x0000002d84037221 */ /* 0x000fe20000010000 */
[----:B------:R-:W-:Y:S01]  /*21160*/  PRMT R45, R24, 0x5410, R15 ;  /* 0x00005410182d7816 */ /* 0x000fe2000000000f */
[----:B------:R5:W-:Y:S01]  /*21170*/  STG.E.U16 desc[UR22][R186.64+0xe], R30 ;  /* 0x00000e1eba007986 */ /* 0x000be2000c101516 */
[----:B------:R-:W-:Y:S02]  /*21180*/  @!P3 PRMT R24, R147, 0x5410, RZ ;  /* 0x000054109318b816 */ /* 0x000fe400000000ff */
[C---:B------:R-:W-:Y:S01]  /*21190*/  F2FP.F16.F32.PACK_AB R132, R57.reuse, R132 ;  /* 0x000000843984723e */ /* 0x040fe200000000ff */
[----:B------:R-:W-:Y:S01]  /*211a0*/  FADD.FTZ R57, R57, R3 ;  /* 0x0000000339397221 */ /* 0x000fe20000010000 */
[----:B------:R-:W-:Y:S02]  /*211b0*/  @!P4 HADD2 R154, -R15.H0_H0, -RZ.H0_H0 ;  /* 0xa00000ff0f9ac230 */ /* 0x000fe40000000900 */
[--C-:B------:R-:W-:Y:S01]  /*211c0*/  FADD.FTZ R3, R135, R43.reuse ;  /* 0x0000002b87037221 */ /* 0x100fe20000010000 */
[----:B------:R-:W-:Y:S01]  /*211d0*/  F2FP.F16.F32.PACK_AB R135, R58, R135 ;  /* 0x000000873a87723e */ /* 0x000fe200000000ff */
[----:B------:R3:W-:Y:S01]  /*211e0*/  STG.E.U16 desc[UR22][R182.64+0x10], R24 ;  /* 0x00001018b6007986 */ /* 0x0007e2000c101516 */
[----:B------:R-:W-:Y:S01]  /*211f0*/  PRMT R43, R154, 0x7610, R43 ;  /* 0x000076109a2b7816 */ /* 0x000fe2000000002b */
[----:B------:R-:W-:Y:S01]  /*21200*/  FADD.FTZ R58, R58, R3 ;  /* 0x000000033a3a7221 */ /* 0x000fe20000010000 */
[----:B------:R-:W-:Y:S01]  /*21210*/  LOP3.LUT R3, R0, 0xffff, RZ, 0xc0, !PT ;  /* 0x0000ffff00037812 */ /* 0x000fe200078ec0ff */
[----:B-1----:R1:W4:Y:S01]  /*21220*/  LDL.S16 R144, [R1+0xd8] ;  /* 0x0000d80001907983 */ /* 0x0023220000100600 */
[----:B------:R-:W-:Y:S01]  /*21230*/  @!P4 PRMT R15, R43, 0x5410, RZ ;  /* 0x000054102b0fc816 */ /* 0x000fe200000000ff */
[----:B--2---:R-:W2:Y:S01]  /*21240*/  MUFU.EX2 R63, R213 ;  /* 0x000000d5003f7308 */ /* 0x004ea20000000800 */
[----:B------:R-:W-:Y:S01]  /*21250*/  SHF.R.U32.HI R3, RZ, 0x8, R3 ;  /* 0x00000008ff037819 */ /* 0x000fe20000011603 */
[----:B------:R-:W-:Y:S01]  /*21260*/  @!P3 STL.S16 [R1+0x94], R156 ;  /* 0x0000949c0100b387 */ /* 0x000fe20000100600 */
[----:B------:R-:W-:Y:S02]  /*21270*/  ISETP.LE.U32.AND P3, PT, R25, UR12, PT ;  /* 0x0000000c19007c0c */ /* 0x000fe4000bf63070 */
[----:B------:R-:W-:Y:S01]  /*21280*/  LOP3.LUT R3, R3, 0xffff, RZ, 0xc0, !PT ;  /* 0x0000ffff03037812 */ /* 0x000fe200078ec0ff */
[----:B------:R1:W4:Y:S04]  /*21290*/  LDL.S16 R147, [R1+0xd0] ;  /* 0x0000d00001937983 */ /* 0x0003280000100600 */
[----:B------:R-:W-:Y:S01]  /*212a0*/  @!P4 STL.S16 [R1+0xc8], R154 ;  /* 0x0000c89a0100c387 */ /* 0x000fe20000100600 */
[----:B------:R-:W-:Y:S01]  /*212b0*/  ISETP.LE.U32.AND P4, PT, R3, UR12, PT ;  /* 0x0000000c03007c0c */ /* 0x000fe2000bf83070 */
[----:B-----5:R-:W-:Y:S01]  /*212c0*/  MUFU.EX2 R30, R143 ;  /* 0x0000008f001e7308 */ /* 0x020fe20000000800 */
[----:B------:R-:W-:Y:S01]  /*212d0*/  FADD.FTZ R3, R61, R47 ;  /* 0x0000002f3d037221 */ /* 0x000fe20000010000 */
[----:B------:R1:W5:Y:S01]  /*212e0*/  LDL.S16 R43, [R1+0xc0] ;  /* 0x0000c000012b7983 */ /* 0x0003620000100600 */
[C---:B--2---:R-:W-:Y:S01]  /*212f0*/  F2FP.F16.F32.PACK_AB R165, R62.reuse, R63 ;  /* 0x0000003f3ea5723e */ /* 0x044fe200000000ff */
[----:B------:R-:W-:Y:S01]  /*21300*/  FADD.FTZ R25, R63, R42 ;  /* 0x0000002a3f197221 */ /* 0x000fe20000010000 */
[----:B------:R-:W-:Y:S01]  /*21310*/  FADD.FTZ R47, R133, R3 ;  /* 0x00000003852f7221 */ /* 0x000fe20000010000 */
[--C-:B------:R-:W-:Y:S01]  /*21320*/  SHF.R.U32.HI R3, RZ, 0x18, R0.reuse ;  /* 0x00000018ff037819 */ /* 0x100fe20000011600 */
[----:B------:R-:W-:Y:S01]  /*21330*/  STG.E.U16 desc[UR22][R182.64+0x12], R15 ;  /* 0x0000120fb6007986 */ /* 0x000fe2000c101516 */
[----:B------:R-:W-:Y:S01]  /*21340*/  SHF.R.U32.HI R0, RZ, 0x10, R0 ;  /* 0x00000010ff007819 */ /* 0x000fe20000011600 */
[--C-:B------:R-:W-:Y:S01]  /*21350*/  FADD.FTZ R42, R62, R25.reuse ;  /* 0x000000193e2a7221 */ /* 0x100fe20000010000 */
[----:B------:R-:W-:Y:S01]  /*21360*/  PRMT R25, R26, 0x7632, R25 ;  /* 0x000076321a197816 */ /* 0x000fe20000000019 */
[----:B------:R-:W-:Y:S01]  /*21370*/  MUFU.EX2 R133, R224 ;  /* 0x000000e000857308 */ /* 0x000fe20000000800 */
[----:B------:R-:W-:Y:S09]  /*21380*/  LOP3.LUT R0, R0, 0xff, RZ, 0xc0, !PT ;  /* 0x000000ff00007812 */ /* 0x000ff200078ec0ff */
[----:B---3--:R-:W2:Y:S02]  /*21390*/  MUFU.EX2 R24, R146 ;  /* 0x0000009200187308 */ /* 0x008ea40000000800 */
[----:B--2---:R-:W-:Y:S01]  /*213a0*/  F2FP.F16.F32.PACK_AB R197, R24, R30 ;  /* 0x0000001e18c5723e */ /* 0x004fe200000000ff */
[----:B----4-:R-:W-:Y:S05]  /*213b0*/  @!P5 HADD2 R138, -R25.H0_H0, -RZ.H0_H0 ;  /* 0xa00000ff198ad230 */ /* 0x010fea0000000900 */
[----:B------:R-:W-:Y:S01]  /*213c0*/  PRMT R141, R138, 0x7610, R141 ;  /* 0x000076108a8d7816 */ /* 0x000fe2000000008d */
[----:B------:R-:W-:Y:S05]  /*213d0*/  @!P6 HADD2 R144, -R26.H0_H0, -RZ.H0_H0 ;  /* 0xa00000ff1a90e230 */ /* 0x000fea0000000900 */
[----:B------:R-:W-:Y:S01]  /*213e0*/  PRMT R63, R144, 0x7610, R63 ;  /* 0x00007610903f7816 */ /* 0x000fe2000000003f */
[----:B------:R2:W-:Y:S01]  /*213f0*/  @!P6 STL.S16 [R1+0xd8], R144 ;  /* 0x0000d8900100e387 */ /* 0x0005e20000100600 */
[----:B------:R-:W-:Y:S03]  /*21400*/  @!P2 HADD2 R147, -R27.H0_H0, -RZ.H0_H0 ;  /* 0xa00000ff1b93a230 */ /* 0x000fe60000000900 */
[----:B------:R3:W-:Y:S02]  /*21410*/  @!P5 STL.S16 [R1+0xd4], R138 ;  /* 0x0000d48a0100d387 */ /* 0x0007e40000100600 */
[----:B------:R-:W-:Y:S01]  /*21420*/  PRMT R62, R147, 0x7610, R62 ;  /* 0x00007610933e7816 */ /* 0x000fe2000000003e */
[----:B-----5:R-:W-:Y:S05]  /*21430*/  @!P1 HADD2 R43, -R13.H0_H0, -RZ.H0_H0 ;  /* 0xa00000ff0d2b9230 */ /* 0x020fea0000000900 */
[----:B------:R-:W-:Y:S01]  /*21440*/  PRMT R145, R43, 0x7610, R145 ;  /* 0x000076102b917816 */ /* 0x000fe20000000091 */
[----:B--2---:R1:W2:Y:S01]  /*21450*/  LDL.S16 R144, [R1+0xa8] ;  /* 0x0000a80001907983 */ /* 0x0042a20000100600 */
[----:B---3--:R-:W-:Y:S02]  /*21460*/  PRMT R138, R26, 0x5410, R25 ;  /* 0x000054101a8a7816 */ /* 0x008fe40000000019 */
[----:B------:R-:W-:Y:S02]  /*21470*/  @!P6 PRMT R26, R63, 0x5410, RZ ;  /* 0x000054103f1ae816 */ /* 0x000fe400000000ff */
[----:B------:R-:W-:Y:S01]  /*21480*/  @!P5 PRMT R25, R141, 0x5410, RZ ;  /* 0x000054108d19d816 */ /* 0x000fe200000000ff */
[----:B------:R1:W3:Y:S01]  /*21490*/  LDL.S16 R63, [R1+0xac] ;  /* 0x0000ac00013f7983 */ /* 0x0002e20000100600 */
[----:B------:R-:W-:Y:S02]  /*214a0*/  PRMT R141, R27, 0x5410, R13 ;  /* 0x000054101b8d7816 */ /* 0x000fe4000000000d */
[----:B------:R-:W-:Y:S01]  /*214b0*/  @!P2 PRMT R27, R62, 0x5410, RZ ;  /* 0x000054103e1ba816 */ /* 0x000fe200000000ff */
[----:B------:R-:W-:Y:S01]  /*214c0*/  @!P2 STL.S16 [R1+0xd0], R147 ;  /* 0x0000d0930100a387 */ /* 0x000fe20000100600 */
[----:B------:R-:W-:Y:S02]  /*214d0*/  ISETP.LE.U32.AND P6, PT, R3, UR12, PT ;  /* 0x0000000c03007c0c */ /* 0x000fe4000bfc3070 */
[----:B------:R-:W-:Y:S01]  /*214e0*/  LOP3.LUT R3, R150, 0xff, RZ, 0xc0, !PT ;  /* 0x000000ff96037812 */ /* 0x000fe200078ec0ff */
[----:B------:R1:W4:Y:S01]  /*214f0*/  LDL.S16 R62, [R1+0x90] ;  /* 0x00009000013e7983 */ /* 0x0003220000100600 */
[----:B------:R-:W-:Y:S02]  /*21500*/  ISETP.LE.U32.AND P2, PT, R0, UR12, PT ;  /* 0x0000000c00007c0c */ /* 0x000fe4000bf43070 */
[----:B------:R-:W-:Y:S01]  /*21510*/  SHF.R.U32.HI R0, RZ, 0x10, R150 ;  /* 0x00000010ff007819 */ /* 0x000fe20000011696 */
[----:B------:R5:W-:Y:S01]  /*21520*/  @!P1 STL.S16 [R1+0xc0], R43 ;  /* 0x0000c02b01009387 */ /* 0x000be20000100600 */
[----:B------:R-:W-:Y:S02]  /*21530*/  ISETP.LE.U32.AND P5, PT, R3, UR12, PT ;  /* 0x0000000c03007c0c */ /* 0x000fe4000bfa3070 */
[----:B------:R-:W-:Y:S01]  /*21540*/  LOP3.LUT R3, R0, 0xff, RZ, 0xc0, !PT ;  /* 0x000000ff00037812 */ /* 0x000fe200078ec0ff */
[----:B------:R1:W4:Y:S01]  /*21550*/  LDL.S16 R156, [R1+0xa4] ;  /* 0x0000a400019c7983 */ /* 0x0003220000100600 */
[----:B------:R-:W-:Y:S02]  /*21560*/  PRMT R0, R2, 0x7632, R0 ;  /* 0x0000763202007816 */ /* 0x000fe40000000000 */
[----:B------:R-:W-:Y:S01]  /*21570*/  @!P1 PRMT R13, R145, 0x5410, RZ ;  /* 0x00005410910d9816 */ /* 0x000fe200000000ff */
[----:B------:R-:W-:Y:S01]  /*21580*/  STG.E.U16 desc[UR22][R178.64+0x20], R26 ;  /* 0x0000201ab2007986 */ /* 0x000fe2000c101516 */
[----:B------:R-:W-:Y:S02]  /*21590*/  ISETP.LE.U32.AND P1, PT, R3, UR12, PT ;  /* 0x0000000c03007c0c */ /* 0x000fe4000bf23070 */
[--C-:B------:R-:W-:Y:S01]  /*215a0*/  SHF.R.U32.HI R3, RZ, 0x8, R12.reuse ;  /* 0x00000008ff037819 */ /* 0x100fe2000001160c */
[----:B------:R-:W-:Y:S01]  /*215b0*/  STG.E.U16 desc[UR22][R178.64+0x22], R25 ;  /* 0x00002219b2007986 */ /* 0x000fe2000c101516 */
[----:B------:R-:W-:Y:S02]  /*215c0*/  PRMT R12, R60, 0x7610, R12 ;  /* 0x000076103c0c7816 */ /* 0x000fe4000000000c */
[----:B------:R-:W-:Y:S01]  /*215d0*/  LOP3.LUT R3, R3, 0xffff, RZ, 0xc0, !PT ;  /* 0x0000ffff03037812 */ /* 0x000fe200078ec0ff */
[----:B------:R-:W-:Y:S04]  /*215e0*/  STG.E.U16 desc[UR22][R180.64+0x20], R27 ;  /* 0x0000201bb4007986 */ /* 0x000fe8000c101516 */
[----:B------:R-:W-:Y:S01]  /*215f0*/  STG.E.U16 desc[UR22][R180.64+0x22], R13 ;  /* 0x0000220db4007986 */ /* 0x000fe2000c101516 */
[----:B-----5:R-:W5:Y:S02]  /*21600*/  MUFU.EX2 R43, R225 ;  /* 0x000000e1002b7308 */ /* 0x020f640000000800 */
[----:B-----5:R-:W-:Y:S01]  /*21610*/  F2FP.F16.F32.PACK_AB R170, R43, R133 ;  /* 0x000000852baa723e */ /* 0x020fe200000000ff */
[----:B--2---:R-:W-:Y:S05]  /*21620*/  @!P4 HADD2 R144, -R0.H0_H0, -RZ.H0_H0 ;  /* 0xa00000ff0090c230 */ /* 0x004fea0000000900 */
[----:B------:R-:W-:Y:S01]  /*21630*/  PRMT R14, R144, 0x7610, R14 ;  /* 0x00007610900e7816 */ /* 0x000fe2000000000e */
[----:B---3--:R-:W-:Y:S05]  /*21640*/  @!P3 HADD2 R63, -R2.H0_H0, -RZ.H0_H0 ;  /* 0xa00000ff023fb230 */ /* 0x008fea0000000900 */
[----:B------:R-:W-:Y:S01]  /*21650*/  PRMT R61, R63, 0x7610, R61 ;  /* 0x000076103f3d7816 */ /* 0x000fe2000000003d */
[----:B------:R2:W-:Y:S01]  /*21660*/  @!P3 STL.S16 [R1+0xac], R63 ;  /* 0x0000ac3f0100b387 */ /* 0x0005e20000100600 */
[----:B----4-:R-:W-:Y:S03]  /*21670*/  @!P2 HADD2 R62, -R12.H0_H0, -RZ.H0_H0 ;  /* 0xa00000ff0c3ea230 */ /* 0x010fe60000000900 */
[----:B------:R3:W-:Y:S04]  /*21680*/  @!P4 STL.S16 [R1+0xa8], R144 ;  /* 0x0000a8900100c387 */ /* 0x0007e80000100600 */
[----:B------:R1:W4:Y:S04]  /*21690*/  LDL.S16 R154, [R1+0xbc] ;  /* 0x0000bc00019a7983 */ /* 0x0003280000100600 */
[----:B------:R1:W5:Y:S04]  /*216a0*/  LDL.S16 R147, [R1+0xb8] ;  /* 0x0000b80001937983 */ /* 0x0003680000100600 */
[----:B------:R1:W-:Y:S01]  /*216b0*/  @!P2 STL.S16 [R1+0x90], R62 ;  /* 0x0000903e0100a387 */ /* 0x0003e20000100600 */
[----:B--2---:R-:W2:Y:S01]  /*216c0*/  MUFU.EX2 R63, R222 ;  /* 0x000000de003f7308 */ /* 0x004ea20000000800 */
[----:B---3--:R-:W-:Y:S02]  /*216d0*/  PRMT R144, R2, 0x5410, R0 ;  /* 0x0000541002907816 */ /* 0x008fe40000000000 */
[----:B------:R-:W-:Y:S02]  /*216e0*/  @!P3 PRMT R2, R61, 0x5410, RZ ;  /* 0x000054103d02b816 */ /* 0x000fe400000000ff */
[----:B------:R-:W-:Y:S05]  /*216f0*/  ISETP.LE.U32.AND P3, PT, R3, UR12, PT ;  /* 0x0000000c03007c0c */ /* 0x000fea000bf63070 */
[----:B------:R-:W3:Y:S01]  /*21700*/  MUFU.EX2 R61, R223 ;  /* 0x000000df003d7308 */ /* 0x000ee20000000800 */
[----:B------:R-:W-:Y:S01]  /*21710*/  SHF.R.U32.HI R3, RZ, 0x18, R150 ;  /* 0x00000018ff037819 */ /* 0x000fe20000011696 */
[----:B------:R3:W-:Y:S01]  /*21720*/  STG.E.U16 desc[UR22][R186.64+0x1e], R2 ;  /* 0x00001e02ba007986 */ /* 0x0007e2000c101516 */
[----:B------:R-:W-:Y:S01]  /*21730*/  @!P4 PRMT R0, R14, 0x5410, RZ ;  /* 0x000054100e00c816 */ /* 0x000fe200000000ff */
[----:B------:R-:W-:Y:S01]  /*21740*/  FADD.FTZ R14, R133, R57 ;  /* 0x00000039850e7221 */ /* 0x000fe20000010000 */
[----:B------:R-:W-:Y:S02]  /*21750*/  ISETP.LE.U32.AND P4, PT, R3, UR12, PT ;  /* 0x0000000c03007c0c */ /* 0x000fe4000bf83070 */
[----:B------:R-:W-:Y:S01]  /*21760*/  PRMT R3, R60, 0x7632, R3 ;  /* 0x000076323c037816 */ /* 0x000fe20000000003 */
[----:B------:R-:W-:Y:S01]  /*21770*/  STG.E.U16 desc[UR22][R186.64+0x20], R0 ;  /* 0x00002000ba007986 */ /* 0x000fe2000c101516 */
[----:B------:R-:W-:Y:S01]  /*21780*/  PRMT R60, R62, 0x7610, R60 ;  /* 0x000076103e3c7816 */ /* 0x000fe2000000003c */
[----:B------:R-:W-:Y:S01]  /*21790*/  FADD.FTZ R43, R43, R14 ;  /* 0x0000000e2b2b7221 */ /* 0x000fe20000010000 */
[----:B------:R-:W-:Y:S01]  /*217a0*/  PRMT R145, R12, 0x5410, R3 ;  /* 0x000054100c917816 */ /* 0x000fe20000000003 */
[----:B-1----:R-:W1:Y:S01]  /*217b0*/  MUFU.EX2 R62, R220 ;  /* 0x000000dc003e7308 */ /* 0x002e620000000800 */
[----:B------:R-:W-:Y:S01]  /*217c0*/  @!P2 PRMT R12, R60, 0x5410, RZ ;  /* 0x000054103c0ca816 */ /* 0x000fe200000000ff */
[----:B------:R-:W-:Y:S01]  /*217d0*/  @!P6 HADD2 R156, -R3.H0_H0, -RZ.H0_H0 ;  /* 0xa00000ff039ce230 */ /* 0x000fe20000000900 */
[----:B------:R-:W-:Y:S01]  /*217e0*/  ISETP.LE.U32.AND P2, PT, R28, UR12, PT ;  /* 0x0000000c1c007c0c */ /* 0x000fe2000bf43070 */
[----:B--2---:R-:W-:Y:S01]  /*217f0*/  FADD.FTZ R28, R63, R58 ;  /* 0x0000003a3f1c7221 */ /* 0x004fe20000010000 */
[C---:B---3--:R-:W-:Y:S01]  /*21800*/  F2FP.F16.F32.PACK_AB R171, R61.reuse, R63 ;  /* 0x0000003f3dab723e */ /* 0x048fe200000000ff */
[----:B------:R-:W-:Y:S01]  /*21810*/  STG.E.U16 desc[UR22][R182.64+0x20], R12 ;  /* 0x0000200cb6007986 */ /* 0x000fe2000c101516 */
[----:B------:R-:W-:Y:S01]  /*21820*/  PRMT R57, R44, 0x7632, R57 ;  /* 0x000076322c397816 */ /* 0x000fe20000000039 */
[----:B------:R-:W-:Y:S01]  /*21830*/  FADD.FTZ R58, R61, R28 ;  /* 0x0000001c3d3a7221 */ /* 0x000fe20000010000 */
[----:B------:R-:W-:Y:S01]  /*21840*/  LOP3.LUT R14, R152, 0xffff, RZ, 0xc0, !PT ;  /* 0x0000ffff980e7812 */ /* 0x000fe200078ec0ff */
[----:B------:R-:W-:Y:S01]  /*21850*/  MUFU.EX2 R61, R139 ;  /* 0x0000008b003d7308 */ /* 0x000fe20000000800 */
[----:B------:R-:W-:Y:S01]  /*21860*/  PRMT R155, R156, 0x7610, R155 ;  /* 0x000076109c9b7816 */ /* 0x000fe2000000009b */
[----:B------:R-:W-:Y:S01]  /*21870*/  @!P6 STL.S16 [R1+0xa4], R156 ;  /* 0x0000a49c0100e387 */ /* 0x000fe20000100600 */
[----:B------:R-:W-:Y:S02]  /*21880*/  SHF.R.U32.HI R14, RZ, 0x8, R14 ;  /* 0x00000008ff0e7819 */ /* 0x000fe4000001160e */
[----:B------:R-:W-:Y:S02]  /*21890*/  @!P6 PRMT R3, R155, 0x5410, RZ ;  /* 0x000054109b03e816 */ /* 0x000fe400000000ff */
[----:B------:R-:W-:Y:S01]  /*218a0*/  LOP3.LUT R14, R14, 0xffff, RZ, 0xc0, !PT ;  /* 0x0000ffff0e0e7812 */ /* 0x000fe200078ec0ff */
[----:B-1----:R-:W-:Y:S01]  /*218b0*/  FADD.FTZ R28, R62, R42 ;  /* 0x0000002a3e1c7221 */ /* 0x002fe20000010000 */
[----:B------:R-:W-:Y:S01]  /*218c0*/  PRMT R2, R162, 0x7610, R2 ;  /* 0x00007610a2027816 */ /* 0x000fe20000000002 */
[----:B------:R1:W2:Y:S01]  /*218d0*/  MUFU.EX2 R42, R140 ;  /* 0x0000008c002a7308 */ /* 0x0002a20000000800 */
[----:B------:R-:W-:Y:S01]  /*218e0*/  ISETP.LE.U32.AND P6, PT, R14, UR12, PT ;  /* 0x0000000c0e007c0c */ /* 0x000fe2000bfc3070 */
[----:B------:R-:W-:Y:S01]  /*218f0*/  STG.E.U16 desc[UR22][R182.64+0x22], R3 ;  /* 0x00002203b6007986 */ /* 0x000fe2000c101516 */
[----:B------:R-:W-:Y:S02]  /*21900*/  SHF.R.U32.HI R14, RZ, 0x10, R152 ;  /* 0x00000010ff0e7819 */ /* 0x000fe40000011698 */
[----:B------:R-:W-:Y:S02]  /*21910*/  PRMT R133, R162, 0x7632, R133 ;  /* 0x00007632a2857816 */ /* 0x000fe40000000085 */
[----:B------:R-:W-:Y:S03]  /*21920*/  LOP3.LUT R14, R14, 0xff, RZ, 0xc0, !PT ;  /* 0x000000ff0e0e7812 */ /* 0x000fe600078ec0ff */
[----:B------:R-:W3:Y:S01]  /*21930*/  MUFU.EX2 R60, R221 ;  /* 0x000000dd003c7308 */ /* 0x000ee20000000800 */
[----:B-1----:R-:W-:Y:S02]  /*21940*/  PRMT R140, R44, 0x5410, R57 ;  /* 0x000054102c8c7816 */ /* 0x002fe40000000039 */
[----:B--2---:R-:W-:Y:S02]  /*21950*/  F2FP.F16.F32.PACK_AB R175, R42, R61 ;  /* 0x0000003d2aaf723e */ /* 0x004fe400000000ff */
[C---:B---3--:R-:W-:Y:S01]  /*21960*/  F2FP.F16.F32.PACK_AB R174, R60.reuse, R62 ;  /* 0x0000003e3cae723e */ /* 0x048fe200000000ff */
[----:B------:R-:W-:Y:S04]  /*21970*/  FADD.FTZ R60, R60, R28 ;  /* 0x0000001c3c3c7221 */ /* 0x000fe80000010000 */
[----:B------:R-:W-:Y:S01]  /*21980*/  MUFU.EX2 R62, R230 ;  /* 0x000000e6003e7308 */ /* 0x000fe20000000800 */
[----:B------:R-:W-:Y:S04]  /*21990*/  FADD.FTZ R28, R61, R47 ;  /* 0x0000002f3d1c7221 */ /* 0x000fe80000010000 */
[----:B------:R-:W-:Y:S05]  /*219a0*/  FADD.FTZ R47, R42, R28 ;  /* 0x0000001c2a2f7221 */ /* 0x000fea0000010000 */
[----:B------:R-:W1:Y:S02]  /*219b0*/  MUFU.EX2 R61, R231 ;  /* 0x000000e7003d7308 */ /* 0x000e640000000800 */
[----:B-1----:R-:W-:Y:S01]  /*219c0*/  F2FP.F16.F32.PACK_AB R177, R61, R62 ;  /* 0x0000003e3db1723e */ /* 0x002fe200000000ff */
[----:B----4-:R-:W-:Y:S02]  /*219d0*/  @!P5 HADD2 R154, -R44.H0_H0, -RZ.H0_H0 ;  /* 0xa00000ff2c9ad230 */ /* 0x010fe40000000900 */
[----:B-----5:R-:W-:Y:S03]  /*219e0*/  @!P3 HADD2 R147, -R57.H0_H0, -RZ.H0_H0 ;  /* 0xa00000ff3993b230 */ /* 0x020fe60000000900 */
[----:B------:R-:W-:Y:S01]  /*219f0*/  PRMT R139, R154, 0x7610, R139 ;  /* 0x000076109a8b7816 */ /* 0x000fe2000000008b */
[----:B------:R1:W-:Y:S03]  /*21a00*/  @!P5 STL.S16 [R1+0xbc], R154 ;  /* 0x0000bc9a0100d387 */ /* 0x0003e60000100600 */
[----:B------:R-:W-:Y:S01]  /*21a10*/  @!P5 PRMT R44, R139, 0x5410, RZ ;  /* 0x000054108b2cd816 */ /* 0x000fe200000000ff */
[----:B------:R-:W-:Y:S01]  /*21a20*/  @!P3 STL.S16 [R1+0xb8], R147 ;  /* 0x0000b8930100b387 */ /* 0x000fe20000100600 */
[----:B------:R-:W-:Y:S02]  /*21a30*/  PRMT R63, R147, 0x7610, R63 ;  /* 0x00007610933f7816 */ /* 0x000fe4000000003f */
[----:B------:R-:W-:Y:S01]  /*21a40*/  ISETP.LE.U32.AND P5, PT, R14, UR12, PT ;  /* 0x0000000c0e007c0c */ /* 0x000fe2000bfa3070 */
[----:B------:R2:W3:Y:S01]  /*21a50*/  LDL.S16 R139, [R1+0xf0] ;  /* 0x0000f000018b7983 */ /* 0x0004e20000100600 */
[----:B------:R-:W-:Y:S02]  /*21a60*/  SHF.R.U32.HI R14, RZ, 0x18, R152 ;  /* 0x00000018ff0e7819 */ /* 0x000fe40000011698 */
[----:B------:R-:W-:Y:S01]  /*21a70*/  @!P3 PRMT R57, R63, 0x5410, RZ ;  /* 0x000054103f39b816 */ /* 0x000fe200000000ff */
[----:B------:R2:W4:Y:S01]  /*21a80*/  LDL.S16 R163, [R1+0xf8] ;  /* 0x0000f80001a37983 */ /* 0x0005220000100600 */
[----:B------:R-:W-:Y:S01]  /*21a90*/  ISETP.LE.U32.AND P3, PT, R14, UR12, PT ;  /* 0x0000000c0e007c0c */ /* 0x000fe2000bf63070 */
[----:B------:R-:W5:Y:S01]  /*21aa0*/  MUFU.EX2 R63, R228 ;  /* 0x000000e4003f7308 */ /* 0x000f620000000800 */
[----:B------:R-:W-:Y:S01]  /*21ab0*/  LOP3.LUT R14, R239, UR9, RZ, 0x3c, !PT ;  /* 0x00000009ef0e7c12 */ /* 0x000fe2000f8e3cff */
[----:B------:R2:W2:Y:S04]  /*21ac0*/  LDL.S16 R159, [R1+0xf4] ;  /* 0x0000f400019f7983 */ /* 0x0004a80000100600 */
[----:B------:R2:W2:Y:S04]  /*21ad0*/  LDL.S16 R158, [R1+0xec] ;  /* 0x0000ec00019e7983 */ /* 0x0004a80000100600 */
[----:B------:R-:W-:Y:S01]  /*21ae0*/  STG.E.U16 desc[UR22][R178.64+0x30], R44 ;  /* 0x0000302cb2007986 */ /* 0x000fe2000c101516 */
[----:B-1----:R-:W-:Y:S04]  /*21af0*/  IMAD.WIDE.U32 R154, R14, -0x326172a9, RZ ;  /* 0xcd9e8d570e9a7825 */ /* 0x002fe800078e00ff */
[----:B------:R-:W-:Y:S01]  /*21b00*/  FADD.FTZ R14, R62, R43 ;  /* 0x0000002b3e0e7221 */ /* 0x000fe20000010000 */
[----:B------:R-:W-:Y:S01]  /*21b10*/  PRMT R62, R165, 0x7632, R62 ;  /* 0x00007632a53e7816 */ /* 0x000fe2000000003e */
[----:B------:R1:W-:Y:S01]  /*21b20*/  STG.E.U16 desc[UR22][R178.64+0x32], R57 ;  /* 0x00003239b2007986 */ /* 0x0003e2000c101516 */
[----:B------:R-:W-:Y:S01]  /*21b30*/  LOP3.LUT R28, R155, UR40, R160, 0x96, !PT ;  /* 0x000000289b1c7c12 */ /* 0x000fe2000f8e96a0 */
[----:B------:R-:W-:Y:S01]  /*21b40*/  FADD.FTZ R198, R61, R14 ;  /* 0x0000000e3dc67221 */ /* 0x000fe20000010000 */
[----:B------:R-:W-:Y:S01]  /*21b50*/  LOP3.LUT R14, R185, UR39, R154, 0x96, !PT ;  /* 0x00000027b90e7c12 */ /* 0x000fe2000f8e969a */
[----:B------:R-:W5:Y:S02]  /*21b60*/  MUFU.EX2 R61, R226 ;  /* 0x000000e2003d7308 */ /* 0x000f640000000800 */
[----:B------:R-:W-:Y:S04]  /*21b70*/  IMAD.WIDE.U32 R28, R28, -0x2daee0ad, RZ ;  /* 0xd2511f531c1c7825 */ /* 0x000fe800078e00ff */
[----:B------:R-:W-:Y:S01]  /*21b80*/  IMAD.WIDE.U32 R14, R14, -0x2daee0ad, RZ ;  /* 0xd2511f530e0e7825 */ /* 0x000fe200078e00ff */
[----:B------:R-:W-:Y:S04]  /*21b90*/  LOP3.LUT R42, R29, UR38, R242, 0x96, !PT ;  /* 0x000000261d2a7c12 */ /* 0x000fe8000f8e96f2 */
[----:B------:R-:W-:Y:S01]  /*21ba0*/  LOP3.LUT R15, R15, UR36, R28, 0x96, !PT ;  /* 0x000000240f0f7c12 */ /* 0x000fe2000f8e961c */
[----:B------:R-:W-:Y:S05]  /*21bb0*/  IMAD.WIDE.U32 R42, R42, -0x326172a9, RZ ;  /* 0xcd9e8d572a2a7825 */ /* 0x000fea00078e00ff */
[----:B------:R-:W-:Y:S02]  /*21bc0*/  LOP3.LUT R29, R43, UR37, R184, 0x96, !PT ;  /* 0x000000252b1d7c12 */ /* 0x000fe4000f8e96b8 */
[----:B------:R-:W5:Y:S03]  /*21bd0*/  MUFU.EX2 R43, R229 ;  /* 0x000000e5002b7308 */ /* 0x000f660000000800 */
[----:B------:R-:W-:Y:S01]  /*21be0*/  IMAD.WIDE.U32 R28, R29, -0x2daee0ad, RZ ;  /* 0xd2511f531d1c7825 */ /* 0x000fe200078e00ff */
[----:B-1----:R-:W-:Y:S04]  /*21bf0*/  SHF.R.U32.HI R57, RZ, 0x10, R150 ;  /* 0x00000010ff397819 */ /* 0x002fe80000011696 */
[----:B------:R-:W-:Y:S01]  /*21c00*/  LOP3.LUT R156, R29, UR34, R14, 0x96, !PT ;  /* 0x000000221d9c7c12 */ /* 0x000fe2000f8e960e */
[----:B------:R-:W-:Y:S01]  /*21c10*/  IMAD.WIDE.U32 R14, R15, -0x326172a9, RZ ;  /* 0xcd9e8d570f0e7825 */ /* 0x000fe200078e00ff */
[----:B------:R-:W1:Y:S03]  /*21c20*/  MUFU.EX2 R29, R227 ;  /* 0x000000e3001d7308 */ /* 0x000e660000000800 */
[----:B------:R-:W-:Y:S01]  /*21c30*/  IMAD.WIDE.U32 R156, R156, -0x326172a9, RZ ;  /* 0xcd9e8d579c9c7825 */ /* 0x000fe200078e00ff */
[----:B------:R-:W-:Y:S03]  /*21c40*/  LOP3.LUT R42, R15, UR35, R42, 0x96, !PT ;  /* 0x000000230f2a7c12 */ /* 0x000fe6000f8e962a */
[--C-:B-----5:R-:W-:Y:S01]  /*21c50*/  FADD.FTZ R15, R63, R58.reuse ;  /* 0x0000003a3f0f7221 */ /* 0x120fe20000010000 */
[----:B------:R-:W-:Y:S02]  /*21c60*/  PRMT R58, R56, 0x7632, R58 ;  /* 0x00007632383a7816 */ /* 0x000fe4000000003a */
[----:B------:R-:W-:Y:S01]  /*21c70*/  LOP3.LUT R167, R157, UR25, R14, 0x96, !PT ;  /* 0x000000199da77c12 */ /* 0x000fe2000f8e960e */
[--C-:B------:R-:W-:Y:S01]  /*21c80*/  FADD.FTZ R14, R61, R60.reuse ;  /* 0x0000003c3d0e7221 */ /* 0x100fe20000010000 */
[----:B------:R-:W-:Y:S01]  /*21c90*/  PRMT R60, R59, 0x7632, R60 ;  /* 0x000076323b3c7816 */ /* 0x000fe2000000003c */
[----:B------:R-:W-:Y:S01]  /*21ca0*/  IMAD.WIDE.U32 R160, R42, -0x2daee0ad, RZ ;  /* 0xd2511f532aa07825 */ /* 0x000fe200078e00ff */
[----:B------:R-:W-:Y:S02]  /*21cb0*/  F2FP.F16.F32.PACK_AB R63, R43, R63 ;  /* 0x0000003f2b3f723e */ /* 0x000fe400000000ff */
[----:B------:R-:W-:Y:S01]  /*21cc0*/  PRMT R143, R59, 0x5410, R60 ;  /* 0x000054103b8f7816 */ /* 0x000fe2000000003c */
[----:B------:R-:W-:Y:S01]  /*21cd0*/  FADD.FTZ R202, R43, R15 ;  /* 0x0000000f2bca7221 */ /* 0x000fe20000010000 */
[----:B------:R-:W-:Y:S01]  /*21ce0*/  LOP3.LUT R146, R161, UR17, R28, 0x96, !PT ;  /* 0x00000011a1927c12 */ /* 0x000fe2000f8e961c */
[C---:B-1----:R-:W-:Y:S01]  /*21cf0*/  FADD.FTZ R204, R29.reuse, R14 ;  /* 0x0000000e1dcc7221 */ /* 0x042fe20000010000 */
[----:B------:R-:W-:Y:S01]  /*21d00*/  F2FP.F16.F32.PACK_AB R61, R29, R61 ;  /* 0x0000003d1d3d723e */ /* 0x000fe200000000ff */
[----:B------:R-:W-:Y:S01]  /*21d10*/  FADD.FTZ R15, R30, R47 ;  /* 0x0000002f1e0f7221 */ /* 0x000fe20000010000 */
[----:B------:R-:W-:Y:S01]  /*21d20*/  SHF.R.U32.HI R47, RZ, 0x10, R148 ;  /* 0x00000010ff2f7819 */ /* 0x000fe20000011694 */
[----:B------:R-:W-:Y:S01]  /*21d30*/  IMAD.WIDE.U32 R146, R146, -0x326172a9, RZ ;  /* 0xcd9e8d5792927825 */ /* 0x000fe200078e00ff */
[----:B------:R-:W-:Y:S02]  /*21d40*/  LOP3.LUT R157, R151, UR33, R196, 0x96, !PT ;  /* 0x00000021979d7c12 */ /* 0x000fe4000f8e96c4 */
[----:B------:R-:W-:Y:S01]  /*21d50*/  LOP3.LUT R47, R47, 0xff, RZ, 0xc0, !PT ;  /* 0x000000ff2f2f7812 */ /* 0x000fe200078ec0ff */
[----:B------:R-:W-:Y:S01]  /*21d60*/  FADD.FTZ R203, R24, R15 ;  /* 0x0000000f18cb7221 */ /* 0x000fe20000010000 */
[C-C-:B------:R-:W-:Y:S01]  /*21d70*/  LOP3.LUT R14, R147.reuse, UR21, R156.reuse, 0x96, !PT ;  /* 0x00000015930e7c12 */ /* 0x140fe2000f8e969c */
[----:B------:R-:W-:Y:S01]  /*21d80*/  MUFU.EX2 R196, R235 ;  /* 0x000000eb00c47308 */ /* 0x000fe20000000800 */
[----:B------:R-:W-:Y:S02]  /*21d90*/  LOP3.LUT R156, R147, UR21, R156, 0x96, !PT ;  /* 0x00000015939c7c12 */ /* 0x000fe4000f8e969c */
[----:B------:R-:W-:Y:S01]  /*21da0*/  LOP3.LUT R15, R14, 0xff, RZ, 0xc0, !PT ;  /* 0x000000ff0e0f7812 */ /* 0x000fe200078ec0ff */
[----:B---3--:R-:W-:Y:S02]  /*21db0*/  @!P1 HADD2 R139, -R56.H0_H0, -RZ.H0_H0 ;  /* 0xa00000ff388b9230 */ /* 0x008fe40000000900 */
[----:B----4-:R-:W-:Y:S03]  /*21dc0*/  @!P4 HADD2 R163, -R58.H0_H0, -RZ.H0_H0 ;  /* 0xa00000ff3aa3c230 */ /* 0x010fe60000000900 */
[----:B------:R-:W-:Y:S01]  /*21dd0*/  PRMT R28, R139, 0x7610, R28 ;  /* 0x000076108b1c7816 */ /* 0x000fe2000000001c */
[----:B------:R1:W-:Y:S01]  /*21de0*/  @!P1 STL.S16 [R1+0xf0], R139 ;  /* 0x0000f08b01009387 */ /* 0x0003e20000100600 */
[----:B--2---:R-:W-:Y:S01]  /*21df0*/  @!P2 HADD2 R159, -R59.H0_H0, -RZ.H0_H0 ;  /* 0xa00000ff3b9fa230 */ /* 0x004fe20000000900 */
[----:B------:R-:W-:Y:S02]  /*21e00*/  PRMT R26, R163, 0x7610, R26 ;  /* 0x00007610a31a7816 */ /* 0x000fe4000000001a */
[----:B------:R-:W-:Y:S01]  /*21e10*/  @!P4 STL.S16 [R1+0xf8], R163 ;  /* 0x0000f8a30100c387 */ /* 0x000fe20000100600 */
[----:B------:R-:W-:Y:S01]  /*21e20*/  @!P6 HADD2 R158, -R60.H0_H0, -RZ.H0_H0 ;  /* 0xa00000ff3c9ee230 */ /* 0x000fe20000000900 */
[----:B------:R-:W-:Y:S02]  /*21e30*/  PRMT R25, R159, 0x7610, R25 ;  /* 0x000076109f197816 */ /* 0x000fe40000000019 */
[----:B------:R-:W-:Y:S02]  /*21e40*/  @!P2 STL.S16 [R1+0xf4], R159 ;  /* 0x0000f49f0100a387 */ /* 0x000fe40000100600 */
[----:B------:R-:W-:Y:S02]  /*21e50*/  @!P2 PRMT R59, R25, 0x5410, RZ ;  /* 0x00005410193ba816 */ /* 0x000fe400000000ff */
[----:B------:R-:W-:Y:S01]  /*21e60*/  @!P6 STL.S16 [R1+0xec], R158 ;  /* 0x0000ec9e0100e387 */ /* 0x000fe20000100600 */
[----:B------:R-:W-:Y:S03]  /*21e70*/  PRMT R24, R158, 0x7610, R24 ;  /* 0x000076109e187816 */ /* 0x000fe60000000018 */
[----:B------:R2:W3:Y:S01]  /*21e80*/  LDL.S16 R42, [R1+0xe8] ;  /* 0x0000e800012a7983 */ /* 0x0004e20000100600 */
[----:B------:R-:W-:Y:S02]  /*21e90*/  @!P6 PRMT R60, R24, 0x5410, RZ ;  /* 0x00005410183ce816 */ /* 0x000fe400000000ff */
[----:B-1----:R-:W-:Y:S02]  /*21ea0*/  PRMT R139, R56, 0x5410, R58 ;  /* 0x00005410388b7816 */ /* 0x002fe4000000003a */
[----:B------:R-:W-:Y:S02]  /*21eb0*/  @!P1 PRMT R56, R28, 0x5410, RZ ;  /* 0x000054101c389816 */ /* 0x000fe400000000ff */
[----:B------:R-:W-:Y:S02]  /*21ec0*/  ISETP.LE.U32.AND P1, PT, R15, UR12, PT ;  /* 0x0000000c0f007c0c */ /* 0x000fe4000bf23070 */
[----:B------:R-:W-:Y:S01]  /*21ed0*/  LOP3.LUT R15, R14, 0xffff, RZ, 0xc0, !PT ;  /* 0x0000ffff0e0f7812 */ /* 0x000fe200078ec0ff */
[----:B------:R1:W-:Y:S01]  /*21ee0*/  STG.E.U16 desc[UR22][R180.64+0x30], R56 ;  /* 0x00003038b4007986 */ /* 0x0003e2000c101516 */
[----:B------:R-:W-:Y:S02]  /*21ef0*/  @!P4 PRMT R58, R26, 0x5410, RZ ;  /* 0x000054101a3ac816 */ /* 0x000fe400000000ff */
[----:B------:R-:W-:Y:S02]  /*21f00*/  SHF.R.U32.HI R15, RZ, 0x8, R15 ;  /* 0x00000008ff0f7819 */ /* 0x000fe4000001160f */
[----:B------:R-:W-:Y:S01]  /*21f10*/  LOP3.LUT R26, R233, UR39, R154, 0x96, !PT ;  /* 0x00000027e91a7c12 */ /* 0x000fe2000f8e969a */
[----:B------:R4:W-:Y:S01]  /*21f20*/  STG.E.U16 desc[UR22][R180.64+0x32], R58 ;  /* 0x0000323ab4007986 */ /* 0x0009e2000c101516 */
[----:B------:R-:W-:Y:S03]  /*21f30*/  LOP3.LUT R15, R15, 0xffff, RZ, 0xc0, !PT ;  /* 0x0000ffff0f0f7812 */ /* 0x000fe600078ec0ff */
[----:B------:R5:W-:Y:S01]  /*21f40*/  STG.E.U16 desc[UR22][R186.64+0x2e], R59 ;  /* 0x00002e3bba007986 */ /* 0x000be2000c101516 */
[----:B------:R-:W-:Y:S01]  /*21f50*/  ISETP.LE.U32.AND P4, PT, R15, UR12, PT ;  /* 0x0000000c0f007c0c */ /* 0x000fe2000bf83070 */
[----:B------:R-:W-:Y:S01]  /*21f60*/  IMAD.WIDE.U32 R26, R26, -0x2daee0ad, RZ ;  /* 0xd2511f531a1a7825 */ /* 0x000fe200078e00ff */
[--C-:B------:R-:W-:Y:S01]  /*21f70*/  SHF.R.U32.HI R15, RZ, 0x18, R14.reuse ;  /* 0x00000018ff0f7819 */ /* 0x100fe2000001160e */
[----:B------:R2:W-:Y:S01]  /*21f80*/  STG.E.U16 desc[UR22][R186.64+0x30], R60 ;  /* 0x0000303cba007986 */ /* 0x0005e2000c101516 */
[----:B------:R-:W-:Y:S02]  /*21f90*/  SHF.R.U32.HI R14, RZ, 0x10, R14 ;  /* 0x00000010ff0e7819 */ /* 0x000fe4000001160e */
[----:B------:R-:W-:Y:S02]  /*21fa0*/  ISETP.LE.U32.AND P2, PT, R15, UR12, PT ;  /* 0x0000000c0f007c0c */ /* 0x000fe4000bf43070 */
[----:B------:R-:W-:Y:S02]  /*21fb0*/  LOP3.LUT R15, R155, UR40, R168, 0x96, !PT ;  /* 0x000000289b0f7c12 */ /* 0x000fe4000f8e96a8 */
[----:B------:R-:W-:Y:S03]  /*21fc0*/  LOP3.LUT R14, R14, 0xff, RZ, 0xc0, !PT ;  /* 0x000000ff0e0e7812 */ /* 0x000fe600078ec0ff */
[----:B------:R-:W-:Y:S01]  /*21fd0*/  IMAD.WIDE.U32 R28, R15, -0x2daee0ad, RZ ;  /* 0xd2511f530f1c7825 */ /* 0x000fe200078e00ff */
[----:B------:R-:W-:Y:S02]  /*21fe0*/  ISETP.LE.U32.AND P6, PT, R14, UR12, PT ;  /* 0x0000000c0e007c0c */ /* 0x000fe4000bfc3070 */
[C---:B-1----:R-:W-:Y:S02]  /*21ff0*/  LOP3.LUT R56, R150.reuse, 0xffff, RZ, 0xc0, !PT ;  /* 0x0000ffff96387812 */ /* 0x042fe400078ec0ff */
[----:B------:R-:W-:Y:S02]  /*22000*/  LOP3.LUT R24, R29, UR38, R250, 0x96, !PT ;  /* 0x000000261d187c12 */ /* 0x000fe4000f8e96fa */
[----:B------:R-:W-:Y:S02]  /*22010*/  LOP3.LUT R13, R27, UR36, R28, 0x96, !PT ;  /* 0x000000241b0d7c12 */ /* 0x000fe4000f8e961c */
[----:B----4-:R-:W-:Y:S01]  /*22020*/  LOP3.LUT R58, R150, 0xff, RZ, 0xc0, !PT ;  /* 0x000000ff963a7812 */ /* 0x010fe200078ec0ff */
[----:B------:R-:W-:Y:S01]  /*22030*/  IMAD.WIDE.U32 R24, R24, -0x326172a9, RZ ;  /* 0xcd9e8d5718187825 */ /* 0x000fe200078e00ff */
[----:B------:R-:W-:Y:S02]  /*22040*/  SHF.R.U32.HI R150, RZ, 0x18, R150 ;  /* 0x00000018ff967819 */ /* 0x000fe40000011696 */
[----:B-----5:R-:W-:Y:S02]  /*22050*/  PRMT R59, R166, 0x7610, R59 ;  /* 0x00007610a63b7816 */ /* 0x020fe4000000003b */
[----:B------:R-:W-:Y:S02]  /*22060*/  LOP3.LUT R14, R25, UR37, R232, 0x96, !PT ;  /* 0x00000025190e7c12 */ /* 0x000fe4000f8e96e8 */
[----:B------:R-:W-:Y:S02]  /*22070*/  LOP3.LUT R25, R172, 0xff, RZ, 0xc0, !PT ;  /* 0x000000ffac197812 */ /* 0x000fe400078ec0ff */
[----:B--2---:R-:W-:Y:S01]  /*22080*/  PRMT R60, R166, 0x7632, R60 ;  /* 0x00007632a63c7816 */ /* 0x004fe2000000003c */
[----:B------:R-:W-:Y:S05]  /*22090*/  IMAD.WIDE.U32 R14, R14, -0x2daee0ad, RZ ;  /* 0xd2511f530e0e7825 */ /* 0x000fea00078e00ff */
[----:B------:R-:W-:Y:S01]  /*220a0*/  LOP3.LUT R15, R15, UR34, R26, 0x96, !PT ;  /* 0x000000220f0f7c12 */ /* 0x000fe2000f8e961a */
[----:B------:R-:W-:Y:S01]  /*220b0*/  IMAD.WIDE.U32 R26, R13, -0x326172a9, RZ ;  /* 0xcd9e8d570d1a7825 */ /* 0x000fe200078e00ff */
[----:B------:R-:W-:Y:S02]  /*220c0*/  LOP3.LUT R13, R149, UR21, R142, 0x96, !PT ;  /* 0x00000015950d7c12 */ /* 0x000fe4000f8e968e */
[----:B------:R-:W-:Y:S01]  /*220d0*/  PRMT R142, R2, 0x5410, R133 ;  /* 0x00005410028e7816 */ /* 0x000fe20000000085 */
[----:B------:R-:W-:Y:S01]  /*220e0*/  IMAD.WIDE.U32 R158, R15, -0x326172a9, RZ ;  /* 0xcd9e8d570f9e7825 */ /* 0x000fe200078e00ff */
[----:B------:R-:W-:Y:S02]  /*220f0*/  LOP3.LUT R24, R27, UR35, R24, 0x96, !PT ;  /* 0x000000231b187c12 */ /* 0x000fe4000f8e9618 */
[----:B------:R-:W-:Y:S02]  /*22100*/  SHF.R.U32.HI R15, RZ, 0x10, R172 ;  /* 0x00000010ff0f7819 */ /* 0x000fe400000116ac */
[----:B------:R-:W-:Y:S01]  /*22110*/  LOP3.LUT R184, R159, UR25, R26, 0x96, !PT ;  /* 0x000000199fb87c12 */ /* 0x000fe2000f8e961a */
[----:B------:R-:W-:Y:S01]  /*22120*/  IMAD.WIDE.U32 R168, R24, -0x2daee0ad, RZ ;  /* 0xd2511f5318a87825 */ /* 0x000fe200078e00ff */
[----:B------:R-:W-:Y:S02]  /*22130*/  LOP3.LUT R26, R148, 0xffff, RZ, 0xc0, !PT ;  /* 0x0000ffff941a7812 */ /* 0x000fe400078ec0ff */
[----:B------:R-:W-:Y:S02]  /*22140*/  LOP3.LUT R24, R172, 0xffff, RZ, 0xc0, !PT ;  /* 0x0000ffffac187812 */ /* 0x000fe400078ec0ff */
[----:B------:R-:W-:Y:S02]  /*22150*/  LOP3.LUT R154, R169, UR17, R14, 0x96, !PT ;  /* 0x00000011a99a7c12 */ /* 0x000fe4000f8e960e */
[----:B------:R-:W-:Y:S02]  /*22160*/  SHF.R.U32.HI R24, RZ, 0x8, R24 ;  /* 0x00000008ff187819 */ /* 0x000fe40000011618 */
[----:B------:R-:W-:Y:S01]  /*22170*/  SHF.R.U32.HI R172, RZ, 0x18, R172 ;  /* 0x00000018ffac7819 */ /* 0x000fe200000116ac */
[----:B------:R-:W-:Y:S01]  /*22180*/  IMAD.WIDE.U32 R154, R154, -0x326172a9, RZ ;  /* 0xcd9e8d579a9a7825 */ /* 0x000fe200078e00ff */
[----:B------:R-:W-:Y:S02]  /*22190*/  LOP3.LUT R15, R15, 0xff, RZ, 0xc0, !PT ;  /* 0x000000ff0f0f7812 */ /* 0x000fe400078ec0ff */
[----:B------:R-:W-:Y:S02]  /*221a0*/  LOP3.LUT R14, R173, UR21, R176, 0x96, !PT ;  /* 0x00000015ad0e7c12 */ /* 0x000fe4000f8e96b0 */
[----:B------:R-:W-:Y:S02]  /*221b0*/  PRMT R29, R25, 0x5410, R24 ;  /* 0x00005410191d7816 */ /* 0x000fe40000000018 */
[----:B------:R-:W-:Y:S02]  /*221c0*/  LOP3.LUT R25, R148, 0xff, RZ, 0xc0, !PT ;  /* 0x000000ff94197812 */ /* 0x000fe400078ec0ff */
[----:B------:R-:W-:Y:S02]  /*221d0*/  SHF.R.U32.HI R24, RZ, 0x8, R26 ;  /* 0x00000008ff187819 */ /* 0x000fe4000001161a */
[----:B------:R-:W-:Y:S02]  /*221e0*/  PRMT R172, R15, 0x5410, R172 ;  /* 0x000054100fac7816 */ /* 0x000fe400000000ac */
[C---:B------:R-:W-:Y:S02]  /*221f0*/  LOP3.LUT R15, R14.reuse, 0xffff, RZ, 0xc0, !PT ;  /* 0x0000ffff0e0f7812 */ /* 0x040fe400078ec0ff */
[----:B------:R-:W-:Y:S02]  /*22200*/  PRMT R30, R25, 0x5410, R24 ;  /* 0x00005410191e7816 */ /* 0x000fe40000000018 */
[----:B------:R-:W-:Y:S02]  /*22210*/  LOP3.LUT R24, R14, 0xff, RZ, 0xc0, !PT ;  /* 0x000000ff0e187812 */ /* 0x000fe400078ec0ff */
[----:B------:R-:W-:Y:S02]  /*22220*/  SHF.R.U32.HI R15, RZ, 0x8, R15 ;  /* 0x00000008ff0f7819 */ /* 0x000fe4000001160f */
[----:B------:R-:W-:Y:S02]  /*22230*/  LOP3.LUT R0, R155, UR21, R158, 0x96, !PT ;  /* 0x000000159b007c12 */ /* 0x000fe4000f8e969e */
[----:B------:R-:W-:Y:S02]  /*22240*/  PRMT R26, R24, 0x5410, R15 ;  /* 0x00005410181a7816 */ /* 0x000fe4000000000f */
[--C-:B------:R-:W-:Y:S02]  /*22250*/  SHF.R.U32.HI R25, RZ, 0x10, R14.reuse ;  /* 0x00000010ff197819 */ /* 0x100fe4000001160e */
[----:B------:R-:W-:Y:S02]  /*22260*/  LOP3.LUT R12, R0, 0xff, RZ, 0xc0, !PT ;  /* 0x000000ff000c7812 */ /* 0x000fe400078ec0ff */
[----:B------:R-:W-:Y:S02]  /*22270*/  SHF.R.U32.HI R15, RZ, 0x18, R14 ;  /* 0x00000018ff0f7819 */ /* 0x000fe4000001160e */
[----:B------:R-:W-:Y:S02]  /*22280*/  LOP3.LUT R14, R25, 0xff, RZ, 0xc0, !PT ;  /* 0x000000ff190e7812 */ /* 0x000fe400078ec0ff */
[----:B------:R-:W-:Y:S02]  /*22290*/  LOP3.LUT R3, R13, 0xffff, RZ, 0xc0, !PT ;  /* 0x0000ffff0d037812 */ /* 0x000fe400078ec0ff */
[----:B------:R-:W-:Y:S02]  /*222a0*/  PRMT R25, R14, 0x5410, R15 ;  /* 0x000054100e197816 */ /* 0x000fe4000000000f */
[----:B------:R-:W-:Y:S02]  /*222b0*/  SHF.R.U32.HI R14, RZ, 0x8, R3 ;  /* 0x00000008ff0e7819 */ /* 0x000fe40000011603 */
[--C-:B------:R-:W-:Y:S02]  /*222c0*/  SHF.R.U32.HI R15, RZ, 0x18, R13.reuse ;  /* 0x00000018ff0f7819 */ /* 0x100fe4000001160d */
[----:B------:R-:W-:Y:S02]  /*222d0*/  SHF.R.U32.HI R148, RZ, 0x18, R148 ;  /* 0x00000018ff947819 */ /* 0x000fe40000011694 */
[--C-:B------:R-:W-:Y:S02]  /*222e0*/  HSET2.LE.AND R30, R30, R194.reuse, PT ;  /* 0x000000c21e1e7233 */ /* 0x100fe40003803000 */
[----:B------:R-:W-:Y:S03]  /*222f0*/  PRMT R47, R47, 0x5410, R148 ;  /* 0x000054102f2f7816 */ /* 0x000fe60000000094 */
[----:B------:R-:W-:Y:S01]  /*22300*/  LOP3.LUT R30, R30, R46, RZ, 0xc0, !PT ;  /* 0x0000002e1e1e7212 */ /* 0x000fe200078ec0ff */
[----:B---3--:R-:W-:Y:S05]  /*22310*/  @!P5 HADD2 R42, -R2.H0_H0, -RZ.H0_H0 ;  /* 0xa00000ff022ad230 */ /* 0x008fea0000000900 */
[----:B------:R-:W-:Y:S01]  /*22320*/  PRMT R24, R42, 0x7610, R24 ;  /* 0x000076102a187816 */ /* 0x000fe20000000018 */
[----:B------:R-:W-:Y:S03]  /*22330*/  @!P5 STL.S16 [R1+0xe8], R42 ;  /* 0x0000e82a0100d387 */ /* 0x000fe60000100600 */
[----:B------:R-:W-:Y:S01]  /*22340*/  @!P5 PRMT R2, R24, 0x5410, RZ ;  /* 0x000054101802d816 */ /* 0x000fe200000000ff */
[----:B------:R2:W3:Y:S01]  /*22350*/  LDL.S16 R163, [R1+0xe0] ;  /* 0x0000e00001a37983 */ /* 0x0004e20000100600 */
[----:B------:R-:W-:Y:S02]  /*22360*/  ISETP.LE.U32.AND P5, PT, R12, UR12, PT ;  /* 0x0000000c0c007c0c */ /* 0x000fe4000bfa3070 */
[----:B------:R-:W-:Y:S01]  /*22370*/  SHF.R.U32.HI R12, RZ, 0x10, R13 ;  /* 0x00000010ff0c7819 */ /* 0x000fe2000001160d */
[----:B------:R2:W4:Y:S01]  /*22380*/  LDL.S16 R149, [R1+0xe4] ;  /* 0x0000e40001957983 */ /* 0x0005220000100600 */
[----:B------:R-:W-:Y:S02]  /*22390*/  LOP3.LUT R24, R13, 0xff, RZ, 0xc0, !PT ;  /* 0x000000ff0d187812 */ /* 0x000fe400078ec0ff */
[----:B------:R-:W-:Y:S01]  /*223a0*/  LOP3.LUT R3, R12, 0xff, RZ, 0xc0, !PT ;  /* 0x000000ff0c037812 */ /* 0x000fe200078ec0ff */
[----:B------:R2:W5:Y:S01]  /*223b0*/  LDL.S16 R162, [R1+0xcc] ;  /* 0x0000cc0001a27983 */ /* 0x0005620000100600 */
[--C-:B------:R-:W-:Y:S02]  /*223c0*/  HSET2.LE.AND R12, R26, R194.reuse, PT ;  /* 0x000000c21a0c7233 */ /* 0x100fe40003803000 */
[----:B------:R-:W-:Y:S01]  /*223d0*/  PRMT R28, R24, 0x5410, R14 ;  /* 0x00005410181c7816 */ /* 0x000fe2000000000e */
[----:B------:R2:W2:Y:S01]  /*223e0*/  LDL.S16 R161, [R1+0x9c] ;  /* 0x00009c0001a17983 */ /* 0x0004a20000100600 */
[--C-:B------:R-:W-:Y:S02]  /*223f0*/  HSET2.LE.AND R13, R25, R194.reuse, PT ;  /* 0x000000c2190d7233 */ /* 0x100fe40003803000 */
[----:B------:R-:W-:Y:S01]  /*22400*/  LOP3.LUT R12, R12, R136, RZ, 0xc0, !PT ;  /* 0x000000880c0c7212 */ /* 0x000fe200078ec0ff */
[----:B------:R1:W2:Y:S01]  /*22410*/  LDL.S16 R159, [R1+0x78] ;  /* 0x00007800019f7983 */ /* 0x0002a20000100600 */
[----:B------:R-:W-:Y:S02]  /*22420*/  PRMT R136, R132, 0x7632, R136 ;  /* 0x0000763284887816 */ /* 0x000fe40000000088 */
[--C-:B------:R-:W-:Y:S01]  /*22430*/  HSET2.LE.AND R28, R28, R194.reuse, PT ;  /* 0x000000c21c1c7233 */ /* 0x100fe20003803000 */
[----:B------:R-:W1:Y:S01]  /*22440*/  LDSM.16.MT88.4 R24, [R188+0x9000] ;  /* 0x00900000bc18783b */ /* 0x000e620000004200 */
[----:B------:R-:W-:Y:S02]  /*22450*/  PRMT R3, R3, 0x5410, R15 ;  /* 0x0000541003037816 */ /* 0x000fe4000000000f */
[--C-:B------:R-:W-:Y:S02]  /*22460*/  HSET2.LE.AND R14, R29, R194.reuse, PT ;  /* 0x000000c21d0e7233 */ /* 0x100fe40003803000 */
[----:B------:R-:W-:Y:S02]  /*22470*/  LOP3.LUT R28, R28, R137, RZ, 0xc0, !PT ;  /* 0x000000891c1c7212 */ /* 0x000fe400078ec0ff */
[--C-:B------:R-:W-:Y:S01]  /*22480*/  HSET2.LE.AND R15, R172, R194.reuse, PT ;  /* 0x000000c2ac0f7233 */ /* 0x100fe20003803000 */
[----:B------:R1:W-:Y:S01]  /*22490*/  STG.E.U16 desc[UR22][R182.64+0x30], R2 ;  /* 0x00003002b6007986 */ /* 0x0003e2000c101516 */
[--C-:B------:R-:W-:Y:S02]  /*224a0*/  HSET2.LE.AND R29, R3, R194.reuse, PT ;  /* 0x000000c2031d7233 */ /* 0x100fe40003803000 */
[----:B------:R-:W-:Y:S02]  /*224b0*/  LOP3.LUT R13, R13, R134, RZ, 0xc0, !PT ;  /* 0x000000860d0d7212 */ /* 0x000fe400078ec0ff */
[----:B------:R-:W-:Y:S02]  /*224c0*/  LOP3.LUT R15, R15, R40, RZ, 0xc0, !PT ;  /* 0x000000280f0f7212 */ /* 0x000fe400078ec0ff */
[----:B------:R-:W-:Y:S02]  /*224d0*/  LOP3.LUT R29, R29, R41, RZ, 0xc0, !PT ;  /* 0x000000291d1d7212 */ /* 0x000fe400078ec0ff */
[----:B------:R-:W-:Y:S01]  /*224e0*/  LOP3.LUT R14, R14, R31, RZ, 0xc0, !PT ;  /* 0x0000001f0e0e7212 */ /* 0x000fe200078ec0ff */
[----:B------:R-:W1:Y:S01]  /*224f0*/  LDSM.16.MT88.4 R40, [R190+0x9000] ;  /* 0x00900000be28783b */ /* 0x000e620000004200 */
[--C-:B------:R-:W-:Y:S02]  /*22500*/  HSET2.LE.AND R31, R47, R194.reuse, PT ;  /* 0x000000c22f1f7233 */ /* 0x100fe40003803000 */
[----:B------:R-:W-:Y:S02]  /*22510*/  LOP3.LUT R3, R0, 0xffff, RZ, 0xc0, !PT ;  /* 0x0000ffff00037812 */ /* 0x000fe400078ec0ff */
[----:B------:R-:W-:Y:S02]  /*22520*/  PRMT R134, R135, 0x7632, R134 ;  /* 0x0000763287867816 */ /* 0x000fe40000000086 */
[----:B------:R-:W-:Y:S02]  /*22530*/  LOP3.LUT R31, R31, R45, RZ, 0xc0, !PT ;  /* 0x0000002d1f1f7212 */ /* 0x000fe400078ec0ff */
[----:B------:R-:W-:Y:S02]  /*22540*/  SHF.R.U32.HI R3, RZ, 0x8, R3 ;  /* 0x00000008ff037819 */ /* 0x000fe40000011603 */
[----:B------:R-:W-:Y:S02]  /*22550*/  PRMT R148, R135, 0x5410, R134 ;  /* 0x0000541087947816 */ /* 0x000fe40000000086 */
[----:B------:R-:W-:Y:S02]  /*22560*/  LOP3.LUT R3, R3, 0xffff, RZ, 0xc0, !PT ;  /* 0x0000ffff03037812 */ /* 0x000fe400078ec0ff */
[----:B-1----:R-:W-:Y:S02]  /*22570*/  LOP3.LUT R2, R57, 0xff, RZ, 0xc0, !PT ;  /* 0x000000ff39027812 */ /* 0x002fe400078ec0ff */
[----:B------:R-:W-:Y:S02]  /*22580*/  PRMT R57, R171, 0x7610, R57 ;  /* 0x00007610ab397816 */ /* 0x000fe40000000039 */
[----:B------:R-:W-:Y:S01]  /*22590*/  PRMT R150, R2, 0x5410, R150 ;  /* 0x0000541002967816 */ /* 0x000fe20000000096 */
[-C--:B------:R-:W-:Y:S06]  /*225a0*/  HMMA.16816.F32 R4, R12, R24.reuse, R4 ;  /* 0x000000180c04723c */ /* 0x080fec0000001804 */
[C---:B------:R-:W-:Y:S06]  /*225b0*/  HMMA.16816.F32 R8, R28.reuse, R24, R8 ;  /* 0x000000181c08723c */ /* 0x040fec0000001808 */
[-C--:B------:R-:W-:Y:S06]  /*225c0*/  HMMA.16816.F32 R16, R28, R26.reuse, R16 ;  /* 0x0000001a1c10723c */ /* 0x080fec0000001810 */
[C---:B------:R-:W-:Y:S06]  /*225d0*/  HMMA.16816.F32 R20, R12.reuse, R26, R20 ;  /* 0x0000001a0c14723c */ /* 0x040fec0000001814 */
[-C--:B------:R-:W-:Y:S06]  /*225e0*/  HMMA.16816.F32 R32, R12, R40.reuse, R32 ;  /* 0x000000280c20723c */ /* 0x080fec0000001820 */
[C---:B------:R-:W-:Y:S06]  /*225f0*/  HMMA.16816.F32 R36, R28.reuse, R40, R36 ;  /* 0x000000281c24723c */ /* 0x040fec0000001824 */
[-C--:B------:R-:W-:Y:S05]  /*22600*/  HMMA.16816.F32 R48, R28, R42.reuse, R48 ;  /* 0x0000002a1c30723c */ /* 0x080fea0000001830 */
[----:B------:R-:W-:Y:S01]  /*22610*/  LOP3.LUT R40, R146, 0xffff, RZ, 0xc0, !PT ;  /* 0x0000ffff92287812 */ /* 0x000fe200078ec0ff */
[C---:B------:R-:W-:Y:S05]  /*22620*/  HMMA.16816.F32 R52, R12.reuse, R42, R52 ;  /* 0x0000002a0c34723c */ /* 0x040fea0000001834 */
[----:B------:R-:W-:Y:S02]  /*22630*/  SHF.R.U32.HI R40, RZ, 0x8, R40 ;  /* 0x00000008ff287819 */ /* 0x000fe40000011628 */
[----:B------:R-:W-:Y:S04]  /*22640*/  SHF.R.U32.HI R41, RZ, 0x18, R146 ;  /* 0x00000018ff297819 */ /* 0x000fe80000011692 */
[----:B------:R-:W-:Y:S01]  /*22650*/  LOP3.LUT R40, R40, 0xffff, RZ, 0xc0, !PT ;  /* 0x0000ffff28287812 */ /* 0x000fe200078ec0ff */
[----:B---3--:R-:W-:Y:S02]  /*22660*/  @!P3 HADD2 R163, -R133.H0_H0, -RZ.H0_H0 ;  /* 0xa00000ff85a3b230 */ /* 0x008fe40000000900 */
[----:B----4-:R-:W-:Y:S03]  /*22670*/  @!P1 HADD2 R149, -R132.H0_H0, -RZ.H0_H0 ;  /* 0xa00000ff84959230 */ /* 0x010fe60000000900 */
[----:B------:R-:W-:Y:S01]  /*22680*/  PRMT R45, R163, 0x7610, R45 ;  /* 0x00007610a32d7816 */ /* 0x000fe2000000002d */
[----:B------:R1:W-:Y:S01]  /*22690*/  @!P3 STL.S16 [R1+0xe0], R163 ;  /* 0x0000e0a30100b387 */ /* 0x0003e20000100600 */
[----:B-----5:R-:W-:Y:S01]  /*226a0*/  @!P4 HADD2 R162, -R136.H0_H0, -RZ.H0_H0 ;  /* 0xa00000ff88a2c230 */ /* 0x020fe20000000900 */
[----:B------:R-:W-:Y:S02]  /*226b0*/  PRMT R137, R149, 0x7610, R137 ;  /* 0x0000761095897816 */ /* 0x000fe40000000089 */
[----:B------:R3:W-:Y:S01]  /*226c0*/  @!P1 STL.S16 [R1+0xe4], R149 ;  /* 0x0000e49501009387 */ /* 0x0007e20000100600 */
[----:B------:R-:W-:Y:S01]  /*226d0*/  @!P3 PRMT R133, R45, 0x5410, RZ ;  /* 0x000054102d85b816 */ /* 0x000fe200000000ff */
[----:B--2---:R-:W-:Y:S01]  /*226e0*/  @!P6 HADD2 R161, -R135.H0_H0, -RZ.H0_H0 ;  /* 0xa00000ff87a1e230 */ /* 0x004fe20000000900 */
[----:B------:R-:W-:Y:S01]  /*226f0*/  ISETP.LE.U32.AND P3, PT, R3, UR12, PT ;  /* 0x0000000c03007c0c */ /* 0x000fe2000bf63070 */
[----:B------:R2:W-:Y:S01]  /*22700*/  @!P4 STL.S16 [R1+0xcc], R162 ;  /* 0x0000cca20100c387 */ /* 0x0005e20000100600 */
[--C-:B------:R-:W-:Y:S01]  /*22710*/  SHF.R.U32.HI R3, RZ, 0x18, R0.reuse ;  /* 0x00000018ff037819 */ /* 0x100fe20000011600 */
[----:B------:R-:W-:Y:S01]  /*22720*/  @!P2 HADD2 R159, -R134.H0_H0, -RZ.H0_H0 ;  /* 0xa00000ff869fa230 */ /* 0x000fe20000000900 */
[----:B------:R-:W-:Y:S01]  /*22730*/  SHF.R.U32.HI R0, RZ, 0x10, R0 ;  /* 0x00000010ff007819 */ /* 0x000fe20000011600 */
[----:B------:R-:W4:Y:S01]  /*22740*/  LDSM.16.MT88.4 R44, [R188+0xa000] ;  /* 0x00a00000bc2c783b */ /* 0x000f220000004200 */
[----:B------:R-:W-:Y:S02]  /*22750*/  PRMT R26, R162, 0x7610, R26 ;  /* 0x00007610a21a7816 */ /* 0x000fe4000000001a */
[----:B------:R-:W-:Y:S02]  /*22760*/  PRMT R24, R159, 0x7610, R24 ;  /* 0x000076109f187816 */ /* 0x000fe40000000018 */
[----:B------:R-:W-:Y:S02]  /*22770*/  LOP3.LUT R0, R0, 0xff, RZ, 0xc0, !PT ;  /* 0x000000ff00007812 */ /* 0x000fe400078ec0ff */
[----:B------:R-:W-:Y:S01]  /*22780*/  @!P2 PRMT R134, R24, 0x5410, RZ ;  /* 0x000054101886a816 */ /* 0x000fe200000000ff */
[----:B------:R5:W-:Y:S01]  /*22790*/  STG.E.U16 desc[UR22][R182.64+0x32], R133 ;  /* 0x00003285b6007986 */ /* 0x000be2000c101516 */
[----:B------:R-:W-:Y:S04]  /*227a0*/  PRMT R25, R161, 0x7610, R25 ;  /* 0x00007610a1197816 */ /* 0x000fe80000000019 */
[----:B------:R-:W-:Y:S02]  /*227b0*/  @!P6 PRMT R135, R25, 0x5410, RZ ;  /* 0x000054101987e816 */ /* 0x000fe400000000ff */
[----:B-1----:R-:W-:Y:S02]  /*227c0*/  LOP3.LUT R163, R146, 0xff, RZ, 0xc0, !PT ;  /* 0x000000ff92a37812 */ /* 0x002fe400078ec0ff */
[----:B---3--:R-:W-:Y:S02]  /*227d0*/  PRMT R149, R132, 0x5410, R136 ;  /* 0x0000541084957816 */ /* 0x008fe40000000088 */
[----:B------:R-:W-:Y:S02]  /*227e0*/  @!P1 PRMT R132, R137, 0x5410, RZ ;  /* 0x0000541089849816 */ /* 0x000fe400000000ff */
[----:B------:R-:W-:Y:S01]  /*227f0*/  @!P4 PRMT R136, R26, 0x5410, RZ ;  /* 0x000054101a88c816 */ /* 0x000fe200000000ff */
[----:B------:R3:W3:Y:S01]  /*22800*/  LDL.S16 R137, [R1+0xc4] ;  /* 0x0000c40001897983 */ /* 0x0006e20000100600 */
[----:B------:R-:W-:Y:S02]  /*22810*/  ISETP.LE.U32.AND P1, PT, R3, UR12, PT ;  /* 0x0000000c03007c0c */ /* 0x000fe4000bf23070 */
[----:B------:R-:W-:Y:S01]  /*22820*/  LOP3.LUT R3, R146, 0xff, RZ, 0xc0, !PT ;  /* 0x000000ff92037812 */ /* 0x000fe200078ec0ff */
[----:B------:R1:W-:Y:S01]  /*22830*/  @!P6 STL.S16 [R1+0x9c], R161 ;  /* 0x00009ca10100e387 */ /* 0x0003e20000100600 */
[----:B--2---:R-:W-:Y:S02]  /*22840*/  SHF.R.U32.HI R162, RZ, 0x18, R146 ;  /* 0x00000018ffa27819 */ /* 0x004fe40000011692 */
[----:B------:R-:W-:Y:S01]  /*22850*/  ISETP.LE.U32.AND P4, PT, R3, UR12, PT ;  /* 0x0000000c03007c0c */ /* 0x000fe2000bf83070 */
[----:B------:R2:W-:Y:S01]  /*22860*/  @!P2 STL.S16 [R1+0x78], R159 ;  /* 0x0000789f0100a387 */ /* 0x0005e20000100600 */
[----:B------:R-:W-:Y:S02]  /*22870*/  ISETP.LE.U32.AND P2, PT, R0, UR12, PT ;  /* 0x0000000c00007c0c */ /* 0x000fe4000bf43070 */
[----:B------:R-:W-:Y:S01]  /*22880*/  PRMT R0, R165, 0x7610, R0 ;  /* 0x00007610a5007816 */ /* 0x000fe20000000000 */
[----:B------:R2:W3:Y:S01]  /*22890*/  LDL.S16 R185, [R1+0x8c] ;  /* 0x00008c0001b97983 */ /* 0x0004e20000100600 */
[----:B------:R-:W-:Y:S02]  /*228a0*/  SHF.R.U32.HI R3, RZ, 0x10, R146 ;  /* 0x00000010ff037819 */ /* 0x000fe40000011692 */
[----:B-----5:R-:W-:Y:S01]  /*228b0*/  LOP3.LUT R133, R154, 0xff, RZ, 0xc0, !PT ;  /* 0x000000ff9a857812 */ /* 0x020fe200078ec0ff */
[----:B------:R2:W5:Y:S01]  /*228c0*/  LDL.S16 R172, [R1+0x88] ;  /* 0x0000880001ac7983 */ /* 0x0005620000100600 */
[----:B------:R-:W-:Y:S01]  /*228d0*/  LOP3.LUT R3, R3, 0xff, RZ, 0xc0, !PT ;  /* 0x000000ff03037812 */ /* 0x000fe200078ec0ff */
[-C--:B----4-:R-:W-:Y:S02]  /*228e0*/  HMMA.16816.F32 R64, R12, R44.reuse, R64 ;  /* 0x0000002c0c40723c */ /* 0x090fe40000001840 */
[----:B------:R-:W4:Y:S01]  /*228f0*/  LDSM.16.MT88.4 R24, [R190+0xa000] ;  /* 0x00a00000be18783b */ /* 0x000f220000004200 */
[----:B------:R-:W-:Y:S02]  /*22900*/  ISETP.LE.U32.AND P6, PT, R3, UR12, PT ;  /* 0x0000000c03007c0c */ /* 0x000fe4000bfc3070 */
[----:B------:R-:W-:Y:S01]  /*22910*/  LOP3.LUT R3, R153, UR33, R164, 0x96, !PT ;  /* 0x0000002199037c12 */ /* 0x000fe2000f8e96a4 */
[C---:B------:R-:W-:Y:S04]  /*22920*/  HMMA.16816.F32 R68, R28.reuse, R44, R68 ;  /* 0x0000002c1c44723c */ /* 0x040fe80000001844 */
[----:B------:R4:W-:Y:S01]  /*22930*/  STG.E.U16 desc[UR22][R178.64+0x40], R132 ;  /* 0x00004084b2007986 */ /* 0x0009e2000c101516 */
[----:B-1----:R-:W-:Y:S01]  /*22940*/  SHF.R.U32.HI R161, RZ, 0x10, R146 ;  /* 0x00000010ffa17819 */ /* 0x002fe20000011692 */
[-C--:B------:R-:W-:Y:S02]  /*22950*/  HMMA.16816.F32 R72, R28, R46.reuse, R72 ;  /* 0x0000002e1c48723c */ /* 0x080fe40000001848 */
[----:B------:R-:W-:Y:S03]  /*22960*/  STG.E.U16 desc[UR22][R178.64+0x42], R136 ;  /* 0x00004288b2007986 */ /* 0x000fe6000c101516 */
[C---:B------:R-:W-:Y:S01]  /*22970*/  LOP3.LUT R44, R152.reuse, 0xffff, RZ, 0xc0, !PT ;  /* 0x0000ffff982c7812 */ /* 0x040fe200078ec0ff */
[C---:B------:R-:W-:Y:S01]  /*22980*/  HMMA.16816.F32 R76, R12.reuse, R46, R76 ;  /* 0x0000002e0c4c723c */ /* 0x040fe2000000184c */
[----:B------:R-:W-:Y:S04]  /*22990*/  STG.E.U16 desc[UR22][R180.64+0x40], R135 ;  /* 0x00004087b4007986 */ /* 0x000fe8000c101516 */
[----:B------:R-:W-:Y:S01]  /*229a0*/  LOP3.LUT R45, R152, 0xff, RZ, 0xc0, !PT ;  /* 0x000000ff982d7812 */ /* 0x000fe200078ec0ff */
[----:B------:R1:W-:Y:S01]  /*229b0*/  STG.E.U16 desc[UR22][R180.64+0x42], R134 ;  /* 0x00004286b4007986 */ /* 0x0003e2000c101516 */
[----:B------:R-:W-:Y:S04]  /*229c0*/  SHF.R.U32.HI R2, RZ, 0x8, R44 ;  /* 0x00000008ff027819 */ /* 0x000fe8000001162c */
[----:B--2---:R-:W-:Y:S02]  /*229d0*/  LOP3.LUT R159, R146, 0xffff, RZ, 0xc0, !PT ;  /* 0x0000ffff929f7812 */ /* 0x004fe400078ec0ff */
[----:B------:R-:W-:Y:S02]  /*229e0*/  PRMT R147, R0, 0x5410, R62 ;  /* 0x0000541000937816 */ /* 0x000fe4000000003e */
[----:B------:R-:W-:Y:S02]  /*229f0*/  PRMT R146, R59, 0x5410, R60 ;  /* 0x000054103b927816 */ /* 0x000fe4000000003c */
[--C-:B------:R-:W-:Y:S02]  /*22a00*/  SHF.R.U32.HI R46, RZ, 0x10, R152.reuse ;  /* 0x00000010ff2e7819 */ /* 0x100fe40000011698 */
[----:B------:R-:W-:Y:S02]  /*22a10*/  SHF.R.U32.HI R152, RZ, 0x18, R152 ;  /* 0x00000018ff987819 */ /* 0x000fe40000011698 */
[----:B------:R-:W-:Y:S02]  /*22a20*/  LOP3.LUT R44, R154, 0xffff, RZ, 0xc0, !PT ;  /* 0x0000ffff9a2c7812 */ /* 0x000fe400078ec0ff */
[----:B----4-:R-:W-:Y:S01]  /*22a30*/  SHF.R.U32.HI R132, RZ, 0x10, R154 ;  /* 0x00000010ff847819 */ /* 0x010fe2000001169a */
[-C--:B------:R-:W-:Y:S03]  /*22a40*/  HMMA.16816.F32 R80, R12, R24.reuse, R80 ;  /* 0x000000180c50723c */ /* 0x080fe60000001850 */
[----:B------:R-:W-:Y:S03]  /*22a50*/  SHF.R.U32.HI R44, RZ, 0x8, R44 ;  /* 0x00000008ff2c7819 */ /* 0x000fe6000001162c */
[C---:B------:R-:W-:Y:S05]  /*22a60*/  HMMA.16816.F32 R84, R28.reuse, R24, R84 ;  /* 0x000000181c54723c */ /* 0x040fea0000001854 */
[----:B------:R-:W-:Y:S01]  /*22a70*/  LOP3.LUT R44, R44, 0xffff, RZ, 0xc0, !PT ;  /* 0x0000ffff2c2c7812 */ /* 0x000fe200078ec0ff */
[-C--:B------:R-:W-:Y:S05]  /*22a80*/  HMMA.16816.F32 R88, R28, R26.reuse, R88 ;  /* 0x0000001a1c58723c */ /* 0x080fea0000001858 */
[----:B------:R-:W-:Y:S01]  /*22a90*/  SHF.R.U32.HI R24, RZ, 0x8, R56 ;  /* 0x00000008ff187819 */ /* 0x000fe20000011638 */
[C---:B------:R-:W-:Y:S05]  /*22aa0*/  HMMA.16816.F32 R92, R12.reuse, R26, R92 ;  /* 0x0000001a0c5c723c */ /* 0x040fea000000185c */
[----:B------:R-:W-:Y:S02]  /*22ab0*/  PRMT R56, R45, 0x5410, R2 ;  /* 0x000054102d387816 */ /* 0x000fe40000000002 */
[----:B------:R-:W-:Y:S02]  /*22ac0*/  PRMT R58, R58, 0x5410, R24 ;  /* 0x000054103a3a7816 */ /* 0x000fe40000000018 */
[----:B------:R-:W-:Y:S02]  /*22ad0*/  LDSM.16.MT88.4 R24, [R190+0xb000] ;  /* 0x00b00000be18783b */ /* 0x000fe40000004200 */
[----:B------:R-:W-:Y:S02]  /*22ae0*/  LOP3.LUT R2, R157, 0xffff, RZ, 0xc0, !PT ;  /* 0x0000ffff9d027812 */ /* 0x000fe400078ec0ff */
[----:B-1----:R-:W-:Y:S02]  /*22af0*/  LOP3.LUT R134, R156, 0xff, RZ, 0xc0, !PT ;  /* 0x000000ff9c867812 */ /* 0x002fe400078ec0ff */
[----:B------:R-:W-:Y:S01]  /*22b00*/  SHF.R.U32.HI R2, RZ, 0x8, R2 ;  /* 0x00000008ff027819 */ /* 0x000fe20000011602 */
[----:B---3--:R-:W-:Y:S05]  /*22b10*/  @!P5 HADD2 R137, -R0.H0_H0, -RZ.H0_H0 ;  /* 0xa00000ff0089d230 */ /* 0x008fea0000000900 */
[----:B------:R-:W-:Y:S01]  /*22b20*/  PRMT R43, R137, 0x7610, R43 ;  /* 0x00007610892b7816 */ /* 0x000fe2000000002b */
[----:B------:R1:W-:Y:S03]  /*22b30*/  @!P5 STL.S16 [R1+0xc4], R137 ;  /* 0x0000c4890100d387 */ /* 0x0003e60000100600 */
[----:B------:R-:W-:Y:S02]  /*22b40*/  @!P5 PRMT R0, R43, 0x5410, RZ ;  /* 0x000054102b00d816 */ /* 0x000fe400000000ff */
[----:B------:R-:W-:Y:S01]  /*22b50*/  ISETP.LE.U32.AND P5, PT, R40, UR12, PT ;  /* 0x0000000c28007c0c */ /* 0x000fe2000bfa3070 */
[----:B------:R-:W-:Y:S02]  /*22b60*/  @!P3 HADD2 R185, -R62.H0_H0, -RZ.H0_H0 ;  /* 0xa00000ff3eb9b230 */ /* 0x000fe40000000900 */
[----:B------:R-:W-:Y:S01]  /*22b70*/  STG.E.U16 desc[UR22][R186.64+0x3e], R0 ;  /* 0x00003e00ba007986 */ /* 0x000fe2000c101516 */
[----:B-----5:R-:W-:Y:S02]  /*22b80*/  @!P2 HADD2 R172, -R59.H0_H0, -RZ.H0_H0 ;  /* 0xa00000ff3baca230 */ /* 0x020fe40000000900 */
[----:B------:R-:W-:Y:S03]  /*22b90*/  PRMT R40, R185, 0x7610, R40 ;  /* 0x00007610b9287816 */ /* 0x000fe60000000028 */
[----:B------:R-:W-:Y:S02]  /*22ba0*/  PRMT R42, R172, 0x7610, R42 ;  /* 0x00007610ac2a7816 */ /* 0x000fe4000000002a */
[----:B------:R-:W-:Y:S02]  /*22bb0*/  @!P3 PRMT R62, R40, 0x5410, RZ ;  /* 0x00005410283eb816 */ /* 0x000fe400000000ff */
[----:B------:R-:W-:Y:S02]  /*22bc0*/  LOP3.LUT R40, R154, 0xff, RZ, 0xc0, !PT ;  /* 0x000000ff9a287812 */ /* 0x000fe400078ec0ff */
[----:B------:R-:W-:Y:S01]  /*22bd0*/  @!P2 PRMT R59, R42, 0x5410, RZ ;  /* 0x000054102a3ba816 */ /* 0x000fe200000000ff */
[----:B------:R2:W-:Y:S04]  /*22be0*/  STG.E.U16 desc[UR22][R186.64+0x40], R62 ;  /* 0x0000403eba007986 */ /* 0x0005e8000c101516 */
[----:B-1----:R3:W4:Y:S04]  /*22bf0*/  LDL.S16 R137, [R1+0x84] ;  /* 0x0000840001897983 */ /* 0x0027280000100600 */
[----:B------:R1:W-:Y:S01]  /*22c00*/  @!P3 STL.S16 [R1+0x8c], R185 ;  /* 0x00008cb90100b387 */ /* 0x0003e20000100600 */
[----:B------:R-:W-:Y:S03]  /*22c10*/  ISETP.LE.U32.AND P3, PT, R41, UR12, PT ;  /* 0x0000000c29007c0c */ /* 0x000fe6000bf63070 */
[----:B------:R5:W-:Y:S01]  /*22c20*/  @!P2 STL.S16 [R1+0x88], R172 ;  /* 0x000088ac0100a387 */ /* 0x000be20000100600 */
[----:B------:R-:W-:Y:S03]  /*22c30*/  ISETP.LE.U32.AND P2, PT, R40, UR12, PT ;  /* 0x0000000c28007c0c */ /* 0x000fe6000bf43070 */
[----:B------:R-:W3:Y:S08]  /*22c40*/  LDSM.16.MT88.4 R40, [R188+0xb000] ;  /* 0x00b00000bc28783b */ /* 0x000ef00000004200 */
[----:B------:R3:W-:Y:S01]  /*22c50*/  STG.E.U16 desc[UR22][R182.64+0x40], R59 ;  /* 0x0000403bb6007986 */ /* 0x0007e2000c101516 */
[----:B--2---:R-:W-:Y:S01]  /*22c60*/  PRMT R62, R175, 0x7632, R62 ;  /* 0x00007632af3e7816 */ /* 0x004fe2000000003e */
[----:B-1----:R-:W-:Y:S01]  /*22c70*/  IMAD.WIDE.U32 R184, R184, -0x2daee0ad, RZ ;  /* 0xd2511f53b8b87825 */ /* 0x002fe200078e00ff */
[----:B-----5:R-:W1:Y:S04]  /*22c80*/  MUFU.EX2 R172, R244 ;  /* 0x000000f400ac7308 */ /* 0x020e680000000800 */
[----:B---3--:R-:W-:Y:S01]  /*22c90*/  LOP3.LUT R59, R185, UR33, R168, 0x96, !PT ;  /* 0x00000021b93b7c12 */ /* 0x008fe2000f8e96a8 */
[-C--:B------:R-:W-:Y:S06]  /*22ca0*/  HMMA.16816.F32 R96, R12, R40.reuse, R96 ;  /* 0x000000280c60723c */ /* 0x080fec0000001860 */
[C---:B------:R-:W-:Y:S06]  /*22cb0*/  HMMA.16816.F32 R100, R28.reuse, R40, R100 ;  /* 0x000000281c64723c */ /* 0x040fec0000001864 */
[-C--:B------:R-:W-:Y:S05]  /*22cc0*/  HMMA.16816.F32 R104, R28, R42.reuse, R104 ;  /* 0x0000002a1c68723c */ /* 0x080fea0000001868 */
[----:B------:R-:W-:Y:S01]  /*22cd0*/  LOP3.LUT R40, R46, 0xff, RZ, 0xc0, !PT ;  /* 0x000000ff2e287812 */ /* 0x000fe200078ec0ff */
[C---:B------:R-:W-:Y:S05]  /*22ce0*/  HMMA.16816.F32 R108, R12.reuse, R42, R108 ;  /* 0x0000002a0c6c723c */ /* 0x040fea000000186c */
[----:B------:R-:W-:Y:S01]  /*22cf0*/  LOP3.LUT R41, R157, 0xff, RZ, 0xc0, !PT ;  /* 0x000000ff9d297812 */ /* 0x000fe200078ec0ff */
[-C--:B------:R-:W-:Y:S05]  /*22d00*/  HMMA.16816.F32 R112, R12, R24.reuse, R112 ;  /* 0x000000180c70723c */ /* 0x080fea0000001870 */
[----:B------:R-:W-:Y:S01]  /*22d10*/  PRMT R152, R40, 0x5410, R152 ;  /* 0x0000541028987816 */ /* 0x000fe20000000098 */
[C---:B------:R-:W-:Y:S05]  /*22d20*/  HMMA.16816.F32 R116, R28.reuse, R24, R116 ;  /* 0x000000181c74723c */ /* 0x040fea0000001874 */
[----:B------:R-:W-:Y:S01]  /*22d30*/  PRMT R40, R41, 0x5410, R2 ;  /* 0x0000541029287816 */ /* 0x000fe20000000002 */
[-C--:B------:R-:W-:Y:S01]  /*22d40*/  HMMA.16816.F32 R120, R28, R26.reuse, R120 ;  /* 0x0000001a1c78723c */ /* 0x080fe20000001878 */
[----:B------:R-:W-:Y:S04]  /*22d50*/  LDSM.16.MT88.4 R28, [R190+0x9400] ;  /* 0x00940000be1c783b */ /* 0x000fe80000004200 */
[--C-:B------:R-:W-:Y:S01]  /*22d60*/  SHF.R.U32.HI R2, RZ, 0x10, R157.reuse ;  /* 0x00000010ff027819 */ /* 0x100fe2000001169d */
[----:B------:R-:W-:Y:S05]  /*22d70*/  HMMA.16816.F32 R124, R12, R26, R124 ;  /* 0x0000001a0c7c723c */ /* 0x000fea000000187c */
[----:B------:R-:W-:Y:S02]  /*22d80*/  SHF.R.U32.HI R157, RZ, 0x18, R157 ;  /* 0x00000018ff9d7819 */ /* 0x000fe4000001169d */
[----:B------:R-:W-:Y:S04]  /*22d90*/  LOP3.LUT R2, R2, 0xff, RZ, 0xc0, !PT ;  /* 0x000000ff02027812 */ /* 0x000fe800078ec0ff */
[----:B------:R-:W-:Y:S02]  /*22da0*/  PRMT R157, R2, 0x5410, R157 ;  /* 0x00005410029d7816 */ /* 0x000fe4000000009d */
[C---:B------:R-:W-:Y:S02]  /*22db0*/  LOP3.LUT R2, R3.reuse, 0xffff, RZ, 0xc0, !PT ;  /* 0x0000ffff03027812 */ /* 0x040fe400078ec0ff */
[--C-:B------:R-:W-:Y:S02]  /*22dc0*/  SHF.R.U32.HI R24, RZ, 0x10, R3.reuse ;  /* 0x00000010ff187819 */ /* 0x100fe40000011603 */
[----:B------:R-:W-:Y:S02]  /*22dd0*/  LOP3.LUT R41, R3, 0xff, RZ, 0xc0, !PT ;  /* 0x000000ff03297812 */ /* 0x000fe400078ec0ff */
[----:B------:R-:W-:Y:S02]  /*22de0*/  SHF.R.U32.HI R25, RZ, 0x18, R3 ;  /* 0x00000018ff197819 */ /* 0x000fe40000011603 */
[----:B------:R-:W-:Y:S02]  /*22df0*/  SHF.R.U32.HI R3, RZ, 0x8, R2 ;  /* 0x00000008ff037819 */ /* 0x000fe40000011602 */
[--C-:B------:R-:W-:Y:S02]  /*22e00*/  HSET2.LE.AND R42, R58, R194.reuse, PT ;  /* 0x000000c23a2a7233 */ /* 0x100fe40003803000 */
[----:B------:R-:W-:Y:S02]  /*22e10*/  PRMT R3, R41, 0x5410, R3 ;  /* 0x0000541029037816 */ /* 0x000fe40000000003 */
[C---:B------:R-:W-:Y:S02]  /*22e20*/  PRMT R58, R170.reuse, 0x7632, R58 ;  /* 0x00007632aa3a7816 */ /* 0x040fe4000000003a */
[--C-:B------:R-:W-:Y:S02]  /*22e30*/  HSET2.LE.AND R15, R152, R194.reuse, PT ;  /* 0x000000c2980f7233 */ /* 0x100fe40003803000 */
[--C-:B------:R-:W-:Y:S02]  /*22e40*/  HSET2.LE.AND R12, R3, R194.reuse, PT ;  /* 0x000000c2030c7233 */ /* 0x100fe40003803000 */
[----:B------:R-:W-:Y:S02]  /*22e50*/  PRMT R3, R170, 0x7610, R3 ;  /* 0x00007610aa037816 */ /* 0x000fe40000000003 */
[--C-:B------:R-:W-:Y:S02]  /*22e60*/  HSET2.LE.AND R43, R150, R194.reuse, PT ;  /* 0x000000c2962b7233 */ /* 0x100fe40003803000 */
[--C-:B------:R-:W-:Y:S02]  /*22e70*/  HSET2.LE.AND R14, R56, R194.reuse, PT ;  /* 0x000000c2380e7233 */ /* 0x100fe40003803000 */
[----:B------:R-:W-:Y:S02]  /*22e80*/  LOP3.LUT R15, R15, R142, RZ, 0xc0, !PT ;  /* 0x0000008e0f0f7212 */ /* 0x000fe400078ec0ff */
[----:B------:R-:W-:Y:S02]  /*22e90*/  LOP3.LUT R43, R43, R139, RZ, 0xc0, !PT ;  /* 0x0000008b2b2b7212 */ /* 0x000fe400078ec0ff */
[----:B------:R-:W-:Y:S02]  /*22ea0*/  LOP3.LUT R14, R14, R143, RZ, 0xc0, !PT ;  /* 0x0000008f0e0e7212 */ /* 0x000fe400078ec0ff */
[----:B------:R-:W-:Y:S02]  /*22eb0*/  LOP3.LUT R2, R24, 0xff, RZ, 0xc0, !PT ;  /* 0x000000ff18027812 */ /* 0x000fe400078ec0ff */
[--C-:B------:R-:W-:Y:S02]  /*22ec0*/  HSET2.LE.AND R40, R40, R194.reuse, PT ;  /* 0x000000c228287233 */ /* 0x100fe40003803000 */
[--C-:B------:R-:W-:Y:S02]  /*22ed0*/  HSET2.LE.AND R41, R157, R194.reuse, PT ;  /* 0x000000c29d297233 */ /* 0x100fe40003803000 */
[----:B------:R-:W-:Y:S02]  /*22ee0*/  PRMT R2, R2, 0x5410, R25 ;  /* 0x0000541002027816 */ /* 0x000fe40000000019 */
[----:B------:R-:W-:Y:S02]  /*22ef0*/  LOP3.LUT R40, R40, R138, RZ, 0xc0, !PT ;  /* 0x0000008a28287212 */ /* 0x000fe400078ec0ff */
[----:B------:R-:W-:Y:S02]  /*22f00*/  LOP3.LUT R41, R41, R141, RZ, 0xc0, !PT ;  /* 0x0000008d29297212 */ /* 0x000fe400078ec0ff */
[----:B------:R-:W-:Y:S01]  /*22f10*/  LOP3.LUT R42, R42, R140, RZ, 0xc0, !PT ;  /* 0x0000008c2a2a7212 */ /* 0x000fe200078ec0ff */
[----:B------:R-:W-:Y:S01]  /*22f20*/  IMAD.WIDE.U32 R140, R167, -0x2daee0ad, RZ ;  /* 0xd2511f53a78c7825 */ /* 0x000fe200078e00ff */
[--C-:B------:R-:W-:Y:S02]  /*22f30*/  HSET2.LE.AND R13, R2, R194.reuse, PT ;  /* 0x000000c2020d7233 */ /* 0x100fe40003803000 */
[----:B------:R-:W-:Y:S02]  /*22f40*/  LOP3.LUT R12, R12, R144, RZ, 0xc0, !PT ;  /* 0x000000900c0c7212 */ /* 0x000fe400078ec0ff */
[----:B------:R-:W-:Y:S02]  /*22f50*/  SHF.R.U32.HI R2, RZ, 0x10, R154 ;  /* 0x00000010ff027819 */ /* 0x000fe4000001169a */
[----:B------:R-:W-:Y:S02]  /*22f60*/  LOP3.LUT R13, R13, R145, RZ, 0xc0, !PT ;  /* 0x000000910d0d7212 */ /* 0x000fe400078ec0ff */
[----:B------:R-:W-:Y:S02]  /*22f70*/  LOP3.LUT R2, R2, 0xff, RZ, 0xc0, !PT ;  /* 0x000000ff02027812 */ /* 0x000fe400078ec0ff */
[----:B------:R-:W-:Y:S02]  /*22f80*/  PRMT R56, R171, 0x7632, R56 ;  /* 0x00007632ab387816 */ /* 0x000fe40000000038 */
[----:B------:R-:W-:Y:S02]  /*22f90*/  LOP3.LUT R138, R155, UR21, R158, 0x96, !PT ;  /* 0x000000159b8a7c12 */ /* 0x000fe4000f8e969e */
[----:B------:R-:W-:Y:S01]  /*22fa0*/  PRMT R136, R57, 0x5410, R56 ;  /* 0x0000541039887816 */ /* 0x000fe20000000038 */
[----:B----4-:R-:W-:Y:S05]  /*22fb0*/  @!P1 HADD2 R137, -R60.H0_H0, -RZ.H0_H0 ;  /* 0xa00000ff3c899230 */ /* 0x010fea0000000900 */
[----:B------:R-:W-:Y:S01]  /*22fc0*/  PRMT R45, R137, 0x7610, R45 ;  /* 0x00007610892d7816 */ /* 0x000fe2000000002d */
[----:B------:R2:W-:Y:S03]  /*22fd0*/  @!P1 STL.S16 [R1+0x84], R137 ;  /* 0x0000848901009387 */ /* 0x0005e60000100600 */
[----:B------:R-:W-:Y:S01]  /*22fe0*/  @!P1 PRMT R60, R45, 0x5410, RZ ;  /* 0x000054102d3c9816 */ /* 0x000fe200000000ff */
[----:B------:R3:W4:Y:S01]  /*22ff0*/  LDL.S16 R151, [R1+0x48] ;  /* 0x0000480001977983 */ /* 0x0007220000100600 */
[----:B------:R-:W-:Y:S03]  /*23000*/  ISETP.LE.U32.AND P1, PT, R44, UR12, PT ;  /* 0x0000000c2c007c0c */ /* 0x000fe6000bf23070 */
[----:B------:R3:W5:Y:S04]  /*23010*/  LDL.S16 R153, [R1+0x50] ;  /* 0x0000500001997983 */ /* 0x0007680000100600 */
[----:B------:R-:W1:Y:S08]  /*23020*/  LDSM.16.MT88.4 R44, [R188+0x9400] ;  /* 0x00940000bc2c783b */ /* 0x000e700000004200 */
[----:B------:R3:W-:Y:S04]  /*23030*/  STG.E.U16 desc[UR22][R182.64+0x42], R60 ;  /* 0x0000423cb6007986 */ /* 0x0007e8000c101516 */
[----:B--2---:R2:W2:Y:S01]  /*23040*/  LDL.S16 R137, [R1+0x54] ;  /* 0x0000540001897983 */ /* 0x0044a20000100600 */
[----:B---3--:R-:W-:Y:S01]  /*23050*/  PRMT R60, R175, 0x7610, R60 ;  /* 0x00007610af3c7816 */ /* 0x008fe2000000003c */
[-C--:B-1----:R-:W-:Y:S06]  /*23060*/  HMMA.16816.F32 R4, R40, R44.reuse, R4 ;  /* 0x0000002c2804723c */ /* 0x082fec0000001804 */
[C---:B------:R-:W-:Y:S06]  /*23070*/  HMMA.16816.F32 R8, R12.reuse, R44, R8 ;  /* 0x0000002c0c08723c */ /* 0x040fec0000001808 */
[-C--:B------:R-:W-:Y:S05]  /*23080*/  HMMA.16816.F32 R16, R12, R46.reuse, R16 ;  /* 0x0000002e0c10723c */ /* 0x080fea0000001810 */
[----:B------:R-:W-:Y:S01]  /*23090*/  LOP3.LUT R45, R154, 0xffff, RZ, 0xc0, !PT ;  /* 0x0000ffff9a2d7812 */ /* 0x000fe200078ec0ff */
[C---:B------:R-:W-:Y:S05]  /*230a0*/  HMMA.16816.F32 R20, R40.reuse, R46, R20 ;  /* 0x0000002e2814723c */ /* 0x040fea0000001814 */
[--C-:B------:R-:W-:Y:S01]  /*230b0*/  SHF.R.U32.HI R44, RZ, 0x18, R154.reuse ;  /* 0x00000018ff2c7819 */ /* 0x100fe2000001169a */
[-C--:B------:R-:W-:Y:S05]  /*230c0*/  HMMA.16816.F32 R32, R40, R28.reuse, R32 ;  /* 0x0000001c2820723c */ /* 0x080fea0000001820 */
[----:B------:R-:W-:Y:S01]  /*230d0*/  SHF.R.U32.HI R154, RZ, 0x18, R154 ;  /* 0x00000018ff9a7819 */ /* 0x000fe2000001169a */
[C---:B------:R-:W-:Y:S06]  /*230e0*/  HMMA.16816.F32 R36, R12.reuse, R28, R36 ;  /* 0x0000001c0c24723c */ /* 0x040fec0000001824 */
[-C--:B------:R-:W-:Y:S05]  /*230f0*/  HMMA.16816.F32 R48, R12, R30.reuse, R48 ;  /* 0x0000001e0c30723c */ /* 0x080fea0000001830 */
[----:B------:R-:W-:Y:S01]  /*23100*/  LOP3.LUT R28, R141, UR33, R160, 0x96, !PT ;  /* 0x000000218d1c7c12 */ /* 0x000fe2000f8e96a0 */
[C---:B------:R-:W-:Y:S05]  /*23110*/  HMMA.16816.F32 R52, R40.reuse, R30, R52 ;  /* 0x0000001e2834723c */ /* 0x040fea0000001834 */
[----:B------:R-:W-:Y:S02]  /*23120*/  LOP3.LUT R0, R28, 0xff, RZ, 0xc0, !PT ;  /* 0x000000ff1c007812 */ /* 0x000fe400078ec0ff */
[----:B------:R-:W-:Y:S04]  /*23130*/  SHF.R.U32.HI R29, RZ, 0x8, R45 ;  /* 0x00000008ff1d7819 */ /* 0x000fe8000001162d */
[----:B------:R-:W-:Y:S02]  /*23140*/  PRMT R145, R133, 0x5410, R29 ;  /* 0x0000541085917816 */ /* 0x000fe4000000001d */
[----:B------:R-:W-:Y:S01]  /*23150*/  LOP3.LUT R133, R138, 0xff, RZ, 0xc0, !PT ;  /* 0x000000ff8a857812 */ /* 0x000fe200078ec0ff */
[----:B----4-:R-:W-:Y:S02]  /*23160*/  @!P5 HADD2 R151, -R58.H0_H0, -RZ.H0_H0 ;  /* 0xa00000ff3a97d230 */ /* 0x010fe40000000900 */
[----:B-----5:R-:W-:Y:S03]  /*23170*/  @!P6 HADD2 R153, -R57.H0_H0, -RZ.H0_H0 ;  /* 0xa00000ff3999e230 */ /* 0x020fe60000000900 */
[----:B------:R-:W-:Y:S02]  /*23180*/  PRMT R139, R151, 0x7610, R139 ;  /* 0x00007610978b7816 */ /* 0x000fe4000000008b */
[----:B------:R-:W-:Y:S04]  /*23190*/  PRMT R144, R153, 0x7610, R144 ;  /* 0x0000761099907816 */ /* 0x000fe80000000090 */
[----:B------:R-:W-:Y:S01]  /*231a0*/  @!P6 PRMT R57, R144, 0x5410, RZ ;  /* 0x000054109039e816 */ /* 0x000fe200000000ff */
[----:B--2---:R-:W-:Y:S05]  /*231b0*/  @!P4 HADD2 R137, -R3.H0_H0, -RZ.H0_H0 ;  /* 0xa00000ff0389c230 */ /* 0x004fea0000000900 */
[----:B------:R-:W-:Y:S01]  /*231c0*/  PRMT R24, R137, 0x7610, R24 ;  /* 0x0000761089187816 */ /* 0x000fe20000000018 */
[----:B------:R1:W-:Y:S04]  /*231d0*/  @!P4 STL.S16 [R1+0x54], R137 ;  /* 0x000054890100c387 */ /* 0x0003e80000100600 */
[----:B------:R2:W-:Y:S04]  /*231e0*/  @!P5 STL.S16 [R1+0x48], R151 ;  /* 0x000048970100d387 */ /* 0x0005e80000100600 */
[----:B------:R3:W4:Y:S04]  /*231f0*/  LDL.S16 R142, [R1+0x44] ;  /* 0x00004400018e7983 */ /* 0x0007280000100600 */
[----:B------:R3:W5:Y:S01]  /*23200*/  LDL.S16 R143, [R1+0x40] ;  /* 0x00004000018f7983 */ /* 0x0007620000100600 */
[----:B-1----:R-:W-:Y:S02]  /*23210*/  PRMT R137, R3, 0x5410, R58 ;  /* 0x0000541003897816 */ /* 0x002fe4000000003a */
[----:B------:R-:W-:Y:S02]  /*23220*/  @!P5 PRMT R58, R139, 0x5410, RZ ;  /* 0x000054108b3ad816 */ /* 0x000fe400000000ff */
[----:B------:R-:W-:Y:S01]  /*23230*/  @!P4 PRMT R3, R24, 0x5410, RZ ;  /* 0x000054101803c816 */ /* 0x000fe200000000ff */
[----:B------:R3:W3:Y:S01]  /*23240*/  LDL.S16 R139, [R1+0x28] ;  /* 0x00002800018b7983 */ /* 0x0006e20000100600 */
[----:B------:R-:W-:Y:S02]  /*23250*/  ISETP.LE.U32.AND P4, PT, R2, UR12, PT ;  /* 0x0000000c02007c0c */ /* 0x000fe4000bf83070 */
[----:B------:R-:W-:Y:S01]  /*23260*/  SHF.R.U32.HI R2, RZ, 0x8, R159 ;  /* 0x00000008ff027819 */ /* 0x000fe2000001169f */
[----:B------:R-:W-:Y:S01]  /*23270*/  @!P6 STL.S16 [R1+0x50], R153 ;  /* 0x000050990100e387 */ /* 0x000fe20000100600 */
[----:B------:R-:W-:Y:S02]  /*23280*/  ISETP.LE.U32.AND P6, PT, R0, UR12, PT ;  /* 0x0000000c00007c0c */ /* 0x000fe4000bfc3070 */
[----:B------:R-:W-:Y:S01]  /*23290*/  PRMT R150, R163, 0x5410, R2 ;  /* 0x00005410a3967816 */ /* 0x000fe20000000002 */
[----:B------:R-:W1:Y:S01]  /*232a0*/  LDSM.16.MT88.4 R24, [R188+0xa400] ;  /* 0x00a40000bc18783b */ /* 0x000e620000004200 */
[----:B------:R-:W-:Y:S02]  /*232b0*/  LOP3.LUT R2, R132, 0xff, RZ, 0xc0, !PT ;  /* 0x000000ff84027812 */ /* 0x000fe400078ec0ff */
[----:B------:R-:W-:Y:S02]  /*232c0*/  LOP3.LUT R0, R28, 0xffff, RZ, 0xc0, !PT ;  /* 0x0000ffff1c007812 */ /* 0x000fe400078ec0ff */
[----:B------:R-:W-:Y:S02]  /*232d0*/  PRMT R154, R2, 0x5410, R154 ;  /* 0x00005410029a7816 */ /* 0x000fe4000000009a */
[--C-:B------:R-:W-:Y:S01]  /*232e0*/  SHF.R.U32.HI R29, RZ, 0x8, R0.reuse ;  /* 0x00000008ff1d7819 */ /* 0x100fe20000011600 */
[----:B------:R1:W3:Y:S01]  /*232f0*/  LDL.S16 R132, [R1+0x30] ;  /* 0x0000300001847983 */ /* 0x0002e20000100600 */
[C---:B------:R-:W-:Y:S02]  /*23300*/  PRMT R0, R174.reuse, 0x7610, R0 ;  /* 0x00007610ae007816 */ /* 0x040fe40000000000 */
[----:B------:R-:W-:Y:S01]  /*23310*/  PRMT R2, R174, 0x7632, R2 ;  /* 0x00007632ae027816 */ /* 0x000fe20000000002 */
[----:B------:R1:W-:Y:S01]  /*23320*/  STG.E.U16 desc[UR22][R178.64+0x50], R3 ;  /* 0x00005003b2007986 */ /* 0x0003e2000c101516 */
[----:B------:R-:W-:Y:S02]  /*23330*/  LOP3.LUT R29, R29, 0xffff, RZ, 0xc0, !PT ;  /* 0x0000ffff1d1d7812 */ /* 0x000fe400078ec0ff */
[----:B------:R-:W-:Y:S01]  /*23340*/  ISETP.LE.U32.AND P5, PT, R44, UR12, PT ;  /* 0x0000000c2c007c0c */ /* 0x000fe2000bfa3070 */
[----:B------:R-:W-:Y:S01]  /*23350*/  STG.E.U16 desc[UR22][R178.64+0x52], R58 ;  /* 0x0000523ab2007986 */ /* 0x000fe2000c101516 */
[----:B------:R-:W-:Y:S02]  /*23360*/  LOP3.LUT R44, R161, 0xff, RZ, 0xc0, !PT ;  /* 0x000000ffa12c7812 */ /* 0x000fe400078ec0ff */
[----:B------:R-:W-:Y:S01]  /*23370*/  PRMT R135, R0, 0x5410, R2 ;  /* 0x0000541000877816 */ /* 0x000fe20000000002 */
[----:B------:R-:W-:Y:S01]  /*23380*/  STG.E.U16 desc[UR22][R180.64+0x50], R57 ;  /* 0x00005039b4007986 */ /* 0x000fe2000c101516 */
[----:B--2---:R-:W-:Y:S03]  /*23390*/  PRMT R151, R44, 0x5410, R162 ;  /* 0x000054102c977816 */ /* 0x004fe600000000a2 */
[----:B------:R-:W2:Y:S01]  /*233a0*/  LDSM.16.MT88.4 R44, [R190+0xa400] ;  /* 0x00a40000be2c783b */ /* 0x000ea20000004200 */
[----:B-1----:R-:W-:Y:S01]  /*233b0*/  LOP3.LUT R3, R59, 0xff, RZ, 0xc0, !PT ;  /* 0x000000ff3b037812 */ /* 0x002fe200078ec0ff */
[-C--:B------:R-:W-:Y:S06]  /*233c0*/  HMMA.16816.F32 R64, R40, R24.reuse, R64 ;  /* 0x000000182840723c */ /* 0x080fec0000001840 */
[C---:B------:R-:W-:Y:S06]  /*233d0*/  HMMA.16816.F32 R68, R12.reuse, R24, R68 ;  /* 0x000000180c44723c */ /* 0x040fec0000001844 */
[-C--:B------:R-:W-:Y:S05]  /*233e0*/  HMMA.16816.F32 R72, R12, R26.reuse, R72 ;  /* 0x0000001a0c48723c */ /* 0x080fea0000001848 */
[--C-:B------:R-:W-:Y:S01]  /*233f0*/  SHF.R.U32.HI R24, RZ, 0x18, R28.reuse ;  /* 0x00000018ff187819 */ /* 0x100fe2000001161c */
[C---:B------:R-:W-:Y:S05]  /*23400*/  HMMA.16816.F32 R76, R40.reuse, R26, R76 ;  /* 0x0000001a284c723c */ /* 0x040fea000000184c */
[----:B------:R-:W-:Y:S01]  /*23410*/  SHF.R.U32.HI R28, RZ, 0x10, R28 ;  /* 0x00000010ff1c7819 */ /* 0x000fe2000001161c */
[-C--:B--2---:R-:W-:Y:S05]  /*23420*/  HMMA.16816.F32 R80, R40, R44.reuse, R80 ;  /* 0x0000002c2850723c */ /* 0x084fea0000001850 */
[----:B------:R-:W-:Y:S01]  /*23430*/  LOP3.LUT R28, R28, 0xff, RZ, 0xc0, !PT ;  /* 0x000000ff1c1c7812 */ /* 0x000fe200078ec0ff */
[C---:B------:R-:W-:Y:S06]  /*23440*/  HMMA.16816.F32 R84, R12.reuse, R44, R84 ;  /* 0x0000002c0c54723c */ /* 0x040fec0000001854 */
[-C--:B------:R-:W-:Y:S06]  /*23450*/  HMMA.16816.F32 R88, R12, R46.reuse, R88 ;  /* 0x0000002e0c58723c */ /* 0x080fec0000001858 */
[C---:B------:R-:W-:Y:S05]  /*23460*/  HMMA.16816.F32 R92, R40.reuse, R46, R92 ;  /* 0x0000002e285c723c */ /* 0x040fea000000185c */
[----:B----4-:R-:W-:Y:S02]  /*23470*/  @!P3 HADD2 R142, -R56.H0_H0, -RZ.H0_H0 ;  /* 0xa00000ff388eb230 */ /* 0x010fe40000000900 */
[----:B-----5:R-:W-:Y:S04]  /*23480*/  @!P2 HADD2 R143, -R0.H0_H0, -RZ.H0_H0 ;  /* 0xa00000ff008fa230 */ /* 0x020fe80000000900 */
[----:B------:R-:W-:Y:S01]  /*23490*/  PRMT R31, R142, 0x7610, R31 ;  /* 0x000076108e1f7816 */ /* 0x000fe2000000001f */
[----:B------:R1:W-:Y:S01]  /*234a0*/  @!P3 STL.S16 [R1+0x44], R142 ;  /* 0x0000448e0100b387 */ /* 0x0003e20000100600 */
[----:B------:R-:W-:Y:S03]  /*234b0*/  PRMT R30, R143, 0x7610, R30 ;  /* 0x000076108f1e7816 */ /* 0x000fe6000000001e */
[----:B------:R2:W-:Y:S01]  /*234c0*/  @!P2 STL.S16 [R1+0x40], R143 ;  /* 0x0000408f0100a387 */ /* 0x0005e20000100600 */
[----:B------:R-:W-:Y:S02]  /*234d0*/  @!P3 PRMT R56, R31, 0x5410, RZ ;  /* 0x000054101f38b816 */ /* 0x000fe400000000ff */
[----:B------:R-:W-:Y:S02]  /*234e0*/  ISETP.LE.U32.AND P3, PT, R29, UR12, PT ;  /* 0x0000000c1d007c0c */ /* 0x000fe4000bf63070 */
[----:B------:R-:W-:Y:S01]  /*234f0*/  @!P2 PRMT R0, R30, 0x5410, RZ ;  /* 0x000054101e00a816 */ /* 0x000fe200000000ff */
[----:B------:R-:W-:Y:S01]  /*23500*/  STG.E.U16 desc[UR22][R180.64+0x52], R56 ;  /* 0x00005238b4007986 */ /* 0x000fe2000c101516 */
[----:B------:R-:W-:Y:S03]  /*23510*/  ISETP.LE.U32.AND P2, PT, R24, UR12, PT ;  /* 0x0000000c18007c0c */ /* 0x000fe6000bf43070 */
[----:B------:R-:W4:Y:S01]  /*23520*/  LDSM.16.MT88.4 R24, [R188+0xb400] ;  /* 0x00b40000bc18783b */ /* 0x000f220000004200 */
[----:B---3--:R-:W-:Y:S05]  /*23530*/  @!P1 HADD2 R139, -R2.H0_H0, -RZ.H0_H0 ;  /* 0xa00000ff028b9230 */ /* 0x008fea0000000900 */
[----:B------:R-:W-:Y:S02]  /*23540*/  PRMT R29, R139, 0x7610, R29 ;  /* 0x000076108b1d7816 */ /* 0x000fe4000000001d */
[----:B------:R3:W-:Y:S02]  /*23550*/  @!P1 STL.S16 [R1+0x28], R139 ;  /* 0x0000288b01009387 */ /* 0x0007e40000100600 */
[----:B------:R-:W-:Y:S02]  /*23560*/  @!P1 PRMT R2, R29, 0x5410, RZ ;  /* 0x000054101d029816 */ /* 0x000fe400000000ff */
[----:B------:R3:W5:Y:S01]  /*23570*/  LDL.S16 R157, [R1+0x4c] ;  /* 0x00004c00019d7983 */ /* 0x0007620000100600 */
[----:B------:R-:W-:Y:S02]  /*23580*/  ISETP.LE.U32.AND P1, PT, R28, UR12, PT ;  /* 0x0000000c1c007c0c */ /* 0x000fe4000bf23070 */
[----:B------:R-:W-:Y:S01]  /*23590*/  SHF.R.U32.HI R29, RZ, 0x10, R156 ;  /* 0x00000010ff1d7819 */ /* 0x000fe2000001169c */
[----:B------:R4:W-:Y:S01]  /*235a0*/  STG.E.U16 desc[UR22][R186.64+0x4e], R0 ;  /* 0x00004e00ba007986 */ /* 0x0009e2000c101516 */
[----:B-1----:R-:W-:Y:S01]  /*235b0*/  LOP3.LUT R142, R141, UR33, R160, 0x96, !PT ;  /* 0x000000218d8e7c12 */ /* 0x002fe2000f8e96a0 */
[----:B------:R-:W-:Y:S01]  /*235c0*/  @!P4 HADD2 R132, -R60.H0_H0, -RZ.H0_H0 ;  /* 0xa00000ff3c84c230 */ /* 0x000fe20000000900 */
[----:B------:R-:W-:Y:S01]  /*235d0*/  LOP3.LUT R45, R29, 0xff, RZ, 0xc0, !PT ;  /* 0x000000ff1d2d7812 */ /* 0x000fe200078ec0ff */
[----:B------:R-:W-:Y:S03]  /*235e0*/  STG.E.U16 desc[UR22][R186.64+0x50], R2 ;  /* 0x00005002ba007986 */ /* 0x000fe6000c101516 */
[----:B------:R-:W-:Y:S01]  /*235f0*/  PRMT R28, R132, 0x7610, R28 ;  /* 0x00007610841c7816 */ /* 0x000fe2000000001c */
[----:B------:R1:W-:Y:S04]  /*23600*/  @!P4 STL.S16 [R1+0x30], R132 ;  /* 0x000030840100c387 */ /* 0x0003e80000100600 */
[----:B--2---:R2:W2:Y:S04]  /*23610*/  LDL.S16 R143, [R1+0x3c] ;  /* 0x00003c00018f7983 */ /* 0x0044a80000100600 */
[----:B------:R2:W2:Y:S04]  /*23620*/  LDL.S16 R153, [R1+0x34] ;  /* 0x0000340001997983 */ /* 0x0004a80000100600 */
[----:B---3--:R3:W3:Y:S01]  /*23630*/  LDL.S16 R139, [R1+0x38] ;  /* 0x00003800018b7983 */ /* 0x0086e20000100600 */
[-C--:B----4-:R-:W-:Y:S03]  /*23640*/  HMMA.16816.F32 R96, R40, R24.reuse, R96 ;  /* 0x000000182860723c */ /* 0x090fe60000001860 */
[----:B------:R-:W-:Y:S03]  /*23650*/  SHF.R.U32.HI R0, RZ, 0x10, R140 ;  /* 0x00000010ff007819 */ /* 0x000fe6000001168c */
[C---:B------:R-:W-:Y:S05]  /*23660*/  HMMA.16816.F32 R100, R12.reuse, R24, R100 ;  /* 0x000000180c64723c */ /* 0x040fea0000001864 */
[----:B-1----:R-:W-:Y:S01]  /*23670*/  PRMT R132, R60, 0x5410, R62 ;  /* 0x000054103c847816 */ /* 0x002fe2000000003e */
[-C--:B------:R-:W-:Y:S05]  /*23680*/  HMMA.16816.F32 R104, R12, R26.reuse, R104 ;  /* 0x0000001a0c68723c */ /* 0x080fea0000001868 */
[----:B------:R-:W-:Y:S01]  /*23690*/  @!P4 PRMT R60, R28, 0x5410, RZ ;  /* 0x000054101c3cc816 */ /* 0x000fe200000000ff */
[C---:B------:R-:W-:Y:S04]  /*236a0*/  HMMA.16816.F32 R108, R40.reuse, R26, R108 ;  /* 0x0000001a286c723c */ /* 0x040fe8000000186c */
[----:B------:R-:W-:Y:S01]  /*236b0*/  ISETP.LE.U32.AND P4, PT, R3, UR12, PT ;  /* 0x0000000c03007c0c */ /* 0x000fe2000bf83070 */
[----:B------:R1:W-:Y:S01]  /*236c0*/  STG.E.U16 desc[UR22][R182.64+0x50], R60 ;  /* 0x0000503cb6007986 */ /* 0x0003e2000c101516 */
[----:B------:R-:W-:Y:S02]  /*236d0*/  LOP3.LUT R3, R138, 0xffff, RZ, 0xc0, !PT ;  /* 0x0000ffff8a037812 */ /* 0x000fe400078ec0ff */
[----:B------:R-:W-:Y:S03]  /*236e0*/  LOP3.LUT R28, R156, 0xffff, RZ, 0xc0, !PT ;  /* 0x0000ffff9c1c7812 */ /* 0x000fe600078ec0ff */
[----:B------:R-:W-:Y:S02]  /*236f0*/  SHF.R.U32.HI R44, RZ, 0x8, R3 ;  /* 0x00000008ff2c7819 */ /* 0x000fe40000011603 */
[----:B------:R-:W-:Y:S02]  /*23700*/  LOP3.LUT R3, R59, 0xffff, RZ, 0xc0, !PT ;  /* 0x0000ffff3b037812 */ /* 0x000fe400078ec0ff */
[----:B------:R-:W-:Y:S02]  /*23710*/  SHF.R.U32.HI R58, RZ, 0x8, R28 ;  /* 0x00000008ff3a7819 */ /* 0x000fe4000001161c */
[----:B------:R-:W-:Y:S01]  /*23720*/  SHF.R.U32.HI R3, RZ, 0x8, R3 ;  /* 0x00000008ff037819 */ /* 0x000fe20000011603 */
[----:B------:R-:W4:Y:S01]  /*23730*/  LDSM.16.MT88.4 R28, [R190+0xb400] ;  /* 0x00b40000be1c783b */ /* 0x000f220000004200 */
[----:B------:R-:W-:Y:S02]  /*23740*/  PRMT R144, R133, 0x5410, R44 ;  /* 0x0000541085907816 */ /* 0x000fe4000000002c */
[----:B------:R-:W-:Y:S02]  /*23750*/  LOP3.LUT R44, R3, 0xffff, RZ, 0xc0, !PT ;  /* 0x0000ffff032c7812 */ /* 0x000fe400078ec0ff */
[C---:B------:R-:W-:Y:S02]  /*23760*/  PRMT R3, R177.reuse, 0x7610, R3 ;  /* 0x00007610b1037816 */ /* 0x040fe40000000003 */
[----:B------:R-:W-:Y:S01]  /*23770*/  PRMT R133, R177, 0x7632, R133 ;  /* 0x00007632b1857816 */ /* 0x000fe20000000085 */
[----:B------:R-:W-:Y:S01]  /*23780*/  FADD.FTZ R177, R172, R202 ;  /* 0x000000caacb17221 */ /* 0x000fe20000010000 */
[----:B------:R-:W-:Y:S02]  /*23790*/  PRMT R58, R134, 0x5410, R58 ;  /* 0x00005410863a7816 */ /* 0x000fe4000000003a */
[----:B------:R-:W-:Y:S02]  /*237a0*/  PRMT R134, R63, 0x7632, R134 ;  /* 0x000076323f867816 */ /* 0x000fe40000000086 */
[----:B------:R-:W-:Y:S02]  /*237b0*/  SHF.R.U32.HI R156, RZ, 0x18, R156 ;  /* 0x00000018ff9c7819 */ /* 0x000fe4000001169c */
[--C-:B------:R-:W-:Y:S02]  /*237c0*/  SHF.R.U32.HI R24, RZ, 0x18, R59.reuse ;  /* 0x00000018ff187819 */ /* 0x100fe4000001163b */
[--C-:B------:R-:W-:Y:S02]  /*237d0*/  HSET2.LE.AND R26, R150, R194.reuse, PT ;  /* 0x000000c2961a7233 */ /* 0x100fe40003803000 */
[--C-:B------:R-:W-:Y:S02]  /*237e0*/  HSET2.LE.AND R27, R151, R194.reuse, PT ;  /* 0x000000c2971b7233 */ /* 0x100fe40003803000 */
[----:B------:R-:W-:Y:S02]  /*237f0*/  PRMT R156, R45, 0x5410, R156 ;  /* 0x000054102d9c7816 */ /* 0x000fe4000000009c */
[----:B------:R-:W-:Y:S02]  /*23800*/  LOP3.LUT R2, R0, 0xff, RZ, 0xc0, !PT ;  /* 0x000000ff00027812 */ /* 0x000fe400078ec0ff */
[----:B------:R-:W-:Y:S02]  /*23810*/  SHF.R.U32.HI R0, RZ, 0x10, R59 ;  /* 0x00000010ff007819 */ /* 0x000fe4000001163b */
[C---:B-1----:R-:W-:Y:S02]  /*23820*/  PRMT R60, R61.reuse, 0x7632, R60 ;  /* 0x000076323d3c7816 */ /* 0x042fe4000000003c */
[----:B------:R-:W-:Y:S02]  /*23830*/  LOP3.LUT R0, R0, 0xff, RZ, 0xc0, !PT ;  /* 0x000000ff00007812 */ /* 0x000fe400078ec0ff */
[----:B------:R-:W-:Y:S02]  /*23840*/  LOP3.LUT R26, R26, R137, RZ, 0xc0, !PT ;  /* 0x000000891a1a7212 */ /* 0x000fe400078ec0ff */
[----:B------:R-:W-:Y:S02]  /*23850*/  PRMT R137, R61, 0x5410, R60 ;  /* 0x000054103d897816 */ /* 0x000fe4000000003c */
[----:B------:R-:W-:Y:S02]  /*23860*/  LOP3.LUT R27, R27, R136, RZ, 0xc0, !PT ;  /* 0x000000881b1b7212 */ /* 0x000fe400078ec0ff */
[----:B------:R-:W-:Y:S01]  /*23870*/  F2FP.F16.F32.PACK_AB R172, R200, R172 ;  /* 0x000000acc8ac723e */ /* 0x000fe200000000ff */
[-C--:B----4-:R-:W-:Y:S03]  /*23880*/  HMMA.16816.F32 R112, R40, R28.reuse, R112 ;  /* 0x0000001c2870723c */ /* 0x090fe60000001870 */
[----:B------:R-:W-:Y:S03]  /*23890*/  PRMT R176, R172, 0x7632, R176 ;  /* 0x00007632acb07816 */ /* 0x000fe600000000b0 */
[C---:B------:R-:W-:Y:S06]  /*238a0*/  HMMA.16816.F32 R116, R12.reuse, R28, R116 ;  /* 0x0000001c0c74723c */ /* 0x040fec0000001874 */
[-C--:B------:R-:W-:Y:S06]  /*238b0*/  HMMA.16816.F32 R120, R12, R30.reuse, R120 ;  /* 0x0000001e0c78723c */ /* 0x080fec0000001878 */
[----:B------:R-:W-:Y:S05]  /*238c0*/  HMMA.16816.F32 R124, R40, R30, R124 ;  /* 0x0000001e287c723c */ /* 0x000fea000000187c */
[--C-:B------:R-:W-:Y:S02]  /*238d0*/  HSET2.LE.AND R12, R144, R194.reuse, PT ;  /* 0x000000c2900c7233 */ /* 0x100fe40003803000 */
[--C-:B------:R-:W-:Y:S04]  /*238e0*/  HSET2.LE.AND R14, R145, R194.reuse, PT ;  /* 0x000000c2910e7233 */ /* 0x100fe80003803000 */
[--C-:B------:R-:W-:Y:S02]  /*238f0*/  HSET2.LE.AND R15, R154, R194.reuse, PT ;  /* 0x000000c29a0f7233 */ /* 0x100fe40003803000 */
[----:B------:R-:W-:Y:S02]  /*23900*/  LOP3.LUT R12, R12, R147, RZ, 0xc0, !PT ;  /* 0x000000930c0c7212 */ /* 0x000fe400078ec0ff */
[----:B------:R-:W-:Y:S02]  /*23910*/  LOP3.LUT R14, R14, R135, RZ, 0xc0, !PT ;  /* 0x000000870e0e7212 */ /* 0x000fe400078ec0ff */
[----:B------:R-:W-:Y:S02]  /*23920*/  LOP3.LUT R15, R15, R132, RZ, 0xc0, !PT ;  /* 0x000000840f0f7212 */ /* 0x000fe400078ec0ff */
[----:B------:R-:W-:Y:S02]  /*23930*/  PRMT R132, R197, 0x7632, R132 ;  /* 0x00007632c5847816 */ /* 0x000fe40000000084 */
[----:B------:R-:W-:Y:S02]  /*23940*/  LOP3.LUT R40, R140, 0xffff, RZ, 0xc0, !PT ;  /* 0x0000ffff8c287812 */ /* 0x000fe400078ec0ff */
[----:B------:R-:W-:Y:S01]  /*23950*/  LOP3.LUT R135, R185, UR33, R168, 0x96, !PT ;  /* 0x00000021b9877c12 */ /* 0x000fe2000f8e96a8 */
[----:B-----5:R-:W-:Y:S05]  /*23960*/  @!P5 HADD2 R157, -R62.H0_H0, -RZ.H0_H0 ;  /* 0xa00000ff3e9dd230 */ /* 0x020fea0000000900 */
[----:B------:R-:W-:Y:S01]  /*23970*/  @!P5 STL.S16 [R1+0x4c], R157 ;  /* 0x00004c9d0100d387 */ /* 0x000fe20000100600 */
[----:B------:R-:W-:Y:S03]  /*23980*/  PRMT R155, R157, 0x7610, R155 ;  /* 0x000076109d9b7816 */ /* 0x000fe6000000009b */
[----:B------:R4:W5:Y:S01]  /*23990*/  LDL.S16 R57, [R1+0x2c] ;  /* 0x00002c0001397983 */ /* 0x0009620000100600 */
[----:B------:R-:W-:Y:S02]  /*239a0*/  @!P5 PRMT R62, R155, 0x5410, RZ ;  /* 0x000054109b3ed816 */ /* 0x000fe400000000ff */
[----:B------:R-:W-:Y:S02]  /*239b0*/  ISETP.LE.U32.AND P5, PT, R44, UR12, PT ;  /* 0x0000000c2c007c0c */ /* 0x000fe4000bfa3070 */
[--C-:B------:R-:W-:Y:S01]  /*239c0*/  SHF.R.U32.HI R44, RZ, 0x10, R138.reuse ;  /* 0x00000010ff2c7819 */ /* 0x100fe2000001168a */
[----:B------:R1:W-:Y:S01]  /*239d0*/  STG.E.U16 desc[UR22][R182.64+0x52], R62 ;  /* 0x0000523eb6007986 */ /* 0x0003e2000c101516 */
[----:B--2---:R-:W-:Y:S01]  /*239e0*/  @!P6 HADD2 R143, -R3.H0_H0, -RZ.H0_H0 ;  /* 0xa00000ff038fe230 */ /* 0x004fe20000000900 */
[----:B------:R-:W-:Y:S02]  /*239f0*/  SHF.R.U32.HI R138, RZ, 0x18, R138 ;  /* 0x00000018ff8a7819 */ /* 0x000fe4000001168a */
[----:B------:R-:W-:Y:S01]  /*23a00*/  LOP3.LUT R25, R44, 0xff, RZ, 0xc0, !PT ;  /* 0x000000ff2c197812 */ /* 0x000fe200078ec0ff */
[----:B------:R-:W-:Y:S01]  /*23a10*/  @!P1 HADD2 R153, -R63.H0_H0, -RZ.H0_H0 ;  /* 0xa00000ff3f999230 */ /* 0x000fe20000000900 */
[----:B------:R2:W-:Y:S01]  /*23a20*/  @!P6 STL.S16 [R1+0x3c], R143 ;  /* 0x00003c8f0100e387 */ /* 0x0005e20000100600 */
[----:B------:R-:W-:Y:S01]  /*23a30*/  PRMT R46, R143, 0x7610, R46 ;  /* 0x000076108f2e7816 */ /* 0x000fe2000000002e */
[----:B---3--:R-:W-:Y:S05]  /*23a40*/  @!P3 HADD2 R139, -R133.H0_H0, -RZ.H0_H0 ;  /* 0xa00000ff858bb230 */ /* 0x008fea0000000900 */
[----:B------:R3:W-:Y:S01]  /*23a50*/  @!P3 STL.S16 [R1+0x38], R139 ;  /* 0x0000388b0100b387 */ /* 0x0007e20000100600 */
[----:B------:R-:W-:Y:S03]  /*23a60*/  PRMT R45, R139, 0x7610, R45 ;  /* 0x000076108b2d7816 */ /* 0x000fe6000000002d */
[----:B------:R-:W-:Y:S01]  /*23a70*/  @!P1 STL.S16 [R1+0x34], R153 ;  /* 0x0000349901009387 */ /* 0x000fe20000100600 */
[----:B-1----:R-:W-:Y:S01]  /*23a80*/  MUFU.EX2 R62, R241 ;  /* 0x000000f1003e7308 */ /* 0x002fe20000000800 */
[----:B--2---:R-:W-:Y:S02]  /*23a90*/  PRMT R143, R25, 0x5410, R138 ;  /* 0x00005410198f7816 */ /* 0x004fe4000000008a */
[----:B------:R-:W-:Y:S02]  /*23aa0*/  PRMT R138, R63, 0x5410, R134 ;  /* 0x000054103f8a7816 */ /* 0x000fe40000000086 */
[--C-:B------:R-:W-:Y:S02]  /*23ab0*/  HSET2.LE.AND R25, R156, R194.reuse, PT ;  /* 0x000000c29c197233 */ /* 0x100fe40003803000 */
[--C-:B------:R-:W-:Y:S02]  /*23ac0*/  HSET2.LE.AND R13, R143, R194.reuse, PT ;  /* 0x000000c28f0d7233 */ /* 0x100fe40003803000 */
[----:B---3--:R-:W-:Y:S02]  /*23ad0*/  PRMT R139, R3, 0x5410, R133 ;  /* 0x00005410038b7816 */ /* 0x008fe40000000085 */
[----:B------:R-:W-:Y:S02]  /*23ae0*/  @!P6 PRMT R3, R46, 0x5410, RZ ;  /* 0x000054102e03e816 */ /* 0x000fe400000000ff */
[----:B------:R-:W-:Y:S02]  /*23af0*/  ISETP.LE.U32.AND P6, PT, R24, UR12, PT ;  /* 0x0000000c18007c0c */ /* 0x000fe4000bfc3070 */
[----:B------:R-:W-:Y:S01]  /*23b00*/  LOP3.LUT R24, R140, 0xff, RZ, 0xc0, !PT ;  /* 0x000000ff8c187812 */ /* 0x000fe200078ec0ff */
[----:B------:R1:W-:Y:S01]  /*23b10*/  STG.E.U16 desc[UR22][R178.64+0x60], R3 ;  /* 0x00006003b2007986 */ /* 0x0003e2000c101516 */
[----:B------:R-:W-:Y:S02]  /*23b20*/  @!P3 PRMT R133, R45, 0x5410, RZ ;  /* 0x000054102d85b816 */ /* 0x000fe400000000ff */
[----:B------:R-:W-:Y:S01]  /*23b30*/  ISETP.LE.U32.AND P3, PT, R24, UR12, PT ;  /* 0x0000000c18007c0c */ /* 0x000fe2000bf63070 */
[----:B------:R-:W2:Y:S01]  /*23b40*/  LDSM.16.MT88.4 R44, [R188+0x9800] ;  /* 0x00980000bc2c783b */ /* 0x000ea20000004200 */
[----:B------:R-:W-:Y:S02]  /*23b50*/  PRMT R24, R153, 0x7610, R24 ;  /* 0x0000761099187816 */ /* 0x000fe40000000018 */
[----:B------:R-:W-:Y:S02]  /*23b60*/  LOP3.LUT R25, R25, R148, RZ, 0xc0, !PT ;  /* 0x0000009419197212 */ /* 0x000fe400078ec0ff */
[----:B------:R-:W-:Y:S02]  /*23b70*/  @!P1 PRMT R63, R24, 0x5410, RZ ;  /* 0x00005410183f9816 */ /* 0x000fe400000000ff */
[----:B------:R-:W-:Y:S01]  /*23b80*/  ISETP.LE.U32.AND P1, PT, R2, UR12, PT ;  /* 0x0000000c02007c0c */ /* 0x000fe2000bf23070 */
[----:B------:R-:W-:Y:S01]  /*23b90*/  STG.E.U16 desc[UR22][R178.64+0x62], R133 ;  /* 0x00006285b2007986 */ /* 0x000fe2000c101516 */
[--C-:B------:R-:W-:Y:S02]  /*23ba0*/  HSET2.LE.AND R24, R58, R194.reuse, PT ;  /* 0x000000c23a187233 */ /* 0x100fe40003803000 */
[----:B------:R-:W-:Y:S01]  /*23bb0*/  LOP3.LUT R13, R13, R146, RZ, 0xc0, !PT ;  /* 0x000000920d0d7212 */ /* 0x000fe200078ec0ff */
[----:B------:R-:W-:Y:S01]  /*23bc0*/  STG.E.U16 desc[UR22][R180.64+0x60], R63 ;  /* 0x0000603fb4007986 */ /* 0x000fe2000c101516 */
[----:B------:R-:W-:Y:S02]  /*23bd0*/  LOP3.LUT R143, R140, 0xff, RZ, 0xc0, !PT ;  /* 0x000000ff8c8f7812 */ /* 0x000fe400078ec0ff */
[----:B------:R-:W-:Y:S02]  /*23be0*/  LOP3.LUT R24, R24, R149, RZ, 0xc0, !PT ;  /* 0x0000009518187212 */ /* 0x000fe400078ec0ff */
[--C-:B-1----:R-:W-:Y:S05]  /*23bf0*/  SHF.R.U32.HI R3, RZ, 0x10, R184.reuse ;  /* 0x00000010ff037819 */ /* 0x102fea00000116b8 */
[-C--:B--2---:R-:W-:Y:S06]  /*23c00*/  HMMA.16816.F32 R4, R24, R44.reuse, R4 ;  /* 0x0000002c1804723c */ /* 0x084fec0000001804 */
[C---:B------:R-:W-:Y:S06]  /*23c10*/  HMMA.16816.F32 R8, R12.reuse, R44, R8 ;  /* 0x0000002c0c08723c */ /* 0x040fec0000001808 */
[-C--:B------:R-:W-:Y:S05]  /*23c20*/  HMMA.16816.F32 R16, R12, R46.reuse, R16 ;  /* 0x0000002e0c10723c */ /* 0x080fea0000001810 */
[----:B------:R-:W-:Y:S01]  /*23c30*/  SHF.R.U32.HI R45, RZ, 0x18, R184 ;  /* 0x00000018ff2d7819 */ /* 0x000fe200000116b8 */
[C---:B------:R-:W-:Y:S07]  /*23c40*/  HMMA.16816.F32 R20, R24.reuse, R46, R20 ;  /* 0x0000002e1814723c */ /* 0x040fee0000001814 */
[----:B------:R-:W-:Y:S04]  /*23c50*/  SHF.R.U32.HI R47, RZ, 0x8, R40 ;  /* 0x00000008ff2f7819 */ /* 0x000fe80000011628 */
[----:B------:R-:W-:Y:S01]  /*23c60*/  PRMT R144, R143, 0x5410, R47 ;  /* 0x000054108f907816 */ /* 0x000fe2000000002f */
[----:B-----5:R-:W-:Y:S05]  /*23c70*/  @!P2 HADD2 R57, -R134.H0_H0, -RZ.H0_H0 ;  /* 0xa00000ff8639a230 */ /* 0x020fea0000000900 */
[----:B------:R-:W-:Y:S01]  /*23c80*/  @!P2 STL.S16 [R1+0x2c], R57 ;  /* 0x00002c390100a387 */ /* 0x000fe20000100600 */
[----:B------:R-:W-:Y:S03]  /*23c90*/  PRMT R2, R57, 0x7610, R2 ;  /* 0x0000761039027816 */ /* 0x000fe60000000002 */
[----:B------:R4:W2:Y:S01]  /*23ca0*/  LDL.S16 R28, [R1+0x14] ;  /* 0x00001400011c7983 */ /* 0x0008a20000100600 */
[----:B------:R-:W-:Y:S02]  /*23cb0*/  @!P2 PRMT R134, R2, 0x5410, RZ ;  /* 0x000054100286a816 */ /* 0x000fe400000000ff */
[----:B------:R-:W-:Y:S01]  /*23cc0*/  ISETP.LE.U32.AND P2, PT, R0, UR12, PT ;  /* 0x0000000c00007c0c */ /* 0x000fe2000bf43070 */
[----:B------:R4:W3:Y:S01]  /*23cd0*/  LDL.S16 R153, [R1+0x20] ;  /* 0x0000200001997983 */ /* 0x0008e20000100600 */
[----:B------:R-:W-:Y:S02]  /*23ce0*/  LOP3.LUT R0, R140, 0xffff, RZ, 0xc0, !PT ;  /* 0x0000ffff8c007812 */ /* 0x000fe400078ec0ff */
[----:B------:R-:W-:Y:S01]  /*23cf0*/  SHF.R.U32.HI R2, RZ, 0x18, R140 ;  /* 0x00000018ff027819 */ /* 0x000fe2000001168c */
[----:B------:R4:W5:Y:S01]  /*23d00*/  LDL.S16 R150, [R1+0x10] ;  /* 0x0000100001967983 */ /* 0x0009620000100600 */
[----:B------:R-:W-:Y:S02]  /*23d10*/  SHF.R.U32.HI R0, RZ, 0x8, R0 ;  /* 0x00000008ff007819 */ /* 0x000fe40000011600 */
[--C-:B------:R-:W-:Y:S01]  /*23d20*/  SHF.R.U32.HI R141, RZ, 0x10, R140.reuse ;  /* 0x00000010ff8d7819 */ /* 0x100fe2000001168c */
[----:B------:R-:W1:Y:S01]  /*23d30*/  LDSM.16.MT88.4 R56, [R190+0x9800] ;  /* 0x00980000be38783b */ /* 0x000e620000004200 */
[----:B------:R-:W-:Y:S02]  /*23d40*/  LOP3.LUT R0, R0, 0xffff, RZ, 0xc0, !PT ;  /* 0x0000ffff00007812 */ /* 0x000fe400078ec0ff */
[----:B------:R-:W-:Y:S02]  /*23d50*/  SHF.R.U32.HI R140, RZ, 0x18, R140 ;  /* 0x00000018ff8c7819 */ /* 0x000fe4000001168c */
[----:B------:R-:W-:Y:S03]  /*23d60*/  LOP3.LUT R46, R141, 0xff, RZ, 0xc0, !PT ;  /* 0x000000ff8d2e7812 */ /* 0x000fe600078ec0ff */
[----:B------:R-:W-:Y:S01]  /*23d70*/  STG.E.U16 desc[UR22][R180.64+0x62], R134 ;  /* 0x00006286b4007986 */ /* 0x000fe2000c101516 */
[----:B------:R-:W-:Y:S01]  /*23d80*/  PRMT R145, R46, 0x5410, R140 ;  /* 0x000054102e917816 */ /* 0x000fe2000000008c */
[-C--:B-1----:R-:W-:Y:S06]  /*23d90*/  HMMA.16816.F32 R32, R24, R56.reuse, R32 ;  /* 0x000000381820723c */ /* 0x082fec0000001820 */
[C---:B------:R-:W-:Y:S06]  /*23da0*/  HMMA.16816.F32 R36, R12.reuse, R56, R36 ;  /* 0x000000380c24723c */ /* 0x040fec0000001824 */
[-C--:B------:R-:W-:Y:S05]  /*23db0*/  HMMA.16816.F32 R48, R12, R58.reuse, R48 ;  /* 0x0000003a0c30723c */ /* 0x080fea0000001830 */
[----:B------:R-:W-:Y:S01]  /*23dc0*/  LOP3.LUT R56, R184, 0xff, RZ, 0xc0, !PT ;  /* 0x000000ffb8387812 */ /* 0x000fe200078ec0ff */
[C---:B------:R-:W-:Y:S05]  /*23dd0*/  HMMA.16816.F32 R52, R24.reuse, R58, R52 ;  /* 0x0000003a1834723c */ /* 0x040fea0000001834 */
[----:B--2---:R-:W-:Y:S02]  /*23de0*/  @!P4 HADD2 R28, -R61.H0_H0, -RZ.H0_H0 ;  /* 0xa00000ff3d1cc230 */ /* 0x004fe40000000900 */
[----:B---3--:R-:W-:Y:S04]  /*23df0*/  @!P5 HADD2 R153, -R60.H0_H0, -RZ.H0_H0 ;  /* 0xa00000ff3c99d230 */ /* 0x008fe80000000900 */
[----:B------:R-:W-:Y:S01]  /*23e00*/  PRMT R43, R28, 0x7610, R43 ;  /* 0x000076101c2b7816 */ /* 0x000fe2000000002b */
[----:B------:R-:W-:Y:S03]  /*23e10*/  @!P4 STL.S16 [R1+0x14], R28 ;  /* 0x0000141c0100c387 */ /* 0x000fe60000100600 */
[----:B------:R-:W-:Y:S01]  /*23e20*/  @!P4 PRMT R61, R43, 0x5410, RZ ;  /* 0x000054102b3dc816 */ /* 0x000fe200000000ff */
[----:B------:R-:W-:Y:S01]  /*23e30*/  @!P5 STL.S16 [R1+0x20], R153 ;  /* 0x000020990100d387 */ /* 0x000fe20000100600 */
[----:B------:R-:W-:Y:S02]  /*23e40*/  ISETP.LE.U32.AND P4, PT, R0, UR12, PT ;  /* 0x0000000c00007c0c */ /* 0x000fe4000bf83070 */
[----:B------:R-:W-:Y:S01]  /*23e50*/  PRMT R0, R197, 0x7610, R0 ;  /* 0x00007610c5007816 */ /* 0x000fe20000000000 */
[----:B------:R4:W2:Y:S01]  /*23e60*/  LDL.S16 R149, [R1+0x18] ;  /* 0x0000180001957983 */ /* 0x0008a20000100600 */
[----:B------:R-:W-:Y:S01]  /*23e70*/  PRMT R42, R153, 0x7610, R42 ;  /* 0x00007610992a7816 */ /* 0x000fe2000000002a */
[----:B------:R-:W1:Y:S01]  /*23e80*/  MUFU.EX2 R197, R234 ;  /* 0x000000ea00c57308 */ /* 0x000e620000000800 */
[----:B------:R-:W-:Y:S01]  /*23e90*/  PRMT R136, R0, 0x5410, R132 ;  /* 0x0000541000887816 */ /* 0x000fe20000000084 */
[----:B-----5:R-:W-:Y:S01]  /*23ea0*/  @!P2 HADD2 R150, -R0.H0_H0, -RZ.H0_H0 ;  /* 0xa00000ff0096a230 */ /* 0x020fe20000000900 */
[----:B------:R-:W-:Y:S01]  /*23eb0*/  @!P5 PRMT R60, R42, 0x5410, RZ ;  /* 0x000054102a3cd816 */ /* 0x000fe200000000ff */
[----:B------:R-:W3:Y:S01]  /*23ec0*/  LDSM.16.MT88.4 R28, [R188+0xa800] ;  /* 0x00a80000bc1c783b */ /* 0x000ee20000004200 */
[----:B------:R-:W-:Y:S02]  /*23ed0*/  ISETP.LE.U32.AND P5, PT, R2, UR12, PT ;  /* 0x0000000c02007c0c */ /* 0x000fe4000bfa3070 */
[----:B------:R-:W-:Y:S02]  /*23ee0*/  PRMT R41, R150, 0x7610, R41 ;  /* 0x0000761096297816 */ /* 0x000fe40000000029 */
[----:B------:R-:W-:Y:S02]  /*23ef0*/  LOP3.LUT R2, R184, 0xff, RZ, 0xc0, !PT ;  /* 0x000000ffb8027812 */ /* 0x000fe400078ec0ff */
[----:B------:R-:W-:Y:S01]  /*23f00*/  @!P2 PRMT R0, R41, 0x5410, RZ ;  /* 0x000054102900a816 */ /* 0x000fe200000000ff */
[----:B------:R-:W-:Y:S01]  /*23f10*/  @!P2 STL.S16 [R1+0x10], R150 ;  /* 0x000010960100a387 */ /* 0x000fe20000100600 */
[----:B------:R-:W-:Y:S02]  /*23f20*/  ISETP.LE.U32.AND P2, PT, R2, UR12, PT ;  /* 0x0000000c02007c0c */ /* 0x000fe4000bf43070 */
[----:B------:R-:W-:Y:S01]  /*23f30*/  LOP3.LUT R2, R184, 0xffff, RZ, 0xc0, !PT ;  /* 0x0000ffffb8027812 */ /* 0x000fe200078ec0ff */
[----:B------:R4:W5:Y:S01]  /*23f40*/  LDL.S16 R148, [R1+0x1c] ;  /* 0x00001c0001947983 */ /* 0x0009620000100600 */
[----:B-1----:R-:W-:Y:S01]  /*23f50*/  F2FP.F16.F32.PACK_AB R175, R196, R197 ;  /* 0x000000c5c4af723e */ /* 0x002fe200000000ff */
[----:B------:R-:W-:Y:S01]  /*23f60*/  FADD.FTZ R234, R200, R177 ;  /* 0x000000b1c8ea7221 */ /* 0x000fe20000010000 */
[----:B------:R-:W-:Y:S01]  /*23f70*/  SHF.R.U32.HI R44, RZ, 0x8, R2 ;  /* 0x00000008ff2c7819 */ /* 0x000fe20000011602 */
[----:B------:R-:W1:Y:S01]  /*23f80*/  LDSM.16.MT88.4 R40, [R190+0xa800] ;  /* 0x00a80000be28783b */ /* 0x000e620000004200 */
[----:B------:R-:W-:Y:S02]  /*23f90*/  LOP3.LUT R2, R3, 0xff, RZ, 0xc0, !PT ;  /* 0x000000ff03027812 */ /* 0x000fe400078ec0ff */
[----:B------:R-:W-:Y:S02]  /*23fa0*/  PRMT R146, R56, 0x5410, R44 ;  /* 0x0000541038927816 */ /* 0x000fe4000000002c */
[----:B------:R-:W-:Y:S02]  /*23fb0*/  PRMT R147, R2, 0x5410, R45 ;  /* 0x0000541002937816 */ /* 0x000fe4000000002d */
[----:B------:R-:W-:Y:S01]  /*23fc0*/  F2FP.F16.F32.PACK_AB R2, R201, R62 ;  /* 0x0000003ec902723e */ /* 0x000fe200000000ff */
[----:B------:R-:W-:Y:S01]  /*23fd0*/  STG.E.U16 desc[UR22][R186.64+0x5e], R61 ;  /* 0x00005e3dba007986 */ /* 0x000fe2000c101516 */
[----:B------:R-:W-:Y:S02]  /*23fe0*/  LOP3.LUT R56, R142, 0xff, RZ, 0xc0, !PT ;  /* 0x000000ff8e387812 */ /* 0x000fe400078ec0ff */
[----:B------:R-:W-:Y:S01]  /*23ff0*/  PRMT R174, R175, 0x7632, R174 ;  /* 0x00007632afae7816 */ /* 0x000fe200000000ae */
[----:B------:R-:W-:Y:S01]  /*24000*/  STG.E.U16 desc[UR22][R186.64+0x60], R60 ;  /* 0x0000603cba007986 */ /* 0x000fe2000c101516 */
[----:B------:R-:W-:Y:S01]  /*24010*/  LOP3.LUT R3, R184, 0xffff, RZ, 0xc0, !PT ;  /* 0x0000ffffb8037812 */ /* 0x000fe200078ec0ff */
[----:B------:R-:W-:Y:S02]  /*24020*/  FADD.FTZ R185, R62, R198 ;  /* 0x000000c63eb97221 */ /* 0x000fe40000010000 */
[----:B------:R4:W-:Y:S01]  /*24030*/  STG.E.U16 desc[UR22][R182.64+0x60], R0 ;  /* 0x00006000b6007986 */ /* 0x0009e2000c101516 */
[----:B------:R-:W4:Y:S01]  /*24040*/  MUFU.EX2 R198, R248 ;  /* 0x000000f800c67308 */ /* 0x000f220000000800 */
[----:B------:R-:W-:Y:S04]  /*24050*/  SHF.R.U32.HI R3, RZ, 0x8, R3 ;  /* 0x00000008ff037819 */ /* 0x000fe80000011603 */
[----:B------:R-:W-:Y:S01]  /*24060*/  LOP3.LUT R3, R3, 0xffff, RZ, 0xc0, !PT ;  /* 0x0000ffff03037812 */ /* 0x000fe200078ec0ff */
[-C--:B---3--:R-:W-:Y:S06]  /*24070*/  HMMA.16816.F32 R64, R24, R28.reuse, R64 ;  /* 0x0000001c1840723c */ /* 0x088fec0000001840 */
[C---:B------:R-:W-:Y:S06]  /*24080*/  HMMA.16816.F32 R68, R12.reuse, R28, R68 ;  /* 0x0000001c0c44723c */ /* 0x040fec0000001844 */
        /* <DEDUP_REMOVED lines=9> */
[----:B------:R-:W-:Y:S01]  /*24120*/  SHF.R.U32.HI R30, RZ, 0x8, R28 ;  /* 0x00000008ff1e7819 */ /* 0x000fe2000001161c */
[C---:B------:R-:W-:Y:S05]  /*24130*/  HMMA.16816.F32 R92, R24.reuse, R42, R92 ;  /* 0x0000002a185c723c */ /* 0x040fea000000185c */
[----:B------:R-:W-:Y:S02]  /*24140*/  SHF.R.U32.HI R142, RZ, 0x18, R142 ;  /* 0x00000018ff8e7819 */ /* 0x000fe4000001168e */
[----:B------:R-:W-:Y:S04]  /*24150*/  LOP3.LUT R28, R29, 0xff, RZ, 0xc0, !PT ;  /* 0x000000ff1d1c7812 */ /* 0x000fe800078ec0ff */
[----:B------:R-:W-:Y:S02]  /*24160*/  PRMT R58, R56, 0x5410, R30 ;  /* 0x00005410383a7816 */ /* 0x000fe4000000001e */
[----:B------:R-:W-:Y:S02]  /*24170*/  PRMT R59, R28, 0x5410, R142 ;  /* 0x000054101c3b7816 */ /* 0x000fe4000000008e */
[----:B------:R-:W-:Y:S01]  /*24180*/  LDSM.16.MT88.4 R140, [R190+0x9c00] ;  /* 0x009c0000be8c783b */ /* 0x000fe20000004200 */
[----:B------:R-:W-:Y:S02]  /*24190*/  LOP3.LUT R40, R135, 0xffff, RZ, 0xc0, !PT ;  /* 0x0000ffff87287812 */ /* 0x000fe400078ec0ff */
[----:B------:R-:W-:Y:S02]  /*241a0*/  SHF.R.U32.HI R41, RZ, 0x10, R135 ;  /* 0x00000010ff297819 */ /* 0x000fe40000011687 */
[----:B------:R-:W-:Y:S02]  /*241b0*/  SHF.R.U32.HI R56, RZ, 0x8, R40 ;  /* 0x00000008ff387819 */ /* 0x000fe40000011628 */
[----:B------:R-:W-:Y:S02]  /*241c0*/  LOP3.LUT R40, R41, 0xff, RZ, 0xc0, !PT ;  /* 0x000000ff29287812 */ /* 0x000fe400078ec0ff */
[--C-:B------:R-:W-:Y:S02]  /*241d0*/  HSET2.LE.AND R41, R59, R194.reuse, PT ;  /* 0x000000c23b297233 */ /* 0x100fe40003803000 */
[--C-:B------:R-:W-:Y:S02]  /*241e0*/  HSET2.LE.AND R42, R144, R194.reuse, PT ;  /* 0x000000c2902a7233 */ /* 0x100fe40003803000 */
[----:B------:R-:W-:Y:S02]  /*241f0*/  SHF.R.U32.HI R184, RZ, 0x18, R184 ;  /* 0x00000018ffb87819 */ /* 0x000fe400000116b8 */
[----:B------:R-:W-:Y:S02]  /*24200*/  LOP3.LUT R41, R41, R138, RZ, 0xc0, !PT ;  /* 0x0000008a29297212 */ /* 0x000fe400078ec0ff */
[--C-:B------:R-:W-:Y:S01]  /*24210*/  HSET2.LE.AND R43, R145, R194.reuse, PT ;  /* 0x000000c2912b7233 */ /* 0x100fe20003803000 */
[----:B--2---:R-:W-:Y:S05]  /*24220*/  @!P6 HADD2 R149, -R132.H0_H0, -RZ.H0_H0 ;  /* 0xa00000ff8495e230 */ /* 0x004fea0000000900 */
[----:B------:R-:W-:Y:S01]  /*24230*/  @!P6 STL.S16 [R1+0x18], R149 ;  /* 0x000018950100e387 */ /* 0x000fe20000100600 */
[----:B------:R-:W-:Y:S04]  /*24240*/  PRMT R44, R149, 0x7610, R44 ;  /* 0x00007610952c7816 */ /* 0x000fe8000000002c */
[----:B------:R-:W-:Y:S02]  /*24250*/  @!P6 PRMT R132, R44, 0x5410, RZ ;  /* 0x000054102c84e816 */ /* 0x000fe400000000ff */
[----:B------:R-:W1:Y:S01]  /*24260*/  LDSM.16.MT88.4 R44, [R188+0xb800] ;  /* 0x00b80000bc2c783b */ /* 0x000e620000004200 */
[----:B------:R-:W-:Y:S02]  /*24270*/  ISETP.LE.U32.AND P6, PT, R3, UR12, PT ;  /* 0x0000000c03007c0c */ /* 0x000fe4000bfc3070 */
[C---:B------:R-:W-:Y:S01]  /*24280*/  PRMT R3, R2.reuse, 0x7632, R3 ;  /* 0x0000763202037816 */ /* 0x040fe20000000003 */
[----:B-----5:R-:W-:Y:S03]  /*24290*/  @!P3 HADD2 R148, -R2.H0_H0, -RZ.H0_H0 ;  /* 0xa00000ff0294b230 */ /* 0x020fe60000000900 */
[----:B------:R-:W-:Y:S01]  /*242a0*/  PRMT R62, R2, 0x5410, R3 ;  /* 0x00005410023e7816 */ /* 0x000fe20000000003 */
[----:B------:R-:W-:Y:S01]  /*242b0*/  STG.E.U16 desc[UR22][R182.64+0x62], R132 ;  /* 0x00006284b6007986 */ /* 0x000fe2000c101516 */
[----:B------:R-:W-:Y:S03]  /*242c0*/  PRMT R57, R148, 0x7610, R57 ;  /* 0x0000761094397816 */ /* 0x000fe60000000039 */
[----:B------:R-:W-:Y:S01]  /*242d0*/  @!P3 STL.S16 [R1+0x1c], R148 ;  /* 0x00001c940100b387 */ /* 0x000fe20000100600 */
[----:B------:R-:W-:Y:S02]  /*242e0*/  LOP3.LUT R42, R42, R62, RZ, 0xc0, !PT ;  /* 0x0000003e2a2a7212 */ /* 0x000fe400078ec0ff */
[----:B------:R-:W-:Y:S01]  /*242f0*/  @!P3 PRMT R2, R57, 0x5410, RZ ;  /* 0x000054103902b816 */ /* 0x000fe200000000ff */
[----:B------:R2:W3:Y:S01]  /*24300*/  LDL.S16 R63, [R1+0x24] ;  /* 0x00002400013f7983 */ /* 0x0004e20000100600 */
[----:B------:R-:W-:Y:S02]  /*24310*/  ISETP.LE.U32.AND P3, PT, R31, UR12, PT ;  /* 0x0000000c1f007c0c */ /* 0x000fe4000bf63070 */
[----:B------:R-:W-:Y:S01]  /*24320*/  LOP3.LUT R57, R135, 0xff, RZ, 0xc0, !PT ;  /* 0x000000ff87397812 */ /* 0x000fe200078ec0ff */
[----:B------:R-:W5:Y:S01]  /*24330*/  LDSM.16.MT88.4 R28, [R190+0xb800] ;  /* 0x00b80000be1c783b */ /* 0x000f620000004200 */
[----:B------:R-:W-:Y:S02]  /*24340*/  SHF.R.U32.HI R135, RZ, 0x18, R135 ;  /* 0x00000018ff877819 */ /* 0x000fe40000011687 */
[----:B------:R-:W-:Y:S02]  /*24350*/  PRMT R133, R57, 0x5410, R56 ;  /* 0x0000541039857816 */ /* 0x000fe40000000038 */
[----:B------:R-:W-:Y:S02]  /*24360*/  PRMT R135, R40, 0x5410, R135 ;  /* 0x0000541028877816 */ /* 0x000fe40000000087 */
[----:B----4-:R-:W-:Y:S01]  /*24370*/  F2FP.F16.F32.PACK_AB R40, R198, R199 ;  /* 0x000000c7c628723e */ /* 0x010fe200000000ff */
[----:B------:R2:W4:Y:S02]  /*24380*/  LDL.S16 R205, [R1+0xc] ;  /* 0x00000c0001cd7983 */ /* 0x0005240000100600 */
[----:B------:R-:W-:Y:S01]  /*24390*/  @!P3 HADD2 R252, -R175.H0_H0, -RZ.H0_H0 ;  /* 0xa00000ffaffcb230 */ /* 0x000fe20000000900 */
[C---:B------:R-:W-:Y:S01]  /*243a0*/  PRMT R0, R40.reuse, 0x7610, R0 ;  /* 0x0000761028007816 */ /* 0x040fe20000000000 */
[----:B------:R-:W2:Y:S01]  /*243b0*/  LDSM.16.MT88.4 R148, [R188+0x9c00] ;  /* 0x009c0000bc94783b */ /* 0x000ea20000004200 */
[----:B------:R-:W-:Y:S02]  /*243c0*/  PRMT R173, R40, 0x7632, R173 ;  /* 0x0000763228ad7816 */ /* 0x000fe400000000ad */
[--C-:B------:R-:W-:Y:S01]  /*243d0*/  HSET2.LE.AND R40, R58, R194.reuse, PT ;  /* 0x000000c23a287233 */ /* 0x100fe20003803000 */
[-C--:B-1----:R-:W-:Y:S04]  /*243e0*/  HMMA.16816.F32 R96, R24, R44.reuse, R96 ;  /* 0x0000002c1860723c */ /* 0x082fe80000001860 */
[----:B------:R-:W1:Y:S01]  /*243f0*/  LDSM.16.MT88.4 R56, [R188+0xac00] ;  /* 0x00ac0000bc38783b */ /* 0x000e620000004200 */
[----:B------:R-:W-:Y:S01]  /*24400*/  LOP3.LUT R40, R40, R139, RZ, 0xc0, !PT ;  /* 0x0000008b28287212 */ /* 0x000fe200078ec0ff */
[C---:B------:R-:W-:Y:S06]  /*24410*/  HMMA.16816.F32 R100, R12.reuse, R44, R100 ;  /* 0x0000002c0c64723c */ /* 0x040fec0000001864 */
[----:B------:R2:W-:Y:S01]  /*24420*/  STG.E.U16 desc[UR22][R178.64+0x70], R2 ;  /* 0x00007002b2007986 */ /* 0x0005e2000c101516 */
[-C--:B------:R-:W-:Y:S04]  /*24430*/  HMMA.16816.F32 R104, R12, R46.reuse, R104 ;  /* 0x0000002e0c68723c */ /* 0x080fe80000001868 */
[--C-:B------:R-:W-:Y:S02]  /*24440*/  HSET2.LE.AND R44, R133, R194.reuse, PT ;  /* 0x000000c2852c7233 */ /* 0x100fe40003803000 */
[C---:B------:R-:W-:Y:S05]  /*24450*/  HMMA.16816.F32 R108, R24.reuse, R46, R108 ;  /* 0x0000002e186c723c */ /* 0x040fea000000186c */
[--C-:B------:R-:W-:Y:S01]  /*24460*/  HSET2.LE.AND R45, R135, R194.reuse, PT ;  /* 0x000000c2872d7233 */ /* 0x100fe20003803000 */
[-C--:B-----5:R-:W-:Y:S01]  /*24470*/  HMMA.16816.F32 R112, R24, R28.reuse, R112 ;  /* 0x0000001c1870723c */ /* 0x0a0fe20000001870 */
[----:B------:R-:W-:Y:S04]  /*24480*/  LDSM.16.MT88.4 R132, [R188+0xbc00] ;  /* 0x00bc0000bc84783b */ /* 0x000fe80000004200 */
[----:B------:R-:W-:Y:S01]  /*24490*/  PRMT R46, R172, 0x5410, R176 ;  /* 0x00005410ac2e7816 */ /* 0x000fe200000000b0 */
[C---:B------:R-:W-:Y:S05]  /*244a0*/  HMMA.16816.F32 R116, R12.reuse, R28, R116 ;  /* 0x0000001c0c74723c */ /* 0x040fea0000001874 */
[----:B------:R-:W-:Y:S01]  /*244b0*/  LOP3.LUT R43, R43, R46, RZ, 0xc0, !PT ;  /* 0x0000002e2b2b7212 */ /* 0x000fe200078ec0ff */
[-C--:B------:R-:W-:Y:S01]  /*244c0*/  HMMA.16816.F32 R120, R12, R30.reuse, R120 ;  /* 0x0000001e0c78723c */ /* 0x080fe20000001878 */
[----:B------:R-:W-:Y:S04]  /*244d0*/  LDSM.16.MT88.4 R12, [R190+0xbc00] ;  /* 0x00bc0000be0c783b */ /* 0x000fe80000004200 */
[--C-:B------:R-:W-:Y:S01]  /*244e0*/  HSET2.LE.AND R46, R146, R194.reuse, PT ;  /* 0x000000c2922e7233 */ /* 0x100fe20003803000 */
[----:B------:R-:W-:Y:S05]  /*244f0*/  HMMA.16816.F32 R124, R24, R30, R124 ;  /* 0x0000001e187c723c */ /* 0x000fea000000187c */
[----:B--2---:R-:W-:Y:S02]  /*24500*/  PRMT R2, R0, 0x5410, R173 ;  /* 0x0000541000027816 */ /* 0x004fe400000000ad */
[----:B------:R-:W-:Y:S04]  /*24510*/  HSET2.LE.AND R47, R147, R194, PT ;  /* 0x000000c2932f7233 */ /* 0x000fe80003803000 */
[----:B------:R-:W-:Y:S02]  /*24520*/  LOP3.LUT R46, R46, R2, RZ, 0xc0, !PT ;  /* 0x000000022e2e7212 */ /* 0x000fe400078ec0ff */
[----:B------:R-:W-:Y:S02]  /*24530*/  PRMT R2, R175, 0x5410, R174 ;  /* 0x00005410af027816 */ /* 0x000fe400000000ae */
[----:B------:R-:W-:Y:S02]  /*24540*/  LOP3.LUT R44, R44, R137, RZ, 0xc0, !PT ;  /* 0x000000892c2c7212 */ /* 0x000fe400078ec0ff */
[----:B------:R-:W-:Y:S02]  /*24550*/  LOP3.LUT R47, R47, R2, RZ, 0xc0, !PT ;  /* 0x000000022f2f7212 */ /* 0x000fe400078ec0ff */
[----:B------:R-:W-:Y:S02]  /*24560*/  LOP3.LUT R45, R45, R136, RZ, 0xc0, !PT ;  /* 0x000000882d2d7212 */ /* 0x000fe400078ec0ff */
[----:B------:R-:W-:Y:S01]  /*24570*/  @!P3 PRMT R175, R252, 0x5410, RZ ;  /* 0x00005410fcafb816 */ /* 0x000fe200000000ff */
[----:B---3--:R-:W-:Y:S05]  /*24580*/  @!P4 HADD2 R63, -R3.H0_H0, -RZ.H0_H0 ;  /* 0xa00000ff033fc230 */ /* 0x008fea0000000900 */
[----:B------:R-:W-:Y:S01]  /*24590*/  @!P4 STL.S16 [R1+0x24], R63 ;  /* 0x0000243f0100c387 */ /* 0x000fe20000100600 */
[----:B------:R-:W-:Y:S03]  /*245a0*/  PRMT R152, R63, 0x7610, R152 ;  /* 0x000076103f987816 */ /* 0x000fe60000000098 */
[----:B------:R2:W3:Y:S01]  /*245b0*/  LDL.S16 R202, [R1+0x8] ;  /* 0x0000080001ca7983 */ /* 0x0004e20000100600 */
[----:B------:R-:W-:Y:S02]  /*245c0*/  @!P4 PRMT R3, R152, 0x5410, RZ ;  /* 0x000054109803c816 */ /* 0x000fe400000000ff */
[-C--:B------:R-:W-:Y:S01]  /*245d0*/  HMMA.16816.F32 R152, R40, R148.reuse, R4 ;  /* 0x000000942898723c */ /* 0x080fe20000001804 */
[----:B------:R2:W5:Y:S04]  /*245e0*/  LDL.S16 R29, [R1+0x4] ;  /* 0x00000400011d7983 */ /* 0x0005680000100600 */
[----:B------:R2:W2:Y:S01]  /*245f0*/  LDL.S16 R28, [R1] ;  /* 0x00000000011c7983 */ /* 0x0004a20000100600 */
[C---:B------:R-:W-:Y:S03]  /*24600*/  HMMA.16816.F32 R168, R44.reuse, R148, R8 ;  /* 0x000000942ca8723c */ /* 0x040fe60000001808 */
[----:B------:R-:W1:Y:S02]  /*24610*/  LDSM.16.MT88.4 R60, [R190+0xac00] ;  /* 0x00ac0000be3c783b */ /* 0x000e640000004200 */
[----:B----4-:R-:W-:Y:S01]  /*24620*/  @!P1 HADD2 R205, -R172.H0_H0, -RZ.H0_H0 ;  /* 0xa00000ffaccd9230 */ /* 0x010fe20000000900 */
[-C--:B------:R-:W-:Y:S05]  /*24630*/  HMMA.16816.F32 R164, R44, R150.reuse, R16 ;  /* 0x000000962ca4723c */ /* 0x080fea0000001810 */
[----:B------:R4:W-:Y:S01]  /*24640*/  STG.E.U16 desc[UR22][R178.64+0x72], R3 ;  /* 0x00007203b2007986 */ /* 0x0009e2000c101516 */
[C---:B------:R-:W-:Y:S03]  /*24650*/  HMMA.16816.F32 R148, R40.reuse, R150, R20 ;  /* 0x000000962894723c */ /* 0x040fe60000001814 */
[----:B------:R-:W-:Y:S02]  /*24660*/  @!P1 STL.S16 [R1+0xc], R205 ;  /* 0x00000ccd01009387 */ /* 0x000fe40000100600 */
[----:B------:R-:W-:Y:S01]  /*24670*/  PRMT R5, R205, 0x7610, R5 ;  /* 0x00007610cd057816 */ /* 0x000fe20000000005 */
[-C--:B------:R-:W-:Y:S05]  /*24680*/  HMMA.16816.F32 R144, R40, R140.reuse, R32 ;  /* 0x0000008c2890723c */ /* 0x080fea0000001820 */
[----:B------:R-:W-:Y:S01]  /*24690*/  @!P1 PRMT R172, R5, 0x5410, RZ ;  /* 0x0000541005ac9816 */ /* 0x000fe200000000ff */
[C---:B------:R-:W-:Y:S04]  /*246a0*/  HMMA.16816.F32 R160, R44.reuse, R140, R36 ;  /* 0x0000008c2ca0723c */ /* 0x040fe80000001824 */
[----:B------:R-:W-:Y:S01]  /*246b0*/  STG.E.U16 desc[UR22][R180.64+0x70], R172 ;  /* 0x000070acb4007986 */ /* 0x000fe2000c101516 */
[----:B------:R-:W-:Y:S01]  /*246c0*/  ISETP.LE.U32.AND P1, PT, R184, UR12, PT ;  /* 0x0000000cb8007c0c */ /* 0x000fe2000bf23070 */
[-C--:B------:R-:W-:Y:S06]  /*246d0*/  HMMA.16816.F32 R156, R44, R142.reuse, R48 ;  /* 0x0000008e2c9c723c */ /* 0x080fec0000001830 */
[C---:B------:R-:W-:Y:S06]  /*246e0*/  HMMA.16816.F32 R140, R40.reuse, R142, R52 ;  /* 0x0000008e288c723c */ /* 0x040fec0000001834 */
[-C--:B-1----:R-:W-:Y:S05]  /*246f0*/  HMMA.16816.F32 R136, R40, R56.reuse, R64 ;  /* 0x000000382888723c */ /* 0x082fea0000001840 */
[----:B------:R-:W-:Y:S01]  /*24700*/  @!P1 HADD2 R249, -R174.H0_H0, -RZ.H0_H0 ;  /* 0xa00000ffaef99230 */ /* 0x000fe20000000900 */
[C---:B------:R-:W-:Y:S05]  /*24710*/  HMMA.16816.F32 R68, R44.reuse, R56, R68 ;  /* 0x000000382c44723c */ /* 0x040fea0000001844 */
[----:B------:R-:W-:Y:S01]  /*24720*/  @!P1 PRMT R174, R249, 0x5410, RZ ;  /* 0x00005410f9ae9816 */ /* 0x000fe200000000ff */
[-C--:B------:R-:W-:Y:S05]  /*24730*/  HMMA.16816.F32 R72, R44, R58.reuse, R72 ;  /* 0x0000003a2c48723c */ /* 0x080fea0000001848 */
[----:B------:R-:W-:Y:S01]  /*24740*/  IADD3 R236, P1, R178, -0x80, RZ ;  /* 0xffffff80b2ec7810 */ /* 0x000fe20007f3e0ff */
[C---:B------:R-:W-:Y:S05]  /*24750*/  HMMA.16816.F32 R76, R40.reuse, R58, R76 ;  /* 0x0000003a284c723c */ /* 0x040fea000000184c */
[----:B------:R-:W-:Y:S01]  /*24760*/  IADD3.X R235, R179, -0x1, RZ, P1, !PT ;  /* 0xffffffffb3eb7810 */ /* 0x000fe20000ffe4ff */
[-C--:B------:R-:W-:Y:S01]  /*24770*/  HMMA.16816.F32 R80, R40, R60.reuse, R80 ;  /* 0x0000003c2850723c */ /* 0x080fe20000001850 */
[----:B------:R-:W-:Y:S01]  /*24780*/  ISETP.LT.AND P1, PT, RZ, UR44, PT ;  /* 0x0000002cff007c0c */ /* 0x000fe2000bf21270 */
[----:B------:R-:W-:Y:S04]  /*24790*/  UIADD3 UR44, UR44, -0x1, URZ ;  /* 0xffffffff2c2c7890 */ /* 0x000fe8000fffe03f */
[C---:B------:R-:W-:Y:S06]  /*247a0*/  HMMA.16816.F32 R84, R44.reuse, R60, R84 ;  /* 0x0000003c2c54723c */ /* 0x040fec0000001854 */
[-C--:B------:R-:W-:Y:S06]  /*247b0*/  HMMA.16816.F32 R88, R44, R62.reuse, R88 ;  /* 0x0000003e2c58723c */ /* 0x080fec0000001858 */
[C---:B------:R-:W-:Y:S06]  /*247c0*/  HMMA.16816.F32 R92, R40.reuse, R62, R92 ;  /* 0x0000003e285c723c */ /* 0x040fec000000185c */
[-C--:B------:R-:W-:Y:S06]  /*247d0*/  HMMA.16816.F32 R96, R40, R132.reuse, R96 ;  /* 0x000000842860723c */ /* 0x080fec0000001860 */
[C---:B------:R-:W-:Y:S06]  /*247e0*/  HMMA.16816.F32 R100, R44.reuse, R132, R100 ;  /* 0x000000842c64723c */ /* 0x040fec0000001864 */
[-C--:B------:R-:W-:Y:S05]  /*247f0*/  HMMA.16816.F32 R104, R44, R134.reuse, R104 ;  /* 0x000000862c68723c */ /* 0x080fea0000001868 */
[----:B------:R-:W-:Y:S01]  /*24800*/  IMAD.MOV.U32 R133, RZ, RZ, R128 ;  /* 0x000000ffff857224 */ /* 0x000fe200078e0080 */
[C---:B------:R-:W-:Y:S05]  /*24810*/  HMMA.16816.F32 R108, R40.reuse, R134, R108 ;  /* 0x00000086286c723c */ /* 0x040fea000000186c */
[----:B------:R-:W-:Y:S01]  /*24820*/  IMAD.MOV.U32 R132, RZ, RZ, R129 ;  /* 0x000000ffff847224 */ /* 0x000fe200078e0081 */
[-C--:B------:R-:W-:Y:S06]  /*24830*/  HMMA.16816.F32 R112, R40, R12.reuse, R112 ;  /* 0x0000000c2870723c */ /* 0x080fec0000001870 */
[C---:B------:R-:W-:Y:S06]  /*24840*/  HMMA.16816.F32 R116, R44.reuse, R12, R116 ;  /* 0x0000000c2c74723c */ /* 0x040fec0000001874 */
[-C--:B------:R-:W-:Y:S06]  /*24850*/  HMMA.16816.F32 R120, R44, R14.reuse, R120 ;  /* 0x0000000e2c78723c */ /* 0x080fec0000001878 */
[----:B------:R-:W-:Y:S05]  /*24860*/  HMMA.16816.F32 R124, R40, R14, R124 ;  /* 0x0000000e287c723c */ /* 0x000fea000000187c */
[----:B---3--:R-:W-:Y:S02]  /*24870*/  @!P5 HADD2 R202, -R176.H0_H0, -RZ.H0_H0 ;  /* 0xa00000ffb0cad230 */ /* 0x008fe40000000900 */
[----:B-----5:R-:W-:Y:S03]  /*24880*/  @!P2 HADD2 R29, -R0.H0_H0, -RZ.H0_H0 ;  /* 0xa00000ff001da230 */ /* 0x020fe60000000900 */
[----:B------:R-:W-:Y:S01]  /*24890*/  @!P5 STL.S16 [R1+0x8], R202 ;  /* 0x000008ca0100d387 */ /* 0x000fe20000100600 */
[----:B------:R-:W-:Y:S01]  /*248a0*/  PRMT R4, R202, 0x7610, R4 ;  /* 0x00007610ca047816 */ /* 0x000fe20000000004 */
[----:B--2---:R-:W-:Y:S02]  /*248b0*/  @!P6 HADD2 R28, -R173.H0_H0, -RZ.H0_H0 ;  /* 0xa00000ffad1ce230 */ /* 0x004fe40000000900 */
[----:B------:R-:W-:Y:S01]  /*248c0*/  @!P2 STL.S16 [R1+0x4], R29 ;  /* 0x0000041d0100a387 */ /* 0x000fe20000100600 */
[----:B------:R-:W-:Y:S02]  /*248d0*/  @!P5 PRMT R176, R4, 0x5410, RZ ;  /* 0x0000541004b0d816 */ /* 0x000fe400000000ff */
[----:B----4-:R-:W-:Y:S01]  /*248e0*/  PRMT R3, R29, 0x7610, R3 ;  /* 0x000076101d037816 */ /* 0x010fe20000000003 */
[----:B------:R-:W-:Y:S01]  /*248f0*/  @!P6 STL.S16 [R1], R28 ;  /* 0x0000001c0100e387 */ /* 0x000fe20000100600 */
[----:B------:R-:W-:Y:S02]  /*24900*/  PRMT R2, R28, 0x7610, R2 ;  /* 0x000076101c027816 */ /* 0x000fe40000000002 */
[----:B------:R-:W-:Y:S01]  /*24910*/  @!P2 PRMT R0, R3, 0x5410, RZ ;  /* 0x000054100300a816 */ /* 0x000fe200000000ff */
[----:B------:R-:W-:Y:S01]  /*24920*/  STG.E.U16 desc[UR22][R180.64+0x72], R176 ;  /* 0x000072b0b4007986 */ /* 0x000fe2000c101516 */
[----:B------:R-:W-:Y:S01]  /*24930*/  FADD.FTZ R3, R201, R185 ;  /* 0x000000b9c9037221 */ /* 0x000fe20000010000 */
[----:B------:R-:W-:Y:S01]  /*24940*/  @!P6 PRMT R173, R2, 0x5410, RZ ;  /* 0x0000541002ade816 */ /* 0x000fe200000000ff */
[----:B------:R-:W-:Y:S01]  /*24950*/  FADD.FTZ R2, R199, R204 ;  /* 0x000000ccc7027221 */ /* 0x000fe20000010000 */
[----:B------:R1:W-:Y:S03]  /*24960*/  STG.E.U16 desc[UR22][R186.64+0x6e], R0 ;  /* 0x00006e00ba007986 */ /* 0x0003e6000c101516 */
[----:B------:R-:W-:Y:S01]  /*24970*/  FADD.FTZ R237, R198, R2 ;  /* 0x00000002c6ed7221 */ /* 0x000fe20000010000 */
[----:B------:R2:W-:Y:S04]  /*24980*/  STL [R1+0x6c], R3 ;  /* 0x00006c0301007387 */ /* 0x0005e80000100800 */
[----:B------:R3:W-:Y:S04]  /*24990*/  STG.E.U16 desc[UR22][R186.64+0x70], R173 ;  /* 0x000070adba007986 */ /* 0x0007e8000c101516 */
[----:B------:R3:W-:Y:S04]  /*249a0*/  STG.E.U16 desc[UR22][R182.64+0x70], R175 ;  /* 0x000070afb6007986 */ /* 0x0007e8000c101516 */
[----:B------:R3:W-:Y:S01]  /*249b0*/  STG.E.U16 desc[UR22][R182.64+0x72], R174 ;  /* 0x000072aeb6007986 */ /* 0x0007e2000c101516 */
[----:B-1----:R-:W-:Y:S01]  /*249c0*/  FADD.FTZ R0, R197, R203 ;  /* 0x000000cbc5007221 */ /* 0x002fe20000010000 */
[----:B--2---:R-:W-:Y:S03]  /*249d0*/  IMAD.MOV.U32 R3, RZ, RZ, R130 ;  /* 0x000000ffff037224 */ /* 0x004fe600078e0082 */
[----:B------:R-:W-:Y:S01]  /*249e0*/  FADD.FTZ R240, R196, R0 ;  /* 0x00000000c4f07221 */ /* 0x000fe20000010000 */
[----:B------:R-:W-:Y:S01]  /*249f0*/  IMAD.MOV.U32 R0, RZ, RZ, R131 ;  /* 0x000000ffff007224 */ /* 0x000fe200078e0083 */
[----:B------:R-:W-:Y:S06]  /*24a00*/  @P1 BRA `(.L_x_572) ;  /* 0xffffff9400701947 */ /* 0x000fec000383ffff */
.L_x_571:
[----:B------:R-:W2:Y:S01]  /*24a10*/  LDL.LU R4, [R1+0x6c] ;  /* 0x00006c0001047983 */ /* 0x000ea20000300800 */
[----:B------:R-:W1:Y:S01]  /*24a20*/  S2UR UR4, SR_CgaCtaId ;  /* 0x00000000000479c3 */ /* 0x000e620000008800 */
[----:B------:R-:W-:Y:S01]  /*24a30*/  UISETP.NE.AND UP0, UPT, UR13, -0x1, UPT ;  /* 0xffffffff0d00788c */ /* 0x000fe2000bf05270 */
[----:B-----5:R-:W4:Y:S01]  /*24a40*/  S2R R59, SR_TID.X ;  /* 0x00000000003b7919 */ /* 0x020f220000002100 */
[----:B------:R-:W3:Y:S04]  /*24a50*/  SHFL.BFLY PT, R2, R234, 0x2, 0x1f ;  /* 0x0c401f00ea027f89 */ /* 0x000ee800000e0000 */
[----:B------:R-:W-:Y:S01]  /*24a60*/  PLOP3.LUT P1, PT, PT, PT, UP0, 0x80, 0x0 ;  /* 0x000000000000781c */ /* 0x000fe20003f2f008 */
[----:B------:R-:W4:Y:S04]  /*24a70*/  SHFL.BFLY PT, R3, R237, 0x2, 0x1f ;  /* 0x0c401f00ed037f89 */ /* 0x000f2800000e0000 */
[----:B------:R-:W-:-:S02]  /*24a80*/  @UP0 ULDC.64 UR6, c[0x0][0x298] ;  /* 0x0000a60000060ab9 */ /* 0x000fc40000000a00 */
[----:B------:R-:W-:Y:S01]  /*24a90*/  @UP0 UIMAD.WIDE.U32 UR10, UR13, UR6, URZ ;  /* 0x000000060d0a02a5 */ /* 0x000fe2000f8e003f */
[----:B------:R-:W4:Y:S02]  /*24aa0*/  SHFL.BFLY PT, R5, R240, 0x2, 0x1f ;  /* 0x0c401f00f0057f89 */ /* 0x000f2400000e0000 */
[----:B------:R-:W-:Y:S01]  /*24ab0*/  UMOV UR6, 0x400 ;  /* 0x0000040000067882 */ /* 0x000fe20000000000 */
[----:B------:R-:W-:-:S03]  /*24ac0*/  @UP0 UIMAD UR8, UR13, UR7, UR11 ;  /* 0x000000070d0802a4 */ /* 0x000fc6000f8e020b */
[----:B------:R-:W-:Y:S01]  /*24ad0*/  ULDC UR7, c[0x0][0x38c] ;  /* 0x0000e30000077ab9 */ /* 0x000fe20000000800 */
[----:B-1----:R-:W-:Y:S01]  /*24ae0*/  ULEA UR4, UR4, UR6, 0x18 ;  /* 0x0000000604047291 */ /* 0x002fe2000f8ec03f */
[----:B---3--:R-:W-:Y:S01]  /*24af0*/  FADD.FTZ R234, R2, R234 ;  /* 0x000000ea02ea7221 */ /* 0x008fe20000010000 */
[----:B----4-:R-:W-:Y:S01]  /*24b00*/  FADD.FTZ R237, R3, R237 ;  /* 0x000000ed03ed7221 */ /* 0x010fe20000010000 */
[----:B------:R-:W-:Y:S01]  /*24b10*/  SHF.R.S32.HI R10, RZ, 0x1f, R59 ;  /* 0x0000001fff0a7819 */ /* 0x000fe2000001143b */
[----:B------:R-:W-:-:S03]  /*24b20*/  FADD.FTZ R240, R5, R240 ;  /* 0x000000f005f07221 */ /* 0x000fc60000010000 */
[----:B------:R-:W1:Y:S01]  /*24b30*/  SHFL.BFLY PT, R2, R237, 0x1, 0x1f ;  /* 0x0c201f00ed027f89 */ /* 0x000e6200000e0000 */
[CC--:B------:R-:W-:Y:S02]  /*24b40*/  LEA.HI R58, R10.reuse, R59.reuse, RZ, 0x2 ;  /* 0x0000003b0a3a7211 */ /* 0x0c0fe400078f10ff */
[----:B------:R-:W-:Y:S01]  /*24b50*/  LEA.HI R10, R10, R59, RZ, 0x5 ;  /* 0x0000003b0a0a7211 */ /* 0x000fe200078f28ff */
[----:B------:R-:W3:Y:S01]  /*24b60*/  SHFL.BFLY PT, R3, R240, 0x1, 0x1f ;  /* 0x0c201f00f0037f89 */ /* 0x000ee200000e0000 */
[----:B------:R-:W-:Y:S02]  /*24b70*/  SHF.R.S32.HI R60, RZ, 0x2, R58 ;  /* 0x00000002ff3c7819 */ /* 0x000fe4000001143a */
[----:B------:R-:W-:Y:S02]  /*24b80*/  LOP3.LUT R6, R58, 0xfffffffc, RZ, 0xc0, !PT ;  /* 0xfffffffc3a067812 */ /* 0x000fe400078ec0ff */
[----:B------:R-:W-:-:S03]  /*24b90*/  SHF.R.S32.HI R7, RZ, 0x5, R10 ;  /* 0x00000005ff077819 */ /* 0x000fc6000001140a */
[----:B------:R-:W-:-:S05]  /*24ba0*/  IMAD.IADD R6, R59, 0x1, -R6 ;  /* 0x000000013b067824 */ /* 0x000fca00078e0a06 */
[----:B------:R-:W-:Y:S01]  /*24bb0*/  LEA R9, R7, R6, 0x8 ;  /* 0x0000000607097211 */ /* 0x000fe200078e40ff */
[----:B------:R-:W-:Y:S02]  /*24bc0*/  IMAD.MOV.U32 R6, RZ, RZ, 0x3f800000 ;  /* 0x3f800000ff067424 */ /* 0x000fe400078e00ff */
[----:B-1----:R-:W-:Y:S01]  /*24bd0*/  FADD.FTZ R54, R237, R2 ;  /* 0x00000002ed367221 */ /* 0x002fe20000010000 */
[----:B------:R-:W-:Y:S02]  /*24be0*/  IMAD.MOV.U32 R2, RZ, RZ, 0x3f800000 ;  /* 0x3f800000ff027424 */ /* 0x000fe400078e00ff */
[----:B---3--:R-:W-:Y:S02]  /*24bf0*/  FADD.FTZ R55, R240, R3 ;  /* 0x00000003f0377221 */ /* 0x008fe40000010000 */
[----:B------:R-:W-:Y:S01]  /*24c00*/  FSETP.NE.FTZ.AND P4, PT, R54, RZ, PT ;  /* 0x000000ff3600720b */ /* 0x000fe20003f95000 */
[----:B------:R-:W-:Y:S02]  /*24c10*/  IMAD.MOV.U32 R3, RZ, RZ, 0x3f800000 ;  /* 0x3f800000ff037424 */ /* 0x000fe400078e00ff */
[----:B------:R-:W-:-:S10]  /*24c20*/  FSETP.NE.FTZ.AND P3, PT, R55, RZ, PT ;  /* 0x000000ff3700720b */ /* 0x000fd40003f75000 */
[----:B------:R-:W1:Y:S08]  /*24c30*/  @P4 MUFU.RCP R2, R54 ;  /* 0x0000003600024308 */ /* 0x000e700000001000 */
[----:B------:R-:W-:Y:S01]  /*24c40*/  @P3 MUFU.RCP R6, R55 ;  /* 0x0000003700063308 */ /* 0x000fe20000001000 */
[----:B-1----:R-:W-:Y:S01]  /*24c50*/  FMUL.FTZ R2, R2, UR7 ;  /* 0x0000000702027c20 */ /* 0x002fe20008410000 */
[----:B--2---:R-:W1:Y:S02]  /*24c60*/  SHFL.BFLY PT, R0, R4, 0x2, 0x1f ;  /* 0x0c401f0004007f89 */ /* 0x004e6400000e0000 */
[----:B-1----:R-:W-:-:S02]  /*24c70*/  FADD.FTZ R0, R0, R4 ;  /* 0x0000000400007221 */ /* 0x002fc40000010000 */
[----:B------:R-:W1:Y:S04]  /*24c80*/  SHFL.BFLY PT, R4, R234, 0x1, 0x1f ;  /* 0x0c201f00ea047f89 */ /* 0x000e6800000e0000 */
[----:B------:R-:W2:Y:S01]  /*24c90*/  SHFL.BFLY PT, R51, R0, 0x1, 0x1f ;  /* 0x0c201f0000337f89 */ /* 0x000ea200000e0000 */
[----:B-1----:R-:W-:Y:S01]  /*24ca0*/  FADD.FTZ R234, R234, R4 ;  /* 0x00000004eaea7221 */ /* 0x002fe20000010000 */
[----:B------:R-:W-:Y:S02]  /*24cb0*/  IMAD.MOV.U32 R4, RZ, RZ, 0x3f800000 ;  /* 0x3f800000ff047424 */ /* 0x000fe400078e00ff */
[----:B--2---:R-:W-:Y:S01]  /*24cc0*/  FADD.FTZ R51, R0, R51 ;  /* 0x0000003300337221 */ /* 0x004fe20000010000 */
[----:B------:R-:W-:Y:S02]  /*24cd0*/  SHF.R.S32.HI R0, RZ, 0x1f, R60 ;  /* 0x0000001fff007819 */ /* 0x000fe4000001143c */
[----:B------:R-:W-:-:S02]  /*24ce0*/  FSETP.NE.FTZ.AND P5, PT, R234, RZ, PT ;  /* 0x000000ffea00720b */ /* 0x000fc40003fb5000 */
[----:B------:R-:W-:Y:S02]  /*24cf0*/  LEA.HI R0, R0, R60, RZ, 0x3 ;  /* 0x0000003c00007211 */ /* 0x000fe400078f18ff */
[----:B------:R-:W-:Y:S02]  /*24d00*/  FSETP.NE.FTZ.AND P6, PT, R51, RZ, PT ;  /* 0x000000ff3300720b */ /* 0x000fe40003fd5000 */
[----:B------:R-:W-:-:S05]  /*24d10*/  LOP3.LUT R0, R0, 0xfffffff8, RZ, 0xc0, !PT ;  /* 0xfffffff800007812 */ /* 0x000fca00078ec0ff */
[----:B------:R-:W-:Y:S02]  /*24d20*/  IMAD.IADD R0, R60, 0x1, -R0 ;  /* 0x000000013c007824 */ /* 0x000fe400078e0a00 */
[----:B------:R-:W1:Y:S03]  /*24d30*/  @P5 MUFU.RCP R3, R234 ;  /* 0x000000ea00035308 */ /* 0x000e660000001000 */
[----:B------:R-:W-:-:S04]  /*24d40*/  LEA.HI R5, R0, R0, RZ, 0x1 ;  /* 0x0000000000057211 */ /* 0x000fc800078f08ff */
[----:B------:R-:W-:Y:S01]  /*24d50*/  LOP3.LUT R8, R5, 0x3fffffe, RZ, 0xc0, !PT ;  /* 0x03fffffe05087812 */ /* 0x000fe200078ec0ff */
[----:B------:R-:W2:Y:S01]  /*24d60*/  @P6 MUFU.RCP R4, R51 ;  /* 0x0000003300046308 */ /* 0x000ea20000001000 */
[----:B------:R-:W-:-:S03]  /*24d70*/  SHF.R.S32.HI R5, RZ, 0x1, R5 ;  /* 0x00000001ff057819 */ /* 0x000fc60000011405 */
[----:B------:R-:W-:Y:S01]  /*24d80*/  IMAD.IADD R0, R0, 0x1, -R8 ;  /* 0x0000000100007824 */ /* 0x000fe200078e0a08 */
[C---:B------:R-:W-:Y:S01]  /*24d90*/  LOP3.LUT R8, R5.reuse, 0x1, RZ, 0xc0, !PT ;  /* 0x0000000105087812 */ /* 0x040fe200078ec0ff */
[----:B------:R-:W-:-:S03]  /*24da0*/  IMAD.SHL.U32 R7, R5, 0x40, RZ ;  /* 0x0000004005077824 */ /* 0x000fc600078e00ff */
[----:B------:R-:W-:Y:S01]  /*24db0*/  LEA R0, R0, R9, 0x4 ;  /* 0x0000000900007211 */ /* 0x000fe200078e20ff */
[----:B-1----:R-:W-:Y:S01]  /*24dc0*/  FMUL.FTZ R3, R3, UR7 ;  /* 0x0000000703037c20 */ /* 0x002fe20008410000 */
[----:B------:R-:W-:Y:S02]  /*24dd0*/  LOP3.LUT R7, R7, 0xc0, RZ, 0xc0, !PT ;  /* 0x000000c007077812 */ /* 0x000fe400078ec0ff */
[----:B------:R-:W-:Y:S02]  /*24de0*/  ISETP.NE.U32.AND P0, PT, R8, 0x1, PT ;  /* 0x000000010800780c */ /* 0x000fe40003f05070 */
[----:B------:R-:W-:Y:S01]  /*24df0*/  LEA.HI R7, R7, R7, RZ, 0x1d ;  /* 0x0000000707077211 */ /* 0x000fe200078fe8ff */
[----:B--2---:R-:W-:-:S04]  /*24e00*/  FMUL.FTZ R4, R4, UR7 ;  /* 0x0000000704047c20 */ /* 0x004fc80008410000 */
[----:B------:R-:W-:Y:S02]  /*24e10*/  IMAD.U32 R7, R0, 0x2, R7 ;  /* 0x0000000200077824 */ /* 0x000fe400078e0007 */
[----:B------:R-:W-:-:S03]  /*24e20*/  FMUL.FTZ R0, R6, UR7 ;  /* 0x0000000706007c20 */ /* 0x000fc60008410000 */
[----:B------:R-:W-:Y:S01]  /*24e30*/  LEA R16, R7, UR4, 0x1 ;  /* 0x0000000407107c11 */ /* 0x000fe2000f8e08ff */
[----:B------:R-:W-:Y:S06]  /*24e40*/  @P1 BRA `(.L_x_575) ;  /* 0x00000000001c1947 */ /* 0x000fec0003800000 */
[----:B------:R-:W1:Y:S01]  /*24e50*/  S2UR UR8, SR_CTAID.Y ;  /* 0x00000000000879c3 */ /* 0x000e620000002600 */
[----:B------:R-:W-:Y:S01]  /*24e60*/  ULDC.64 UR6, c[0x0][0x290] ;  /* 0x0000a40000067ab9 */ /* 0x000fe20000000a00 */
[----:B-1----:R-:W-:Y:S02]  /*24e70*/  USHF.R.S32.HI UR4, URZ, 0x1f, UR8 ;  /* 0x0000001f3f047899 */ /* 0x002fe40008011408 */
[----:B------:R-:W-:Y:S02]  /*24e80*/  UIMAD.WIDE.U32 UR10, UR8, UR6, URZ ;  /* 0x00000006080a72a5 */ /* 0x000fe4000f8e003f */
[----:B------:R-:W-:-:S04]  /*24e90*/  UIMAD UR4, UR4, UR6, URZ ;  /* 0x00000006040472a4 */ /* 0x000fc8000f8e023f */
[----:B------:R-:W-:-:S04]  /*24ea0*/  UIMAD UR4, UR8, UR7, UR4 ;  /* 0x00000007080472a4 */ /* 0x000fc8000f8e0204 */
[----:B------:R-:W-:-:S12]  /*24eb0*/  UIADD3 UR8, UR11, UR4, URZ ;  /* 0x000000040b087290 */ /* 0x000fd8000fffe03f */
.L_x_575:
[----:B------:R-:W-:Y:S01]  /*24ec0*/  ULDC.U8 UR4, c[0x0][0x3d8] ;  /* 0x0000f60000047ab9 */ /* 0x000fe20000000000 */
[C---:B------:R-:W-:Y:S01]  /*24ed0*/  VIADD R18, R16.reuse, 0xfffffff0 ;  /* 0xfffffff010127836 */ /* 0x040fe20000000000 */
[----:B------:R-:W-:Y:S01]  /*24ee0*/  ISETP.NE.AND P2, PT, RZ, UR4, PT ;  /* 0x00000004ff007c0c */ /* 0x000fe2000bf45270 */
[----:B------:R-:W-:Y:S01]  /*24ef0*/  ULDC.U8 UR7, c[0x0][0x3d9] ;  /* 0x0000f64000077ab9 */ /* 0x000fe20000000000 */
[----:B------:R-:W-:Y:S01]  /*24f00*/  @P0 VIADD R18, R16, 0x10 ;  /* 0x0000001010120836 */ /* 0x000fe20000000000 */
[----:B------:R-:W-:Y:S01]  /*24f10*/  LOP3.LUT P1, RZ, R5, 0x2, RZ, 0xc0, !PT ;  /* 0x0000000205ff7812 */ /* 0x000fe2000782c0ff */
[----:B------:R-:W-:Y:S01]  /*24f20*/  IMAD.MOV.U32 R56, RZ, RZ, 0x20 ;  /* 0x00000020ff387424 */ /* 0x000fe200078e00ff */
[----:B------:R-:W-:Y:S02]  /*24f30*/  ISETP.NE.OR P0, PT, RZ, UR7, !P2 ;  /* 0x00000007ff007c0c */ /* 0x000fe4000d705670 */
[----:B------:R-:W-:Y:S02]  /*24f40*/  CS2R R52, SRZ ;  /* 0x0000000000347805 */ /* 0x000fe4000001ff00 */
[----:B------:R-:W-:-:S02]  /*24f50*/  SEL R56, R56, 0xffffffe0, !P1 ;  /* 0xffffffe038387807 */ /* 0x000fc40004800000 */
[----:B------:R-:W-:-:S04]  /*24f60*/  PLOP3.LUT P1, PT, PT, PT, PT, 0x8, 0x0 ;  /* 0x000000000000781c */ /* 0x000fc80003f2e170 */
[----:B------:R-:W-:-:S03]  /*24f70*/  P2R R57, PR, RZ, 0x2 ;  /* 0x00000002ff397803 */ /* 0x000fc60000000000 */
[----:B------:R-:W-:Y:S06]  /*24f80*/  @P0 BRA `(.L_x_576) ;  /* 0x0000000000240947 */ /* 0x000fec0003800000 */
[----:B------:R-:W1:Y:S01]  /*24f90*/  S2UR UR4, SR_CTAID.Y ;  /* 0x00000000000479c3 */ /* 0x000e620000002600 */
[----:B------:R-:W-:Y:S01]  /*24fa0*/  ULDC UR6, c[0x0][0x2c4] ;  /* 0x0000b10000067ab9 */ /* 0x000fe20000000800 */
[----:B------:R-:W-:-:S04]  /*24fb0*/  PLOP3.LUT P0, PT, PT, PT, PT, 0x80, 0x0 ;  /* 0x000000000000781c */ /* 0x000fc80003f0f070 */
[----:B------:R-:W-:Y:S01]  /*24fc0*/  P2R R57, PR, RZ, 0x1 ;  /* 0x00000001ff397803 */ /* 0x000fe20000000000 */
[----:B-1----:R-:W-:-:S04]  /*24fd0*/  UIMAD UR4, UR4, UR6, URZ ;  /* 0x00000006040472a4 */ /* 0x002fc8000f8e023f */
[----:B------:R-:W-:-:S04]  /*24fe0*/  USEL UR13, UR4, UR13, !UP0 ;  /* 0x0000000d040d7287 */ /* 0x000fc8000c000000 */
[----:B------:R-:W-:Y:S02]  /*24ff0*/  USHF.R.S32.HI UR4, URZ, 0x1f, UR13 ;  /* 0x0000001f3f047899 */ /* 0x000fe4000801140d */
[----:B------:R-:W-:-:S04]  /*25000*/  IMAD.U32 R52, RZ, RZ, UR13 ;  /* 0x0000000dff347e24 */ /* 0x000fc8000f8e00ff */
[----:B------:R-:W-:-:S07]  /*25010*/  IMAD.U32 R53, RZ, RZ, UR4 ;  /* 0x00000004ff357e24 */ /* 0x000fce000f8e00ff */
.L_x_576:
[----:B------:R-:W-:Y:S01]  /*25020*/  LOP3.LUT R10, R10, 0xffffffe0, RZ, 0xc0, !PT ;  /* 0xffffffe00a0a7812 */ /* 0x000fe200078ec0ff */
        /* <DEDUP_REMOVED lines=24> */
[C---:B------:R-:W-:Y:S01]  /*251b0*/  FMUL.FTZ R154, R3.reuse, R154 ;  /* 0x0000009a039a7220 */ /* 0x040fe20000410000 */
[C---:B------:R-:W-:Y:S01]  /*251c0*/  FMUL.FTZ R4, R3.reuse, R155 ;  /* 0x0000009b03047220 */ /* 0x040fe20000410000 */
[C---:B------:R-:W-:Y:S01]  /*251d0*/  FMUL.FTZ R150, R3.reuse, R150 ;  /* 0x0000009603967220 */ /* 0x040fe20000410000 */
[C---:B------:R-:W-:Y:S01]  /*251e0*/  FMUL.FTZ R151, R3.reuse, R151 ;  /* 0x0000009703977220 */ /* 0x040fe20000410000 */
[----:B------:R-:W-:Y:S01]  /*251f0*/  IADD3 R59, -R10, R59, RZ ;  /* 0x0000003b0a3b7210 */ /* 0x000fe20007ffe1ff */
        /* <DEDUP_REMOVED lines=46> */
[----:B------:R-:W-:Y:S01]  /*254e0*/  F2FP.F16.F32.PACK_AB R5, R5, R152 ;  /* 0x000000980505723e */ /* 0x000fe200000000ff */
        /* <DEDUP_REMOVED lines=24> */
[----:B------:R1:W-:Y:S01]  /*25670*/  STS [R16], R5 ;  /* 0x0000000510007388 */ /* 0x0003e20000000800 */
[----:B------:R-:W-:Y:S01]  /*25680*/  F2FP.F16.F32.PACK_AB R0, R151, R150 ;  /* 0x000000969700723e */ /* 0x000fe200000000ff */
[----:B------:R-:W2:Y:S01]  /*25690*/  S2UR UR4, SR_CTAID.X ;  /* 0x00000000000479c3 */ /* 0x000ea20000002500 */
[----:B------:R-:W-:Y:S01]  /*256a0*/  F2FP.F16.F32.PACK_AB R3, R3, R168 ;  /* 0x000000a80303723e */ /* 0x000fe200000000ff */
[----:B------:R3:W-:Y:S01]  /*256b0*/  STS [R16+0x200], R4 ;  /* 0x0002000410007388 */ /* 0x0007e20000000800 */
[----:B------:R-:W-:Y:S01]  /*256c0*/  F2FP.F16.F32.PACK_AB R6, R6, R170 ;  /* 0x000000aa0606723e */ /* 0x000fe200000000ff */
[----:B------:R-:W-:Y:S01]  /*256d0*/  BSSY B0, `(.L_x_577) ;  /* 0x00000ca000007945 */ /* 0x000fe20003800000 */
[----:B------:R-:W-:Y:S01]  /*256e0*/  F2FP.F16.F32.PACK_AB R31, R31, R164 ;  /* 0x000000a41f1f723e */ /* 0x000fe200000000ff */
[----:B------:R4:W-:Y:S01]  /*256f0*/  STS [R18], R2 ;  /* 0x0000000212007388 */ /* 0x0009e20000000800 */
[----:B------:R-:W-:-:S02]  /*25700*/  F2FP.F16.F32.PACK_AB R30, R30, R166 ;  /* 0x000000a61e1e723e */ /* 0x000fc400000000ff */
[----:B------:R-:W-:Y:S01]  /*25710*/  ISETP.NE.AND P1, PT, RZ, UR7, PT ;  /* 0x00000007ff007c0c */ /* 0x000fe2000bf25270 */
[----:B------:R5:W-:Y:S01]  /*25720*/  STS [R18+0x200], R0 ;  /* 0x0002000012007388 */ /* 0x000be20000000800 */
        /* <DEDUP_REMOVED lines=8> */
[----:B------:R-:W-:Y:S01]  /*257b0*/  STS [R18+0x1000], R31 ;  /* 0x0010001f12007388 */ /* 0x000fe20000000800 */
[----:B------:R-:W-:Y:S01]  /*257c0*/  F2FP.F16.F32.PACK_AB R23, R23, R156 ;  /* 0x0000009c1717723e */ /* 0x000fe200000000ff */
[----:B-1----:R-:W1:Y:S01]  /*257d0*/  @P6 LDC R5, c[0x0][0x2e8] ;  /* 0x0000ba00ff056b82 */ /* 0x002e620000000800 */
[----:B------:R-:W-:Y:S01]  /*257e0*/  F2FP.F16.F32.PACK_AB R22, R22, R158 ;  /* 0x0000009e1616723e */ /* 0x000fe200000000ff */
[----:B------:R-:W-:Y:S01]  /*257f0*/  STS [R18+0x1200], R30 ;  /* 0x0012001e12007388 */ /* 0x000fe20000000800 */
[----:B------:R-:W-:Y:S01]  /*25800*/  F2FP.F16.F32.PACK_AB R21, R21, R136 ;  /* 0x000000881515723e */ /* 0x000fe200000000ff */
[----:B---3--:R-:W3:Y:S01]  /*25810*/  @P6 MUFU.LG2 R4, R51 ;  /* 0x0000003300046308 */ /* 0x008ee20000000c00 */
[----:B------:R-:W-:Y:S01]  /*25820*/  F2FP.F16.F32.PACK_AB R20, R20, R138 ;  /* 0x0000008a1414723e */ /* 0x000fe200000000ff */
[----:B--2---:R-:W-:Y:S01]  /*25830*/  UIMAD UR6, UR4, -0x80, UR15 ;  /* 0xffffff80040678a4 */ /* 0x004fe2000f8e020f */
[----:B----4-:R-:W-:-:S02]  /*25840*/  IADD3 R2, R16, R56, RZ ;  /* 0x0000003810027210 */ /* 0x010fc40007ffe0ff */
[----:B------:R-:W-:Y:S02]  /*25850*/  F2FP.F16.F32.PACK_AB R15, R15, R76 ;  /* 0x0000004c0f0f723e */ /* 0x000fe400000000ff */
[----:B-----5:R-:W-:Y:S01]  /*25860*/  IADD3 R0, R56, R18, RZ ;  /* 0x0000001238007210 */ /* 0x020fe20007ffe0ff */
[----:B------:R-:W-:Y:S01]  /*25870*/  STS [R2], R29 ;  /* 0x0000001d02007388 */ /* 0x000fe20000000800 */
[----:B------:R-:W-:Y:S02]  /*25880*/  F2FP.F16.F32.PACK_AB R14, R14, R78 ;  /* 0x0000004e0e0e723e */ /* 0x000fe400000000ff */
[----:B------:R-:W-:Y:S01]  /*25890*/  F2FP.F16.F32.PACK_AB R19, R19, R68 ;  /* 0x000000441313723e */ /* 0x000fe200000000ff */
[----:B------:R-:W-:Y:S01]  /*258a0*/  STS [R2+0x200], R28 ;  /* 0x0002001c02007388 */ /* 0x000fe20000000800 */
[----:B------:R-:W-:Y:S01]  /*258b0*/  F2FP.F16.F32.PACK_AB R17, R17, R70 ;  /* 0x000000461111723e */ /* 0x000fe200000000ff */
[----:B------:R-:W2:Y:S01]  /*258c0*/  @!P1 LDC R3, c[0x0][0x2c4] ;  /* 0x0000b100ff039b82 */ /* 0x000ea20000000800 */
[----:B------:R-:W-:Y:S01]  /*258d0*/  F2FP.F16.F32.PACK_AB R13, R13, R72 ;  /* 0x000000480d0d723e */ /* 0x000fe200000000ff */
[----:B------:R-:W-:Y:S01]  /*258e0*/  STS [R0], R25 ;  /* 0x0000001900007388 */ /* 0x000fe20000000800 */
[----:B------:R-:W-:-:S02]  /*258f0*/  F2FP.F16.F32.PACK_AB R12, R12, R74 ;  /* 0x0000004a0c0c723e */ /* 0x000fc400000000ff */
[----:B------:R-:W-:Y:S01]  /*25900*/  F2FP.F16.F32.PACK_AB R11, R11, R80 ;  /* 0x000000500b0b723e */ /* 0x000fe200000000ff */
[----:B------:R-:W-:Y:S01]  /*25910*/  STS [R0+0x200], R24 ;  /* 0x0002001800007388 */ /* 0x000fe20000000800 */
[----:B------:R-:W-:Y:S02]  /*25920*/  F2FP.F16.F32.PACK_AB R10, R10, R82 ;  /* 0x000000520a0a723e */ /* 0x000fe400000000ff */
        /* <DEDUP_REMOVED lines=31> */
[----:B------:R1:W-:Y:S01]  /*25b20*/  STS [R18+0x3000], R13 ;  /* 0x0030000d12007388 */ /* 0x0003e20000000800 */
[----:B------:R-:W-:-:S02]  /*25b30*/  F2FP.F16.F32.PACK_AB R50, R50, R122 ;  /* 0x0000007a3232723e */ /* 0x000fc400000000ff */
[----:B------:R-:W-:Y:S01]  /*25b40*/  PLOP3.LUT P0, PT, PT, PT, PT, 0x8, 0x0 ;  /* 0x000000000000781c */ /* 0x000fe20003f0e170 */
[----:B------:R1:W-:Y:S01]  /*25b50*/  STS [R18+0x3200], R12 ;  /* 0x0032000c12007388 */ /* 0x0003e20000000800 */
[----:B------:R-:W-:Y:S02]  /*25b60*/  @!P1 PLOP3.LUT P0, PT, P2, PT, PT, 0x80, 0x0 ;  /* 0x000000000000981c */ /* 0x000fe4000170f070 */
[----:B----4-:R-:W-:Y:S01]  /*25b70*/  MOV R22, 0x7f800000 ;  /* 0x7f80000000167802 */ /* 0x010fe20000000f00 */
[----:B------:R4:W-:Y:S01]  /*25b80*/  STS [R2+0x2000], R11 ;  /* 0x0020000b02007388 */ /* 0x0009e20000000800 */
[----:B-----5:R-:W-:Y:S02]  /*25b90*/  MOV R21, 0x7f800000 ;  /* 0x7f80000000157802 */ /* 0x020fe40000000f00 */
[----:B---3--:R-:W-:Y:S01]  /*25ba0*/  MOV R20, 0x7f800000 ;  /* 0x7f80000000147802 */ /* 0x008fe20000000f00 */
[----:B------:R-:W-:Y:S01]  /*25bb0*/  STS [R2+0x2200], R10 ;  /* 0x0022000a02007388 */ /* 0x000fe20000000800 */
[----:B------:R-:W-:-:S03]  /*25bc0*/  ISETP.GE.AND P2, PT, R60, UR6, PT ;  /* 0x000000063c007c0c */ /* 0x000fc6000bf46270 */
[----:B------:R3:W-:Y:S02]  /*25bd0*/  STS [R0+0x2000], R8 ;  /* 0x0020000800007388 */ /* 0x0007e40000000800 */
[----:B--2---:R-:W2:Y:S02]  /*25be0*/  @P0 LDC R3, c[0x0][0x2e4] ;  /* 0x0000b900ff030b82 */ /* 0x004ea40000000800 */
[----:B------:R5:W-:Y:S04]  /*25bf0*/  STS [R0+0x2200], R7 ;  /* 0x0022000700007388 */ /* 0x000be80000000800 */
[----:B------:R5:W-:Y:S01]  /*25c00*/  STS [R2+0x3000], R9 ;  /* 0x0030000902007388 */ /* 0x000be20000000800 */
[----:B-1----:R-:W1:Y:S01]  /*25c10*/  S2R R13, SR_TID.X ;  /* 0x00000000000d7919 */ /* 0x002e620000002100 */
[----:B------:R-:W2:Y:S02]  /*25c20*/  @!P1 LDC R12, c[0x0][0x270] ;  /* 0x00009c00ff0c9b82 */ /* 0x000ea40000000800 */
[----:B------:R-:W-:Y:S04]  /*25c30*/  STS [R2+0x3200], R40 ;  /* 0x0032002802007388 */ /* 0x000fe80000000800 */
[----:B------:R-:W-:Y:S02]  /*25c40*/  STS [R0+0x3000], R39 ;  /* 0x0030002700007388 */ /* 0x000fe40000000800 */
[----:B----4-:R-:W4:Y:S02]  /*25c50*/  @P1 LDC R11, c[0x0][0x2c0] ;  /* 0x0000b000ff0b1b82 */ /* 0x010f240000000800 */
[----:B------:R-:W-:Y:S01]  /*25c60*/  STS [R0+0x3200], R38 ;  /* 0x0032002600007388 */ /* 0x000fe20000000800 */
[----:B---3--:R-:W3:Y:S03]  /*25c70*/  @P4 MUFU.LG2 R8, R54 ;  /* 0x0000003600084308 */ /* 0x008ee60000000c00 */
[----:B------:R-:W-:Y:S02]  /*25c80*/  STS [R16+0x4000], R37 ;  /* 0x0040002510007388 */ /* 0x000fe40000000800 */
[----:B-----5:R-:W5:Y:S02]  /*25c90*/  @P1 LDC.64 R6, c[0x0][0x2c0] ;  /* 0x0000b000ff061b82 */ /* 0x020f640000000a00 */
[----:B------:R-:W-:Y:S04]  /*25ca0*/  STS [R16+0x4200], R36 ;  /* 0x0042002410007388 */ /* 0x000fe80000000800 */
[----:B------:R-:W-:Y:S02]  /*25cb0*/  STS [R18+0x4000], R33 ;  /* 0x0040002112007388 */ /* 0x000fe40000000800 */
[----:B------:R-:W4:Y:S02]  /*25cc0*/  @P5 LDC R9, c[0x0][0x2e8] ;  /* 0x0000ba00ff095b82 */ /* 0x000f240000000800 */
[----:B------:R-:W-:Y:S04]  /*25cd0*/  STS [R18+0x4200], R32 ;  /* 0x0042002012007388 */ /* 0x000fe80000000800 */
[----:B------:R-:W-:Y:S01]  /*25ce0*/  STS [R16+0x5000], R35 ;  /* 0x0050002310007388 */ /* 0x000fe20000000800 */
[----:B-1----:R-:W-:Y:S01]  /*25cf0*/  SHF.R.S32.HI R23, RZ, 0x1f, R13 ;  /* 0x0000001fff177819 */ /* 0x002fe2000001140d */
[----:B------:R-:W1:Y:S01]  /*25d00*/  @P4 LDC R10, c[0x0][0x2e8] ;  /* 0x0000ba00ff0a4b82 */ /* 0x000e620000000800 */
[----:B------:R-:W-:Y:S01]  /*25d10*/  @!P1 MOV R11, 0x1 ;  /* 0x00000001000b9802 */ /* 0x000fe20000000f00 */
[----:B------:R3:W-:Y:S01]  /*25d20*/  STS [R16+0x5200], R34 ;  /* 0x0052002210007388 */ /* 0x0007e20000000800 */
[----:B------:R-:W-:-:S03]  /*25d30*/  LEA.HI R23, R23, R13, RZ, 0x2 ;  /* 0x0000000d17177211 */ /* 0x000fc600078f10ff */
[----:B------:R-:W-:Y:S04]  /*25d40*/  STS [R18+0x5000], R41 ;  /* 0x0050002912007388 */ /* 0x000fe80000000800 */
[----:B------:R-:W-:Y:S04]  /*25d50*/  STS [R18+0x5200], R49 ;  /* 0x0052003112007388 */ /* 0x000fe80000000800 */
[----:B------:R-:W-:Y:S04]  /*25d60*/  STS [R2+0x4000], R48 ;  /* 0x0040003002007388 */ /* 0x000fe80000000800 */
[----:B------:R-:W-:Y:S04]  /*25d70*/  STS [R2+0x4200], R47 ;  /* 0x0042002f02007388 */ /* 0x000fe80000000800 */
[----:B------:R-:W-:Y:S04]  /*25d80*/  STS [R0+0x4000], R44 ;  /* 0x0040002c00007388 */ /* 0x000fe80000000800 */
[----:B------:R-:W-:Y:S01]  /*25d90*/  STS [R0+0x4200], R43 ;  /* 0x0042002b00007388 */ /* 0x000fe20000000800 */
[----:B---3--:R-:W-:-:S03]  /*25da0*/  MOV R16, 0x7f800000 ;  /* 0x7f80000000107802 */ /* 0x008fc60000000f00 */
[----:B------:R-:W-:Y:S04]  /*25db0*/  STS [R2+0x5000], R46 ;  /* 0x0050002e02007388 */ /* 0x000fe80000000800 */
[----:B------:R3:W-:Y:S04]  /*25dc0*/  STS [R2+0x5200], R45 ;  /* 0x0052002d02007388 */ /* 0x0007e80000000800 */
[----:B------:R-:W-:Y:S04]  /*25dd0*/  STS [R0+0x5000], R42 ;  /* 0x0050002a00007388 */ /* 0x000fe80000000800 */
[----:B------:R4:W-:Y:S01]  /*25de0*/  STS [R0+0x5200], R50 ;  /* 0x0052003200007388 */ /* 0x0009e20000000800 */
[----:B------:R-:W-:Y:S06]  /*25df0*/  BAR.SYNC.DEFER_BLOCKING 0x0 ;  /* 0x0000000000007b1d */ /* 0x000fec0000010000 */
[----:B------:R-:W1:Y:S01]  /*25e00*/  S2R R14, SR_CTAID.Y ;  /* 0x00000000000e7919 */ /* 0x000e620000002600 */
[----:B------:R-:W1:Y:S01]  /*25e10*/  S2R R25, SR_CTAID.Z ;  /* 0x0000000000197919 */ /* 0x000e620000002700 */
[----:B---3--:R-:W-:-:S04]  /*25e20*/  LOP3.LUT R2, R23, 0xfffffffc, RZ, 0xc0, !PT ;  /* 0xfffffffc17027812 */ /* 0x008fc800078ec0ff */
[----:B------:R-:W-:Y:S01]  /*25e30*/  IADD3 R13, -R2, R13, RZ ;  /* 0x0000000d020d7210 */ /* 0x000fe20007ffe1ff */
[----:B-----5:R-:W-:Y:S01]  /*25e40*/  @P1 IMAD R2, R7, R6, RZ ;  /* 0x0000000607021224 */ /* 0x020fe200078e02ff */
[----:B--2---:R-:W-:Y:S01]  /*25e50*/  @!P1 MOV R2, R3 ;  /* 0x0000000300029202 */ /* 0x004fe20000000f00 */
[----:B------:R-:W2:Y:S01]  /*25e60*/  @P3 LDC R6, c[0x0][0x2e8] ;  /* 0x0000ba00ff063b82 */ /* 0x000ea20000000800 */
[----:B----4-:R-:W-:Y:S01]  /*25e70*/  @P6 FMUL.FTZ R0, R4, 0.69314718246459960938 ;  /* 0x3f31721804006820 */ /* 0x010fe20000410000 */
[C---:B------:R-:W-:Y:S01]  /*25e80*/  LEA.HI.SX32 R7, R58.reuse, 0x40, 0x1e ;  /* 0x000000403a077811 */ /* 0x040fe200078ff2ff */
[----:B------:R-:W3:Y:S01]  /*25e90*/  @P5 MUFU.LG2 R4, R234 ;  /* 0x000000ea00045308 */ /* 0x000ee20000000c00 */
[----:B------:R4:W2:Y:S01]  /*25ea0*/  LDS.128 R32, [R195+0x1800] ;  /* 0x00180000c3207984 */ /* 0x0008a20000000c00 */
[----:B------:R-:W-:Y:S01]  /*25eb0*/  @P6 FFMA.FTZ R16, R131, R5, R0 ;  /* 0x0000000583106223 */ /* 0x000fe20000010000 */
[----:B------:R-:W-:Y:S02]  /*25ec0*/  LEA.HI.SX32 R5, R58, 0x20, 0x1e ;  /* 0x000000203a057811 */ /* 0x000fe400078ff2ff */
[----:B------:R4:W2:Y:S01]  /*25ed0*/  LDS.128 R28, [R195+0x3800] ;  /* 0x00380000c31c7984 */ /* 0x0008a20000000c00 */
[----:B------:R-:W-:Y:S01]  /*25ee0*/  @P1 MOV R0, 0x1 ;  /* 0x0000000100001802 */ /* 0x000fe20000000f00 */
[----:B------:R-:W-:Y:S01]  /*25ef0*/  @!P1 IMAD R0, R3, R12, RZ ;  /* 0x0000000c03009224 */ /* 0x000fe200078e02ff */
[----:B------:R-:W-:Y:S01]  /*25f00*/  ISETP.GE.AND P0, PT, R5, UR6, PT ;  /* 0x0000000605007c0c */ /* 0x000fe2000bf06270 */
[----:B------:R-:W-:Y:S01]  /*25f10*/  @P4 FMUL.FTZ R3, R8, 0.69314718246459960938 ;  /* 0x3f31721808034820 */ /* 0x000fe20000410000 */
[----:B------:R-:W5:Y:S01]  /*25f20*/  @P3 MUFU.LG2 R5, R55 ;  /* 0x0000003700053308 */ /* 0x000f620000000c00 */
[----:B------:R-:W-:-:S02]  /*25f30*/  ISETP.NE.AND P6, PT, R57, RZ, PT ;  /* 0x000000ff3900720c */ /* 0x000fc40003fc5270 */
[----:B-1----:R-:W-:Y:S01]  /*25f40*/  @P4 FFMA.FTZ R21, R129, R10, R3 ;  /* 0x0000000a81154223 */ /* 0x002fe20000010003 */
[----:B------:R-:W-:Y:S02]  /*25f50*/  ISETP.GE.AND P1, PT, R7, UR6, PT ;  /* 0x0000000607007c0c */ /* 0x000fe4000bf26270 */
[----:B------:R-:W-:Y:S01]  /*25f60*/  SHF.L.U32 R24, R13, 0x3, RZ ;  /* 0x000000030d187819 */ /* 0x000fe200000006ff */
[----:B---3--:R-:W-:Y:S01]  /*25f70*/  @P5 FMUL.FTZ R4, R4, 0.69314718246459960938 ;  /* 0x3f31721804045820 */ /* 0x008fe20000410000 */
[----:B------:R-:W-:-:S03]  /*25f80*/  IMAD R0, R14, R0, RZ ;  /* 0x000000000e007224 */ /* 0x000fc600078e02ff */
[----:B------:R-:W-:Y:S01]  /*25f90*/  @P5 FFMA.FTZ R22, R130, R9, R4 ;  /* 0x0000000982165223 */ /* 0x000fe20000010004 */
[----:B------:R-:W-:Y:S02]  /*25fa0*/  LOP3.LUT P5, RZ, R59, 0x3, RZ, 0xc0, !PT ;  /* 0x000000033bff7812 */ /* 0x000fe400078ac0ff */
[----:B------:R-:W-:Y:S01]  /*25fb0*/  SEL R4, R0, RZ, !P6 ;  /* 0x000000ff00047207 */ /* 0x000fe20007000000 */
[----:B------:R-:W-:-:S04]  /*25fc0*/  IMAD R0, R11, UR4, RZ ;  /* 0x000000040b007c24 */ /* 0x000fc8000f8e02ff */
[----:B------:R-:W-:Y:S01]  /*25fd0*/  IMAD R2, R25, R2, R4 ;  /* 0x0000000219027224 */ /* 0x000fe200078e0204 */
[----:B------:R-:W-:Y:S01]  /*25fe0*/  SHF.L.U32 R0, R0, 0x7, RZ ;  /* 0x0000000700007819 */ /* 0x000fe200000006ff */
[----:B-----5:R-:W-:-:S03]  /*25ff0*/  @P3 FMUL.FTZ R4, R5, 0.69314718246459960938 ;  /* 0x3f31721805043820 */ /* 0x020fc60000410000 */
[----:B------:R-:W-:Y:S01]  /*26000*/  IADD3 R12, P6, P4, R0, R52, R2 ;  /* 0x00000034000c7210 */ /* 0x000fe20007cde002 */
[----:B--2---:R-:W-:Y:S01]  /*26010*/  @P3 FFMA.FTZ R20, R128, R6, R4 ;  /* 0x0000000680143223 */ /* 0x004fe20000010004 */
[----:B------:R-:W-:Y:S02]  /*26020*/  SHF.R.S32.HI R3, RZ, 0x1f, R0 ;  /* 0x0000001fff037819 */ /* 0x000fe40000011400 */
[----:B------:R-:W-:-:S04]  /*26030*/  SHF.R.S32.HI R2, RZ, 0x1f, R2 ;  /* 0x0000001fff027819 */ /* 0x000fc80000011402 */
[----:B------:R-:W-:Y:S01]  /*26040*/  IADD3.X R10, R3, R53, R2, P6, P4 ;  /* 0x00000035030a7210 */ /* 0x000fe200037e8402 */
[----:B----4-:R-:W-:Y:S06]  /*26050*/  @P5 BRA `(.L_x_578) ;  /* 0x0000000000c45947 */ /* 0x010fec0003800000 */
[----:B------:R-:W1:Y:S02]  /*26060*/  S2R R4, SR_TID.X ;  /* 0x0000000000047919 */ /* 0x000e640000002100 */
[----:B-1----:R-:W-:-:S04]  /*26070*/  SHF.R.S32.HI R2, RZ, 0x1f, R4 ;  /* 0x0000001fff027819 */ /* 0x002fc80000011404 */
[----:B------:R-:W-:-:S04]  /*26080*/  LEA.HI R2, R2, R4, RZ, 0x5 ;  /* 0x0000000402027211 */ /* 0x000fc800078f28ff */
[----:B------:R-:W-:Y:S02]  /*26090*/  LOP3.LUT R0, R2, 0xffffffe0, RZ, 0xc0, !PT ;  /* 0xffffffe002007812 */ /* 0x000fe400078ec0ff */
[--C-:B------:R-:W-:Y:S02]  /*260a0*/  SHF.R.S32.HI R3, RZ, 0x5, R2.reuse ;  /* 0x00000005ff037819 */ /* 0x100fe40000011402 */
[----:B------:R-:W-:Y:S01]  /*260b0*/  SHF.R.S32.HI R2, RZ, 0x1f, R2 ;  /* 0x0000001fff027819 */ /* 0x000fe20000011402 */
[----:B------:R-:W-:-:S03]  /*260c0*/  IMAD.IADD R0, R4, 0x1, -R0 ;  /* 0x0000000104007824 */ /* 0x000fc600078e0a00 */
[----:B------:R-:W-:Y:S02]  /*260d0*/  LEA.HI R2, R2, R3, RZ, 0x2 ;  /* 0x0000000302027211 */ /* 0x000fe400078f10ff */
        /* <DEDUP_REMOVED lines=11> */
[----:B------:R-:W-:-:S07]  /*26190*/  ISETP.GE.AND P5, PT, R5, UR5, PT ;  /* 0x0000000505007c0c */ /* 0x000fce000bfa6270 */
[----:B------:R-:W1:Y:S01]  /*261a0*/  @!P3 LDC.64 R6, c[0x0][0x2b0] ;  /* 0x0000ac00ff06bb82 */ /* 0x000e620000000a00 */
[----:B------:R-:W-:-:S03]  /*261b0*/  @!P3 IMAD R2, R0, R11, RZ ;  /* 0x0000000b0002b224 */ /* 0x000fc600078e02ff */
[----:B------:R-:W-:Y:S02]  /*261c0*/  @!P6 IMAD R4, R4, R11, RZ ;  /* 0x0000000b0404e224 */ /* 0x000fe400078e02ff */
[C---:B------:R-:W-:Y:S02]  /*261d0*/  @!P3 IADD3 R3, P4, R2.reuse, R12, RZ ;  /* 0x0000000c0203b210 */ /* 0x040fe40007f9e0ff */
[----:B------:R-:W2:Y:S02]  /*261e0*/  @!P6 LDC.64 R18, c[0x0][0x2b0] ;  /* 0x0000ac00ff12eb82 */ /* 0x000ea40000000a00 */
[----:B------:R-:W-:-:S06]  /*261f0*/  @!P3 LEA.HI.X.SX32 R9, R2, R10, 0x1, P4 ;  /* 0x0000000a0209b211 */ /* 0x000fcc00020f0eff */
[----:B------:R-:W3:Y:S01]  /*26200*/  @!P5 LDC.64 R14, c[0x0][0x2b0] ;  /* 0x0000ac00ff0edb82 */ /* 0x000ee20000000a00 */
[----:B-1----:R-:W-:-:S04]  /*26210*/  @!P3 LEA R2, P4, R3, R6, 0x2 ;  /* 0x000000060302b211 */ /* 0x002fc800078810ff */
[----:B------:R-:W-:Y:S02]  /*26220*/  @!P3 LEA.HI.X R3, R3, R7, R9, 0x2, P4 ;  /* 0x000000070303b211 */ /* 0x000fe400020f1409 */
[----:B------:R-:W-:-:S03]  /*26230*/  ISETP.GE.AND P4, PT, R8, UR5, PT ;  /* 0x0000000508007c0c */ /* 0x000fc6000bf86270 */
[----:B------:R1:W-:Y:S01]  /*26240*/  @!P3 STG.E desc[UR22][R2.64], R16 ;  /* 0x000000100200b986 */ /* 0x0003e2000c101916 */
[----:B------:R-:W-:-:S09]  /*26250*/  @!P6 IADD3 R0, P3, R4, R12, RZ ;  /* 0x0000000c0400e210 */ /* 0x000fd20007f7e0ff */
[----:B-1----:R-:W1:Y:S01]  /*26260*/  @!P4 LDC.64 R16, c[0x0][0x2b0] ;  /* 0x0000ac00ff10cb82 */ /* 0x002e620000000a00 */
[----:B------:R-:W-:Y:S01]  /*26270*/  @!P6 LEA.HI.X.SX32 R2, R4, R10, 0x1, P3 ;  /* 0x0000000a0402e211 */ /* 0x000fe200018f0eff */
[----:B------:R-:W-:Y:S01]  /*26280*/  @!P5 IMAD R3, R5, R11, RZ ;  /* 0x0000000b0503d224 */ /* 0x000fe200078e02ff */
[----:B--2---:R-:W-:-:S04]  /*26290*/  @!P6 LEA R6, P3, R0, R18, 0x2 ;  /* 0x000000120006e211 */ /* 0x004fc800078610ff */
[----:B------:R-:W-:Y:S01]  /*262a0*/  @!P6 LEA.HI.X R7, R0, R19, R2, 0x2, P3 ;  /* 0x000000130007e211 */ /* 0x000fe200018f1402 */
[----:B------:R-:W-:Y:S01]  /*262b0*/  @!P4 IMAD R2, R8, R11, RZ ;  /* 0x0000000b0802c224 */ /* 0x000fe200078e02ff */
        /* <DEDUP_REMOVED lines=11> */
.L_x_578:
[----:B------:R-:W-:Y:S05]  /*26370*/  BSYNC B0 ;  /* 0x0000000000007941 */ /* 0x000fea0003800000 */
.L_x_577:
[----:B------:R1:W5:Y:S04]  /*26380*/  LDL R27, [R1+0xfc] ;  /* 0x0000fc00011b7983 */ /* 0x0003680000100800 */
[----:B------:R1:W5:Y:S01]  /*26390*/  LDL R26, [R1+0x128] ;  /* 0x00012800011a7983 */ /* 0x0003620000100800 */
[----:B--2---:R-:W-:Y:S01]  /*263a0*/  SHF.R.S32.HI R2, RZ, 0x2, R23 ;  /* 0x00000002ff027819 */ /* 0x004fe20000011417 */
[----:B------:R-:W-:Y:S01]  /*263b0*/  ULDC.64 UR4, c[0x0][0x2a0] ;  /* 0x0000a80000047ab9 */ /* 0x000fe20000000a00 */
[----:B------:R-:W-:Y:S01]  /*263c0*/  SHF.R.S32.HI R6, RZ, 0x1f, R25 ;  /* 0x0000001fff067819 */ /* 0x000fe20000011419 */
[----:B------:R1:W2:Y:S01]  /*263d0*/  LDS.128 R20, [R195] ;  /* 0x00000000c3147984 */ /* 0x0002a20000000c00 */
[----:B------:R-:W-:Y:S01]  /*263e0*/  SHF.R.S32.HI R0, RZ, 0x1f, R24 ;  /* 0x0000001fff007819 */ /* 0x000fe20000011418 */
[----:B------:R-:W-:Y:S01]  /*263f0*/  BSSY B0, `(.L_x_579) ;  /* 0x000001f000007945 */ /* 0x000fe20003800000 */
[----:B------:R-:W-:Y:S01]  /*26400*/  IADD3 R4, P3, R24, UR10, RZ ;  /* 0x0000000a18047c10 */ /* 0x000fe2000ff7e0ff */
[----:B------:R1:W3:Y:S01]  /*26410*/  LDS.128 R16, [R195+0x2000] ;  /* 0x00200000c3107984 */ /* 0x0002e20000000c00 */
[----:B------:R-:W-:-:S02]  /*26420*/  LEA.HI.SX32 R3, R58, 0x60, 0x1e ;  /* 0x000000603a037811 */ /* 0x000fc400078ff2ff */
[----:B------:R-:W-:Y:S01]  /*26430*/  IADD3.X R5, R0, UR8, RZ, P3, !PT ;  /* 0x0000000800057c10 */ /* 0x000fe20009ffe4ff */
[----:B------:R1:W4:Y:S01]  /*26440*/  LDS.128 R12, [R195+0x4000] ;  /* 0x00400000c30c7984 */ /* 0x0003220000000c00 */
[----:B------:R-:W-:Y:S01]  /*26450*/  IMAD R0, R6, UR4, RZ ;  /* 0x0000000406007c24 */ /* 0x000fe2000f8e02ff */
[----:B------:R-:W-:Y:S01]  /*26460*/  ISETP.GE.AND P3, PT, R3, UR6, PT ;  /* 0x0000000603007c0c */ /* 0x000fe2000bf66270 */
[----:B------:R-:W-:Y:S01]  /*26470*/  IMAD.U32 R6, RZ, RZ, UR14 ;  /* 0x0000000eff067e24 */ /* 0x000fe2000f8e00ff */
[----:B------:R-:W-:Y:S01]  /*26480*/  SHF.R.S32.HI R3, RZ, 0x1f, R2 ;  /* 0x0000001fff037819 */ /* 0x000fe20000011402 */
[C---:B------:R-:W-:Y:S02]  /*26490*/  IMAD R0, R25.reuse, UR5, R0 ;  /* 0x0000000519007c24 */ /* 0x040fe4000f8e0200 */
[----:B------:R-:W-:-:S04]  /*264a0*/  IMAD.WIDE.U32 R10, R25, UR4, R4 ;  /* 0x00000004190a7c25 */ /* 0x000fc8000f8e0004 */
[----:B------:R-:W-:-:S04]  /*264b0*/  IMAD.WIDE R2, R6, 0x80, R2 ;  /* 0x0000008006027825 */ /* 0x000fc800078e0202 */
[----:B------:R-:W-:Y:S01]  /*264c0*/  IMAD.IADD R9, R11, 0x1, R0 ;  /* 0x000000010b097824 */ /* 0x000fe200078e0200 */
[----:B------:R-:W-:Y:S06]  /*264d0*/  @P2 BRA `(.L_x_580) ;  /* 0x0000000000402947 */ /* 0x000fec0003800000 */
[----:B------:R-:W-:Y:S01]  /*264e0*/  ULDC.64 UR4, c[0x0][0x298] ;  /* 0x0000a60000047ab9 */ /* 0x000fe20000000a00 */
[----:B------:R-:W-:Y:S01]  /*264f0*/  IMAD.MOV.U32 R8, RZ, RZ, R10 ;  /* 0x000000ffff087224 */ /* 0x000fe200078e000a */
[----:B------:R-:W-:Y:S01]  /*26500*/  ULDC UR7, c[0x0][0x2d0] ;  /* 0x0000b40000077ab9 */ /* 0x000fe20000000800 */
[----:B------:R-:W-:Y:S01]  /*26510*/  IMAD R0, R3, UR4, RZ ;  /* 0x0000000403007c24 */ /* 0x000fe2000f8e02ff */
[----:B------:R-:W-:Y:S01]  /*26520*/  ISETP.GE.AND P6, PT, R24, UR7, PT ;  /* 0x0000000718007c0c */ /* 0x000fe2000bfc6270 */
[----:B------:R-:W-:Y:S01]  /*26530*/  IMAD.WIDE.U32 R6, R2, UR4, R8 ;  /* 0x0000000402067c25 */ /* 0x000fe2000f8e0008 */
[----:B-----5:R-:W-:Y:S02]  /*26540*/  ISETP.GE.AND P5, PT, R27, UR7, PT ;  /* 0x000000071b007c0c */ /* 0x020fe4000bfa6270 */
        /* <DEDUP_REMOVED lines=9> */
.L_x_580:
[----:B------:R-:W-:Y:S05]  /*265e0*/  BSYNC B0 ;  /* 0x0000000000007941 */ /* 0x000fea0003800000 */
.L_x_579:
[----:B--2---:R2:W1:Y:S01]  /*265f0*/  LDS.128 R20, [R195+0x800] ;  /* 0x00080000c3147984 */ /* 0x0044620000000c00 */
[----:B------:R-:W-:Y:S03]  /*26600*/  BSSY B0, `(.L_x_581) ;  /* 0x0000017000007945 */ /* 0x000fe60003800000 */
[----:B---3--:R2:W3:Y:S04]  /*26610*/  LDS.128 R16, [R195+0x2800] ;  /* 0x00280000c3107984 */ /* 0x0084e80000000c00 */
        /* <DEDUP_REMOVED lines=10> */
[----:B-----5:R-:W-:Y:S02]  /*266c0*/  ISETP.GE.AND P2, PT, R27, UR7, PT ;  /* 0x000000071b007c0c */ /* 0x020fe4000bf46270 */
        /* <DEDUP_REMOVED lines=8> */
[----:B---3--:R1:W-:Y:S04]  /*26750*/  @!P2 STG.E.128 desc[UR22][R4.64+0x40], R16 ;  /* 0x000040100400a986 */ /* 0x0083e8000c101d16 */
[----:B----4-:R1:W-:Y:S02]  /*26760*/  @!P0 STG.E.128 desc[UR22][R4.64+0x80], R12 ;  /* 0x0000800c04008986 */ /* 0x0103e4000c101d16 */
.L_x_582:
[----:B------:R-:W-:Y:S05]  /*26770*/  BSYNC B0 ;  /* 0x0000000000007941 */ /* 0x000fea0003800000 */
.L_x_581:
        /* <DEDUP_REMOVED lines=24> */
.L_x_584:
[----:B------:R-:W-:Y:S05]  /*26900*/  BSYNC B0 ;  /* 0x0000000000007941 */ /* 0x000fea0003800000 */
.L_x_583:
[----:B-1--4-:R1:W4:Y:S01]  /*26910*/  LDS.128 R12, [R195+0x5800] ;  /* 0x00580000c30c7984 */ /* 0x0123220000000c00 */
[----:B------:R-:W-:Y:S05]  /*26920*/  @P3 EXIT ;  /* 0x000000000000394d */ /* 0x000fea0003800000 */
[----:B------:R-:W-:Y:S01]  /*26930*/  IADD3 R0, P0, R2, 0x60, RZ ;  /* 0x0000006002007810 */ /* 0x000fe20007f1e0ff */
[----:B------:R-:W-:Y:S01]  /*26940*/  ULDC.64 UR4, c[0x0][0x298] ;  /* 0x0000a60000047ab9 */ /* 0x000fe20000000a00 */
[----:B------:R-:W-:Y:S02]  /*26950*/  ULDC UR6, c[0x0][0x2d0] ;  /* 0x0000b40000067ab9 */ /* 0x000fe40000000800 */
[----:B------:R-:W-:Y:S01]  /*26960*/  ISETP.GE.AND P2, PT, R24, UR6, PT ;  /* 0x0000000618007c0c */ /* 0x000fe2000bf46270 */
[----:B------:R-:W-:Y:S01]  /*26970*/  IMAD.X R2, RZ, RZ, R3, P0 ;  /* 0x000000ffff027224 */ /* 0x000fe200000e0603 */
[----:B------:R-:W-:Y:S02]  /*26980*/  MOV R3, R9 ;  /* 0x0000000900037202 */ /* 0x000fe40000000f00 */
[----:B-----5:R-:W-:Y:S01]  /*26990*/  ISETP.GE.AND P1, PT, R27, UR6, PT ;  /* 0x000000061b007c0c */ /* 0x020fe2000bf26270 */
[----:B------:R-:W-:Y:S01]  /*269a0*/  IMAD R6, R2, UR4, RZ ;  /* 0x0000000402067c24 */ /* 0x000fe2000f8e02ff */
[----:B------:R-:W-:Y:S01]  /*269b0*/  ISETP.GE.AND P0, PT, R26, UR6, PT ;  /* 0x000000061a007c0c */ /* 0x000fe2000bf06270 */
[----:B------:R-:W-:-:S04]  /*269c0*/  IMAD.MOV.U32 R2, RZ, RZ, R10 ;  /* 0x000000ffff027224 */ /* 0x000fc800078e000a */
[----:B------:R-:W-:-:S04]  /*269d0*/  IMAD.WIDE.U32 R4, R0, UR4, R2 ;  /* 0x0000000400047c25 */ /* 0x000fc8000f8e0002 */
        /* <DEDUP_REMOVED lines=10> */
.L_x_541:
[----:B------:R-:W-:Y:S01]  /*26a80*/  UISETP.NE.AND UP2, UPT, UR13, -0x1, UPT ;  /* 0xffffffff0d00788c */ /* 0x000fe2000bf45270 */
[----:B------:R-:W-:Y:S01]  /*26a90*/  LEA.HI R10, R24, R151, RZ, 0x2 ;  /* 0x00000097180a7211 */ /* 0x000fe200078f10ff */
[----:B------:R-:W-:Y:S01]  /*26aa0*/  ULDC.U8 UR8, c[0x0][0x3d8] ;  /* 0x0000f60000087ab9 */ /* 0x000fe20000000000 */
[----:B------:R-:W-:Y:S01]  /*26ab0*/  ULDC.U8 UR9, c[0x0][0x3d9] ;  /* 0x0000f64000097ab9 */ /* 0x000fe20000000000 */
[----:B------:R-:W-:Y:S01]  /*26ac0*/  UISETP.NE.AND UP3, UPT, UR8, URZ, UPT ;  /* 0x0000003f0800728c */ /* 0x000fe2000bf65270 */
[----:B------:R-:W-:Y:S01]  /*26ad0*/  LOP3.LUT R0, R10, 0xfffffffc, RZ, 0xc0, !PT ;  /* 0xfffffffc0a007812 */ /* 0x000fe200078ec0ff */
[----:B------:R-:W-:Y:S01]  /*26ae0*/  UISETP.NE.AND UP1, UPT, UR9, URZ, UPT ;  /* 0x0000003f0900728c */ /* 0x000fe2000bf25270 */
[----:B------:R-:W-:Y:S01]  /*26af0*/  IMAD.U32 R6, RZ, RZ, UR14 ;  /* 0x0000000eff067e24 */ /* 0x000fe2000f8e00ff */
[----:B------:R-:W-:Y:S01]  /*26b00*/  UISETP.EQ.AND UP3, UPT, UR9, URZ, UP3 ;  /* 0x0000003f0900728c */ /* 0x000fe20009f62270 */
[----:B------:R-:W-:Y:S02]  /*26b10*/  SHF.R.S32.HI R10, RZ, 0x2, R10 ;  /* 0x00000002ff0a7819 */ /* 0x000fe4000001140a */
[----:B------:R-:W-:Y:S01]  /*26b20*/  @UP2 ULDC.64 UR6, c[0x0][0x298] ;  /* 0x0000a60000062ab9 */ /* 0x000fe20000000a00 */
[----:B------:R-:W-:Y:S01]  /*26b30*/  UISETP.NE.OR UP0, UPT, UR13, -0x1, !UP3 ;  /* 0xffffffff0d00788c */ /* 0x000fe2000df05670 */
[----:B------:R-:W-:Y:S01]  /*26b40*/  PLOP3.LUT P0, PT, PT, PT, UP1, 0x80, 0x0 ;  /* 0x000000000000781c */ /* 0x000fe20003f0f018 */
[----:B------:R-:W-:Y:S01]  /*26b50*/  @UP2 UIMAD.WIDE.U32 UR10, UR13, UR6, URZ ;  /* 0x000000060d0a22a5 */ /* 0x000fe2000f8e003f */
[----:B------:R-:W-:-:S02]  /*26b60*/  SHF.R.S32.HI R11, RZ, 0x1f, R10 ;  /* 0x0000001fff0b7819 */ /* 0x000fc4000001140a */
[----:B------:R-:W-:Y:S01]  /*26b70*/  @UP1 ULDC UR14, c[0x0][0x2c0] ;  /* 0x0000b000000e1ab9 */ /* 0x000fe20000000800 */
[----:B------:R-:W-:Y:S02]  /*26b80*/  @UP2 UIMAD UR5, UR13, UR7, UR11 ;  /* 0x000000070d0522a4 */ /* 0x000fe4000f8e020b */
[----:B------:R-:W-:Y:S01]  /*26b90*/  @!UP2 USHF.R.S32.HI UR11, URZ, 0x1f, UR17 ;  /* 0x0000001f3f0ba899 */ /* 0x000fe20008011411 */
[----:B------:R-:W-:Y:S01]  /*26ba0*/  @!UP2 ULDC.64 UR6, c[0x0][0x290] ;  /* 0x0000a4000006aab9 */ /* 0x000fe20000000a00 */
[----:B------:R-:W-:Y:S02]  /*26bb0*/  @!UP3 UMOV UR20, URZ ;  /* 0x0000003f0014bc82 */ /* 0x000fe40008000000 */
[----:B------:R-:W-:Y:S02]  /*26bc0*/  @!UP2 UIMAD UR9, UR11, UR6, URZ ;  /* 0x000000060b09a2a4 */ /* 0x000fe4000f8e023f */
[----:B------:R-:W-:Y:S02]  /*26bd0*/  @!UP2 UIMAD.WIDE.U32 UR18, UR17, UR6, URZ ;  /* 0x000000061112a2a5 */ /* 0x000fe4000f8e003f */
[----:B------:R-:W-:Y:S01]  /*26be0*/  @!UP2 UIMAD UR9, UR17, UR7, UR9 ;  /* 0x000000071109a2a4 */ /* 0x000fe2000f8e0209 */
[----:B------:R-:W-:-:S02]  /*26bf0*/  @!UP3 UMOV UR21, URZ ;  /* 0x0000003f0015bc82 */ /* 0x000fc40008000000 */
[----:B------:R-:W-:Y:S01]  /*26c00*/  @UP1 ULDC.64 UR6, c[0x0][0x2c0] ;  /* 0x0000b00000061ab9 */ /* 0x000fe20000000a00 */
[----:B------:R-:W-:Y:S01]  /*26c10*/  @UP1 UMOV UR12, 0x1 ;  /* 0x00000001000c1882 */ /* 0x000fe20000000000 */
[----:B------:R-:W-:Y:S02]  /*26c20*/  @UP1 UIMAD UR11, UR7, UR6, URZ ;  /* 0x00000006070b12a4 */ /* 0x000fe4000f8e023f */
[----:B------:R-:W-:Y:S01]  /*26c30*/  @!UP2 UIADD3 UR5, UR19, UR9, URZ ;  /* 0x000000091305a290 */ /* 0x000fe2000fffe03f */
[----:B------:R-:W-:Y:S01]  /*26c40*/  @UP3 ULDC UR6, c[0x0][0x2c4] ;  /* 0x0000b10000063ab9 */ /* 0x000fe20000000800 */
[----:B------:R-:W-:Y:S01]  /*26c50*/  @!UP2 UMOV UR10, UR18 ;  /* 0x00000012000aac82 */ /* 0x000fe20008000000 */
[----:B------:R-:W-:-:S04]  /*26c60*/  @!UP0 UIMAD UR13, UR17, UR6, URZ ;  /* 0x00000006110d82a4 */ /* 0x000fc8000f8e023f */
[----:B------:R-:W-:-:S03]  /*26c70*/  @UP3 USHF.R.S32.HI UR6, URZ, 0x1f, UR13 ;  /* 0x0000001f3f063899 */ /* 0x000fc6000801140d */
[----:B------:R-:W-:-:S04]  /*26c80*/  @UP3 UMOV UR20, UR13 ;  /* 0x0000000d00143c82 */ /* 0x000fc80008000000 */
[----:B------:R-:W-:Y:S01]  /*26c90*/  @UP3 UMOV UR21, UR6 ;  /* 0x0000000600153c82 */ /* 0x000fe20008000000 */
[----:B------:R-:W-:Y:S05]  /*26ca0*/  @P0 BRA `(.L_x_585) ;  /* 0x0000000000180947 */ /* 0x000fea0003800000 */
[----:B------:R-:W-:Y:S01]  /*26cb0*/  UISETP.NE.AND UP0, UPT, UR8, URZ, UPT ;  /* 0x0000003f0800728c */ /* 0x000fe2000bf05270 */
[----:B------:R-:W-:Y:S01]  /*26cc0*/  ULDC UR11, c[0x0][0x2c4] ;  /* 0x0000b100000b7ab9 */ /* 0x000fe20000000800 */
[----:B------:R-:W-:Y:S01]  /*26cd0*/  ULDC UR12, c[0x0][0x270] ;  /* 0x00009c00000c7ab9 */ /* 0x000fe20000000800 */
[----:B------:R-:W-:-:S08]  /*26ce0*/  UMOV UR14, 0x1 ;  /* 0x00000001000e7882 */ /* 0x000fd00000000000 */
[----:B------:R-:W-:Y:S02]  /*26cf0*/  @UP0 ULDC UR11, c[0x0][0x2e4] ;  /* 0x0000b900000b0ab9 */ /* 0x000fe40000000800 */
[----:B------:R-:W-:-:S12]  /*26d00*/  UIMAD UR12, UR11, UR12, URZ ;  /* 0x0000000c0b0c72a4 */ /* 0x000fd8000f8e023f */
.L_x_585:
[----:B------:R-:W-:Y:S01]  /*26d10*/  IMAD.IADD R0, R151, 0x1, -R0 ;  /* 0x0000000197007824 */ /* 0x000fe200078e0a00 */
[----:B------:R-:W-:Y:S01]  /*26d20*/  UIADD3 UR15, -UR24, UR15, URZ ;  /* 0x0000000f180f7290 */ /* 0x000fe2000fffe13f */
[C---:B------:R-:W-:Y:S01]  /*26d30*/  VIADD R14, R10.reuse, 0x20 ;  /* 0x000000200a0e7836 */ /* 0x040fe20000000000 */
[----:B------:R-:W-:Y:S01]  /*26d40*/  UIMAD UR12, UR17, UR12, URZ ;  /* 0x0000000c110c72a4 */ /* 0x000fe2000f8e023f */
[----:B------:R-:W-:Y:S01]  /*26d50*/  IADD3 R15, R10, 0x40, RZ ;  /* 0x000000400a0f7810 */ /* 0x000fe20007ffe0ff */
[----:B------:R-:W-:Y:S01]  /*26d60*/  USHF.R.S32.HI UR8, URZ, 0x1f, UR4 ;  /* 0x0000001f3f087899 */ /* 0x000fe20008011404 */
[C---:B------:R-:W-:Y:S01]  /*26d70*/  ISETP.NE.AND P3, PT, R0.reuse, RZ, PT ;  /* 0x000000ff0000720c */ /* 0x040fe20003f65270 */
[----:B------:R-:W-:Y:S01]  /*26d80*/  ULDC.64 UR6, c[0x0][0x2a0] ;  /* 0x0000a80000067ab9 */ /* 0x000fe20000000a00 */
[----:B------:R-:W-:Y:S01]  /*26d90*/  SHF.L.U32 R0, R0, 0x3, RZ ;  /* 0x0000000300007819 */ /* 0x000fe200000006ff */
[----:B------:R-:W-:Y:S01]  /*26da0*/  USEL UR12, UR12, URZ, !UP3 ;  /* 0x0000003f0c0c7287 */ /* 0x000fe2000d800000 */
[----:B------:R-:W-:Y:S01]  /*26db0*/  ISETP.GE.AND P0, PT, R10, UR15, PT ;  /* 0x0000000f0a007c0c */ /* 0x000fe2000bf06270 */
[----:B------:R-:W-:Y:S01]  /*26dc0*/  UIMAD UR8, UR8, UR6, URZ ;  /* 0x00000006080872a4 */ /* 0x000fe2000f8e023f */
[C---:B------:R-:W-:Y:S01]  /*26dd0*/  IADD3 R2, P1, R0.reuse, UR10, RZ ;  /* 0x0000000a00027c10 */ /* 0x040fe2000ff3e0ff */
[----:B------:R-:W-:Y:S01]  /*26de0*/  IMAD.U32 R12, RZ, RZ, UR6 ;  /* 0x00000006ff0c7e24 */ /* 0x000fe2000f8e00ff */
[----:B------:R-:W-:Y:S01]  /*26df0*/  UIMAD UR6, UR24, UR14, URZ ;  /* 0x0000000e180672a4 */ /* 0x000fe2000f8e023f */
[----:B------:R-:W-:Y:S01]  /*26e00*/  BSSY B0, `(.L_x_586) ;  /* 0x0000021000007945 */ /* 0x000fe20003800000 */
[----:B------:R-:W-:Y:S01]  /*26e10*/  LEA.HI.X.SX32 R3, R0, UR5, 0x1, P1 ;  /* 0x0000000500037c11 */ /* 0x000fe200088f0eff */
[----:B------:R-:W-:Y:S01]  /*26e20*/  UIMAD UR12, UR4, UR11, UR12 ;  /* 0x0000000b040c72a4 */ /* 0x000fe2000f8e020c */
[----:B------:R-:W-:Y:S01]  /*26e30*/  IMAD.WIDE R6, R6, 0x80, R10 ;  /* 0x0000008006067825 */ /* 0x000fe200078e020a */
[----:B------:R-:W-:Y:S01]  /*26e40*/  UIMAD UR7, UR4, UR7, UR8 ;  /* 0x00000007040772a4 */ /* 0x000fe2000f8e0208 */
[----:B------:R-:W-:Y:S01]  /*26e50*/  ISETP.GE.AND P2, PT, R14, UR15, PT ;  /* 0x0000000f0e007c0c */ /* 0x000fe2000bf46270 */
[----:B------:R-:W-:Y:S01]  /*26e60*/  USHF.R.S32.HI UR5, URZ, 0x1f, UR6 ;  /* 0x0000001f3f057899 */ /* 0x000fe20008011406 */
[----:B------:R-:W-:Y:S01]  /*26e70*/  IMAD.WIDE.U32 R12, R12, UR4, R2 ;  /* 0x000000040c0c7c25 */ /* 0x000fe2000f8e0002 */
[----:B------:R-:W-:Y:S01]  /*26e80*/  USHF.R.S32.HI UR8, URZ, 0x1f, UR12 ;  /* 0x0000001f3f087899 */ /* 0x000fe2000801140c */
[----:B------:R-:W-:Y:S01]  /*26e90*/  ISETP.GE.AND P1, PT, R15, UR15, PT ;  /* 0x0000000f0f007c0c */ /* 0x000fe2000bf26270 */
[----:B------:R-:W-:Y:S01]  /*26ea0*/  UIADD3 UR6, UP1, UP0, UR6, UR20, UR12 ;  /* 0x0000001406067290 */ /* 0x000fe2000f83e00c */
[----:B------:R-:W-:Y:S01]  /*26eb0*/  VIADD R16, R10, 0x60 ;  /* 0x000000600a107836 */ /* 0x000fe20000000000 */
[----:B------:R-:W-:Y:S01]  /*26ec0*/  IADD3 R9, R13, UR7, RZ ;  /* 0x000000070d097c10 */ /* 0x000fe2000fffe0ff */
[C---:B------:R-:W-:Y:S01]  /*26ed0*/  VIADD R17, R0.reuse, 0x40 ;  /* 0x0000004000117836 */ /* 0x040fe20000000000 */
[----:B------:R-:W-:Y:S01]  /*26ee0*/  UIADD3.X UR20, UR5, UR21, UR8, UP1, UP0 ;  /* 0x0000001505147290 */ /* 0x000fe20008fe0408 */
[----:B------:R-:W-:Y:S01]  /*26ef0*/  IADD3 R18, R0, 0x20, RZ ;  /* 0x0000002000127810 */ /* 0x000fe20007ffe0ff */
[----:B------:R-:W-:Y:S10]  /*26f00*/  @P0 BRA `(.L_x_587) ;  /* 0x0000000000400947 */ /* 0x000ff40003800000 */
        /* <DEDUP_REMOVED lines=16> */
.L_x_587:
[----:B------:R-:W-:Y:S05]  /*27010*/  BSYNC B0 ;  /* 0x0000000000007941 */ /* 0x000fea0003800000 */
.L_x_586:
[----:B------:R-:W-:Y:S01]  /*27020*/  BSSY B0, `(.L_x_588) ;  /* 0x0000016000007945 */ /* 0x000fe20003800000 */
[----:B------:R-:W-:-:S03]  /*27030*/  ISETP.GE.AND P0, PT, R16, UR15, PT ;  /* 0x0000000f10007c0c */ /* 0x000fc6000bf06270 */
[----:B------:R-:W-:Y:S10]  /*27040*/  @P2 BRA `(.L_x_589) ;  /* 0x00000000004c2947 */ /* 0x000ff40003800000 */
[----:B-1----:R-:W-:Y:S01]  /*27050*/  IADD3 R2, P2, R6, 0x20, RZ ;  /* 0x0000002006027810 */ /* 0x002fe20007f5e0ff */
        /* <DEDUP_REMOVED lines=18> */
.L_x_589:
[----:B------:R-:W-:Y:S05]  /*27180*/  BSYNC B0 ;  /* 0x0000000000007941 */ /* 0x000fea0003800000 */
.L_x_588:
[----:B------:R-:W-:Y:S01]  /*27190*/  BSSY B0, `(.L_x_590) ;  /* 0x0000016000007945 */ /* 0x000fe20003800000 */
[----:B------:R-:W-:-:S03]  /*271a0*/  ISETP.GE.OR P6, PT, R10, UR15, P3 ;  /* 0x0000000f0a007c0c */ /* 0x000fc60009fc6670 */
[----:B------:R-:W-:Y:S10]  /*271b0*/  @P1 BRA `(.L_x_591) ;  /* 0x00000000004c1947 */ /* 0x000ff40003800000 */
[----:B-12---:R-:W-:Y:S01]  /*271c0*/  IADD3 R2, P1, R6, 0x40, RZ ;  /* 0x0000004006027810 */ /* 0x006fe20007f3e0ff */
        /* <DEDUP_REMOVED lines=18> */
.L_x_591:
[----:B------:R-:W-:Y:S05]  /*272f0*/  BSYNC B0 ;  /* 0x0000000000007941 */ /* 0x000fea0003800000 */
.L_x_590:
[----:B------:R-:W-:Y:S01]  /*27300*/  BSSY B0, `(.L_x_592) ;  /* 0x0000018000007945 */ /* 0x000fe20003800000 */
[----:B------:R-:W-:Y:S02]  /*27310*/  ISETP.GE.OR P5, PT, R14, UR15, P3 ;  /* 0x0000000f0e007c0c */ /* 0x000fe40009fa6670 */
[----:B------:R-:W-:Y:S02]  /*27320*/  ISETP.GE.OR P4, PT, R15, UR15, P3 ;  /* 0x0000000f0f007c0c */ /* 0x000fe40009f86670 */
[----:B------:R-:W-:Y:S01]  /*27330*/  ISETP.GE.OR P3, PT, R16, UR15, P3 ;  /* 0x0000000f10007c0c */ /* 0x000fe20009f66670 */
[----:B------:R-:W-:-:S12]  /*27340*/  @P0 BRA `(.L_x_593) ;  /* 0x00000000004c0947 */ /* 0x000fd80003800000 */
[----:B------:R-:W-:Y:S01]  /*27350*/  IADD3 R8, P0, R6, 0x60, RZ ;  /* 0x0000006006087810 */ /* 0x000fe20007f1e0ff */
[----:B------:R-:W-:Y:S01]  /*27360*/  ULDC.64 UR4, c[0x0][0x298] ;  /* 0x0000a60000047ab9 */ /* 0x000fe20000000a00 */
[----:B-123--:R-:W-:Y:S01]  /*27370*/  MOV R3, R9 ;  /* 0x0000000900037202 */ /* 0x00efe20000000f00 */
[----:B------:R-:W-:Y:S01]  /*27380*/  IMAD.MOV.U32 R2, RZ, RZ, R12 ;  /* 0x000000ffff027224 */ /* 0x000fe200078e000c */
[----:B------:R-:W-:Y:S01]  /*27390*/  ULDC UR7, c[0x0][0x2d0] ;  /* 0x0000b40000077ab9 */ /* 0x000fe20000000800 */
        /* <DEDUP_REMOVED lines=14> */
.L_x_593:
[----:B------:R-:W-:Y:S05]  /*27480*/  BSYNC B0 ;  /* 0x0000000000007941 */ /* 0x000fea0003800000 */
.L_x_592:
[----:B------:R-:W-:Y:S04]  /*27490*/  BSSY B0, `(.L_x_594) ;  /* 0x000000a000007945 */ /* 0x000fe80003800000 */
[----:B------:R-:W-:Y:S05]  /*274a0*/  @P6 BRA `(.L_x_595) ;  /* 0x0000000000206947 */ /* 0x000fea0003800000 */
[----:B------:R-:W-:Y:S01]  /*274b0*/  IMAD R0, R10, UR14, RZ ;  /* 0x0000000e0a007c24 */ /* 0x000fe2000f8e02ff */
[----:B------:R-:W-:-:S04]  /*274c0*/  ULDC.64 UR4, c[0x0][0x2b0] ;  /* 0x0000ac0000047ab9 */ /* 0x000fc80000000a00 */
[----:B-1234-:R-:W-:-:S04]  /*274d0*/  IADD3 R3, P0, R0, UR6, RZ ;  /* 0x0000000600037c10 */ /* 0x01efc8000ff1e0ff */
[----:B------:R-:W-:Y:S02]  /*274e0*/  LEA.HI.X.SX32 R0, R0, UR20, 0x1, P0 ;  /* 0x0000001400007c11 */ /* 0x000fe400080f0eff */
[----:B------:R-:W-:-:S04]  /*274f0*/  LEA R2, P0, R3, UR4, 0x2 ;  /* 0x0000000403027c11 */ /* 0x000fc8000f8010ff */
[----:B------:R-:W-:Y:S01]  /*27500*/  LEA.HI.X R3, R3, UR5, R0, 0x2, P0 ;  /* 0x0000000503037c11 */ /* 0x000fe200080f1400 */
[----:B------:R-:W-:-:S05]  /*27510*/  IMAD.MOV.U32 R0, RZ, RZ, 0x7f800000 ;  /* 0x7f800000ff007424 */ /* 0x000fca00078e00ff */
[----:B------:R1:W-:Y:S03]  /*27520*/  STG.E desc[UR22][R2.64], R0 ;  /* 0x0000000002007986 */ /* 0x0003e6000c101916 */
.L_x_595:
[----:B------:R-:W-:Y:S05]  /*27530*/  BSYNC B0 ;  /* 0x0000000000007941 */ /* 0x000fea0003800000 */
.L_x_594:
[----:B------:R-:W-:Y:S04]  /*27540*/  BSSY B0, `(.L_x_596) ;  /* 0x000000a000007945 */ /* 0x000fe80003800000 */
[----:B------:R-:W-:Y:S05]  /*27550*/  @P5 BRA `(.L_x_597) ;  /* 0x0000000000205947 */ /* 0x000fea0003800000 */
[----:B-1----:R-:W-:Y:S01]  /*27560*/  IMAD R0, R14, UR14, RZ ;  /* 0x0000000e0e007c24 */ /* 0x002fe2000f8e02ff */
[----:B------:R-:W-:-:S04]  /*27570*/  ULDC.64 UR4, c[0x0][0x2b0] ;  /* 0x0000ac0000047ab9 */ /* 0x000fc80000000a00 */
[----:B--234-:R-:W-:-:S04]  /*27580*/  IADD3 R3, P0, R0, UR6, RZ ;  /* 0x0000000600037c10 */ /* 0x01cfc8000ff1e0ff */
[----:B------:R-:W-:Y:S02]  /*27590*/  LEA.HI.X.SX32 R0, R0, UR20, 0x1, P0 ;  /* 0x0000001400007c11 */ /* 0x000fe400080f0eff */
[----:B------:R-:W-:-:S04]  /*275a0*/  LEA R2, P0, R3, UR4, 0x2 ;  /* 0x0000000403027c11 */ /* 0x000fc8000f8010ff */
[----:B------:R-:W-:Y:S01]  /*275b0*/  LEA.HI.X R3, R3, UR5, R0, 0x2, P0 ;  /* 0x0000000503037c11 */ /* 0x000fe200080f1400 */
[----:B------:R-:W-:-:S05]  /*275c0*/  IMAD.MOV.U32 R0, RZ, RZ, 0x7f800000 ;  /* 0x7f800000ff007424 */ /* 0x000fca00078e00ff */
[----:B------:R1:W-:Y:S03]  /*275d0*/  STG.E desc[UR22][R2.64], R0 ;  /* 0x0000000002007986 */ /* 0x0003e6000c101916 */
.L_x_597:
[----:B------:R-:W-:Y:S05]  /*275e0*/  BSYNC B0 ;  /* 0x0000000000007941 */ /* 0x000fea0003800000 */
.L_x_596:
        /* <DEDUP_REMOVED lines=10> */
.L_x_599:
[----:B------:R-:W-:Y:S05]  /*27690*/  BSYNC B0 ;  /* 0x0000000000007941 */ /* 0x000fea0003800000 */
.L_x_598:
[----:B------:R-:W-:Y:S05]  /*276a0*/  @P3 EXIT ;  /* 0x000000000000394d */ /* 0x000fea0003800000 */
[----:B-1----:R-:W-:Y:S01]  /*276b0*/  IMAD R0, R16, UR14, RZ ;  /* 0x0000000e10007c24 */ /* 0x002fe2000f8e02ff */
[----:B------:R-:W-:-:S04]  /*276c0*/  ULDC.64 UR4, c[0x0][0x2b0] ;  /* 0x0000ac0000047ab9 */ /* 0x000fc80000000a00 */
[----:B--234-:R-:W-:-:S04]  /*276d0*/  IADD3 R3, P0, R0, UR6, RZ ;  /* 0x0000000600037c10 */ /* 0x01cfc8000ff1e0ff */
[----:B------:R-:W-:Y:S02]  /*276e0*/  LEA.HI.X.SX32 R0, R0, UR20, 0x1, P0 ;  /* 0x0000001400007c11 */ /* 0x000fe400080f0eff */
[----:B------:R-:W-:-:S04]  /*276f0*/  LEA R2, P0, R3, UR4, 0x2 ;  /* 0x0000000403027c11 */ /* 0x000fc8000f8010ff */
[----:B------:R-:W-:Y:S01]  /*27700*/  LEA.HI.X R3, R3, UR5, R0, 0x2, P0 ;  /* 0x0000000503037c11 */ /* 0x000fe200080f1400 */
[----:B------:R-:W-:-:S05]  /*27710*/  IMAD.MOV.U32 R0, RZ, RZ, 0x7f800000 ;  /* 0x7f800000ff007424 */ /* 0x000fca00078e00ff */
[----:B------:R-:W-:Y:S01]  /*27720*/  STG.E desc[UR22][R2.64], R0 ;  /* 0x0000000002007986 */ /* 0x000fe2000c101916 */
[----:B------:R-:W-:Y:S05]  /*27730*/  EXIT ;  /* 0x000000000000794d */ /* 0x000fea0003800000 */
.L_x_600:
        /* <DEDUP_REMOVED lines=12> */
.L_x_1155:


//--------------------- .text._ZN5flash16flash_fwd_kernelI23Flash_fwd_kernel_traitsILi96ELi128ELi64ELi4ELb0ELb0EN7cutlass6half_tE19Flash_kernel_traitsILi96ELi128ELi64ELi4ES3_EELb0ELb1ELb0ELb0ELb0ELb0ELb1ELb0EEEvNS_16Flash_fwd_paramsE --------------------------
	.section	.text._ZN5flash16flash_fwd_kernelI23Flash_fwd_kernel_traitsILi96ELi128ELi64ELi4ELb0ELb0EN7cutlass6half_tE19Flash_kernel_traitsILi96ELi128ELi64ELi4ES3_EELb0ELb1ELb0ELb0ELb0ELb0ELb1ELb0EEEvNS_16Flash_fwd_paramsE,"ax",@progbits
	.align	128
        .global         _ZN5flash16flash_fwd_kernelI23Flash_fwd_kernel_traitsILi96ELi128ELi64ELi4ELb0ELb0EN7cutlass6half_tE19Flash_kernel_traitsILi96ELi128ELi64ELi4ES3_EELb0ELb1ELb0ELb0ELb0ELb0ELb1ELb0EEEvNS_16Flash_fwd_paramsE
        .type           _ZN5flash16flash_fwd_kernelI23Flash_fwd_kernel_traitsILi96ELi128ELi64ELi4ELb0ELb0EN7cutlass6half_tE19Flash_kernel_traitsILi96ELi128ELi64ELi4ES3_EELb0ELb1ELb0ELb0ELb0ELb0ELb1ELb0EEEvNS_16Flash_fwd_paramsE,@function
        .size           _ZN5flash16flash_fwd_kernelI23Flash_fwd_kernel_traitsILi96ELi128ELi64ELi4ELb0ELb0EN7cutlass6half_tE19Flash_kernel_traitsILi96ELi128ELi64ELi4ES3_EELb0ELb1ELb0ELb0ELb0ELb0ELb1ELb0EEEvNS_16Flash_fwd_paramsE,(.L_x_1156 - _ZN5flash16flash_fwd_kernelI23Flash_fwd_kernel_traitsILi96ELi128ELi64ELi4ELb0ELb0EN7cutlass6half_tE19Flash_kernel_traitsILi96ELi128ELi64ELi4ES3_EELb0ELb1ELb0ELb0ELb0ELb0ELb1ELb0EEEvNS_16Flash_fwd_paramsE)
        .other          _ZN5flash16flash_fwd_kernelI23Flash_fwd_kernel_traitsILi96ELi128ELi64ELi4ELb0ELb0EN7cutlass6half_tE19Flash_kernel_traitsILi96ELi128ELi64ELi4ES3_EELb0ELb1ELb0ELb0ELb0ELb0ELb1ELb0EEEvNS_16Flash_fwd_paramsE,@"STO_CUDA_ENTRY STV_DEFAULT"
_ZN5flash16flash_fwd_kernelI23Flash_fwd_kernel_traitsILi96ELi128ELi64ELi4ELb0ELb0EN7cutlass6half_tE19Flash_kernel_traitsILi96ELi128ELi64ELi4ES3_EELb0ELb1ELb0ELb0ELb0ELb0ELb1ELb0EEEvNS_16Flash_fwd_paramsE:
.text._ZN5flash16flash_fwd_kernelI23Flash_fwd_kernel_traitsILi96ELi128ELi64ELi4ELb0ELb0EN7cutlass6half_tE19Flash_kernel_traitsILi96ELi128ELi64ELi4ES3_EELb0ELb1ELb0ELb0ELb0ELb0ELb1ELb0EEEvNS_16Flash_fwd_paramsE:
[----:B------:R-:W1:Y:S08]  /*0000*/  LDC R1, c[0x0][0x28] ;  /* 0x00000a00ff017b82 */ /* 0x000e700000000800 */
[----:B------:R-:W2:Y:S01]  /*0010*/  S2UR UR11, SR_CTAID.Y ;  /* 0x00000000000b79c3 */ /* 0x000ea20000002600 */
[----:B------:R-:W-:Y:S01]  /*0020*/  ULDC.64 UR4, c[0x0][0x300] ;  /* 0x0000c00000047ab9 */ /* 0x000fe20000000a00 */
[----:B------:R-:W-:Y:S01]  /*0030*/  ULDC.64 UR6, c[0x0][0x2f0] ;  /* 0x0000bc0000067ab9 */ /* 0x000fe20000000a00 */
[----:B------:R-:W-:Y:S01]  /*0040*/  UISETP.NE.U32.AND UP1, UPT, UR4, URZ, UPT ;  /* 0x0000003f0400728c */ /* 0x000fe2000bf25070 */
[----:B-1----:R-:W-:Y:S01]  /*0050*/  VIADD R1, R1, 0xffffffb8 ;  /* 0xffffffb801017836 */ /* 0x002fe20000000000 */
[----:B------:R-:W-:-:S02]  /*0060*/  UISETP.NE.U32.AND UP2, UPT, UR6, URZ, UPT ;  /* 0x0000003f0600728c */ /* 0x000fc4000bf45070 */
[----:B------:R-:W-:Y:S01]  /*0070*/  UISETP.NE.AND.EX UP1, UPT, UR5, URZ, UPT, UP1 ;  /* 0x0000003f0500728c */ /* 0x000fe2000bf25310 */
[----:B------:R-:W-:Y:S01]  /*0080*/  ULDC.64 UR8, c[0x0][0x2f0] ;  /* 0x0000bc0000087ab9 */ /* 0x000fe20000000a00 */
[----:B------:R-:W-:Y:S01]  /*0090*/  UISETP.NE.AND.EX UP2, UPT, UR7, URZ, UPT, UP2 ;  /* 0x0000003f0700728c */ /* 0x000fe2000bf45320 */
[----:B------:R-:W-:-:S03]  /*00a0*/  ULDC.U8 UR6, c[0x0][0x3c2] ;  /* 0x0000f08000067ab9 */ /* 0x000fc60000000000 */
[----:B------:R-:W-:Y:S01]  /*00b0*/  PLOP3.LUT P0, PT, PT, PT, UP1, 0x80, 0x0 ;  /* 0x000000000000781c */ /* 0x000fe20003f0f018 */
[----:B------:R-:W-:Y:S01]  /*00c0*/  ULDC.64 UR4, c[0x0][0x2f8] ;  /* 0x0000be0000047ab9 */ /* 0x000fe20000000a00 */
[----:B------:R-:W-:Y:S01]  /*00d0*/  UISETP.NE.AND UP3, UPT, UR6, URZ, UPT ;  /* 0x0000003f0600728c */ /* 0x000fe2000bf65270 */
[----:B------:R-:W-:Y:S01]  /*00e0*/  PLOP3.LUT P2, PT, PT, PT, UP2, 0x80, 0x0 ;  /* 0x000000000000781c */ /* 0x000fe20003f4f028 */
[----:B------:R-:W-:Y:S01]  /*00f0*/  UISETP.EQ.U32.AND UP0, UPT, UR4, URZ, UPT ;  /* 0x0000003f0400728c */ /* 0x000fe2000bf02070 */
[----:B------:R-:W-:Y:S01]  /*0100*/  ULDC.64 UR22, c[0x0][0x208] ;  /* 0x0000820000167ab9 */ /* 0x000fe20000000a00 */
[----:B------:R-:W-:Y:S02]  /*0110*/  ULDC.64 UR6, c[0x0][0x2f8] ;  /* 0x0000be0000067ab9 */ /* 0x000fe40000000a00 */
[----:B------:R-:W-:Y:S02]  /*0120*/  UISETP.EQ.OR.EX UP0, UPT, UR5, URZ, !UP3, UP0 ;  /* 0x0000003f0500728c */ /* 0x000fe4000df02700 */
[----:B--2---:R-:W-:-:S06]  /*0130*/  UIMAD.WIDE UR8, UR11, 0x4, UR8 ;  /* 0x000000040b0878a5 */ /* 0x004fcc000f8e0208 */
[----:B------:R-:W-:Y:S02]  /*0140*/  IMAD.U32 R2, RZ, RZ, UR8 ;  /* 0x00000008ff027e24 */ /* 0x000fe4000f8e00ff */
[----:B------:R-:W-:Y:S01]  /*0150*/  IMAD.U32 R3, RZ, RZ, UR9 ;  /* 0x00000009ff037e24 */ /* 0x000fe2000f8e00ff */
[----:B------:R-:W-:Y:S02]  /*0160*/  @UP1 ULDC.64 UR8, c[0x0][0x300] ;  /* 0x0000c00000081ab9 */ /* 0x000fe40000000a00 */
[----:B------:R-:W-:Y:S02]  /*0170*/  @UP1 UIMAD.WIDE UR8, UR11, 0x4, UR8 ;  /* 0x000000040b0818a5 */ /* 0x000fe4000f8e0208 */
[----:B------:R-:W2:Y:S04]  /*0180*/  @P2 LDG.E R7, desc[UR22][R2.64] ;  /* 0x0000001602072981 */ /* 0x000ea8000c1e1900 */
[----:B------:R-:W-:Y:S01]  /*0190*/  IMAD.U32 R4, RZ, RZ, UR8 ;  /* 0x00000008ff047e24 */ /* 0x000fe2000f8e00ff */
[----:B------:R1:W3:Y:S01]  /*01a0*/  @P2 LDG.E R6, desc[UR22][R2.64+0x4] ;  /* 0x0000041602062981 */ /* 0x0002e2000c1e1900 */
[----:B------:R-:W-:Y:S01]  /*01b0*/  IMAD.U32 R5, RZ, RZ, UR9 ;  /* 0x00000009ff057e24 */ /* 0x000fe2000f8e00ff */
[----:B------:R-:W-:Y:S01]  /*01c0*/  PLOP3.LUT P1, PT, PT, PT, UP0, 0x80, 0x0 ;  /* 0x000000000000781c */ /* 0x000fe20003f2f008 */
[----:B------:R-:W-:-:S03]  /*01d0*/  UIMAD.WIDE UR6, UR11, 0x4, UR6 ;  /* 0x000000040b0678a5 */ /* 0x000fc6000f8e0206 */
[----:B------:R-:W4:Y:S03]  /*01e0*/  @P0 LDG.E R4, desc[UR22][R4.64] ;  /* 0x0000001604040981 */ /* 0x000f26000c1e1900 */
[----:B-1----:R-:W-:Y:S02]  /*01f0*/  IMAD.U32 R2, RZ, RZ, UR6 ;  /* 0x00000006ff027e24 */ /* 0x002fe4000f8e00ff */
        /* <DEDUP_REMOVED lines=12> */
[----:B------:R-:W-:-:S07]  /*02c0*/  @UP2 UIADD3 UR17, UR17, -UR15, URZ ;  /* 0x8000000f11112290 */ /* 0x000fce000fffe03f */
[----:B------:R-:W-:Y:S01]  /*02d0*/  @!UP2 ULDC UR17, c[0x0][0x2c4] ;  /* 0x0000b1000011aab9 */ /* 0x000fe20000000800 */
[----:B-----5:R-:W-:Y:S01]  /*02e0*/  @!P1 R2UR UR6, R0 ;  /* 0x00000000000692ca */ /* 0x020fe200000e0000 */
[----:B-1----:R-:W-:-:S14]  /*02f0*/  @!P0 BRA `(.L_x_601) ;  /* 0x00000000001c8947 */ /* 0x002fdc0003800000 */
[----:B------:R-:W-:-:S13]  /*0300*/  PLOP3.LUT P0, PT, PT, PT, UP3, 0x80, 0x0 ;  /* 0x000000000000781c */ /* 0x000fda0003f0f038 */
[----:B------:R-:W2:Y:S04]  /*0310*/  @P0 LDG.E R0, desc[UR22][R2.64+0x4] ;  /* 0x0000041602000981 */ /* 0x000ea8000c1e1900 */
[----:B------:R-:W3:Y:S01]  /*0320*/  @!P0 LDG.E R2, desc[UR22][R2.64] ;  /* 0x0000001602028981 */ /* 0x000ee2000c1e1900 */
[----:B--2---:R-:W-:-:S13]  /*0330*/  @P0 R2UR UR7, R0 ;  /* 0x00000000000702ca */ /* 0x004fda00000e0000 */
[----:B------:R-:W-:-:S07]  /*0340*/  @UP3 UIADD3 UR7, UR7, -UR6, URZ ;  /* 0x8000000607073290 */ /* 0x000fce000fffe03f */
[----:B---3--:R-:W-:Y:S01]  /*0350*/  @!P0 R2UR UR7, R2 ;  /* 0x00000000020782ca */ /* 0x008fe200000e0000 */
[----:B------:R-:W-:-:S14]  /*0360*/  BRA `(.L_x_602) ;  /* 0x0000000000047947 */ /* 0x000fdc0003800000 */
.L_x_601:
[----:B------:R-:W-:-:S05]  /*0370*/  ULDC UR7, c[0x0][0x2c8] ;  /* 0x0000b20000077ab9 */ /* 0x000fca0000000800 */
.L_x_602:
        /* <DEDUP_REMOVED lines=43> */
[CC--:B------:R-:W-:Y:S02]  /*0630*/  LEA.HI R8, R20.reuse, R153.reuse, RZ, 0x2 ;  /* 0x0000009914087211 */ /* 0x0c0fe400078f10ff */
[----:B------:R-:W-:Y:S02]  /*0640*/  LEA.HI R28, R20, R153, RZ, 0x3 ;  /* 0x00000099141c7211 */ /* 0x000fe400078f18ff */
[----:B------:R-:W-:-:S02]  /*0650*/  PLOP3.LUT P1, PT, PT, PT, UP0, 0x80, 0x0 ;  /* 0x000000000000781c */ /* 0x000fc40003f2f008 */
[----:B------:R-:W-:Y:S01]  /*0660*/  @UP1 ULDC.64 UR4, c[0x0][0x240] ;  /* 0x0000900000041ab9 */ /* 0x000fe20000000a00 */
[----:B------:R-:W-:Y:S01]  /*0670*/  @!UP1 USHF.R.S32.HI UR7, URZ, 0x1f, UR11 ;  /* 0x0000001f3f079899 */ /* 0x000fe2000801140b */
[----:B------:R-:W-:Y:S01]  /*0680*/  SHF.R.S32.HI R25, RZ, 0x3, R28 ;  /* 0x00000003ff197819 */ /* 0x000fe2000001141c */
[----:B------:R-:W-:Y:S02]  /*0690*/  @UP1 UIMAD.WIDE.U32 UR28, UR15, UR4, URZ ;  /* 0x000000040f1c12a5 */ /* 0x000fe4000f8e003f */
[----:B------:R-:W-:Y:S02]  /*06a0*/  @UP0 UIADD3 UR13, UR12, UR6, URZ ;  /* 0x000000060c0d0290 */ /* 0x000fe4000fffe03f */
[----:B------:R-:W-:Y:S01]  /*06b0*/  @UP1 UIMAD UR10, UR15, UR5, UR29 ;  /* 0x000000050f0a12a4 */ /* 0x000fe2000f8e021d */
[----:B------:R-:W-:Y:S02]  /*06c0*/  @UP0 ULDC.64 UR8, c[0x0][0x248] ;  /* 0x0000920000080ab9 */ /* 0x000fe40000000a00 */
[----:B------:R-:W-:Y:S01]  /*06d0*/  @!UP1 ULDC.64 UR4, c[0x0][0x228] ;  /* 0x00008a0000049ab9 */ /* 0x000fe20000000a00 */
[----:B-1----:R-:W-:Y:S01]  /*06e0*/  IABS R0, R12 ;  /* 0x0000000c00007213 */ /* 0x002fe20000000000 */
[----:B------:R-:W-:-:S02]  /*06f0*/  @!UP1 UIMAD UR7, UR7, UR4, URZ ;  /* 0x00000004070792a4 */ /* 0x000fc4000f8e023f */
[----:B------:R-:W-:Y:S02]  /*0700*/  @!UP1 UIMAD.WIDE.U32 UR26, UR11, UR4, URZ ;  /* 0x000000040b1a92a5 */ /* 0x000fe4000f8e003f */
[----:B------:R-:W-:Y:S01]  /*0710*/  IMAD.MOV.U32 R10, RZ, RZ, R0 ;  /* 0x000000ffff0a7224 */ /* 0x000fe200078e0000 */
[----:B------:R-:W-:Y:S02]  /*0720*/  @UP0 UIMAD.WIDE.U32 UR30, UR13, UR8, URZ ;  /* 0x000000080d1e02a5 */ /* 0x000fe4000f8e003f */
[----:B------:R-:W-:Y:S01]  /*0730*/  @!UP1 UIMAD UR5, UR11, UR5, UR7 ;  /* 0x000000050b0592a4 */ /* 0x000fe2000f8e0207 */
[----:B------:R-:W1:Y:S01]  /*0740*/  I2F.RP R2, R10 ;  /* 0x0000000a00027306 */ /* 0x000e620000209400 */
[----:B--2---:R-:W-:Y:S01]  /*0750*/  IABS R4, R4 ;  /* 0x0000000400047213 */ /* 0x004fe20000000000 */
[----:B------:R-:W-:Y:S01]  /*0760*/  @UP0 UIMAD UR13, UR13, UR9, URZ ;  /* 0x000000090d0d02a4 */ /* 0x000fe2000f8e023f */
[----:B------:R-:W-:Y:S01]  /*0770*/  @UP1 UMOV UR18, UR28 ;  /* 0x0000001c00121c82 */ /* 0x000fe20008000000 */
[----:B------:R-:W-:-:S02]  /*0780*/  @UP0 UMOV UR28, UR30 ;  /* 0x0000001e001c0c82 */ /* 0x000fc40008000000 */
        /* <DEDUP_REMOVED lines=10> */
[----:B------:R-:W-:Y:S01]  /*0830*/  IMAD.MOV.U32 R2, RZ, RZ, R4 ;  /* 0x000000ffff027224 */ /* 0x000fe200078e0004 */
[----:B------:R-:W-:-:S03]  /*0840*/  LOP3.LUT R4, R8, 0xfffffffc, RZ, 0xc0, !PT ;  /* 0xfffffffc08047812 */ /* 0x000fc600078ec0ff */
[----:B------:R-:W-:-:S04]  /*0850*/  IMAD.HI.U32 R0, R0, R2, RZ ;  /* 0x0000000200007227 */ /* 0x000fc800078e00ff */
[----:B------:R-:W-:Y:S01]  /*0860*/  IMAD.IADD R5, R153, 0x1, -R4 ;  /* 0x0000000199057824 */ /* 0x000fe200078e0a04 */
[----:B------:R-:W-:Y:S01]  /*0870*/  IADD3 R3, -R0, RZ, RZ ;  /* 0x000000ff00037210 */ /* 0x000fe20007ffe1ff */
[----:B------:R-:W-:-:S03]  /*0880*/  IMAD.SHL.U32 R4, R25, 0x40, RZ ;  /* 0x0000004019047824 */ /* 0x000fc600078e00ff */
[----:B------:R-:W-:Y:S01]  /*0890*/  SHF.L.U32 R106, R5, 0x3, RZ ;  /* 0x00000003056a7819 */ /* 0x000fe200000006ff */
[----:B------:R-:W-:Y:S01]  /*08a0*/  IMAD R3, R10, R3, R2 ;  /* 0x000000030a037224 */ /* 0x000fe200078e0202 */
[----:B------:R-:W-:Y:S02]  /*08b0*/  SHF.R.S32.HI R2, RZ, 0x2, R8 ;  /* 0x00000002ff027819 */ /* 0x000fe40000011408 */
[----:B------:R-:W-:Y:S02]  /*08c0*/  LOP3.LUT R4, R4, 0xc0, RZ, 0xc0, !PT ;  /* 0x000000c004047812 */ /* 0x000fe400078ec0ff */
[----:B------:R-:W-:Y:S01]  /*08d0*/  ISETP.GT.U32.AND P3, PT, R10, R3, PT ;  /* 0x000000030a00720c */ /* 0x000fe20003f64070 */
[----:B------:R-:W-:Y:S01]  /*08e0*/  VIADD R5, R2, 0x40 ;  /* 0x0000004002057836 */ /* 0x000fe20000000000 */
[----:B------:R-:W-:Y:S02]  /*08f0*/  LOP3.LUT R6, R4, 0x18, R106, 0xf8, !PT ;  /* 0x0000001804067812 */ /* 0x000fe400078ef86a */
[----:B------:R-:W-:Y:S01]  /*0900*/  SHF.R.U32.HI R4, RZ, 0x3, R4 ;  /* 0x00000003ff047819 */ /* 0x000fe20000011604 */
[----:B------:R-:W-:Y:S08]  /*0910*/  @P1 BRA `(.L_x_604) ;  /* 0x0000000000301947 */ /* 0x000ff00003800000 */
        /* <DEDUP_REMOVED lines=12> */
.L_x_604:
[----:B------:R-:W-:Y:S01]  /*09e0*/  @UP0 UIADD3 UR29, UR12, UR6, URZ ;  /* 0x000000060c1d0290 */ /* 0x000fe2000fffe03f */
[----:B------:R-:W-:Y:S01]  /*09f0*/  LOP3.LUT R9, R6, R4, RZ, 0x3c, !PT ;  /* 0x0000000406097212 */ /* 0x000fe200078e3cff */
[----:B------:R-:W-:Y:S01]  /*0a00*/  @!P3 IMAD.IADD R3, R3, 0x1, -R10 ;  /* 0x000000010303b824 */ /* 0x000fe200078e0a0a */
[----:B------:R-:W-:Y:S01]  /*0a10*/  @UP0 ULDC.64 UR6, c[0x0][0x250] ;  /* 0x0000940000060ab9 */ /* 0x000fe20000000a00 */
[----:B------:R-:W-:Y:S01]  /*0a20*/  LEA.HI R4, R8, R2, RZ, 0x1 ;  /* 0x0000000208047211 */ /* 0x000fe200078f08ff */
[----:B------:R-:W-:Y:S01]  /*0a30*/  @UP0 UIMAD.WIDE.U32 UR4, UR29, UR6, URZ ;  /* 0x000000061d0402a5 */ /* 0x000fe2000f8e003f */
[----:B------:R-:W-:Y:S01]  /*0a40*/  LOP3.LUT R7, R12, UR25, RZ, 0x3c, !PT ;  /* 0x000000190c077c12 */ /* 0x000fe2000f8e3cff */
[----:B------:R-:W-:Y:S01]  /*0a50*/  @UP0 UIMAD UR29, UR29, UR7, URZ ;  /* 0x000000071d1d02a4 */ /* 0x000fe2000f8e023f */
[----:B------:R-:W-:Y:S01]  /*0a60*/  LOP3.LUT R4, R4, 0x7fffffe, RZ, 0xc0, !PT ;  /* 0x07fffffe04047812 */ /* 0x000fe200078ec0ff */
[----:B------:R-:W-:Y:S01]  /*0a70*/  USHF.R.S32.HI UR26, URZ, 0x1f, UR25 ;  /* 0x0000001f3f1a7899 */ /* 0x000fe20008011419 */
[----:B------:R-:W-:Y:S01]  /*0a80*/  LEA.HI R16, R20, R153, RZ, 0x5 ;  /* 0x0000009914107211 */ /* 0x000fe200078f28ff */
[----:B------:R-:W-:Y:S01]  /*0a90*/  @UP0 UIADD3 UR29, UR5, UR29, URZ ;  /* 0x0000001d051d0290 */ /* 0x000fe2000fffe03f */
[----:B------:R-:W-:Y:S01]  /*0aa0*/  ISETP.GE.AND P2, PT, R7, RZ, PT ;  /* 0x000000ff0700720c */ /* 0x000fe20003f46270 */
[----:B------:R-:W-:Y:S01]  /*0ab0*/  IMAD.IADD R7, R2, 0x1, -R4 ;  /* 0x0000000102077824 */ /* 0x000fe200078e0a04 */
[----:B------:R-:W-:Y:S01]  /*0ac0*/  ISETP.GE.U32.AND P5, PT, R3, R10, PT ;  /* 0x0000000a0300720c */ /* 0x000fe20003fa6070 */
[----:B------:R-:W-:Y:S01]  /*0ad0*/  IMAD.U32 R10, RZ, RZ, UR16 ;  /* 0x00000010ff0a7e24 */ /* 0x000fe2000f8e00ff */
[----:B------:R-:W-:Y:S01]  /*0ae0*/  ISETP.GE.AND P0, PT, R5, UR14, PT ;  /* 0x0000000e05007c0c */ /* 0x000fe2000bf06270 */
        /* <DEDUP_REMOVED lines=19> */
.L_x_605:
[----:B------:R-:W-:Y:S01]  /*0c20*/  IMAD R6, R3, UR8, RZ ;  /* 0x0000000803067c24 */ /* 0x000fe2000f8e02ff */
[----:B------:R-:W-:Y:S01]  /*0c30*/  LEA R7, R24, R7, 0x3 ;  /* 0x0000000718077211 */ /* 0x000fe200078e18ff */
[----:B------:R-:W-:Y:S01]  /*0c40*/  IMAD.WIDE.U32 R4, R2, UR8, R106 ;  /* 0x0000000802047c25 */ /* 0x000fe2000f8e006a */
[----:B------:R-:W-:Y:S01]  /*0c50*/  @P5 IADD3 R0, R0, 0x1, RZ ;  /* 0x0000000100005810 */ /* 0x000fe20007ffe0ff */
[----:B------:R-:W1:Y:S01]  /*0c60*/  S2UR UR27, SR_CgaCtaId ;  /* 0x00000000001b79c3 */ /* 0x000e620000008800 */
[C---:B------:R-:W-:Y:S01]  /*0c70*/  IADD3 R23, R2.reuse, 0x20, RZ ;  /* 0x0000002002177810 */ /* 0x040fe20007ffe0ff */
[----:B------:R-:W-:Y:S01]  /*0c80*/  IMAD R6, R2, UR9, R6 ;  /* 0x0000000902067c24 */ /* 0x000fe2000f8e0206 */
[----:B------:R-:W-:Y:S01]  /*0c90*/  IADD3 R8, P1, R4, UR28, RZ ;  /* 0x0000001c04087c10 */ /* 0x000fe2000ff3e0ff */
[----:B------:R-:W-:Y:S01]  /*0ca0*/  IMAD.U32 R230, R7, 0x20, R9 ;  /* 0x0000002007e67824 */ /* 0x000fe200078e0009 */
[----:B------:R-:W-:Y:S01]  /*0cb0*/  @!P2 IADD3 R0, -R0, RZ, RZ ;  /* 0x000000ff0000a210 */ /* 0x000fe20007ffe1ff */
[----:B------:R-:W-:Y:S01]  /*0cc0*/  IMAD R7, R3, UR6, RZ ;  /* 0x0000000603077c24 */ /* 0x000fe2000f8e02ff */
[----:B------:R-:W-:Y:S01]  /*0cd0*/  IADD3.X R9, R5, UR13, R6, P1, !PT ;  /* 0x0000000d05097c10 */ /* 0x000fe20008ffe406 */
[----:B------:R-:W-:Y:S01]  /*0ce0*/  IMAD.WIDE.U32 R4, R2, UR6, R106 ;  /* 0x0000000602047c25 */ /* 0x000fe2000f8e006a */
[----:B------:R-:W-:Y:S01]  /*0cf0*/  @!P4 LOP3.LUT R0, RZ, R12, RZ, 0x33, !PT ;  /* 0x0000000cff00c212 */ /* 0x000fe200078e33ff */
[----:B------:R-:W-:Y:S01]  /*0d00*/  ULDC.64 UR12, c[0x0][0x260] ;  /* 0x00009800000c7ab9 */ /* 0x000fe20000000a00 */
[----:B------:R-:W-:Y:S01]  /*0d10*/  IADD3 R6, P1, R106, UR18, RZ ;  /* 0x000000126a067c10 */ /* 0x000fe2000ff3e0ff */
[----:B------:R-:W-:Y:S01]  /*0d20*/  IMAD R12, R2, UR7, R7 ;  /* 0x00000007020c7c24 */ /* 0x000fe2000f8e0207 */
[----:B------:R-:W-:Y:S01]  /*0d30*/  IADD3 R4, P2, R4, UR4, RZ ;  /* 0x0000000404047c10 */ /* 0x000fe2000ff5e0ff */
[C---:B------:R-:W-:Y:S01]  /*0d40*/  IMAD.WIDE.U32 R32, R0.reuse, UR12, R8 ;  /* 0x0000000c00207c25 */ /* 0x040fe2000f8e0008 */
[----:B------:R-:W-:Y:S01]  /*0d50*/  IADD3.X R7, R107, UR10, RZ, P1, !PT ;  /* 0x0000000a6b077c10 */ /* 0x000fe20008ffe4ff */
[----:B------:R-:W-:Y:S01]  /*0d60*/  ULDC.64 UR10, c[0x0][0x268] ;  /* 0x00009a00000a7ab9 */ /* 0x000fe20000000a00 */
[----:B------:R-:W-:Y:S01]  /*0d70*/  IADD3.X R5, R5, UR29, R12, P2, !PT ;  /* 0x0000001d05057c10 */ /* 0x000fe200097fe40c */
[----:B------:R-:W-:Y:S01]  /*0d80*/  ULDC.64 UR4, c[0x0][0x258] ;  /* 0x0000960000047ab9 */ /* 0x000fe20000000a00 */
[----:B------:R2:W-:Y:S01]  /*0d90*/  STL.64 [R1+0x40], R32 ;  /* 0x0000402001007387 */ /* 0x0005e20000100a00 */
[----:B------:R-:W-:Y:S01]  /*0da0*/  IMAD.U32 R14, RZ, RZ, UR4 ;  /* 0x00000004ff0e7e24 */ /* 0x000fe2000f8e00ff */
[----:B------:R-:W-:Y:S01]  /*0db0*/  SHF.R.S32.HI R12, RZ, 0x1f, R0 ;  /* 0x0000001fff0c7819 */ /* 0x000fe20000011400 */
[----:B------:R-:W-:Y:S01]  /*0dc0*/  IMAD.WIDE.U32 R30, R0, UR10, R4 ;  /* 0x0000000a001e7c25 */ /* 0x000fe2000f8e0004 */
[----:B------:R-:W-:Y:S01]  /*0dd0*/  ISETP.GE.AND P2, PT, R2, UR14, PT ;  /* 0x0000000e02007c0c */ /* 0x000fe2000bf46270 */
[----:B------:R-:W-:Y:S01]  /*0de0*/  UIMAD UR26, UR26, UR4, URZ ;  /* 0x000000041a1a72a4 */ /* 0x000fe2000f8e023f */
[----:B------:R-:W-:Y:S01]  /*0df0*/  BSSY B0, `(.L_x_606) ;  /* 0x000003b000007945 */ /* 0x000fe20003800000 */
[----:B------:R-:W-:Y:S01]  /*0e00*/  IMAD.WIDE.U32 R14, R14, UR25, R6 ;  /* 0x000000190e0e7c25 */ /* 0x000fe2000f8e0006 */
[----:B------:R2:W-:Y:S01]  /*0e10*/  STL.64 [R1+0x8], R30 ;  /* 0x0000081e01007387 */ /* 0x0005e20000100a00 */
[----:B------:R-:W-:Y:S01]  /*0e20*/  UIADD3 UR18, UR19, -0x1, URZ ;  /* 0xffffffff13127890 */ /* 0x000fe2000fffe03f */
[----:B------:R-:W-:Y:S01]  /*0e30*/  ISETP.GE.AND P1, PT, R23, UR14, PT ;  /* 0x0000000e17007c0c */ /* 0x000fe2000bf26270 */
[----:B------:R-:W-:Y:S01]  /*0e40*/  IMAD R6, R12, UR12, RZ ;  /* 0x0000000c0c067c24 */ /* 0x000fe2000f8e02ff */
[----:B------:R-:W-:Y:S01]  /*0e50*/  UIMAD UR5, UR25, UR5, UR26 ;  /* 0x00000005190572a4 */ /* 0x000fe2000f8e021a */
[----:B------:R-:W-:Y:S01]  /*0e60*/  IMAD.WIDE R10, R10, 0x80, R2 ;  /* 0x000000800a0a7825 */ /* 0x000fe200078e0202 */
[----:B------:R-:W-:Y:S01]  /*0e70*/  UIMAD UR12, UR18, -0x40, UR24 ;  /* 0xffffffc0120c78a4 */ /* 0x000fe2000f8e0218 */
[----:B------:R-:W-:-:S02]  /*0e80*/  LEA.HI R20, R20, R153, RZ, 0x4 ;  /* 0x0000009914147211 */ /* 0x000fc400078f20ff */
[----:B------:R-:W-:Y:S01]  /*0e90*/  IMAD R26, R0, UR13, R6 ;  /* 0x0000000d001a7c24 */ /* 0x000fe2000f8e0206 */
[----:B------:R-:W-:Y:S01]  /*0ea0*/  LOP3.LUT R16, R16, 0xffffffe0, RZ, 0xc0, !PT ;  /* 0xffffffe010107812 */ /* 0x000fe200078ec0ff */
[----:B------:R-:W-:Y:S01]  /*0eb0*/  IMAD R6, R12, UR10, RZ ;  /* 0x0000000a0c067c24 */ /* 0x000fe2000f8e02ff */
[----:B------:R-:W-:Y:S01]  /*0ec0*/  UMOV UR10, 0x400 ;  /* 0x00000400000a7882 */ /* 0x000fe20000000000 */
[----:B------:R-:W-:Y:S01]  /*0ed0*/  VIADD R13, R15, UR5 ;  /* 0x000000050f0d7c36 */ /* 0x000fe20008000000 */
[----:B-1----:R-:W-:Y:S01]  /*0ee0*/  ULEA UR4, UR27, UR10, 0x18 ;  /* 0x0000000a1b047291 */ /* 0x002fe2000f8ec03f */
[----:B------:R-:W-:Y:S01]  /*0ef0*/  IMAD R27, R0, UR11, R6 ;  /* 0x0000000b001b7c24 */ /* 0x000fe2000f8e0206 */
[----:B------:R-:W-:Y:S01]  /*0f00*/  ISETP.GE.AND P6, PT, R2, UR12, PT ;  /* 0x0000000c02007c0c */ /* 0x000fe2000bfc6270 */
[C---:B------:R-:W-:Y:S01]  /*0f10*/  VIADD R181, R106.reuse, 0x20 ;  /* 0x000000206ab57836 */ /* 0x040fe20000000000 */
[----:B------:R-:W-:Y:S02]  /*0f20*/  IADD3 R180, R106, 0x40, RZ ;  /* 0x000000406ab47810 */ /* 0x000fe40007ffe0ff */
[----:B------:R-:W-:Y:S01]  /*0f30*/  LEA R230, R230, UR4, 0x1 ;  /* 0x00000004e6e67c11 */ /* 0x000fe2000f8e08ff */
[----:B------:R-:W-:Y:S08]  /*0f40*/  @P2 BRA `(.L_x_607) ;  /* 0x0000000000942947 */ /* 0x000ff00003800000 */
        /* <DEDUP_REMOVED lines=37> */
.L_x_607:
[----:B------:R-:W-:Y:S05]  /*11a0*/  BSYNC B0 ;  /* 0x0000000000007941 */ /* 0x000fea0003800000 */
.L_x_606:
[----:B------:R-:W-:Y:S01]  /*11b0*/  SHF.R.S32.HI R19, RZ, 0x4, R20 ;  /* 0x00000004ff137819 */ /* 0x000fe20000011414 */
[----:B------:R-:W-:Y:S01]  /*11c0*/  BSSY B0, `(.L_x_608) ;  /* 0x000002c000007945 */ /* 0x000fe20003800000 */
[----:B------:R-:W-:Y:S01]  /*11d0*/  ISETP.GE.AND P5, PT, R2, UR12, PT ;  /* 0x0000000c02007c0c */ /* 0x000fe2000bfa6270 */
[----:B---3--:R-:W-:Y:S01]  /*11e0*/  IMAD.IADD R8, R153, 0x1, -R16 ;  /* 0x0000000199087824 */ /* 0x008fe200078e0a10 */
[----:B------:R-:W-:Y:S01]  /*11f0*/  LEA.HI R18, R20, R19, RZ, 0x1 ;  /* 0x0000001314127211 */ /* 0x000fe200078f08ff */
[----:B------:R-:W-:Y:S01]  /*1200*/  VIADD R9, R2, 0x60 ;  /* 0x0000006002097836 */ /* 0x000fe20000000000 */
[----:B------:R-:W-:Y:S09]  /*1210*/  @P1 BRA `(.L_x_609) ;  /* 0x0000000000981947 */ /* 0x000ff20003800000 */
[----:B------:R-:W-:Y:S01]  /*1220*/  ULDC UR5, c[0x0][0x2d0] ;  /* 0x0000b40000057ab9 */ /* 0x000fe20000000800 */
[----:B-1----:R-:W-:Y:S01]  /*1230*/  IADD3 R4, P1, R10, 0x20, RZ ;  /* 0x000000200a047810 */ /* 0x002fe20007f3e0ff */
        /* <DEDUP_REMOVED lines=36> */
.L_x_609:
[----:B------:R-:W-:Y:S05]  /*1480*/  BSYNC B0 ;  /* 0x0000000000007941 */ /* 0x000fea0003800000 */
.L_x_608:
[----:B------:R-:W-:Y:S01]  /*1490*/  LOP3.LUT R2, R18, 0xfffffffe, RZ, 0xc0, !PT ;  /* 0xfffffffe12027812 */ /* 0x000fe200078ec0ff */
[----:B------:R-:W-:Y:S01]  /*14a0*/  BSSY B0, `(.L_x_610) ;  /* 0x000002e000007945 */ /* 0x000fe20003800000 */
[----:B------:R-:W-:Y:S02]  /*14b0*/  SHF.R.S32.HI R0, RZ, 0x1f, R8 ;  /* 0x0000001fff007819 */ /* 0x000fe40000011408 */
[----:B------:R-:W-:Y:S01]  /*14c0*/  ISETP.GE.AND P4, PT, R9, UR14, PT ;  /* 0x0000000e09007c0c */ /* 0x000fe2000bf86270 */
[----:B------:R-:W-:Y:S01]  /*14d0*/  IMAD.IADD R22, R19, 0x1, -R2 ;  /* 0x0000000113167824 */ /* 0x000fe200078e0a02 */
[----:B------:R-:W-:Y:S02]  /*14e0*/  LEA.HI R21, R0, R8, RZ, 0x2 ;  /* 0x0000000800157211 */ /* 0x000fe400078f10ff */
[----:B------:R-:W-:Y:S02]  /*14f0*/  LOP3.LUT R18, R20, 0xfffffff0, RZ, 0xc0, !PT ;  /* 0xfffffff014127812 */ /* 0x000fe400078ec0ff */
[----:B------:R-:W-:Y:S01]  /*1500*/  LOP3.LUT R19, R28, 0xfffffff8, RZ, 0xc0, !PT ;  /* 0xfffffff81c137812 */ /* 0x000fe200078ec0ff */
[----:B------:R-:W-:Y:S06]  /*1510*/  @P0 BRA `(.L_x_611) ;  /* 0x0000000000980947 */ /* 0x000fec0003800000 */
        /* <DEDUP_REMOVED lines=38> */
.L_x_611:
[----:B------:R-:W-:Y:S05]  /*1780*/  BSYNC B0 ;  /* 0x0000000000007941 */ /* 0x000fea0003800000 */
.L_x_610:
        /* <DEDUP_REMOVED lines=40> */
.L_x_613:
[----:B------:R-:W-:Y:S05]  /*1a10*/  BSYNC B0 ;  /* 0x0000000000007941 */ /* 0x000fea0003800000 */
.L_x_612:
[----:B------:R-:W-:Y:S01]  /*1a20*/  IMAD.IADD R187, R33, 0x1, R26 ;  /* 0x0000000121bb7824 */ /* 0x000fe200078e021a */
[----:B------:R-:W-:Y:S01]  /*1a30*/  USHF.L.U32 UR26, UR8, 0x6, URZ ;  /* 0x00000006081a7899 */ /* 0x000fe2000800063f */
[----:B------:R-:W-:Y:S01]  /*1a40*/  IMAD.MOV.U32 R186, RZ, RZ, R32 ;  /* 0x000000ffffba7224 */ /* 0x000fe200078e0020 */
[----:B------:R-:W-:Y:S01]  /*1a50*/  USHF.L.U64.HI UR25, UR8, 0x6, UR9 ;  /* 0x0000000608197899 */ /* 0x000fe20008010209 */
[C---:B------:R-:W-:Y:S01]  /*1a60*/  IMAD.IADD R8, R153.reuse, 0x1, -R18 ;  /* 0x0000000199087824 */ /* 0x040fe200078e0a12 */
[----:B------:R-:W-:Y:S01]  /*1a70*/  USHF.R.S32.HI UR28, URZ, 0x1f, UR18 ;  /* 0x0000001f3f1c7899 */ /* 0x000fe20008011412 */
[----:B------:R-:W-:Y:S01]  /*1a80*/  IMAD.IADD R10, R153, 0x1, -R19 ;  /* 0x00000001990a7824 */ /* 0x000fe200078e0a13 */
[----:B------:R2:W-:Y:S01]  /*1a90*/  STL.64 [R1+0x38], R186 ;  /* 0x000038ba01007387 */ /* 0x0005e20000100a00 */
[----:B------:R-:W-:Y:S01]  /*1aa0*/  UIMAD UR5, UR25, UR18, URZ ;  /* 0x00000012190572a4 */ /* 0x000fe2000f8e023f */
[----:B------:R-:W-:Y:S01]  /*1ab0*/  LEA.HI R0, R8, R8, RZ, 0x1 ;  /* 0x0000000808007211 */ /* 0x000fe200078f08ff */
[----:B------:R-:W-:Y:S01]  /*1ac0*/  IMAD.U32 R155, RZ, RZ, UR26 ;  /* 0x0000001aff9b7e24 */ /* 0x000fe2000f8e00ff */
[----:B-1-3--:R-:W-:Y:S01]  /*1ad0*/  SHF.R.S32.HI R3, RZ, 0x1f, R8 ;  /* 0x0000001fff037819 */ /* 0x00afe20000011408 */
[----:B------:R-:W-:Y:S01]  /*1ae0*/  UIMAD UR5, UR28, UR26, UR5 ;  /* 0x0000001a1c0572a4 */ /* 0x000fe2000f8e0205 */
[--C-:B----4-:R-:W-:Y:S01]  /*1af0*/  SHF.R.S32.HI R4, RZ, 0x1, R0.reuse ;  /* 0x00000001ff047819 */ /* 0x110fe20000011400 */
[----:B------:R-:W-:Y:S01]  /*1b00*/  BSSY B0, `(.L_x_614) ;  /* 0x0000031000007945 */ /* 0x000fe20003800000 */
[----:B------:R-:W-:-:S02]  /*1b10*/  SHF.R.S32.HI R2, RZ, 0x1f, R0 ;  /* 0x0000001fff027819 */ /* 0x000fc40000011400 */
[----:B------:R-:W-:Y:S02]  /*1b20*/  LOP3.LUT R7, R0, 0x7fffffe, RZ, 0xc0, !PT ;  /* 0x07fffffe00077812 */ /* 0x000fe400078ec0ff */
[----:B------:R-:W-:Y:S02]  /*1b30*/  LEA.HI R9, R10, R10, RZ, 0x1 ;  /* 0x0000000a0a097211 */ /* 0x000fe400078f08ff */
[----:B------:R-:W-:Y:S01]  /*1b40*/  LEA.HI R0, R2, R4, RZ, 0x2 ;  /* 0x0000000402007211 */ /* 0x000fe200078f10ff */
[----:B------:R-:W-:Y:S01]  /*1b50*/  IMAD.IADD R152, R8, 0x1, -R7 ;  /* 0x0000000108987824 */ /* 0x000fe200078e0a07 */
[----:B------:R-:W-:Y:S01]  /*1b60*/  LEA.HI R13, R3, R8, RZ, 0x3 ;  /* 0x00000008030d7211 */ /* 0x000fe200078f18ff */
[----:B------:R-:W-:Y:S01]  /*1b70*/  IMAD.WIDE.U32 R2, R155, UR18, R186 ;  /* 0x000000129b027c25 */ /* 0x000fe2000f8e00ba */
[----:B------:R-:W-:Y:S02]  /*1b80*/  LOP3.LUT R6, R9, 0x7fffffe, RZ, 0xc0, !PT ;  /* 0x07fffffe09067812 */ /* 0x000fe400078ec0ff */
[----:B------:R-:W-:Y:S01]  /*1b90*/  LOP3.LUT R0, R0, 0xfffffffc, RZ, 0xc0, !PT ;  /* 0xfffffffc00007812 */ /* 0x000fe200078ec0ff */
[----:B------:R-:W-:Y:S01]  /*1ba0*/  VIADD R8, R3, UR5 ;  /* 0x0000000503087c36 */ /* 0x000fe20008000000 */
[----:B------:R-:W-:Y:S01]  /*1bb0*/  LEA R11, R24, UR21, 0x4 ;  /* 0x00000015180b7c11 */ /* 0x000fe2000f8e20ff */
[----:B------:R-:W-:Y:S01]  /*1bc0*/  IMAD.IADD R12, R10, 0x1, -R6 ;  /* 0x000000010a0c7824 */ /* 0x000fe200078e0a06 */
[----:B------:R-:W-:Y:S01]  /*1bd0*/  SHF.R.S32.HI R5, RZ, 0x2, R21 ;  /* 0x00000002ff057819 */ /* 0x000fe20000011415 */
[----:B------:R-:W-:Y:S01]  /*1be0*/  IMAD.IADD R15, R4, 0x1, -R0 ;  /* 0x00000001040f7824 */ /* 0x000fe200078e0a00 */
[----:B------:R-:W-:-:S02]  /*1bf0*/  ISETP.GE.AND P0, PT, R23, UR12, PT ;  /* 0x0000000c17007c0c */ /* 0x000fc4000bf06270 */
[----:B------:R-:W-:Y:S01]  /*1c00*/  IADD3 R14, R11, 0x1, R5 ;  /* 0x000000010b0e7810 */ /* 0x000fe20007ffe005 */
[----:B--2---:R-:W-:Y:S10]  /*1c10*/  @P6 BRA `(.L_x_615) ;  /* 0x00000000007c6947 */ /* 0x004ff40003800000 */
        /* <DEDUP_REMOVED lines=31> */
.L_x_615:
[----:B------:R-:W-:Y:S05]  /*1e10*/  BSYNC B0 ;  /* 0x0000000000007941 */ /* 0x000fea0003800000 */
.L_x_614:
        /* <DEDUP_REMOVED lines=9> */
[----:B--2---:R-:W-:Y:S02]  /*1eb0*/  IADD3.X R6, R8, UR5, RZ, P0, !PT ;  /* 0x0000000508067c10 */ /* 0x004fe400087fe4ff */
[----:B------:R-:W-:-:S07]  /*1ec0*/  ISETP.GE.AND P0, PT, R180, UR10, PT ;  /* 0x0000000ab4007c0c */ /* 0x000fce000bf06270 */
[----:B-1----:R-:W1:Y:S01]  /*1ed0*/  @!P3 LDC.64 R4, c[0x0][0x218] ;  /* 0x00008600ff04bb82 */ /* 0x002e620000000a00 */
[----:B------:R3:W-:Y:S07]  /*1ee0*/  @P3 STS.128 [R230+0x6800], RZ ;  /* 0x006800ffe6003388 */ /* 0x0007ee0000000c00 */
[----:B------:R-:W2:Y:S01]  /*1ef0*/  @!P2 LDC.64 R10, c[0x0][0x218] ;  /* 0x00008600ff0aab82 */ /* 0x000ea20000000a00 */
        /* <DEDUP_REMOVED lines=22> */
.L_x_617:
[----:B------:R-:W-:Y:S05]  /*2060*/  BSYNC B0 ;  /* 0x0000000000007941 */ /* 0x000fea0003800000 */
.L_x_616:
[----:B------:R-:W0:Y:S01]  /*2070*/  LDGDEPBAR ;  /* 0x00000000000079af */ /* 0x000e220000000000 */
[----:B------:R-:W-:Y:S01]  /*2080*/  IMAD.SHL.U32 R0, R9, 0x40, RZ ;  /* 0x0000004009007824 */ /* 0x000fe200078e00ff */
[----:B------:R-:W-:Y:S01]  /*2090*/  IADD3 R11, R31, R27, RZ ;  /* 0x0000001b1f0b7210 */ /* 0x000fe20007ffe0ff */
[----:B---34-:R-:W-:Y:S01]  /*20a0*/  IMAD.SHL.U32 R3, R13, 0x20, RZ ;  /* 0x000000200d037824 */ /* 0x018fe200078e00ff */
[----:B------:R-:W-:Y:S01]  /*20b0*/  MOV R10, R30 ;  /* 0x0000001e000a7202 */ /* 0x000fe20000000f00 */
[----:B------:R-:W-:Y:S01]  /*20c0*/  IMAD.SHL.U32 R2, R15, 0x40, RZ ;  /* 0x000000400f027824 */ /* 0x000fe200078e00ff */
[----:B------:R-:W-:Y:S01]  /*20d0*/  LOP3.LUT R0, R0, 0xc0, RZ, 0xc0, !PT ;  /* 0x000000c000007812 */ /* 0x000fe200078ec0ff */
[----:B-12---:R-:W-:Y:S01]  /*20e0*/  IMAD.SHL.U32 R5, R25, 0x8, RZ ;  /* 0x0000000819057824 */ /* 0x006fe200078e00ff */
[----:B------:R-:W-:Y:S01]  /*20f0*/  LOP3.LUT R105, R3, 0xffffff00, RZ, 0xc0, !PT ;  /* 0xffffff0003697812 */ /* 0x000fe200078ec0ff */
[----:B------:R-:W-:Y:S01]  /*2100*/  IMAD.SHL.U32 R4, R22, 0x8, RZ ;  /* 0x0000000816047824 */ /* 0x000fe200078e00ff */
[----:B------:R-:W-:Y:S01]  /*2110*/  LOP3.LUT R2, R2, 0xc0, RZ, 0xc0, !PT ;  /* 0x000000c002027812 */ /* 0x000fe200078ec0ff */
[----:B------:R1:W-:Y:S01]  /*2120*/  STL.64 [R1], R10 ;  /* 0x0000000a01007387 */ /* 0x0003e20000100a00 */
[----:B------:R-:W-:Y:S01]  /*2130*/  LOP3.LUT R3, R0, 0x8, R5, 0xf8, !PT ;  /* 0x0000000800037812 */ /* 0x000fe200078ef805 */
[----:B------:R-:W-:Y:S01]  /*2140*/  USHF.L.U64.HI UR21, UR6, 0x6, UR7 ;  /* 0x0000000606157899 */ /* 0x000fe20008010207 */
[----:B------:R-:W-:Y:S01]  /*2150*/  SHF.R.U32.HI R0, RZ, 0x3, R0 ;  /* 0x00000003ff007819 */ /* 0x000fe20000011600 */
[----:B------:R-:W-:Y:S01]  /*2160*/  USHF.L.U32 UR27, UR6, 0x6, URZ ;  /* 0x00000006061b7899 */ /* 0x000fe2000800063f */
[----:B------:R-:W-:Y:S01]  /*2170*/  LOP3.LUT R6, R2, 0x8, R4, 0xf8, !PT ;  /* 0x0000000802067812 */ /* 0x000fe200078ef804 */
[----:B------:R-:W-:Y:S01]  /*2180*/  IMAD R4, R24, 0x200, R105 ;  /* 0x0000020018047824 */ /* 0x000fe200078e0269 */
[----:B------:R-:W-:Y:S01]  /*2190*/  SHF.R.U32.HI R5, RZ, 0x3, R2 ;  /* 0x00000003ff057819 */ /* 0x000fe20000011602 */
[----:B------:R-:W-:Y:S01]  /*21a0*/  UIMAD UR10, UR21, UR18, URZ ;  /* 0x00000012150a72a4 */ /* 0x000fe2000f8e023f */
[----:B------:R-:W-:Y:S01]  /*21b0*/  LOP3.LUT R2, R3, R0, RZ, 0x3c, !PT ;  /* 0x0000000003027212 */ /* 0x000fe200078e3cff */
[----:B------:R-:W-:Y:S01]  /*21c0*/  IMAD.U32 R0, RZ, RZ, UR24 ;  /* 0x00000018ff007e24 */ /* 0x000fe2000f8e00ff */
[----:B------:R-:W-:Y:S01]  /*21d0*/  LEA R7, R22, R12, 0x3 ;  /* 0x0000000c16077211 */ /* 0x000fe200078e18ff */
[----:B------:R-:W-:Y:S01]  /*21e0*/  UIMAD UR10, UR28, UR27, UR10 ;  /* 0x0000001b1c0a72a4 */ /* 0x000fe2000f8e020a */
[----:B------:R-:W-:-:S04]  /*21f0*/  DEPBAR.LE SB0, 0x0 ;  /* 0x000080000000791a */ /* 0x000fc80000000000 */
[----:B------:R-:W-:Y:S01]  /*2200*/  BAR.SYNC.DEFER_BLOCKING 0x0 ;  /* 0x0000000000007b1d */ /* 0x000fe20000010000 */
[----:B------:R-:W-:Y:S02]  /*2210*/  LOP3.LUT R154, R6, R5, RZ, 0x3c, !PT ;  /* 0x00000005069a7212 */ /* 0x000fe400078e3cff */
[----:B------:R-:W-:Y:S02]  /*2220*/  LEA R3, R152, R4, 0x5 ;  /* 0x0000000498037211 */ /* 0x000fe400078e28ff */
[----:B------:R-:W-:Y:S01]  /*2230*/  IADD3 R4, R0, -UR17, R14 ;  /* 0x8000001100047c10 */ /* 0x000fe2000fffe00e */
[----:B------:R-:W-:Y:S01]  /*2240*/  IMAD.U32 R0, R7, 0x20, R2 ;  /* 0x0000002007007824 */ /* 0x000fe200078e0002 */
[----:B------:R-:W-:Y:S01]  /*2250*/  BSSY B0, `(.L_x_618) ;  /* 0x000002d000007945 */ /* 0x000fe20003800000 */
[----:B------:R-:W-:Y:S01]  /*2260*/  IMAD.IADD R2, R154, 0x1, R3 ;  /* 0x000000019a027824 */ /* 0x000fe200078e0203 */
[----:B------:R-:W-:Y:S01]  /*2270*/  ISETP.GE.AND P0, PT, R23, UR12, PT ;  /* 0x0000000c17007c0c */ /* 0x000fe2000bf06270 */
[----:B------:R-:W-:-:S02]  /*2280*/  IMAD.U32 R3, RZ, RZ, UR18 ;  /* 0x00000012ff037e24 */ /* 0x000fc4000f8e00ff */
[----:B------:R-:W-:Y:S01]  /*2290*/  VIADD R104, R4, UR20 ;  /* 0x0000001404687c36 */ /* 0x000fe20008000000 */
[----:B------:R-:W-:Y:S01]  /*22a0*/  LEA R228, R2, UR4, 0x1 ;  /* 0x0000000402e47c11 */ /* 0x000fe2000f8e08ff */
[----:B------:R-:W-:-:S04]  /*22b0*/  IMAD.WIDE.U32 R2, R3, UR27, R10 ;  /* 0x0000001b03027c25 */ /* 0x000fc8000f8e000a */
        /* <DEDUP_REMOVED lines=38> */
.L_x_619:
[----:B------:R-:W-:Y:S05]  /*2520*/  BSYNC B0 ;  /* 0x0000000000007941 */ /* 0x000fea0003800000 */
.L_x_618:
        /* <DEDUP_REMOVED lines=12> */
[----:B---3--:R-:W-:Y:S02]  /*25f0*/  IADD3.X R6, R8, UR12, RZ, P0, !PT ;  /* 0x0000000c08067c10 */ /* 0x008fe400087fe4ff */
        /* <DEDUP_REMOVED lines=26> */
.L_x_621:
[----:B------:R-:W-:Y:S05]  /*27a0*/  BSYNC B0 ;  /* 0x0000000000007941 */ /* 0x000fea0003800000 */
.L_x_620:
[----:B------:R-:W-:Y:S01]  /*27b0*/  LDSM.16.M88.4 R28, [R225+0x6000] ;  /* 0x00600000e11c783b */ /* 0x000fe20000000200 */
[----:B-1-3--:R-:W-:Y:S01]  /*27c0*/  IMAD.MOV.U32 R2, RZ, RZ, 0x10 ;  /* 0x00000010ff027424 */ /* 0x00afe200078e00ff */
[----:B------:R-:W-:Y:S01]  /*27d0*/  LOP3.LUT P0, RZ, R9, 0x2, RZ, 0xc0, !PT ;  /* 0x0000000209ff7812 */ /* 0x000fe2000780c0ff */
[----:B------:R-:W-:Y:S01]  /*27e0*/  ULDC UR28, c[0x0][0x39c] ;  /* 0x0000e700001c7ab9 */ /* 0x000fe20000000800 */
[----:B------:R-:W1:Y:S01]  /*27f0*/  LDSM.16.M88.4 R20, [R228+0x1000] ;  /* 0x00100000e414783b */ /* 0x000e620000000200 */
[----:B------:R-:W-:Y:S01]  /*2800*/  LOP3.LUT P1, RZ, R15, 0x2, RZ, 0xc0, !PT ;  /* 0x000000020fff7812 */ /* 0x000fe2000782c0ff */
[----:B------:R-:W-:Y:S01]  /*2810*/  UISETP.GE.AND UP0, UPT, UR19, 0x2, UPT ;  /* 0x000000021300788c */ /* 0x000fe2000bf06270 */
[C---:B------:R-:W-:Y:S01]  /*2820*/  SEL R0, R2.reuse, 0xfffffff0, !P0 ;  /* 0xfffffff002007807 */ /* 0x040fe20004000000 */
[----:B------:R-:W3:Y:S01]  /*2830*/  LDSM.16.M88.4 R24, [R228] ;  /* 0x00000000e418783b */ /* 0x000ee20000000200 */
[----:B------:R-:W-:-:S03]  /*2840*/  SEL R2, R2, 0xfffffff0, !P1 ;  /* 0xfffffff002027807 */ /* 0x000fc60004800000 */
[----:B------:R-:W-:Y:S01]  /*2850*/  IMAD R227, R0, 0x2, R225 ;  /* 0x0000000200e37824 */ /* 0x000fe200078e02e1 */
[----:B--2---:R-:W-:Y:S01]  /*2860*/  LDSM.16.M88.4 R4, [R228+0x3000] ;  /* 0x00300000e404783b */ /* 0x004fe20000000200 */
[----:B------:R-:W-:-:S03]  /*2870*/  IMAD R229, R2, 0x2, R228 ;  /* 0x0000000202e57824 */ /* 0x000fc600078e02e4 */
[----:B------:R-:W-:Y:S04]  /*2880*/  LDSM.16.M88.4 R44, [R227+0x6000] ;  /* 0x00600000e32c783b */ /* 0x000fe80000000200 */
[----:B------:R-:W2:Y:S04]  /*2890*/  LDSM.16.M88.4 R8, [R229+0x1000] ;  /* 0x00100000e508783b */ /* 0x000ea80000000200 */
[----:B------:R-:W5:Y:S04]  /*28a0*/  LDSM.16.M88.4 R12, [R229] ;  /* 0x00000000e50c783b */ /* 0x000f680000000200 */
[----:B------:R-:W-:Y:S04]  /*28b0*/  LDSM.16.M88.4 R60, [R225+0x7000] ;  /* 0x00700000e13c783b */ /* 0x000fe80000000200 */
[----:B------:R-:W-:Y:S04]  /*28c0*/  LDSM.16.M88.4 R16, [R228+0x2000] ;  /* 0x00200000e410783b */ /* 0x000fe80000000200 */
[----:B------:R-:W4:Y:S04]  /*28d0*/  LDSM.16.M88.4 R36, [R225+0x6400] ;  /* 0x00640000e124783b */ /* 0x000f280000000200 */
[----:B------:R-:W-:Y:S01]  /*28e0*/  LDSM.16.M88.4 R76, [R227+0x7000] ;  /* 0x00700000e34c783b */ /* 0x000fe20000000200 */
[-C--:B-1----:R-:W-:Y:S03]  /*28f0*/  HMMA.16816.F32 R40, R20, R28.reuse, RZ ;  /* 0x0000001c1428723c */ /* 0x082fe600000018ff */
[----:B------:R-:W-:Y:S04]  /*2900*/  LDSM.16.M88.4 R48, [R225+0x6800] ;  /* 0x00680000e130783b */ /* 0x000fe80000000200 */
[----:B------:R-:W-:Y:S01]  /*2910*/  LDSM.16.M88.4 R52, [R225+0x6c00] ;  /* 0x006c0000e134783b */ /* 0x000fe20000000200 */
[----:B---3--:R-:W-:Y:S03]  /*2920*/  HMMA.16816.F32 R32, R24, R28, RZ ;  /* 0x0000001c1820723c */ /* 0x008fe600000018ff */
[----:B------:R-:W-:Y:S03]  /*2930*/  LDSM.16.M88.4 R68, [R225+0x8000] ;  /* 0x00800000e144783b */ /* 0x000fe60000000200 */
[----:B------:R-:W-:Y:S01]  /*2940*/  HMMA.16816.F32 R88, R20, R30, RZ ;  /* 0x0000001e1458723c */ /* 0x000fe200000018ff */
[----:B------:R-:W-:Y:S04]  /*2950*/  LDSM.16.M88.4 R72, [R227+0x6400] ;  /* 0x00640000e348783b */ /* 0x000fe80000000200 */
[----:B------:R-:W-:Y:S04]  /*2960*/  LDSM.16.M88.4 R64, [R227+0x6800] ;  /* 0x00680000e340783b */ /* 0x000fe80000000200 */
[----:B------:R-:W-:Y:S01]  /*2970*/  LDSM.16.M88.4 R124, [R227+0x6c00] ;  /* 0x006c0000e37c783b */ /* 0x000fe20000000200 */
[-C--:B--2---:R-:W-:Y:S03]  /*2980*/  HMMA.16816.F32 R56, R8, R44.reuse, R40 ;  /* 0x0000002c0838723c */ /* 0x084fe60000001828 */
[----:B------:R-:W0:Y:S05]  /*2990*/  LDGDEPBAR ;  /* 0x00000000000079af */ /* 0x000e2a0000000000 */
[----:B-----5:R-:W-:Y:S01]  /*29a0*/  HMMA.16816.F32 R40, R12, R44, R32 ;  /* 0x0000002c0c28723c */ /* 0x020fe20000001820 */
[----:B------:R-:W1:Y:S05]  /*29b0*/  LDSM.16.M88.4 R32, [R229+0x2000] ;  /* 0x00200000e520783b */ /* 0x000e6a0000000200 */
[C---:B----4-:R-:W-:Y:S06]  /*29c0*/  HMMA.16816.F32 R92, R20.reuse, R36, RZ ;  /* 0x00000024145c723c */ /* 0x050fec00000018ff */
[----:B------:R-:W-:Y:S06]  /*29d0*/  HMMA.16816.F32 R120, R20, R38, RZ ;  /* 0x000000261478723c */ /* 0x000fec00000018ff */
[----:B------:R-:W-:Y:S06]  /*29e0*/  HMMA.16816.F32 R96, R4, R60, R56 ;  /* 0x0000003c0460723c */ /* 0x000fec0000001838 */
[----:B------:R-:W-:Y:S01]  /*29f0*/  HMMA.16816.F32 R56, R24, R30, RZ ;  /* 0x0000001e1838723c */ /* 0x000fe200000018ff */
[----:B------:R-:W-:Y:S05]  /*2a00*/  LDSM.16.M88.4 R28, [R228+0x4000] ;  /* 0x00400000e41c783b */ /* 0x000fea0000000200 */
[----:B------:R-:W-:Y:S01]  /*2a10*/  HMMA.16816.F32 R80, R16, R60, R40 ;  /* 0x0000003c1050723c */ /* 0x000fe20000001828 */
[----:B------:R-:W2:Y:S05]  /*2a20*/  LDSM.16.M88.4 R40, [R229+0x3000] ;  /* 0x00300000e528783b */ /* 0x000eaa0000000200 */
[C---:B------:R-:W-:Y:S06]  /*2a30*/  HMMA.16816.F32 R128, R24.reuse, R36, RZ ;  /* 0x000000241880723c */ /* 0x040fec00000018ff */
[----:B------:R-:W-:Y:S01]  /*2a40*/  HMMA.16816.F32 R144, R24, R38, RZ ;  /* 0x000000261890723c */ /* 0x000fe200000018ff */
[----:B------:R-:W3:Y:S05]  /*2a50*/  LDSM.16.M88.4 R36, [R228+0x5000] ;  /* 0x00500000e424783b */ /* 0x000eea0000000200 */
[----:B------:R-:W-:Y:S01]  /*2a60*/  HMMA.16816.F32 R84, R12, R46, R56 ;  /* 0x0000002e0c54723c */ /* 0x000fe20000001838 */
[----:B------:R-:W-:Y:S05]  /*2a70*/  LDSM.16.M88.4 R56, [R227+0x8000] ;  /* 0x00800000e338783b */ /* 0x000fea0000000200 */
[----:B-1----:R-:W-:Y:S06]  /*2a80*/  HMMA.16816.F32 R80, R32, R76, R80 ;  /* 0x0000004c2050723c */ /* 0x002fec0000001850 */
[----:B------:R-:W-:Y:S06]  /*2a90*/  HMMA.16816.F32 R44, R8, R46, R88 ;  /* 0x0000002e082c723c */ /* 0x000fec0000001858 */
[C---:B------:R-:W-:Y:S06]  /*2aa0*/  HMMA.16816.F32 R116, R20.reuse, R48, RZ ;  /* 0x000000301474723c */ /* 0x040fec00000018ff */
[C---:B------:R-:W-:Y:S06]  /*2ab0*/  HMMA.16816.F32 R108, R20.reuse, R52, RZ ;  /* 0x00000034146c723c */ /* 0x040fec00000018ff */
[C---:B------:R-:W-:Y:S06]  /*2ac0*/  HMMA.16816.F32 R112, R20.reuse, R50, RZ ;  /* 0x000000321470723c */ /* 0x040fec00000018ff */
[----:B------:R-:W-:Y:S01]  /*2ad0*/  HMMA.16816.F32 R100, R20, R54, RZ ;  /* 0x000000361464723c */ /* 0x000fe200000018ff */
[----:B------:R-:W1:Y:S05]  /*2ae0*/  LDSM.16.M88.4 R20, [R229+0x4000] ;  /* 0x00400000e514783b */ /* 0x000e6a0000000200 */
[C---:B------:R-:W-:Y:S06]  /*2af0*/  HMMA.16816.F32 R136, R24.reuse, R48, RZ ;  /* 0x000000301888723c */ /* 0x040fec00000018ff */
[C---:B------:R-:W-:Y:S06]  /*2b00*/  HMMA.16816.F32 R140, R24.reuse, R50, RZ ;  /* 0x00000032188c723c */ /* 0x040fec00000018ff */
[C---:B------:R-:W-:Y:S06]  /*2b10*/  HMMA.16816.F32 R132, R24.reuse, R52, RZ ;  /* 0x000000341884723c */ /* 0x040fec00000018ff */
[----:B------:R-:W-:Y:S01]  /*2b20*/  HMMA.16816.F32 R148, R24, R54, RZ ;  /* 0x000000361894723c */ /* 0x000fe200000018ff */
[----:B------:R-:W4:Y:S04]  /*2b30*/  LDSM.16.M88.4 R52, [R225+0x7400] ;  /* 0x00740000e134783b */ /* 0x000f280000000200 */
[----:B------:R-:W5:Y:S01]  /*2b40*/  LDSM.16.M88.4 R24, [R229+0x5000] ;  /* 0x00500000e518783b */ /* 0x000f620000000200 */
[----:B--2---:R-:W-:Y:S06]  /*2b50*/  HMMA.16816.F32 R48, R40, R76, R96 ;  /* 0x0000004c2830723c */ /* 0x004fec0000001860 */
[----:B------:R-:W-:Y:S06]  /*2b60*/  HMMA.16816.F32 R88, R16, R62, R84 ;  /* 0x0000003e1058723c */ /* 0x000fec0000001854 */
[----:B------:R-:W-:Y:S06]  /*2b70*/  HMMA.16816.F32 R84, R28, R68, R80 ;  /* 0x000000441c54723c */ /* 0x000fec0000001850 */
[----:B------:R-:W-:Y:S01]  /*2b80*/  HMMA.16816.F32 R80, R4, R62, R44 ;  /* 0x0000003e0450723c */ /* 0x000fe2000000182c */
[----:B------:R-:W2:Y:S05]  /*2b90*/  LDSM.16.M88.4 R44, [R227+0x7400] ;  /* 0x00740000e32c783b */ /* 0x000eaa0000000200 */
[C---:B------:R-:W-:Y:S06]  /*2ba0*/  HMMA.16816.F32 R96, R8.reuse, R72, R92 ;  /* 0x000000480860723c */ /* 0x040fec000000185c */
[C---:B------:R-:W-:Y:S06]  /*2bb0*/  HMMA.16816.F32 R116, R8.reuse, R64, R116 ;  /* 0x000000400874723c */ /* 0x040fec0000001874 */
[C---:B------:R-:W-:Y:S06]  /*2bc0*/  HMMA.16816.F32 R108, R8.reuse, R124, R108 ;  /* 0x0000007c086c723c */ /* 0x040fec000000186c */
[C---:B------:R-:W-:Y:S06]  /*2bd0*/  HMMA.16816.F32 R120, R8.reuse, R74, R120 ;  /* 0x0000004a0878723c */ /* 0x040fec0000001878 */
[C---:B------:R-:W-:Y:S06]  /*2be0*/  HMMA.16816.F32 R112, R8.reuse, R66, R112 ;  /* 0x000000420870723c */ /* 0x040fec0000001870 */
[----:B------:R-:W-:Y:S06]  /*2bf0*/  HMMA.16816.F32 R100, R8, R126, R100 ;  /* 0x0000007e0864723c */ /* 0x000fec0000001864 */
[----:B------:R-:W-:Y:S06]  /*2c00*/  HMMA.16816.F32 R8, R12, R72, R128 ;  /* 0x000000480c08723c */ /* 0x000fec0000001880 */
[----:B---3--:R-:W-:Y:S06]  /*2c10*/  HMMA.16816.F32 R48, R36, R68, R48 ;  /* 0x000000442430723c */ /* 0x008fec0000001830 */
[-C--:B------:R-:W-:Y:S06]  /*2c20*/  HMMA.16816.F32 R60, R32, R78.reuse, R88 ;  /* 0x0000004e203c723c */ /* 0x080fec0000001858 */
[----:B------:R-:W-:Y:S06]  /*2c30*/  HMMA.16816.F32 R76, R40, R78, R80 ;  /* 0x0000004e284c723c */ /* 0x000fec0000001850 */
[----:B-1----:R-:W-:Y:S06]  /*2c40*/  HMMA.16816.F32 R84, R20, R56, R84 ;  /* 0x000000381454723c */ /* 0x002fec0000001854 */
[C---:B------:R-:W-:Y:S06]  /*2c50*/  HMMA.16816.F32 R136, R12.reuse, R64, R136 ;  /* 0x000000400c88723c */ /* 0x040fec0000001888 */
[----:B------:R-:W-:Y:S06]  /*2c60*/  HMMA.16816.F32 R140, R12, R66, R140 ;  /* 0x000000420c8c723c */ /* 0x000fec000000188c */
[----:B----4-:R-:W-:Y:S06]  /*2c70*/  HMMA.16816.F32 R64, R16, R52, R8 ;  /* 0x000000341040723c */ /* 0x010fec0000001808 */
[----:B-----5:R-:W-:Y:S01]  /*2c80*/  HMMA.16816.F32 R80, R24, R56, R48 ;  /* 0x000000381850723c */ /* 0x020fe20000001830 */
[----:B------:R-:W1:Y:S01]  /*2c90*/  LDSM.16.M88.4 R48, [R225+0x8400] ;  /* 0x00840000e130783b */ /* 0x000e620000000200 */
[----:B------:R-:W-:-:S04]  /*2ca0*/  FMUL.FTZ R0, R84, UR28 ;  /* 0x0000001c54007c20 */ /* 0x000fc80008410000 */
[----:B------:R-:W-:Y:S01]  /*2cb0*/  HMMA.16816.F32 R8, R4, R52, R96 ;  /* 0x000000340408723c */ /* 0x000fe20000001860 */
[----:B------:R3:W-:Y:S05]  /*2cc0*/  MUFU.TANH R178, R0 ;  /* 0x0000000000b27308 */ /* 0x0007ea0000002400 */
[-C--:B------:R-:W-:Y:S06]  /*2cd0*/  HMMA.16816.F32 R60, R28, R70.reuse, R60 ;  /* 0x000000461c3c723c */ /* 0x080fec000000183c */
[----:B------:R-:W-:Y:S06]  /*2ce0*/  HMMA.16816.F32 R68, R36, R70, R76 ;  /* 0x000000462444723c */ /* 0x000fec000000184c */
[----:B------:R-:W-:Y:S01]  /*2cf0*/  HMMA.16816.F32 R92, R12, R74, R144 ;  /* 0x0000004a0c5c723c */ /* 0x000fe20000001890 */
[----:B---3--:R-:W-:-:S04]  /*2d00*/  FMUL.FTZ R0, R85, UR28 ;  /* 0x0000001c55007c20 */ /* 0x008fc80008410000 */
[----:B------:R3:W4:Y:S01]  /*2d10*/  MUFU.TANH R160, R0 ;  /* 0x0000000000a07308 */ /* 0x0007220000002400 */
[-C--:B--2---:R-:W-:Y:S06]  /*2d20*/  HMMA.16816.F32 R72, R32, R44.reuse, R64 ;  /* 0x0000002c2048723c */ /* 0x084fec0000001840 */
[----:B------:R-:W-:Y:S01]  /*2d30*/  HMMA.16816.F32 R64, R40, R44, R8 ;  /* 0x0000002c2840723c */ /* 0x000fe20000001808 */
[----:B------:R-:W2:Y:S05]  /*2d40*/  LDSM.16.M88.4 R8, [R227+0x8400] ;  /* 0x00840000e308783b */ /* 0x000eaa0000000200 */
[----:B------:R-:W-:Y:S01]  /*2d50*/  HMMA.16816.F32 R76, R20, R58, R60 ;  /* 0x0000003a144c723c */ /* 0x000fe2000000183c */
[----:B------:R-:W5:Y:S01]  /*2d60*/  LDSM.16.M88.4 R60, [R225+0x7800] ;  /* 0x00780000e13c783b */ /* 0x000f620000000200 */
[----:B---3--:R-:W-:-:S04]  /*2d70*/  FMUL.FTZ R0, R86, UR28 ;  /* 0x0000001c56007c20 */ /* 0x008fc80008410000 */
[----:B------:R-:W-:Y:S01]  /*2d80*/  HMMA.16816.F32 R88, R24, R58, R68 ;  /* 0x0000003a1858723c */ /* 0x000fe20000001844 */
[----:B------:R3:W-:Y:S05]  /*2d90*/  MUFU.TANH R167, R0 ;  /* 0x0000000000a77308 */ /* 0x0007ea0000002400 */
[----:B------:R-:W-:Y:S06]  /*2da0*/  HMMA.16816.F32 R56, R16, R54, R92 ;  /* 0x000000361038723c */ /* 0x000fec000000185c */
[----:B-1----:R-:W-:Y:S06]  /*2db0*/  HMMA.16816.F32 R68, R28, R48, R72 ;  /* 0x000000301c44723c */ /* 0x002fec0000001848 */
[----:B------:R-:W-:Y:S01]  /*2dc0*/  HMMA.16816.F32 R72, R4, R54, R120 ;  /* 0x000000360448723c */ /* 0x000fe20000001878 */
[----:B---3--:R-:W-:-:S04]  /*2dd0*/  FMUL.FTZ R0, R87, UR28 ;  /* 0x0000001c57007c20 */ /* 0x008fc80008410000 */
[----:B------:R1:W3:Y:S01]  /*2de0*/  MUFU.TANH R159, R0 ;  /* 0x00000000009f7308 */ /* 0x0002e20000002400 */
[----:B------:R-:W-:Y:S06]  /*2df0*/  HMMA.16816.F32 R52, R36, R48, R64 ;  /* 0x000000302434723c */ /* 0x000fec0000001840 */
[----:B------:R-:W-:Y:S01]  /*2e00*/  HMMA.16816.F32 R64, R32, R46, R56 ;  /* 0x0000002e2040723c */ /* 0x000fe20000001838 */
[----:B------:R-:W4:Y:S05]  /*2e10*/  LDSM.16.M88.4 R56, [R227+0x7800] ;  /* 0x00780000e338783b */ /* 0x000f2a0000000200 */
[----:B------:R-:W-:Y:S01]  /*2e20*/  HMMA.16816.F32 R132, R12, R124, R132 ;  /* 0x0000007c0c84723c */ /* 0x000fe20000001884 */
[----:B-1----:R-:W-:-:S05]  /*2e30*/  FMUL.FTZ R0, R80, UR28 ;  /* 0x0000001c50007c20 */ /* 0x002fca0008410000 */
[----:B------:R-:W-:Y:S01]  /*2e40*/  HMMA.16816.F32 R72, R40, R46, R72 ;  /* 0x0000002e2848723c */ /* 0x000fe20000001848 */
[----:B------:R1:W-:Y:S05]  /*2e50*/  MUFU.TANH R166, R0 ;  /* 0x0000000000a67308 */ /* 0x0003ea0000002400 */
[----:B--2---:R-:W-:Y:S01]  /*2e60*/  HMMA.16816.F32 R84, R24, R8, R52 ;  /* 0x000000081854723c */ /* 0x004fe20000001834 */
[----:B------:R-:W2:Y:S05]  /*2e70*/  LDSM.16.M88.4 R52, [R225+0x8800] ;  /* 0x00880000e134783b */ /* 0x000eaa0000000200 */
[----:B------:R-:W-:Y:S06]  /*2e80*/  HMMA.16816.F32 R44, R28, R50, R64 ;  /* 0x000000321c2c723c */ /* 0x000fec0000001840 */
[----:B------:R-:W-:Y:S01]  /*2e90*/  HMMA.16816.F32 R124, R12, R126, R148 ;  /* 0x0000007e0c7c723c */ /* 0x000fe20000001894 */
[----:B-1----:R-:W-:-:S04]  /*2ea0*/  FMUL.FTZ R0, R81, UR28 ;  /* 0x0000001c51007c20 */ /* 0x002fc80008410000 */
[----:B------:R1:W3:Y:S01]  /*2eb0*/  MUFU.TANH R158, R0 ;  /* 0x00000000009e7308 */ /* 0x0002e20000002400 */
[----:B------:R-:W-:Y:S01]  /*2ec0*/  HMMA.16816.F32 R48, R36, R50, R72 ;  /* 0x000000322430723c */ /* 0x000fe20000001848 */
[----:B-1----:R-:W-:-:S06]  /*2ed0*/  FMUL.FTZ R0, R82, UR28 ;  /* 0x0000001c52007c20 */ /* 0x002fcc0008410000 */
[----:B------:R1:W-:-:S15]  /*2ee0*/  MUFU.TANH R165, R0 ;  /* 0x0000000000a57308 */ /* 0x0003de0000002400 */
[----:B------:R-:W-:-:S02]  /*2ef0*/  NOP ;  /* 0x0000000000007918 */ /* 0x000fc40000000000 */
[----:B------:R-:W-:Y:S01]  /*2f00*/  HMMA.16816.F32 R72, R24, R10, R48 ;  /* 0x0000000a1848723c */ /* 0x000fe20000001830 */
[----:B-1----:R-:W-:-:S05]  /*2f10*/  FMUL.FTZ R0, R83, UR28 ;  /* 0x0000001c53007c20 */ /* 0x002fca0008410000 */
[----:B------:R-:W-:Y:S01]  /*2f20*/  HMMA.16816.F32 R80, R20, R8, R68 ;  /* 0x000000081450723c */ /* 0x000fe20000001844 */
[----:B------:R1:W3:Y:S05]  /*2f30*/  MUFU.TANH R147, R0 ;  /* 0x0000000000937308 */ /* 0x0002ea0000002400 */
[----:B-----5:R-:W-:Y:S01]  /*2f40*/  HMMA.16816.F32 R68, R16, R60, R136 ;  /* 0x0000003c1044723c */ /* 0x020fe20000001888 */
[----:B-1----:R-:W-:-:S04]  /*2f50*/  FMUL.FTZ R0, R76, UR28 ;  /* 0x0000001c4c007c20 */ /* 0x002fc80008410000 */
[----:B------:R1:W5:-:S15]  /*2f60*/  MUFU.TANH R145, R0 ;  /* 0x0000000000917308 */ /* 0x00035e0000002400 */
[----:B------:R-:W-:-:S04]  /*2f70*/  NOP ;  /* 0x0000000000007918 */ /* 0x000fc80000000000 */
[----:B----4-:R-:W-:Y:S06]  /*2f80*/  HMMA.16816.F32 R64, R32, R56, R68 ;  /* 0x000000382040723c */ /* 0x010fec0000001844 */
[----:B------:R-:W-:Y:S01]  /*2f90*/  HMMA.16816.F32 R68, R20, R10, R44 ;  /* 0x0000000a1444723c */ /* 0x000fe2000000182c */
[----:B------:R-:W4:Y:S01]  /*2fa0*/  LDSM.16.M88.4 R44, [R227+0x8800] ;  /* 0x00880000e32c783b */ /* 0x000f220000000200 */
[----:B-1----:R-:W-:-:S03]  /*2fb0*/  FMUL.FTZ R0, R77, UR28 ;  /* 0x0000001c4d007c20 */ /* 0x002fc60008410000 */
[----:B------:R-:W1:Y:S01]  /*2fc0*/  LDSM.16.M88.4 R8, [R225+0x7c00] ;  /* 0x007c0000e108783b */ /* 0x000e620000000200 */
[----:B------:R3:W-:-:S12]  /*2fd0*/  MUFU.TANH R157, R0 ;  /* 0x00000000009d7308 */ /* 0x0007d80000002400 */
[----:B--2---:R-:W-:Y:S06]  /*2fe0*/  HMMA.16816.F32 R48, R28, R52, R64 ;  /* 0x000000341c30723c */ /* 0x004fec0000001840 */
[----:B------:R-:W-:Y:S01]  /*2ff0*/  HMMA.16816.F32 R64, R16, R62, R140 ;  /* 0x0000003e1040723c */ /* 0x000fe2000000188c */
[----:B---3--:R-:W-:-:S04]  /*3000*/  FMUL.FTZ R0, R78, UR28 ;  /* 0x0000001c4e007c20 */ /* 0x008fc80008410000 */
[----:B------:R2:W3:Y:S02]  /*3010*/  MUFU.TANH R144, R0 ;  /* 0x0000000000907308 */ /* 0x0004e40000002400 */
[----:B--2---:R-:W-:Y:S02]  /*3020*/  FMUL.FTZ R0, R79, UR28 ;  /* 0x0000001c4f007c20 */ /* 0x004fe40008410000 */
[C---:B------:R-:W-:Y:S04]  /*3030*/  HMMA.16816.F32 R76, R4.reuse, R60, R116 ;  /* 0x0000003c044c723c */ /* 0x040fe80000001874 */
[----:B------:R2:W-:Y:S02]  /*3040*/  MUFU.TANH R146, R0 ;  /* 0x0000000000927308 */ /* 0x0005e40000002400 */
[----:B------:R-:W-:Y:S09]  /*3050*/  HMMA.16816.F32 R60, R4, R62, R112 ;  /* 0x0000003e043c723c */ /* 0x000ff20000001870 */
[----:B------:R-:W-:Y:S01]  /*3060*/  HMMA.16816.F32 R64, R32, R58, R64 ;  /* 0x0000003a2040723c */ /* 0x000fe20000001840 */
[----:B--2---:R-:W-:Y:S01]  /*3070*/  FMUL.FTZ R0, R88, UR28 ;  /* 0x0000001c58007c20 */ /* 0x004fe20008410000 */
[----:B------:R-:W-:-:S03]  /*3080*/  IMAD R88, R152, 0x20, R105 ;  /* 0x0000002098587824 */ /* 0x000fc600078e0269 */
[----:B------:R2:W3:Y:S04]  /*3090*/  MUFU.TANH R130, R0 ;  /* 0x0000000000827308 */ /* 0x0004e80000002400 */
[C---:B------:R-:W-:Y:S06]  /*30a0*/  HMMA.16816.F32 R12, R40.reuse, R56, R76 ;  /* 0x00000038280c723c */ /* 0x040fec000000184c */
[----:B------:R-:W-:Y:S01]  /*30b0*/  HMMA.16816.F32 R60, R40, R58, R60 ;  /* 0x0000003a283c723c */ /* 0x000fe2000000183c */
[----:B--2---:R-:W-:-:S04]  /*30c0*/  FMUL.FTZ R0, R89, UR28 ;  /* 0x0000001c59007c20 */ /* 0x004fc80008410000 */
[----:B------:R2:W-:-:S13]  /*30d0*/  MUFU.TANH R131, R0 ;  /* 0x0000000000837308 */ /* 0x0005da0000002400 */
[----:B------:R-:W-:Y:S01]  /*30e0*/  HMMA.16816.F32 R12, R36, R52, R12 ;  /* 0x00000034240c723c */ /* 0x000fe2000000180c */
[----:B--2---:R-:W-:-:S04]  /*30f0*/  FMUL.FTZ R0, R90, UR28 ;  /* 0x0000001c5a007c20 */ /* 0x004fc80008410000 */
[----:B------:R2:W3:-:S15]  /*3100*/  MUFU.TANH R122, R0 ;  /* 0x00000000007a7308 */ /* 0x0004de0000002400 */
[----:B------:R-:W-:-:S04]  /*3110*/  NOP ;  /* 0x0000000000007918 */ /* 0x000fc80000000000 */
[----:B----4-:R-:W-:Y:S06]  /*3120*/  HMMA.16816.F32 R56, R24, R44, R12 ;  /* 0x0000002c1838723c */ /* 0x010fec000000180c */
[----:B------:R-:W-:Y:S01]  /*3130*/  HMMA.16816.F32 R12, R28, R54, R64 ;  /* 0x000000361c0c723c */ /* 0x000fe20000001840 */
[----:B------:R-:W-:Y:S01]  /*3140*/  LDSM.16.M88.4 R64, [R225+0x8c00] ;  /* 0x008c0000e140783b */ /* 0x000fe20000000200 */
[----:B--2---:R-:W-:-:S04]  /*3150*/  FMUL.FTZ R0, R91, UR28 ;  /* 0x0000001c5b007c20 */ /* 0x004fc80008410000 */
[----:B------:R2:W4:-:S12]  /*3160*/  MUFU.TANH R129, R0 ;  /* 0x0000000000817308 */ /* 0x0005180000002400 */
[----:B------:R-:W-:-:S04]  /*3170*/  FMUL.FTZ R3, R58, UR28 ;  /* 0x0000001c3a037c20 */ /* 0x000fc80008410000 */
[----:B------:R5:W-:Y:S02]  /*3180*/  MUFU.TANH R171, R3 ;  /* 0x0000000300ab7308 */ /* 0x000be40000002400 */
[----:B------:R-:W-:Y:S01]  /*3190*/  HMMA.16816.F32 R76, R20, R46, R12 ;  /* 0x0000002e144c723c */ /* 0x000fe2000000180c */
[----:B--2---:R-:W-:-:S05]  /*31a0*/  FMUL.FTZ R0, R80, UR28 ;  /* 0x0000001c50007c20 */ /* 0x004fca0008410000 */
[----:B------:R2:W4:Y:S01]  /*31b0*/  MUFU.TANH R123, R0 ;  /* 0x00000000007b7308 */ /* 0x0005220000002400 */
[----:B------:R-:W-:Y:S01]  /*31c0*/  VIMNMX R14, R104, UR24, PT ;  /* 0x00000018680e7c48 */ /* 0x000fe2000bfe0100 */
[----:B-----5:R-:W-:Y:S01]  /*31d0*/  IMAD.U32 R3, RZ, RZ, UR24 ;  /* 0x00000018ff037e24 */ /* 0x020fe2000f8e00ff */
[----:B------:R-:W-:-:S04]  /*31e0*/  UMOV UR24, UR18 ;  /* 0x0000001200187c82 */ /* 0x000fc80008000000 */
[----:B------:R-:W-:Y:S01]  /*31f0*/  VIADDMNMX R15, R104, 0x8, R3, PT ;  /* 0x00000008680f7846 */ /* 0x000fe20003800103 */
[----:B--2---:R-:W-:-:S10]  /*3200*/  FMUL.FTZ R0, R81, UR28 ;  /* 0x0000001c51007c20 */ /* 0x004fd40008410000 */
[----:B------:R-:W-:Y:S01]  /*3210*/  FMUL.FTZ R12, R79, UR28 ;  /* 0x0000001c4f0c7c20 */ /* 0x000fe20008410000 */
[----:B------:R-:W-:Y:S01]  /*3220*/  FMUL.FTZ R13, R78, UR28 ;  /* 0x0000001c4e0d7c20 */ /* 0x000fe20008410000 */
[----:B------:R2:W-:Y:S02]  /*3230*/  MUFU.TANH R128, R0 ;  /* 0x0000000000807308 */ /* 0x0005e40000002400 */
[----:B--2---:R-:W-:-:S06]  /*3240*/  FMUL.FTZ R0, R82, UR28 ;  /* 0x0000001c52007c20 */ /* 0x004fcc0008410000 */
[----:B------:R2:W5:Y:S02]  /*3250*/  MUFU.TANH R121, R0 ;  /* 0x0000000000797308 */ /* 0x0005640000002400 */
[----:B--2---:R-:W-:Y:S02]  /*3260*/  FMUL.FTZ R0, R83, UR28 ;  /* 0x0000001c53007c20 */ /* 0x004fe40008410000 */
[----:B-1----:R-:W-:Y:S04]  /*3270*/  HMMA.16816.F32 R80, R4, R8, R108 ;  /* 0x000000080450723c */ /* 0x002fe8000000186c */
[----:B------:R1:W-:Y:S02]  /*3280*/  MUFU.TANH R156, R0 ;  /* 0x00000000009c7308 */ /* 0x0003e40000002400 */
[----:B-1----:R-:W-:-:S06]  /*3290*/  FMUL.FTZ R0, R84, UR28 ;  /* 0x0000001c54007c20 */ /* 0x002fcc0008410000 */
[----:B------:R1:W2:Y:S02]  /*32a0*/  MUFU.TANH R120, R0 ;  /* 0x0000000000787308 */ /* 0x0002a40000002400 */
[----:B-1----:R-:W-:-:S06]  /*32b0*/  FMUL.FTZ R0, R85, UR28 ;  /* 0x0000001c55007c20 */ /* 0x002fcc0008410000 */
[----:B------:R1:W-:Y:S02]  /*32c0*/  MUFU.TANH R119, R0 ;  /* 0x0000000000777308 */ /* 0x0003e40000002400 */
[----:B-1----:R-:W-:-:S06]  /*32d0*/  FMUL.FTZ R0, R86, UR28 ;  /* 0x0000001c56007c20 */ /* 0x002fcc0008410000 */
[----:B------:R1:W2:Y:S02]  /*32e0*/  MUFU.TANH R137, R0 ;  /* 0x0000000000897308 */ /* 0x0002a40000002400 */
[----:B-1----:R-:W-:Y:S02]  /*32f0*/  FMUL.FTZ R0, R87, UR28 ;  /* 0x0000001c57007c20 */ /* 0x002fe40008410000 */
[----:B------:R-:W-:Y:S04]  /*3300*/  HMMA.16816.F32 R84, R4, R10, R100 ;  /* 0x0000000a0454723c */ /* 0x000fe80000001864 */
[----:B------:R1:W2:Y:S03]  /*3310*/  MUFU.TANH R117, R0 ;  /* 0x0000000000757308 */ /* 0x0002a60000002400 */
[----:B------:R-:W-:-:S02]  /*3320*/  IMAD.SHL.U32 R4, R153, 0x2, RZ ;  /* 0x0000000299047824 */ /* 0x000fc400078e00ff */
[----:B------:R-:W-:-:S03]  /*3330*/  FMUL.FTZ R5, R59, UR28 ;  /* 0x0000001c3b057c20 */ /* 0x000fc60008410000 */
[----:B------:R-:W-:Y:S01]  /*3340*/  LOP3.LUT R4, R4, 0x6, RZ, 0xc0, !PT ;  /* 0x0000000604047812 */ /* 0x000fe200078ec0ff */
[----:B------:R3:W-:Y:S01]  /*3350*/  MUFU.TANH R91, R5 ;  /* 0x00000005005b7308 */ /* 0x0007e20000002400 */
[----:B-1----:R-:W-:-:S07]  /*3360*/  FMUL.FTZ R0, R68, UR28 ;  /* 0x0000001c44007c20 */ /* 0x002fce0008410000 */
[----:B------:R1:W2:Y:S01]  /*3370*/  MUFU.TANH R116, R0 ;  /* 0x0000000000747308 */ /* 0x0002a20000002400 */
[----:B---3--:R-:W-:-:S07]  /*3380*/  FMUL.FTZ R5, R76, UR28 ;  /* 0x0000001c4c057c20 */ /* 0x008fce0008410000 */
[----:B------:R-:W-:Y:S01]  /*3390*/  MUFU.TANH R76, R13 ;  /* 0x0000000d004c7308 */ /* 0x000fe20000002400 */
[----:B-1----:R-:W-:-:S07]  /*33a0*/  FMUL.FTZ R0, R69, UR28 ;  /* 0x0000001c45007c20 */ /* 0x002fce0008410000 */
[----:B------:R-:W-:Y:S08]  /*33b0*/  MUFU.TANH R89, R5 ;  /* 0x0000000500597308 */ /* 0x000ff00000002400 */
[----:B------:R1:W-:Y:S02]  /*33c0*/  MUFU.TANH R118, R0 ;  /* 0x0000000000767308 */ /* 0x0003e40000002400 */
[----:B-1----:R-:W-:-:S06]  /*33d0*/  FMUL.FTZ R0, R70, UR28 ;  /* 0x0000001c46007c20 */ /* 0x002fcc0008410000 */
[----:B------:R1:W3:Y:S02]  /*33e0*/  MUFU.TANH R139, R0 ;  /* 0x00000000008b7308 */ /* 0x0002e40000002400 */
[----:B-1----:R-:W-:Y:S02]  /*33f0*/  FMUL.FTZ R0, R71, UR28 ;  /* 0x0000001c47007c20 */ /* 0x002fe40008410000 */
[----:B------:R-:W-:Y:S04]  /*3400*/  HMMA.16816.F32 R68, R20, R44, R48 ;  /* 0x0000002c1444723c */ /* 0x000fe80000001830 */
[----:B------:R1:W-:Y:S02]  /*3410*/  MUFU.TANH R138, R0 ;  /* 0x00000000008a7308 */ /* 0x0003e40000002400 */
[----:B------:R-:W-:Y:S07]  /*3420*/  HMMA.16816.F32 R48, R16, R8, R132 ;  /* 0x000000081030723c */ /* 0x000fee0000001884 */
[----:B------:R-:W-:-:S02]  /*3430*/  FMUL.FTZ R8, R77, UR28 ;  /* 0x0000001c4d087c20 */ /* 0x000fc40008410000 */
[----:B------:R-:W-:Y:S01]  /*3440*/  MUFU.TANH R77, R12 ;  /* 0x0000000c004d7308 */ /* 0x000fe20000002400 */
[----:B-1----:R-:W-:-:S07]  /*3450*/  FMUL.FTZ R0, R72, UR28 ;  /* 0x0000001c48007c20 */ /* 0x002fce0008410000 */
[----:B------:R1:W3:Y:S08]  /*3460*/  MUFU.TANH R98, R0 ;  /* 0x0000000000627308 */ /* 0x0002f00000002400 */
[----:B------:R-:W-:Y:S01]  /*3470*/  MUFU.TANH R90, R8 ;  /* 0x00000008005a7308 */ /* 0x000fe20000002400 */
[----:B-1----:R-:W-:-:S07]  /*3480*/  FMUL.FTZ R0, R73, UR28 ;  /* 0x0000001c49007c20 */ /* 0x002fce0008410000 */
[----:B------:R1:W-:Y:S02]  /*3490*/  MUFU.TANH R99, R0 ;  /* 0x0000000000637308 */ /* 0x0003e40000002400 */
[----:B-1----:R-:W-:-:S06]  /*34a0*/  FMUL.FTZ R0, R74, UR28 ;  /* 0x0000001c4a007c20 */ /* 0x002fcc0008410000 */
[----:B------:R1:W3:Y:S02]  /*34b0*/  MUFU.TANH R95, R0 ;  /* 0x00000000005f7308 */ /* 0x0002e40000002400 */
[----:B-1----:R-:W-:Y:S02]  /*34c0*/  FMUL.FTZ R0, R75, UR28 ;  /* 0x0000001c4b007c20 */ /* 0x002fe40008410000 */
[----:B------:R-:W1:Y:S04]  /*34d0*/  LDSM.16.M88.4 R72, [R227+0x7c00] ;  /* 0x007c0000e348783b */ /* 0x000e680000000200 */
[----:B------:R4:W3:Y:S02]  /*34e0*/  MUFU.TANH R96, R0 ;  /* 0x0000000000607308 */ /* 0x0008e40000002400 */
[----:B----4-:R-:W-:-:S06]  /*34f0*/  FMUL.FTZ R0, R68, UR28 ;  /* 0x0000001c44007c20 */ /* 0x010fcc0008410000 */
[----:B------:R4:W3:Y:S02]  /*3500*/  MUFU.TANH R94, R0 ;  /* 0x00000000005e7308 */ /* 0x0008e40000002400 */
[----:B----4-:R-:W-:Y:S01]  /*3510*/  FMUL.FTZ R0, R69, UR28 ;  /* 0x0000001c45007c20 */ /* 0x010fe20008410000 */
[----:B-1----:R-:W-:Y:S05]  /*3520*/  HMMA.16816.F32 R48, R32, R72, R48 ;  /* 0x000000482030723c */ /* 0x002fea0000001830 */
[----:B------:R1:W-:Y:S02]  /*3530*/  MUFU.TANH R97, R0 ;  /* 0x0000000000617308 */ /* 0x0003e40000002400 */
[----:B-1----:R-:W-:-:S06]  /*3540*/  FMUL.FTZ R0, R70, UR28 ;  /* 0x0000001c46007c20 */ /* 0x002fcc0008410000 */
[----:B------:R1:W4:Y:S02]  /*3550*/  MUFU.TANH R93, R0 ;  /* 0x00000000005d7308 */ /* 0x0003240000002400 */
[----:B-1----:R-:W-:Y:S02]  /*3560*/  FMUL.FTZ R0, R71, UR28 ;  /* 0x0000001c47007c20 */ /* 0x002fe40008410000 */
[----:B------:R-:W-:Y:S01]  /*3570*/  HMMA.16816.F32 R68, R36, R54, R60 ;  /* 0x000000362444723c */ /* 0x000fe2000000183c */
[----:B------:R-:W1:Y:S03]  /*3580*/  LDSM.16.M88.4 R52, [R227+0x8c00] ;  /* 0x008c0000e334783b */ /* 0x000e660000000200 */
[----:B------:R5:W-:Y:S01]  /*3590*/  MUFU.TANH R92, R0 ;  /* 0x00000000005c7308 */ /* 0x000be20000002400 */
[----:B------:R-:W-:-:S04]  /*35a0*/  DEPBAR.LE SB0, 0x0 ;  /* 0x000080000000791a */ /* 0x000fc80000000000 */
[----:B------:R-:W-:Y:S06]  /*35b0*/  HMMA.16816.F32 R60, R16, R10, R124 ;  /* 0x0000000a103c723c */ /* 0x000fec000000187c */
[----:B------:R-:W-:Y:S01]  /*35c0*/  HMMA.16816.F32 R8, R40, R72, R80 ;  /* 0x000000482808723c */ /* 0x000fe20000001850 */
[C-C-:B------:R-:W-:Y:S02]  /*35d0*/  VIADDMNMX R16, R104.reuse, 0x40, R3.reuse, PT ;  /* 0x0000004068107846 */ /* 0x140fe40003800103 */
[----:B------:R-:W-:Y:S01]  /*35e0*/  VIADDMNMX R17, R104, 0x48, R3, PT ;  /* 0x0000004868117846 */ /* 0x000fe20003800103 */
[----:B-----5:R-:W-:-:S02]  /*35f0*/  FMUL.FTZ R0, R56, UR28 ;  /* 0x0000001c38007c20 */ /* 0x020fc40008410000 */
[-C--:B------:R-:W-:Y:S02]  /*3600*/  HMMA.16816.F32 R40, R40, R74.reuse, R84 ;  /* 0x0000004a2828723c */ /* 0x080fe40000001854 */
[----:B------:R5:W4:Y:S10]  /*3610*/  MUFU.TANH R162, R0 ;  /* 0x0000000000a27308 */ /* 0x000b340000002400 */
[----:B------:R-:W-:Y:S01]  /*3620*/  HMMA.16816.F32 R32, R32, R74, R60 ;  /* 0x0000004a2020723c */ /* 0x000fe2000000183c */
[----:B-----5:R-:W-:-:S05]  /*3630*/  FMUL.FTZ R0, R57, UR28 ;  /* 0x0000001c39007c20 */ /* 0x020fca0008410000 */
[----:B------:R-:W-:Y:S01]  /*3640*/  HMMA.16816.F32 R56, R24, R46, R68 ;  /* 0x0000002e1838723c */ /* 0x000fe20000001844 */
[----:B------:R5:W4:Y:S02]  /*3650*/  MUFU.TANH R163, R0 ;  /* 0x0000000000a37308 */ /* 0x000b240000002400 */
[----:B-----5:R-:W-:-:S04]  /*3660*/  IMAD.U32 R0, RZ, RZ, UR18 ;  /* 0x00000012ff007e24 */ /* 0x020fc8000f8e00ff */
[----:B------:R-:W-:-:S15]  /*3670*/  IMAD R0, R0, 0x40, R4 ;  /* 0x0000004000007824 */ /* 0x000fde00078e0204 */
[----:B------:R-:W-:-:S02]  /*3680*/  NOP ;  /* 0x0000000000007918 */ /* 0x000fc40000000000 */
[----:B------:R-:W-:Y:S01]  /*3690*/  FMUL.FTZ R12, R56, UR28 ;  /* 0x0000001c380c7c20 */ /* 0x000fe20008410000 */
[----:B------:R-:W-:-:S03]  /*36a0*/  VIADD R4, R0, 0x1 ;  /* 0x0000000100047836 */ /* 0x000fc60000000000 */
[----:B------:R5:W4:Y:S01]  /*36b0*/  MUFU.TANH R62, R12 ;  /* 0x0000000c003e7308 */ /* 0x000b220000002400 */
[----:B------:R-:W-:Y:S01]  /*36c0*/  VIADD R3, R0, 0x8 ;  /* 0x0000000800037836 */ /* 0x000fe20000000000 */
[C---:B------:R-:W-:Y:S02]  /*36d0*/  ISETP.GE.AND P1, PT, R4.reuse, R14, PT ;  /* 0x0000000e0400720c */ /* 0x040fe40003f26270 */
[C---:B------:R-:W-:Y:S02]  /*36e0*/  ISETP.GE.AND P0, PT, R4.reuse, R15, PT ;  /* 0x0000000f0400720c */ /* 0x040fe40003f06270 */
[C---:B------:R-:W-:Y:S01]  /*36f0*/  ISETP.GE.AND P4, PT, R4.reuse, R16, PT ;  /* 0x000000100400720c */ /* 0x040fe20003f86270 */
[----:B------:R-:W-:Y:S01]  /*3700*/  BAR.SYNC.DEFER_BLOCKING 0x0 ;  /* 0x0000000000007b1d */ /* 0x000fe20000010000 */
[----:B------:R-:W-:Y:S02]  /*3710*/  ISETP.GE.AND P2, PT, R4, R17, PT ;  /* 0x000000110400720c */ /* 0x000fe40003f46270 */
[----:B------:R-:W-:Y:S01]  /*3720*/  HMMA.16816.F32 R4, R28, R64, R48 ;  /* 0x000000401c04723c */ /* 0x000fe20000001830 */
[----:B------:R-:W-:-:S02]  /*3730*/  FSEL R69, R160, -INF , !P1 ;  /* 0xff800000a0457808 */ /* 0x000fc40004800000 */
[C---:B------:R-:W-:Y:S02]  /*3740*/  ISETP.GE.AND P6, PT, R3.reuse, R14, PT ;  /* 0x0000000e0300720c */ /* 0x040fe40003fc6270 */
[C---:B------:R-:W-:Y:S01]  /*3750*/  ISETP.GE.AND P5, PT, R3.reuse, R15, PT ;  /* 0x0000000f0300720c */ /* 0x040fe20003fa6270 */
[----:B------:R-:W-:Y:S01]  /*3760*/  HMMA.16816.F32 R28, R28, R66, R32 ;  /* 0x000000421c1c723c */ /* 0x000fe20000001820 */
[----:B------:R-:W-:Y:S01]  /*3770*/  ISETP.GE.AND P3, PT, R3, R16, PT ;  /* 0x000000100300720c */ /* 0x000fe20003f66270 */
[----:B-----5:R-:W-:Y:S01]  /*3780*/  FMUL.FTZ R12, R57, UR28 ;  /* 0x0000001c390c7c20 */ /* 0x020fe20008410000 */
[----:B------:R-:W-:Y:S01]  /*3790*/  ISETP.GE.AND P1, PT, R3, R17, PT ;  /* 0x000000110300720c */ /* 0x000fe20003f26270 */
[----:B------:R-:W-:Y:S01]  /*37a0*/  VIADD R3, R0, 0x9 ;  /* 0x0000000900037836 */ /* 0x000fe20000000000 */
[----:B------:R-:W-:Y:S01]  /*37b0*/  FSEL R71, R159, -INF , !P0 ;  /* 0xff8000009f477808 */ /* 0x000fe20004000000 */
[----:B------:R-:W-:Y:S01]  /*37c0*/  MUFU.TANH R61, R12 ;  /* 0x0000000c003d7308 */ /* 0x000fe20000002400 */
[----:B------:R-:W-:-:S02]  /*37d0*/  FSEL R50, R158, -INF , !P4 ;  /* 0xff8000009e327808 */ /* 0x000fc40006000000 */
[----:B------:R-:W-:Y:S02]  /*37e0*/  FSEL R68, R147, -INF , !P2 ;  /* 0xff80000093447808 */ /* 0x000fe40005000000 */
[----:B------:R-:W-:Y:S02]  /*37f0*/  FSEL R70, R145, -INF , !P6 ;  /* 0xff80000091467808 */ /* 0x000fe40007000000 */
[C---:B------:R-:W-:Y:S02]  /*3800*/  ISETP.GE.AND P0, PT, R3.reuse, R14, PT ;  /* 0x0000000e0300720c */ /* 0x040fe40003f06270 */
[C---:B------:R-:W-:Y:S02]  /*3810*/  ISETP.GE.AND P4, PT, R3.reuse, R15, PT ;  /* 0x0000000f0300720c */ /* 0x040fe40003f86270 */
[C---:B------:R-:W-:Y:S01]  /*3820*/  ISETP.GE.AND P2, PT, R3.reuse, R16, PT ;  /* 0x000000100300720c */ /* 0x040fe20003f46270 */
[----:B-1----:R-:W-:Y:S01]  /*3830*/  HMMA.16816.F32 R44, R20, R52, R4 ;  /* 0x00000034142c723c */ /* 0x002fe20000001804 */
[----:B------:R-:W-:Y:S01]  /*3840*/  ISETP.GE.AND P6, PT, R3, R17, PT ;  /* 0x000000110300720c */ /* 0x000fe20003fc6270 */
[----:B------:R-:W-:Y:S01]  /*3850*/  VIADD R3, R0, 0x10 ;  /* 0x0000001000037836 */ /* 0x000fe20000000000 */
[----:B------:R-:W-:-:S02]  /*3860*/  FSEL R72, R144, -INF , !P5 ;  /* 0xff80000090487808 */ /* 0x000fc40006800000 */
[----:B------:R-:W-:Y:S01]  /*3870*/  FSEL R49, R130, -INF , !P3 ;  /* 0xff80000082317808 */ /* 0x000fe20005800000 */
[C---:B------:R-:W-:Y:S01]  /*3880*/  HMMA.16816.F32 R4, R36.reuse, R64, R8 ;  /* 0x000000402404723c */ /* 0x040fe20000001808 */
[----:B------:R-:W-:Y:S02]  /*3890*/  FSEL R56, R122, -INF , !P1 ;  /* 0xff8000007a387808 */ /* 0x000fe40004800000 */
[----:B------:R-:W-:Y:S02]  /*38a0*/  FSEL R60, R157, -INF , !P0 ;  /* 0xff8000009d3c7808 */ /* 0x000fe40004000000 */
[C---:B------:R-:W-:Y:S01]  /*38b0*/  ISETP.GE.AND P5, PT, R3.reuse, R14, PT ;  /* 0x0000000e0300720c */ /* 0x040fe20003fa6270 */
[----:B------:R-:W-:Y:S01]  /*38c0*/  HMMA.16816.F32 R36, R36, R66, R40 ;  /* 0x000000422424723c */ /* 0x000fe20000001828 */
[C---:B------:R-:W-:Y:S01]  /*38d0*/  ISETP.GE.AND P3, PT, R3.reuse, R15, PT ;  /* 0x0000000f0300720c */ /* 0x040fe20003f66270 */
[----:B------:R-:W-:Y:S01]  /*38e0*/  FMUL.FTZ R8, R58, UR28 ;  /* 0x0000001c3a087c20 */ /* 0x000fe20008410000 */
[----:B------:R-:W-:-:S02]  /*38f0*/  ISETP.GE.AND P1, PT, R3, R16, PT ;  /* 0x000000100300720c */ /* 0x000fc40003f26270 */
[----:B------:R-:W-:Y:S01]  /*3900*/  ISETP.GE.AND P0, PT, R3, R17, PT ;  /* 0x000000110300720c */ /* 0x000fe20003f06270 */
[----:B------:R-:W-:Y:S01]  /*3910*/  VIADD R3, R0, 0x11 ;  /* 0x0000001100037836 */ /* 0x000fe20000000000 */
[----:B------:R-:W-:Y:S01]  /*3920*/  FSEL R64, R146, -INF , !P4 ;  /* 0xff80000092407808 */ /* 0x000fe20006000000 */
[----:B------:R1:W5:Y:S01]  /*3930*/  MUFU.TANH R57, R8 ;  /* 0x0000000800397308 */ /* 0x0003620000002400 */
[----:B------:R-:W-:Y:S01]  /*3940*/  FSEL R48, R131, -INF , !P2 ;  /* 0xff80000083307808 */ /* 0x000fe20005000000 */
[----:B------:R-:W-:Y:S01]  /*3950*/  HMMA.16816.F32 R20, R20, R54, R28 ;  /* 0x000000361414723c */ /* 0x000fe2000000181c */
[----:B------:R-:W-:Y:S01]  /*3960*/  FSEL R51, R129, -INF , !P6 ;  /* 0xff80000081337808 */ /* 0x000fe20007000000 */
[----:B------:R-:W-:Y:S01]  /*3970*/  FMUL.FTZ R47, R47, UR28 ;  /* 0x0000001c2f2f7c20 */ /* 0x000fe20008410000 */
[----:B------:R-:W-:Y:S02]  /*3980*/  FSEL R58, R123, -INF , !P5 ;  /* 0xff8000007b3a7808 */ /* 0x000fe40006800000 */
[----:B------:R-:W-:-:S02]  /*3990*/  ISETP.GE.AND P4, PT, R3, R14, PT ;  /* 0x0000000e0300720c */ /* 0x000fc40003f86270 */
[C---:B------:R-:W-:Y:S01]  /*39a0*/  ISETP.GE.AND P2, PT, R3.reuse, R15, PT ;  /* 0x0000000f0300720c */ /* 0x040fe20003f46270 */
[C---:B------:R-:W-:Y:S01]  /*39b0*/  HMMA.16816.F32 R4, R24.reuse, R52, R4 ;  /* 0x000000341804723c */ /* 0x040fe20000001804 */
[C---:B------:R-:W-:Y:S01]  /*39c0*/  ISETP.GE.AND P6, PT, R3.reuse, R16, PT ;  /* 0x000000100300720c */ /* 0x040fe20003fc6270 */
[----:B------:R-:W-:Y:S01]  /*39d0*/  MUFU.TANH R47, R47 ;  /* 0x0000002f002f7308 */ /* 0x000fe20000002400 */
[----:B------:R-:W-:Y:S01]  /*39e0*/  ISETP.GE.AND P5, PT, R3, R17, PT ;  /* 0x000000110300720c */ /* 0x000fe20003fa6270 */
[----:B------:R-:W-:Y:S01]  /*39f0*/  VIADD R3, R0, 0x18 ;  /* 0x0000001800037836 */ /* 0x000fe20000000000 */
[----:B------:R-:W-:Y:S01]  /*3a00*/  FSEL R152, R121, -INF , !P3 ;  /* 0xff80000079987808 */ /* 0x000fe20005800000 */
[----:B------:R-:W-:Y:S01]  /*3a10*/  HMMA.16816.F32 R24, R24, R54, R36 ;  /* 0x000000361818723c */ /* 0x000fe20000001824 */
[----:B--2---:R-:W-:Y:S01]  /*3a20*/  FSEL R73, R120, -INF , !P1 ;  /* 0xff80000078497808 */ /* 0x004fe20004800000 */
[----:B-1----:R-:W-:Y:S01]  /*3a30*/  FMUL.FTZ R8, R59, UR28 ;  /* 0x0000001c3b087c20 */ /* 0x002fe20008410000 */
[----:B------:R-:W-:-:S02]  /*3a40*/  FSEL R137, R137, -INF , !P0 ;  /* 0xff80000089897808 */ /* 0x000fc40004000000 */
[----:B------:R-:W-:Y:S01]  /*3a50*/  FSEL R33, R128, -INF , !P4 ;  /* 0xff80000080217808 */ /* 0x000fe20006000000 */
[----:B------:R1:W2:Y:S01]  /*3a60*/  MUFU.TANH R19, R8 ;  /* 0x0000000800137308 */ /* 0x0002a20000002400 */
[C---:B------:R-:W-:Y:S02]  /*3a70*/  ISETP.GE.AND P3, PT, R3.reuse, R14, PT ;  /* 0x0000000e0300720c */ /* 0x040fe40003f66270 */
[C---:B------:R-:W-:Y:S01]  /*3a80*/  ISETP.GE.AND P1, PT, R3.reuse, R15, PT ;  /* 0x0000000f0300720c */ /* 0x040fe20003f26270 */
[----:B------:R-:W-:Y:S01]  /*3a90*/  FMUL.FTZ R20, R20, UR28 ;  /* 0x0000001c14147c20 */ /* 0x000fe20008410000 */
[C---:B------:R-:W-:Y:S02]  /*3aa0*/  ISETP.GE.AND P0, PT, R3.reuse, R16, PT ;  /* 0x000000100300720c */ /* 0x040fe40003f06270 */
[----:B------:R-:W-:Y:S01]  /*3ab0*/  ISETP.GE.AND P4, PT, R3, R17, PT ;  /* 0x000000110300720c */ /* 0x000fe20003f86270 */
[----:B------:R-:W-:Y:S01]  /*3ac0*/  VIADD R3, R0, 0x19 ;  /* 0x0000001900037836 */ /* 0x000fe20000000000 */
[----:B------:R-:W-:Y:S01]  /*3ad0*/  FSEL R156, R156, -INF , !P2 ;  /* 0xff8000009c9c7808 */ /* 0x000fe20005000000 */
[----:B------:R-:W-:Y:S01]  /*3ae0*/  MUFU.TANH R20, R20 ;  /* 0x0000001400147308 */ /* 0x000fe20000002400 */
[----:B------:R-:W-:Y:S01]  /*3af0*/  FSEL R65, R119, -INF , !P6 ;  /* 0xff80000077417808 */ /* 0x000fe20007000000 */
[----:B------:R-:W-:Y:S01]  /*3b00*/  FMUL.FTZ R4, R4, UR28 ;  /* 0x0000001c04047c20 */ /* 0x000fe20008410000 */
[----:B------:R-:W-:Y:S01]  /*3b10*/  FSEL R105, R117, -INF , !P5 ;  /* 0xff80000075697808 */ /* 0x000fe20006800000 */
[----:B------:R-:W-:Y:S01]  /*3b20*/  FMUL.FTZ R6, R6, UR28 ;  /* 0x0000001c06067c20 */ /* 0x000fe20008410000 */
[----:B------:R-:W-:Y:S01]  /*3b30*/  FSEL R35, R116, -INF , !P3 ;  /* 0xff80000074237808 */ /* 0x000fe20005800000 */
[----:B------:R-:W-:Y:S01]  /*3b40*/  FMUL.FTZ R5, R5, UR28 ;  /* 0x0000001c05057c20 */ /* 0x000fe20008410000 */
[----:B-1----:R-:W-:Y:S01]  /*3b50*/  FMUL.FTZ R8, R44, UR28 ;  /* 0x0000001c2c087c20 */ /* 0x002fe20008410000 */
[C---:B------:R-:W-:Y:S01]  /*3b60*/  ISETP.GE.AND P2, PT, R3.reuse, R14, PT ;  /* 0x0000000e0300720c */ /* 0x040fe20003f46270 */
[----:B------:R1:W-:Y:S01]  /*3b70*/  MUFU.TANH R10, R4 ;  /* 0x00000004000a7308 */ /* 0x0003e20000002400 */
[C---:B------:R-:W-:Y:S01]  /*3b80*/  ISETP.GE.AND P6, PT, R3.reuse, R15, PT ;  /* 0x0000000f0300720c */ /* 0x040fe20003fc6270 */
[----:B------:R-:W-:Y:S01]  /*3b90*/  FMUL.FTZ R24, R24, UR28 ;  /* 0x0000001c18187c20 */ /* 0x000fe20008410000 */
[----:B------:R-:W-:Y:S01]  /*3ba0*/  ISETP.GE.AND P5, PT, R3, R16, PT ;  /* 0x000000100300720c */ /* 0x000fe20003fa6270 */
[----:B------:R-:W-:Y:S01]  /*3bb0*/  FMUL.FTZ R25, R25, UR28 ;  /* 0x0000001c19197c20 */ /* 0x000fe20008410000 */
[----:B------:R-:W-:Y:S01]  /*3bc0*/  ISETP.GE.AND P3, PT, R3, R17, PT ;  /* 0x000000110300720c */ /* 0x000fe20003f66270 */
[----:B------:R-:W-:Y:S01]  /*3bd0*/  VIADD R3, R0, 0x20 ;  /* 0x0000002000037836 */ /* 0x000fe20000000000 */
[----:B---3--:R-:W-:Y:S01]  /*3be0*/  FSEL R139, R139, -INF , !P1 ;  /* 0xff8000008b8b7808 */ /* 0x008fe20004800000 */
[----:B------:R3:W2:Y:S01]  /*3bf0*/  MUFU.TANH R18, R8 ;  /* 0x0000000800127308 */ /* 0x0006a20000002400 */
[----:B------:R-:W-:-:S02]  /*3c00*/  FSEL R63, R98, -INF , !P0 ;  /* 0xff800000623f7808 */ /* 0x000fc40004000000 */
[----:B------:R-:W-:Y:S02]  /*3c10*/  FSEL R100, R95, -INF , !P4 ;  /* 0xff8000005f647808 */ /* 0x000fe40006000000 */
[----:B------:R-:W-:Y:S02]  /*3c20*/  FSEL R34, R118, -INF , !P2 ;  /* 0xff80000076227808 */ /* 0x000fe40005000000 */
[C---:B------:R-:W-:Y:S01]  /*3c30*/  ISETP.GE.AND P1, PT, R3.reuse, R14, PT ;  /* 0x0000000e0300720c */ /* 0x040fe20003f26270 */
[----:B------:R4:W-:Y:S01]  /*3c40*/  MUFU.TANH R11, R5 ;  /* 0x00000005000b7308 */ /* 0x0009e20000002400 */
[C---:B------:R-:W-:Y:S01]  /*3c50*/  ISETP.GE.AND P0, PT, R3.reuse, R15, PT ;  /* 0x0000000f0300720c */ /* 0x040fe20003f06270 */
[C---:B-1----:R-:W-:Y:S01]  /*3c60*/  VIADD R4, R0.reuse, 0x28 ;  /* 0x0000002800047836 */ /* 0x042fe20000000000 */
[C---:B------:R-:W-:Y:S02]  /*3c70*/  ISETP.GE.AND P4, PT, R3.reuse, R16, PT ;  /* 0x000000100300720c */ /* 0x040fe40003f86270 */
[----:B------:R-:W-:Y:S01]  /*3c80*/  ISETP.GE.AND P2, PT, R3, R17, PT ;  /* 0x000000110300720c */ /* 0x000fe20003f46270 */
[----:B------:R-:W-:Y:S01]  /*3c90*/  VIADD R3, R0, 0x21 ;  /* 0x0000002100037836 */ /* 0x000fe20000000000 */
[----:B------:R-:W-:Y:S01]  /*3ca0*/  FSEL R138, R138, -INF , !P6 ;  /* 0xff8000008a8a7808 */ /* 0x000fe20007000000 */
[----:B------:R-:W-:Y:S01]  /*3cb0*/  MUFU.TANH R24, R24 ;  /* 0x0000001800187308 */ /* 0x000fe20000002400 */
[----:B---3--:R-:W-:Y:S01]  /*3cc0*/  FMUL.FTZ R8, R45, UR28 ;  /* 0x0000001c2d087c20 */ /* 0x008fe20008410000 */
[----:B------:R-:W-:-:S02]  /*3cd0*/  FSEL R59, R99, -INF , !P5 ;  /* 0xff800000633b7808 */ /* 0x000fc40006800000 */
[----:B------:R-:W-:Y:S02]  /*3ce0*/  FSEL R136, R96, -INF , !P3 ;  /* 0xff80000060887808 */ /* 0x000fe40005800000 */
[----:B------:R-:W-:Y:S02]  /*3cf0*/  FSEL R164, R94, -INF , !P1 ;  /* 0xff8000005ea47808 */ /* 0x000fe40004800000 */
[----:B------:R1:W-:Y:S01]  /*3d00*/  MUFU.TANH R13, R8 ;  /* 0x00000008000d7308 */ /* 0x0003e20000002400 */
[----:B------:R-:W-:Y:S01]  /*3d10*/  ISETP.GE.AND P6, PT, R3, R14, PT ;  /* 0x0000000e0300720c */ /* 0x000fe20003fc6270 */
[----:B----4-:R-:W-:Y:S01]  /*3d20*/  FMUL.FTZ R5, R7, UR28 ;  /* 0x0000001c07057c20 */ /* 0x010fe20008410000 */
[C---:B------:R-:W-:Y:S02]  /*3d30*/  ISETP.GE.AND P5, PT, R3.reuse, R15, PT ;  /* 0x0000000f0300720c */ /* 0x040fe40003fa6270 */
[C---:B------:R-:W-:Y:S02]  /*3d40*/  ISETP.GE.AND P3, PT, R3.reuse, R16, PT ;  /* 0x000000100300720c */ /* 0x040fe40003f66270 */
[----:B------:R-:W-:Y:S01]  /*3d50*/  ISETP.GE.AND P1, PT, R3, R17, PT ;  /* 0x000000110300720c */ /* 0x000fe20003f26270 */
[----:B------:R-:W-:Y:S01]  /*3d60*/  VIADD R3, R0, 0x29 ;  /* 0x0000002900037836 */ /* 0x000fe20000000000 */
[----:B------:R-:W-:Y:S01]  /*3d70*/  FSEL R184, R93, -INF , !P0 ;  /* 0xff8000005db87808 */ /* 0x000fe20004000000 */
[----:B------:R3:W-:Y:S01]  /*3d80*/  MUFU.TANH R9, R5 ;  /* 0x0000000500097308 */ /* 0x0007e20000002400 */
[----:B------:R-:W-:-:S02]  /*3d90*/  ISETP.GE.AND P0, PT, R4, R14, PT ;  /* 0x0000000e0400720c */ /* 0x000fc40003f06270 */
[----:B------:R-:W-:Y:S02]  /*3da0*/  FSEL R162, R162, -INF , !P4 ;  /* 0xff800000a2a27808 */ /* 0x000fe40006000000 */
[----:B------:R-:W-:Y:S01]  /*3db0*/  FSEL R171, R171, -INF , !P2 ;  /* 0xff800000abab7808 */ /* 0x000fe20005000000 */
[----:B-1----:R-:W-:Y:S01]  /*3dc0*/  FMUL.FTZ R8, R46, UR28 ;  /* 0x0000001c2e087c20 */ /* 0x002fe20008410000 */
[----:B------:R-:W-:Y:S01]  /*3dd0*/  FSEL R175, R97, -INF , !P6 ;  /* 0xff80000061af7808 */ /* 0x000fe20007000000 */
[----:B------:R-:W-:Y:S01]  /*3de0*/  MUFU.TANH R25, R25 ;  /* 0x0000001900197308 */ /* 0x000fe20000002400 */
[----:B------:R-:W-:Y:S02]  /*3df0*/  FSEL R188, R92, -INF , !P5 ;  /* 0xff8000005cbc7808 */ /* 0x000fe40006800000 */
[----:B------:R-:W-:Y:S02]  /*3e00*/  FSEL R163, R163, -INF , !P3 ;  /* 0xff800000a3a37808 */ /* 0x000fe40005800000 */
[----:B------:R-:W-:-:S02]  /*3e10*/  FSEL R170, R91, -INF , !P1 ;  /* 0xff8000005baa7808 */ /* 0x000fc40004800000 */
[----:B------:R-:W-:Y:S01]  /*3e20*/  FSEL R177, R89, -INF , !P0 ;  /* 0xff80000059b17808 */ /* 0x000fe20004000000 */
[----:B------:R-:W1:Y:S01]  /*3e30*/  MUFU.TANH R12, R8 ;  /* 0x00000008000c7308 */ /* 0x000e620000002400 */
[C---:B------:R-:W-:Y:S01]  /*3e40*/  ISETP.GE.AND P4, PT, R4.reuse, R15, PT ;  /* 0x0000000f0400720c */ /* 0x040fe20003f86270 */
[----:B---3--:R-:W-:Y:S01]  /*3e50*/  FMUL.FTZ R5, R23, UR28 ;  /* 0x0000001c17057c20 */ /* 0x008fe20008410000 */
[C---:B------:R-:W-:Y:S02]  /*3e60*/  ISETP.GE.AND P2, PT, R4.reuse, R16, PT ;  /* 0x000000100400720c */ /* 0x040fe40003f46270 */
[----:B------:R-:W-:Y:S01]  /*3e70*/  ISETP.GE.AND P6, PT, R4, R17, PT ;  /* 0x000000110400720c */ /* 0x000fe20003fc6270 */
[----:B------:R-:W-:Y:S01]  /*3e80*/  FMUL.FTZ R4, R21, UR28 ;  /* 0x0000001c15047c20 */ /* 0x000fe20008410000 */
[C---:B------:R-:W-:Y:S01]  /*3e90*/  ISETP.GE.AND P5, PT, R3.reuse, R14, PT ;  /* 0x0000000e0300720c */ /* 0x040fe20003fa6270 */
[----:B------:R3:W4:Y:S01]  /*3ea0*/  MUFU.TANH R8, R6 ;  /* 0x0000000600087308 */ /* 0x0007220000002400 */
[----:B------:R-:W-:-:S02]  /*3eb0*/  ISETP.GE.AND P3, PT, R3, R15, PT ;  /* 0x0000000f0300720c */ /* 0x000fc40003f66270 */
[C---:B------:R-:W-:Y:S02]  /*3ec0*/  ISETP.GE.AND P1, PT, R3.reuse, R16, PT ;  /* 0x000000100300720c */ /* 0x040fe40003f26270 */
[----:B------:R-:W-:Y:S01]  /*3ed0*/  ISETP.GE.AND P0, PT, R3, R17, PT ;  /* 0x000000110300720c */ /* 0x000fe20003f06270 */
[----:B------:R-:W-:Y:S01]  /*3ee0*/  VIADD R3, R0, 0x30 ;  /* 0x0000003000037836 */ /* 0x000fe20000000000 */
[----:B------:R-:W-:Y:S01]  /*3ef0*/  FSEL R182, R76, -INF , !P4 ;  /* 0xff8000004cb67808 */ /* 0x000fe20006000000 */
[----:B------:R2:W-:Y:S01]  /*3f00*/  MUFU.TANH R7, R4 ;  /* 0x0000000400077308 */ /* 0x0005e20000002400 */
[----:B------:R-:W-:Y:S02]  /*3f10*/  FSEL R161, R62, -INF , !P2 ;  /* 0xff8000003ea17808 */ /* 0x000fe40005000000 */
[----:B------:R-:W-:Y:S02]  /*3f20*/  ISETP.GE.AND P4, PT, R3, R14, PT ;  /* 0x0000000e0300720c */ /* 0x000fe40003f86270 */
[----:B-----5:R-:W-:-:S02]  /*3f30*/  FSEL R168, R57, -INF , !P6 ;  /* 0xff80000039a87808 */ /* 0x020fc40007000000 */
[----:B------:R-:W-:Y:S01]  /*3f40*/  FSEL R176, R90, -INF , !P5 ;  /* 0xff8000005ab07808 */ /* 0x000fe20006800000 */
[----:B------:R-:W-:Y:S01]  /*3f50*/  MUFU.TANH R5, R5 ;  /* 0x0000000500057308 */ /* 0x000fe20000002400 */
[C---:B------:R-:W-:Y:S01]  /*3f60*/  ISETP.GE.AND P2, PT, R3.reuse, R15, PT ;  /* 0x0000000f0300720c */ /* 0x040fe20003f46270 */
[----:B---3--:R-:W-:Y:S01]  /*3f70*/  FMUL.FTZ R6, R22, UR28 ;  /* 0x0000001c16067c20 */ /* 0x008fe20008410000 */
[C---:B------:R-:W-:Y:S02]  /*3f80*/  ISETP.GE.AND P6, PT, R3.reuse, R16, PT ;  /* 0x000000100300720c */ /* 0x040fe40003fc6270 */
[----:B------:R-:W-:Y:S01]  /*3f90*/  ISETP.GE.AND P5, PT, R3, R17, PT ;  /* 0x000000110300720c */ /* 0x000fe20003fa6270 */
[C---:B------:R-:W-:Y:S01]  /*3fa0*/  VIADD R3, R0.reuse, 0x38 ;  /* 0x0000003800037836 */ /* 0x040fe20000000000 */
[----:B------:R-:W-:Y:S01]  /*3fb0*/  FSEL R179, R77, -INF , !P3 ;  /* 0xff8000004db37808 */ /* 0x000fe20005800000 */
[----:B------:R-:W3:Y:S01]  /*3fc0*/  MUFU.TANH R6, R6 ;  /* 0x0000000600067308 */ /* 0x000ee20000002400 */
[----:B--2---:R-:W-:Y:S01]  /*3fd0*/  VIADD R4, R0, 0x31 ;  /* 0x0000003100047836 */ /* 0x004fe20000000000 */
[----:B------:R-:W-:-:S02]  /*3fe0*/  FSEL R160, R61, -INF , !P1 ;  /* 0xff8000003da07808 */ /* 0x000fc40004800000 */
[----:B------:R-:W-:Y:S02]  /*3ff0*/  FSEL R169, R19, -INF , !P0 ;  /* 0xff80000013a97808 */ /* 0x000fe40004000000 */
[----:B------:R-:W-:Y:S02]  /*4000*/  FSEL R174, R18, -INF , !P4 ;  /* 0xff80000012ae7808 */ /* 0x000fe40006000000 */
[C---:B------:R-:W-:Y:S02]  /*4010*/  ISETP.GE.AND P3, PT, R4.reuse, R14, PT ;  /* 0x0000000e0400720c */ /* 0x040fe40003f66270 */
[C---:B------:R-:W-:Y:S02]  /*4020*/  ISETP.GE.AND P1, PT, R4.reuse, R15, PT ;  /* 0x0000000f0400720c */ /* 0x040fe40003f26270 */
[C---:B------:R-:W-:Y:S02]  /*4030*/  ISETP.GE.AND P0, PT, R4.reuse, R16, PT ;  /* 0x000000100400720c */ /* 0x040fe40003f06270 */
[----:B------:R-:W-:Y:S01]  /*4040*/  ISETP.GE.AND P4, PT, R4, R17, PT ;  /* 0x000000110400720c */ /* 0x000fe20003f86270 */
[----:B------:R-:W-:Y:S01]  /*4050*/  FMUL.FTZ R4, R26, UR28 ;  /* 0x0000001c1a047c20 */ /* 0x000fe20008410000 */
[----:B-1----:R-:W-:-:S02]  /*4060*/  FSEL R183, R12, -INF , !P2 ;  /* 0xff8000000cb77808 */ /* 0x002fc40005000000 */
[----:B------:R-:W-:Y:S02]  /*4070*/  FSEL R203, R10, -INF , !P6 ;  /* 0xff8000000acb7808 */ /* 0x000fe40007000000 */
[----:B----4-:R-:W-:Y:S01]  /*4080*/  FSEL R206, R8, -INF , !P5 ;  /* 0xff80000008ce7808 */ /* 0x010fe20006800000 */
[----:B------:R-:W1:Y:S01]  /*4090*/  MUFU.TANH R4, R4 ;  /* 0x0000000400047308 */ /* 0x000e620000002400 */
[----:B------:R-:W-:Y:S02]  /*40a0*/  FSEL R173, R13, -INF , !P3 ;  /* 0xff8000000dad7808 */ /* 0x000fe40005800000 */
[C---:B------:R-:W-:Y:S02]  /*40b0*/  ISETP.GE.AND P2, PT, R3.reuse, R14, PT ;  /* 0x0000000e0300720c */ /* 0x040fe40003f46270 */
[C---:B------:R-:W-:Y:S02]  /*40c0*/  ISETP.GE.AND P6, PT, R3.reuse, R15, PT ;  /* 0x0000000f0300720c */ /* 0x040fe40003fc6270 */
[----:B------:R-:W-:-:S02]  /*40d0*/  ISETP.GE.AND P5, PT, R3, R16, PT ;  /* 0x000000100300720c */ /* 0x000fc40003fa6270 */
[----:B------:R-:W-:Y:S01]  /*40e0*/  ISETP.GE.AND P3, PT, R3, R17, PT ;  /* 0x000000110300720c */ /* 0x000fe20003f66270 */
[----:B------:R-:W-:Y:S01]  /*40f0*/  FMUL.FTZ R3, R27, UR28 ;  /* 0x0000001c1b037c20 */ /* 0x000fe20008410000 */
[----:B------:R-:W-:Y:S02]  /*4100*/  FSEL R202, R11, -INF , !P0 ;  /* 0xff8000000bca7808 */ /* 0x000fe40004000000 */
[----:B------:R-:W-:Y:S02]  /*4110*/  ISETP.GE.AND P0, PT, R0, R15, PT ;  /* 0x0000000f0000720c */ /* 0x000fe40003f06270 */
[----:B------:R-:W-:Y:S01]  /*4120*/  FSEL R208, R47, -INF , !P1 ;  /* 0xff8000002fd07808 */ /* 0x000fe20004800000 */
[----:B------:R-:W2:Y:S01]  /*4130*/  MUFU.TANH R3, R3 ;  /* 0x0000000300037308 */ /* 0x000ea20000002400 */
[----:B------:R-:W-:Y:S02]  /*4140*/  FSEL R32, R167, -INF , !P0 ;  /* 0xff800000a7207808 */ /* 0x000fe40004000000 */
[----:B------:R-:W-:-:S02]  /*4150*/  PLOP3.LUT P0, PT, PT, PT, UP0, 0x80, 0x0 ;  /* 0x000000000000781c */ /* 0x000fc40003f0f008 */
[----:B------:R-:W-:Y:S02]  /*4160*/  FSEL R204, R9, -INF , !P4 ;  /* 0xff80000009cc7808 */ /* 0x000fe40006000000 */
[----:B------:R-:W-:Y:S02]  /*4170*/  FSEL R172, R20, -INF , !P2 ;  /* 0xff80000014ac7808 */ /* 0x000fe40005000000 */
[C---:B------:R-:W-:Y:S02]  /*4180*/  ISETP.GE.AND P1, PT, R0.reuse, R14, PT ;  /* 0x0000000e0000720c */ /* 0x040fe40003f26270 */
[C---:B------:R-:W-:Y:S02]  /*4190*/  ISETP.GE.AND P4, PT, R0.reuse, R16, PT ;  /* 0x000000100000720c */ /* 0x040fe40003f86270 */
[C---:B------:R-:W-:Y:S01]  /*41a0*/  ISETP.GE.AND P2, PT, R0.reuse, R17, PT ;  /* 0x000000110000720c */ /* 0x040fe20003f46270 */
[----:B------:R-:W-:Y:S01]  /*41b0*/  VIADD R0, R0, 0x39 ;  /* 0x0000003900007836 */ /* 0x000fe20000000000 */
[----:B---3--:R-:W-:-:S02]  /*41c0*/  FSEL R209, R6, -INF , !P6 ;  /* 0xff80000006d17808 */ /* 0x008fc40007000000 */
[----:B------:R-:W-:Y:S02]  /*41d0*/  FSEL R201, R24, -INF , !P5 ;  /* 0xff80000018c97808 */ /* 0x000fe40006800000 */
[----:B-1----:R-:W-:Y:S02]  /*41e0*/  FSEL R205, R4, -INF , !P3 ;  /* 0xff80000004cd7808 */ /* 0x002fe40005800000 */
[----:B------:R-:W-:Y:S02]  /*41f0*/  FSEL R20, R178, -INF , !P1 ;  /* 0xff800000b2147808 */ /* 0x000fe40004800000 */
[C---:B------:R-:W-:Y:S02]  /*4200*/  ISETP.GE.AND P6, PT, R0.reuse, R14, PT ;  /* 0x0000000e0000720c */ /* 0x040fe40003fc6270 */
[C---:B------:R-:W-:Y:S02]  /*4210*/  ISETP.GE.AND P5, PT, R0.reuse, R15, PT ;  /* 0x0000000f0000720c */ /* 0x040fe40003fa6270 */
[----:B------:R-:W-:-:S02]  /*4220*/  ISETP.GE.AND P3, PT, R0, R16, PT ;  /* 0x000000100000720c */ /* 0x000fc40003f66270 */
[----:B------:R-:W-:Y:S01]  /*4230*/  ISETP.GE.AND P1, PT, R0, R17, PT ;  /* 0x000000110000720c */ /* 0x000fe20003f26270 */
[----:B------:R-:W-:Y:S01]  /*4240*/  IMAD.IADD R0, R154, 0x1, R88 ;  /* 0x000000019a007824 */ /* 0x000fe200078e0258 */
[----:B------:R-:W-:Y:S02]  /*4250*/  FSEL R21, R166, -INF , !P4 ;  /* 0xff800000a6157808 */ /* 0x000fe40006000000 */
[----:B------:R-:W-:Y:S02]  /*4260*/  FSEL R22, R165, -INF , !P2 ;  /* 0xff800000a5167808 */ /* 0x000fe40005000000 */
[----:B------:R-:W-:Y:S02]  /*4270*/  FSEL R178, R7, -INF , !P6 ;  /* 0xff80000007b27808 */ /* 0x000fe40007000000 */
[----:B------:R-:W-:Y:S02]  /*4280*/  FSEL R210, R5, -INF , !P5 ;  /* 0xff80000005d27808 */ /* 0x000fe40006800000 */
[----:B------:R-:W-:-:S02]  /*4290*/  FSEL R200, R25, -INF , !P3 ;  /* 0xff80000019c87808 */ /* 0x000fc40005800000 */
[----:B--2---:R-:W-:Y:S01]  /*42a0*/  FSEL R207, R3, -INF , !P1 ;  /* 0xff80000003cf7808 */ /* 0x004fe20004800000 */
        /* <DEDUP_REMOVED lines=65> */
.L_x_624:
[----:B------:R-:W-:Y:S05]  /*46c0*/  BSYNC B0 ;  /* 0x0000000000007941 */ /* 0x000fea0003800000 */
.L_x_623:
[----:B------:R-:W0:Y:S02]  /*46d0*/  LDGDEPBAR ;  /* 0x00000000000079af */ /* 0x000e240000000000 */
.L_x_622:
[----:B------:R-:W-:Y:S01]  /*46e0*/  FMNMX.FTZ R3, R20, R69, !PT ;  /* 0x0000004514037209 */ /* 0x000fe20007810000 */
[----:B------:R-:W-:Y:S01]  /*46f0*/  ULDC UR18, c[0x0][0x2ec] ;  /* 0x0000bb0000127ab9 */ /* 0x000fe20000000800 */
[----:B------:R-:W-:Y:S02]  /*4700*/  LEA R224, R0, UR4, 0x1 ;  /* 0x0000000400e07c11 */ /* 0x000fe4000f8e08ff */
        /* <DEDUP_REMOVED lines=40> */
[----:B------:R-:W3:Y:S01]  /*4990*/  SHFL.BFLY PT, R5, R3, 0x2, 0x1f ;  /* 0x0c401f0003057f89 */ /* 0x000ee200000e0000 */
[----:B------:R-:W-:Y:S02]  /*49a0*/  FMNMX.FTZ R104, R178, R104, !PT ;  /* 0x00000068b2687209 */ /* 0x000fe40007810000 */
[----:B------:R-:W-:Y:S02]  /*49b0*/  FMNMX.FTZ R4, R169, R4, !PT ;  /* 0x00000004a9047209 */ /* 0x000fe40007810000 */
[----:B------:R-:W-:Y:S01]  /*49c0*/  LEA R226, R2, R224, 0x1 ;  /* 0x000000e002e27211 */ /* 0x000fe200078e08ff */
[----:B-12---:R-:W1:Y:S01]  /*49d0*/  SHFL.BFLY PT, R6, R104, 0x2, 0x1f ;  /* 0x0c401f0068067f89 */ /* 0x006e6200000e0000 */
[----:B------:R-:W-:-:S03]  /*49e0*/  FMNMX.FTZ R4, R206, R4, !PT ;  /* 0x00000004ce047209 */ /* 0x000fc60007810000 */
[----:B------:R-:W-:Y:S01]  /*49f0*/  LDSM.16.MT88.4 R24, [R226+0x9000] ;  /* 0x00900000e218783b */ /* 0x000fe20000004200 */
[----:B------:R-:W-:-:S03]  /*4a00*/  FMNMX.FTZ R4, R204, R4, !PT ;  /* 0x00000004cc047209 */ /* 0x000fc60007810000 */
[----:B------:R-:W-:Y:S01]  /*4a10*/  LDSM.16.MT88.4 R40, [R226+0xa000] ;  /* 0x00a00000e228783b */ /* 0x000fe20000004200 */
[----:B------:R-:W-:-:S03]  /*4a20*/  FMNMX.FTZ R4, R205, R4, !PT ;  /* 0x00000004cd047209 */ /* 0x000fc60007810000 */
[----:B------:R-:W-:Y:S01]  /*4a30*/  LDSM.16.MT88.4 R52, [R226+0xb000] ;  /* 0x00b00000e234783b */ /* 0x000fe20000004200 */
[----:B------:R-:W-:-:S05]  /*4a40*/  FMNMX.FTZ R4, R207, R4, !PT ;  /* 0x00000004cf047209 */ /* 0x000fca0007810000 */
[----:B------:R-:W2:Y:S01]  /*4a50*/  SHFL.BFLY PT, R101, R4, 0x2, 0x1f ;  /* 0x0c401f0004657f89 */ /* 0x000ea200000e0000 */
[----:B---3--:R-:W-:Y:S02]  /*4a60*/  FMNMX.FTZ R3, R3, R5, !PT ;  /* 0x0000000503037209 */ /* 0x008fe40007810000 */
[----:B------:R-:W-:Y:S02]  /*4a70*/  FMNMX.FTZ R5, R32, R71, !PT ;  /* 0x0000004720057209 */ /* 0x000fe40007810000 */
[----:B-1----:R-:W-:Y:S01]  /*4a80*/  FMNMX.FTZ R104, R104, R6, !PT ;  /* 0x0000000668687209 */ /* 0x002fe20007810000 */
[----:B------:R-:W1:Y:S01]  /*4a90*/  SHFL.BFLY PT, R102, R3, 0x1, 0x1f ;  /* 0x0c201f0003667f89 */ /* 0x000e6200000e0000 */
[----:B------:R-:W-:-:S03]  /*4aa0*/  FMNMX.FTZ R5, R72, R5, !PT ;  /* 0x0000000548057209 */ /* 0x000fc60007810000 */
[----:B------:R-:W3:Y:S01]  /*4ab0*/  SHFL.BFLY PT, R6, R104, 0x1, 0x1f ;  /* 0x0c201f0068067f89 */ /* 0x000ee200000e0000 */
[----:B------:R-:W-:-:S04]  /*4ac0*/  FMNMX.FTZ R5, R64, R5, !PT ;  /* 0x0000000540057209 */ /* 0x000fc80007810000 */
[----:B------:R-:W-:-:S04]  /*4ad0*/  FMNMX.FTZ R5, R152, R5, !PT ;  /* 0x0000000598057209 */ /* 0x000fc80007810000 */
[----:B------:R-:W-:-:S04]  /*4ae0*/  FMNMX.FTZ R5, R156, R5, !PT ;  /* 0x000000059c057209 */ /* 0x000fc80007810000 */
[----:B------:R-:W-:Y:S02]  /*4af0*/  FMNMX.FTZ R5, R139, R5, !PT ;  /* 0x000000058b057209 */ /* 0x000fe40007810000 */
[----:B--2---:R-:W-:Y:S02]  /*4b00*/  FMNMX.FTZ R101, R4, R101, !PT ;  /* 0x0000006504657209 */ /* 0x004fe40007810000 */
[----:B------:R-:W-:Y:S02]  /*4b10*/  FMNMX.FTZ R4, R138, R5, !PT ;  /* 0x000000058a047209 */ /* 0x000fe40007810000 */
[----:B-1----:R-:W-:Y:S02]  /*4b20*/  FMNMX.FTZ R102, R3, R102, !PT ;  /* 0x0000006603667209 */ /* 0x002fe40007810000 */
[----:B------:R-:W-:Y:S02]  /*4b30*/  FMNMX.FTZ R4, R184, R4, !PT ;  /* 0x00000004b8047209 */ /* 0x000fe40007810000 */
[----:B---3--:R-:W-:Y:S01]  /*4b40*/  FMNMX.FTZ R104, R104, R6, !PT ;  /* 0x0000000668687209 */ /* 0x008fe20007810000 */
[----:B------:R-:W-:Y:S01]  /*4b50*/  FMUL.FTZ R13, R102, UR18 ;  /* 0x00000012660d7c20 */ /* 0x000fe20008410000 */
[----:B------:R-:W-:Y:S01]  /*4b60*/  FMNMX.FTZ R4, R188, R4, !PT ;  /* 0x00000004bc047209 */ /* 0x000fe20007810000 */
[----:B------:R-:W1:Y:S01]  /*4b70*/  SHFL.BFLY PT, R6, R101, 0x1, 0x1f ;  /* 0x0c201f0065067f89 */ /* 0x000e6200000e0000 */
[C---:B------:R-:W-:Y:S01]  /*4b80*/  FSETP.NEU.FTZ.AND P1, PT, R104.reuse, -INF , PT ;  /* 0xff8000006800780b */ /* 0x040fe20003f3d000 */
[----:B------:R-:W-:Y:S01]  /*4b90*/  FMUL.FTZ R5, R104, UR18 ;  /* 0x0000001268057c20 */ /* 0x000fe20008410000 */
[----:B------:R-:W-:-:S04]  /*4ba0*/  FMNMX.FTZ R4, R182, R4, !PT ;  /* 0x00000004b6047209 */ /* 0x000fc80007810000 */
[----:B------:R-:W-:Y:S02]  /*4bb0*/  FMNMX.FTZ R4, R179, R4, !PT ;  /* 0x00000004b3047209 */ /* 0x000fe40007810000 */
[----:B------:R-:W-:Y:S02]  /*4bc0*/  FSEL R3, R5, RZ, P1 ;  /* 0x000000ff05037208 */ /* 0x000fe40000800000 */
[----:B------:R-:W-:Y:S02]  /*4bd0*/  FMNMX.FTZ R4, R183, R4, !PT ;  /* 0x00000004b7047209 */ /* 0x000fe40007810000 */
[----:B------:R-:W-:Y:S01]  /*4be0*/  FSETP.NEU.FTZ.AND P1, PT, R102, -INF , PT ;  /* 0xff8000006600780b */ /* 0x000fe20003f3d000 */
[----:B------:R-:W-:Y:S01]  /*4bf0*/  FFMA.FTZ R5, R20, UR18, -R3 ;  /* 0x0000001214057c23 */ /* 0x000fe20008010803 */
[----:B------:R-:W-:Y:S02]  /*4c00*/  FMNMX.FTZ R4, R208, R4, !PT ;  /* 0x00000004d0047209 */ /* 0x000fe40007810000 */
[----:B------:R-:W-:Y:S01]  /*4c10*/  FSEL R13, R13, RZ, P1 ;  /* 0x000000ff0d0d7208 */ /* 0x000fe20000800000 */
[----:B------:R2:W-:Y:S01]  /*4c20*/  MUFU.EX2 R18, R5 ;  /* 0x0000000500127308 */ /* 0x0005e20000000800 */
[----:B------:R-:W-:-:S04]  /*4c30*/  FMNMX.FTZ R4, R209, R4, !PT ;  /* 0x00000004d1047209 */ /* 0x000fc80007810000 */
[----:B------:R-:W-:Y:S02]  /*4c40*/  FMNMX.FTZ R4, R210, R4, !PT ;  /* 0x00000004d2047209 */ /* 0x000fe40007810000 */
[----:B-1----:R-:W-:-:S03]  /*4c50*/  FMNMX.FTZ R101, R101, R6, !PT ;  /* 0x0000000665657209 */ /* 0x002fc60007810000 */
[----:B------:R-:W1:Y:S01]  /*4c60*/  SHFL.BFLY PT, R6, R4, 0x2, 0x1f ;  /* 0x0c401f0004067f89 */ /* 0x000e6200000e0000 */
[C---:B------:R-:W-:Y:S01]  /*4c70*/  FSETP.NEU.FTZ.AND P1, PT, R101.reuse, -INF , PT ;  /* 0xff8000006500780b */ /* 0x040fe20003f3d000 */
[----:B------:R-:W-:-:S05]  /*4c80*/  FMUL.FTZ R12, R101, UR18 ;  /* 0x00000012650c7c20 */ /* 0x000fca0008410000 */
[----:B------:R-:W-:Y:S01]  /*4c90*/  FSEL R12, R12, RZ, P1 ;  /* 0x000000ff0c0c7208 */ /* 0x000fe20000800000 */
[----:B--2---:R-:W-:-:S04]  /*4ca0*/  FFMA.FTZ R5, R21, UR18, -R13 ;  /* 0x0000001215057c23 */ /* 0x004fc8000801080d */
[--C-:B------:R-:W-:Y:S01]  /*4cb0*/  FFMA.FTZ R0, R68, UR18, -R12.reuse ;  /* 0x0000001244007c23 */ /* 0x100fe2000801080c */
[----:B------:R-:W-:Y:S01]  /*4cc0*/  FFMA.FTZ R2, R51, UR18, -R12 ;  /* 0x0000001233027c23 */ /* 0x000fe2000801080c */
[----:B------:R2:W-:Y:S08]  /*4cd0*/  MUFU.EX2 R186, R5 ;  /* 0x0000000500ba7308 */ /* 0x0005f00000000800 */
[----:B------:R3:W-:Y:S08]  /*4ce0*/  MUFU.EX2 R190, R0 ;  /* 0x0000000000be7308 */ /* 0x0007f00000000800 */
[----:B------:R4:W-:Y:S01]  /*4cf0*/  MUFU.EX2 R216, R2 ;  /* 0x0000000200d87308 */ /* 0x0009e20000000800 */
[----:B--2---:R-:W-:-:S07]  /*4d00*/  FFMA.FTZ R5, R50, UR18, -R13 ;  /* 0x0000001232057c23 */ /* 0x004fce000801080d */
[----:B------:R2:W5:Y:S01]  /*4d10*/  MUFU.EX2 R19, R5 ;  /* 0x0000000500137308 */ /* 0x0005620000000800 */
[----:B---3--:R-:W-:-:S07]  /*4d20*/  FFMA.FTZ R0, R56, UR18, -R12 ;  /* 0x0000001238007c23 */ /* 0x008fce000801080c */
[----:B------:R1:W3:Y:S01]  /*4d30*/  MUFU.EX2 R189, R0 ;  /* 0x0000000000bd7308 */ /* 0x0002e20000000800 */
[----:B----4-:R-:W-:-:S07]  /*4d40*/  FFMA.FTZ R2, R69, UR18, -R3 ;  /* 0x0000001245027c23 */ /* 0x010fce0008010803 */
[----:B------:R4:W4:Y:S01]  /*4d50*/  MUFU.EX2 R250, R2 ;  /* 0x0000000200fa7308 */ /* 0x0009220000000800 */
[----:B--2---:R-:W-:-:S07]  /*4d60*/  FFMA.FTZ R5, R49, UR18, -R13 ;  /* 0x0000001231057c23 */ /* 0x004fce000801080d */
[----:B------:R2:W-:Y:S01]  /*4d70*/  MUFU.EX2 R191, R5 ;  /* 0x0000000500bf7308 */ /* 0x0005e20000000800 */
[----:B-1----:R-:W-:Y:S02]  /*4d80*/  FMNMX.FTZ R0, R4, R6, !PT ;  /* 0x0000000604007209 */ /* 0x002fe40007810000 */
[----:B-----5:R-:W-:Y:S02]  /*4d90*/  F2FP.F16.F32.PACK_AB R4, R19, R186 ;  /* 0x000000ba1304723e */ /* 0x020fe400000000ff */
[----:B---3--:R-:W-:Y:S01]  /*4da0*/  F2FP.F16.F32.PACK_AB R7, R216, R189 ;  /* 0x000000bdd807723e */ /* 0x008fe200000000ff */
[----:B------:R-:W1:Y:S01]  /*4db0*/  SHFL.BFLY PT, R8, R0, 0x1, 0x1f ;  /* 0x0c201f0000087f89 */ /* 0x000e6200000e0000 */
[----:B----4-:R-:W-:-:S04]  /*4dc0*/  FFMA.FTZ R2, R70, UR18, -R3 ;  /* 0x0000001246027c23 */ /* 0x010fc80008010803 */
[----:B------:R3:W-:Y:S01]  /*4dd0*/  MUFU.EX2 R212, R2 ;  /* 0x0000000200d47308 */ /* 0x0007e20000000800 */
[----:B--2---:R-:W-:Y:S02]  /*4de0*/  FFMA.FTZ R5, R48, UR18, -R13 ;  /* 0x0000001230057c23 */ /* 0x004fe4000801080d */
[----:B------:R-:W-:Y:S05]  /*4df0*/  LDSM.16.MT88.4 R48, [R226+0xb400] ;  /* 0x00b40000e230783b */ /* 0x000fea0000004200 */
[----:B------:R2:W4:Y:S01]  /*4e00*/  MUFU.EX2 R217, R5 ;  /* 0x0000000500d97308 */ /* 0x0005220000000800 */
[----:B---3--:R-:W-:Y:S01]  /*4e10*/  FFMA.FTZ R2, R60, UR18, -R3 ;  /* 0x000000123c027c23 */ /* 0x008fe20008010803 */
[----:B-1----:R-:W-:-:S02]  /*4e20*/  FMNMX.FTZ R103, R0, R8, !PT ;  /* 0x0000000800677209 */ /* 0x002fc40007810000 */
[----:B------:R-:W-:-:S04]  /*4e30*/  F2FP.F16.F32.PACK_AB R8, R250, R18 ;  /* 0x00000012fa08723e */ /* 0x000fc800000000ff */
[----:B------:R1:W3:Y:S01]  /*4e40*/  MUFU.EX2 R187, R2 ;  /* 0x0000000200bb7308 */ /* 0x0002e20000000800 */
[C---:B------:R-:W-:Y:S01]  /*4e50*/  FSETP.NEU.FTZ.AND P1, PT, R103.reuse, -INF , PT ;  /* 0xff8000006700780b */ /* 0x040fe20003f3d000 */
[----:B------:R-:W-:Y:S01]  /*4e60*/  FMUL.FTZ R0, R103, UR18 ;  /* 0x0000001267007c20 */ /* 0x000fe20008410000 */
[----:B--2---:R-:W-:Y:S01]  /*4e70*/  FFMA.FTZ R5, R22, UR18, -R12 ;  /* 0x0000001216057c23 */ /* 0x004fe2000801080c */
[----:B----4-:R-:W-:Y:S01]  /*4e80*/  F2FP.F16.F32.PACK_AB R6, R217, R191 ;  /* 0x000000bfd906723e */ /* 0x010fe200000000ff */
[----:B------:R-:W2:Y:S02]  /*4e90*/  LDSM.16.MT88.4 R20, [R224+0x9000] ;  /* 0x00900000e014783b */ /* 0x000ea40000004200 */
[----:B------:R-:W-:Y:S01]  /*4ea0*/  FSEL R0, R0, RZ, P1 ;  /* 0x000000ff00007208 */ /* 0x000fe20000800000 */
[----:B------:R-:W4:Y:S01]  /*4eb0*/  MUFU.EX2 R211, R5 ;  /* 0x0000000500d37308 */ /* 0x000f220000000800 */
[----:B-1----:R-:W-:Y:S01]  /*4ec0*/  FFMA.FTZ R2, R58, UR18, -R3 ;  /* 0x000000123a027c23 */ /* 0x002fe20008010803 */
[----:B---3--:R-:W-:-:S06]  /*4ed0*/  F2FP.F16.F32.PACK_AB R10, R187, R212 ;  /* 0x000000d4bb0a723e */ /* 0x008fcc00000000ff */
[----:B------:R1:W-:Y:S01]  /*4ee0*/  MUFU.EX2 R215, R2 ;  /* 0x0000000200d77308 */ /* 0x0003e20000000800 */
[----:B----4-:R-:W-:-:S07]  /*4ef0*/  F2FP.F16.F32.PACK_AB R5, R190, R211 ;  /* 0x000000d3be05723e */ /* 0x010fce00000000ff */
[----:B------:R-:W-:Y:S01]  /*4f00*/  HMMA.16816.F32 R120, R4, R28, RZ ;  /* 0x0000001c0478723c */ /* 0x000fe200000018ff */
[----:B-1----:R-:W-:-:S05]  /*4f10*/  FFMA.FTZ R2, R33, UR18, -R3 ;  /* 0x0000001221027c23 */ /* 0x002fca0008010803 */
[C---:B------:R-:W-:Y:S01]  /*4f20*/  HMMA.16816.F32 R88, R4.reuse, R30, RZ ;  /* 0x0000001e0458723c */ /* 0x040fe200000018ff */
[----:B------:R1:W-:Y:S05]  /*4f30*/  MUFU.EX2 R214, R2 ;  /* 0x0000000200d67308 */ /* 0x0003ea0000000800 */
[C---:B------:R-:W-:Y:S06]  /*4f40*/  HMMA.16816.F32 R124, R4.reuse, R24, RZ ;  /* 0x00000018047c723c */ /* 0x040fec00000018ff */
[C---:B--2---:R-:W-:Y:S06]  /*4f50*/  HMMA.16816.F32 R128, R4.reuse, R20, RZ ;  /* 0x000000140480723c */ /* 0x044fec00000018ff */
[----:B------:R-:W-:Y:S01]  /*4f60*/  HMMA.16816.F32 R96, R4, R22, RZ ;  /* 0x000000160460723c */ /* 0x000fe200000018ff */
[----:B-1----:R-:W-:-:S04]  /*4f70*/  FFMA.FTZ R2, R32, UR18, -R0 ;  /* 0x0000001220027c23 */ /* 0x002fc80008010800 */
[----:B------:R1:W-:Y:S01]  /*4f80*/  MUFU.EX2 R247, R2 ;  /* 0x0000000200f77308 */ /* 0x0003e20000000800 */
[C---:B------:R-:W-:Y:S06]  /*4f90*/  HMMA.16816.F32 R92, R4.reuse, R26, RZ ;  /* 0x0000001a045c723c */ /* 0x040fec00000018ff */
[C---:B------:R-:W-:Y:S06]  /*4fa0*/  HMMA.16816.F32 R116, R4.reuse, R40, RZ ;  /* 0x000000280474723c */ /* 0x040fec00000018ff */
[----:B------:R-:W-:Y:S01]  /*4fb0*/  HMMA.16816.F32 R84, R4, R42, RZ ;  /* 0x0000002a0454723c */ /* 0x000fe200000018ff */
[----:B-1----:R-:W-:-:S05]  /*4fc0*/  FFMA.FTZ R2, R71, UR18, -R0 ;  /* 0x0000001247027c23 */ /* 0x002fca0008010800 */
[C---:B------:R-:W-:Y:S01]  /*4fd0*/  HMMA.16816.F32 R80, R4.reuse, R46, RZ ;  /* 0x0000002e0450723c */ /* 0x040fe200000018ff */
[----:B------:R1:W2:Y:S05]  /*4fe0*/  MUFU.EX2 R245, R2 ;  /* 0x0000000200f57308 */ /* 0x0002aa0000000800 */
[C---:B------:R-:W-:Y:S06]  /*4ff0*/  HMMA.16816.F32 R76, R4.reuse, R54, RZ ;  /* 0x00000036044c723c */ /* 0x040fec00000018ff */
[C---:B------:R-:W-:Y:S06]  /*5000*/  HMMA.16816.F32 R112, R4.reuse, R44, RZ ;  /* 0x0000002c0470723c */ /* 0x040fec00000018ff */
[----:B------:R-:W-:Y:S01]  /*5010*/  HMMA.16816.F32 R108, R4, R52, RZ ;  /* 0x00000034046c723c */ /* 0x000fe200000018ff */
[----:B-1----:R-:W-:Y:S01]  /*5020*/  FFMA.FTZ R2, R72, UR18, -R0 ;  /* 0x0000001248027c23 */ /* 0x002fe20008010800 */
[----:B--2---:R-:W-:-:S03]  /*5030*/  F2FP.F16.F32.PACK_AB R9, R245, R247 ;  /* 0x000000f7f509723e */ /* 0x004fc600000000ff */
[----:B------:R1:W-:Y:S02]  /*5040*/  MUFU.EX2 R246, R2 ;  /* 0x0000000200f67308 */ /* 0x0003e40000000800 */
[----:B-1----:R-:W-:-:S06]  /*5050*/  FFMA.FTZ R2, R64, UR18, -R0 ;  /* 0x0000001240027c23 */ /* 0x002fcc0008010800 */
[----:B------:R1:W2:Y:S02]  /*5060*/  MUFU.EX2 R249, R2 ;  /* 0x0000000200f97308 */ /* 0x0002a40000000800 */
[----:B-1----:R-:W-:Y:S01]  /*5070*/  FFMA.FTZ R2, R35, UR18, -R3 ;  /* 0x0000001223027c23 */ /* 0x002fe20008010803 */
[----:B--2---:R-:W-:-:S05]  /*5080*/  F2FP.F16.F32.PACK_AB R11, R249, R246 ;  /* 0x000000f6f90b723e */ /* 0x004fca00000000ff */
[----:B------:R1:W-:Y:S02]  /*5090*/  MUFU.EX2 R36, R2 ;  /* 0x0000000200247308 */ /* 0x0003e40000000800 */
[C---:B------:R-:W-:Y:S06]  /*50a0*/  HMMA.16816.F32 R132, R8.reuse, R22, RZ ;  /* 0x000000160884723c */ /* 0x040fec00000018ff */
[C---:B------:R-:W-:Y:S06]  /*50b0*/  HMMA.16816.F32 R144, R8.reuse, R30, RZ ;  /* 0x0000001e0890723c */ /* 0x040fec00000018ff */
[----:B------:R-:W-:Y:S01]  /*50c0*/  HMMA.16816.F32 R68, R8, R24, RZ ;  /* 0x000000180844723c */ /* 0x000fe200000018ff */
[----:B-1----:R-:W-:-:S02]  /*50d0*/  FFMA.FTZ R2, R34, UR18, -R3 ;  /* 0x0000001222027c23 */ /* 0x002fc40008010803 */
[----:B------:R-:W1:Y:S02]  /*50e0*/  LDSM.16.MT88.4 R32, [R226+0xa400] ;  /* 0x00a40000e220783b */ /* 0x000e640000004200 */
[----:B------:R2:W-:Y:S01]  /*50f0*/  MUFU.EX2 R185, R2 ;  /* 0x0000000200b97308 */ /* 0x0005e20000000800 */
[C---:B------:R-:W-:Y:S01]  /*5100*/  HMMA.16816.F32 R140, R8.reuse, R26, RZ ;  /* 0x0000001a088c723c */ /* 0x040fe200000018ff */
[----:B------:R-:W3:Y:S05]  /*5110*/  LDSM.16.MT88.4 R24, [R224+0x9400] ;  /* 0x00940000e018783b */ /* 0x000eea0000004200 */
[----:B------:R-:W-:Y:S01]  /*5120*/  HMMA.16816.F32 R148, R8, R42, RZ ;  /* 0x0000002a0894723c */ /* 0x000fe200000018ff */
[----:B--2---:R-:W-:-:S05]  /*5130*/  FFMA.FTZ R2, R73, UR18, -R13 ;  /* 0x0000001249027c23 */ /* 0x004fca000801080d */
[C---:B------:R-:W-:Y:S01]  /*5140*/  HMMA.16816.F32 R72, R8.reuse, R20, RZ ;  /* 0x000000140848723c */ /* 0x040fe200000018ff */
[----:B------:R-:W-:Y:S01]  /*5150*/  LDSM.16.MT88.4 R20, [R226+0x9400] ;  /* 0x00940000e214783b */ /* 0x000fe20000004200 */
[----:B------:R2:W-:Y:S02]  /*5160*/  MUFU.EX2 R248, R2 ;  /* 0x0000000200f87308 */ /* 0x0005e40000000800 */
[--C-:B--2---:R-:W-:Y:S02]  /*5170*/  FFMA.FTZ R2, R65, UR18, -R13.reuse ;  /* 0x0000001241027c23 */ /* 0x104fe4000801080d */
[C---:B------:R-:W-:Y:S01]  /*5180*/  HMMA.16816.F32 R64, R8.reuse, R28, RZ ;  /* 0x0000001c0840723c */ /* 0x040fe200000018ff */
[----:B------:R-:W2:Y:S03]  /*5190*/  LDSM.16.MT88.4 R28, [R224+0xa400] ;  /* 0x00a40000e01c783b */ /* 0x000ea60000004200 */
[----:B------:R4:W5:Y:S02]  /*51a0*/  MUFU.EX2 R213, R2 ;  /* 0x0000000200d57308 */ /* 0x0009640000000800 */
[--C-:B----4-:R-:W-:Y:S01]  /*51b0*/  FFMA.FTZ R2, R63, UR18, -R13.reuse ;  /* 0x000000123f027c23 */ /* 0x110fe2000801080d */
[----:B-----5:R-:W-:Y:S01]  /*51c0*/  F2FP.F16.F32.PACK_AB R4, R213, R248 ;  /* 0x000000f8d504723e */ /* 0x020fe200000000ff */
[C---:B------:R-:W-:Y:S04]  /*51d0*/  HMMA.16816.F32 R60, R8.reuse, R40, RZ ;  /* 0x00000028083c723c */ /* 0x040fe800000018ff */
[----:B------:R4:W-:Y:S02]  /*51e0*/  MUFU.EX2 R252, R2 ;  /* 0x0000000200fc7308 */ /* 0x0009e40000000800 */
[----:B------:R-:W-:Y:S01]  /*51f0*/  HMMA.16816.F32 R40, R8, R52, RZ ;  /* 0x000000340828723c */ /* 0x000fe200000018ff */
[----:B----4-:R-:W-:-:S05]  /*5200*/  FFMA.FTZ R2, R59, UR18, -R13 ;  /* 0x000000123b027c23 */ /* 0x010fca000801080d */
[----:B------:R-:W-:Y:S01]  /*5210*/  HMMA.16816.F32 R56, R8, R44, RZ ;  /* 0x0000002c0838723c */ /* 0x000fe200000018ff */
[----:B------:R4:W5:Y:S02]  /*5220*/  MUFU.EX2 R251, R2 ;  /* 0x0000000200fb7308 */ /* 0x0009640000000800 */
[----:B----4-:R-:W-:Y:S01]  /*5230*/  FFMA.FTZ R2, R137, UR18, -R12 ;  /* 0x0000001289027c23 */ /* 0x010fe2000801080c */
[----:B-----5:R-:W-:-:S05]  /*5240*/  F2FP.F16.F32.PACK_AB R6, R251, R252 ;  /* 0x000000fcfb06723e */ /* 0x020fca00000000ff */
[----:B------:R4:W-:Y:S02]  /*5250*/  MUFU.EX2 R241, R2 ;  /* 0x0000000200f17308 */ /* 0x0009e40000000800 */
[----:B----4-:R-:W-:Y:S01]  /*5260*/  FFMA.FTZ R2, R105, UR18, -R12 ;  /* 0x0000001269027c23 */ /* 0x010fe2000801080c */
[----:B------:R-:W-:-:S05]  /*5270*/  IMAD.MOV.U32 R105, RZ, RZ, R212 ;  /* 0x000000ffff697224 */ /* 0x000fca00078e00d4 */
[----:B------:R4:W5:Y:S02]  /*5280*/  MUFU.EX2 R244, R2 ;  /* 0x0000000200f47308 */ /* 0x0009640000000800 */
[--C-:B----4-:R-:W-:Y:S01]  /*5290*/  FFMA.FTZ R2, R100, UR18, -R12.reuse ;  /* 0x0000001264027c23 */ /* 0x110fe2000801080c */
[----:B------:R-:W-:Y:S02]  /*52a0*/  MOV R100, R36 ;  /* 0x0000002400647202 */ /* 0x000fe40000000f00 */
[----:B------:R-:W4:Y:S03]  /*52b0*/  LDSM.16.MT88.4 R36, [R224+0xb400] ;  /* 0x00b40000e024783b */ /* 0x000f260000004200 */
[----:B------:R1:W-:Y:S01]  /*52c0*/  MUFU.EX2 R243, R2 ;  /* 0x0000000200f37308 */ /* 0x0003e20000000800 */
[----:B-----5:R-:W-:Y:S01]  /*52d0*/  F2FP.F16.F32.PACK_AB R5, R244, R241 ;  /* 0x000000f1f405723e */ /* 0x020fe200000000ff */
[----:B-1----:R-:W-:-:S06]  /*52e0*/  FFMA.FTZ R2, R136, UR18, -R12 ;  /* 0x0000001288027c23 */ /* 0x002fcc000801080c */
[----:B------:R1:W5:Y:S02]  /*52f0*/  MUFU.EX2 R242, R2 ;  /* 0x0000000200f27308 */ /* 0x0003640000000800 */
[--C-:B-1----:R-:W-:Y:S01]  /*5300*/  FFMA.FTZ R2, R152, UR18, -R0.reuse ;  /* 0x0000001298027c23 */ /* 0x102fe20008010800 */
[----:B-----5:R-:W-:Y:S01]  /*5310*/  F2FP.F16.F32.PACK_AB R7, R242, R243 ;  /* 0x000000f3f207723e */ /* 0x020fe200000000ff */
[----:B------:R-:W-:Y:S01]  /*5320*/  HMMA.16816.F32 R152, R8, R46, RZ ;  /* 0x0000002e0898723c */ /* 0x000fe200000018ff */
[----:B------:R-:W-:Y:S03]  /*5330*/  LDSM.16.MT88.4 R44, [R226+0x9800] ;  /* 0x00980000e22c783b */ /* 0x000fe60000004200 */
[----:B------:R1:W-:Y:S02]  /*5340*/  MUFU.EX2 R239, R2 ;  /* 0x0000000200ef7308 */ /* 0x0003e40000000800 */
[C---:B------:R-:W-:Y:S06]  /*5350*/  HMMA.16816.F32 R116, R4.reuse, R32, R116 ;  /* 0x000000200474723c */ /* 0x040fec0000001874 */
[C---:B---3--:R-:W-:Y:S06]  /*5360*/  HMMA.16816.F32 R128, R4.reuse, R24, R128 ;  /* 0x000000180480723c */ /* 0x048fec0000001880 */
[----:B------:R-:W-:Y:S01]  /*5370*/  HMMA.16816.F32 R96, R4, R26, R96 ;  /* 0x0000001a0460723c */ /* 0x000fe20000001860 */
[----:B-1----:R-:W-:-:S04]  /*5380*/  FFMA.FTZ R2, R156, UR18, -R0 ;  /* 0x000000129c027c23 */ /* 0x002fc80008010800 */
[----:B------:R1:W3:Y:S01]  /*5390*/  MUFU.EX2 R240, R2 ;  /* 0x0000000200f07308 */ /* 0x0002e20000000800 */
[----:B------:R-:W-:Y:S01]  /*53a0*/  HMMA.16816.F32 R156, R8, R54, RZ ;  /* 0x00000036089c723c */ /* 0x000fe200000018ff */
[----:B------:R-:W-:Y:S05]  /*53b0*/  LDSM.16.MT88.4 R52, [R224+0x9800] ;  /* 0x00980000e034783b */ /* 0x000fea0000004200 */
[----:B--2---:R-:W-:Y:S01]  /*53c0*/  HMMA.16816.F32 R120, R4, R28, R120 ;  /* 0x0000001c0478723c */ /* 0x004fe20000001878 */
[----:B------:R-:W-:Y:S02]  /*53d0*/  F2FP.F16.F32.PACK_AB R8, R214, R215 ;  /* 0x000000d7d608723e */ /* 0x000fe400000000ff */
[----:B------:R-:W-:-:S03]  /*53e0*/  F2FP.F16.F32.PACK_AB R10, R185, R100 ;  /* 0x00000064b90a723e */ /* 0x000fc600000000ff */
[----:B------:R-:W-:Y:S01]  /*53f0*/  HMMA.16816.F32 R124, R4, R20, R124 ;  /* 0x00000014047c723c */ /* 0x000fe2000000187c */
[----:B-1----:R-:W-:Y:S01]  /*5400*/  FFMA.FTZ R2, R139, UR18, -R0 ;  /* 0x000000128b027c23 */ /* 0x002fe20008010800 */
[----:B---3--:R-:W-:-:S04]  /*5410*/  F2FP.F16.F32.PACK_AB R9, R240, R239 ;  /* 0x000000eff009723e */ /* 0x008fc800000000ff */
[C---:B----4-:R-:W-:Y:S01]  /*5420*/  HMMA.16816.F32 R112, R4.reuse, R36, R112 ;  /* 0x000000240470723c */ /* 0x050fe20000001870 */
[----:B------:R1:W-:Y:S05]  /*5430*/  MUFU.EX2 R238, R2 ;  /* 0x0000000200ee7308 */ /* 0x0003ea0000000800 */
[----:B------:R-:W-:Y:S01]  /*5440*/  HMMA.16816.F32 R108, R4, R48, R108 ;  /* 0x00000030046c723c */ /* 0x000fe2000000186c */
[----:B-1----:R-:W-:-:S05]  /*5450*/  FFMA.FTZ R2, R138, UR18, -R0 ;  /* 0x000000128a027c23 */ /* 0x002fca0008010800 */
[C---:B------:R-:W-:Y:S01]  /*5460*/  HMMA.16816.F32 R136, R4.reuse, R22, R92 ;  /* 0x000000160488723c */ /* 0x040fe2000000185c */
[----:B------:R1:W2:Y:S05]  /*5470*/  MUFU.EX2 R237, R2 ;  /* 0x0000000200ed7308 */ /* 0x0002aa0000000800 */
[C---:B------:R-:W-:Y:S06]  /*5480*/  HMMA.16816.F32 R92, R4.reuse, R30, R88 ;  /* 0x0000001e045c723c */ /* 0x040fec0000001858 */
[C---:B------:R-:W-:Y:S06]  /*5490*/  HMMA.16816.F32 R88, R4.reuse, R34, R84 ;  /* 0x000000220458723c */ /* 0x040fec0000001854 */
[----:B------:R-:W-:Y:S01]  /*54a0*/  HMMA.16816.F32 R84, R4, R38, R80 ;  /* 0x000000260454723c */ /* 0x000fe20000001850 */
[----:B-1----:R-:W-:Y:S01]  /*54b0*/  FFMA.FTZ R2, R164, UR18, -R3 ;  /* 0x00000012a4027c23 */ /* 0x002fe20008010803 */
[----:B--2---:R-:W-:-:S03]  /*54c0*/  F2FP.F16.F32.PACK_AB R11, R237, R238 ;  /* 0x000000eeed0b723e */ /* 0x004fc600000000ff */
[----:B------:R1:W-:Y:S01]  /*54d0*/  MUFU.EX2 R236, R2 ;  /* 0x0000000200ec7308 */ /* 0x0003e20000000800 */
[----:B------:R-:W-:Y:S06]  /*54e0*/  HMMA.16816.F32 R80, R4, R50, R76 ;  /* 0x000000320450723c */ /* 0x000fec000000184c */
[C---:B------:R-:W-:Y:S06]  /*54f0*/  HMMA.16816.F32 R164, R8.reuse, R32, R60 ;  /* 0x0000002008a4723c */ /* 0x040fec000000183c */
[----:B------:R-:W-:Y:S01]  /*5500*/  HMMA.16816.F32 R32, R8, R34, R148 ;  /* 0x000000220820723c */ /* 0x000fe20000001894 */
[----:B-1----:R-:W-:-:S05]  /*5510*/  FFMA.FTZ R2, R162, UR18, -R13 ;  /* 0x00000012a2027c23 */ /* 0x002fca000801080d */
[C---:B------:R-:W-:Y:S01]  /*5520*/  HMMA.16816.F32 R76, R8.reuse, R24, R72 ;  /* 0x00000018084c723c */ /* 0x040fe20000001848 */
[----:B------:R-:W-:Y:S01]  /*5530*/  MOV R149, R217 ;  /* 0x000000d900957202 */ /* 0x000fe20000000f00 */
[----:B------:R1:W-:Y:S01]  /*5540*/  MUFU.EX2 R235, R2 ;  /* 0x0000000200eb7308 */ /* 0x0003e20000000800 */
[----:B------:R-:W-:Y:S02]  /*5550*/  MOV R150, R185 ;  /* 0x000000b900967202 */ /* 0x000fe40000000f00 */
[----:B------:R-:W-:Y:S01]  /*5560*/  MOV R151, R187 ;  /* 0x000000bb00977202 */ /* 0x000fe20000000f00 */
[C---:B------:R-:W-:Y:S06]  /*5570*/  HMMA.16816.F32 R72, R8.reuse, R20, R68 ;  /* 0x000000140848723c */ /* 0x040fec0000001844 */
[C---:B------:R-:W-:Y:S06]  /*5580*/  HMMA.16816.F32 R68, R8.reuse, R28, R64 ;  /* 0x0000001c0844723c */ /* 0x040fec0000001840 */
[C---:B------:R-:W-:Y:S01]  /*5590*/  HMMA.16816.F32 R64, R8.reuse, R26, R132 ;  /* 0x0000001a0840723c */ /* 0x040fe20000001884 */
[----:B-1----:R-:W-:Y:S01]  /*55a0*/  FFMA.FTZ R2, R163, UR18, -R13 ;  /* 0x00000012a3027c23 */ /* 0x002fe2000801080d */
[----:B------:R-:W1:Y:S03]  /*55b0*/  LDSM.16.MT88.4 R24, [R226+0xa800] ;  /* 0x00a80000e218783b */ /* 0x000e660000004200 */
[----:B------:R2:W3:Y:S01]  /*55c0*/  MUFU.EX2 R234, R2 ;  /* 0x0000000200ea7308 */ /* 0x0004e20000000800 */
[----:B------:R-:W-:Y:S01]  /*55d0*/  HMMA.16816.F32 R196, R8, R48, R40 ;  /* 0x0000003008c4723c */ /* 0x000fe20000001828 */
[----:B------:R-:W-:Y:S01]  /*55e0*/  IMAD.MOV.U32 R135, RZ, RZ, R216 ;  /* 0x000000ffff877224 */ /* 0x000fe200078e00d8 */
[----:B------:R-:W-:Y:S01]  /*55f0*/  MOV R134, R215 ;  /* 0x000000d700867202 */ /* 0x000fe20000000f00 */
[----:B------:R-:W4:Y:S01]  /*5600*/  LDSM.16.MT88.4 R40, [R224+0xa800] ;  /* 0x00a80000e028783b */ /* 0x000f220000004200 */
[----:B------:R-:W-:-:S02]  /*5610*/  MOV R133, R214 ;  /* 0x000000d600857202 */ /* 0x000fc40000000f00 */
[----:B------:R-:W-:Y:S01]  /*5620*/  HMMA.16816.F32 R60, R8, R22, R140 ;  /* 0x00000016083c723c */ /* 0x000fe2000000188c */
[----:B------:R-:W5:Y:S01]  /*5630*/  LDSM.16.MT88.4 R20, [R224+0xb800] ;  /* 0x00b80000e014783b */ /* 0x000f620000004200 */
[----:B------:R-:W-:-:S04]  /*5640*/  MOV R132, R213 ;  /* 0x000000d500847202 */ /* 0x000fc80000000f00 */
[C---:B------:R-:W-:Y:S01]  /*5650*/  HMMA.16816.F32 R192, R8.reuse, R36, R56 ;  /* 0x0000002408c0723c */ /* 0x040fe20000001838 */
[----:B------:R-:W-:Y:S02]  /*5660*/  MOV R141, R211 ;  /* 0x000000d3008d7202 */ /* 0x000fe40000000f00 */
[----:B------:R-:W-:Y:S01]  /*5670*/  MOV R140, R191 ;  /* 0x000000bf008c7202 */ /* 0x000fe20000000f00 */
[--C-:B--2---:R-:W-:Y:S01]  /*5680*/  FFMA.FTZ R2, R161, UR18, -R13.reuse ;  /* 0x00000012a1027c23 */ /* 0x104fe2000801080d */
[----:B---3--:R-:W-:Y:S01]  /*5690*/  F2FP.F16.F32.PACK_AB R4, R234, R235 ;  /* 0x000000ebea04723e */ /* 0x008fe200000000ff */
[C---:B------:R-:W-:Y:S01]  /*56a0*/  HMMA.16816.F32 R56, R8.reuse, R30, R144 ;  /* 0x0000001e0838723c */ /* 0x040fe20000001890 */
[----:B------:R-:W2:Y:S01]  /*56b0*/  LDSM.16.MT88.4 R28, [R226+0xb800] ;  /* 0x00b80000e21c783b */ /* 0x000ea20000004200 */
[----:B------:R3:W-:Y:S01]  /*56c0*/  MUFU.EX2 R233, R2 ;  /* 0x0000000200e97308 */ /* 0x0007e20000000800 */
[----:B------:R-:W-:Y:S02]  /*56d0*/  MOV R142, R190 ;  /* 0x000000be008e7202 */ /* 0x000fe40000000f00 */
[----:B------:R-:W-:Y:S01]  /*56e0*/  MOV R143, R186 ;  /* 0x000000ba008f7202 */ /* 0x000fe20000000f00 */
[C---:B------:R-:W-:Y:S06]  /*56f0*/  HMMA.16816.F32 R36, R8.reuse, R38, R152 ;  /* 0x000000260824723c */ /* 0x040fec0000001898 */
[----:B------:R-:W-:Y:S01]  /*5700*/  HMMA.16816.F32 R48, R8, R50, R156 ;  /* 0x000000320830723c */ /* 0x000fe2000000189c */
[----:B------:R-:W-:Y:S01]  /*5710*/  LDSM.16.MT88.4 R156, [R224+0xac00] ;  /* 0x00ac0000e09c783b */ /* 0x000fe20000004200 */
[----:B---3--:R-:W-:-:S04]  /*5720*/  FFMA.FTZ R2, R160, UR18, -R13 ;  /* 0x00000012a0027c23 */ /* 0x008fc8000801080d */
[----:B------:R3:W1:Y:S02]  /*5730*/  MUFU.EX2 R232, R2 ;  /* 0x0000000200e87308 */ /* 0x0006640000000800 */
[----:B---3--:R-:W-:Y:S01]  /*5740*/  FFMA.FTZ R2, R171, UR18, -R12 ;  /* 0x00000012ab027c23 */ /* 0x008fe2000801080c */
[----:B-1----:R-:W-:-:S05]  /*5750*/  F2FP.F16.F32.PACK_AB R6, R232, R233 ;  /* 0x000000e9e806723e */ /* 0x002fca00000000ff */
        /* <DEDUP_REMOVED lines=9> */
[----:B------:R-:W-:Y:S01]  /*57f0*/  IMAD.MOV.U32 R175, RZ, RZ, R189 ;  /* 0x000000ffffaf7224 */ /* 0x000fe200078e00bd */
[----:B---3--:R-:W-:-:S04]  /*5800*/  F2FP.F16.F32.PACK_AB R7, R221, R222 ;  /* 0x000000dedd07723e */ /* 0x008fc800000000ff */
[----:B------:R1:W3:Y:S03]  /*5810*/  MUFU.EX2 R220, R2 ;  /* 0x0000000200dc7308 */ /* 0x0002e60000000800 */
[C---:B------:R-:W-:Y:S06]  /*5820*/  HMMA.16816.F32 R168, R4.reuse, R24, R116 ;  /* 0x0000001804a8723c */ /* 0x040fec0000001874 */
[----:B------:R-:W-:Y:S01]  /*5830*/  HMMA.16816.F32 R128, R4, R52, R128 ;  /* 0x000000340480723c */ /* 0x000fe20000001880 */
[----:B-1----:R-:W-:Y:S01]  /*5840*/  FFMA.FTZ R2, R177, UR18, -R3 ;  /* 0x00000012b1027c23 */ /* 0x002fe20008010803 */
[----:B---3--:R-:W-:-:S04]  /*5850*/  F2FP.F16.F32.PACK_AB R8, R220, R236 ;  /* 0x000000ecdc08723e */ /* 0x008fc800000000ff */
[C---:B----4-:R-:W-:Y:S01]  /*5860*/  HMMA.16816.F32 R160, R4.reuse, R40, R120 ;  /* 0x0000002804a0723c */ /* 0x050fe20000001878 */
[----:B------:R1:W-:Y:S05]  /*5870*/  MUFU.EX2 R219, R2 ;  /* 0x0000000200db7308 */ /* 0x0003ea0000000800 */
[C---:B------:R-:W-:Y:S06]  /*5880*/  HMMA.16816.F32 R120, R4.reuse, R54, R96 ;  /* 0x000000360478723c */ /* 0x040fec0000001860 */
[C---:B------:R-:W-:Y:S01]  /*5890*/  HMMA.16816.F32 R144, R4.reuse, R44, R124 ;  /* 0x0000002c0490723c */ /* 0x040fe2000000187c */
[----:B------:R-:W3:Y:S05]  /*58a0*/  LDSM.16.MT88.4 R124, [R224+0x9c00] ;  /* 0x009c0000e07c783b */ /* 0x000eea0000004200 */
[----:B------:R-:W-:Y:S01]  /*58b0*/  HMMA.16816.F32 R136, R4, R46, R136 ;  /* 0x0000002e0488723c */ /* 0x000fe20000001888 */
[----:B-1----:R-:W-:-:S04]  /*58c0*/  FFMA.FTZ R2, R176, UR18, -R3 ;  /* 0x00000012b0027c23 */ /* 0x002fc80008010803 */
[----:B------:R1:W4:Y:S01]  /*58d0*/  MUFU.EX2 R218, R2 ;  /* 0x0000000200da7308 */ /* 0x0003220000000800 */
[C---:B------:R-:W-:Y:S06]  /*58e0*/  HMMA.16816.F32 R152, R4.reuse, R42, R92 ;  /* 0x0000002a0498723c */ /* 0x040fec000000185c */
[----:B------:R-:W-:Y:S01]  /*58f0*/  HMMA.16816.F32 R88, R4, R26, R88 ;  /* 0x0000001a0458723c */ /* 0x000fe20000001858 */
[----:B-1----:R-:W-:Y:S01]  /*5900*/  FFMA.FTZ R2, R174, UR18, -R3 ;  /* 0x00000012ae027c23 */ /* 0x002fe20008010803 */
[----:B----4-:R-:W-:-:S03]  /*5910*/  F2FP.F16.F32.PACK_AB R10, R218, R219 ;  /* 0x000000dbda0a723e */ /* 0x010fc600000000ff */
[----:B------:R1:W-:Y:S02]  /*5920*/  MUFU.EX2 R217, R2 ;  /* 0x0000000200d97308 */ /* 0x0003e40000000800 */
[----:B-1----:R-:W-:-:S06]  /*5930*/  FFMA.FTZ R2, R173, UR18, -R3 ;  /* 0x00000012ad027c23 */ /* 0x002fcc0008010803 */
[----:B------:R1:W4:Y:S02]  /*5940*/  MUFU.EX2 R216, R2 ;  /* 0x0000000200d87308 */ /* 0x0003240000000800 */
[--C-:B-1----:R-:W-:Y:S01]  /*5950*/  FFMA.FTZ R2, R172, UR18, -R3.reuse ;  /* 0x00000012ac027c23 */ /* 0x102fe20008010803 */
[----:B------:R-:W-:Y:S01]  /*5960*/  FFMA.FTZ R3, R178, UR18, -R3 ;  /* 0x00000012b2037c23 */ /* 0x000fe20008010803 */
[----:B----4-:R-:W-:-:S04]  /*5970*/  F2FP.F16.F32.PACK_AB R96, R216, R217 ;  /* 0x000000d9d860723e */ /* 0x010fc800000000ff */
[----:B------:R1:W-:Y:S08]  /*5980*/  MUFU.EX2 R215, R2 ;  /* 0x0000000200d77308 */ /* 0x0003f00000000800 */
[----:B------:R4:W2:Y:S01]  /*5990*/  MUFU.EX2 R213, R3 ;  /* 0x0000000300d57308 */ /* 0x0008a20000000800 */
[----:B-1----:R-:W-:Y:S02]  /*59a0*/  FFMA.FTZ R2, R184, UR18, -R0 ;  /* 0x00000012b8027c23 */ /* 0x002fe40008010800 */
[----:B-----5:R-:W-:Y:S05]  /*59b0*/  HMMA.16816.F32 R184, R4, R20, R112 ;  /* 0x0000001404b8723c */ /* 0x020fea0000001870 */
[----:B------:R1:W-:Y:S01]  /*59c0*/  MUFU.EX2 R214, R2 ;  /* 0x0000000200d67308 */ /* 0x0003e20000000800 */
[----:B----4-:R-:W-:-:S02]  /*59d0*/  MOV R3, R18 ;  /* 0x0000001200037202 */ /* 0x010fc40000000f00 */
[----:B--2---:R-:W-:-:S03]  /*59e0*/  F2FP.F16.F32.PACK_AB R98, R213, R215 ;  /* 0x000000d7d562723e */ /* 0x004fc600000000ff */
[----:B------:R-:W-:Y:S01]  /*59f0*/  FADD.FTZ R3, R3, R250 ;  /* 0x000000fa03037221 */ /* 0x000fe20000010000 */
[--C-:B-1----:R-:W-:Y:S02]  /*5a00*/  FFMA.FTZ R2, R188, UR18, -R0.reuse ;  /* 0x00000012bc027c23 */ /* 0x102fe40008010800 */
[C---:B------:R-:W-:Y:S02]  /*5a10*/  HMMA.16816.F32 R188, R4.reuse, R28, R108 ;  /* 0x0000001c04bc723c */ /* 0x040fe4000000186c */
[----:B------:R1:W2:Y:S04]  /*5a20*/  MUFU.EX2 R212, R2 ;  /* 0x0000000200d47308 */ /* 0x0002a80000000800 */
[----:B------:R-:W-:Y:S01]  /*5a30*/  HMMA.16816.F32 R108, R4, R30, R80 ;  /* 0x0000001e046c723c */ /* 0x000fe20000001850 */
[----:B------:R-:W-:Y:S01]  /*5a40*/  LDSM.16.MT88.4 R80, [R224+0xbc00] ;  /* 0x00bc0000e050783b */ /* 0x000fe20000004200 */
[----:B-1----:R-:W-:Y:S01]  /*5a50*/  FFMA.FTZ R2, R182, UR18, -R0 ;  /* 0x00000012b6027c23 */ /* 0x002fe20008010800 */
[----:B--2---:R-:W-:-:S03]  /*5a60*/  F2FP.F16.F32.PACK_AB R9, R212, R214 ;  /* 0x000000d6d409723e */ /* 0x004fc600000000ff */
[----:B------:R1:W-:Y:S02]  /*5a70*/  MUFU.EX2 R211, R2 ;  /* 0x0000000200d37308 */ /* 0x0003e40000000800 */
[--C-:B-1----:R-:W-:Y:S02]  /*5a80*/  FFMA.FTZ R2, R179, UR18, -R0.reuse ;  /* 0x00000012b3027c23 */ /* 0x102fe40008010800 */
[----:B------:R-:W-:Y:S01]  /*5a90*/  HMMA.16816.F32 R176, R4, R22, R84 ;  /* 0x0000001604b0723c */ /* 0x000fe20000001854 */
[----:B------:R-:W-:Y:S03]  /*5aa0*/  LDSM.16.MT88.4 R4, [R226+0xbc00] ;  /* 0x00bc0000e204783b */ /* 0x000fe60000004200 */
[----:B------:R1:W2:Y:S02]  /*5ab0*/  MUFU.EX2 R182, R2 ;  /* 0x0000000200b67308 */ /* 0x0002a40000000800 */
[----:B-1----:R-:W-:Y:S01]  /*5ac0*/  FFMA.FTZ R2, R183, UR18, -R0 ;  /* 0x00000012b7027c23 */ /* 0x002fe20008010800 */
[----:B------:R-:W-:Y:S01]  /*5ad0*/  IMAD.MOV.U32 R183, RZ, RZ, R150 ;  /* 0x000000ffffb77224 */ /* 0x000fe200078e0096 */
[----:B------:R-:W-:-:S02]  /*5ae0*/  MOV R150, R151 ;  /* 0x0000009700967202 */ /* 0x000fc40000000f00 */
[----:B------:R-:W-:Y:S02]  /*5af0*/  MOV R151, R175 ;  /* 0x000000af00977202 */ /* 0x000fe40000000f00 */
[----:B------:R-:W-:Y:S01]  /*5b00*/  MOV R175, R140 ;  /* 0x0000008c00af7202 */ /* 0x000fe20000000f00 */
[----:B------:R-:W-:Y:S01]  /*5b10*/  IMAD.MOV.U32 R140, RZ, RZ, R105 ;  /* 0x000000ffff8c7224 */ /* 0x000fe200078e0069 */
[----:B--2---:R-:W-:Y:S01]  /*5b20*/  F2FP.F16.F32.PACK_AB R11, R182, R211 ;  /* 0x000000d3b60b723e */ /* 0x004fe200000000ff */
[----:B------:R1:W-:Y:S06]  /*5b30*/  MUFU.EX2 R105, R2 ;  /* 0x0000000200697308 */ /* 0x0003ec0000000800 */
[C---:B------:R-:W-:Y:S06]  /*5b40*/  HMMA.16816.F32 R116, R8.reuse, R52, R76 ;  /* 0x000000340874723c */ /* 0x040fec000000184c */
[----:B------:R-:W-:Y:S01]  /*5b50*/  HMMA.16816.F32 R64, R8, R54, R64 ;  /* 0x000000360840723c */ /* 0x000fe20000001840 */
[----:B-1----:R-:W-:Y:S01]  /*5b60*/  FFMA.FTZ R2, R203, UR18, -R13 ;  /* 0x00000012cb027c23 */ /* 0x002fe2000801080d */
[----:B------:R-:W-:-:S05]  /*5b70*/  MOV R203, R100 ;  /* 0x0000006400cb7202 */ /* 0x000fca0000000f00 */
[----:B------:R-:W-:Y:S01]  /*5b80*/  IMAD.MOV.U32 R54, RZ, RZ, R134 ;  /* 0x000000ffff367224 */ /* 0x000fe200078e0086 */
[----:B------:R-:W-:Y:S01]  /*5b90*/  MOV R55, R133 ;  /* 0x0000008500377202 */ /* 0x000fe20000000f00 */
[----:B------:R1:W-:Y:S01]  /*5ba0*/  MUFU.EX2 R100, R2 ;  /* 0x0000000200647308 */ /* 0x0003e20000000800 */
[C---:B------:R-:W-:Y:S06]  /*5bb0*/  HMMA.16816.F32 R60, R8.reuse, R46, R60 ;  /* 0x0000002e083c723c */ /* 0x040fec000000183c */
[----:B------:R-:W-:Y:S01]  /*5bc0*/  HMMA.16816.F32 R56, R8, R42, R56 ;  /* 0x0000002a0838723c */ /* 0x000fe20000001838 */
[----:B------:R-:W-:Y:S01]  /*5bd0*/  MOV R47, R150 ;  /* 0x00000096002f7202 */ /* 0x000fe20000000f00 */
[----:B------:R-:W-:-:S04]  /*5be0*/  IMAD.MOV.U32 R46, RZ, RZ, R151 ;  /* 0x000000ffff2e7224 */ /* 0x000fc800078e0097 */
[C---:B------:R-:W-:Y:S01]  /*5bf0*/  HMMA.16816.F32 R84, R8.reuse, R28, R196 ;  /* 0x0000001c0854723c */ /* 0x040fe200000018c4 */
[----:B------:R-:W-:Y:S01]  /*5c00*/  IMAD.MOV.U32 R43, RZ, RZ, R142 ;  /* 0x000000ffff2b7224 */ /* 0x000fe200078e008e */
[----:B------:R-:W-:Y:S01]  /*5c10*/  MOV R42, R143 ;  /* 0x0000008f002a7202 */ /* 0x000fe20000000f00 */
[--C-:B-1----:R-:W-:Y:S01]  /*5c20*/  FFMA.FTZ R2, R202, UR18, -R13.reuse ;  /* 0x00000012ca027c23 */ /* 0x102fe2000801080d */
[----:B------:R-:W-:Y:S02]  /*5c30*/  MOV R202, R132 ;  /* 0x0000008400ca7202 */ /* 0x000fe40000000f00 */
[C---:B------:R-:W-:Y:S01]  /*5c40*/  HMMA.16816.F32 R164, R8.reuse, R24, R164 ;  /* 0x0000001808a4723c */ /* 0x040fe200000018a4 */
[----:B------:R1:W2:Y:S05]  /*5c50*/  MUFU.EX2 R53, R2 ;  /* 0x0000000200357308 */ /* 0x0002aa0000000800 */
[C---:B------:R-:W-:Y:S06]  /*5c60*/  HMMA.16816.F32 R32, R8.reuse, R26, R32 ;  /* 0x0000001a0820723c */ /* 0x040fec0000001820 */
[C---:B------:R-:W-:Y:S06]  /*5c70*/  HMMA.16816.F32 R36, R8.reuse, R22, R36 ;  /* 0x000000160824723c */ /* 0x040fec0000001824 */
[----:B------:R-:W-:Y:S01]  /*5c80*/  HMMA.16816.F32 R28, R8, R30, R48 ;  /* 0x0000001e081c723c */ /* 0x000fe20000001830 */
[----:B-1----:R-:W-:Y:S01]  /*5c90*/  FFMA.FTZ R2, R201, UR18, -R13 ;  /* 0x00000012c9027c23 */ /* 0x002fe2000801080d */
[----:B------:R-:W-:-:S02]  /*5ca0*/  MOV R201, R135 ;  /* 0x0000008700c97202 */ /* 0x000fc40000000f00 */
[----:B--2---:R-:W-:Y:S01]  /*5cb0*/  F2FP.F16.F32.PACK_AB R92, R53, R100 ;  /* 0x00000064355c723e */ /* 0x004fe200000000ff */
[----:B------:R1:W-:Y:S01]  /*5cc0*/  MUFU.EX2 R52, R2 ;  /* 0x0000000200347308 */ /* 0x0003e20000000800 */
[----:B------:R-:W-:Y:S01]  /*5cd0*/  HMMA.16816.F32 R132, R8, R44, R72 ;  /* 0x0000002c0884723c */ /* 0x000fe20000001848 */
[----:B-1----:R-:W-:Y:S01]  /*5ce0*/  FFMA.FTZ R2, R200, UR18, -R13 ;  /* 0x00000012c8027c23 */ /* 0x002fe2000801080d */
[----:B------:R-:W-:-:S04]  /*5cf0*/  MOV R200, R149 ;  /* 0x0000009500c87202 */ /* 0x000fc80000000f00 */
[C---:B------:R-:W-:Y:S01]  /*5d00*/  HMMA.16816.F32 R148, R8.reuse, R40, R68 ;  /* 0x000000280894723c */ /* 0x040fe20000001844 */
[----:B------:R1:W2:Y:S05]  /*5d10*/  MUFU.EX2 R45, R2 ;  /* 0x00000002002d7308 */ /* 0x0002aa0000000800 */
[----:B------:R-:W-:Y:S01]  /*5d20*/  HMMA.16816.F32 R68, R8, R20, R192 ;  /* 0x000000140844723c */ /* 0x000fe200000018c0 */
[----:B------:R-:W-:-:S05]  /*5d30*/  MOV R41, R140 ;  /* 0x0000008c00297202 */ /* 0x000fca0000000f00 */
[----:B------:R-:W-:-:S04]  /*5d40*/  FADD.FTZ R3, R41, R3 ;  /* 0x0000000329037221 */ /* 0x000fc80000010000 */
[----:B------:R-:W-:Y:S01]  /*5d50*/  FADD.FTZ R3, R47, R3 ;  /* 0x000000032f037221 */ /* 0x000fe20000010000 */
[--C-:B-1----:R-:W-:Y:S01]  /*5d60*/  FFMA.FTZ R2, R206, UR18, -R12.reuse ;  /* 0x00000012ce027c23 */ /* 0x102fe2000801080c */
[----:B------:R-:W-:Y:S02]  /*5d70*/  MOV R206, R175 ;  /* 0x000000af00ce7202 */ /* 0x000fe40000000f00 */
[----:B------:R-:W-:Y:S01]  /*5d80*/  FADD.FTZ R3, R54, R3 ;  /* 0x0000000336037221 */ /* 0x000fe20000010000 */
[----:B------:R-:W-:Y:S01]  /*5d90*/  LDSM.16.MT88.4 R172, [R226+0xac00] ;  /* 0x00ac0000e2ac783b */ /* 0x000fe20000004200 */
[----:B------:R1:W-:Y:S01]  /*5da0*/  MUFU.EX2 R44, R2 ;  /* 0x00000002002c7308 */ /* 0x0003e20000000800 */
[----:B--2---:R-:W-:Y:S01]  /*5db0*/  F2FP.F16.F32.PACK_AB R94, R45, R52 ;  /* 0x000000342d5e723e */ /* 0x004fe200000000ff */
[----:B------:R-:W-:Y:S01]  /*5dc0*/  FADD.FTZ R3, R55, R3 ;  /* 0x0000000337037221 */ /* 0x000fe20000010000 */
[----:B-1----:R-:W-:Y:S01]  /*5dd0*/  FFMA.FTZ R2, R204, UR18, -R12 ;  /* 0x00000012cc027c23 */ /* 0x002fe2000801080c */
[----:B------:R-:W-:-:S02]  /*5de0*/  MOV R204, R141 ;  /* 0x0000008d00cc7202 */ /* 0x000fc40000000f00 */
[----:B------:R-:W1:Y:S02]  /*5df0*/  LDSM.16.MT88.4 R140, [R226+0x9c00] ;  /* 0x009c0000e28c783b */ /* 0x000e640000004200 */
[----:B------:R2:W4:Y:S01]  /*5e00*/  MUFU.EX2 R40, R2 ;  /* 0x0000000200287308 */ /* 0x0005220000000800 */
[----:B------:R-:W-:-:S04]  /*5e10*/  FADD.FTZ R8, R204, R43 ;  /* 0x0000002bcc087221 */ /* 0x000fc80000010000 */
[----:B------:R-:W-:Y:S01]  /*5e20*/  FADD.FTZ R8, R46, R8 ;  /* 0x000000082e087221 */ /* 0x000fe20000010000 */
[--C-:B--2---:R-:W-:Y:S01]  /*5e30*/  FFMA.FTZ R2, R205, UR18, -R12.reuse ;  /* 0x00000012cd027c23 */ /* 0x104fe2000801080c */
[----:B------:R-:W-:Y:S02]  /*5e40*/  MOV R205, R19 ;  /* 0x0000001300cd7202 */ /* 0x000fe40000000f00 */
[----:B----4-:R-:W-:Y:S01]  /*5e50*/  F2FP.F16.F32.PACK_AB R93, R40, R44 ;  /* 0x0000002c285d723e */ /* 0x010fe200000000ff */
[----:B------:R2:W-:Y:S02]  /*5e60*/  MUFU.EX2 R19, R2 ;  /* 0x0000000200137308 */ /* 0x0005e40000000800 */
[----:B--2---:R-:W-:-:S06]  /*5e70*/  FFMA.FTZ R2, R207, UR18, -R12 ;  /* 0x00000012cf027c23 */ /* 0x004fcc000801080c */
[----:B------:R2:W4:Y:S02]  /*5e80*/  MUFU.EX2 R18, R2 ;  /* 0x0000000200127308 */ /* 0x0005240000000800 */
[----:B--2---:R-:W-:Y:S01]  /*5e90*/  FFMA.FTZ R2, R208, UR18, -R0 ;  /* 0x00000012d0027c23 */ /* 0x004fe20008010800 */
[----:B----4-:R-:W-:-:S05]  /*5ea0*/  F2FP.F16.F32.PACK_AB R95, R18, R19 ;  /* 0x00000013125f723e */ /* 0x010fca00000000ff */
[----:B------:R2:W4:Y:S02]  /*5eb0*/  MUFU.EX2 R13, R2 ;  /* 0x00000002000d7308 */ /* 0x0005240000000800 */
[C---:B---3--:R-:W-:Y:S06]  /*5ec0*/  HMMA.16816.F32 R112, R92.reuse, R124, R128 ;  /* 0x0000007c5c70723c */ /* 0x048fec0000001880 */
[C---:B-1----:R-:W-:Y:S06]  /*5ed0*/  HMMA.16816.F32 R128, R92.reuse, R140, R144 ;  /* 0x0000008c5c80723c */ /* 0x042fec0000001890 */
[----:B------:R-:W-:Y:S01]  /*5ee0*/  HMMA.16816.F32 R144, R92, R156, R160 ;  /* 0x0000009c5c90723c */ /* 0x000fe200000018a0 */
[--C-:B--2---:R-:W-:Y:S01]  /*5ef0*/  FFMA.FTZ R2, R209, UR18, -R0.reuse ;  /* 0x00000012d1027c23 */ /* 0x104fe20008010800 */
[----:B------:R-:W-:Y:S01]  /*5f00*/  FFMA.FTZ R0, R210, UR18, -R0 ;  /* 0x00000012d2007c23 */ /* 0x000fe20008010800 */
[----:B----4-:R-:W-:-:S02]  /*5f10*/  F2FP.F16.F32.PACK_AB R97, R13, R105 ;  /* 0x000000690d61723e */ /* 0x010fc400000000ff */
[----:B------:R1:W-:Y:S01]  /*5f20*/  MUFU.EX2 R12, R2 ;  /* 0x00000002000c7308 */ /* 0x0003e20000000800 */
[C---:B------:R-:W-:Y:S06]  /*5f30*/  HMMA.16816.F32 R160, R92.reuse, R172, R168 ;  /* 0x000000ac5ca0723c */ /* 0x040fec00000018a8 */
[C---:B------:R-:W-:Y:S01]  /*5f40*/  HMMA.16816.F32 R168, R92.reuse, R174, R88 ;  /* 0x000000ae5ca8723c */ /* 0x040fe20000001858 */
[----:B------:R2:W3:Y:S05]  /*5f50*/  MUFU.EX2 R9, R0 ;  /* 0x0000000000097308 */ /* 0x0004ea0000000800 */
[----:B------:R-:W-:Y:S01]  /*5f60*/  HMMA.16816.F32 R88, R92, R4, R188 ;  /* 0x000000045c58723c */ /* 0x000fe200000018bc */
[----:B-1----:R-:W-:-:S05]  /*5f70*/  FADD.FTZ R2, R247, R245 ;  /* 0x000000f5f7027221 */ /* 0x002fca0000010000 */
[C---:B------:R-:W-:Y:S01]  /*5f80*/  HMMA.16816.F32 R120, R92.reuse, R126, R120 ;  /* 0x0000007e5c78723c */ /* 0x040fe20000001878 */
[----:B------:R-:W-:Y:S01]  /*5f90*/  FADD.FTZ R2, R246, R2 ;  /* 0x00000002f6027221 */ /* 0x000fe20000010000 */
[----:B--2---:R-:W-:Y:S01]  /*5fa0*/  FADD.FTZ R0, R42, R205 ;  /* 0x000000cd2a007221 */ /* 0x004fe20000010000 */
[----:B---3--:R-:W-:Y:S02]  /*5fb0*/  F2FP.F16.F32.PACK_AB R99, R9, R12 ;  /* 0x0000000c0963723e */ /* 0x008fe400000000ff */
[----:B------:R-:W-:Y:S01]  /*5fc0*/  FADD.FTZ R2, R249, R2 ;  /* 0x00000002f9027221 */ /* 0x000fe20000010000 */
[----:B------:R-:W-:Y:S01]  /*5fd0*/  HMMA.16816.F32 R136, R92, R142, R136 ;  /* 0x0000008e5c88723c */ /* 0x000fe20000001888 */
[----:B------:R-:W-:Y:S02]  /*5fe0*/  FADD.FTZ R0, R206, R0 ;  /* 0x00000000ce007221 */ /* 0x000fe40000010000 */
[----:B------:R-:W-:Y:S02]  /*5ff0*/  FADD.FTZ R2, R239, R2 ;  /* 0x00000002ef027221 */ /* 0x000fe40000010000 */
[----:B------:R-:W-:Y:S01]  /*6000*/  FADD.FTZ R0, R200, R0 ;  /* 0x00000000c8007221 */ /* 0x000fe20000010000 */
[----:B------:R-:W-:Y:S01]  /*6010*/  HMMA.16816.F32 R84, R96, R4, R84 ;  /* 0x000000046054723c */ /* 0x000fe20000001854 */
[----:B------:R-:W-:-:S02]  /*6020*/  FADD.FTZ R2, R240, R2 ;  /* 0x00000002f0027221 */ /* 0x000fc40000010000 */
[----:B------:R-:W-:-:S03]  /*6030*/  FADD.FTZ R0, R248, R0 ;  /* 0x00000000f8007221 */ /* 0x000fc60000010000 */
[C---:B------:R-:W-:Y:S01]  /*6040*/  HMMA.16816.F32 R152, R92.reuse, R158, R152 ;  /* 0x0000009e5c98723c */ /* 0x040fe20000001898 */
        /* <DEDUP_REMOVED lines=45> */
[----:B------:R1:W-:Y:S02]  /*6320*/  STL [R1+0x14], R3 ;  /* 0x0000140301007387 */ /* 0x0003e40000100800 */
[----:B------:R-:W-:Y:S01]  /*6330*/  FADD.FTZ R0, R18, R0 ;  /* 0x0000000012007221 */ /* 0x000fe20000010000 */
[C---:B------:R-:W-:Y:S01]  /*6340*/  HMMA.16816.F32 R116, R96.reuse, R124, R116 ;  /* 0x0000007c6074723c */ /* 0x040fe20000001874 */
[----:B------:R1:W-:Y:S04]  /*6350*/  STL [R1+0x18], R252 ;  /* 0x000018fc01007387 */ /* 0x0003e80000100800 */
[----:B------:R1:W-:Y:S01]  /*6360*/  STL [R1+0x10], R2 ;  /* 0x0000100201007387 */ /* 0x0003e20000100800 */
[C---:B------:R-:W-:Y:S03]  /*6370*/  HMMA.16816.F32 R132, R96.reuse, R140, R132 ;  /* 0x0000008c6084723c */ /* 0x040fe60000001884 */
[----:B------:R1:W-:Y:S03]  /*6380*/  STL [R1+0x1c], R0 ;  /* 0x00001c0001007387 */ /* 0x0003e60000100800 */
        /* <DEDUP_REMOVED lines=12> */
[----:B------:R-:W2:Y:S01]  /*6450*/  LDL.64 R202, [R1] ;  /* 0x0000000001ca7983 */ /* 0x000ea20000100a00 */
        /* <DEDUP_REMOVED lines=43> */
[C---:B------:R-:W-:Y:S01]  /*6710*/  @!P5 LEA.HI.X R7, R0.reuse, R7, R3, 0x1, P2 ;  /* 0x000000070007d211 */ /* 0x040fe200010f0c03 */
        /* <DEDUP_REMOVED lines=9> */
[----:B------:R-:W-:Y:S01]  /*67b0*/  @!P5 LDGSTS.E.BYPASS.LTC128B.128 [R230+0x9800], desc[UR22][R6.64] ;  /* 0x0980000006e6dfae */ /* 0x000fe2000b901d56 */
[----:B-1----:R-:W-:-:S03]  /*67c0*/  @!P4 LEA R4, P1, R0, R12, 0x1 ;  /* 0x0000000c0004c211 */ /* 0x002fc600078208ff */
[----:B------:R-:W-:Y:S01]  /*67d0*/  @P4 STS.128 [R230+0xa800], RZ ;  /* 0x00a800ffe6004388 */ /* 0x000fe20000000c00 */
[C-C-:B------:R-:W-:Y:S02]  /*67e0*/  @!P4 LEA.HI.X R5, R0.reuse, R13, R3.reuse, 0x1, P1 ;  /* 0x0000000d0005c211 */ /* 0x140fe400008f0c03 */
[----:B------:R-:W-:-:S03]  /*67f0*/  @!P3 LEA.HI.X R3, R0, R19, R3, 0x1, P0 ;  /* 0x000000130003b211 */ /* 0x000fc600000f0c03 */
        /* <DEDUP_REMOVED lines=10> */
[----:B------:R-:W4:Y:S04]  /*68a0*/  LDSM.16.M88.4 R24, [R225+0x6000] ;  /* 0x00600000e118783b */ /* 0x000f280000000200 */
[----:B--2---:R-:W2:Y:S04]  /*68b0*/  LDSM.16.M88.4 R8, [R228+0x1000] ;  /* 0x00100000e408783b */ /* 0x004ea80000000200 */
[----:B------:R-:W5:Y:S04]  /*68c0*/  LDSM.16.M88.4 R48, [R225+0x6c00] ;  /* 0x006c0000e130783b */ /* 0x000f680000000200 */
[----:B------:R-:W3:Y:S04]  /*68d0*/  LDSM.16.M88.4 R32, [R225+0x6400] ;  /* 0x00640000e120783b */ /* 0x000ee80000000200 */
[----:B------:R-:W3:Y:S04]  /*68e0*/  LDSM.16.M88.4 R28, [R225+0x6800] ;  /* 0x00680000e11c783b */ /* 0x000ee80000000200 */
[----:B------:R-:W-:Y:S04]  /*68f0*/  LDSM.16.M88.4 R40, [R229] ;  /* 0x00000000e528783b */ /* 0x000fe80000000200 */
[----:B------:R-:W3:Y:S04]  /*6900*/  LDSM.16.M88.4 R64, [R227+0x6000] ;  /* 0x00600000e340783b */ /* 0x000ee80000000200 */
[----:B-1----:R-:W-:Y:S04]  /*6910*/  LDSM.16.M88.4 R4, [R229+0x1000] ;  /* 0x00100000e504783b */ /* 0x002fe80000000200 */
[----:B------:R-:W1:Y:S04]  /*6920*/  LDSM.16.M88.4 R176, [R227+0x6c00] ;  /* 0x006c0000e3b0783b */ /* 0x000e680000000200 */
[----:B------:R-:W-:Y:S01]  /*6930*/  LDSM.16.M88.4 R180, [R225+0x7000] ;  /* 0x00700000e1b4783b */ /* 0x000fe20000000200 */
[-C--:B----4-:R-:W-:Y:S03]  /*6940*/  HMMA.16816.F32 R52, R20, R24.reuse, RZ ;  /* 0x000000181434723c */ /* 0x090fe600000018ff */
[----:B------:R-:W4:Y:S04]  /*6950*/  LDSM.16.M88.4 R44, [R228+0x2000] ;  /* 0x00200000e42c783b */ /* 0x000f280000000200 */
[----:B------:R-:W4:Y:S01]  /*6960*/  LDSM.16.M88.4 R60, [R227+0x6400] ;  /* 0x00640000e33c783b */ /* 0x000f220000000200 */
[C---:B--2---:R-:W-:Y:S03]  /*6970*/  HMMA.16816.F32 R192, R8.reuse, R24, RZ ;  /* 0x0000001808c0723c */ /* 0x044fe600000018ff */
[----:B------:R-:W2:Y:S03]  /*6980*/  LDSM.16.M88.4 R108, [R227+0x6800] ;  /* 0x00680000e36c783b */ /* 0x000ea60000000200 */
[C---:B-----5:R-:W-:Y:S01]  /*6990*/  HMMA.16816.F32 R184, R8.reuse, R50, RZ ;  /* 0x0000003208b8723c */ /* 0x060fe200000018ff */
[----:B------:R-:W5:Y:S04]  /*69a0*/  LDSM.16.M88.4 R36, [R228+0x3000] ;  /* 0x00300000e424783b */ /* 0x000f680000000200 */
[----:B------:R-:W-:Y:S01]  /*69b0*/  LDSM.16.M88.4 R56, [R227+0x7000] ;  /* 0x00700000e338783b */ /* 0x000fe20000000200 */
[C---:B------:R-:W-:Y:S03]  /*69c0*/  HMMA.16816.F32 R196, R8.reuse, R48, RZ ;  /* 0x0000003008c4723c */ /* 0x040fe600000018ff */
[----:B------:R-:W0:Y:S03]  /*69d0*/  LDGDEPBAR ;  /* 0x00000000000079af */ /* 0x000e260000000000 */
[C---:B------:R-:W-:Y:S06]  /*69e0*/  HMMA.16816.F32 R220, R8.reuse, R26, RZ ;  /* 0x0000001a08dc723c */ /* 0x040fec00000018ff */
[C---:B---3--:R-:W-:Y:S06]  /*69f0*/  HMMA.16816.F32 R212, R8.reuse, R32, RZ ;  /* 0x0000002008d4723c */ /* 0x048fec00000018ff */
[C---:B------:R-:W-:Y:S06]  /*6a00*/  HMMA.16816.F32 R204, R8.reuse, R28, RZ ;  /* 0x0000001c08cc723c */ /* 0x040fec00000018ff */
[C---:B------:R-:W-:Y:S06]  /*6a10*/  HMMA.16816.F32 R208, R8.reuse, R34, RZ ;  /* 0x0000002208d0723c */ /* 0x040fec00000018ff */
[----:B------:R-:W-:Y:S06]  /*6a20*/  HMMA.16816.F32 R200, R8, R30, RZ ;  /* 0x0000001e08c8723c */ /* 0x000fec00000018ff */
[----:B------:R-:W-:Y:S01]  /*6a30*/  HMMA.16816.F32 R8, R40, R64, R52 ;  /* 0x000000402808723c */ /* 0x000fe20000001834 */
[----:B------:R-:W-:Y:S05]  /*6a40*/  LDSM.16.M88.4 R52, [R225+0x8000] ;  /* 0x00800000e134783b */ /* 0x000fea0000000200 */
[C---:B------:R-:W-:Y:S06]  /*6a50*/  HMMA.16816.F32 R188, R20.reuse, R28, RZ ;  /* 0x0000001c14bc723c */ /* 0x040fec00000018ff */
[C---:B------:R-:W-:Y:S06]  /*6a60*/  HMMA.16816.F32 R244, R20.reuse, R30, RZ ;  /* 0x0000001e14f4723c */ /* 0x040fec00000018ff */
[----:B------:R-:W-:Y:S06]  /*6a70*/  HMMA.16816.F32 R240, R20, R26, RZ ;  /* 0x0000001a14f0723c */ /* 0x000fec00000018ff */
[----:B-1----:R-:W-:Y:S06]  /*6a80*/  HMMA.16816.F32 R28, R4, R178, R184 ;  /* 0x000000b2041c723c */ /* 0x002fec00000018b8 */
[C---:B------:R-:W-:Y:S06]  /*6a90*/  HMMA.16816.F32 R24, R20.reuse, R32, RZ ;  /* 0x000000201418723c */ /* 0x040fec00000018ff */
[----:B------:R-:W-:Y:S01]  /*6aa0*/  HMMA.16816.F32 R236, R20, R34, RZ ;  /* 0x0000002214ec723c */ /* 0x000fe200000018ff */
[----:B------:R-:W1:Y:S05]  /*6ab0*/  LDSM.16.M88.4 R32, [R229+0x2000] ;  /* 0x00200000e520783b */ /* 0x000e6a0000000200 */
[----:B------:R-:W-:Y:S06]  /*6ac0*/  HMMA.16816.F32 R248, R4, R176, R196 ;  /* 0x000000b004f8723c */ /* 0x000fec00000018c4 */
[----:B------:R-:W-:Y:S01]  /*6ad0*/  HMMA.16816.F32 R216, R20, R48, RZ ;  /* 0x0000003014d8723c */ /* 0x000fe200000018ff */
[----:B------:R-:W-:-:S02]  /*6ae0*/  IMAD.MOV.U32 R105, RZ, RZ, R28 ;  /* 0x000000ffff697224 */ /* 0x000fc400078e001c */
[----:B------:R-:W-:Y:S02]  /*6af0*/  IMAD.MOV.U32 R19, RZ, RZ, R29 ;  /* 0x000000ffff137224 */ /* 0x000fe400078e001d */
[----:B------:R-:W-:Y:S01]  /*6b00*/  IMAD.MOV.U32 R13, RZ, RZ, R30 ;  /* 0x000000ffff0d7224 */ /* 0x000fe200078e001e */
[----:B------:R-:W-:Y:S01]  /*6b10*/  HMMA.16816.F32 R232, R20, R50, RZ ;  /* 0x0000003214e8723c */ /* 0x000fe200000018ff */
[----:B------:R-:W-:Y:S02]  /*6b20*/  IMAD.MOV.U32 R3, RZ, RZ, R31 ;  /* 0x000000ffff037224 */ /* 0x000fe400078e001f */
[----:B------:R-:W3:Y:S03]  /*6b30*/  LDSM.16.M88.4 R28, [R229+0x3000] ;  /* 0x00300000e51c783b */ /* 0x000ee60000000200 */
[----:B------:R-:W-:Y:S06]  /*6b40*/  HMMA.16816.F32 R20, R4, R64, R192 ;  /* 0x000000400414723c */ /* 0x000fec00000018c0 */
[----:B----4-:R-:W-:Y:S01]  /*6b50*/  HMMA.16816.F32 R8, R44, R180, R8 ;  /* 0x000000b42c08723c */ /* 0x010fe20000001808 */
[----:B------:R-:W-:-:S02]  /*6b60*/  IMAD.MOV.U32 R106, RZ, RZ, R248 ;  /* 0x000000ffff6a7224 */ /* 0x000fc400078e00f8 */
[----:B------:R-:W-:Y:S02]  /*6b70*/  IMAD.MOV.U32 R18, RZ, RZ, R249 ;  /* 0x000000ffff127224 */ /* 0x000fe400078e00f9 */
[----:B------:R-:W-:Y:S01]  /*6b80*/  IMAD.MOV.U32 R12, RZ, RZ, R250 ;  /* 0x000000ffff0c7224 */ /* 0x000fe200078e00fa */
[----:B------:R-:W-:Y:S01]  /*6b90*/  HMMA.16816.F32 R196, R40, R60, R24 ;  /* 0x0000003c28c4723c */ /* 0x000fe20000001818 */
[----:B------:R-:W4:Y:S01]  /*6ba0*/  LDSM.16.M88.4 R24, [R228+0x4000] ;  /* 0x00400000e418783b */ /* 0x000f220000000200 */
[----:B------:R-:W-:-:S04]  /*6bb0*/  IMAD.MOV.U32 R2, RZ, RZ, R251 ;  /* 0x000000ffff027224 */ /* 0x000fc800078e00fb */
[C---:B------:R-:W-:Y:S06]  /*6bc0*/  HMMA.16816.F32 R212, R4.reuse, R60, R212 ;  /* 0x0000003c04d4723c */ /* 0x040fec00000018d4 */
[C---:B--2---:R-:W-:Y:S06]  /*6bd0*/  HMMA.16816.F32 R204, R4.reuse, R108, R204 ;  /* 0x0000006c04cc723c */ /* 0x044fec00000018cc */
[C---:B------:R-:W-:Y:S06]  /*6be0*/  HMMA.16816.F32 R220, R4.reuse, R66, R220 ;  /* 0x0000004204dc723c */ /* 0x040fec00000018dc */
[C---:B------:R-:W-:Y:S06]  /*6bf0*/  HMMA.16816.F32 R208, R4.reuse, R62, R208 ;  /* 0x0000003e04d0723c */ /* 0x040fec00000018d0 */
[----:B------:R-:W-:Y:S06]  /*6c00*/  HMMA.16816.F32 R248, R4, R110, R200 ;  /* 0x0000006e04f8723c */ /* 0x000fec00000018c8 */
[----:B------:R-:W-:Y:S01]  /*6c10*/  HMMA.16816.F32 R184, R40, R66, R240 ;  /* 0x0000004228b8723c */ /* 0x000fe200000018f0 */
[----:B------:R-:W-:Y:S05]  /*6c20*/  LDSM.16.M88.4 R64, [R227+0x8000] ;  /* 0x00800000e340783b */ /* 0x000fea0000000200 */
[----:B-----5:R-:W-:Y:S01]  /*6c30*/  HMMA.16816.F32 R4, R36, R180, R20 ;  /* 0x000000b42404723c */ /* 0x020fe20000001814 */
[----:B------:R-:W2:Y:S05]  /*6c40*/  LDSM.16.M88.4 R20, [R228+0x5000] ;  /* 0x00500000e414783b */ /* 0x000eaa0000000200 */
[----:B-1----:R-:W-:Y:S01]  /*6c50*/  HMMA.16816.F32 R48, R32, R56, R8 ;  /* 0x000000382030723c */ /* 0x002fe20000001808 */
[----:B------:R-:W1:Y:S05]  /*6c60*/  LDSM.16.M88.4 R8, [R229+0x4000] ;  /* 0x00400000e508783b */ /* 0x000e6a0000000200 */
[C---:B------:R-:W-:Y:S06]  /*6c70*/  HMMA.16816.F32 R200, R40.reuse, R108, R188 ;  /* 0x0000006c28c8723c */ /* 0x040fec00000018bc */
[C---:B------:R-:W-:Y:S06]  /*6c80*/  HMMA.16816.F32 R216, R40.reuse, R176, R216 ;  /* 0x000000b028d8723c */ /* 0x040fec00000018d8 */
[C---:B------:R-:W-:Y:S01]  /*6c90*/  HMMA.16816.F32 R236, R40.reuse, R62, R236 ;  /* 0x0000003e28ec723c */ /* 0x040fe200000018ec */
[----:B------:R-:W5:Y:S05]  /*6ca0*/  LDSM.16.M88.4 R60, [R225+0x7400] ;  /* 0x00740000e13c783b */ /* 0x000f6a0000000200 */
[C---:B------:R-:W-:Y:S06]  /*6cb0*/  HMMA.16816.F32 R244, R40.reuse, R110, R244 ;  /* 0x0000006e28f4723c */ /* 0x040fec00000018f4 */
[----:B------:R-:W-:Y:S06]  /*6cc0*/  HMMA.16816.F32 R232, R40, R178, R232 ;  /* 0x000000b228e8723c */ /* 0x000fec00000018e8 */
[----:B---3--:R-:W-:Y:S01]  /*6cd0*/  HMMA.16816.F32 R40, R28, R56, R4 ;  /* 0x000000381c28723c */ /* 0x008fe20000001804 */
[----:B------:R-:W3:Y:S05]  /*6ce0*/  LDSM.16.M88.4 R4, [R229+0x5000] ;  /* 0x00500000e504783b */ /* 0x000eea0000000200 */
[----:B------:R-:W-:Y:S06]  /*6cf0*/  HMMA.16816.F32 R108, R44, R182, R184 ;  /* 0x000000b62c6c723c */ /* 0x000fec00000018b8 */
[----:B----4-:R-:W-:Y:S06]  /*6d00*/  HMMA.16816.F32 R48, R24, R52, R48 ;  /* 0x000000341830723c */ /* 0x010fec0000001830 */
[----:B------:R-:W-:Y:S06]  /*6d10*/  HMMA.16816.F32 R180, R36, R182, R220 ;  /* 0x000000b624b4723c */ /* 0x000fec00000018dc */
[----:B--2---:R-:W-:Y:S06]  /*6d20*/  HMMA.16816.F32 R40, R20, R52, R40 ;  /* 0x000000341428723c */ /* 0x004fec0000001828 */
[----:B------:R-:W-:Y:S06]  /*6d30*/  HMMA.16816.F32 R108, R32, R58, R108 ;  /* 0x0000003a206c723c */ /* 0x000fec000000186c */
[----:B-1----:R-:W-:Y:S01]  /*6d40*/  HMMA.16816.F32 R184, R8, R64, R48 ;  /* 0x0000004008b8723c */ /* 0x002fe20000001830 */
[----:B------:R-:W1:Y:S05]  /*6d50*/  LDSM.16.M88.4 R48, [R227+0x7400] ;  /* 0x00740000e330783b */ /* 0x000e6a0000000200 */
[----:B------:R-:W-:Y:S01]  /*6d60*/  HMMA.16816.F32 R180, R28, R58, R180 ;  /* 0x0000003a1cb4723c */ /* 0x000fe200000018b4 */
[----:B------:R-:W2:Y:S05]  /*6d70*/  LDSM.16.M88.4 R56, [R225+0x8400] ;  /* 0x00840000e138783b */ /* 0x000eaa0000000200 */
[----:B-----5:R-:W-:Y:S06]  /*6d80*/  HMMA.16816.F32 R176, R44, R60, R196 ;  /* 0x0000003c2cb0723c */ /* 0x020fec00000018c4 */
[----:B---3--:R-:W-:Y:S06]  /*6d90*/  HMMA.16816.F32 R192, R4, R64, R40 ;  /* 0x0000004004c0723c */ /* 0x008fec0000001828 */
[----:B------:R-:W-:Y:S01]  /*6da0*/  HMMA.16816.F32 R108, R24, R54, R108 ;  /* 0x00000036186c723c */ /* 0x000fe2000000186c */
[----:B------:R-:W-:-:S04]  /*6db0*/  FMUL.FTZ R0, R184, UR28 ;  /* 0x0000001cb8007c20 */ /* 0x000fc80008410000 */
[----:B------:R3:W-:Y:S01]  /*6dc0*/  MUFU.TANH R240, R0 ;  /* 0x0000000000f07308 */ /* 0x0007e20000002400 */
[----:B------:R-:W-:Y:S06]  /*6dd0*/  HMMA.16816.F32 R40, R36, R60, R212 ;  /* 0x0000003c2428723c */ /* 0x000fec00000018d4 */
[----:B------:R-:W-:Y:S06]  /*6de0*/  HMMA.16816.F32 R52, R20, R54, R180 ;  /* 0x000000361434723c */ /* 0x000fec00000018b4 */
[----:B-1----:R-:W-:Y:S01]  /*6df0*/  HMMA.16816.F32 R180, R32, R48, R176 ;  /* 0x0000003020b4723c */ /* 0x002fe200000018b0 */
[----:B---3--:R-:W-:-:S05]  /*6e00*/  FMUL.FTZ R0, R185, UR28 ;  /* 0x0000001cb9007c20 */ /* 0x008fca0008410000 */
[----:B------:R-:W-:Y:S01]  /*6e10*/  HMMA.16816.F32 R188, R8, R66, R108 ;  /* 0x0000004208bc723c */ /* 0x000fe2000000186c */
[----:B------:R1:W3:Y:S05]  /*6e20*/  MUFU.TANH R221, R0 ;  /* 0x0000000000dd7308 */ /* 0x0002ea0000002400 */
[----:B------:R-:W-:Y:S01]  /*6e30*/  HMMA.16816.F32 R108, R28, R48, R40 ;  /* 0x000000301c6c723c */ /* 0x000fe20000001828 */
[----:B------:R-:W-:Y:S05]  /*6e40*/  LDSM.16.M88.4 R40, [R227+0x8400] ;  /* 0x00840000e328783b */ /* 0x000fea0000000200 */
[----:B------:R-:W-:Y:S01]  /*6e50*/  HMMA.16816.F32 R196, R4, R66, R52 ;  /* 0x0000004204c4723c */ /* 0x000fe20000001834 */
[----:B------:R-:W4:Y:S05]  /*6e60*/  LDSM.16.M88.4 R52, [R225+0x7800] ;  /* 0x00780000e134783b */ /* 0x000f2a0000000200 */
[----:B------:R-:W-:Y:S01]  /*6e70*/  HMMA.16816.F32 R176, R44, R62, R236 ;  /* 0x0000003e2cb0723c */ /* 0x000fe200000018ec */
[----:B-1----:R-:W-:-:S04]  /*6e80*/  FMUL.FTZ R0, R186, UR28 ;  /* 0x0000001cba007c20 */ /* 0x002fc80008410000 */
[----:B------:R1:W-:Y:S01]  /*6e90*/  MUFU.TANH R231, R0 ;  /* 0x0000000000e77308 */ /* 0x0003e20000002400 */
[-C--:B--2---:R-:W-:Y:S01]  /*6ea0*/  HMMA.16816.F32 R180, R24, R56.reuse, R180 ;  /* 0x0000003818b4723c */ /* 0x084fe200000018b4 */
[----:B------:R-:W-:Y:S02]  /*6eb0*/  IMAD.MOV.U32 R236, RZ, RZ, R105 ;  /* 0x000000ffffec7224 */ /* 0x000fe400078e0069 */
[----:B------:R-:W-:Y:S02]  /*6ec0*/  IMAD.MOV.U32 R238, RZ, RZ, R13 ;  /* 0x000000ffffee7224 */ /* 0x000fe400078e000d */
[----:B------:R-:W-:Y:S01]  /*6ed0*/  IMAD.MOV.U32 R239, RZ, RZ, R3 ;  /* 0x000000ffffef7224 */ /* 0x000fe200078e0003 */
[----:B------:R-:W-:Y:S01]  /*6ee0*/  HMMA.16816.F32 R64, R20, R56, R108 ;  /* 0x000000381440723c */ /* 0x000fe2000000186c */
[----:B------:R-:W-:Y:S02]  /*6ef0*/  IMAD.MOV.U32 R237, RZ, RZ, R19 ;  /* 0x000000ffffed7224 */ /* 0x000fe400078e0013 */
[----:B-1----:R-:W-:-:S03]  /*6f00*/  FMUL.FTZ R0, R187, UR28 ;  /* 0x0000001cbb007c20 */ /* 0x002fc60008410000 */
[----:B------:R-:W-:Y:S01]  /*6f10*/  HMMA.16816.F32 R184, R36, R62, R208 ;  /* 0x0000003e24b8723c */ /* 0x000fe200000018d0 */
[----:B------:R-:W1:Y:S01]  /*6f20*/  LDSM.16.M88.4 R60, [R227+0x7800] ;  /* 0x00780000e33c783b */ /* 0x000e620000000200 */
[----:B------:R2:W5:Y:S04]  /*6f30*/  MUFU.TANH R100, R0 ;  /* 0x0000000000647308 */ /* 0x0005680000002400 */
[----:B------:R-:W-:Y:S06]  /*6f40*/  HMMA.16816.F32 R108, R32, R50, R176 ;  /* 0x00000032206c723c */ /* 0x000fec00000018b0 */
[----:B----4-:R-:W-:Y:S01]  /*6f50*/  HMMA.16816.F32 R176, R44, R52, R200 ;  /* 0x000000342cb0723c */ /* 0x010fe200000018c8 */
[----:B--2---:R-:W-:-:S04]  /*6f60*/  FMUL.FTZ R0, R192, UR28 ;  /* 0x0000001cc0007c20 */ /* 0x004fc80008410000 */
[----:B------:R2:W-:Y:S02]  /*6f70*/  MUFU.TANH R223, R0 ;  /* 0x0000000000df7308 */ /* 0x0005e40000002400 */
[----:B--2---:R-:W-:-:S15]  /*6f80*/  FMUL.FTZ R0, R193, UR28 ;  /* 0x0000001cc1007c20 */ /* 0x004fde0008410000 */
[----:B------:R-:W-:-:S02]  /*6f90*/  NOP ;  /* 0x0000000000007918 */ /* 0x000fc40000000000 */
[----:B-1----:R-:W-:Y:S01]  /*6fa0*/  HMMA.16816.F32 R176, R32, R60, R176 ;  /* 0x0000003c20b0723c */ /* 0x002fe200000018b0 */
[----:B------:R1:W2:Y:S02]  /*6fb0*/  MUFU.TANH R220, R0 ;  /* 0x0000000000dc7308 */ /* 0x0002a40000002400 */
[----:B-1----:R-:W-:-:S06]  /*6fc0*/  FMUL.FTZ R0, R194, UR28 ;  /* 0x0000001cc2007c20 */ /* 0x002fcc0008410000 */
[----:B------:R1:W-:Y:S02]  /*6fd0*/  MUFU.TANH R222, R0 ;  /* 0x0000000000de7308 */ /* 0x0003e40000002400 */
[----:B-1----:R-:W-:Y:S02]  /*6fe0*/  FMUL.FTZ R0, R195, UR28 ;  /* 0x0000001cc3007c20 */ /* 0x002fe40008410000 */
[----:B------:R-:W-:Y:S04]  /*6ff0*/  HMMA.16816.F32 R192, R4, R40, R64 ;  /* 0x0000002804c0723c */ /* 0x000fe80000001840 */
[----:B------:R1:W4:Y:S02]  /*7000*/  MUFU.TANH R213, R0 ;  /* 0x0000000000d57308 */ /* 0x0003240000002400 */
[----:B------:R-:W-:Y:S01]  /*7010*/  HMMA.16816.F32 R64, R24, R58, R108 ;  /* 0x0000003a1840723c */ /* 0x000fe2000000186c */
[----:B-1----:R-:W-:-:S05]  /*7020*/  FMUL.FTZ R0, R188, UR28 ;  /* 0x0000001cbc007c20 */ /* 0x002fca0008410000 */
[----:B------:R1:W4:Y:S02]  /*7030*/  MUFU.TANH R214, R0 ;  /* 0x0000000000d67308 */ /* 0x0003240000002400 */
[----:B-1----:R-:W-:-:S06]  /*7040*/  FMUL.FTZ R0, R189, UR28 ;  /* 0x0000001cbd007c20 */ /* 0x002fcc0008410000 */
[----:B------:R1:W-:Y:S02]  /*7050*/  MUFU.TANH R215, R0 ;  /* 0x0000000000d77308 */ /* 0x0003e40000002400 */
[----:B-1----:R-:W-:-:S06]  /*7060*/  FMUL.FTZ R0, R190, UR28 ;  /* 0x0000001cbe007c20 */ /* 0x002fcc0008410000 */
[----:B------:R1:W4:Y:S02]  /*7070*/  MUFU.TANH R105, R0 ;  /* 0x0000000000697308 */ /* 0x0003240000002400 */
[----:B-1----:R-:W-:Y:S02]  /*7080*/  FMUL.FTZ R0, R191, UR28 ;  /* 0x0000001cbf007c20 */ /* 0x002fe40008410000 */
[----:B------:R-:W-:Y:S04]  /*7090*/  HMMA.16816.F32 R188, R8, R40, R180 ;  /* 0x0000002808bc723c */ /* 0x000fe800000018b4 */
[----:B------:R1:W-:Y:S02]  /*70a0*/  MUFU.TANH R212, R0 ;  /* 0x0000000000d47308 */ /* 0x0003e40000002400 */
[----:B------:R-:W-:Y:S01]  /*70b0*/  HMMA.16816.F32 R180, R28, R50, R184 ;  /* 0x000000321cb4723c */ /* 0x000fe200000018b8 */
[----:B------:R-:W3:Y:S05]  /*70c0*/  LDSM.16.M88.4 R48, [R225+0x8800] ;  /* 0x00880000e130783b */ /* 0x000eea0000000200 */
[----:B------:R-:W-:Y:S01]  /*70d0*/  HMMA.16816.F32 R184, R36, R52, R204 ;  /* 0x0000003424b8723c */ /* 0x000fe200000018cc */
[----:B-1----:R-:W-:-:S04]  /*70e0*/  FMUL.FTZ R0, R196, UR28 ;  /* 0x0000001cc4007c20 */ /* 0x002fc80008410000 */
[----:B------:R1:W4:-:S13]  /*70f0*/  MUFU.TANH R210, R0 ;  /* 0x0000000000d27308 */ /* 0x00031a0000002400 */
[----:B------:R-:W-:Y:S01]  /*7100*/  HMMA.16816.F32 R108, R20, R58, R180 ;  /* 0x0000003a146c723c */ /* 0x000fe200000018b4 */
[----:B------:R-:W5:Y:S05]  /*7110*/  LDSM.16.M88.4 R56, [R227+0x8800] ;  /* 0x00880000e338783b */ /* 0x000f6a0000000200 */
[----:B------:R-:W-:Y:S01]  /*7120*/  HMMA.16816.F32 R180, R8, R42, R64 ;  /* 0x0000002a08b4723c */ /* 0x000fe20000001840 */
[----:B-1----:R-:W-:-:S05]  /*7130*/  FMUL.FTZ R0, R197, UR28 ;  /* 0x0000001cc5007c20 */ /* 0x002fca0008410000 */
[----:B------:R-:W-:Y:S01]  /*7140*/  HMMA.16816.F32 R184, R28, R60, R184 ;  /* 0x0000003c1cb8723c */ /* 0x000fe200000018b8 */
[----:B------:R1:W-:Y:S05]  /*7150*/  MUFU.TANH R211, R0 ;  /* 0x0000000000d37308 */ /* 0x0003ea0000002400 */
[----:B------:R-:W-:Y:S07]  /*7160*/  HMMA.16816.F32 R64, R44, R54, R244 ;  /* 0x000000362c40723c */ /* 0x000fee00000018f4 */
[----:B------:R-:W-:-:S02]  /*7170*/  IMAD.MOV.U32 R246, RZ, RZ, R12 ;  /* 0x000000fffff67224 */ /* 0x000fc400078e000c */
[----:B------:R-:W2:Y:S01]  /*7180*/  S2R R12, SR_TID.X ;  /* 0x00000000000c7919 */ /* 0x000ea20000002100 */
[----:B------:R-:W-:Y:S02]  /*7190*/  IMAD.MOV.U32 R245, RZ, RZ, R18 ;  /* 0x000000fffff57224 */ /* 0x000fe400078e0012 */
[----:B------:R-:W-:Y:S02]  /*71a0*/  IMAD.MOV.U32 R244, RZ, RZ, R106 ;  /* 0x000000fffff47224 */ /* 0x000fe400078e006a */
[----:B-1----:R-:W-:Y:S01]  /*71b0*/  FMUL.FTZ R0, R198, UR28 ;  /* 0x0000001cc6007c20 */ /* 0x002fe20008410000 */
[----:B------:R-:W-:-:S03]  /*71c0*/  IMAD.MOV.U32 R247, RZ, RZ, R2 ;  /* 0x000000fffff77224 */ /* 0x000fc600078e0002 */
[----:B------:R1:W4:Y:S02]  /*71d0*/  MUFU.TANH R13, R0 ;  /* 0x00000000000d7308 */ /* 0x0003240000002400 */
[----:B-1----:R-:W-:-:S06]  /*71e0*/  FMUL.FTZ R0, R199, UR28 ;  /* 0x0000001cc7007c20 */ /* 0x002fcc0008410000 */
[----:B------:R1:W4:Y:S02]  /*71f0*/  MUFU.TANH R208, R0 ;  /* 0x0000000000d07308 */ /* 0x0003240000002400 */
[----:B-1----:R-:W-:-:S06]  /*7200*/  FMUL.FTZ R0, R188, UR28 ;  /* 0x0000001cbc007c20 */ /* 0x002fcc0008410000 */
        /* <DEDUP_REMOVED lines=8> */
[----:B---3--:R-:W-:Y:S06]  /*7290*/  HMMA.16816.F32 R40, R24, R48, R176 ;  /* 0x000000301828723c */ /* 0x008fec00000018b0 */
[----:B------:R-:W-:Y:S06]  /*72a0*/  HMMA.16816.F32 R108, R36, R54, R248 ;  /* 0x00000036246c723c */ /* 0x000fec00000018f8 */
[----:B------:R-:W-:Y:S01]  /*72b0*/  HMMA.16816.F32 R176, R20, R48, R184 ;  /* 0x0000003014b0723c */ /* 0x000fe200000018b8 */
[----:B-1----:R-:W-:-:S04]  /*72c0*/  FMUL.FTZ R0, R192, UR28 ;  /* 0x0000001cc0007c20 */ /* 0x002fc80008410000 */
[----:B------:R1:W3:Y:S01]  /*72d0*/  MUFU.TANH R202, R0 ;  /* 0x0000000000ca7308 */ /* 0x0002e20000002400 */
[----:B------:R-:W-:Y:S06]  /*72e0*/  HMMA.16816.F32 R52, R32, R62, R64 ;  /* 0x0000003e2034723c */ /* 0x000fec0000001840 */
[----:B-----5:R-:W-:Y:S01]  /*72f0*/  HMMA.16816.F32 R184, R8, R56, R40 ;  /* 0x0000003808b8723c */ /* 0x020fe20000001828 */
[----:B------:R-:W5:Y:S05]  /*7300*/  LDSM.16.M88.4 R40, [R225+0x7c00] ;  /* 0x007c0000e128783b */ /* 0x000f6a0000000200 */
[----:B------:R-:W-:Y:S01]  /*7310*/  HMMA.16816.F32 R64, R28, R62, R108 ;  /* 0x0000003e1c40723c */ /* 0x000fe2000000186c */
[----:B-1----:R-:W-:-:S04]  /*7320*/  FMUL.FTZ R0, R193, UR28 ;  /* 0x0000001cc1007c20 */ /* 0x002fc80008410000 */
[----:B------:R1:W-:Y:S07]  /*7330*/  MUFU.TANH R204, R0 ;  /* 0x0000000000cc7308 */ /* 0x0003ee0000002400 */
[-C--:B------:R-:W-:Y:S01]  /*7340*/  HMMA.16816.F32 R60, R24, R50.reuse, R52 ;  /* 0x00000032183c723c */ /* 0x080fe20000001834 */
[----:B------:R-:W4:Y:S11]  /*7350*/  LDSM.16.M88.4 R52, [R227+0x7c00] ;  /* 0x007c0000e334783b */ /* 0x000f360000000200 */
[----:B------:R-:W-:Y:S01]  /*7360*/  HMMA.16816.F32 R64, R20, R50, R64 ;  /* 0x000000321440723c */ /* 0x000fe20000001840 */
[----:B-1----:R-:W-:Y:S01]  /*7370*/  FMUL.FTZ R0, R194, UR28 ;  /* 0x0000001cc2007c20 */ /* 0x002fe20008410000 */
[----:B------:R-:W1:Y:S03]  /*7380*/  LDSM.16.M88.4 R48, [R225+0x8c00] ;  /* 0x008c0000e130783b */ /* 0x000e660000000200 */
[----:B------:R2:W3:Y:S01]  /*7390*/  MUFU.TANH R3, R0 ;  /* 0x0000000000037308 */ /* 0x0004e20000002400 */
[----:B-----5:R-:W-:Y:S01]  /*73a0*/  HMMA.16816.F32 R108, R44, R40, R216 ;  /* 0x000000282c6c723c */ /* 0x020fe200000018d8 */
[----:B--2---:R-:W-:-:S15]  /*73b0*/  FMUL.FTZ R0, R195, UR28 ;  /* 0x0000001cc3007c20 */ /* 0x004fde0008410000 */
[----:B------:R-:W-:-:S02]  /*73c0*/  NOP ;  /* 0x0000000000007918 */ /* 0x000fc40000000000 */
[----:B------:R-:W-:Y:S01]  /*73d0*/  HMMA.16816.F32 R64, R4, R58, R64 ;  /* 0x0000003a0440723c */ /* 0x000fe20000001840 */
[----:B------:R2:W5:Y:S02]  /*73e0*/  MUFU.TANH R19, R0 ;  /* 0x0000000000137308 */ /* 0x0005640000002400 */
[----:B--2---:R-:W-:-:S06]  /*73f0*/  FMUL.FTZ R0, R180, UR28 ;  /* 0x0000001cb4007c20 */ /* 0x004fcc0008410000 */
[----:B------:R2:W5:-:S15]  /*7400*/  MUFU.TANH R201, R0 ;  /* 0x0000000000c97308 */ /* 0x00055e0000002400 */
[----:B------:R-:W-:Y:S01]  /*7410*/  FMUL.FTZ R64, R64, UR28 ;  /* 0x0000001c40407c20 */ /* 0x000fe20008410000 */
[----:B------:R-:W-:Y:S01]  /*7420*/  FMUL.FTZ R66, R66, UR28 ;  /* 0x0000001c42427c20 */ /* 0x000fe20008410000 */
[----:B------:R-:W-:Y:S01]  /*7430*/  FMUL.FTZ R65, R65, UR28 ;  /* 0x0000001c41417c20 */ /* 0x000fe20008410000 */
[----:B------:R-:W-:-:S04]  /*7440*/  FMUL.FTZ R67, R67, UR28 ;  /* 0x0000001c43437c20 */ /* 0x000fc80008410000 */
[----:B------:R-:W-:Y:S08]  /*7450*/  MUFU.TANH R66, R66 ;  /* 0x0000004200427308 */ /* 0x000ff00000002400 */
[----:B------:R-:W-:Y:S01]  /*7460*/  MUFU.TANH R65, R65 ;  /* 0x0000004100417308 */ /* 0x000fe20000002400 */
[----:B--2---:R-:W-:-:S07]  /*7470*/  FMUL.FTZ R0, R181, UR28 ;  /* 0x0000001cb5007c20 */ /* 0x004fce0008410000 */
[----:B------:R2:W-:Y:S08]  /*7480*/  MUFU.TANH R203, R0 ;  /* 0x0000000000cb7308 */ /* 0x0005f00000002400 */
[----:B------:R-:W-:Y:S01]  /*7490*/  MUFU.TANH R67, R67 ;  /* 0x0000004300437308 */ /* 0x000fe20000002400 */
[----:B--2---:R-:W-:-:S07]  /*74a0*/  FMUL.FTZ R0, R182, UR28 ;  /* 0x0000001cb6007c20 */ /* 0x004fce0008410000 */
[----:B------:R2:W5:Y:S02]  /*74b0*/  MUFU.TANH R199, R0 ;  /* 0x0000000000c77308 */ /* 0x0005640000002400 */
[----:B--2---:R-:W-:Y:S02]  /*74c0*/  FMUL.FTZ R0, R183, UR28 ;  /* 0x0000001cb7007c20 */ /* 0x004fe40008410000 */
[----:B------:R-:W-:Y:S04]  /*74d0*/  HMMA.16816.F32 R180, R4, R56, R176 ;  /* 0x0000003804b4723c */ /* 0x000fe800000018b0 */
[----:B------:R2:W-:Y:S02]  /*74e0*/  MUFU.TANH R200, R0 ;  /* 0x0000000000c87308 */ /* 0x0005e40000002400 */
[----:B------:R-:W-:Y:S07]  /*74f0*/  HMMA.16816.F32 R176, R36, R40, R244 ;  /* 0x0000002824b0723c */ /* 0x000fee00000018f4 */
[----:B------:R-:W-:-:S02]  /*7500*/  IMAD.SHL.U32 R40, R12, 0x2, RZ ;  /* 0x000000020c287824 */ /* 0x000fc400078e00ff */
[----:B--2---:R-:W-:-:S04]  /*7510*/  FMUL.FTZ R0, R188, UR28 ;  /* 0x0000001cbc007c20 */ /* 0x004fc80008410000 */
[----:B------:R2:W-:Y:S05]  /*7520*/  MUFU.TANH R197, R0 ;  /* 0x0000000000c57308 */ /* 0x0005ea0000002400 */
[----:B------:R-:W-:-:S04]  /*7530*/  FMUL.FTZ R2, R182, UR28 ;  /* 0x0000001cb6027c20 */ /* 0x000fc80008410000 */
[----:B------:R3:W-:Y:S01]  /*7540*/  MUFU.TANH R12, R2 ;  /* 0x00000002000c7308 */ /* 0x0007e20000002400 */
[----:B--2---:R-:W-:-:S07]  /*7550*/  FMUL.FTZ R0, R189, UR28 ;  /* 0x0000001cbd007c20 */ /* 0x004fce0008410000 */
[----:B------:R2:W-:Y:S01]  /*7560*/  MUFU.TANH R198, R0 ;  /* 0x0000000000c67308 */ /* 0x0005e20000002400 */
[----:B---3--:R-:W-:-:S07]  /*7570*/  FMUL.FTZ R2, R183, UR28 ;  /* 0x0000001cb7027c20 */ /* 0x008fce0008410000 */
[----:B------:R-:W-:Y:S01]  /*7580*/  MUFU.TANH R106, R2 ;  /* 0x00000002006a7308 */ /* 0x000fe20000002400 */
[----:B--2---:R-:W-:-:S07]  /*7590*/  FMUL.FTZ R0, R190, UR28 ;  /* 0x0000001cbe007c20 */ /* 0x004fce0008410000 */
[----:B------:R2:W3:Y:S02]  /*75a0*/  MUFU.TANH R18, R0 ;  /* 0x0000000000127308 */ /* 0x0004e40000002400 */
[----:B--2---:R-:W-:Y:S02]  /*75b0*/  FMUL.FTZ R0, R191, UR28 ;  /* 0x0000001cbf007c20 */ /* 0x004fe40008410000 */
[----:B------:R-:W-:Y:S04]  /*75c0*/  HMMA.16816.F32 R188, R8, R58, R60 ;  /* 0x0000003a08bc723c */ /* 0x000fe8000000183c */
[----:B------:R2:W3:Y:S02]  /*75d0*/  MUFU.TANH R195, R0 ;  /* 0x0000000000c37308 */ /* 0x0004e40000002400 */
[----:B----4-:R-:W-:Y:S06]  /*75e0*/  HMMA.16816.F32 R60, R32, R52, R108 ;  /* 0x00000034203c723c */ /* 0x010fec000000186c */
[----:B------:R-:W-:Y:S01]  /*75f0*/  HMMA.16816.F32 R108, R44, R42, R232 ;  /* 0x0000002a2c6c723c */ /* 0x000fe200000018e8 */
[----:B--2---:R-:W-:-:S04]  /*7600*/  FMUL.FTZ R0, R184, UR28 ;  /* 0x0000001cb8007c20 */ /* 0x004fc80008410000 */
[----:B------:R2:W4:Y:S07]  /*7610*/  MUFU.TANH R194, R0 ;  /* 0x0000000000c27308 */ /* 0x00052e0000002400 */
[----:B------:R-:W-:Y:S01]  /*7620*/  FMUL.FTZ R188, R188, UR28 ;  /* 0x0000001cbcbc7c20 */ /* 0x000fe20008410000 */
[----:B------:R-:W-:Y:S01]  /*7630*/  FMUL.FTZ R190, R190, UR28 ;  /* 0x0000001cbebe7c20 */ /* 0x000fe20008410000 */
[----:B------:R-:W-:Y:S01]  /*7640*/  FMUL.FTZ R189, R189, UR28 ;  /* 0x0000001cbdbd7c20 */ /* 0x000fe20008410000 */
[----:B------:R-:W-:-:S03]  /*7650*/  FMUL.FTZ R191, R191, UR28 ;  /* 0x0000001cbfbf7c20 */ /* 0x000fc60008410000 */
[----:B-1----:R-:W-:Y:S01]  /*7660*/  HMMA.16816.F32 R44, R24, R48, R60 ;  /* 0x00000030182c723c */ /* 0x002fe2000000183c */
[----:B------:R-:W-:Y:S05]  /*7670*/  MUFU.TANH R188, R188 ;  /* 0x000000bc00bc7308 */ /* 0x000fea0000002400 */
[----:B------:R-:W-:Y:S03]  /*7680*/  HMMA.16816.F32 R32, R32, R54, R108 ;  /* 0x000000362020723c */ /* 0x000fe6000000186c */
[----:B------:R-:W-:Y:S01]  /*7690*/  MUFU.TANH R190, R190 ;  /* 0x000000be00be7308 */ /* 0x000fe20000002400 */
[----:B--2---:R-:W-:-:S07]  /*76a0*/  FMUL.FTZ R0, R185, UR28 ;  /* 0x0000001cb9007c20 */ /* 0x004fce0008410000 */
[----:B------:R1:W-:Y:S08]  /*76b0*/  MUFU.TANH R196, R0 ;  /* 0x0000000000c47308 */ /* 0x0003f00000002400 */
[----:B------:R-:W-:Y:S05]  /*76c0*/  MUFU.TANH R189, R189 ;  /* 0x000000bd00bd7308 */ /* 0x000fea0000002400 */
[----:B------:R-:W-:Y:S03]  /*76d0*/  HMMA.16816.F32 R24, R24, R50, R32 ;  /* 0x000000321818723c */ /* 0x000fe60000001820 */
[----:B------:R-:W-:Y:S01]  /*76e0*/  MUFU.TANH R191, R191 ;  /* 0x000000bf00bf7308 */ /* 0x000fe20000002400 */
[----:B-1----:R-:W-:-:S07]  /*76f0*/  FMUL.FTZ R0, R186, UR28 ;  /* 0x0000001cba007c20 */ /* 0x002fce0008410000 */
[----:B------:R1:W2:Y:S02]  /*7700*/  MUFU.TANH R192, R0 ;  /* 0x0000000000c07308 */ /* 0x0002a40000002400 */
[----:B-1----:R-:W-:Y:S02]  /*7710*/  FMUL.FTZ R0, R187, UR28 ;  /* 0x0000001cbb007c20 */ /* 0x002fe40008410000 */
[----:B------:R-:W-:Y:S04]  /*7720*/  HMMA.16816.F32 R184, R36, R42, R236 ;  /* 0x0000002a24b8723c */ /* 0x000fe800000018ec */
[----:B------:R1:W-:Y:S03]  /*7730*/  MUFU.TANH R193, R0 ;  /* 0x0000000000c17308 */ /* 0x0003e60000002400 */
[----:B------:R-:W-:-:S02]  /*7740*/  LOP3.LUT R36, R40, 0x6, RZ, 0xc0, !PT ;  /* 0x0000000628247812 */ /* 0x000fc400078ec0ff */
[----:B------:R-:W-:Y:S01]  /*7750*/  HMMA.16816.F32 R40, R28, R52, R176 ;  /* 0x000000341c28723c */ /* 0x000fe200000018b0 */
[----:B-1----:R-:W-:-:S04]  /*7760*/  FMUL.FTZ R0, R180, UR28 ;  /* 0x0000001cb4007c20 */ /* 0x002fc80008410000 */
[----:B------:R1:W2:Y:S10]  /*7770*/  MUFU.TANH R180, R0 ;  /* 0x0000000000b47308 */ /* 0x0002b40000002400 */
[----:B------:R-:W-:Y:S09]  /*7780*/  HMMA.16816.F32 R56, R28, R54, R184 ;  /* 0x000000361c38723c */ /* 0x000ff200000018b8 */
[----:B------:R-:W-:Y:S01]  /*7790*/  HMMA.16816.F32 R28, R20, R48, R40 ;  /* 0x00000030141c723c */ /* 0x000fe20000001828 */
[----:B-1----:R-:W-:-:S04]  /*77a0*/  FMUL.FTZ R0, R181, UR28 ;  /* 0x0000001cb5007c20 */ /* 0x002fc80008410000 */
[----:B------:R1:W2:Y:S10]  /*77b0*/  MUFU.TANH R107, R0 ;  /* 0x00000000006b7308 */ /* 0x0002b40000002400 */
[----:B------:R-:W-:Y:S01]  /*77c0*/  HMMA.16816.F32 R20, R20, R50, R56 ;  /* 0x000000321414723c */ /* 0x000fe20000001838 */
[----:B-1----:R-:W-:-:S04]  /*77d0*/  IMAD.U32 R0, RZ, RZ, UR24 ;  /* 0x00000018ff007e24 */ /* 0x002fc8000f8e00ff */
[----:B------:R-:W-:Y:S02]  /*77e0*/  IMAD R0, R0, 0x40, R36 ;  /* 0x0000004000007824 */ /* 0x000fe400078e0224 */
[----:B------:R-:W1:Y:S01]  /*77f0*/  LDSM.16.M88.4 R36, [R227+0x8c00] ;  /* 0x008c0000e324783b */ /* 0x000e620000000200 */
[----:B------:R-:W-:-:S04]  /*7800*/  DEPBAR.LE SB0, 0x0 ;  /* 0x000080000000791a */ /* 0x000fc80000000000 */
[----:B------:R-:W-:Y:S01]  /*7810*/  VIADD R2, R0, 0x1 ;  /* 0x0000000100027836 */ /* 0x000fe20000000000 */
[----:B------:R-:W-:Y:S04]  /*7820*/  BAR.SYNC.DEFER_BLOCKING 0x0 ;  /* 0x0000000000007b1d */ /* 0x000fe80000010000 */
[C---:B------:R-:W-:Y:S02]  /*7830*/  ISETP.GE.AND P0, PT, R2.reuse, R14, PT ;  /* 0x0000000e0200720c */ /* 0x040fe40003f06270 */
[C---:B------:R-:W-:Y:S02]  /*7840*/  ISETP.GE.AND P6, PT, R2.reuse, R15, PT ;  /* 0x0000000f0200720c */ /* 0x040fe40003fc6270 */
[C---:B------:R-:W-:Y:S02]  /*7850*/  ISETP.GE.AND P2, PT, R2.reuse, R16, PT ;  /* 0x000000100200720c */ /* 0x040fe40003f46270 */
        /* <DEDUP_REMOVED lines=9> */
[----:B------:R-:W-:Y:S01]  /*78f0*/  ISETP.GE.AND P1, PT, R2, R17, PT ;  /* 0x000000110200720c */ /* 0x000fe20003f26270 */
[----:B------:R-:W-:Y:S01]  /*7900*/  VIADD R2, R0, 0x9 ;  /* 0x0000000900027836 */ /* 0x000fe20000000000 */
[----:B------:R-:W-:Y:S02]  /*7910*/  FSEL R52, R214, -INF , !P0 ;  /* 0xff800000d6347808 */ /* 0x000fe40004000000 */
[----:B------:R-:W-:Y:S02]  /*7920*/  FSEL R105, R105, -INF , !P6 ;  /* 0xff80000069697808 */ /* 0x000fe40007000000 */
[----:B------:R-:W-:Y:S01]  /*7930*/  FSEL R60, R210, -INF , !P2 ;  /* 0xff800000d23c7808 */ /* 0x000fe20005000000 */
[-C--:B-1----:R-:W-:Y:S01]  /*7940*/  HMMA.16816.F32 R44, R8, R36.reuse, R44 ;  /* 0x00000024082c723c */ /* 0x082fe2000000182c */
[----:B------:R-:W-:Y:S02]  /*7950*/  FSEL R61, R13, -INF , !P1 ;  /* 0xff8000000d3d7808 */ /* 0x000fe40004800000 */
[C---:B------:R-:W-:Y:S01]  /*7960*/  ISETP.GE.AND P0, PT, R2.reuse, R14, PT ;  /* 0x0000000e0200720c */ /* 0x040fe20003f06270 */
[----:B------:R1:W2:Y:S01]  /*7970*/  MUFU.TANH R13, R64 ;  /* 0x00000040000d7308 */ /* 0x0002a20000002400 */
[C---:B------:R-:W-:Y:S01]  /*7980*/  ISETP.GE.AND P6, PT, R2.reuse, R15, PT ;  /* 0x0000000f0200720c */ /* 0x040fe20003fc6270 */
[----:B------:R-:W-:Y:S01]  /*7990*/  HMMA.16816.F32 R28, R4, R36, R28 ;  /* 0x00000024041c723c */ /* 0x000fe2000000181c */
[----:B------:R-:W-:-:S02]  /*79a0*/  ISETP.GE.AND P2, PT, R2, R16, PT ;  /* 0x000000100200720c */ /* 0x000fc40003f46270 */
[----:B------:R-:W-:Y:S01]  /*79b0*/  ISETP.GE.AND P1, PT, R2, R17, PT ;  /* 0x000000110200720c */ /* 0x000fe20003f26270 */
[----:B------:R-:W-:Y:S01]  /*79c0*/  VIADD R2, R0, 0x10 ;  /* 0x0000001000027836 */ /* 0x000fe20000000000 */
[----:B------:R-:W-:Y:S01]  /*79d0*/  FSEL R41, R215, -INF , !P0 ;  /* 0xff800000d7297808 */ /* 0x000fe20004000000 */
[-C--:B------:R-:W-:Y:S01]  /*79e0*/  HMMA.16816.F32 R8, R8, R38.reuse, R24 ;  /* 0x000000260808723c */ /* 0x080fe20000001818 */
[----:B------:R-:W-:Y:S02]  /*79f0*/  FSEL R48, R212, -INF , !P6 ;  /* 0xff800000d4307808 */ /* 0x000fe40007000000 */
[----:B------:R-:W-:Y:S02]  /*7a00*/  FSEL R42, R211, -INF , !P2 ;  /* 0xff800000d32a7808 */ /* 0x000fe40005000000 */
[----:B------:R-:W-:Y:S01]  /*7a10*/  FSEL R43, R208, -INF , !P1 ;  /* 0xff800000d02b7808 */ /* 0x000fe20004800000 */
[----:B------:R-:W-:Y:S01]  /*7a20*/  HMMA.16816.F32 R4, R4, R38, R20 ;  /* 0x000000260404723c */ /* 0x000fe20000001814 */
[----:B------:R-:W-:-:S02]  /*7a30*/  ISETP.GE.AND P0, PT, R2, R14, PT ;  /* 0x0000000e0200720c */ /* 0x000fc40003f06270 */
[C---:B------:R-:W-:Y:S02]  /*7a40*/  ISETP.GE.AND P6, PT, R2.reuse, R15, PT ;  /* 0x0000000f0200720c */ /* 0x040fe40003fc6270 */
[C---:B------:R-:W-:Y:S01]  /*7a50*/  ISETP.GE.AND P2, PT, R2.reuse, R16, PT ;  /* 0x000000100200720c */ /* 0x040fe20003f46270 */
[----:B------:R-:W-:Y:S01]  /*7a60*/  FMUL.FTZ R45, R45, UR28 ;  /* 0x0000001c2d2d7c20 */ /* 0x000fe20008410000 */
[----:B------:R-:W-:Y:S01]  /*7a70*/  ISETP.GE.AND P1, PT, R2, R17, PT ;  /* 0x000000110200720c */ /* 0x000fe20003f26270 */
[----:B------:R-:W-:Y:S01]  /*7a80*/  VIADD R2, R0, 0x11 ;  /* 0x0000001100027836 */ /* 0x000fe20000000000 */
[----:B------:R-:W-:Y:S01]  /*7a90*/  FSEL R40, R209, -INF , !P0 ;  /* 0xff800000d1287808 */ /* 0x000fe20004000000 */
[----:B------:R-:W-:Y:S01]  /*7aa0*/  FMUL.FTZ R46, R46, UR28 ;  /* 0x0000001c2e2e7c20 */ /* 0x000fe20008410000 */
[----:B------:R-:W-:Y:S01]  /*7ab0*/  FSEL R111, R205, -INF , !P6 ;  /* 0xff800000cd6f7808 */ /* 0x000fe20007000000 */
[----:B------:R-:W-:Y:S01]  /*7ac0*/  FMUL.FTZ R28, R28, UR28 ;  /* 0x0000001c1c1c7c20 */ /* 0x000fe20008410000 */
[----:B-1----:R-:W-:Y:S01]  /*7ad0*/  FSEL R64, R202, -INF , !P2 ;  /* 0xff800000ca407808 */ /* 0x002fe20005000000 */
[----:B------:R-:W-:Y:S01]  /*7ae0*/  FMUL.FTZ R30, R30, UR28 ;  /* 0x0000001c1e1e7c20 */ /* 0x000fe20008410000 */
[----:B------:R-:W-:Y:S01]  /*7af0*/  FSEL R108, R3, -INF , !P1 ;  /* 0xff800000036c7808 */ /* 0x000fe20004800000 */
[----:B------:R-:W-:Y:S01]  /*7b00*/  FMUL.FTZ R3, R44, UR28 ;  /* 0x0000001c2c037c20 */ /* 0x000fe20008410000 */
[C---:B------:R-:W-:Y:S01]  /*7b10*/  ISETP.GE.AND P0, PT, R2.reuse, R14, PT ;  /* 0x0000000e0200720c */ /* 0x040fe20003f06270 */
[----:B------:R-:W-:Y:S01]  /*7b20*/  FMUL.FTZ R47, R47, UR28 ;  /* 0x0000001c2f2f7c20 */ /* 0x000fe20008410000 */
[C---:B------:R-:W-:Y:S01]  /*7b30*/  ISETP.GE.AND P6, PT, R2.reuse, R15, PT ;  /* 0x0000000f0200720c */ /* 0x040fe20003fc6270 */
[----:B------:R1:W2:Y:S01]  /*7b40*/  MUFU.TANH R37, R3 ;  /* 0x0000000300257308 */ /* 0x0002a20000002400 */
[C---:B------:R-:W-:Y:S01]  /*7b50*/  ISETP.GE.AND P2, PT, R2.reuse, R16, PT ;  /* 0x000000100200720c */ /* 0x040fe20003f46270 */
[----:B------:R-:W-:Y:S01]  /*7b60*/  FMUL.FTZ R29, R29, UR28 ;  /* 0x0000001c1d1d7c20 */ /* 0x000fe20008410000 */
[----:B------:R-:W-:Y:S01]  /*7b70*/  ISETP.GE.AND P1, PT, R2, R17, PT ;  /* 0x000000110200720c */ /* 0x000fe20003f26270 */
[----:B------:R-:W-:Y:S01]  /*7b80*/  VIADD R2, R0, 0x18 ;  /* 0x0000001800027836 */ /* 0x000fe20000000000 */
[----:B------:R-:W-:Y:S01]  /*7b90*/  FSEL R36, R207, -INF , !P0 ;  /* 0xff800000cf247808 */ /* 0x000fe20004000000 */
[----:B------:R-:W-:Y:S01]  /*7ba0*/  FMUL.FTZ R8, R8, UR28 ;  /* 0x0000001c08087c20 */ /* 0x000fe20008410000 */
[----:B------:R-:W-:Y:S01]  /*7bb0*/  FSEL R177, R206, -INF , !P6 ;  /* 0xff800000ceb17808 */ /* 0x000fe20007000000 */
[----:B------:R-:W-:Y:S01]  /*7bc0*/  MUFU.TANH R28, R28 ;  /* 0x0000001c001c7308 */ /* 0x000fe20000002400 */
[----:B------:R-:W-:Y:S01]  /*7bd0*/  FSEL R44, R204, -INF , !P2 ;  /* 0xff800000cc2c7808 */ /* 0x000fe20005000000 */
[----:B------:R-:W-:Y:S01]  /*7be0*/  FMUL.FTZ R4, R4, UR28 ;  /* 0x0000001c04047c20 */ /* 0x000fe20008410000 */
[----:B-----5:R-:W-:Y:S01]  /*7bf0*/  FSEL R109, R19, -INF , !P1 ;  /* 0xff800000136d7808 */ /* 0x020fe20004800000 */
[----:B------:R-:W-:Y:S01]  /*7c00*/  FMUL.FTZ R9, R9, UR28 ;  /* 0x0000001c09097c20 */ /* 0x000fe20008410000 */
[C---:B------:R-:W-:Y:S01]  /*7c10*/  ISETP.GE.AND P0, PT, R2.reuse, R14, PT ;  /* 0x0000000e0200720c */ /* 0x040fe20003f06270 */
[----:B------:R-:W-:Y:S01]  /*7c20*/  FMUL.FTZ R11, R11, UR28 ;  /* 0x0000001c0b0b7c20 */ /* 0x000fe20008410000 */
[C---:B------:R-:W-:Y:S01]  /*7c30*/  ISETP.GE.AND P6, PT, R2.reuse, R15, PT ;  /* 0x0000000f0200720c */ /* 0x040fe20003fc6270 */
[----:B------:R5:W-:Y:S01]  /*7c40*/  MUFU.TANH R19, R45 ;  /* 0x0000002d00137308 */ /* 0x000be20000002400 */
[----:B------:R-:W-:Y:S01]  /*7c50*/  ISETP.GE.AND P2, PT, R2, R16, PT ;  /* 0x000000100200720c */ /* 0x000fe20003f46270 */
[----:B-1----:R-:W-:Y:S01]  /*7c60*/  VIADD R3, R0, 0x30 ;  /* 0x0000003000037836 */ /* 0x002fe20000000000 */
[----:B------:R-:W-:Y:S01]  /*7c70*/  ISETP.GE.AND P1, PT, R2, R17, PT ;  /* 0x000000110200720c */ /* 0x000fe20003f26270 */
[----:B------:R-:W-:Y:S01]  /*7c80*/  VIADD R2, R0, 0x19 ;  /* 0x0000001900027836 */ /* 0x000fe20000000000 */
[----:B------:R-:W-:Y:S01]  /*7c90*/  FSEL R33, R201, -INF , !P0 ;  /* 0xff800000c9217808 */ /* 0x000fe20004000000 */
[----:B------:R-:W-:Y:S01]  /*7ca0*/  FMUL.FTZ R5, R5, UR28 ;  /* 0x0000001c05057c20 */ /* 0x000fe20008410000 */
[----:B------:R-:W-:Y:S01]  /*7cb0*/  FSEL R178, R199, -INF , !P6 ;  /* 0xff800000c7b27808 */ /* 0x000fe20007000000 */
[----:B------:R-:W-:Y:S01]  /*7cc0*/  MUFU.TANH R30, R30 ;  /* 0x0000001e001e7308 */ /* 0x000fe20000002400 */
[----:B---3--:R-:W-:-:S02]  /*7cd0*/  FSEL R110, R18, -INF , !P1 ;  /* 0xff800000126e7808 */ /* 0x008fc40004800000 */
[C---:B------:R-:W-:Y:S02]  /*7ce0*/  ISETP.GE.AND P0, PT, R2.reuse, R14, PT ;  /* 0x0000000e0200720c */ /* 0x040fe40003f06270 */
[C---:B------:R-:W-:Y:S02]  /*7cf0*/  ISETP.GE.AND P6, PT, R2.reuse, R15, PT ;  /* 0x0000000f0200720c */ /* 0x040fe40003fc6270 */
[C---:B------:R-:W-:Y:S01]  /*7d00*/  ISETP.GE.AND P1, PT, R2.reuse, R17, PT ;  /* 0x000000110200720c */ /* 0x040fe20003f26270 */
[----:B------:R1:W3:Y:S01]  /*7d10*/  MUFU.TANH R18, R46 ;  /* 0x0000002e00127308 */ /* 0x0002e20000002400 */
[----:B-----5:R-:W-:Y:S02]  /*7d20*/  FSEL R45, R197, -INF , !P2 ;  /* 0xff800000c52d7808 */ /* 0x020fe40005000000 */
[----:B------:R-:W-:Y:S01]  /*7d30*/  ISETP.GE.AND P2, PT, R2, R16, PT ;  /* 0x000000100200720c */ /* 0x000fe20003f46270 */
[----:B------:R-:W-:Y:S01]  /*7d40*/  VIADD R2, R0, 0x20 ;  /* 0x0000002000027836 */ /* 0x000fe20000000000 */
[----:B------:R-:W-:-:S02]  /*7d50*/  FSEL R32, R203, -INF , !P0 ;  /* 0xff800000cb207808 */ /* 0x000fc40004000000 */
[----:B------:R-:W-:Y:S01]  /*7d60*/  FSEL R176, R200, -INF , !P6 ;  /* 0xff800000c8b07808 */ /* 0x000fe20007000000 */
[----:B------:R-:W5:Y:S01]  /*7d70*/  MUFU.TANH R47, R47 ;  /* 0x0000002f002f7308 */ /* 0x000f620000002400 */
[----:B------:R-:W-:Y:S02]  /*7d80*/  FSEL R51, R195, -INF , !P1 ;  /* 0xff800000c3337808 */ /* 0x000fe40004800000 */
[C---:B------:R-:W-:Y:S02]  /*7d90*/  ISETP.GE.AND P0, PT, R2.reuse, R14, PT ;  /* 0x0000000e0200720c */ /* 0x040fe40003f06270 */
[C---:B------:R-:W-:Y:S02]  /*7da0*/  ISETP.GE.AND P6, PT, R2.reuse, R15, PT ;  /* 0x0000000f0200720c */ /* 0x040fe40003fc6270 */
[----:B------:R-:W-:Y:S01]  /*7db0*/  ISETP.GE.AND P1, PT, R2, R17, PT ;  /* 0x000000110200720c */ /* 0x000fe20003f26270 */
[----:B------:R-:W5:Y:S01]  /*7dc0*/  MUFU.TANH R29, R29 ;  /* 0x0000001d001d7308 */ /* 0x000f620000002400 */
[----:B-1----:R-:W-:-:S02]  /*7dd0*/  FSEL R46, R198, -INF , !P2 ;  /* 0xff800000c62e7808 */ /* 0x002fc40005000000 */
[----:B------:R-:W-:Y:S01]  /*7de0*/  ISETP.GE.AND P2, PT, R2, R16, PT ;  /* 0x000000100200720c */ /* 0x000fe20003f46270 */
[----:B------:R-:W-:Y:S01]  /*7df0*/  VIADD R2, R0, 0x21 ;  /* 0x0000002100027836 */ /* 0x000fe20000000000 */
[----:B----4-:R-:W-:Y:S02]  /*7e00*/  FSEL R182, R194, -INF , !P0 ;  /* 0xff800000c2b67808 */ /* 0x010fe40004000000 */
[----:B--2---:R-:W-:Y:S01]  /*7e10*/  FSEL R203, R192, -INF , !P6 ;  /* 0xff800000c0cb7808 */ /* 0x004fe20007000000 */
[----:B------:R-:W-:Y:S01]  /*7e20*/  MUFU.TANH R4, R4 ;  /* 0x0000000400047308 */ /* 0x000fe20000002400 */
[----:B------:R-:W-:Y:S02]  /*7e30*/  FSEL R184, R180, -INF , !P2 ;  /* 0xff800000b4b87808 */ /* 0x000fe40005000000 */
[----:B------:R-:W-:Y:S01]  /*7e40*/  FSEL R187, R12, -INF , !P1 ;  /* 0xff8000000cbb7808 */ /* 0x000fe20004800000 */
[----:B------:R-:W-:Y:S01]  /*7e50*/  FMUL.FTZ R12, R31, UR28 ;  /* 0x0000001c1f0c7c20 */ /* 0x000fe20008410000 */
[----:B------:R-:W-:-:S02]  /*7e60*/  ISETP.GE.AND P0, PT, R2, R14, PT ;  /* 0x0000000e0200720c */ /* 0x000fc40003f06270 */
[C---:B------:R-:W-:Y:S01]  /*7e70*/  ISETP.GE.AND P6, PT, R2.reuse, R15, PT ;  /* 0x0000000f0200720c */ /* 0x040fe20003fc6270 */
[----:B------:R-:W-:Y:S01]  /*7e80*/  MUFU.TANH R9, R9 ;  /* 0x0000000900097308 */ /* 0x000fe20000002400 */
[C---:B------:R-:W-:Y:S02]  /*7e90*/  ISETP.GE.AND P2, PT, R2.reuse, R16, PT ;  /* 0x000000100200720c */ /* 0x040fe40003f46270 */
[----:B------:R-:W-:Y:S01]  /*7ea0*/  ISETP.GE.AND P1, PT, R2, R17, PT ;  /* 0x000000110200720c */ /* 0x000fe20003f26270 */
[----:B------:R-:W-:Y:S01]  /*7eb0*/  VIADD R2, R0, 0x28 ;  /* 0x0000002800027836 */ /* 0x000fe20000000000 */
[----:B------:R-:W-:Y:S02]  /*7ec0*/  FSEL R181, R196, -INF , !P0 ;  /* 0xff800000c4b57808 */ /* 0x000fe40004000000 */
[----:B------:R-:W-:Y:S01]  /*7ed0*/  FSEL R201, R193, -INF , !P6 ;  /* 0xff800000c1c97808 */ /* 0x000fe20007000000 */
[----:B------:R-:W1:Y:S01]  /*7ee0*/  MUFU.TANH R12, R12 ;  /* 0x0000000c000c7308 */ /* 0x000e620000002400 */
[----:B------:R-:W-:-:S02]  /*7ef0*/  FSEL R183, R107, -INF , !P2 ;  /* 0xff8000006bb77808 */ /* 0x000fc40005000000 */
[----:B------:R-:W-:Y:S02]  /*7f00*/  FSEL R192, R106, -INF , !P1 ;  /* 0xff8000006ac07808 */ /* 0x000fe40004800000 */
        /* <DEDUP_REMOVED lines=8> */
[----:B------:R-:W-:Y:S01]  /*7f90*/  FSEL R185, R66, -INF , !P1 ;  /* 0xff80000042b97808 */ /* 0x000fe20004800000 */
[----:B------:R2:W4:Y:S01]  /*7fa0*/  MUFU.TANH R13, R8 ;  /* 0x00000008000d7308 */ /* 0x0005220000002400 */
[C---:B------:R-:W-:Y:S02]  /*7fb0*/  ISETP.GE.AND P0, PT, R2.reuse, R14, PT ;  /* 0x0000000e0200720c */ /* 0x040fe40003f06270 */
[C---:B------:R-:W-:Y:S02]  /*7fc0*/  ISETP.GE.AND P6, PT, R2.reuse, R15, PT ;  /* 0x0000000f0200720c */ /* 0x040fe40003fc6270 */
[----:B------:R-:W-:-:S02]  /*7fd0*/  ISETP.GE.AND P2, PT, R2, R16, PT ;  /* 0x000000100200720c */ /* 0x000fc40003f46270 */
[----:B------:R-:W-:Y:S01]  /*7fe0*/  ISETP.GE.AND P1, PT, R2, R17, PT ;  /* 0x000000110200720c */ /* 0x000fe20003f26270 */
[----:B------:R-:W-:Y:S01]  /*7ff0*/  VIADD R2, R0, 0x31 ;  /* 0x0000003100027836 */ /* 0x000fe20000000000 */
[----:B------:R-:W-:Y:S02]  /*8000*/  FSEL R189, R189, -INF , !P0 ;  /* 0xff800000bdbd7808 */ /* 0x000fe40004000000 */
[----:B------:R-:W-:Y:S02]  /*8010*/  FSEL R195, R191, -INF , !P6 ;  /* 0xff800000bfc37808 */ /* 0x000fe40007000000 */
[----:B------:R-:W-:Y:S02]  /*8020*/  FSEL R179, R65, -INF , !P2 ;  /* 0xff80000041b37808 */ /* 0x000fe40005000000 */
[----:B------:R-:W-:Y:S02]  /*8030*/  FSEL R186, R67, -INF , !P1 ;  /* 0xff80000043ba7808 */ /* 0x000fe40004800000 */
[C---:B------:R-:W-:Y:S01]  /*8040*/  ISETP.GE.AND P0, PT, R3.reuse, R14, PT ;  /* 0x0000000e0300720c */ /* 0x040fe20003f06270 */
[----:B--2---:R-:W-:Y:S01]  /*8050*/  FMUL.FTZ R8, R10, UR28 ;  /* 0x0000001c0a087c20 */ /* 0x004fe20008410000 */
[----:B------:R-:W-:-:S02]  /*8060*/  ISETP.GE.AND P6, PT, R3, R15, PT ;  /* 0x0000000f0300720c */ /* 0x000fc40003fc6270 */
[C---:B------:R-:W-:Y:S02]  /*8070*/  ISETP.GE.AND P2, PT, R3.reuse, R16, PT ;  /* 0x000000100300720c */ /* 0x040fe40003f46270 */
[----:B------:R-:W-:Y:S01]  /*8080*/  ISETP.GE.AND P1, PT, R3, R17, PT ;  /* 0x000000110300720c */ /* 0x000fe20003f26270 */
[----:B------:R-:W-:Y:S01]  /*8090*/  FMUL.FTZ R3, R6, UR28 ;  /* 0x0000001c06037c20 */ /* 0x000fe20008410000 */
[----:B------:R-:W2:Y:S01]  /*80a0*/  MUFU.TANH R8, R8 ;  /* 0x0000000800087308 */ /* 0x000ea20000002400 */
[----:B------:R-:W-:Y:S02]  /*80b0*/  FSEL R188, R37, -INF , !P0 ;  /* 0xff80000025bc7808 */ /* 0x000fe40004000000 */
[----:B---3--:R-:W-:Y:S02]  /*80c0*/  FSEL R197, R18, -INF , !P6 ;  /* 0xff80000012c57808 */ /* 0x008fe40007000000 */
[----:B------:R-:W-:Y:S02]  /*80d0*/  FSEL R202, R28, -INF , !P2 ;  /* 0xff8000001cca7808 */ /* 0x000fe40005000000 */
[----:B------:R-:W-:Y:S01]  /*80e0*/  FSEL R207, R30, -INF , !P1 ;  /* 0xff8000001ecf7808 */ /* 0x000fe20004800000 */
[----:B------:R-:W3:Y:S01]  /*80f0*/  MUFU.TANH R3, R3 ;  /* 0x0000000300037308 */ /* 0x000ee20000002400 */
[----:B------:R-:W-:-:S02]  /*8100*/  ISETP.GE.AND P0, PT, R2, R14, PT ;  /* 0x0000000e0200720c */ /* 0x000fc40003f06270 */
[C---:B------:R-:W-:Y:S02]  /*8110*/  ISETP.GE.AND P6, PT, R2.reuse, R15, PT ;  /* 0x0000000f0200720c */ /* 0x040fe40003fc6270 */
[C---:B------:R-:W-:Y:S02]  /*8120*/  ISETP.GE.AND P2, PT, R2.reuse, R16, PT ;  /* 0x000000100200720c */ /* 0x040fe40003f46270 */
[----:B------:R-:W-:Y:S01]  /*8130*/  ISETP.GE.AND P1, PT, R2, R17, PT ;  /* 0x000000110200720c */ /* 0x000fe20003f26270 */
[----:B------:R-:W-:Y:S01]  /*8140*/  VIADD R2, R0, 0x38 ;  /* 0x0000003800027836 */ /* 0x000fe20000000000 */
[----:B------:R-:W-:Y:S01]  /*8150*/  FSEL R190, R19, -INF , !P0 ;  /* 0xff80000013be7808 */ /* 0x000fe20004000000 */
[----:B------:R-:W3:Y:S01]  /*8160*/  MUFU.TANH R6, R11 ;  /* 0x0000000b00067308 */ /* 0x000ee20000002400 */
[----:B-----5:R-:W-:Y:S02]  /*8170*/  FSEL R208, R47, -INF , !P6 ;  /* 0xff8000002fd07808 */ /* 0x020fe40007000000 */
[----:B------:R-:W-:-:S02]  /*8180*/  FSEL R200, R29, -INF , !P2 ;  /* 0xff8000001dc87808 */ /* 0x000fc40005000000 */
[----:B-1----:R-:W-:Y:S02]  /*8190*/  FSEL R205, R12, -INF , !P1 ;  /* 0xff8000000ccd7808 */ /* 0x002fe40004800000 */
[C---:B------:R-:W-:Y:S02]  /*81a0*/  ISETP.GE.AND P0, PT, R2.reuse, R14, PT ;  /* 0x0000000e0200720c */ /* 0x040fe40003f06270 */
[C---:B------:R-:W-:Y:S02]  /*81b0*/  ISETP.GE.AND P6, PT, R2.reuse, R15, PT ;  /* 0x0000000f0200720c */ /* 0x040fe40003fc6270 */
[C---:B------:R-:W-:Y:S02]  /*81c0*/  ISETP.GE.AND P2, PT, R2.reuse, R16, PT ;  /* 0x000000100200720c */ /* 0x040fe40003f46270 */
[----:B------:R-:W-:Y:S01]  /*81d0*/  ISETP.GE.AND P1, PT, R2, R17, PT ;  /* 0x000000110200720c */ /* 0x000fe20003f26270 */
[----:B------:R-:W-:Y:S01]  /*81e0*/  FMUL.FTZ R2, R7, UR28 ;  /* 0x0000001c07027c20 */ /* 0x000fe20008410000 */
[----:B----4-:R-:W-:-:S02]  /*81f0*/  FSEL R191, R13, -INF , !P0 ;  /* 0xff8000000dbf7808 */ /* 0x010fc40004000000 */
[----:B--2---:R-:W-:Y:S02]  /*8200*/  FSEL R209, R8, -INF , !P6 ;  /* 0xff80000008d17808 */ /* 0x004fe40007000000 */
[----:B------:R-:W-:Y:S01]  /*8210*/  FSEL R199, R4, -INF , !P2 ;  /* 0xff80000004c77808 */ /* 0x000fe20005000000 */
[----:B------:R-:W-:Y:S01]  /*8220*/  MUFU.TANH R2, R2 ;  /* 0x0000000200027308 */ /* 0x000fe20000002400 */
[----:B---3--:R-:W-:Y:S02]  /*8230*/  FSEL R204, R3, -INF , !P1 ;  /* 0xff80000003cc7808 */ /* 0x008fe40004800000 */
[C---:B------:R-:W-:Y:S02]  /*8240*/  ISETP.GE.AND P0, PT, R0.reuse, R14, PT ;  /* 0x0000000e0000720c */ /* 0x040fe40003f06270 */
[C---:B------:R-:W-:Y:S02]  /*8250*/  ISETP.GE.AND P6, PT, R0.reuse, R15, PT ;  /* 0x0000000f0000720c */ /* 0x040fe40003fc6270 */
[C---:B------:R-:W-:Y:S01]  /*8260*/  ISETP.GE.AND P2, PT, R0.reuse, R16, PT ;  /* 0x000000100000720c */ /* 0x040fe20003f46270 */
[----:B------:R-:W1:Y:S01]  /*8270*/  MUFU.TANH R4, R5 ;  /* 0x0000000500047308 */ /* 0x000e620000002400 */
        /* <DEDUP_REMOVED lines=8> */
[----:B------:R-:W-:-:S02]  /*8300*/  FSEL R23, R222, -INF , !P1 ;  /* 0xff800000de177808 */ /* 0x000fc40004800000 */
[C---:B------:R-:W-:Y:S02]  /*8310*/  ISETP.GE.AND P6, PT, R0.reuse, R15, PT ;  /* 0x0000000f0000720c */ /* 0x040fe40003fc6270 */
[C---:B------:R-:W-:Y:S02]  /*8320*/  ISETP.GE.AND P2, PT, R0.reuse, R16, PT ;  /* 0x000000100000720c */ /* 0x040fe40003f46270 */
[----:B------:R-:W-:Y:S02]  /*8330*/  ISETP.GE.AND P1, PT, R0, R17, PT ;  /* 0x000000110000720c */ /* 0x000fe40003f26270 */
[----:B------:R-:W-:Y:S02]  /*8340*/  FSEL R210, R6, -INF , !P6 ;  /* 0xff80000006d27808 */ /* 0x000fe40007000000 */
[----:B-1----:R-:W-:Y:S02]  /*8350*/  FSEL R198, R4, -INF , !P2 ;  /* 0xff80000004c67808 */ /* 0x002fe40005000000 */
[----:B------:R-:W-:Y:S01]  /*8360*/  FSEL R206, R2, -INF , !P1 ;  /* 0xff80000002ce7808 */ /* 0x000fe20004800000 */
[----:B------:R-:W-:Y:S06]  /*8370*/  @P0 BRA `(.L_x_626) ;  /* 0x0000000400140947 */ /* 0x000fec0003800000 */
[----:B------:R-:W2:Y:S04]  /*8380*/  LDL.64 R238, [R1+0x40] ;  /* 0x0000400001ee7983 */ /* 0x000ea80000100a00 */
[----:B------:R-:W3:Y:S01]  /*8390*/  LDL.64 R242, [R1+0x38] ;  /* 0x0000380001f27983 */ /* 0x000ee20000100a00 */
[----:B------:R-:W-:Y:S01]  /*83a0*/  UIADD3 UR10, UR19, -0x3, URZ ;  /* 0xfffffffd130a7890 */ /* 0x000fe2000fffe03f */
[----:B------:R-:W1:Y:S01]  /*83b0*/  @!P5 LDC.64 R18, c[0x0][0x218] ;  /* 0x00008600ff12db82 */ /* 0x000e620000000a00 */
[----:B------:R-:W-:Y:S01]  /*83c0*/  BSSY B0, `(.L_x_627) ;  /* 0x000003f000007945 */ /* 0x000fe20003800000 */
[----:B------:R4:W-:Y:S01]  /*83d0*/  @P5 STS [R230+0x6000], RZ ;  /* 0x006000ffe6005388 */ /* 0x0009e20000000800 */
[----:B------:R-:W-:Y:S02]  /*83e0*/  USHF.R.S32.HI UR4, URZ, 0x1f, UR10 ;  /* 0x0000001f3f047899 */ /* 0x000fe4000801140a */
[----:B------:R-:W-:Y:S01]  /*83f0*/  UIMAD.WIDE.U32 UR30, UR10, UR8, URZ ;  /* 0x000000080a1e72a5 */ /* 0x000fe2000f8e003f */
[----:B------:R4:W-:Y:S01]  /*8400*/  @P5 STS [R230+0x6004], RZ ;  /* 0x006004ffe6005388 */ /* 0x0009e20000000800 */
[----:B------:R-:W-:Y:S01]  /*8410*/  UIMAD UR4, UR4, UR8, URZ ;  /* 0x00000008040472a4 */ /* 0x000fe2000f8e023f */
[----:B------:R-:W5:Y:S02]  /*8420*/  @!P4 LDC.64 R10, c[0x0][0x218] ;  /* 0x00008600ff0acb82 */ /* 0x000f640000000a00 */
[----:B------:R4:W-:Y:S01]  /*8430*/  @P5 STS.64 [R230+0x6008], RZ ;  /* 0x006008ffe6005388 */ /* 0x0009e20000000a00 */
[----:B------:R-:W-:Y:S01]  /*8440*/  UIMAD UR4, UR10, UR9, UR4 ;  /* 0x000000090a0472a4 */ /* 0x000fe2000f8e0204 */
[----:B------:R-:W-:-:S02]  /*8450*/  IMAD.U32 R0, RZ, RZ, UR30 ;  /* 0x0000001eff007e24 */ /* 0x000fc4000f8e00ff */
[----:B------:R-:W-:Y:S01]  /*8460*/  IMAD.U32 R2, RZ, RZ, UR30 ;  /* 0x0000001eff027e24 */ /* 0x000fe2000f8e00ff */
[----:B------:R-:W-:Y:S01]  /*8470*/  UIADD3 UR4, UR31, UR4, URZ ;  /* 0x000000041f047290 */ /* 0x000fe2000fffe03f */
[----:B------:R-:W4:Y:S05]  /*8480*/  @!P3 LDC.64 R8, c[0x0][0x218] ;  /* 0x00008600ff08bb82 */ /* 0x000f2a0000000a00 */
[----:B------:R-:W-:-:S03]  /*8490*/  IMAD.U32 R3, RZ, RZ, UR4 ;  /* 0x00000004ff037e24 */ /* 0x000fc6000f8e00ff */
[----:B------:R-:W4:Y:S08]  /*84a0*/  @!P5 LDC.64 R12, c[0x0][0x218] ;  /* 0x00008600ff0cdb82 */ /* 0x000f300000000a00 */
[----:B------:R-:W4:Y:S01]  /*84b0*/  @!P4 LDC.64 R6, c[0x0][0x218] ;  /* 0x00008600ff06cb82 */ /* 0x000f220000000a00 */
[----:B--2---:R-:W-:-:S04]  /*84c0*/  LEA R0, P0, R0, R238, 0x6 ;  /* 0x000000ee00007211 */ /* 0x004fc800078030ff */
[----:B---3--:R-:W-:Y:S02]  /*84d0*/  LEA.HI.X R3, R2, R243, R3, 0x6, P0 ;  /* 0x000000f302037211 */ /* 0x008fe400000f3403 */
[C---:B-1----:R-:W-:Y:S02]  /*84e0*/  @!P5 LEA R18, P1, R0.reuse, R18, 0x1 ;  /* 0x000000120012d211 */ /* 0x042fe400078208ff */
[C---:B-----5:R-:W-:Y:S02]  /*84f0*/  @!P4 LEA R10, P0, R0.reuse, R10, 0x1 ;  /* 0x0000000a000ac211 */ /* 0x060fe400078008ff */
[C---:B------:R-:W-:Y:S02]  /*8500*/  IADD3 R2, P6, R0.reuse, UR13, RZ ;  /* 0x0000000d00027c10 */ /* 0x040fe4000ffde0ff */
[C---:B------:R-:W-:Y:S02]  /*8510*/  @!P5 LEA.HI.X R19, R0.reuse, R19, R3, 0x1, P1 ;  /* 0x000000130013d211 */ /* 0x040fe400008f0c03 */
[----:B----4-:R-:W-:-:S02]  /*8520*/  @!P3 LEA R8, P1, R0, R8, 0x1 ;  /* 0x000000080008b211 */ /* 0x010fc400078208ff */
[--C-:B------:R-:W-:Y:S01]  /*8530*/  @!P4 LEA.HI.X R11, R0, R11, R3.reuse, 0x1, P0 ;  /* 0x0000000b000bc211 */ /* 0x100fe200000f0c03 */
[----:B------:R-:W-:Y:S01]  /*8540*/  @!PT LDS RZ, [RZ] ;  /* 0x00000000fffff984 */ /* 0x000fe20000000800 */
[----:B------:R-:W-:Y:S01]  /*8550*/  @!PT LDS RZ, [RZ] ;  /* 0x00000000fffff984 */ /* 0x000fe20000000800 */
[----:B------:R-:W-:Y:S01]  /*8560*/  @!PT LDS RZ, [RZ] ;  /* 0x00000000fffff984 */ /* 0x000fe20000000800 */
[----:B------:R1:W-:Y:S01]  /*8570*/  @!P5 LDGSTS.E.BYPASS.LTC128B.128 [R230+0x6000], desc[UR22][R18.64] ;  /* 0x0600000012e6dfae */ /* 0x0003e2000b901d56 */
[C---:B------:R-:W-:Y:S02]  /*8580*/  @!P5 LEA R12, P2, R2.reuse, R12, 0x1 ;  /* 0x0000000c020cd211 */ /* 0x040fe400078408ff */
[----:B------:R-:W-:Y:S01]  /*8590*/  IADD3.X R4, R3, UR5, RZ, P6, !PT ;  /* 0x0000000503047c10 */ /* 0x000fe2000b7fe4ff */
[----:B------:R1:W-:Y:S01]  /*85a0*/  @P4 STS.128 [R230+0x7000], RZ ;  /* 0x007000ffe6004388 */ /* 0x0003e20000000c00 */
[----:B------:R-:W-:Y:S02]  /*85b0*/  @!P4 LEA R6, P0, R2, R6, 0x1 ;  /* 0x000000060206c211 */ /* 0x000fe400078008ff */
[----:B------:R-:W-:Y:S01]  /*85c0*/  @!P3 LEA.HI.X R9, R0, R9, R3, 0x1, P1 ;  /* 0x000000090009b211 */ /* 0x000fe200008f0c03 */
[----:B------:R-:W-:Y:S01]  /*85d0*/  @!PT LDS RZ, [RZ] ;  /* 0x00000000fffff984 */ /* 0x000fe20000000800 */
[----:B------:R-:W-:Y:S01]  /*85e0*/  @!PT LDS RZ, [RZ] ;  /* 0x00000000fffff984 */ /* 0x000fe20000000800 */
[----:B------:R-:W-:Y:S01]  /*85f0*/  @!PT LDS RZ, [RZ] ;  /* 0x00000000fffff984 */ /* 0x000fe20000000800 */
[----:B------:R1:W-:Y:S01]  /*8600*/  @!P4 LDGSTS.E.BYPASS.LTC128B.128 [R230+0x7000], desc[UR22][R10.64+0x40] ;  /* 0x070000400ae6cfae */ /* 0x0003e2000b901d56 */
[----:B------:R-:W-:-:S02]  /*8610*/  @!P5 LEA.HI.X R13, R2, R13, R4, 0x1, P2 ;  /* 0x0000000d020dd211 */ /* 0x000fc400010f0c04 */
        /* <DEDUP_REMOVED lines=25> */
.L_x_628:
[----:B------:R-:W-:Y:S05]  /*87b0*/  BSYNC B0 ;  /* 0x0000000000007941 */ /* 0x000fea0003800000 */
.L_x_627:
[----:B------:R-:W0:Y:S02]  /*87c0*/  LDGDEPBAR ;  /* 0x00000000000079af */ /* 0x000e240000000000 */
.L_x_626:
[----:B-1----:R-:W3:Y:S04]  /*87d0*/  LDL.LU R10, [R1+0x1c] ;  /* 0x00001c00010a7983 */ /* 0x002ee80000300800 */
[----:B------:R-:W4:Y:S04]  /*87e0*/  LDL.LU R11, [R1+0x10] ;  /* 0x00001000010b7983 */ /* 0x000f280000300800 */
[----:B------:R-:W5:Y:S01]  /*87f0*/  LDL.LU R19, [R1+0x14] ;  /* 0x0000140001137983 */ /* 0x000f620000300800 */
        /* <DEDUP_REMOVED lines=51> */
[----:B--2---:R-:W1:Y:S01]  /*8b30*/  SHFL.BFLY PT, R6, R0, 0x1, 0x1f ;  /* 0x0c201f0000067f89 */ /* 0x004e6200000e0000 */
        /* <DEDUP_REMOVED lines=10> */
[----:B------:R-:W-:Y:S01]  /*8be0*/  MOV R66, R252 ;  /* 0x000000fc00427202 */ /* 0x000fe20000000f00 */
[----:B------:R-:W2:Y:S01]  /*8bf0*/  SHFL.BFLY PT, R7, R3, 0x2, 0x1f ;  /* 0x0c401f0003077f89 */ /* 0x000ea200000e0000 */
[----:B------:R-:W-:Y:S02]  /*8c00*/  FMNMX.FTZ R4, R198, R4, !PT ;  /* 0x00000004c6047209 */ /* 0x000fe40007810000 */
[----:B-1----:R-:W-:Y:S02]  /*8c10*/  FMNMX.FTZ R246, R0, R6, !PT ;  /* 0x0000000600f67209 */ /* 0x002fe40007810000 */
[----:B------:R-:W-:Y:S01]  /*8c20*/  FMNMX.FTZ R0, R185, R2, !PT ;  /* 0x00000002b9007209 */ /* 0x000fe20007810000 */
[----:B------:R-:W1:Y:S01]  /*8c30*/  SHFL.BFLY PT, R8, R4, 0x2, 0x1f ;  /* 0x0c401f0004087f89 */ /* 0x000e6200000e0000 */
[C---:B------:R-:W-:Y:S01]  /*8c40*/  FSETP.NEU.FTZ.AND P6, PT, R246.reuse, -INF , PT ;  /* 0xff800000f600780b */ /* 0x040fe20003fdd000 */
[----:B------:R-:W-:Y:S01]  /*8c50*/  FMUL.FTZ R2, R246, UR18 ;  /* 0x00000012f6027c20 */ /* 0x000fe20008410000 */
[----:B------:R-:W-:-:S04]  /*8c60*/  FMNMX.FTZ R0, R186, R0, !PT ;  /* 0x00000000ba007209 */ /* 0x000fc80007810000 */
[----:B------:R-:W-:Y:S02]  /*8c70*/  FMNMX.FTZ R0, R207, R0, !PT ;  /* 0x00000000cf007209 */ /* 0x000fe40007810000 */
[----:B------:R-:W-:Y:S02]  /*8c80*/  FSEL R2, R2, RZ, P6 ;  /* 0x000000ff02027208 */ /* 0x000fe40003000000 */
[----:B------:R-:W-:-:S03]  /*8c90*/  FMNMX.FTZ R0, R205, R0, !PT ;  /* 0x00000000cd007209 */ /* 0x000fc60007810000 */
[----:B------:R-:W-:Y:S01]  /*8ca0*/  FFMA.FTZ R5, R20, UR18, -R2 ;  /* 0x0000001214057c23 */ /* 0x000fe20008010802 */
[----:B------:R-:W-:Y:S02]  /*8cb0*/  FMNMX.FTZ R6, R204, R0, !PT ;  /* 0x00000000cc067209 */ /* 0x000fe40007810000 */
[----:B--2---:R-:W-:Y:S01]  /*8cc0*/  FMNMX.FTZ R0, R3, R7, !PT ;  /* 0x0000000703007209 */ /* 0x004fe20007810000 */
[----:B------:R2:W-:Y:S01]  /*8cd0*/  MUFU.EX2 R107, R5 ;  /* 0x00000005006b7308 */ /* 0x0005e20000000800 */
[----:B------:R-:W-:-:S03]  /*8ce0*/  FMNMX.FTZ R3, R206, R6, !PT ;  /* 0x00000006ce037209 */ /* 0x000fc60007810000 */
[----:B------:R-:W2:Y:S01]  /*8cf0*/  SHFL.BFLY PT, R7, R0, 0x1, 0x1f ;  /* 0x0c201f0000077f89 */ /* 0x000ea200000e0000 */
[----:B-1----:R-:W-:-:S03]  /*8d00*/  FMNMX.FTZ R4, R4, R8, !PT ;  /* 0x0000000804047209 */ /* 0x002fc60007810000 */
[----:B------:R-:W1:Y:S04]  /*8d10*/  SHFL.BFLY PT, R6, R3, 0x2, 0x1f ;  /* 0x0c401f0003067f89 */ /* 0x000e6800000e0000 */
[----:B------:R-:W1:Y:S01]  /*8d20*/  SHFL.BFLY PT, R8, R4, 0x1, 0x1f ;  /* 0x0c201f0004087f89 */ /* 0x000e6200000e0000 */
[----:B--2---:R-:W-:-:S04]  /*8d30*/  FFMA.FTZ R5, R53, UR18, -R2 ;  /* 0x0000001235057c23 */ /* 0x004fc80008010802 */
[----:B------:R2:W-:Y:S01]  /*8d40*/  MUFU.EX2 R67, R5 ;  /* 0x0000000500437308 */ /* 0x0005e20000000800 */
[----:B------:R-:W-:Y:S02]  /*8d50*/  FMNMX.FTZ R245, R0, R7, !PT ;  /* 0x0000000700f57209 */ /* 0x000fe40007810000 */
[----:B-1----:R-:W-:Y:S01]  /*8d60*/  FMNMX.FTZ R0, R3, R6, !PT ;  /* 0x0000000603007209 */ /* 0x002fe20007810000 */
[--C-:B------:R-:W-:Y:S02]  /*8d70*/  FFMA.FTZ R3, R32, UR18, -R2.reuse ;  /* 0x0000001220037c23 */ /* 0x100fe40008010802 */
[C---:B------:R-:W-:Y:S01]  /*8d80*/  FMUL.FTZ R13, R245.reuse, UR18 ;  /* 0x00000012f50d7c20 */ /* 0x040fe20008410000 */
[----:B------:R-:W-:Y:S02]  /*8d90*/  FSETP.NEU.FTZ.AND P2, PT, R245, -INF , PT ;  /* 0xff800000f500780b */ /* 0x000fe40003f5d000 */
[----:B------:R-:W-:Y:S01]  /*8da0*/  FMNMX.FTZ R244, R4, R8, !PT ;  /* 0x0000000804f47209 */ /* 0x000fe20007810000 */
[----:B--2---:R-:W-:Y:S01]  /*8db0*/  FFMA.FTZ R5, R52, UR18, -R2 ;  /* 0x0000001234057c23 */ /* 0x004fe20008010802 */
[----:B------:R1:W-:Y:S01]  /*8dc0*/  MUFU.EX2 R106, R3 ;  /* 0x00000003006a7308 */ /* 0x0003e20000000800 */
[----:B------:R-:W-:Y:S01]  /*8dd0*/  FSEL R13, R13, RZ, P2 ;  /* 0x000000ff0d0d7208 */ /* 0x000fe20001000000 */
[----:B------:R-:W-:Y:S01]  /*8de0*/  LDSM.16.MT88.4 R52, [R226+0xb000] ;  /* 0x00b00000e234783b */ /* 0x000fe20000004200 */
[----:B------:R-:W-:-:S03]  /*8df0*/  FSETP.NEU.FTZ.AND P1, PT, R244, -INF , PT ;  /* 0xff800000f400780b */ /* 0x000fc60003f3d000 */
[----:B------:R-:W-:Y:S02]  /*8e00*/  FFMA.FTZ R4, R21, UR18, -R13 ;  /* 0x0000001215047c23 */ /* 0x000fe4000801080d */
[----:B------:R2:W-:Y:S08]  /*8e10*/  MUFU.EX2 R252, R5 ;  /* 0x0000000500fc7308 */ /* 0x0005f00000000800 */
[----:B------:R2:W-:Y:S01]  /*8e20*/  MUFU.EX2 R250, R4 ;  /* 0x0000000400fa7308 */ /* 0x0005e20000000800 */
[----:B-1----:R-:W-:-:S05]  /*8e30*/  FMUL.FTZ R3, R244, UR18 ;  /* 0x00000012f4037c20 */ /* 0x002fca0008410000 */
[----:B------:R-:W-:Y:S01]  /*8e40*/  FSEL R3, R3, RZ, P1 ;  /* 0x000000ff03037208 */ /* 0x000fe20000800000 */
[----:B--2---:R-:W-:-:S04]  /*8e50*/  FFMA.FTZ R5, R41, UR18, -R2 ;  /* 0x0000001229057c23 */ /* 0x004fc80008010802 */
[----:B------:R1:W-:Y:S01]  /*8e60*/  MUFU.EX2 R18, R5 ;  /* 0x0000000500127308 */ /* 0x0003e20000000800 */
[----:B------:R-:W-:-:S07]  /*8e70*/  FFMA.FTZ R4, R100, UR18, -R13 ;  /* 0x0000001264047c23 */ /* 0x000fce000801080d */
[----:B------:R2:W-:Y:S01]  /*8e80*/  MUFU.EX2 R251, R4 ;  /* 0x0000000400fb7308 */ /* 0x0005e20000000800 */
[----:B-1----:R-:W-:-:S07]  /*8e90*/  FFMA.FTZ R5, R40, UR18, -R2 ;  /* 0x0000001228057c23 */ /* 0x002fce0008010802 */
[----:B------:R1:W-:Y:S01]  /*8ea0*/  MUFU.EX2 R65, R5 ;  /* 0x0000000500417308 */ /* 0x0003e20000000800 */
[----:B--2---:R-:W-:-:S07]  /*8eb0*/  FFMA.FTZ R4, R22, UR18, -R3 ;  /* 0x0000001216047c23 */ /* 0x004fce0008010803 */
[----:B------:R2:W-:Y:S01]  /*8ec0*/  MUFU.EX2 R247, R4 ;  /* 0x0000000400f77308 */ /* 0x0005e20000000800 */
[----:B-1----:R-:W-:Y:S02]  /*8ed0*/  FFMA.FTZ R5, R36, UR18, -R2 ;  /* 0x0000001224057c23 */ /* 0x002fe40008010802 */
[----:B------:R-:W-:Y:S05]  /*8ee0*/  LDSM.16.MT88.4 R36, [R224+0xb000] ;  /* 0x00b00000e024783b */ /* 0x000fea0000004200 */
[----:B------:R1:W-:Y:S01]  /*8ef0*/  MUFU.EX2 R212, R5 ;  /* 0x0000000500d47308 */ /* 0x0003e20000000800 */
[----:B--2---:R-:W-:-:S05]  /*8f00*/  FSEL R4, R244, RZ, P1 ;  /* 0x000000fff4047208 */ /* 0x004fca0000800000 */
[----:B------:R-:W-:-:S04]  /*8f10*/  FADD.FTZ R4, R102, -R4 ;  /* 0x8000000466047221 */ /* 0x000fc80000010000 */
[----:B------:R-:W-:Y:S01]  /*8f20*/  FMUL.FTZ R4, R4, UR18 ;  /* 0x0000001204047c20 */ /* 0x000fe20008410000 */
[----:B-1----:R-:W-:-:S03]  /*8f30*/  FFMA.FTZ R5, R33, UR18, -R2 ;  /* 0x0000001221057c23 */ /* 0x002fc60008010802 */
[----:B------:R1:W2:Y:S01]  /*8f40*/  MUFU.EX2 R50, R4 ;  /* 0x0000000400327308 */ /* 0x0002a20000000800 */
[----:B------:R-:W-:Y:S07]  /*8f50*/  LDSM.16.MT88.4 R32, [R226+0xa000] ;  /* 0x00a00000e220783b */ /* 0x000fee0000004200 */
[----:B------:R4:W-:Y:S01]  /*8f60*/  MUFU.EX2 R47, R5 ;  /* 0x00000005002f7308 */ /* 0x0009e20000000800 */
[----:B-1----:R-:W-:Y:S01]  /*8f70*/  FSEL R4, R245, RZ, P2 ;  /* 0x000000fff5047208 */ /* 0x002fe20001000000 */
[-C--:B--2---:R-:W-:Y:S01]  /*8f80*/  FMUL.FTZ R120, R120, R50.reuse ;  /* 0x0000003278787220 */ /* 0x084fe20000410000 */
[-C--:B------:R-:W-:Y:S01]  /*8f90*/  FMUL.FTZ R121, R121, R50.reuse ;  /* 0x0000003279797220 */ /* 0x080fe20000410000 */
[-C--:B------:R-:W-:Y:S01]  /*8fa0*/  FMUL.FTZ R128, R128, R50.reuse ;  /* 0x0000003280807220 */ /* 0x080fe20000410000 */
[----:B------:R-:W-:Y:S01]  /*8fb0*/  FMUL.FTZ R129, R129, R50 ;  /* 0x0000003281817220 */ /* 0x000fe20000410000 */
[----:B------:R-:W-:Y:S01]  /*8fc0*/  FADD.FTZ R9, R103, -R4 ;  /* 0x8000000467097221 */ /* 0x000fe20000010000 */
[----:B---3--:R-:W-:Y:S01]  /*8fd0*/  MOV R211, R10 ;  /* 0x0000000a00d37202 */ /* 0x008fe20000000f00 */
[-C--:B------:R-:W-:Y:S01]  /*8fe0*/  FMUL.FTZ R144, R144, R50.reuse ;  /* 0x0000003290907220 */ /* 0x080fe20000410000 */
[----:B----4-:R-:W1:Y:S01]  /*8ff0*/  SHFL.BFLY PT, R5, R0, 0x1, 0x1f ;  /* 0x0c201f0000057f89 */ /* 0x010e6200000e0000 */
[-C--:B------:R-:W-:Y:S01]  /*9000*/  FMUL.FTZ R145, R145, R50.reuse ;  /* 0x0000003291917220 */ /* 0x080fe20000410000 */
[-C--:B------:R-:W-:Y:S01]  /*9010*/  FMUL.FTZ R152, R152, R50.reuse ;  /* 0x0000003298987220 */ /* 0x080fe20000410000 */
[-C--:B------:R-:W-:Y:S01]  /*9020*/  FMUL.FTZ R153, R153, R50.reuse ;  /* 0x0000003299997220 */ /* 0x080fe20000410000 */
[-C--:B------:R-:W-:Y:S01]  /*9030*/  FMUL.FTZ R88, R88, R50.reuse ;  /* 0x0000003258587220 */ /* 0x080fe20000410000 */
[----:B------:R-:W-:Y:S01]  /*9040*/  FMUL.FTZ R89, R89, R50 ;  /* 0x0000003259597220 */ /* 0x000fe20000410000 */
[----:B------:R-:W-:Y:S01]  /*9050*/  F2FP.F16.F32.PACK_AB R10, R18, R252 ;  /* 0x000000fc120a723e */ /* 0x000fe200000000ff */
        /* <DEDUP_REMOVED lines=14> */
[----:B-1----:R-:W-:Y:S01]  /*9140*/  FMNMX.FTZ R231, R0, R5, !PT ;  /* 0x0000000500e77209 */ /* 0x002fe20007810000 */
[----:B------:R-:W-:-:S03]  /*9150*/  FFMA.FTZ R0, R62, UR18, -R3 ;  /* 0x000000123e007c23 */ /* 0x000fc60008010803 */
[C---:B------:R-:W-:Y:S01]  /*9160*/  FSETP.NEU.FTZ.AND P0, PT, R231.reuse, -INF , PT ;  /* 0xff800000e700780b */ /* 0x040fe20003f1d000 */
[----:B------:R1:W2:Y:S01]  /*9170*/  MUFU.EX2 R243, R0 ;  /* 0x0000000000f37308 */ /* 0x0002a20000000800 */
[----:B------:R-:W-:-:S05]  /*9180*/  FMUL.FTZ R12, R231, UR18 ;  /* 0x00000012e70c7c20 */ /* 0x000fca0008410000 */
[----:B------:R-:W-:-:S05]  /*9190*/  FSEL R12, R12, RZ, P0 ;  /* 0x000000ff0c0c7208 */ /* 0x000fca0000000000 */
[----:B------:R-:W-:-:S04]  /*91a0*/  FFMA.FTZ R5, R43, UR18, -R12 ;  /* 0x000000122b057c23 */ /* 0x000fc8000801080c */
[----:B------:R3:W-:Y:S01]  /*91b0*/  MUFU.EX2 R241, R5 ;  /* 0x0000000500f17308 */ /* 0x0007e20000000800 */
[----:B-1----:R-:W-:Y:S01]  /*91c0*/  FFMA.FTZ R0, R60, UR18, -R3 ;  /* 0x000000123c007c23 */ /* 0x002fe20008010803 */
[----:B--2---:R-:W-:-:S06]  /*91d0*/  F2FP.F16.F32.PACK_AB R4, R243, R247 ;  /* 0x000000f7f304723e */ /* 0x004fcc00000000ff */
[----:B------:R1:W-:Y:S01]  /*91e0*/  MUFU.EX2 R248, R0 ;  /* 0x0000000000f87308 */ /* 0x0003e20000000800 */
[----:B---3--:R-:W-:-:S05]  /*91f0*/  FSEL R5, R246, RZ, P6 ;  /* 0x000000fff6057208 */ /* 0x008fca0003000000 */
[----:B------:R-:W-:Y:S01]  /*9200*/  FADD.FTZ R8, R104, -R5 ;  /* 0x8000000568087221 */ /* 0x000fe20000010000 */
[----:B-1----:R-:W-:Y:S02]  /*9210*/  FFMA.FTZ R0, R42, UR18, -R3 ;  /* 0x000000122a007c23 */ /* 0x002fe40008010803 */
[----:B------:R-:W-:Y:S02]  /*9220*/  LDSM.16.MT88.4 R40, [R224+0xb400] ;  /* 0x00b40000e028783b */ /* 0x000fe40000004200 */
[----:B------:R1:W2:Y:S02]  /*9230*/  MUFU.EX2 R249, R0 ;  /* 0x0000000000f97308 */ /* 0x0002a40000000800 */
[--C-:B-1----:R-:W-:Y:S01]  /*9240*/  FFMA.FTZ R0, R23, UR18, -R12.reuse ;  /* 0x0000001217007c23 */ /* 0x102fe2000801080c */
[----:B--2---:R-:W-:Y:S01]  /*9250*/  F2FP.F16.F32.PACK_AB R6, R249, R248 ;  /* 0x000000f8f906723e */ /* 0x004fe200000000ff */
[----:B------:R-:W1:Y:S04]  /*9260*/  LDSM.16.MT88.4 R20, [R224+0x9000] ;  /* 0x00900000e014783b */ /* 0x000e680000004200 */
[----:B------:R2:W-:Y:S02]  /*9270*/  MUFU.EX2 R239, R0 ;  /* 0x0000000000ef7308 */ /* 0x0005e40000000800 */
[----:B--2---:R-:W-:-:S06]  /*9280*/  FFMA.FTZ R0, R63, UR18, -R12 ;  /* 0x000000123f007c23 */ /* 0x004fcc000801080c */
[----:B------:R2:W3:Y:S02]  /*9290*/  MUFU.EX2 R240, R0 ;  /* 0x0000000000f07308 */ /* 0x0004e40000000800 */
[----:B--2---:R-:W-:Y:S01]  /*92a0*/  FFMA.FTZ R0, R61, UR18, -R12 ;  /* 0x000000123d007c23 */ /* 0x004fe2000801080c */
[----:B---3--:R-:W-:-:S05]  /*92b0*/  F2FP.F16.F32.PACK_AB R5, R240, R239 ;  /* 0x000000eff005723e */ /* 0x008fca00000000ff */
[----:B------:R2:W3:Y:S02]  /*92c0*/  MUFU.EX2 R242, R0 ;  /* 0x0000000000f27308 */ /* 0x0004e40000000800 */
[----:B--2---:R-:W-:Y:S02]  /*92d0*/  FSEL R0, R231, RZ, P0 ;  /* 0x000000ffe7007208 */ /* 0x004fe40000000000 */
[----:B---3--:R-:W-:Y:S02]  /*92e0*/  F2FP.F16.F32.PACK_AB R7, R241, R242 ;  /* 0x000000f2f107723e */ /* 0x008fe400000000ff */
[----:B------:R-:W-:Y:S01]  /*92f0*/  PLOP3.LUT P0, PT, PT, PT, UP0, 0x40, 0x0 ;  /* 0x000000000000781c */ /* 0x000fe20003f0e808 */
[----:B------:R-:W-:-:S04]  /*9300*/  FADD.FTZ R0, R101, -R0 ;  /* 0x8000000065007221 */ /* 0x000fc80000010000 */
[----:B------:R-:W-:-:S04]  /*9310*/  FMUL.FTZ R0, R0, UR18 ;  /* 0x0000001200007c20 */ /* 0x000fc80008410000 */
[----:B------:R2:W3:Y:S02]  /*9320*/  MUFU.EX2 R49, R0 ;  /* 0x0000000000317308 */ /* 0x0004e40000000800 */
[----:B--2---:R-:W-:Y:S01]  /*9330*/  FFMA.FTZ R0, R105, UR18, -R13 ;  /* 0x0000001269007c23 */ /* 0x004fe2000801080d */
[-C--:B---3--:R-:W-:Y:S01]  /*9340*/  FMUL.FTZ R122, R122, R49.reuse ;  /* 0x000000317a7a7220 */ /* 0x088fe20000410000 */
[-C--:B------:R-:W-:Y:S01]  /*9350*/  FMUL.FTZ R123, R123, R49.reuse ;  /* 0x000000317b7b7220 */ /* 0x080fe20000410000 */
[----:B------:R-:W-:-:S03]  /*9360*/  FMUL.FTZ R130, R130, R49 ;  /* 0x0000003182827220 */ /* 0x000fc60000410000 */
[----:B------:R2:W-:Y:S01]  /*9370*/  MUFU.EX2 R238, R0 ;  /* 0x0000000000ee7308 */ /* 0x0005e20000000800 */
        /* <DEDUP_REMOVED lines=9> */
[----:B------:R-:W-:Y:S01]  /*9410*/  FMUL.FTZ R139, R139, R49 ;  /* 0x000000318b8b7220 */ /* 0x000fe20000410000 */
[C---:B------:R-:W-:Y:S01]  /*9420*/  HMMA.16816.F32 R60, R4.reuse, R24, R128 ;  /* 0x00000018043c723c */ /* 0x040fe20000001880 */
[----:B-----5:R-:W-:Y:S01]  /*9430*/  MOV R120, R19 ;  /* 0x0000001300787202 */ /* 0x020fe20000000f00 */
[----:B------:R-:W-:Y:S01]  /*9440*/  FMUL.FTZ R114, R114, R49 ;  /* 0x0000003172727220 */ /* 0x000fe20000410000 */
[----:B------:R-:W-:Y:S01]  /*9450*/  MOV R123, R107 ;  /* 0x0000006b007b7202 */ /* 0x000fe20000000f00 */
[----:B------:R-:W-:Y:S01]  /*9460*/  FMUL.FTZ R115, R115, R49 ;  /* 0x0000003173737220 */ /* 0x000fe20000410000 */
[----:B------:R-:W-:Y:S01]  /*9470*/  MOV R121, R106 ;  /* 0x0000006a00797202 */ /* 0x000fe20000000f00 */
[----:B--2---:R-:W-:Y:S01]  /*9480*/  FFMA.FTZ R0, R48, UR18, -R13 ;  /* 0x0000001230007c23 */ /* 0x004fe2000801080d */
[----:B------:R-:W-:Y:S01]  /*9490*/  MOV R129, R67 ;  /* 0x0000004300817202 */ /* 0x000fe20000000f00 */
[C---:B------:R-:W-:Y:S01]  /*94a0*/  HMMA.16816.F32 R144, R4.reuse, R28, R144 ;  /* 0x0000001c0490723c */ /* 0x040fe20000001890 */
[----:B------:R-:W-:Y:S01]  /*94b0*/  MOV R131, R11 ;  /* 0x0000000b00837202 */ /* 0x000fe20000000f00 */
[----:B------:R1:W2:Y:S01]  /*94c0*/  MUFU.EX2 R237, R0 ;  /* 0x0000000000ed7308 */ /* 0x0002a20000000800 */
[----:B------:R-:W-:Y:S01]  /*94d0*/  MOV R122, R66 ;  /* 0x00000042007a7202 */ /* 0x000fe20000000f00 */
[----:B------:R-:W-:Y:S01]  /*94e0*/  FMUL.FTZ R162, R162, R49 ;  /* 0x00000031a2a27220 */ /* 0x000fe20000410000 */
[----:B------:R-:W-:Y:S01]  /*94f0*/  MOV R128, R65 ;  /* 0x0000004100807202 */ /* 0x000fe20000000f00 */
[C---:B------:R-:W-:Y:S01]  /*9500*/  HMMA.16816.F32 R152, R4.reuse, R30, R152 ;  /* 0x0000001e0498723c */ /* 0x040fe20000001898 */
[----:B------:R-:W-:Y:S01]  /*9510*/  MOV R130, R211 ;  /* 0x000000d300827202 */ /* 0x000fe20000000f00 */
        /* <DEDUP_REMOVED lines=10> */
[----:B------:R-:W-:Y:S01]  /*95c0*/  HMMA.16816.F32 R136, R4, R26, R136 ;  /* 0x0000001a0488723c */ /* 0x000fe20000001888 */
[----:B-1----:R-:W-:Y:S01]  /*95d0*/  FFMA.FTZ R0, R64, UR18, -R3 ;  /* 0x0000001240007c23 */ /* 0x002fe20008010803 */
[----:B--2---:R-:W-:-:S03]  /*95e0*/  F2FP.F16.F32.PACK_AB R11, R237, R238 ;  /* 0x000000eeed0b723e */ /* 0x004fc600000000ff */
[----:B------:R1:W-:Y:S01]  /*95f0*/  MUFU.EX2 R236, R0 ;  /* 0x0000000000ec7308 */ /* 0x0003e20000000800 */
[C---:B------:R-:W-:Y:S06]  /*9600*/  HMMA.16816.F32 R112, R4.reuse, R20, R112 ;  /* 0x000000140470723c */ /* 0x040fec0000001870 */
[C---:B------:R-:W-:Y:S06]  /*9610*/  HMMA.16816.F32 R160, R4.reuse, R32, R160 ;  /* 0x0000002004a0723c */ /* 0x040fec00000018a0 */
[----:B------:R-:W-:Y:S01]  /*9620*/  HMMA.16816.F32 R168, R4, R34, R168 ;  /* 0x0000002204a8723c */ /* 0x000fe200000018a8 */
[----:B-1----:R-:W-:-:S05]  /*9630*/  FFMA.FTZ R0, R44, UR18, -R3 ;  /* 0x000000122c007c23 */ /* 0x002fca0008010803 */
[C---:B------:R-:W-:Y:S01]  /*9640*/  HMMA.16816.F32 R72, R4.reuse, R36, R72 ;  /* 0x000000240448723c */ /* 0x040fe20000001848 */
[----:B------:R1:W2:Y:S05]  /*9650*/  MUFU.EX2 R235, R0 ;  /* 0x0000000000eb7308 */ /* 0x0002aa0000000800 */
[C---:B------:R-:W-:Y:S06]  /*9660*/  HMMA.16816.F32 R76, R4.reuse, R38, R76 ;  /* 0x00000026044c723c */ /* 0x040fec000000184c */
[----:B------:R-:W-:Y:S01]  /*9670*/  HMMA.16816.F32 R92, R4, R54, R92 ;  /* 0x00000036045c723c */ /* 0x000fe2000000185c */
[----:B-1----:R-:W-:Y:S01]  /*9680*/  FMUL.FTZ R0, R8, UR18 ;  /* 0x0000001208007c20 */ /* 0x002fe20008410000 */
[----:B------:R-:W-:-:S05]  /*9690*/  F2FP.F16.F32.PACK_AB R8, R129, R123 ;  /* 0x0000007b8108723e */ /* 0x000fca00000000ff */
[----:B--2---:R-:W-:Y:S01]  /*96a0*/  F2FP.F16.F32.PACK_AB R4, R235, R236 ;  /* 0x000000eceb04723e */ /* 0x004fe200000000ff */
[----:B------:R1:W2:Y:S02]  /*96b0*/  MUFU.EX2 R48, R0 ;  /* 0x0000000000307308 */ /* 0x0002a40000000800 */
[----:B-1----:R-:W-:Y:S01]  /*96c0*/  FMUL.FTZ R0, R9, UR18 ;  /* 0x0000001209007c20 */ /* 0x002fe20008410000 */
[----:B------:R-:W-:Y:S01]  /*96d0*/  F2FP.F16.F32.PACK_AB R9, R251, R250 ;  /* 0x000000fafb09723e */ /* 0x000fe200000000ff */
[-C--:B--2---:R-:W-:Y:S01]  /*96e0*/  FMUL.FTZ R148, R148, R48.reuse ;  /* 0x0000003094947220 */ /* 0x084fe20000410000 */
[----:B------:R-:W-:-:S03]  /*96f0*/  FMUL.FTZ R149, R149, R48 ;  /* 0x0000003095957220 */ /* 0x000fc60000410000 */
        /* <DEDUP_REMOVED lines=17> */
[--C-:B-1----:R-:W-:Y:S01]  /*9810*/  FFMA.FTZ R0, R45, UR18, -R3.reuse ;  /* 0x000000122d007c23 */ /* 0x102fe20008010803 */
[-C--:B--2---:R-:W-:Y:S01]  /*9820*/  FMUL.FTZ R150, R150, R19.reuse ;  /* 0x0000001396967220 */ /* 0x084fe20000410000 */
        /* <DEDUP_REMOVED lines=19> */
[----:B-1----:R-:W-:Y:S01]  /*9960*/  FFMA.FTZ R0, R46, UR18, -R3 ;  /* 0x000000122e007c23 */ /* 0x002fe20008010803 */
[-C--:B------:R-:W-:Y:S01]  /*9970*/  FMUL.FTZ R70, R70, R19.reuse ;  /* 0x0000001346467220 */ /* 0x080fe20000410000 */
[-C--:B------:R-:W-:Y:S01]  /*9980*/  FMUL.FTZ R71, R71, R19.reuse ;  /* 0x0000001347477220 */ /* 0x080fe20000410000 */
[C---:B------:R-:W-:Y:S01]  /*9990*/  HMMA.16816.F32 R132, R8.reuse, R24, R132 ;  /* 0x000000180884723c */ /* 0x040fe20000001884 */
[----:B------:R1:W3:Y:S01]  /*99a0*/  MUFU.EX2 R233, R0 ;  /* 0x0000000000e97308 */ /* 0x0002e20000000800 */
[-C--:B------:R-:W-:Y:S01]  /*99b0*/  FMUL.FTZ R80, R80, R48.reuse ;  /* 0x0000003050507220 */ /* 0x080fe20000410000 */
[-C--:B------:R-:W-:Y:S01]  /*99c0*/  FMUL.FTZ R81, R81, R48.reuse ;  /* 0x0000003051517220 */ /* 0x080fe20000410000 */
[-C--:B------:R-:W-:Y:S01]  /*99d0*/  FMUL.FTZ R82, R82, R19.reuse ;  /* 0x0000001352527220 */ /* 0x080fe20000410000 */
[-C--:B------:R-:W-:Y:S01]  /*99e0*/  FMUL.FTZ R83, R83, R19.reuse ;  /* 0x0000001353537220 */ /* 0x080fe20000410000 */
[C---:B------:R-:W-:Y:S01]  /*99f0*/  HMMA.16816.F32 R88, R8.reuse, R26, R140 ;  /* 0x0000001a0858723c */ /* 0x040fe2000000188c */
[----:B------:R-:W4:Y:S01]  /*9a00*/  LDSM.16.MT88.4 R24, [R224+0xa400] ;  /* 0x00a40000e018783b */ /* 0x000f220000004200 */
        /* <DEDUP_REMOVED lines=9> */
[----:B------:R-:W-:Y:S01]  /*9aa0*/  LDSM.16.MT88.4 R140, [R226+0x9c00] ;  /* 0x009c0000e28c783b */ /* 0x000fe20000004200 */
[----:B-1----:R-:W-:Y:S01]  /*9ab0*/  FFMA.FTZ R0, R108, UR18, -R12 ;  /* 0x000000126c007c23 */ /* 0x002fe2000801080c */
[----:B------:R-:W-:Y:S01]  /*9ac0*/  MOV R127, R212 ;  /* 0x000000d4007f7202 */ /* 0x000fe20000000f00 */
[----:B------:R-:W-:Y:S01]  /*9ad0*/  HMMA.16816.F32 R116, R8, R20, R116 ;  /* 0x000000140874723c */ /* 0x000fe20000001874 */
[----:B------:R-:W-:Y:S01]  /*9ae0*/  MOV R126, R47 ;  /* 0x0000002f007e7202 */ /* 0x000fe20000000f00 */
[----:B------:R1:W-:Y:S01]  /*9af0*/  MUFU.EX2 R232, R0 ;  /* 0x0000000000e87308 */ /* 0x0003e20000000800 */
[----:B------:R-:W5:Y:S01]  /*9b00*/  LDSM.16.MT88.4 R44, [R226+0xb400] ;  /* 0x00b40000e22c783b */ /* 0x000f620000004200 */
[----:B---3--:R-:W-:-:S02]  /*9b10*/  F2FP.F16.F32.PACK_AB R6, R233, R234 ;  /* 0x000000eae906723e */ /* 0x008fc400000000ff */
[C---:B------:R-:W-:Y:S01]  /*9b20*/  HMMA.16816.F32 R164, R8.reuse, R32, R164 ;  /* 0x0000002008a4723c */ /* 0x040fe200000018a4 */
[----:B------:R-:W3:Y:S05]  /*9b30*/  LDSM.16.MT88.4 R20, [R226+0x9400] ;  /* 0x00940000e214783b */ /* 0x000eea0000004200 */
[C---:B------:R-:W-:Y:S01]  /*9b40*/  HMMA.16816.F32 R172, R8.reuse, R34, R172 ;  /* 0x0000002208ac723c */ /* 0x040fe200000018ac */
[----:B------:R-:W3:Y:S05]  /*9b50*/  LDSM.16.MT88.4 R32, [R226+0xa400] ;  /* 0x00a40000e220783b */ /* 0x000eea0000004200 */
[----:B------:R-:W-:Y:S01]  /*9b60*/  HMMA.16816.F32 R68, R8, R36, R68 ;  /* 0x000000240844723c */ /* 0x000fe20000001844 */
[----:B-1----:R-:W-:-:S04]  /*9b70*/  FFMA.FTZ R0, R109, UR18, -R12 ;  /* 0x000000126d007c23 */ /* 0x002fc8000801080c */
[----:B------:R1:W2:Y:S01]  /*9b80*/  MUFU.EX2 R223, R0 ;  /* 0x0000000000df7308 */ /* 0x0002a20000000800 */
[C---:B------:R-:W-:Y:S01]  /*9b90*/  HMMA.16816.F32 R80, R8.reuse, R38, R80 ;  /* 0x000000260850723c */ /* 0x040fe20000001850 */
[----:B------:R-:W-:Y:S05]  /*9ba0*/  LDSM.16.MT88.4 R36, [R226+0x9800] ;  /* 0x00980000e224783b */ /* 0x000fea0000004200 */
[C---:B------:R-:W-:Y:S06]  /*9bb0*/  HMMA.16816.F32 R84, R8.reuse, R52, R84 ;  /* 0x000000340854723c */ /* 0x040fec0000001854 */
[----:B------:R-:W-:Y:S01]  /*9bc0*/  HMMA.16816.F32 R96, R8, R54, R96 ;  /* 0x000000360860723c */ /* 0x000fe20000001860 */
[----:B-1----:R-:W-:Y:S01]  /*9bd0*/  FFMA.FTZ R0, R110, UR18, -R12 ;  /* 0x000000126e007c23 */ /* 0x002fe2000801080c */
[----:B--2---:R-:W-:-:S05]  /*9be0*/  F2FP.F16.F32.PACK_AB R5, R223, R232 ;  /* 0x000000e8df05723e */ /* 0x004fca00000000ff */
[----:B------:R-:W-:Y:S01]  /*9bf0*/  F2FP.F16.F32.PACK_AB R8, R127, R128 ;  /* 0x000000807f08723e */ /* 0x000fe200000000ff */
[----:B------:R1:W-:Y:S01]  /*9c00*/  MUFU.EX2 R222, R0 ;  /* 0x0000000000de7308 */ /* 0x0003e20000000800 */
[----:B------:R-:W-:Y:S01]  /*9c10*/  F2FP.F16.F32.PACK_AB R10, R121, R126 ;  /* 0x0000007e790a723e */ /* 0x000fe200000000ff */
[----:B-1----:R-:W-:-:S06]  /*9c20*/  FFMA.FTZ R0, R51, UR18, -R12 ;  /* 0x0000001233007c23 */ /* 0x002fcc000801080c */
[----:B------:R1:W2:Y:S02]  /*9c30*/  MUFU.EX2 R221, R0 ;  /* 0x0000000000dd7308 */ /* 0x0002a40000000800 */
[----:B-1----:R-:W-:Y:S01]  /*9c40*/  FFMA.FTZ R0, R111, UR18, -R13 ;  /* 0x000000126f007c23 */ /* 0x002fe2000801080d */
[----:B--2---:R-:W-:-:S05]  /*9c50*/  F2FP.F16.F32.PACK_AB R7, R221, R222 ;  /* 0x000000dedd07723e */ /* 0x004fca00000000ff */
[----:B------:R1:W-:Y:S02]  /*9c60*/  MUFU.EX2 R220, R0 ;  /* 0x0000000000dc7308 */ /* 0x0003e40000000800 */
[C---:B------:R-:W-:Y:S06]  /*9c70*/  HMMA.16816.F32 R52, R4.reuse, R28, R112 ;  /* 0x0000001c0434723c */ /* 0x040fec0000001870 */
[C---:B------:R-:W-:Y:S06]  /*9c80*/  HMMA.16816.F32 R56, R4.reuse, R30, R56 ;  /* 0x0000001e0438723c */ /* 0x040fec0000001838 */
[----:B----4-:R-:W-:Y:S01]  /*9c90*/  HMMA.16816.F32 R144, R4, R24, R144 ;  /* 0x000000180490723c */ /* 0x010fe20000001890 */
[----:B-1----:R-:W-:-:S04]  /*9ca0*/  FFMA.FTZ R0, R177, UR18, -R13 ;  /* 0x00000012b1007c23 */ /* 0x002fc8000801080d */
[----:B------:R1:W2:Y:S01]  /*9cb0*/  MUFU.EX2 R219, R0 ;  /* 0x0000000000db7308 */ /* 0x0002a20000000800 */
[C---:B------:R-:W-:Y:S06]  /*9cc0*/  HMMA.16816.F32 R152, R4.reuse, R26, R152 ;  /* 0x0000001a0498723c */ /* 0x040fec0000001898 */
[C---:B-----5:R-:W-:Y:S06]  /*9cd0*/  HMMA.16816.F32 R104, R4.reuse, R44, R104 ;  /* 0x0000002c0468723c */ /* 0x060fec0000001868 */
[----:B------:R-:W-:Y:S01]  /*9ce0*/  HMMA.16816.F32 R100, R4, R46, R92 ;  /* 0x0000002e0464723c */ /* 0x000fe2000000185c */
[----:B-1----:R-:W-:Y:S01]  /*9cf0*/  FFMA.FTZ R0, R178, UR18, -R13 ;  /* 0x00000012b2007c23 */ /* 0x002fe2000801080d */
[----:B--2---:R-:W-:-:S04]  /*9d00*/  F2FP.F16.F32.PACK_AB R9, R219, R220 ;  /* 0x000000dcdb09723e */ /* 0x004fc800000000ff */
[C---:B---3--:R-:W-:Y:S01]  /*9d10*/  HMMA.16816.F32 R60, R4.reuse, R20, R60 ;  /* 0x00000014043c723c */ /* 0x048fe2000000183c */
[----:B------:R1:W-:Y:S05]  /*9d20*/  MUFU.EX2 R218, R0 ;  /* 0x0000000000da7308 */ /* 0x0003ea0000000800 */
[C---:B------:R-:W-:Y:S06]  /*9d30*/  HMMA.16816.F32 R136, R4.reuse, R22, R136 ;  /* 0x000000160488723c */ /* 0x040fec0000001888 */
[C---:B------:R-:W-:Y:S06]  /*9d40*/  HMMA.16816.F32 R160, R4.reuse, R32, R160 ;  /* 0x0000002004a0723c */ /* 0x040fec00000018a0 */
[----:B------:R-:W-:Y:S01]  /*9d50*/  HMMA.16816.F32 R168, R4, R34, R168 ;  /* 0x0000002204a8723c */ /* 0x000fe200000018a8 */
[----:B-1----:R-:W-:-:S04]  /*9d60*/  FFMA.FTZ R0, R176, UR18, -R13 ;  /* 0x00000012b0007c23 */ /* 0x002fc8000801080d */
[----:B------:R1:W2:Y:S01]  /*9d70*/  MUFU.EX2 R217, R0 ;  /* 0x0000000000d97308 */ /* 0x0002a20000000800 */
[C---:B------:R-:W-:Y:S06]  /*9d80*/  HMMA.16816.F32 R72, R4.reuse, R40, R72 ;  /* 0x000000280448723c */ /* 0x040fec0000001848 */
[----:B------:R-:W-:Y:S01]  /*9d90*/  HMMA.16816.F32 R76, R4, R42, R76 ;  /* 0x0000002a044c723c */ /* 0x000fe2000000184c */
[----:B-1----:R-:W-:Y:S01]  /*9da0*/  FFMA.FTZ R0, R182, UR18, -R2 ;  /* 0x00000012b6007c23 */ /* 0x002fe20008010802 */
[----:B--2---:R-:W-:-:S03]  /*9db0*/  F2FP.F16.F32.PACK_AB R11, R217, R218 ;  /* 0x000000dad90b723e */ /* 0x004fc600000000ff */
[----:B------:R1:W-:Y:S04]  /*9dc0*/  MUFU.EX2 R216, R0 ;  /* 0x0000000000d87308 */ /* 0x0003e80000000800 */
[C---:B------:R-:W-:Y:S06]  /*9dd0*/  HMMA.16816.F32 R116, R8.reuse, R28, R116 ;  /* 0x0000001c0874723c */ /* 0x040fec0000001874 */
[C---:B------:R-:W-:Y:S01]  /*9de0*/  HMMA.16816.F32 R64, R8.reuse, R30, R64 ;  /* 0x0000001e0840723c */ /* 0x040fe20000001840 */
[----:B------:R-:W2:Y:S05]  /*9df0*/  LDSM.16.MT88.4 R28, [R224+0x9800] ;  /* 0x00980000e01c783b */ /* 0x000eaa0000004200 */
[----:B------:R-:W-:Y:S01]  /*9e00*/  HMMA.16816.F32 R148, R8, R24, R148 ;  /* 0x000000180894723c */ /* 0x000fe20000001894 */
[----:B-1----:R-:W-:-:S04]  /*9e10*/  FFMA.FTZ R0, R181, UR18, -R2 ;  /* 0x00000012b5007c23 */ /* 0x002fc80008010802 */
[----:B------:R1:W3:Y:S01]  /*9e20*/  MUFU.EX2 R215, R0 ;  /* 0x0000000000d77308 */ /* 0x0002e20000000800 */
[C---:B------:R-:W-:Y:S01]  /*9e30*/  HMMA.16816.F32 R156, R8.reuse, R26, R156 ;  /* 0x0000001a089c723c */ /* 0x040fe2000000189c */
[----:B------:R-:W4:Y:S05]  /*9e40*/  LDSM.16.MT88.4 R24, [R226+0xb800] ;  /* 0x00b80000e218783b */ /* 0x000f2a0000004200 */
[C---:B------:R-:W-:Y:S06]  /*9e50*/  HMMA.16816.F32 R132, R8.reuse, R20, R132 ;  /* 0x000000140884723c */ /* 0x040fec0000001884 */
[----:B------:R-:W-:Y:S01]  /*9e60*/  HMMA.16816.F32 R88, R8, R22, R88 ;  /* 0x000000160858723c */ /* 0x000fe20000001858 */
[----:B------:R-:W-:Y:S01]  /*9e70*/  LDSM.16.MT88.4 R20, [R224+0xb800] ;  /* 0x00b80000e014783b */ /* 0x000fe20000004200 */
[----:B-1----:R-:W-:-:S04]  /*9e80*/  FFMA.FTZ R0, R184, UR18, -R3 ;  /* 0x00000012b8007c23 */ /* 0x002fc80008010803 */
[C---:B------:R-:W-:Y:S01]  /*9e90*/  HMMA.16816.F32 R164, R8.reuse, R32, R164 ;  /* 0x0000002008a4723c */ /* 0x040fe200000018a4 */
[----:B------:R1:W-:Y:S05]  /*9ea0*/  MUFU.EX2 R214, R0 ;  /* 0x0000000000d67308 */ /* 0x0003ea0000000800 */
[C---:B------:R-:W-:Y:S01]  /*9eb0*/  HMMA.16816.F32 R172, R8.reuse, R34, R172 ;  /* 0x0000002208ac723c */ /* 0x040fe200000018ac */
[----:B------:R-:W5:Y:S05]  /*9ec0*/  LDSM.16.MT88.4 R32, [R224+0xa800] ;  /* 0x00a80000e020783b */ /* 0x000f6a0000004200 */
[C---:B------:R-:W-:Y:S06]  /*9ed0*/  HMMA.16816.F32 R68, R8.reuse, R40, R68 ;  /* 0x000000280844723c */ /* 0x040fec0000001844 */
[C---:B------:R-:W-:Y:S01]  /*9ee0*/  HMMA.16816.F32 R92, R8.reuse, R42, R80 ;  /* 0x0000002a085c723c */ /* 0x040fe20000001850 */
[--C-:B-1----:R-:W-:Y:S01]  /*9ef0*/  FFMA.FTZ R0, R183, UR18, -R3.reuse ;  /* 0x00000012b7007c23 */ /* 0x102fe20008010803 */
[----:B------:R-:W1:Y:S03]  /*9f00*/  LDSM.16.MT88.4 R40, [R226+0xa800] ;  /* 0x00a80000e228783b */ /* 0x000e660000004200 */
[----:B------:R2:W4:Y:S01]  /*9f10*/  MUFU.EX2 R213, R0 ;  /* 0x0000000000d57308 */ /* 0x0005220000000800 */
[C---:B------:R-:W-:Y:S01]  /*9f20*/  HMMA.16816.F32 R84, R8.reuse, R44, R84 ;  /* 0x0000002c0854723c */ /* 0x040fe20000001854 */
[----:B------:R-:W-:Y:S05]  /*9f30*/  LDSM.16.MT88.4 R80, [R224+0xbc00] ;  /* 0x00bc0000e050783b */ /* 0x000fea0000004200 */
[----:B------:R-:W-:Y:S07]  /*9f40*/  HMMA.16816.F32 R96, R8, R46, R96 ;  /* 0x0000002e0860723c */ /* 0x000fee0000001860 */
[----:B---3--:R-:W-:Y:S01]  /*9f50*/  F2FP.F16.F32.PACK_AB R8, R215, R216 ;  /* 0x000000d8d708723e */ /* 0x008fe200000000ff */
[----:B--2---:R-:W-:Y:S01]  /*9f60*/  FFMA.FTZ R0, R180, UR18, -R3 ;  /* 0x00000012b4007c23 */ /* 0x004fe20008010803 */
[----:B----4-:R-:W-:-:S03]  /*9f70*/  F2FP.F16.F32.PACK_AB R4, R213, R214 ;  /* 0x000000d6d504723e */ /* 0x010fc600000000ff */
[----:B------:R2:W-:Y:S02]  /*9f80*/  MUFU.EX2 R212, R0 ;  /* 0x0000000000d47308 */ /* 0x0005e40000000800 */
[----:B--2---:R-:W-:-:S06]  /*9f90*/  FFMA.FTZ R0, R179, UR18, -R3 ;  /* 0x00000012b3007c23 */ /* 0x004fcc0008010803 */
[----:B------:R2:W3:Y:S02]  /*9fa0*/  MUFU.EX2 R211, R0 ;  /* 0x0000000000d37308 */ /* 0x0004e40000000800 */
[----:B--2---:R-:W-:Y:S01]  /*9fb0*/  FFMA.FTZ R0, R187, UR18, -R12 ;  /* 0x00000012bb007c23 */ /* 0x004fe2000801080c */
[----:B---3--:R-:W-:-:S05]  /*9fc0*/  F2FP.F16.F32.PACK_AB R6, R211, R212 ;  /* 0x000000d4d306723e */ /* 0x008fca00000000ff */
[----:B------:R2:W-:Y:S02]  /*9fd0*/  MUFU.EX2 R187, R0 ;  /* 0x0000000000bb7308 */ /* 0x0005e40000000800 */
[----:B--2---:R-:W-:Y:S01]  /*9fe0*/  FFMA.FTZ R0, R192, UR18, -R12 ;  /* 0x00000012c0007c23 */ /* 0x004fe2000801080c */
[----:B------:R-:W-:-:S05]  /*9ff0*/  MOV R192, R121 ;  /* 0x0000007900c07202 */ /* 0x000fca0000000f00 */
[----:B------:R2:W3:Y:S02]  /*a000*/  MUFU.EX2 R184, R0 ;  /* 0x0000000000b87308 */ /* 0x0004e40000000800 */
[----:B--2---:R-:W-:Y:S01]  /*a010*/  FFMA.FTZ R0, R185, UR18, -R12 ;  /* 0x00000012b9007c23 */ /* 0x004fe2000801080c */
[----:B---3--:R-:W-:Y:S02]  /*a020*/  F2FP.F16.F32.PACK_AB R5, R184, R187 ;  /* 0x000000bbb805723e */ /* 0x008fe400000000ff */
[----:B------:R-:W-:-:S03]  /*a030*/  MOV R185, R126 ;  /* 0x0000007e00b97202 */ /* 0x000fc60000000f00 */
[----:B------:R2:W-:Y:S02]  /*a040*/  MUFU.EX2 R183, R0 ;  /* 0x0000000000b77308 */ /* 0x0005e40000000800 */
[----:B--2---:R-:W-:Y:S01]  /*a050*/  FFMA.FTZ R0, R186, UR18, -R12 ;  /* 0x00000012ba007c23 */ /* 0x004fe2000801080c */
[----:B------:R-:W-:Y:S02]  /*a060*/  MOV R186, R127 ;  /* 0x0000007f00ba7202 */ /* 0x000fe40000000f00 */
[----:B------:R-:W-:Y:S03]  /*a070*/  LDSM.16.MT88.4 R124, [R224+0x9c00] ;  /* 0x009c0000e07c783b */ /* 0x000fe60000004200 */
[----:B------:R2:W3:Y:S02]  /*a080*/  MUFU.EX2 R182, R0 ;  /* 0x0000000000b67308 */ /* 0x0004e40000000800 */
[----:B--2---:R-:W-:Y:S01]  /*a090*/  FFMA.FTZ R0, R193, UR18, -R2 ;  /* 0x00000012c1007c23 */ /* 0x004fe20008010802 */
[----:B---3--:R-:W-:-:S02]  /*a0a0*/  F2FP.F16.F32.PACK_AB R7, R182, R183 ;  /* 0x000000b7b607723e */ /* 0x008fc400000000ff */
[----:B------:R-:W-:-:S03]  /*a0b0*/  MOV R193, R128 ;  /* 0x0000008000c17202 */ /* 0x000fc60000000f00 */
[----:B------:R2:W-:Y:S02]  /*a0c0*/  MUFU.EX2 R181, R0 ;  /* 0x0000000000b57308 */ /* 0x0005e40000000800 */
[C---:B------:R-:W-:Y:S06]  /*a0d0*/  HMMA.16816.F32 R112, R4.reuse, R28, R52 ;  /* 0x0000001c0470723c */ /* 0x040fec0000001834 */
[C---:B------:R-:W-:Y:S06]  /*a0e0*/  HMMA.16816.F32 R52, R4.reuse, R24, R104 ;  /* 0x000000180434723c */ /* 0x040fec0000001868 */
[C---:B------:R-:W-:Y:S01]  /*a0f0*/  HMMA.16816.F32 R44, R4.reuse, R26, R100 ;  /* 0x0000001a042c723c */ /* 0x040fe20000001864 */
[--C-:B--2---:R-:W-:Y:S01]  /*a100*/  FFMA.FTZ R0, R189, UR18, -R2.reuse ;  /* 0x00000012bd007c23 */ /* 0x104fe20008010802 */
[----:B------:R-:W-:Y:S01]  /*a110*/  MOV R189, R18 ;  /* 0x0000001200bd7202 */ /* 0x000fe20000000f00 */
[----:B------:R-:W-:Y:S01]  /*a120*/  FFMA.FTZ R18, R188, UR18, -R2 ;  /* 0x00000012bc127c23 */ /* 0x000fe20008010802 */
[----:B------:R-:W-:Y:S01]  /*a130*/  MOV R188, R129 ;  /* 0x0000008100bc7202 */ /* 0x000fe20000000f00 */
[----:B------:R2:W3:Y:S01]  /*a140*/  MUFU.EX2 R180, R0 ;  /* 0x0000000000b47308 */ /* 0x0004e20000000800 */
[----:B------:R-:W-:Y:S01]  /*a150*/  HMMA.16816.F32 R56, R4, R30, R56 ;  /* 0x0000001e0438723c */ /* 0x000fe20000001838 */
[----:B------:R-:W-:-:S05]  /*a160*/  MOV R103, R245 ;  /* 0x000000f500677202 */ /* 0x000fca0000000f00 */
[C---:B------:R-:W-:Y:S01]  /*a170*/  HMMA.16816.F32 R60, R4.reuse, R36, R60 ;  /* 0x00000024043c723c */ /* 0x040fe2000000183c */
[----:B------:R-:W-:Y:S05]  /*a180*/  MUFU.EX2 R179, R18 ;  /* 0x0000001200b37308 */ /* 0x000fea0000000800 */
[----:B------:R-:W-:Y:S01]  /*a190*/  HMMA.16816.F32 R136, R4, R38, R136 ;  /* 0x000000260488723c */ /* 0x000fe20000001888 */
[----:B--2---:R-:W-:Y:S01]  /*a1a0*/  FFMA.FTZ R0, R190, UR18, -R2 ;  /* 0x00000012be007c23 */ /* 0x004fe20008010802 */
[----:B---3--:R-:W-:-:S04]  /*a1b0*/  F2FP.F16.F32.PACK_AB R10, R180, R181 ;  /* 0x000000b5b40a723e */ /* 0x008fc800000000ff */
[C---:B-----5:R-:W-:Y:S01]  /*a1c0*/  HMMA.16816.F32 R144, R4.reuse, R32, R144 ;  /* 0x000000200490723c */ /* 0x060fe20000001890 */
[----:B------:R-:W-:Y:S01]  /*a1d0*/  MOV R190, R130 ;  /* 0x0000008200be7202 */ /* 0x000fe20000000f00 */
[----:B------:R2:W-:Y:S04]  /*a1e0*/  MUFU.EX2 R178, R0 ;  /* 0x0000000000b27308 */ /* 0x0005e80000000800 */
[C---:B------:R-:W-:Y:S06]  /*a1f0*/  HMMA.16816.F32 R152, R4.reuse, R34, R152 ;  /* 0x000000220498723c */ /* 0x040fec0000001898 */
[C---:B-1----:R-:W-:Y:S06]  /*a200*/  HMMA.16816.F32 R160, R4.reuse, R40, R160 ;  /* 0x0000002804a0723c */ /* 0x042fec00000018a0 */
[----:B------:R-:W-:Y:S01]  /*a210*/  HMMA.16816.F32 R168, R4, R42, R168 ;  /* 0x0000002a04a8723c */ /* 0x000fe200000018a8 */
[----:B--2---:R-:W-:Y:S01]  /*a220*/  FFMA.FTZ R0, R191, UR18, -R2 ;  /* 0x00000012bf007c23 */ /* 0x004fe20008010802 */
[----:B------:R-:W-:-:S03]  /*a230*/  MOV R191, R131 ;  /* 0x0000008300bf7202 */ /* 0x000fc60000000f00 */
[----:B------:R1:W-:Y:S01]  /*a240*/  MUFU.EX2 R177, R0 ;  /* 0x0000000000b17308 */ /* 0x0003e20000000800 */
[C---:B------:R-:W-:Y:S06]  /*a250*/  HMMA.16816.F32 R72, R4.reuse, R20, R72 ;  /* 0x000000140448723c */ /* 0x040fec0000001848 */
[----:B------:R-:W-:Y:S01]  /*a260*/  HMMA.16816.F32 R76, R4, R22, R76 ;  /* 0x00000016044c723c */ /* 0x000fe2000000184c */
[----:B------:R-:W2:Y:S01]  /*a270*/  LDSM.16.MT88.4 R4, [R226+0xbc00] ;  /* 0x00bc0000e204783b */ /* 0x000ea20000004200 */
[----:B-1----:R-:W-:Y:S01]  /*a280*/  FFMA.FTZ R0, R203, UR18, -R13 ;  /* 0x00000012cb007c23 */ /* 0x002fe2000801080d */
[----:B------:R-:W-:-:S03]  /*a290*/  MOV R203, R120 ;  /* 0x0000007800cb7202 */ /* 0x000fc60000000f00 */
[----:B------:R1:W-:Y:S02]  /*a2a0*/  MUFU.EX2 R176, R0 ;  /* 0x0000000000b07308 */ /* 0x0003e40000000800 */
[----:B-1----:R-:W-:Y:S01]  /*a2b0*/  FFMA.FTZ R0, R201, UR18, -R13 ;  /* 0x00000012c9007c23 */ /* 0x002fe2000801080d */
[----:B------:R-:W-:-:S05]  /*a2c0*/  MOV R201, R122 ;  /* 0x0000007a00c97202 */ /* 0x000fca0000000f00 */
[----:B------:R1:W3:Y:S02]  /*a2d0*/  MUFU.EX2 R110, R0 ;  /* 0x00000000006e7308 */ /* 0x0002e40000000800 */
[----:B-1----:R-:W-:Y:S01]  /*a2e0*/  FFMA.FTZ R0, R196, UR18, -R13 ;  /* 0x00000012c4007c23 */ /* 0x002fe2000801080d */
[----:B---3--:R-:W-:Y:S02]  /*a2f0*/  F2FP.F16.F32.PACK_AB R9, R110, R176 ;  /* 0x000000b06e09723e */ /* 0x008fe400000000ff */
[----:B------:R-:W-:-:S03]  /*a300*/  MOV R196, R123 ;  /* 0x0000007b00c47202 */ /* 0x000fc60000000f00 */
[----:B------:R1:W-:Y:S02]  /*a310*/  MUFU.EX2 R109, R0 ;  /* 0x00000000006d7308 */ /* 0x0003e40000000800 */
[----:B-1----:R-:W-:-:S06]  /*a320*/  FFMA.FTZ R0, R195, UR18, -R13 ;  /* 0x00000012c3007c23 */ /* 0x002fcc000801080d */
[----:B------:R1:W3:Y:S02]  /*a330*/  MUFU.EX2 R108, R0 ;  /* 0x00000000006c7308 */ /* 0x0002e40000000800 */
[----:B-1----:R-:W-:Y:S01]  /*a340*/  FFMA.FTZ R0, R194, UR18, -R2 ;  /* 0x00000012c2007c23 */ /* 0x002fe20008010802 */
[----:B---3--:R-:W-:Y:S01]  /*a350*/  F2FP.F16.F32.PACK_AB R11, R108, R109 ;  /* 0x0000006d6c0b723e */ /* 0x008fe200000000ff */
[----:B------:R-:W-:-:S04]  /*a360*/  FFMA.FTZ R2, R190, R49, R239 ;  /* 0x00000031be027223 */ /* 0x000fc800000100ef */
[----:B------:R1:W-:Y:S02]  /*a370*/  MUFU.EX2 R111, R0 ;  /* 0x00000000006f7308 */ /* 0x0003e40000000800 */
[C---:B------:R-:W-:Y:S06]  /*a380*/  HMMA.16816.F32 R116, R8.reuse, R28, R116 ;  /* 0x0000001c0874723c */ /* 0x040fec0000001874 */
[C---:B------:R-:W-:Y:S06]  /*a390*/  HMMA.16816.F32 R28, R8.reuse, R30, R64 ;  /* 0x0000001e081c723c */ /* 0x040fec0000001840 */
[----:B------:R-:W-:Y:S01]  /*a3a0*/  HMMA.16816.F32 R132, R8, R36, R132 ;  /* 0x000000240884723c */ /* 0x000fe20000001884 */
[----:B-1----:R-:W-:-:S04]  /*a3b0*/  FFMA.FTZ R0, R197, UR18, -R13 ;  /* 0x00000012c5007c23 */ /* 0x002fc8000801080d */
[----:B------:R1:W-:Y:S01]  /*a3c0*/  MUFU.EX2 R104, R0 ;  /* 0x0000000000687308 */ /* 0x0003e20000000800 */
[C---:B------:R-:W-:Y:S06]  /*a3d0*/  HMMA.16816.F32 R148, R8.reuse, R32, R148 ;  /* 0x000000200894723c */ /* 0x040fec0000001894 */
[C---:B------:R-:W-:Y:S06]  /*a3e0*/  HMMA.16816.F32 R164, R8.reuse, R40, R164 ;  /* 0x0000002808a4723c */ /* 0x040fec00000018a4 */
[----:B------:R-:W-:Y:S01]  /*a3f0*/  HMMA.16816.F32 R68, R8, R20, R68 ;  /* 0x000000140844723c */ /* 0x000fe20000001844 */
[----:B-1----:R-:W-:-:S05]  /*a400*/  FFMA.FTZ R0, R202, UR18, -R3 ;  /* 0x00000012ca007c23 */ /* 0x002fca0008010803 */
[C---:B------:R-:W-:Y:S01]  /*a410*/  HMMA.16816.F32 R84, R8.reuse, R24, R84 ;  /* 0x000000180854723c */ /* 0x040fe20000001854 */
[----:B------:R1:W-:Y:S05]  /*a420*/  MUFU.EX2 R102, R0 ;  /* 0x0000000000667308 */ /* 0x0003ea0000000800 */
[C---:B------:R-:W-:Y:S06]  /*a430*/  HMMA.16816.F32 R36, R8.reuse, R38, R88 ;  /* 0x000000260824723c */ /* 0x040fec0000001858 */
[C---:B------:R-:W-:Y:S01]  /*a440*/  HMMA.16816.F32 R32, R8.reuse, R34, R156 ;  /* 0x000000220820723c */ /* 0x040fe2000000189c */
[----:B------:R-:W3:Y:S05]  /*a450*/  LDSM.16.MT88.4 R156, [R224+0xac00] ;  /* 0x00ac0000e09c783b */ /* 0x000eea0000004200 */
[C---:B------:R-:W-:Y:S01]  /*a460*/  HMMA.16816.F32 R40, R8.reuse, R42, R172 ;  /* 0x0000002a0828723c */ /* 0x040fe200000018ac */
[--C-:B-1----:R-:W-:Y:S01]  /*a470*/  FFMA.FTZ R0, R200, UR18, -R3.reuse ;  /* 0x00000012c8007c23 */ /* 0x102fe20008010803 */
[----:B------:R-:W1:Y:S03]  /*a480*/  LDSM.16.MT88.4 R172, [R226+0xac00] ;  /* 0x00ac0000e2ac783b */ /* 0x000e660000004200 */
[----:B------:R4:W5:Y:S01]  /*a490*/  MUFU.EX2 R101, R0 ;  /* 0x0000000000657308 */ /* 0x0009620000000800 */
[C---:B------:R-:W-:Y:S06]  /*a4a0*/  HMMA.16816.F32 R20, R8.reuse, R22, R92 ;  /* 0x000000160814723c */ /* 0x040fec000000185c */
[----:B------:R-:W-:Y:S07]  /*a4b0*/  HMMA.16816.F32 R24, R8, R26, R96 ;  /* 0x0000001a0818723c */ /* 0x000fee0000001860 */
[----:B------:R-:W-:Y:S01]  /*a4c0*/  FFMA.FTZ R8, R201, R48, R196 ;  /* 0x00000030c9087223 */ /* 0x000fe200000100c4 */
[----:B------:R-:W-:Y:S01]  /*a4d0*/  F2FP.F16.F32.PACK_AB R96, R178, R179 ;  /* 0x000000b3b260723e */ /* 0x000fe200000000ff */
[----:B------:R-:W-:Y:S01]  /*a4e0*/  FADD.FTZ R10, R240, R2 ;  /* 0x00000002f00a7221 */ /* 0x000fe20000010000 */
[--C-:B----4-:R-:W-:Y:S01]  /*a4f0*/  FFMA.FTZ R0, R199, UR18, -R3.reuse ;  /* 0x00000012c7007c23 */ /* 0x110fe20008010803 */
[----:B-----5:R-:W-:Y:S01]  /*a500*/  F2FP.F16.F32.PACK_AB R92, R101, R102 ;  /* 0x00000066655c723e */ /* 0x020fe200000000ff */
[----:B------:R-:W-:Y:S01]  /*a510*/  FADD.FTZ R9, R188, R8 ;  /* 0x00000008bc097221 */ /* 0x000fe20000010000 */
[----:B------:R-:W-:Y:S01]  /*a520*/  F2FP.F16.F32.PACK_AB R98, R111, R177 ;  /* 0x000000b16f62723e */ /* 0x000fe200000000ff */
[----:B------:R4:W-:Y:S02]  /*a530*/  MUFU.EX2 R100, R0 ;  /* 0x0000000000647308 */ /* 0x0009e40000000800 */
[----:B----4-:R-:W-:Y:S01]  /*a540*/  FFMA.FTZ R0, R198, UR18, -R3 ;  /* 0x00000012c6007c23 */ /* 0x010fe20008010803 */
[----:B------:R-:W-:-:S05]  /*a550*/  FFMA.FTZ R3, R191, R50, R247 ;  /* 0x00000032bf037223 */ /* 0x000fca00000100f7 */
[----:B------:R4:W5:Y:S02]  /*a560*/  MUFU.EX2 R67, R0 ;  /* 0x0000000000437308 */ /* 0x0009640000000800 */
[----:B----4-:R-:W-:Y:S01]  /*a570*/  FFMA.FTZ R0, R207, UR18, -R12 ;  /* 0x00000012cf007c23 */ /* 0x010fe2000801080c */
[----:B-----5:R-:W-:-:S05]  /*a580*/  F2FP.F16.F32.PACK_AB R94, R67, R100 ;  /* 0x00000064435e723e */ /* 0x020fca00000000ff */
[----:B------:R4:W-:Y:S02]  /*a590*/  MUFU.EX2 R66, R0 ;  /* 0x0000000000427308 */ /* 0x0009e40000000800 */
[----:B----4-:R-:W-:-:S06]  /*a5a0*/  FFMA.FTZ R0, R205, UR18, -R12 ;  /* 0x00000012cd007c23 */ /* 0x010fcc000801080c */
        /* <DEDUP_REMOVED lines=8> */
[----:B------:R4:W5:Y:S02]  /*a630*/  MUFU.EX2 R18, R0 ;  /* 0x0000000000127308 */ /* 0x0009640000000800 */
[C---:B--2---:R-:W-:Y:S06]  /*a640*/  HMMA.16816.F32 R88, R92.reuse, R4, R52 ;  /* 0x000000045c58723c */ /* 0x044fec0000001834 */
[C---:B------:R-:W-:Y:S06]  /*a650*/  HMMA.16816.F32 R112, R92.reuse, R124, R112 ;  /* 0x0000007c5c70723c */ /* 0x040fec0000001870 */
[----:B------:R-:W-:Y:S01]  /*a660*/  HMMA.16816.F32 R120, R92, R126, R56 ;  /* 0x0000007e5c78723c */ /* 0x000fe20000001838 */
[----:B----4-:R-:W-:Y:S01]  /*a670*/  FFMA.FTZ R0, R209, UR18, -R13 ;  /* 0x00000012d1007c23 */ /* 0x010fe2000801080d */
[----:B-----5:R-:W-:-:S03]  /*a680*/  F2FP.F16.F32.PACK_AB R97, R18, R104 ;  /* 0x000000681261723e */ /* 0x020fc600000000ff */
[----:B------:R2:W-:Y:S01]  /*a690*/  MUFU.EX2 R12, R0 ;  /* 0x00000000000c7308 */ /* 0x0005e20000000800 */
[C---:B------:R-:W-:Y:S06]  /*a6a0*/  HMMA.16816.F32 R128, R92.reuse, R140, R60 ;  /* 0x0000008c5c80723c */ /* 0x040fec000000183c */
[C---:B------:R-:W-:Y:S06]  /*a6b0*/  HMMA.16816.F32 R136, R92.reuse, R142, R136 ;  /* 0x0000008e5c88723c */ /* 0x040fec0000001888 */
[----:B---3--:R-:W-:Y:S01]  /*a6c0*/  HMMA.16816.F32 R144, R92, R156, R144 ;  /* 0x0000009c5c90723c */ /* 0x008fe20000001890 */
[----:B--2---:R-:W-:-:S05]  /*a6d0*/  FFMA.FTZ R0, R210, UR18, -R13 ;  /* 0x00000012d2007c23 */ /* 0x004fca000801080d */
[C---:B------:R-:W-:Y:S01]  /*a6e0*/  HMMA.16816.F32 R152, R92.reuse, R158, R152 ;  /* 0x0000009e5c98723c */ /* 0x040fe20000001898 */
[----:B------:R2:W3:Y:S05]  /*a6f0*/  MUFU.EX2 R11, R0 ;  /* 0x00000000000b7308 */ /* 0x0004ea0000000800 */
[C---:B-1----:R-:W-:Y:S06]  /*a700*/  HMMA.16816.F32 R160, R92.reuse, R172, R160 ;  /* 0x000000ac5ca0723c */ /* 0x042fec00000018a0 */
[C---:B------:R-:W-:Y:S06]  /*a710*/  HMMA.16816.F32 R168, R92.reuse, R174, R168 ;  /* 0x000000ae5ca8723c */ /* 0x040fec00000018a8 */
[----:B------:R-:W-:Y:S01]  /*a720*/  HMMA.16816.F32 R72, R92, R80, R72 ;  /* 0x000000505c48723c */ /* 0x000fe20000001848 */
[----:B--2---:R-:W-:Y:S01]  /*a730*/  FFMA.FTZ R0, R203, R19, R250 ;  /* 0x00000013cb007223 */ /* 0x004fe200000100fa */
[----:B---3--:R-:W-:-:S03]  /*a740*/  F2FP.F16.F32.PACK_AB R99, R11, R12 ;  /* 0x0000000c0b63723e */ /* 0x008fc600000000ff */
        /* <DEDUP_REMOVED lines=60> */
[----:B------:R1:W-:Y:S01]  /*ab10*/  STL [R1+0x14], R3 ;  /* 0x0000140301007387 */ /* 0x0003e20000100800 */
[----:B------:R-:W-:Y:S01]  /*ab20*/  FADD.FTZ R0, R64, R0 ;  /* 0x0000000040007221 */ /* 0x000fe20000010000 */
[----:B------:R-:W-:Y:S01]  /*ab30*/  FADD.FTZ R252, R111, R4 ;  /* 0x000000046ffc7221 */ /* 0x000fe20000010000 */
[----:B------:R-:W-:-:S02]  /*ab40*/  MOV R104, R246 ;  /* 0x000000f600687202 */ /* 0x000fc40000000f00 */
[----:B------:R-:W-:Y:S01]  /*ab50*/  FADD.FTZ R0, R51, R0 ;  /* 0x0000000033007221 */ /* 0x000fe20000010000 */
[C---:B------:R-:W-:Y:S01]  /*ab60*/  HMMA.16816.F32 R164, R96.reuse, R172, R164 ;  /* 0x000000ac60a4723c */ /* 0x040fe200000018a4 */
[----:B------:R1:W-:Y:S01]  /*ab70*/  STL [R1+0x18], R252 ;  /* 0x000018fc01007387 */ /* 0x0003e20000100800 */
[----:B------:R-:W-:Y:S02]  /*ab80*/  MOV R101, R231 ;  /* 0x000000e700657202 */ /* 0x000fe40000000f00 */
[----:B------:R-:W-:Y:S01]  /*ab90*/  MOV R102, R244 ;  /* 0x000000f400667202 */ /* 0x000fe20000000f00 */
[----:B------:R1:W-:Y:S01]  /*aba0*/  STL [R1+0x10], R2 ;  /* 0x0000100201007387 */ /* 0x0003e20000100800 */
[C---:B------:R-:W-:Y:S03]  /*abb0*/  HMMA.16816.F32 R68, R96.reuse, R80, R68 ;  /* 0x000000506044723c */ /* 0x040fe60000001844 */
[----:B------:R1:W-:Y:S03]  /*abc0*/  STL [R1+0x1c], R0 ;  /* 0x00001c0001007387 */ /* 0x0003e60000100800 */
        /* <DEDUP_REMOVED lines=9> */
[----:B------:R-:W2:Y:S04]  /*ac60*/  LDL.64 R188, [R1+0x8] ;  /* 0x0000080001bc7983 */ /* 0x000ea80000100a00 */
[----:B------:R-:W3:Y:S01]  /*ac70*/  LDL.64 R192, [R1] ;  /* 0x0000000001c07983 */ /* 0x000ee20000100a00 */
        /* <DEDUP_REMOVED lines=10> */
[----:B------:R-:W-:Y:S01]  /*ad20*/  IMAD.U32 R2, RZ, RZ, UR24 ;  /* 0x00000018ff027e24 */ /* 0x000fe2000f8e00ff */
[----:B------:R-:W-:Y:S01]  /*ad30*/  UIADD3 UR24, UR19, -0x3, URZ ;  /* 0xfffffffd13187890 */ /* 0x000fe2000fffe03f */
[----:B------:R-:W-:Y:S01]  /*ad40*/  IMAD.U32 R3, RZ, RZ, UR25 ;  /* 0x00000019ff037e24 */ /* 0x000fe2000f8e00ff */
[----:B------:R-:W-:-:S03]  /*ad50*/  UIADD3 UR10, UR25, UR10, URZ ;  /* 0x0000000a190a7290 */ /* 0x000fc6000fffe03f */
[----:B------:R-:W5:Y:S03]  /*ad60*/  @!P3 LDC.64 R10, c[0x0][0x220] ;  /* 0x00008800ff0abb82 */ /* 0x000f660000000a00 */
[----:B------:R-:W-:-:S05]  /*ad70*/  IMAD.U32 R3, RZ, RZ, UR10 ;  /* 0x0000000aff037e24 */ /* 0x000fca000f8e00ff */
[----:B------:R-:W5:Y:S01]  /*ad80*/  @!P5 LDC.64 R8, c[0x0][0x220] ;  /* 0x00008800ff08db82 */ /* 0x000f620000000a00 */
[----:B------:R-:W-:Y:S04]  /*ad90*/  @P5 STS [R230+0x9000], RZ ;  /* 0x009000ffe6005388 */ /* 0x000fe80000000800 */
[----:B------:R-:W-:Y:S03]  /*ada0*/  @P5 STS [R230+0x9004], RZ ;  /* 0x009004ffe6005388 */ /* 0x000fe60000000800 */
[----:B------:R-:W5:Y:S01]  /*adb0*/  @!P4 LDC.64 R6, c[0x0][0x220] ;  /* 0x00008800ff06cb82 */ /* 0x000f620000000a00 */
[----:B------:R-:W-:Y:S07]  /*adc0*/  @P5 STS.64 [R230+0x9008], RZ ;  /* 0x009008ffe6005388 */ /* 0x000fee0000000a00 */
[----:B------:R-:W5:Y:S01]  /*add0*/  @!P3 LDC.64 R18, c[0x0][0x220] ;  /* 0x00008800ff12bb82 */ /* 0x000f620000000a00 */
[----:B--2---:R-:W-:-:S04]  /*ade0*/  LEA R0, P0, R2, R188, 0x6 ;  /* 0x000000bc02007211 */ /* 0x004fc800078030ff */
[----:B---3--:R-:W-:Y:S02]  /*adf0*/  LEA.HI.X R3, R2, R193, R3, 0x6, P0 ;  /* 0x000000c102037211 */ /* 0x008fe400000f3403 */
[C---:B-1----:R-:W-:Y:S02]  /*ae00*/  @!P5 LEA R4, P0, R0.reuse, R4, 0x1 ;  /* 0x000000040004d211 */ /* 0x042fe400078008ff */
[C---:B----4-:R-:W-:Y:S02]  /*ae10*/  @!P4 LEA R12, P1, R0.reuse, R12, 0x1 ;  /* 0x0000000c000cc211 */ /* 0x050fe400078208ff */
[C-C-:B------:R-:W-:Y:S02]  /*ae20*/  @!P5 LEA.HI.X R5, R0.reuse, R5, R3.reuse, 0x1, P0 ;  /* 0x000000050005d211 */ /* 0x140fe400000f0c03 */
[C---:B-----5:R-:W-:Y:S02]  /*ae30*/  @!P3 LEA R10, P0, R0.reuse, R10, 0x1 ;  /* 0x0000000a000ab211 */ /* 0x060fe400078008ff */
        /* <DEDUP_REMOVED lines=13> */
[----:B------:R-:W-:Y:S01]  /*af10*/  @!P4 LDGSTS.E.BYPASS.LTC128B.128 [R230+0xa000], desc[UR22][R12.64+0x40] ;  /* 0x0a0000400ce6cfae */ /* 0x000fe2000b901d56 */
        /* <DEDUP_REMOVED lines=26> */
[----:B------:R-:W3:Y:S04]  /*b0c0*/  LDSM.16.M88.4 R28, [R225+0x6000] ;  /* 0x00600000e11c783b */ /* 0x000ee80000000200 */
[----:B--2---:R-:W2:Y:S04]  /*b0d0*/  LDSM.16.M88.4 R8, [R228+0x1000] ;  /* 0x00100000e408783b */ /* 0x004ea80000000200 */
[----:B------:R-:W4:Y:S04]  /*b0e0*/  LDSM.16.M88.4 R48, [R225+0x6c00] ;  /* 0x006c0000e130783b */ /* 0x000f280000000200 */
[----:B------:R-:W5:Y:S04]  /*b0f0*/  LDSM.16.M88.4 R24, [R225+0x6400] ;  /* 0x00640000e118783b */ /* 0x000f680000000200 */
[----:B------:R-:W5:Y:S04]  /*b100*/  LDSM.16.M88.4 R56, [R225+0x6800] ;  /* 0x00680000e138783b */ /* 0x000f680000000200 */
[----:B------:R-:W-:Y:S04]  /*b110*/  LDSM.16.M88.4 R40, [R229] ;  /* 0x00000000e528783b */ /* 0x000fe80000000200 */
[----:B------:R-:W5:Y:S04]  /*b120*/  LDSM.16.M88.4 R52, [R227+0x6000] ;  /* 0x00600000e334783b */ /* 0x000f680000000200 */
[----:B-1----:R-:W-:Y:S04]  /*b130*/  LDSM.16.M88.4 R4, [R229+0x1000] ;  /* 0x00100000e504783b */ /* 0x002fe80000000200 */
[----:B------:R-:W1:Y:S04]  /*b140*/  LDSM.16.M88.4 R104, [R227+0x6c00] ;  /* 0x006c0000e368783b */ /* 0x000e680000000200 */
[----:B------:R-:W-:Y:S01]  /*b150*/  LDSM.16.M88.4 R108, [R225+0x7000] ;  /* 0x00700000e16c783b */ /* 0x000fe20000000200 */
[-C--:B---3--:R-:W-:Y:S03]  /*b160*/  HMMA.16816.F32 R32, R20, R28.reuse, RZ ;  /* 0x0000001c1420723c */ /* 0x088fe600000018ff */
[----:B------:R-:W3:Y:S04]  /*b170*/  LDSM.16.M88.4 R44, [R228+0x2000] ;  /* 0x00200000e42c783b */ /* 0x000ee80000000200 */
[----:B------:R-:W3:Y:S01]  /*b180*/  LDSM.16.M88.4 R60, [R227+0x6800] ;  /* 0x00680000e33c783b */ /* 0x000ee20000000200 */
[C---:B--2---:R-:W-:Y:S03]  /*b190*/  HMMA.16816.F32 R176, R8.reuse, R28, RZ ;  /* 0x0000001c08b0723c */ /* 0x044fe600000018ff */
[----:B------:R-:W-:Y:S03]  /*b1a0*/  LDSM.16.M88.4 R100, [R227+0x7000] ;  /* 0x00700000e364783b */ /* 0x000fe60000000200 */
[-C--:B------:R-:W-:Y:S01]  /*b1b0*/  HMMA.16816.F32 R200, R8, R30.reuse, RZ ;  /* 0x0000001e08c8723c */ /* 0x080fe200000018ff */
[----:B------:R-:W-:Y:S04]  /*b1c0*/  LDSM.16.M88.4 R64, [R227+0x6400] ;  /* 0x00640000e340783b */ /* 0x000fe80000000200 */
[----:B------:R-:W-:Y:S01]  /*b1d0*/  LDSM.16.M88.4 R36, [R228+0x3000] ;  /* 0x00300000e424783b */ /* 0x000fe20000000200 */
[----:B------:R-:W-:Y:S03]  /*b1e0*/  HMMA.16816.F32 R208, R20, R30, RZ ;  /* 0x0000001e14d0723c */ /* 0x000fe600000018ff */
[----:B------:R-:W0:Y:S03]  /*b1f0*/  LDGDEPBAR ;  /* 0x00000000000079af */ /* 0x000e260000000000 */
[C---:B----4-:R-:W-:Y:S06]  /*b200*/  HMMA.16816.F32 R28, R8.reuse, R50, RZ ;  /* 0x00000032081c723c */ /* 0x050fec00000018ff */
[C---:B-----5:R-:W-:Y:S06]  /*b210*/  HMMA.16816.F32 R196, R8.reuse, R24, RZ ;  /* 0x0000001808c4723c */ /* 0x060fec00000018ff */
[C---:B------:R-:W-:Y:S06]  /*b220*/  HMMA.16816.F32 R192, R8.reuse, R26, RZ ;  /* 0x0000001a08c0723c */ /* 0x040fec00000018ff */
[C---:B------:R-:W-:Y:S06]  /*b230*/  HMMA.16816.F32 R180, R8.reuse, R48, RZ ;  /* 0x0000003008b4723c */ /* 0x040fec00000018ff */
[C---:B------:R-:W-:Y:S06]  /*b240*/  HMMA.16816.F32 R188, R8.reuse, R56, RZ ;  /* 0x0000003808bc723c */ /* 0x040fec00000018ff */
[----:B------:R-:W-:Y:S06]  /*b250*/  HMMA.16816.F32 R184, R8, R58, RZ ;  /* 0x0000003a08b8723c */ /* 0x000fec00000018ff */
[----:B------:R-:W-:Y:S01]  /*b260*/  HMMA.16816.F32 R8, R40, R52, R32 ;  /* 0x000000342808723c */ /* 0x000fe20000001820 */
[----:B------:R-:W2:Y:S05]  /*b270*/  LDSM.16.M88.4 R32, [R229+0x2000] ;  /* 0x00200000e520783b */ /* 0x000eaa0000000200 */
[C---:B------:R-:W-:Y:S06]  /*b280*/  HMMA.16816.F32 R232, R20.reuse, R24, RZ ;  /* 0x0000001814e8723c */ /* 0x040fec00000018ff */
[----:B------:R-:W-:Y:S06]  /*b290*/  HMMA.16816.F32 R216, R20, R26, RZ ;  /* 0x0000001a14d8723c */ /* 0x000fec00000018ff */
[----:B-1----:R-:W-:Y:S01]  /*b2a0*/  HMMA.16816.F32 R24, R4, R106, R28 ;  /* 0x0000006a0418723c */ /* 0x002fe2000000181c */
[----:B------:R-:W-:Y:S05]  /*b2b0*/  LDSM.16.M88.4 R28, [R229+0x3000] ;  /* 0x00300000e51c783b */ /* 0x000fea0000000200 */
[----:B---3--:R-:W-:Y:S06]  /*b2c0*/  HMMA.16816.F32 R8, R44, R108, R8 ;  /* 0x0000006c2c08723c */ /* 0x008fec0000001808 */
[----:B------:R-:W-:Y:S06]  /*b2d0*/  HMMA.16816.F32 R248, R4, R62, R184 ;  /* 0x0000003e04f8723c */ /* 0x000fec00000018b8 */
[C---:B------:R-:W-:Y:S06]  /*b2e0*/  HMMA.16816.F32 R212, R20.reuse, R48, RZ ;  /* 0x0000003014d4723c */ /* 0x040fec00000018ff */
[----:B------:R-:W-:Y:S01]  /*b2f0*/  HMMA.16816.F32 R236, R20, R50, RZ ;  /* 0x0000003214ec723c */ /* 0x000fe200000018ff */
[----:B------:R-:W-:Y:S01]  /*b300*/  IMAD.MOV.U32 R184, RZ, RZ, R25 ;  /* 0x000000ffffb87224 */ /* 0x000fe200078e0019 */
[----:B------:R-:W-:Y:S01]  /*b310*/  LDSM.16.M88.4 R48, [R225+0x8000] ;  /* 0x00800000e130783b */ /* 0x000fe20000000200 */
[----:B------:R-:W-:-:S02]  /*b320*/  IMAD.MOV.U32 R0, RZ, RZ, R24 ;  /* 0x000000ffff007224 */ /* 0x000fc400078e0018 */
[----:B------:R-:W-:Y:S01]  /*b330*/  IMAD.MOV.U32 R19, RZ, RZ, R26 ;  /* 0x000000ffff137224 */ /* 0x000fe200078e001a */
[----:B------:R-:W-:Y:S01]  /*b340*/  HMMA.16816.F32 R240, R4, R104, R180 ;  /* 0x0000006804f0723c */ /* 0x000fe200000018b4 */
[----:B------:R-:W-:Y:S02]  /*b350*/  IMAD.MOV.U32 R18, RZ, RZ, R27 ;  /* 0x000000ffff127224 */ /* 0x000fe400078e001b */
[----:B------:R-:W1:Y:S03]  /*b360*/  LDSM.16.M88.4 R24, [R228+0x4000] ;  /* 0x00400000e418783b */ /* 0x000e660000000200 */
[C---:B------:R-:W-:Y:S06]  /*b370*/  HMMA.16816.F32 R204, R20.reuse, R56, RZ ;  /* 0x0000003814cc723c */ /* 0x040fec00000018ff */
[----:B------:R-:W-:Y:S06]  /*b380*/  HMMA.16816.F32 R220, R20, R58, RZ ;  /* 0x0000003a14dc723c */ /* 0x000fec00000018ff */
[----:B------:R-:W-:Y:S06]  /*b390*/  HMMA.16816.F32 R20, R4, R52, R176 ;  /* 0x000000340414723c */ /* 0x000fec00000018b0 */
[----:B------:R-:W-:Y:S01]  /*b3a0*/  HMMA.16816.F32 R176, R40, R54, R208 ;  /* 0x0000003628b0723c */ /* 0x000fe200000018d0 */
[----:B------:R-:W-:-:S02]  /*b3b0*/  IMAD.MOV.U32 R13, RZ, RZ, R240 ;  /* 0x000000ffff0d7224 */ /* 0x000fc400078e00f0 */
[----:B------:R-:W-:Y:S02]  /*b3c0*/  IMAD.MOV.U32 R12, RZ, RZ, R241 ;  /* 0x000000ffff0c7224 */ /* 0x000fe400078e00f1 */
[----:B------:R-:W-:Y:S01]  /*b3d0*/  IMAD.MOV.U32 R3, RZ, RZ, R242 ;  /* 0x000000ffff037224 */ /* 0x000fe200078e00f2 */
[----:B------:R-:W-:Y:S01]  /*b3e0*/  HMMA.16816.F32 R200, R4, R54, R200 ;  /* 0x0000003604c8723c */ /* 0x000fe200000018c8 */
[----:B------:R-:W-:Y:S01]  /*b3f0*/  LDSM.16.M88.4 R52, [R227+0x8000] ;  /* 0x00800000e334783b */ /* 0x000fe20000000200 */
[----:B------:R-:W-:-:S04]  /*b400*/  IMAD.MOV.U32 R2, RZ, RZ, R243 ;  /* 0x000000ffff027224 */ /* 0x000fc800078e00f3 */
[----:B--2---:R-:W-:Y:S01]  /*b410*/  HMMA.16816.F32 R56, R32, R100, R8 ;  /* 0x000000642038723c */ /* 0x004fe20000001808 */
[----:B------:R-:W2:Y:S05]  /*b420*/  LDSM.16.M88.4 R8, [R229+0x4000] ;  /* 0x00400000e508783b */ /* 0x000eaa0000000200 */
[C---:B------:R-:W-:Y:S06]  /*b430*/  HMMA.16816.F32 R196, R4.reuse, R64, R196 ;  /* 0x0000004004c4723c */ /* 0x040fec00000018c4 */
[C---:B------:R-:W-:Y:S06]  /*b440*/  HMMA.16816.F32 R192, R4.reuse, R66, R192 ;  /* 0x0000004204c0723c */ /* 0x040fec00000018c0 */
[----:B------:R-:W-:Y:S06]  /*b450*/  HMMA.16816.F32 R240, R4, R60, R188 ;  /* 0x0000003c04f0723c */ /* 0x000fec00000018bc */
[----:B------:R-:W-:Y:S06]  /*b460*/  HMMA.16816.F32 R212, R40, R104, R212 ;  /* 0x0000006828d4723c */ /* 0x000fec00000018d4 */
[----:B------:R-:W-:Y:S01]  /*b470*/  HMMA.16816.F32 R4, R36, R108, R20 ;  /* 0x0000006c2404723c */ /* 0x000fe20000001814 */
[----:B------:R-:W3:Y:S05]  /*b480*/  LDSM.16.M88.4 R20, [R228+0x5000] ;  /* 0x00500000e414783b */ /* 0x000eea0000000200 */
[----:B------:R-:W-:Y:S06]  /*b490*/  HMMA.16816.F32 R236, R40, R106, R236 ;  /* 0x0000006a28ec723c */ /* 0x000fec00000018ec */
[----:B------:R-:W-:Y:S06]  /*b4a0*/  HMMA.16816.F32 R104, R44, R110, R176 ;  /* 0x0000006e2c68723c */ /* 0x000fec00000018b0 */
[C---:B------:R-:W-:Y:S06]  /*b4b0*/  HMMA.16816.F32 R180, R40.reuse, R64, R232 ;  /* 0x0000004028b4723c */ /* 0x040fec00000018e8 */
[C---:B------:R-:W-:Y:S06]  /*b4c0*/  HMMA.16816.F32 R216, R40.reuse, R66, R216 ;  /* 0x0000004228d8723c */ /* 0x040fec00000018d8 */
[C---:B------:R-:W-:Y:S06]  /*b4d0*/  HMMA.16816.F32 R204, R40.reuse, R60, R204 ;  /* 0x0000003c28cc723c */ /* 0x040fec00000018cc */
[----:B------:R-:W-:Y:S01]  /*b4e0*/  HMMA.16816.F32 R220, R40, R62, R220 ;  /* 0x0000003e28dc723c */ /* 0x000fe200000018dc */
[----:B------:R-:W4:Y:S05]  /*b4f0*/  LDSM.16.M88.4 R40, [R225+0x7400] ;  /* 0x00740000e128783b */ /* 0x000f2a0000000200 */
[----:B-1----:R-:W-:Y:S06]  /*b500*/  HMMA.16816.F32 R56, R24, R48, R56 ;  /* 0x000000301838723c */ /* 0x002fec0000001838 */
[----:B------:R-:W-:Y:S06]  /*b510*/  HMMA.16816.F32 R108, R36, R110, R200 ;  /* 0x0000006e246c723c */ /* 0x000fec00000018c8 */
[----:B------:R-:W-:Y:S01]  /*b520*/  HMMA.16816.F32 R60, R28, R100, R4 ;  /* 0x000000641c3c723c */ /* 0x000fe20000001804 */
[----:B------:R-:W1:Y:S01]  /*b530*/  LDSM.16.M88.4 R4, [R229+0x5000] ;  /* 0x00500000e504783b */ /* 0x000e620000000200 */
[----:B------:R-:W-:-:S02]  /*b540*/  IMAD.MOV.U32 R201, RZ, RZ, R184 ;  /* 0x000000ffffc97224 */ /* 0x000fc400078e00b8 */
[----:B------:R-:W-:Y:S02]  /*b550*/  IMAD.MOV.U32 R200, RZ, RZ, R0 ;  /* 0x000000ffffc87224 */ /* 0x000fe400078e0000 */
[----:B------:R-:W-:Y:S06]  /*b560*/  HMMA.16816.F32 R104, R32, R102, R104 ;  /* 0x000000662068723c */ /* 0x000fec0000001868 */
[----:B--2---:R-:W-:Y:S01]  /*b570*/  HMMA.16816.F32 R176, R8, R52, R56 ;  /* 0x0000003408b0723c */ /* 0x004fe20000001838 */
[----:B------:R-:W2:Y:S05]  /*b580*/  LDSM.16.M88.4 R56, [R227+0x7400] ;  /* 0x00740000e338783b */ /* 0x000eaa0000000200 */
[----:B------:R-:W-:Y:S06]  /*b590*/  HMMA.16816.F32 R100, R28, R102, R108 ;  /* 0x000000661c64723c */ /* 0x000fec000000186c */
[----:B---3--:R-:W-:Y:S06]  /*b5a0*/  HMMA.16816.F32 R64, R20, R48, R60 ;  /* 0x000000301440723c */ /* 0x008fec000000183c */
[----:B------:R-:W-:Y:S06]  /*b5b0*/  HMMA.16816.F32 R60, R24, R50, R104 ;  /* 0x00000032183c723c */ /* 0x000fec0000001868 */
[----:B----4-:R-:W-:Y:S01]  /*b5c0*/  HMMA.16816.F32 R180, R44, R40, R180 ;  /* 0x000000282cb4723c */ /* 0x010fe200000018b4 */
[----:B------:R-:W-:-:S04]  /*b5d0*/  FMUL.FTZ R0, R176, UR28 ;  /* 0x0000001cb0007c20 */ /* 0x000fc80008410000 */
[----:B------:R3:W-:Y:S01]  /*b5e0*/  MUFU.TANH R235, R0 ;  /* 0x0000000000eb7308 */ /* 0x0007e20000002400 */
[----:B------:R-:W-:Y:S01]  /*b5f0*/  HMMA.16816.F32 R100, R20, R50, R100 ;  /* 0x000000321464723c */ /* 0x000fe20000001864 */
[----:B------:R-:W4:Y:S05]  /*b600*/  LDSM.16.M88.4 R48, [R225+0x8400] ;  /* 0x00840000e130783b */ /* 0x000f2a0000000200 */
[----:B-1----:R-:W-:Y:S06]  /*b610*/  HMMA.16816.F32 R184, R4, R52, R64 ;  /* 0x0000003404b8723c */ /* 0x002fec0000001840 */
[----:B------:R-:W-:Y:S01]  /*b620*/  HMMA.16816.F32 R64, R44, R42, R216 ;  /* 0x0000002a2c40723c */ /* 0x000fe200000018d8 */
[----:B---3--:R-:W-:-:S05]  /*b630*/  FMUL.FTZ R0, R177, UR28 ;  /* 0x0000001cb1007c20 */ /* 0x008fca0008410000 */
[----:B------:R-:W-:Y:S01]  /*b640*/  HMMA.16816.F32 R108, R8, R54, R60 ;  /* 0x00000036086c723c */ /* 0x000fe2000000183c */
[----:B------:R1:W-:Y:S05]  /*b650*/  MUFU.TANH R232, R0 ;  /* 0x0000000000e87308 */ /* 0x0003ea0000002400 */
[----:B--2---:R-:W-:Y:S06]  /*b660*/  HMMA.16816.F32 R60, R32, R56, R180 ;  /* 0x00000038203c723c */ /* 0x004fec00000018b4 */
[----:B------:R-:W-:Y:S06]  /*b670*/  HMMA.16816.F32 R188, R36, R40, R196 ;  /* 0x0000002824bc723c */ /* 0x000fec00000018c4 */
[----:B------:R-:W-:Y:S01]  /*b680*/  HMMA.16816.F32 R104, R32, R58, R64 ;  /* 0x0000003a2068723c */ /* 0x000fe20000001840 */
[----:B-1----:R-:W-:-:S04]  /*b690*/  FMUL.FTZ R0, R178, UR28 ;  /* 0x0000001cb2007c20 */ /* 0x002fc80008410000 */
[----:B------:R1:W2:Y:S01]  /*b6a0*/  MUFU.TANH R234, R0 ;  /* 0x0000000000ea7308 */ /* 0x0002a20000002400 */
[----:B------:R-:W-:Y:S01]  /*b6b0*/  HMMA.16816.F32 R180, R4, R54, R100 ;  /* 0x0000003604b4723c */ /* 0x000fe20000001864 */
[----:B------:R-:W3:Y:S05]  /*b6c0*/  LDSM.16.M88.4 R52, [R225+0x7800] ;  /* 0x00780000e134783b */ /* 0x000eea0000000200 */
[----:B----4-:R-:W-:Y:S06]  /*b6d0*/  HMMA.16816.F32 R64, R24, R48, R60 ;  /* 0x000000301840723c */ /* 0x010fec000000183c */
[----:B------:R-:W-:Y:S01]  /*b6e0*/  HMMA.16816.F32 R60, R28, R56, R188 ;  /* 0x000000381c3c723c */ /* 0x000fe200000018bc */
[----:B-1----:R-:W-:-:S05]  /*b6f0*/  FMUL.FTZ R0, R179, UR28 ;  /* 0x0000001cb3007c20 */ /* 0x002fca0008410000 */
[----:B------:R-:W-:Y:S01]  /*b700*/  HMMA.16816.F32 R176, R36, R42, R192 ;  /* 0x0000002a24b0723c */ /* 0x000fe200000018c0 */
[----:B------:R-:W1:Y:S01]  /*b710*/  LDSM.16.M88.4 R40, [R227+0x8400] ;  /* 0x00840000e328783b */ /* 0x000e620000000200 */
[----:B------:R4:W-:Y:S04]  /*b720*/  MUFU.TANH R218, R0 ;  /* 0x0000000000da7308 */ /* 0x0009e80000002400 */
[----:B------:R-:W-:-:S12]  /*b730*/  HMMA.16816.F32 R100, R24, R50, R104 ;  /* 0x000000321864723c */ /* 0x000fd80000001868 */
[----:B------:R-:W-:Y:S01]  /*b740*/  HMMA.16816.F32 R104, R20, R48, R60 ;  /* 0x000000301468723c */ /* 0x000fe2000000183c */
[----:B----4-:R-:W-:Y:S01]  /*b750*/  FMUL.FTZ R0, R184, UR28 ;  /* 0x0000001cb8007c20 */ /* 0x010fe20008410000 */
[----:B------:R-:W4:Y:S03]  /*b760*/  LDSM.16.M88.4 R60, [R227+0x7800] ;  /* 0x00780000e33c783b */ /* 0x000f260000000200 */
[----:B------:R5:W-:Y:S01]  /*b770*/  MUFU.TANH R233, R0 ;  /* 0x0000000000e97308 */ /* 0x000be20000002400 */
[----:B------:R-:W-:Y:S06]  /*b780*/  HMMA.16816.F32 R56, R28, R58, R176 ;  /* 0x0000003a1c38723c */ /* 0x000fec00000018b0 */
[----:B---3--:R-:W-:Y:S07]  /*b790*/  HMMA.16816.F32 R188, R36, R52, R240 ;  /* 0x0000003424bc723c */ /* 0x008fee00000018f0 */
[----:B------:R-:W-:-:S02]  /*b7a0*/  IMAD.MOV.U32 R240, RZ, RZ, R13 ;  /* 0x000000fffff07224 */ /* 0x000fc400078e000d */
[----:B------:R-:W3:Y:S01]  /*b7b0*/  S2R R13, SR_TID.X ;  /* 0x00000000000d7919 */ /* 0x000ee20000002100 */
[----:B-----5:R-:W-:Y:S01]  /*b7c0*/  FMUL.FTZ R0, R185, UR28 ;  /* 0x0000001cb9007c20 */ /* 0x020fe20008410000 */
[----:B-1----:R-:W-:Y:S01]  /*b7d0*/  HMMA.16816.F32 R176, R8, R40, R64 ;  /* 0x0000002808b0723c */ /* 0x002fe20000001840 */
[----:B------:R-:W-:Y:S02]  /*b7e0*/  IMAD.MOV.U32 R241, RZ, RZ, R12 ;  /* 0x000000fffff17224 */ /* 0x000fe400078e000c */
[----:B------:R1:W-:Y:S01]  /*b7f0*/  MUFU.TANH R219, R0 ;  /* 0x0000000000db7308 */ /* 0x0003e20000002400 */
[----:B------:R-:W-:Y:S02]  /*b800*/  IMAD.MOV.U32 R242, RZ, RZ, R3 ;  /* 0x000000fffff27224 */ /* 0x000fe400078e0003 */
[----:B------:R-:W-:Y:S01]  /*b810*/  HMMA.16816.F32 R64, R44, R52, R204 ;  /* 0x000000342c40723c */ /* 0x000fe200000018cc */
[----:B------:R-:W-:-:S05]  /*b820*/  IMAD.MOV.U32 R243, RZ, RZ, R2 ;  /* 0x000000fffff37224 */ /* 0x000fca00078e0002 */
[----:B------:R-:W-:Y:S01]  /*b830*/  HMMA.16816.F32 R48, R20, R50, R56 ;  /* 0x000000321430723c */ /* 0x000fe20000001838 */
[----:B------:R-:W5:Y:S01]  /*b840*/  LDSM.16.M88.4 R56, [R225+0x8800] ;  /* 0x00880000e138783b */ /* 0x000f620000000200 */
[----:B------:R-:W-:Y:S02]  /*b850*/  IMAD.MOV.U32 R205, RZ, RZ, R201 ;  /* 0x000000ffffcd7224 */ /* 0x000fe400078e00c9 */
[----:B------:R-:W-:Y:S02]  /*b860*/  IMAD.MOV.U32 R206, RZ, RZ, R19 ;  /* 0x000000ffffce7224 */ /* 0x000fe400078e0013 */
[----:B------:R-:W-:Y:S02]  /*b870*/  IMAD.MOV.U32 R204, RZ, RZ, R200 ;  /* 0x000000ffffcc7224 */ /* 0x000fe400078e00c8 */
[----:B-1----:R-:W-:Y:S01]  /*b880*/  FMUL.FTZ R0, R186, UR28 ;  /* 0x0000001cba007c20 */ /* 0x002fe20008410000 */
[----:B------:R-:W-:-:S03]  /*b890*/  IMAD.MOV.U32 R207, RZ, RZ, R18 ;  /* 0x000000ffffcf7224 */ /* 0x000fc600078e0012 */
[----:B------:R1:W-:Y:S06]  /*b8a0*/  MUFU.TANH R247, R0 ;  /* 0x0000000000f77308 */ /* 0x0003ec0000002400 */
[----:B----4-:R-:W-:Y:S01]  /*b8b0*/  HMMA.16816.F32 R64, R32, R60, R64 ;  /* 0x0000003c2040723c */ /* 0x010fe20000001840 */
[----:B---3--:R-:W-:-:S05]  /*b8c0*/  IMAD.SHL.U32 R13, R13, 0x2, RZ ;  /* 0x000000020d0d7824 */ /* 0x008fca00078e00ff */
[----:B------:R-:W-:Y:S01]  /*b8d0*/  LOP3.LUT R2, R13, 0x6, RZ, 0xc0, !PT ;  /* 0x000000060d027812 */ /* 0x000fe200078ec0ff */
[----:B-1----:R-:W-:-:S04]  /*b8e0*/  FMUL.FTZ R0, R108, UR28 ;  /* 0x0000001c6c007c20 */ /* 0x002fc80008410000 */
[----:B------:R1:W-:-:S13]  /*b8f0*/  MUFU.TANH R217, R0 ;  /* 0x0000000000d97308 */ /* 0x0003da0000002400 */
[----:B-----5:R-:W-:Y:S01]  /*b900*/  HMMA.16816.F32 R64, R24, R56, R64 ;  /* 0x000000381840723c */ /* 0x020fe20000001840 */
[----:B-1----:R-:W-:-:S04]  /*b910*/  FMUL.FTZ R0, R109, UR28 ;  /* 0x0000001c6d007c20 */ /* 0x002fc80008410000 */
[----:B------:R1:W-:Y:S02]  /*b920*/  MUFU.TANH R203, R0 ;  /* 0x0000000000cb7308 */ /* 0x0003e40000002400 */
[----:B-1----:R-:W-:-:S06]  /*b930*/  FMUL.FTZ R0, R110, UR28 ;  /* 0x0000001c6e007c20 */ /* 0x002fcc0008410000 */
[----:B------:R1:W3:Y:S02]  /*b940*/  MUFU.TANH R208, R0 ;  /* 0x0000000000d07308 */ /* 0x0002e40000002400 */
[----:B-1----:R-:W-:Y:S02]  /*b950*/  FMUL.FTZ R0, R111, UR28 ;  /* 0x0000001c6f007c20 */ /* 0x002fe40008410000 */
[----:B------:R-:W-:Y:S04]  /*b960*/  HMMA.16816.F32 R108, R8, R42, R100 ;  /* 0x0000002a086c723c */ /* 0x000fe80000001864 */
[----:B------:R1:W4:Y:S02]  /*b970*/  MUFU.TANH R209, R0 ;  /* 0x0000000000d17308 */ /* 0x0003240000002400 */
[----:B------:R-:W-:Y:S01]  /*b980*/  HMMA.16816.F32 R100, R44, R54, R220 ;  /* 0x000000362c64723c */ /* 0x000fe200000018dc */
[----:B-1----:R-:W-:-:S05]  /*b990*/  FMUL.FTZ R0, R180, UR28 ;  /* 0x0000001cb4007c20 */ /* 0x002fca0008410000 */
[----:B------:R1:W5:-:S15]  /*b9a0*/  MUFU.TANH R210, R0 ;  /* 0x0000000000d27308 */ /* 0x00035e0000002400 */
[----:B------:R-:W-:-:S03]  /*b9b0*/  NOP ;  /* 0x0000000000007918 */ /* 0x000fc60000000000 */
[----:B------:R-:W-:Y:S01]  /*b9c0*/  HMMA.16816.F32 R100, R32, R62, R100 ;  /* 0x0000003e2064723c */ /* 0x000fe20000001864 */
[----:B-1----:R-:W-:-:S04]  /*b9d0*/  FMUL.FTZ R0, R181, UR28 ;  /* 0x0000001cb5007c20 */ /* 0x002fc80008410000 */
[----:B------:R1:W-:-:S15]  /*b9e0*/  MUFU.TANH R216, R0 ;  /* 0x0000000000d87308 */ /* 0x0003de0000002400 */
[----:B------:R-:W-:-:S04]  /*b9f0*/  NOP ;  /* 0x0000000000007918 */ /* 0x000fc80000000000 */
[----:B------:R-:W-:Y:S01]  /*ba00*/  HMMA.16816.F32 R100, R24, R58, R100 ;  /* 0x0000003a1864723c */ /* 0x000fe20000001864 */
[----:B-1----:R-:W-:-:S05]  /*ba10*/  FMUL.FTZ R0, R187, UR28 ;  /* 0x0000001cbb007c20 */ /* 0x002fca0008410000 */
[----:B------:R-:W-:Y:S01]  /*ba20*/  HMMA.16816.F32 R184, R4, R40, R104 ;  /* 0x0000002804b8723c */ /* 0x000fe20000001868 */
[----:B------:R1:W-:Y:S05]  /*ba30*/  MUFU.TANH R211, R0 ;  /* 0x0000000000d37308 */ /* 0x0003ea0000002400 */
[----:B------:R-:W-:Y:S06]  /*ba40*/  HMMA.16816.F32 R104, R36, R54, R248 ;  /* 0x000000362468723c */ /* 0x000fec00000018f8 */
[----:B------:R-:W-:Y:S01]  /*ba50*/  HMMA.16816.F32 R52, R28, R60, R188 ;  /* 0x0000003c1c34723c */ /* 0x000fe200000018bc */
[----:B-1----:R-:W-:-:S04]  /*ba60*/  FMUL.FTZ R0, R182, UR28 ;  /* 0x0000001cb6007c20 */ /* 0x002fc80008410000 */
[----:B------:R1:W-:Y:S02]  /*ba70*/  MUFU.TANH R202, R0 ;  /* 0x0000000000ca7308 */ /* 0x0003e40000002400 */
[----:B-1----:R-:W-:Y:S02]  /*ba80*/  FMUL.FTZ R0, R183, UR28 ;  /* 0x0000001cb7007c20 */ /* 0x002fe40008410000 */
[----:B------:R-:W-:Y:S01]  /*ba90*/  HMMA.16816.F32 R180, R4, R42, R48 ;  /* 0x0000002a04b4723c */ /* 0x000fe20000001830 */
[----:B------:R-:W1:Y:S03]  /*baa0*/  LDSM.16.M88.4 R40, [R227+0x8800] ;  /* 0x00880000e328783b */ /* 0x000e660000000200 */
[----:B------:R2:W5:Y:S01]  /*bab0*/  MUFU.TANH R201, R0 ;  /* 0x0000000000c97308 */ /* 0x0005620000002400 */
[----:B------:R-:W3:Y:S01]  /*bac0*/  LDSM.16.M88.4 R48, [R225+0x7c00] ;  /* 0x007c0000e130783b */ /* 0x000ee20000000200 */
[----:B--2---:R-:W-:-:S06]  /*bad0*/  FMUL.FTZ R0, R176, UR28 ;  /* 0x0000001cb0007c20 */ /* 0x004fcc0008410000 */
[----:B------:R2:W-:Y:S02]  /*bae0*/  MUFU.TANH R19, R0 ;  /* 0x0000000000137308 */ /* 0x0005e40000002400 */
[----:B--2---:R-:W-:Y:S01]  /*baf0*/  FMUL.FTZ R0, R177, UR28 ;  /* 0x0000001cb1007c20 */ /* 0x004fe20008410000 */
[----:B-1----:R-:W-:Y:S05]  /*bb00*/  HMMA.16816.F32 R100, R8, R42, R100 ;  /* 0x0000002a0864723c */ /* 0x002fea0000001864 */
[----:B------:R1:W2:Y:S02]  /*bb10*/  MUFU.TANH R200, R0 ;  /* 0x0000000000c87308 */ /* 0x0002a40000002400 */
[----:B-1----:R-:W-:-:S06]  /*bb20*/  FMUL.FTZ R0, R108, UR28 ;  /* 0x0000001c6c007c20 */ /* 0x002fcc0008410000 */
[----:B------:R1:W-:Y:S11]  /*bb30*/  MUFU.TANH R199, R0 ;  /* 0x0000000000c77308 */ /* 0x0003f60000002400 */
[----:B------:R-:W-:Y:S01]  /*bb40*/  FMUL.FTZ R102, R102, UR28 ;  /* 0x0000001c66667c20 */ /* 0x000fe20008410000 */
[----:B------:R-:W-:-:S05]  /*bb50*/  FMUL.FTZ R103, R103, UR28 ;  /* 0x0000001c67677c20 */ /* 0x000fca0008410000 */
[----:B------:R-:W-:Y:S08]  /*bb60*/  MUFU.TANH R102, R102 ;  /* 0x0000006600667308 */ /* 0x000ff00000002400 */
[----:B------:R-:W-:Y:S01]  /*bb70*/  MUFU.TANH R103, R103 ;  /* 0x0000006700677308 */ /* 0x000fe20000002400 */
[----:B-1----:R-:W-:-:S07]  /*bb80*/  FMUL.FTZ R0, R109, UR28 ;  /* 0x0000001c6d007c20 */ /* 0x002fce0008410000 */
[----:B------:R1:W2:Y:S02]  /*bb90*/  MUFU.TANH R18, R0 ;  /* 0x0000000000127308 */ /* 0x0002a40000002400 */
[----:B-1----:R-:W-:-:S06]  /*bba0*/  FMUL.FTZ R0, R178, UR28 ;  /* 0x0000001cb2007c20 */ /* 0x002fcc0008410000 */
[----:B------:R1:W2:Y:S02]  /*bbb0*/  MUFU.TANH R198, R0 ;  /* 0x0000000000c67308 */ /* 0x0002a40000002400 */
[----:B-1----:R-:W-:Y:S02]  /*bbc0*/  FMUL.FTZ R0, R179, UR28 ;  /* 0x0000001cb3007c20 */ /* 0x002fe40008410000 */
[----:B------:R-:W-:Y:S04]  /*bbd0*/  HMMA.16816.F32 R176, R8, R40, R64 ;  /* 0x0000002808b0723c */ /* 0x000fe80000001840 */
[----:B------:R1:W2:Y:S02]  /*bbe0*/  MUFU.TANH R197, R0 ;  /* 0x0000000000c57308 */ /* 0x0002a40000002400 */
[----:B---3--:R-:W-:Y:S01]  /*bbf0*/  HMMA.16816.F32 R64, R44, R48, R212 ;  /* 0x000000302c40723c */ /* 0x008fe200000018d4 */
[----:B-1----:R-:W-:-:S05]  /*bc00*/  FMUL.FTZ R0, R110, UR28 ;  /* 0x0000001c6e007c20 */ /* 0x002fca0008410000 */
[----:B------:R1:W3:Y:S02]  /*bc10*/  MUFU.TANH R196, R0 ;  /* 0x0000000000c47308 */ /* 0x0002e40000002400 */
[----:B-1----:R-:W-:Y:S02]  /*bc20*/  FMUL.FTZ R0, R111, UR28 ;  /* 0x0000001c6f007c20 */ /* 0x002fe40008410000 */
[----:B------:R-:W-:Y:S04]  /*bc30*/  HMMA.16816.F32 R108, R28, R62, R104 ;  /* 0x0000003e1c6c723c */ /* 0x000fe80000001868 */
[----:B------:R1:W3:Y:S02]  /*bc40*/  MUFU.TANH R194, R0 ;  /* 0x0000000000c27308 */ /* 0x0002e40000002400 */
[----:B------:R-:W-:Y:S01]  /*bc50*/  HMMA.16816.F32 R104, R20, R56, R52 ;  /* 0x000000381468723c */ /* 0x000fe20000001834 */
[----:B------:R-:W4:Y:S05]  /*bc60*/  LDSM.16.M88.4 R52, [R227+0x7c00] ;  /* 0x007c0000e334783b */ /* 0x000f2a0000000200 */
[----:B------:R-:W-:Y:S01]  /*bc70*/  HMMA.16816.F32 R60, R44, R50, R236 ;  /* 0x000000322c3c723c */ /* 0x000fe200000018ec */
[----:B------:R-:W5:Y:S01]  /*bc80*/  LDSM.16.M88.4 R44, [R225+0x8c00] ;  /* 0x008c0000e12c783b */ /* 0x000f620000000200 */
[----:B-1----:R-:W-:-:S04]  /*bc90*/  FMUL.FTZ R0, R184, UR28 ;  /* 0x0000001cb8007c20 */ /* 0x002fc80008410000 */
[----:B------:R1:W3:Y:S06]  /*bca0*/  MUFU.TANH R195, R0 ;  /* 0x0000000000c37308 */ /* 0x0002ec0000002400 */
[----:B------:R-:W-:Y:S06]  /*bcb0*/  HMMA.16816.F32 R56, R20, R58, R108 ;  /* 0x0000003a1438723c */ /* 0x000fec000000186c */
[----:B------:R-:W-:Y:S01]  /*bcc0*/  HMMA.16816.F32 R104, R4, R40, R104 ;  /* 0x000000280468723c */ /* 0x000fe20000001868 */
[----:B-1----:R-:W-:-:S04]  /*bcd0*/  FMUL.FTZ R0, R185, UR28 ;  /* 0x0000001cb9007c20 */ /* 0x002fc80008410000 */
[----:B------:R1:W3:Y:S01]  /*bce0*/  MUFU.TANH R193, R0 ;  /* 0x0000000000c17308 */ /* 0x0002e20000002400 */
[C---:B----4-:R-:W-:Y:S06]  /*bcf0*/  HMMA.16816.F32 R64, R32.reuse, R52, R64 ;  /* 0x000000342040723c */ /* 0x050fec0000001840 */
[----:B------:R-:W-:Y:S01]  /*bd00*/  HMMA.16816.F32 R60, R32, R54, R60 ;  /* 0x00000036203c723c */ /* 0x000fe2000000183c */
[----:B------:R-:W4:Y:S11]  /*bd10*/  LDSM.16.M88.4 R32, [R227+0x8c00] ;  /* 0x008c0000e320783b */ /* 0x000f360000000200 */
[----:B------:R-:W-:Y:S01]  /*bd20*/  FMUL.FTZ R104, R104, UR28 ;  /* 0x0000001c68687c20 */ /* 0x000fe20008410000 */
[----:B------:R-:W-:Y:S01]  /*bd30*/  FMUL.FTZ R105, R105, UR28 ;  /* 0x0000001c69697c20 */ /* 0x000fe20008410000 */
[----:B------:R-:W-:Y:S01]  /*bd40*/  FMUL.FTZ R107, R107, UR28 ;  /* 0x0000001c6b6b7c20 */ /* 0x000fe20008410000 */
[----:B------:R-:W-:Y:S01]  /*bd50*/  FMUL.FTZ R106, R106, UR28 ;  /* 0x0000001c6a6a7c20 */ /* 0x000fe20008410000 */
[----:B------:R-:W-:Y:S01]  /*bd60*/  HMMA.16816.F32 R56, R4, R42, R56 ;  /* 0x0000002a0438723c */ /* 0x000fe20000001838 */
[----:B------:R-:W-:-:S04]  /*bd70*/  DEPBAR.LE SB0, 0x0 ;  /* 0x000080000000791a */ /* 0x000fc80000000000 */
[----:B-1----:R-:W-:Y:S01]  /*bd80*/  FMUL.FTZ R0, R180, UR28 ;  /* 0x0000001cb4007c20 */ /* 0x002fe20008410000 */
[----:B------:R-:W-:Y:S08]  /*bd90*/  MUFU.TANH R104, R104 ;  /* 0x0000006800687308 */ /* 0x000ff00000002400 */
[----:B------:R1:W3:Y:S08]  /*bda0*/  MUFU.TANH R191, R0 ;  /* 0x0000000000bf7308 */ /* 0x0002f00000002400 */
[----:B------:R-:W-:Y:S02]  /*bdb0*/  MUFU.TANH R107, R107 ;  /* 0x0000006b006b7308 */ /* 0x000fe40000002400 */
[----:B------:R-:W-:Y:S01]  /*bdc0*/  FMUL.FTZ R13, R56, UR28 ;  /* 0x0000001c380d7c20 */ /* 0x000fe20008410000 */
[----:B------:R-:W-:Y:S01]  /*bdd0*/  FMUL.FTZ R58, R58, UR28 ;  /* 0x0000001c3a3a7c20 */ /* 0x000fe20008410000 */
[----:B------:R-:W-:-:S04]  /*bde0*/  FMUL.FTZ R59, R59, UR28 ;  /* 0x0000001c3b3b7c20 */ /* 0x000fc80008410000 */
[----:B------:R-:W-:Y:S01]  /*bdf0*/  MUFU.TANH R106, R106 ;  /* 0x0000006a006a7308 */ /* 0x000fe20000002400 */
[----:B-1----:R-:W-:-:S07]  /*be00*/  FMUL.FTZ R0, R181, UR28 ;  /* 0x0000001cb5007c20 */ /* 0x002fce0008410000 */
[----:B------:R1:W3:Y:S08]  /*be10*/  MUFU.TANH R189, R0 ;  /* 0x0000000000bd7308 */ /* 0x0002f00000002400 */
[----:B------:R-:W-:Y:S08]  /*be20*/  MUFU.TANH R58, R58 ;  /* 0x0000003a003a7308 */ /* 0x000ff00000002400 */
[----:B------:R-:W-:Y:S01]  /*be30*/  MUFU.TANH R59, R59 ;  /* 0x0000003b003b7308 */ /* 0x000fe20000002400 */
[----:B-1----:R-:W-:-:S07]  /*be40*/  FMUL.FTZ R0, R186, UR28 ;  /* 0x0000001cba007c20 */ /* 0x002fce0008410000 */
[----:B------:R1:W3:Y:S02]  /*be50*/  MUFU.TANH R192, R0 ;  /* 0x0000000000c07308 */ /* 0x0002e40000002400 */
[----:B-1----:R-:W-:-:S06]  /*be60*/  FMUL.FTZ R0, R187, UR28 ;  /* 0x0000001cbb007c20 */ /* 0x002fcc0008410000 */
[----:B------:R1:W3:Y:S02]  /*be70*/  MUFU.TANH R190, R0 ;  /* 0x0000000000be7308 */ /* 0x0002e40000002400 */
[----:B-1----:R-:W-:-:S06]  /*be80*/  FMUL.FTZ R0, R182, UR28 ;  /* 0x0000001cb6007c20 */ /* 0x002fcc0008410000 */
[----:B------:R1:W3:Y:S02]  /*be90*/  MUFU.TANH R188, R0 ;  /* 0x0000000000bc7308 */ /* 0x0002e40000002400 */
[----:B-1----:R-:W-:Y:S02]  /*bea0*/  FMUL.FTZ R0, R183, UR28 ;  /* 0x0000001cb7007c20 */ /* 0x002fe40008410000 */
[C---:B------:R-:W-:Y:S04]  /*beb0*/  HMMA.16816.F32 R180, R36.reuse, R48, R240 ;  /* 0x0000003024b4723c */ /* 0x040fe800000018f0 */
[----:B------:R1:W-:Y:S02]  /*bec0*/  MUFU.TANH R187, R0 ;  /* 0x0000000000bb7308 */ /* 0x0003e40000002400 */
[----:B------:R-:W-:Y:S06]  /*bed0*/  HMMA.16816.F32 R48, R36, R50, R204 ;  /* 0x000000322430723c */ /* 0x000fec00000018cc */
[C---:B-----5:R-:W-:Y:S01]  /*bee0*/  HMMA.16816.F32 R36, R24.reuse, R44, R64 ;  /* 0x0000002c1824723c */ /* 0x060fe20000001840 */
[----:B------:R5:W-:Y:S05]  /*bef0*/  MUFU.TANH R65, R13 ;  /* 0x0000000d00417308 */ /* 0x000bea0000002400 */
[----:B------:R-:W-:Y:S01]  /*bf00*/  HMMA.16816.F32 R24, R24, R46, R60 ;  /* 0x0000002e1818723c */ /* 0x000fe2000000183c */
[----:B-1----:R-:W-:-:S02]  /*bf10*/  FMUL.FTZ R0, R176, UR28 ;  /* 0x0000001cb0007c20 */ /* 0x002fc40008410000 */
[----:B------:R-:W-:Y:S03]  /*bf20*/  MUFU.TANH R66, R105 ;  /* 0x0000006900427308 */ /* 0x000fe60000002400 */
[C---:B------:R-:W-:Y:S05]  /*bf30*/  HMMA.16816.F32 R40, R28.reuse, R52, R180 ;  /* 0x000000341c28723c */ /* 0x040fea00000018b4 */
[----:B------:R1:W3:Y:S01]  /*bf40*/  MUFU.TANH R176, R0 ;  /* 0x0000000000b07308 */ /* 0x0002e20000002400 */
[----:B------:R-:W-:Y:S01]  /*bf50*/  HMMA.16816.F32 R52, R28, R54, R48 ;  /* 0x000000361c34723c */ /* 0x000fe20000001830 */
[----:B-----5:R-:W-:-:S05]  /*bf60*/  FMUL.FTZ R13, R57, UR28 ;  /* 0x0000001c390d7c20 */ /* 0x020fca0008410000 */
[C---:B----4-:R-:W-:Y:S01]  /*bf70*/  HMMA.16816.F32 R36, R8.reuse, R32, R36 ;  /* 0x000000200824723c */ /* 0x050fe20000001824 */
[----:B------:R-:W-:Y:S05]  /*bf80*/  MUFU.TANH R64, R13 ;  /* 0x0000000d00407308 */ /* 0x000fea0000002400 */
[----:B------:R-:W-:Y:S01]  /*bf90*/  HMMA.16816.F32 R24, R8, R34, R24 ;  /* 0x000000220818723c */ /* 0x000fe20000001818 */
[----:B-1----:R-:W-:-:S05]  /*bfa0*/  FMUL.FTZ R0, R177, UR28 ;  /* 0x0000001cb1007c20 */ /* 0x002fca0008410000 */
[C---:B------:R-:W-:Y:S01]  /*bfb0*/  HMMA.16816.F32 R28, R20.reuse, R44, R40 ;  /* 0x0000002c141c723c */ /* 0x040fe20000001828 */
[----:B------:R1:W-:Y:S05]  /*bfc0*/  MUFU.TANH R184, R0 ;  /* 0x0000000000b87308 */ /* 0x0003ea0000002400 */
[----:B------:R-:W-:Y:S06]  /*bfd0*/  HMMA.16816.F32 R20, R20, R46, R52 ;  /* 0x0000002e1414723c */ /* 0x000fec0000001834 */
[----:B------:R-:W-:Y:S01]  /*bfe0*/  FMUL.FTZ R36, R36, UR28 ;  /* 0x0000001c24247c20 */ /* 0x000fe20008410000 */
[----:B------:R-:W-:Y:S01]  /*bff0*/  FMUL.FTZ R10, R37, UR28 ;  /* 0x0000001c250a7c20 */ /* 0x000fe20008410000 */
[----:B------:R-:W-:Y:S01]  /*c000*/  FMUL.FTZ R39, R39, UR28 ;  /* 0x0000001c27277c20 */ /* 0x000fe20008410000 */
[----:B------:R-:W-:Y:S01]  /*c010*/  FMUL.FTZ R38, R38, UR28 ;  /* 0x0000001c26267c20 */ /* 0x000fe20008410000 */
[----:B------:R-:W-:Y:S02]  /*c020*/  MUFU.TANH R13, R36 ;  /* 0x00000024000d7308 */ /* 0x000fe40000002400 */
[----:B------:R-:W-:Y:S01]  /*c030*/  FMUL.FTZ R24, R24, UR28 ;  /* 0x0000001c18187c20 */ /* 0x000fe20008410000 */
[----:B-1----:R-:W-:Y:S01]  /*c040*/  FMUL.FTZ R0, R100, UR28 ;  /* 0x0000001c64007c20 */ /* 0x002fe20008410000 */
[----:B------:R-:W-:Y:S01]  /*c050*/  FMUL.FTZ R25, R25, UR28 ;  /* 0x0000001c19197c20 */ /* 0x000fe20008410000 */
[----:B------:R-:W-:Y:S01]  /*c060*/  FMUL.FTZ R26, R26, UR28 ;  /* 0x0000001c1a1a7c20 */ /* 0x000fe20008410000 */
[----:B------:R-:W-:-:S02]  /*c070*/  FMUL.FTZ R27, R27, UR28 ;  /* 0x0000001c1b1b7c20 */ /* 0x000fc40008410000 */
        /* <DEDUP_REMOVED lines=8> */
[----:B------:R1:W4:Y:S08]  /*c100*/  MUFU.TANH R177, R0 ;  /* 0x0000000000b17308 */ /* 0x0003300000002400 */
[----:B------:R-:W-:Y:S08]  /*c110*/  MUFU.TANH R39, R39 ;  /* 0x0000002700277308 */ /* 0x000ff00000002400 */
[----:B------:R-:W-:Y:S01]  /*c120*/  MUFU.TANH R38, R38 ;  /* 0x0000002600267308 */ /* 0x000fe20000002400 */
[----:B-1----:R-:W-:-:S07]  /*c130*/  FMUL.FTZ R0, R179, UR28 ;  /* 0x0000001cb3007c20 */ /* 0x002fce0008410000 */
[----:B------:R1:W5:Y:S02]  /*c140*/  MUFU.TANH R101, R0 ;  /* 0x0000000000657308 */ /* 0x0003640000002400 */
[----:B-1----:R-:W-:-:S04]  /*c150*/  IMAD.U32 R0, RZ, RZ, UR24 ;  /* 0x00000018ff007e24 */ /* 0x002fc8000f8e00ff */
[----:B------:R-:W-:-:S04]  /*c160*/  IMAD R0, R0, 0x40, R2 ;  /* 0x0000004000007824 */ /* 0x000fc800078e0202 */
[C---:B------:R-:W-:Y:S01]  /*c170*/  VIADD R3, R0.reuse, 0x8 ;  /* 0x0000000800037836 */ /* 0x040fe20000000000 */
[----:B------:R-:W-:Y:S01]  /*c180*/  BAR.SYNC.DEFER_BLOCKING 0x0 ;  /* 0x0000000000007b1d */ /* 0x000fe20000010000 */
[CC--:B------:R-:W-:Y:S01]  /*c190*/  ISETP.GE.AND P6, PT, R0.reuse, R15.reuse, PT ;  /* 0x0000000f0000720c */ /* 0x0c0fe20003fc6270 */
[C---:B------:R-:W-:Y:S01]  /*c1a0*/  VIADD R2, R0.reuse, 0x9 ;  /* 0x0000000900027836 */ /* 0x040fe20000000000 */
[CC--:B------:R-:W-:Y:S01]  /*c1b0*/  ISETP.GE.AND P2, PT, R0.reuse, R14.reuse, PT ;  /* 0x0000000e0000720c */ /* 0x0c0fe20003f46270 */
[----:B------:R-:W-:Y:S01]  /*c1c0*/  VIADD R12, R0, 0x1 ;  /* 0x00000001000c7836 */ /* 0x000fe20000000000 */
[----:B------:R-:W-:Y:S01]  /*c1d0*/  FSEL R49, R234, -INF , !P6 ;  /* 0xff800000ea317808 */ /* 0x000fe20007000000 */
[C---:B------:R-:W-:Y:S01]  /*c1e0*/  VIADD R8, R0.reuse, 0x11 ;  /* 0x0000001100087836 */ /* 0x040fe20000000000 */
[C---:B------:R-:W-:Y:S01]  /*c1f0*/  ISETP.GE.AND P6, PT, R3.reuse, R15, PT ;  /* 0x0000000f0300720c */ /* 0x040fe20003fc6270 */
[----:B------:R-:W-:Y:S01]  /*c200*/  VIADD R9, R0, 0x10 ;  /* 0x0000001000097836 */ /* 0x000fe20000000000 */
[----:B------:R-:W-:-:S02]  /*c210*/  ISETP.GE.AND P0, PT, R3, R14, PT ;  /* 0x0000000e0300720c */ /* 0x000fc40003f06270 */
[----:B------:R-:W-:Y:S02]  /*c220*/  FSEL R63, R208, -INF , !P6 ;  /* 0xff800000d03f7808 */ /* 0x000fe40007000000 */
[----:B------:R-:W-:Y:S02]  /*c230*/  ISETP.GE.AND P6, PT, R2, R15, PT ;  /* 0x0000000f0200720c */ /* 0x000fe40003fc6270 */
[----:B------:R-:W-:Y:S02]  /*c240*/  ISETP.GE.AND P1, PT, R12, R14, PT ;  /* 0x0000000e0c00720c */ /* 0x000fe40003f26270 */
[----:B------:R-:W-:Y:S02]  /*c250*/  FSEL R62, R209, -INF , !P6 ;  /* 0xff800000d13e7808 */ /* 0x000fe40007000000 */
[----:B------:R-:W-:Y:S02]  /*c260*/  ISETP.GE.AND P6, PT, R3, R16, PT ;  /* 0x000000100300720c */ /* 0x000fe40003fc6270 */
[----:B------:R-:W-:-:S02]  /*c270*/  FSEL R61, R217, -INF , !P0 ;  /* 0xff800000d93d7808 */ /* 0x000fc40004000000 */
[----:B------:R-:W-:Y:S02]  /*c280*/  ISETP.GE.AND P0, PT, R12, R16, PT ;  /* 0x000000100c00720c */ /* 0x000fe40003f06270 */
[----:B------:R-:W-:Y:S02]  /*c290*/  FSEL R50, R210, -INF , !P6 ;  /* 0xff800000d2327808 */ /* 0x000fe40007000000 */
[----:B------:R-:W-:Y:S02]  /*c2a0*/  FSEL R60, R232, -INF , !P1 ;  /* 0xff800000e83c7808 */ /* 0x000fe40004800000 */
[----:B------:R-:W-:Y:S02]  /*c2b0*/  ISETP.GE.AND P6, PT, R2, R17, PT ;  /* 0x000000110200720c */ /* 0x000fe40003fc6270 */
[----:B------:R-:W-:Y:S02]  /*c2c0*/  FSEL R56, R235, -INF , !P2 ;  /* 0xff800000eb387808 */ /* 0x000fe40005000000 */
[----:B------:R-:W-:-:S02]  /*c2d0*/  ISETP.GE.AND P1, PT, R12, R15, PT ;  /* 0x0000000f0c00720c */ /* 0x000fc40003f26270 */
[C---:B------:R-:W-:Y:S02]  /*c2e0*/  ISETP.GE.AND P2, PT, R2.reuse, R14, PT ;  /* 0x0000000e0200720c */ /* 0x040fe40003f46270 */
[----:B------:R-:W-:Y:S02]  /*c2f0*/  FSEL R45, R219, -INF , !P0 ;  /* 0xff800000db2d7808 */ /* 0x000fe40004000000 */
[----:B------:R-:W-:Y:S01]  /*c300*/  ISETP.GE.AND P0, PT, R2, R16, PT ;  /* 0x000000100200720c */ /* 0x000fe20003f06270 */
[----:B------:R-:W-:Y:S01]  /*c310*/  VIADD R2, R0, 0x19 ;  /* 0x0000001900027836 */ /* 0x000fe20000000000 */
[----:B------:R-:W-:Y:S02]  /*c320*/  FSEL R44, R201, -INF , !P6 ;  /* 0xff800000c92c7808 */ /* 0x000fe40007000000 */
[----:B------:R-:W-:Y:S02]  /*c330*/  FSEL R51, R218, -INF , !P1 ;  /* 0xff800000da337808 */ /* 0x000fe40004800000 */
[----:B------:R-:W-:-:S02]  /*c340*/  ISETP.GE.AND P6, PT, R8, R14, PT ;  /* 0x0000000e0800720c */ /* 0x000fc40003fc6270 */
[----:B------:R-:W-:Y:S02]  /*c350*/  FSEL R57, R203, -INF , !P2 ;  /* 0xff800000cb397808 */ /* 0x000fe40005000000 */
[----:B------:R-:W-:Y:S02]  /*c360*/  ISETP.GE.AND P1, PT, R0, R16, PT ;  /* 0x000000100000720c */ /* 0x000fe40003f26270 */
[----:B------:R-:W-:Y:S02]  /*c370*/  ISETP.GE.AND P2, PT, R12, R17, PT ;  /* 0x000000110c00720c */ /* 0x000fe40003f46270 */
[----:B------:R-:W-:Y:S01]  /*c380*/  FSEL R41, R216, -INF , !P0 ;  /* 0xff800000d8297808 */ /* 0x000fe20004000000 */
[----:B------:R1:W5:Y:S01]  /*c390*/  MUFU.TANH R12, R10 ;  /* 0x0000000a000c7308 */ /* 0x0003620000002400 */
[----:B--2---:R-:W-:Y:S02]  /*c3a0*/  FSEL R36, R200, -INF , !P6 ;  /* 0xff800000c8247808 */ /* 0x004fe40007000000 */
[----:B------:R-:W-:-:S02]  /*c3b0*/  FSEL R48, R233, -INF , !P1 ;  /* 0xff800000e9307808 */ /* 0x000fc40004800000 */
[-C--:B------:R-:W-:Y:S02]  /*c3c0*/  ISETP.GE.AND P0, PT, R0, R17.reuse, PT ;  /* 0x000000110000720c */ /* 0x080fe40003f06270 */
[----:B------:R-:W-:Y:S02]  /*c3d0*/  ISETP.GE.AND P6, PT, R2, R14, PT ;  /* 0x0000000e0200720c */ /* 0x000fe40003fc6270 */
[----:B------:R-:W-:Y:S01]  /*c3e0*/  ISETP.GE.AND P1, PT, R3, R17, PT ;  /* 0x000000110300720c */ /* 0x000fe20003f26270 */
[----:B------:R-:W-:Y:S01]  /*c3f0*/  VIADD R3, R0, 0x18 ;  /* 0x0000001800037836 */ /* 0x000fe20000000000 */
[----:B------:R-:W-:Y:S02]  /*c400*/  FSEL R43, R211, -INF , !P2 ;  /* 0xff800000d32b7808 */ /* 0x000fe40005000000 */
[----:B------:R-:W-:Y:S02]  /*c410*/  ISETP.GE.AND P2, PT, R9, R15, PT ;  /* 0x0000000f0900720c */ /* 0x000fe40003f46270 */
[----:B------:R-:W-:-:S02]  /*c420*/  FSEL R40, R247, -INF , !P0 ;  /* 0xff800000f7287808 */ /* 0x000fc40004000000 */
[----:B------:R-:W-:Y:S02]  /*c430*/  FSEL R18, R18, -INF , !P6 ;  /* 0xff80000012127808 */ /* 0x000fe40007000000 */
[----:B------:R-:W-:Y:S02]  /*c440*/  ISETP.GE.AND P0, PT, R9, R14, PT ;  /* 0x0000000e0900720c */ /* 0x000fe40003f06270 */
[-C--:B------:R-:W-:Y:S02]  /*c450*/  ISETP.GE.AND P6, PT, R8, R15.reuse, PT ;  /* 0x0000000f0800720c */ /* 0x080fe40003fc6270 */
[----:B------:R-:W-:Y:S02]  /*c460*/  FSEL R108, R198, -INF , !P2 ;  /* 0xff800000c66c7808 */ /* 0x000fe40005000000 */
[----:B------:R-:W-:Y:S02]  /*c470*/  ISETP.GE.AND P2, PT, R3, R15, PT ;  /* 0x0000000f0300720c */ /* 0x000fe40003f46270 */
[----:B------:R-:W-:-:S02]  /*c480*/  FSEL R19, R19, -INF , !P0 ;  /* 0xff80000013137808 */ /* 0x000fc40004000000 */
[----:B------:R-:W-:Y:S02]  /*c490*/  FSEL R109, R197, -INF , !P6 ;  /* 0xff800000c56d7808 */ /* 0x000fe40007000000 */
[----:B------:R-:W-:Y:S02]  /*c4a0*/  ISETP.GE.AND P0, PT, R3, R14, PT ;  /* 0x0000000e0300720c */ /* 0x000fe40003f06270 */
[----:B------:R-:W-:Y:S02]  /*c4b0*/  ISETP.GE.AND P6, PT, R2, R15, PT ;  /* 0x0000000f0200720c */ /* 0x000fe40003fc6270 */
[----:B------:R-:W-:Y:S02]  /*c4c0*/  FSEL R42, R202, -INF , !P1 ;  /* 0xff800000ca2a7808 */ /* 0x000fe40004800000 */
[----:B---3--:R-:W-:Y:S02]  /*c4d0*/  FSEL R110, R196, -INF , !P2 ;  /* 0xff800000c46e7808 */ /* 0x008fe40005000000 */
[----:B------:R-:W-:-:S02]  /*c4e0*/  ISETP.GE.AND P1, PT, R9, R16, PT ;  /* 0x000000100900720c */ /* 0x000fc40003f26270 */
[----:B------:R-:W-:Y:S02]  /*c4f0*/  ISETP.GE.AND P2, PT, R8, R16, PT ;  /* 0x000000100800720c */ /* 0x000fe40003f46270 */
[----:B------:R-:W-:Y:S02]  /*c500*/  FSEL R37, R199, -INF , !P0 ;  /* 0xff800000c7257808 */ /* 0x000fe40004000000 */
[----:B------:R-:W-:Y:S02]  /*c510*/  FSEL R111, R194, -INF , !P6 ;  /* 0xff800000c26f7808 */ /* 0x000fe40007000000 */
[-C--:B------:R-:W-:Y:S02]  /*c520*/  ISETP.GE.AND P0, PT, R9, R17.reuse, PT ;  /* 0x000000110900720c */ /* 0x080fe40003f06270 */
[----:B------:R-:W-:Y:S02]  /*c530*/  ISETP.GE.AND P6, PT, R8, R17, PT ;  /* 0x000000110800720c */ /* 0x000fe40003fc6270 */
[----:B-1----:R-:W-:Y:S01]  /*c540*/  HMMA.16816.F32 R8, R4, R32, R28 ;  /* 0x000000200408723c */ /* 0x002fe2000000181c */
[----:B------:R-:W-:-:S02]  /*c550*/  FSEL R46, R195, -INF , !P1 ;  /* 0xff800000c32e7808 */ /* 0x000fc40004800000 */
[----:B------:R-:W-:Y:S02]  /*c560*/  FSEL R47, R193, -INF , !P2 ;  /* 0xff800000c12f7808 */ /* 0x000fe40005000000 */
[-C--:B------:R-:W-:Y:S01]  /*c570*/  ISETP.GE.AND P1, PT, R3, R16.reuse, PT ;  /* 0x000000100300720c */ /* 0x080fe20003f26270 */
[----:B------:R-:W-:Y:S01]  /*c580*/  HMMA.16816.F32 R32, R4, R34, R20 ;  /* 0x000000220420723c */ /* 0x000fe20000001814 */
[----:B------:R-:W-:Y:S02]  /*c590*/  ISETP.GE.AND P2, PT, R2, R16, PT ;  /* 0x000000100200720c */ /* 0x000fe40003f46270 */
[----:B------:R-:W-:Y:S02]  /*c5a0*/  FSEL R52, R191, -INF , !P1 ;  /* 0xff800000bf347808 */ /* 0x000fe40004800000 */
[----:B------:R-:W-:Y:S02]  /*c5b0*/  FSEL R53, R189, -INF , !P2 ;  /* 0xff800000bd357808 */ /* 0x000fe40005000000 */
[C---:B------:R-:W-:Y:S01]  /*c5c0*/  VIADD R5, R0.reuse, 0x20 ;  /* 0x0000002000057836 */ /* 0x040fe20000000000 */
[-C--:B------:R-:W-:Y:S01]  /*c5d0*/  ISETP.GE.AND P1, PT, R3, R17.reuse, PT ;  /* 0x000000110300720c */ /* 0x080fe20003f26270 */
[----:B------:R-:W-:Y:S01]  /*c5e0*/  VIADD R4, R0, 0x21 ;  /* 0x0000002100047836 */ /* 0x000fe20000000000 */
[----:B------:R-:W-:Y:S01]  /*c5f0*/  ISETP.GE.AND P2, PT, R2, R17, PT ;  /* 0x000000110200720c */ /* 0x000fe20003f46270 */
[----:B------:R-:W-:Y:S01]  /*c600*/  VIADD R3, R0, 0x28 ;  /* 0x0000002800037836 */ /* 0x000fe20000000000 */
[----:B------:R-:W-:Y:S01]  /*c610*/  FSEL R54, R192, -INF , !P0 ;  /* 0xff800000c0367808 */ /* 0x000fe20004000000 */
[----:B------:R-:W-:Y:S01]  /*c620*/  VIADD R2, R0, 0x29 ;  /* 0x0000002900027836 */ /* 0x000fe20000000000 */
[----:B------:R-:W-:-:S02]  /*c630*/  FSEL R55, R190, -INF , !P6 ;  /* 0xff800000be377808 */ /* 0x000fc40007000000 */
[CC--:B------:R-:W-:Y:S02]  /*c640*/  ISETP.GE.AND P0, PT, R5.reuse, R14.reuse, PT ;  /* 0x0000000e0500720c */ /* 0x0c0fe40003f06270 */
[-C--:B------:R-:W-:Y:S01]  /*c650*/  ISETP.GE.AND P6, PT, R5, R15.reuse, PT ;  /* 0x0000000f0500720c */ /* 0x080fe20003fc6270 */
[----:B------:R-:W-:Y:S01]  /*c660*/  FMUL.FTZ R6, R10, UR28 ;  /* 0x0000001c0a067c20 */ /* 0x000fe20008410000 */
[----:B------:R-:W-:Y:S01]  /*c670*/  FSEL R100, R188, -INF , !P1 ;  /* 0xff800000bc647808 */ /* 0x000fe20004800000 */
[----:B------:R-:W-:Y:S01]  /*c680*/  FMUL.FTZ R8, R8, UR28 ;  /* 0x0000001c08087c20 */ /* 0x000fe20008410000 */
[----:B------:R-:W-:Y:S01]  /*c690*/  FSEL R176, R176, -INF , !P0 ;  /* 0xff800000b0b07808 */ /* 0x000fe20004000000 */
[----:B------:R-:W-:Y:S01]  /*c6a0*/  FMUL.FTZ R9, R9, UR28 ;  /* 0x0000001c09097c20 */ /* 0x000fe20008410000 */
[----:B----4-:R-:W-:Y:S01]  /*c6b0*/  FSEL R191, R177, -INF , !P6 ;  /* 0xff800000b1bf7808 */ /* 0x010fe20007000000 */
[----:B------:R-:W1:Y:S01]  /*c6c0*/  MUFU.TANH R6, R6 ;  /* 0x0000000600067308 */ /* 0x000e620000002400 */
[-C--:B------:R-:W-:Y:S01]  /*c6d0*/  ISETP.GE.AND P1, PT, R4, R14.reuse, PT ;  /* 0x0000000e0400720c */ /* 0x080fe20003f26270 */
[----:B------:R-:W-:Y:S01]  /*c6e0*/  FMUL.FTZ R32, R32, UR28 ;  /* 0x0000001c20207c20 */ /* 0x000fe20008410000 */
[----:B------:R-:W-:Y:S01]  /*c6f0*/  ISETP.GE.AND P0, PT, R2, R14, PT ;  /* 0x0000000e0200720c */ /* 0x000fe20003f06270 */
[----:B------:R-:W-:Y:S01]  /*c700*/  FMUL.FTZ R7, R33, UR28 ;  /* 0x0000001c21077c20 */ /* 0x000fe20008410000 */
[----:B------:R-:W-:Y:S01]  /*c710*/  ISETP.GE.AND P6, PT, R3, R15, PT ;  /* 0x0000000f0300720c */ /* 0x000fe20003fc6270 */
[----:B------:R-:W-:Y:S01]  /*c720*/  FMUL.FTZ R34, R34, UR28 ;  /* 0x0000001c22227c20 */ /* 0x000fe20008410000 */
[----:B------:R-:W-:Y:S01]  /*c730*/  FSEL R178, R184, -INF , !P1 ;  /* 0xff800000b8b27808 */ /* 0x000fe20004800000 */
[----:B------:R-:W2:Y:S01]  /*c740*/  MUFU.TANH R8, R8 ;  /* 0x0000000800087308 */ /* 0x000ea20000002400 */
[----:B------:R-:W-:-:S02]  /*c750*/  FSEL R185, R185, -INF , !P0 ;  /* 0xff800000b9b97808 */ /* 0x000fc40004000000 */
[----:B------:R-:W-:Y:S02]  /*c760*/  FSEL R195, R102, -INF , !P6 ;  /* 0xff80000066c37808 */ /* 0x000fe40007000000 */
[-C--:B------:R-:W-:Y:S02]  /*c770*/  ISETP.GE.AND P1, PT, R5, R16.reuse, PT ;  /* 0x000000100500720c */ /* 0x080fe40003f26270 */
[C---:B------:R-:W-:Y:S01]  /*c780*/  ISETP.GE.AND P0, PT, R4.reuse, R15, PT ;  /* 0x0000000f0400720c */ /* 0x040fe20003f06270 */
[----:B------:R-:W3:Y:S01]  /*c790*/  MUFU.TANH R9, R9 ;  /* 0x0000000900097308 */ /* 0x000ee20000002400 */
[----:B------:R-:W-:Y:S02]  /*c7a0*/  ISETP.GE.AND P6, PT, R4, R16, PT ;  /* 0x000000100400720c */ /* 0x000fe40003fc6270 */
[----:B-----5:R-:W-:Y:S02]  /*c7b0*/  FSEL R193, R101, -INF , !P0 ;  /* 0xff80000065c17808 */ /* 0x020fe40004000000 */
[----:B------:R-:W-:-:S02]  /*c7c0*/  FSEL R177, R104, -INF , !P1 ;  /* 0xff80000068b17808 */ /* 0x000fc40004800000 */
[----:B------:R-:W-:Y:S01]  /*c7d0*/  FSEL R179, R66, -INF , !P6 ;  /* 0xff80000042b37808 */ /* 0x000fe20007000000 */
[----:B------:R-:W4:Y:S01]  /*c7e0*/  MUFU.TANH R32, R32 ;  /* 0x0000002000207308 */ /* 0x000f220000002400 */
[C---:B------:R-:W-:Y:S02]  /*c7f0*/  ISETP.GE.AND P0, PT, R2.reuse, R15, PT ;  /* 0x0000000f0200720c */ /* 0x040fe40003f06270 */
[-C--:B------:R-:W-:Y:S02]  /*c800*/  ISETP.GE.AND P1, PT, R3, R16.reuse, PT ;  /* 0x000000100300720c */ /* 0x080fe40003f26270 */
[----:B------:R-:W-:Y:S02]  /*c810*/  ISETP.GE.AND P6, PT, R2, R16, PT ;  /* 0x000000100200720c */ /* 0x000fe40003fc6270 */
[----:B------:R-:W-:Y:S01]  /*c820*/  FSEL R105, R187, -INF , !P2 ;  /* 0xff800000bb697808 */ /* 0x000fe20005000000 */
[----:B------:R-:W5:Y:S01]  /*c830*/  MUFU.TANH R7, R7 ;  /* 0x0000000700077308 */ /* 0x000f620000002400 */
[----:B------:R-:W-:-:S02]  /*c840*/  FSEL R198, R103, -INF , !P0 ;  /* 0xff80000067c67808 */ /* 0x000fc40004000000 */
[----:B------:R-:W-:Y:S02]  /*c850*/  FSEL R180, R65, -INF , !P1 ;  /* 0xff80000041b47808 */ /* 0x000fe40004800000 */
[----:B------:R-:W-:Y:S02]  /*c860*/  FSEL R181, R64, -INF , !P6 ;  /* 0xff80000040b57808 */ /* 0x000fe40007000000 */
[C---:B------:R-:W-:Y:S02]  /*c870*/  ISETP.GE.AND P2, PT, R3.reuse, R14, PT ;  /* 0x0000000e0300720c */ /* 0x040fe40003f46270 */
[-C--:B------:R-:W-:Y:S01]  /*c880*/  ISETP.GE.AND P0, PT, R4, R17.reuse, PT ;  /* 0x000000110400720c */ /* 0x080fe20003f06270 */
        /* <DEDUP_REMOVED lines=8> */
[----:B------:R-:W-:Y:S02]  /*c910*/  FSEL R186, R186, -INF , !P2 ;  /* 0xff800000baba7808 */ /* 0x000fe40005000000 */
[-C--:B------:R-:W-:Y:S02]  /*c920*/  ISETP.GE.AND P1, PT, R2, R14.reuse, PT ;  /* 0x0000000e0200720c */ /* 0x080fe40003f26270 */
[-C--:B------:R-:W-:Y:S02]  /*c930*/  ISETP.GE.AND P6, PT, R0, R14.reuse, PT ;  /* 0x0000000e0000720c */ /* 0x080fe40003fc6270 */
[----:B------:R-:W-:Y:S01]  /*c940*/  ISETP.GE.AND P2, PT, R5, R17, PT ;  /* 0x000000110500720c */ /* 0x000fe20003f46270 */
[----:B------:R-:W-:Y:S01]  /*c950*/  FMUL.FTZ R5, R11, UR28 ;  /* 0x0000001c0b057c20 */ /* 0x000fe20008410000 */
[----:B------:R-:W-:Y:S02]  /*c960*/  FSEL R107, R107, -INF , !P0 ;  /* 0xff8000006b6b7808 */ /* 0x000fe40004000000 */
[----:B------:R-:W-:-:S02]  /*c970*/  ISETP.GE.AND P0, PT, R3, R14, PT ;  /* 0x0000000e0300720c */ /* 0x000fc40003f06270 */
[----:B------:R-:W-:Y:S01]  /*c980*/  FSEL R187, R24, -INF , !P1 ;  /* 0xff80000018bb7808 */ /* 0x000fe20004800000 */
[----:B------:R-:W5:Y:S01]  /*c990*/  MUFU.TANH R5, R5 ;  /* 0x0000000500057308 */ /* 0x000f620000002400 */
[----:B------:R-:W-:Y:S02]  /*c9a0*/  FSEL R188, R25, -INF , !P6 ;  /* 0xff80000019bc7808 */ /* 0x000fe40007000000 */
[----:B------:R-:W-:Y:S02]  /*c9b0*/  FSEL R106, R106, -INF , !P2 ;  /* 0xff8000006a6a7808 */ /* 0x000fe40005000000 */
[-C--:B------:R-:W-:Y:S02]  /*c9c0*/  ISETP.GE.AND P1, PT, R2, R15.reuse, PT ;  /* 0x0000000f0200720c */ /* 0x080fe40003f26270 */
[----:B------:R-:W-:Y:S02]  /*c9d0*/  ISETP.GE.AND P6, PT, R0, R15, PT ;  /* 0x0000000f0000720c */ /* 0x000fe40003fc6270 */
[----:B------:R-:W-:-:S02]  /*c9e0*/  ISETP.GE.AND P2, PT, R4, R14, PT ;  /* 0x0000000e0400720c */ /* 0x000fc40003f46270 */
[----:B------:R-:W-:Y:S02]  /*c9f0*/  FSEL R184, R12, -INF , !P0 ;  /* 0xff8000000cb87808 */ /* 0x000fe40004000000 */
[----:B------:R-:W-:Y:S02]  /*ca00*/  ISETP.GE.AND P0, PT, R3, R15, PT ;  /* 0x0000000f0300720c */ /* 0x000fe40003f06270 */
[----:B------:R-:W-:Y:S02]  /*ca10*/  FSEL R203, R26, -INF , !P1 ;  /* 0xff8000001acb7808 */ /* 0x000fe40004800000 */
[----:B------:R-:W-:Y:S02]  /*ca20*/  FSEL R204, R27, -INF , !P6 ;  /* 0xff8000001bcc7808 */ /* 0x000fe40007000000 */
[----:B------:R-:W-:Y:S02]  /*ca30*/  FSEL R14, R13, -INF , !P2 ;  /* 0xff8000000d0e7808 */ /* 0x000fe40005000000 */
[----:B------:R-:W-:-:S02]  /*ca40*/  ISETP.GE.AND P1, PT, R3, R16, PT ;  /* 0x000000100300720c */ /* 0x000fc40003f26270 */
[----:B------:R-:W-:Y:S01]  /*ca50*/  ISETP.GE.AND P6, PT, R3, R17, PT ;  /* 0x000000110300720c */ /* 0x000fe20003fc6270 */
[----:B------:R-:W-:Y:S01]  /*ca60*/  FMUL.FTZ R3, R35, UR28 ;  /* 0x0000001c23037c20 */ /* 0x000fe20008410000 */
[C---:B------:R-:W-:Y:S02]  /*ca70*/  ISETP.GE.AND P2, PT, R4.reuse, R15, PT ;  /* 0x0000000f0400720c */ /* 0x040fe40003f46270 */
[----:B------:R-:W-:Y:S02]  /*ca80*/  FSEL R202, R39, -INF , !P0 ;  /* 0xff80000027ca7808 */ /* 0x000fe40004000000 */
[----:B------:R-:W-:Y:S01]  /*ca90*/  ISETP.GE.AND P0, PT, R4, R17, PT ;  /* 0x000000110400720c */ /* 0x000fe20003f06270 */
[----:B------:R-:W-:Y:S01]  /*caa0*/  MUFU.TANH R3, R3 ;  /* 0x0000000300037308 */ /* 0x000fe20000002400 */
[----:B------:R-:W-:Y:S02]  /*cab0*/  FSEL R189, R38, -INF , !P2 ;  /* 0xff80000026bd7808 */ /* 0x000fe40005000000 */
[----:B------:R-:W-:-:S02]  /*cac0*/  ISETP.GE.AND P2, PT, R4, R16, PT ;  /* 0x000000100400720c */ /* 0x000fc40003f46270 */
[----:B-1----:R-:W-:Y:S02]  /*cad0*/  FSEL R197, R6, -INF , !P0 ;  /* 0xff80000006c57808 */ /* 0x002fe40004000000 */
[----:B------:R-:W-:Y:S01]  /*cae0*/  PLOP3.LUT P0, PT, PT, PT, UP0, 0x80, 0x0 ;  /* 0x000000000000781c */ /* 0x000fe20003f0f008 */
[----:B------:R-:W1:Y:S01]  /*caf0*/  MUFU.TANH R4, R34 ;  /* 0x0000002200047308 */ /* 0x000e620000002400 */
[----:B--2---:R-:W-:Y:S02]  /*cb00*/  FSEL R190, R8, -INF , !P2 ;  /* 0xff80000008be7808 */ /* 0x004fe40005000000 */
[----:B---3--:R-:W-:Y:S02]  /*cb10*/  FSEL R192, R9, -INF , !P1 ;  /* 0xff80000009c07808 */ /* 0x008fe40004800000 */
[-C--:B------:R-:W-:Y:S02]  /*cb20*/  ISETP.GE.AND P2, PT, R2, R16.reuse, PT ;  /* 0x000000100200720c */ /* 0x080fe40003f46270 */
[----:B------:R-:W-:-:S02]  /*cb30*/  ISETP.GE.AND P1, PT, R0, R16, PT ;  /* 0x000000100000720c */ /* 0x000fc40003f26270 */
[----:B----4-:R-:W-:Y:S02]  /*cb40*/  FSEL R194, R32, -INF , !P2 ;  /* 0xff80000020c27808 */ /* 0x010fe40005000000 */
[----:B-----5:R-:W-:Y:S02]  /*cb50*/  FSEL R196, R7, -INF , !P1 ;  /* 0xff80000007c47808 */ /* 0x020fe40004800000 */
[-C--:B------:R-:W-:Y:S02]  /*cb60*/  ISETP.GE.AND P2, PT, R2, R17.reuse, PT ;  /* 0x000000110200720c */ /* 0x080fe40003f46270 */
[----:B------:R-:W-:Y:S02]  /*cb70*/  ISETP.GE.AND P1, PT, R0, R17, PT ;  /* 0x000000110000720c */ /* 0x000fe40003f26270 */
[----:B------:R-:W-:Y:S02]  /*cb80*/  FSEL R199, R5, -INF , !P6 ;  /* 0xff80000005c77808 */ /* 0x000fe40007000000 */
[----:B-1----:R-:W-:-:S02]  /*cb90*/  FSEL R200, R4, -INF , !P2 ;  /* 0xff80000004c87808 */ /* 0x002fc40005000000 */
[----:B------:R-:W-:Y:S01]  /*cba0*/  FSEL R201, R3, -INF , !P1 ;  /* 0xff80000003c97808 */ /* 0x000fe20004800000 */
[----:B------:R-:W-:Y:S06]  /*cbb0*/  @!P0 BRA `(.L_x_629) ;  /* 0x0000000400148947 */ /* 0x000fec0003800000 */
        /* <DEDUP_REMOVED lines=24> */
[C---:B----4-:R-:W-:Y:S02]  /*cd40*/  @!P3 LEA R8, P1, R0.reuse, R8, 0x1 ;  /* 0x000000080008b211 */ /* 0x050fe400078208ff */
[C-C-:B------:R-:W-:Y:S02]  /*cd50*/  @!P5 LEA.HI.X R13, R0.reuse, R13, R2.reuse, 0x1, P6 ;  /* 0x0000000d000dd211 */ /* 0x140fe400030f0c02 */
[----:B------:R-:W-:-:S02]  /*cd60*/  @!P4 LEA.HI.X R11, R0, R11, R2, 0x1, P2 ;  /* 0x0000000b000bc211 */ /* 0x000fc400010f0c02 */
[C---:B------:R-:W-:Y:S01]  /*cd70*/  @!P3 LEA.HI.X R9, R0.reuse, R9, R2, 0x1, P1 ;  /* 0x000000090009b211 */ /* 0x040fe200008f0c02 */
[----:B------:R-:W-:Y:S01]  /*cd80*/  @!PT LDS RZ, [RZ] ;  /* 0x00000000fffff984 */ /* 0x000fe20000000800 */
[----:B------:R-:W-:Y:S01]  /*cd90*/  @!PT LDS RZ, [RZ] ;  /* 0x00000000fffff984 */ /* 0x000fe20000000800 */
[----:B------:R-:W-:Y:S01]  /*cda0*/  @!PT LDS RZ, [RZ] ;  /* 0x00000000fffff984 */ /* 0x000fe20000000800 */
[----:B------:R1:W-:Y:S01]  /*cdb0*/  @!P5 LDGSTS.E.BYPASS.LTC128B.128 [R230+0x6000], desc[UR22][R12.64] ;  /* 0x060000000ce6dfae */ /* 0x0003e2000b901d56 */
[----:B------:R-:W-:-:S03]  /*cdc0*/  IADD3 R0, P1, R0, UR13, RZ ;  /* 0x0000000d00007c10 */ /* 0x000fc6000ff3e0ff */
[----:B------:R1:W-:Y:S01]  /*cdd0*/  @P4 STS.128 [R230+0x7000], RZ ;  /* 0x007000ffe6004388 */ /* 0x0003e20000000c00 */
[----:B------:R-:W-:Y:S02]  /*cde0*/  @!P5 LEA R6, P2, R0, R6, 0x1 ;  /* 0x000000060006d211 */ /* 0x000fe400078408ff */
[----:B------:R-:W-:Y:S01]  /*cdf0*/  IADD3.X R2, R2, UR5, RZ, P1, !PT ;  /* 0x0000000502027c10 */ /* 0x000fe20008ffe4ff */
[----:B------:R-:W-:Y:S01]  /*ce00*/  @!PT LDS RZ, [RZ] ;  /* 0x00000000fffff984 */ /* 0x000fe20000000800 */
[----:B------:R-:W-:Y:S01]  /*ce10*/  @!PT LDS RZ, [RZ] ;  /* 0x00000000fffff984 */ /* 0x000fe20000000800 */
[----:B------:R-:W-:Y:S01]  /*ce20*/  @!PT LDS RZ, [RZ] ;  /* 0x00000000fffff984 */ /* 0x000fe20000000800 */
[----:B------:R1:W-:Y:S01]  /*ce30*/  @!P4 LDGSTS.E.BYPASS.LTC128B.128 [R230+0x7000], desc[UR22][R10.64+0x40] ;  /* 0x070000400ae6cfae */ /* 0x0003e2000b901d56 */
[C---:B------:R-:W-:Y:S02]  /*ce40*/  @!P4 LEA R4, P1, R0.reuse, R4, 0x1 ;  /* 0x000000040004c211 */ /* 0x040fe400078208ff */
[C-C-:B------:R-:W-:Y:S01]  /*ce50*/  @!P5 LEA.HI.X R7, R0.reuse, R7, R2.reuse, 0x1, P2 ;  /* 0x000000070007d211 */ /* 0x140fe200010f0c02 */
        /* <DEDUP_REMOVED lines=25> */
.L_x_631:
[----:B------:R-:W-:Y:S05]  /*cff0*/  BSYNC B0 ;  /* 0x0000000000007941 */ /* 0x000fea0003800000 */
.L_x_630:
[----:B------:R-:W0:Y:S02]  /*d000*/  LDGDEPBAR ;  /* 0x00000000000079af */ /* 0x000e240000000000 */
.L_x_629:
[----:B------:R-:W-:Y:S01]  /*d010*/  FMNMX.FTZ R104, R246, R56, !PT ;  /* 0x00000038f6687209 */ /* 0x000fe20007810000 */
[----:B-1----:R-:W3:Y:S03]  /*d020*/  LDL.LU R7, [R1+0x14] ;  /* 0x0000140001077983 */ /* 0x002ee60000300800 */
[----:B------:R-:W-:Y:S01]  /*d030*/  FMNMX.FTZ R104, R60, R104, !PT ;  /* 0x000000683c687209 */ /* 0x000fe20007810000 */
[----:B------:R-:W4:Y:S03]  /*d040*/  LDL.LU R24, [R1+0x10] ;  /* 0x0000100001187983 */ /* 0x000f260000300800 */
[----:B------:R-:W-:Y:S01]  /*d050*/  FMNMX.FTZ R104, R61, R104, !PT ;  /* 0x000000683d687209 */ /* 0x000fe20007810000 */
[----:B------:R-:W5:Y:S01]  /*d060*/  LDL.LU R11, [R1+0x1c] ;  /* 0x00001c00010b7983 */ /* 0x000f620000300800 */
[----:B------:R-:W-:Y:S01]  /*d070*/  FMNMX.FTZ R0, R245, R49, !PT ;  /* 0x00000031f5007209 */ /* 0x000fe20007810000 */
[----:B------:R-:W-:Y:S01]  /*d080*/  @UP0 UIADD3 UR19, UR19, -0x4, URZ ;  /* 0xfffffffc13130890 */ /* 0x000fe2000fffe03f */
[----:B------:R-:W-:Y:S01]  /*d090*/  FMNMX.FTZ R104, R57, R104, !PT ;  /* 0x0000006839687209 */ /* 0x000fe20007810000 */
[----:B------:R-:W-:Y:S01]  /*d0a0*/  LDSM.16.MT88.4 R20, [R226+0x9000] ;  /* 0x00900000e214783b */ /* 0x000fe20000004200 */
[----:B------:R-:W-:-:S02]  /*d0b0*/  FMNMX.FTZ R2, R51, R0, !PT ;  /* 0x0000000033027209 */ /* 0x000fc40007810000 */
[----:B------:R-:W-:Y:S01]  /*d0c0*/  FMNMX.FTZ R104, R19, R104, !PT ;  /* 0x0000006813687209 */ /* 0x000fe20007810000 */
        /* <DEDUP_REMOVED lines=26> */
[----:B--2---:R-:W1:Y:S01]  /*d270*/  SHFL.BFLY PT, R4, R104, 0x2, 0x1f ;  /* 0x0c401f0068047f89 */ /* 0x004e6200000e0000 */
        /* <DEDUP_REMOVED lines=16> */
[----:B------:R-:W-:-:S02]  /*d380*/  FMNMX.FTZ R2, R192, R2, !PT ;  /* 0x00000002c0027209 */ /* 0x000fc40007810000 */
[----:B------:R-:W-:Y:S02]  /*d390*/  FMNMX.FTZ R0, R105, R0, !PT ;  /* 0x0000000069007209 */ /* 0x000fe40007810000 */
[----:B------:R-:W-:Y:S02]  /*d3a0*/  FMNMX.FTZ R103, R195, R3, !PT ;  /* 0x00000003c3677209 */ /* 0x000fe40007810000 */
[----:B------:R-:W1:Y:S01]  /*d3b0*/  SHFL.BFLY PT, R3, R104, 0x1, 0x1f ;  /* 0x0c201f0068037f89 */ /* 0x000e6200000e0000 */
[----:B------:R-:W-:Y:S02]  /*d3c0*/  FMNMX.FTZ R102, R194, R2, !PT ;  /* 0x00000002c2667209 */ /* 0x000fe40007810000 */
[----:B------:R-:W-:Y:S02]  /*d3d0*/  FMNMX.FTZ R0, R106, R0, !PT ;  /* 0x000000006a007209 */ /* 0x000fe40007810000 */
[----:B------:R-:W-:Y:S02]  /*d3e0*/  FMNMX.FTZ R102, R196, R102, !PT ;  /* 0x00000066c4667209 */ /* 0x000fe40007810000 */
[----:B------:R-:W-:-:S02]  /*d3f0*/  FMNMX.FTZ R0, R107, R0, !PT ;  /* 0x000000006b007209 */ /* 0x000fc40007810000 */
[----:B------:R-:W-:Y:S01]  /*d400*/  FMNMX.FTZ R103, R198, R103, !PT ;  /* 0x00000067c6677209 */ /* 0x000fe20007810000 */
[----:B------:R-:W2:Y:S01]  /*d410*/  SHFL.BFLY PT, R5, R102, 0x2, 0x1f ;  /* 0x0c401f0066057f89 */ /* 0x000ea200000e0000 */
[----:B------:R-:W-:Y:S02]  /*d420*/  FMNMX.FTZ R0, R182, R0, !PT ;  /* 0x00000000b6007209 */ /* 0x000fe40007810000 */
[----:B------:R-:W-:Y:S02]  /*d430*/  FMNMX.FTZ R103, R189, R103, !PT ;  /* 0x00000067bd677209 */ /* 0x000fe40007810000 */
[----:B------:R-:W-:Y:S02]  /*d440*/  FMNMX.FTZ R0, R183, R0, !PT ;  /* 0x00000000b7007209 */ /* 0x000fe40007810000 */
[----:B------:R-:W-:Y:S02]  /*d450*/  FMNMX.FTZ R103, R202, R103, !PT ;  /* 0x00000067ca677209 */ /* 0x000fe40007810000 */
[----:B------:R-:W-:-:S02]  /*d460*/  FMNMX.FTZ R0, R197, R0, !PT ;  /* 0x00000000c5007209 */ /* 0x000fc40007810000 */
[----:B------:R-:W-:Y:S02]  /*d470*/  FMNMX.FTZ R103, R203, R103, !PT ;  /* 0x00000067cb677209 */ /* 0x000fe40007810000 */
[----:B------:R-:W-:Y:S02]  /*d480*/  FMNMX.FTZ R0, R199, R0, !PT ;  /* 0x00000000c7007209 */ /* 0x000fe40007810000 */
[----:B-1----:R-:W-:Y:S02]  /*d490*/  FMNMX.FTZ R104, R104, R3, !PT ;  /* 0x0000000368687209 */ /* 0x002fe40007810000 */
[----:B------:R-:W-:Y:S02]  /*d4a0*/  FMNMX.FTZ R0, R200, R0, !PT ;  /* 0x00000000c8007209 */ /* 0x000fe40007810000 */
[C---:B------:R-:W-:Y:S01]  /*d4b0*/  FSETP.NEU.FTZ.AND P4, PT, R104.reuse, -INF , PT ;  /* 0xff8000006800780b */ /* 0x040fe20003f9d000 */
[----:B------:R-:W-:Y:S01]  /*d4c0*/  FMUL.FTZ R2, R104, UR18 ;  /* 0x0000001268027c20 */ /* 0x000fe20008410000 */
[----:B------:R-:W-:-:S02]  /*d4d0*/  FMNMX.FTZ R0, R201, R0, !PT ;  /* 0x00000000c9007209 */ /* 0x000fc40007810000 */
[----:B------:R-:W-:Y:S02]  /*d4e0*/  FMNMX.FTZ R103, R204, R103, !PT ;  /* 0x00000067cc677209 */ /* 0x000fe40007810000 */
[----:B------:R-:W-:Y:S02]  /*d4f0*/  FSEL R2, R2, RZ, P4 ;  /* 0x000000ff02027208 */ /* 0x000fe40002000000 */
[----:B--2---:R-:W-:Y:S01]  /*d500*/  FMNMX.FTZ R102, R102, R5, !PT ;  /* 0x0000000566667209 */ /* 0x004fe20007810000 */
[----:B------:R-:W1:Y:S01]  /*d510*/  SHFL.BFLY PT, R4, R103, 0x2, 0x1f ;  /* 0x0c401f0067047f89 */ /* 0x000e6200000e0000 */
[----:B------:R-:W-:Y:S01]  /*d520*/  MOV R25, R252 ;  /* 0x000000fc00197202 */ /* 0x000fe20000000f00 */
[--C-:B------:R-:W-:Y:S01]  /*d530*/  FFMA.FTZ R3, R56, UR18, -R2.reuse ;  /* 0x0000001238037c23 */ /* 0x100fe20008010802 */
[--C-:B------:R-:W-:Y:S01]  /*d540*/  FFMA.FTZ R14, R14, UR18, -R2.reuse ;  /* 0x000000120e0e7c23 */ /* 0x100fe20008010802 */
[----:B------:R-:W2:Y:S01]  /*d550*/  SHFL.BFLY PT, R5, R0, 0x2, 0x1f ;  /* 0x0c401f0000057f89 */ /* 0x000ea200000e0000 */
[----:B------:R-:W-:Y:S01]  /*d560*/  MOV R58, R25 ;  /* 0x00000019003a7202 */ /* 0x000fe20000000f00 */
[----:B------:R1:W-:Y:S02]  /*d570*/  MUFU.EX2 R252, R3 ;  /* 0x0000000300fc7308 */ /* 0x0003e40000000800 */
[----:B------:R-:W2:Y:S01]  /*d580*/  SHFL.BFLY PT, R6, R102, 0x1, 0x1f ;  /* 0x0c201f0066067f89 */ /* 0x000ea200000e0000 */
[----:B-1----:R-:W-:Y:S01]  /*d590*/  FFMA.FTZ R3, R60, UR18, -R2 ;  /* 0x000000123c037c23 */ /* 0x002fe20008010802 */
[----:B------:R-:W-:-:S04]  /*d5a0*/  FMNMX.FTZ R103, R103, R4, !PT ;  /* 0x0000000467677209 */ /* 0x000fc80007810000 */
[----:B------:R1:W-:Y:S01]  /*d5b0*/  MUFU.EX2 R250, R3 ;  /* 0x0000000300fa7308 */ /* 0x0003e20000000800 */
[----:B--2---:R-:W-:Y:S01]  /*d5c0*/  FMNMX.FTZ R0, R0, R5, !PT ;  /* 0x0000000500007209 */ /* 0x004fe20007810000 */
[----:B------:R-:W2:Y:S01]  /*d5d0*/  SHFL.BFLY PT, R4, R103, 0x1, 0x1f ;  /* 0x0c201f0067047f89 */ /* 0x000ea200000e0000 */
[----:B------:R-:W-:-:S03]  /*d5e0*/  FMNMX.FTZ R102, R102, R6, !PT ;  /* 0x0000000666667209 */ /* 0x000fc60007810000 */
[----:B------:R-:W2:Y:S01]  /*d5f0*/  SHFL.BFLY PT, R101, R0, 0x1, 0x1f ;  /* 0x0c201f0000657f89 */ /* 0x000ea200000e0000 */
[----:B------:R-:W-:Y:S01]  /*d600*/  FSETP.NEU.FTZ.AND P2, PT, R102, -INF , PT ;  /* 0xff8000006600780b */ /* 0x000fe20003f5d000 */
[----:B-1----:R-:W-:-:S04]  /*d610*/  FFMA.FTZ R3, R61, UR18, -R2 ;  /* 0x000000123d037c23 */ /* 0x002fc80008010802 */
[----:B------:R1:W-:Y:S01]  /*d620*/  MUFU.EX2 R249, R3 ;  /* 0x0000000300f97308 */ /* 0x0003e20000000800 */
[----:B--2---:R-:W-:Y:S02]  /*d630*/  FMNMX.FTZ R103, R103, R4, !PT ;  /* 0x0000000467677209 */ /* 0x004fe40007810000 */
[----:B------:R-:W-:-:S03]  /*d640*/  FMNMX.FTZ R101, R0, R101, !PT ;  /* 0x0000006500657209 */ /* 0x000fc60007810000 */
[C---:B------:R-:W-:Y:S01]  /*d650*/  FMUL.FTZ R13, R103.reuse, UR18 ;  /* 0x00000012670d7c20 */ /* 0x040fe20008410000 */
[----:B------:R-:W-:Y:S02]  /*d660*/  FSETP.NEU.FTZ.AND P3, PT, R103, -INF , PT ;  /* 0xff8000006700780b */ /* 0x000fe40003f7d000 */
[C---:B------:R-:W-:Y:S01]  /*d670*/  FSETP.NEU.FTZ.AND P1, PT, R101.reuse, -INF , PT ;  /* 0xff8000006500780b */ /* 0x040fe20003f3d000 */
[----:B------:R-:W-:Y:S01]  /*d680*/  FMUL.FTZ R12, R101, UR18 ;  /* 0x00000012650c7c20 */ /* 0x000fe20008410000 */
[----:B------:R-:W-:Y:S01]  /*d690*/  FSEL R13, R13, RZ, P3 ;  /* 0x000000ff0d0d7208 */ /* 0x000fe20001800000 */
[----:B-1----:R-:W-:-:S03]  /*d6a0*/  FFMA.FTZ R3, R57, UR18, -R2 ;  /* 0x0000001239037c23 */ /* 0x002fc60008010802 */
[----:B------:R-:W-:Y:S01]  /*d6b0*/  FSEL R12, R12, RZ, P1 ;  /* 0x000000ff0c0c7208 */ /* 0x000fe20000800000 */
[----:B------:R-:W-:Y:S01]  /*d6c0*/  FFMA.FTZ R4, R49, UR18, -R13 ;  /* 0x0000001231047c23 */ /* 0x000fe2000801080d */
[----:B------:R1:W-:Y:S03]  /*d6d0*/  MUFU.EX2 R251, R3 ;  /* 0x0000000300fb7308 */ /* 0x0003e60000000800 */
[----:B------:R-:W-:-:S05]  /*d6e0*/  FFMA.FTZ R5, R44, UR18, -R12 ;  /* 0x000000122c057c23 */ /* 0x000fca000801080c */
[----:B------:R2:W-:Y:S08]  /*d6f0*/  MUFU.EX2 R247, R4 ;  /* 0x0000000400f77308 */ /* 0x0005f00000000800 */
[----:B------:R2:W-:Y:S01]  /*d700*/  MUFU.EX2 R238, R5 ;  /* 0x0000000500ee7308 */ /* 0x0005e20000000800 */
[----:B-1----:R-:W-:-:S07]  /*d710*/  FFMA.FTZ R3, R19, UR18, -R2 ;  /* 0x0000001213037c23 */ /* 0x002fce0008010802 */
[----:B------:R1:W-:Y:S01]  /*d720*/  MUFU.EX2 R10, R3 ;  /* 0x00000003000a7308 */ /* 0x0003e20000000800 */
[----:B--2---:R-:W-:-:S07]  /*d730*/  FFMA.FTZ R4, R51, UR18, -R13 ;  /* 0x0000001233047c23 */ /* 0x004fce000801080d */
[----:B------:R-:W-:Y:S01]  /*d740*/  MUFU.EX2 R248, R4 ;  /* 0x0000000400f87308 */ /* 0x000fe20000000800 */
[----:B------:R-:W-:Y:S01]  /*d750*/  FSEL R5, R104, RZ, P4 ;  /* 0x000000ff68057208 */ /* 0x000fe20002000000 */
[----:B-1----:R-:W-:-:S06]  /*d760*/  FFMA.FTZ R3, R36, UR18, -R2 ;  /* 0x0000001224037c23 */ /* 0x002fcc0008010802 */
[----:B------:R1:W-:Y:S02]  /*d770*/  MUFU.EX2 R26, R3 ;  /* 0x00000003001a7308 */ /* 0x0003e40000000800 */
[----:B-1----:R-:W-:-:S06]  /*d780*/  FFMA.FTZ R3, R37, UR18, -R2 ;  /* 0x0000001225037c23 */ /* 0x002fcc0008010802 */
[----:B------:R1:W-:Y:S02]  /*d790*/  MUFU.EX2 R9, R3 ;  /* 0x0000000300097308 */ /* 0x0003e40000000800 */
[----:B-1----:R-:W-:Y:S02]  /*d7a0*/  FFMA.FTZ R3, R18, UR18, -R2 ;  /* 0x0000001212037c23 */ /* 0x002fe40008010802 */
[----:B------:R-:W1:Y:S04]  /*d7b0*/  LDSM.16.MT88.4 R16, [R224+0x9000] ;  /* 0x00900000e010783b */ /* 0x000e680000004200 */
[----:B------:R2:W-:Y:S01]  /*d7c0*/  MUFU.EX2 R8, R3 ;  /* 0x0000000300087308 */ /* 0x0005e20000000800 */
[----:B---3--:R-:W-:Y:S02]  /*d7d0*/  MOV R39, R7 ;  /* 0x0000000700277202 */ /* 0x008fe40000000f00 */
[----:B----4-:R-:W-:Y:S01]  /*d7e0*/  MOV R38, R24 ;  /* 0x0000001800267202 */ /* 0x010fe20000000f00 */
[----:B--2---:R-:W-:-:S05]  /*d7f0*/  FMUL.FTZ R3, R102, UR18 ;  /* 0x0000001266037c20 */ /* 0x004fca0008410000 */
[----:B------:R-:W-:-:S05]  /*d800*/  FSEL R3, R3, RZ, P2 ;  /* 0x000000ff03037208 */ /* 0x000fca0001000000 */
[--C-:B------:R-:W-:Y:S01]  /*d810*/  FFMA.FTZ R0, R45, UR18, -R3.reuse ;  /* 0x000000122d007c23 */ /* 0x100fe20008010803 */
[----:B------:R-:W-:-:S03]  /*d820*/  FFMA.FTZ R4, R48, UR18, -R3 ;  /* 0x0000001230047c23 */ /* 0x000fc60008010803 */
[----:B------:R2:W-:Y:S08]  /*d830*/  MUFU.EX2 R240, R0 ;  /* 0x0000000000f07308 */ /* 0x0005f00000000800 */
[----:B------:R-:W-:Y:S01]  /*d840*/  MUFU.EX2 R241, R4 ;  /* 0x0000000400f17308 */ /* 0x000fe20000000800 */
[--C-:B--2---:R-:W-:Y:S02]  /*d850*/  FFMA.FTZ R0, R50, UR18, -R3.reuse ;  /* 0x0000001232007c23 */ /* 0x104fe40008010803 */
[----:B------:R-:W-:Y:S05]  /*d860*/  LDSM.16.MT88.4 R48, [R226+0xb000] ;  /* 0x00b00000e230783b */ /* 0x000fea0000004200 */
[----:B------:R2:W-:Y:S02]  /*d870*/  MUFU.EX2 R242, R0 ;  /* 0x0000000000f27308 */ /* 0x0005e40000000800 */
[----:B--2---:R-:W-:-:S06]  /*d880*/  FFMA.FTZ R0, R41, UR18, -R3 ;  /* 0x0000001229007c23 */ /* 0x004fcc0008010803 */
[----:B------:R2:W3:Y:S02]  /*d890*/  MUFU.EX2 R243, R0 ;  /* 0x0000000000f37308 */ /* 0x0004e40000000800 */
[----:B--2---:R-:W-:Y:S01]  /*d8a0*/  FFMA.FTZ R0, R40, UR18, -R12 ;  /* 0x0000001228007c23 */ /* 0x004fe2000801080c */
[----:B---3--:R-:W-:-:S05]  /*d8b0*/  F2FP.F16.F32.PACK_AB R6, R243, R242 ;  /* 0x000000f2f306723e */ /* 0x008fca00000000ff */
[----:B------:R2:W-:Y:S02]  /*d8c0*/  MUFU.EX2 R236, R0 ;  /* 0x0000000000ec7308 */ /* 0x0005e40000000800 */
[----:B--2---:R-:W-:-:S06]  /*d8d0*/  FFMA.FTZ R0, R43, UR18, -R12 ;  /* 0x000000122b007c23 */ /* 0x004fcc000801080c */
[----:B------:R2:W-:Y:S02]  /*d8e0*/  MUFU.EX2 R237, R0 ;  /* 0x0000000000ed7308 */ /* 0x0005e40000000800 */
[----:B--2---:R-:W-:Y:S02]  /*d8f0*/  FFMA.FTZ R0, R42, UR18, -R12 ;  /* 0x000000122a007c23 */ /* 0x004fe4000801080c */
[----:B------:R-:W-:Y:S04]  /*d900*/  LDSM.16.MT88.4 R40, [R226+0xb400] ;  /* 0x00b40000e228783b */ /* 0x000fe80000004200 */
[----:B------:R2:W3:Y:S02]  /*d910*/  MUFU.EX2 R239, R0 ;  /* 0x0000000000ef7308 */ /* 0x0004e40000000800 */
[----:B--2---:R-:W-:-:S02]  /*d920*/  FSEL R0, R102, RZ, P2 ;  /* 0x000000ff66007208 */ /* 0x004fc40001000000 */
[----:B---3--:R-:W-:-:S03]  /*d930*/  F2FP.F16.F32.PACK_AB R7, R238, R239 ;  /* 0x000000efee07723e */ /* 0x008fc600000000ff */
[----:B------:R-:W-:Y:S01]  /*d940*/  FADD.FTZ R4, R244, -R0 ;  /* 0x80000000f4047221 */ /* 0x000fe20000010000 */
[----:B------:R-:W-:Y:S02]  /*d950*/  FSEL R0, R101, RZ, P1 ;  /* 0x000000ff65007208 */ /* 0x000fe40000800000 */
[----:B------:R-:W-:Y:S01]  /*d960*/  MOV R244, R8 ;  /* 0x0000000800f47202 */ /* 0x000fe20000000f00 */
[----:B------:R-:W-:Y:S01]  /*d970*/  FMUL.FTZ R4, R4, UR18 ;  /* 0x0000001204047c20 */ /* 0x000fe20008410000 */
[----:B------:R-:W-:Y:S01]  /*d980*/  FADD.FTZ R8, R246, -R5 ;  /* 0x80000005f6087221 */ /* 0x000fe20000010000 */
[----:B------:R-:W-:Y:S01]  /*d990*/  FADD.FTZ R0, R231, -R0 ;  /* 0x80000000e7007221 */ /* 0x000fe20000010000 */
[----:B------:R-:W-:Y:S01]  /*d9a0*/  MOV R246, R9 ;  /* 0x0000000900f67202 */ /* 0x000fe20000000f00 */
[----:B------:R2:W3:Y:S01]  /*d9b0*/  MUFU.EX2 R44, R4 ;  /* 0x00000004002c7308 */ /* 0x0004e20000000800 */
[----:B------:R-:W-:Y:S01]  /*d9c0*/  F2FP.F16.F32.PACK_AB R5, R237, R236 ;  /* 0x000000eced05723e */ /* 0x000fe200000000ff */
[----:B------:R-:W-:-:S06]  /*d9d0*/  FMUL.FTZ R0, R0, UR18 ;  /* 0x0000001200007c20 */ /* 0x000fcc0008410000 */
[----:B------:R4:W5:Y:S01]  /*d9e0*/  MUFU.EX2 R15, R0 ;  /* 0x00000000000f7308 */ /* 0x0009620000000800 */
[----:B--2---:R-:W-:Y:S01]  /*d9f0*/  FSEL R4, R103, RZ, P3 ;  /* 0x000000ff67047208 */ /* 0x004fe20001800000 */
[-C--:B---3--:R-:W-:Y:S01]  /*da00*/  FMUL.FTZ R128, R128, R44.reuse ;  /* 0x0000002c80807220 */ /* 0x088fe20000410000 */
[-C--:B------:R-:W-:Y:S01]  /*da10*/  FMUL.FTZ R129, R129, R44.reuse ;  /* 0x0000002c81817220 */ /* 0x080fe20000410000 */
[-C--:B------:R-:W-:Y:S01]  /*da20*/  FMUL.FTZ R144, R144, R44.reuse ;  /* 0x0000002c90907220 */ /* 0x080fe20000410000 */
[----:B------:R-:W-:Y:S01]  /*da30*/  FMUL.FTZ R145, R145, R44 ;  /* 0x0000002c91917220 */ /* 0x000fe20000410000 */
[----:B------:R-:W-:Y:S01]  /*da40*/  FADD.FTZ R9, R245, -R4 ;  /* 0x80000004f5097221 */ /* 0x000fe20000010000 */
[----:B------:R-:W-:Y:S01]  /*da50*/  MOV R245, R26 ;  /* 0x0000001a00f57202 */ /* 0x000fe20000000f00 */
[-C--:B------:R-:W-:Y:S01]  /*da60*/  FMUL.FTZ R152, R152, R44.reuse ;  /* 0x0000002c98987220 */ /* 0x080fe20000410000 */
[--C-:B----4-:R-:W-:Y:S01]  /*da70*/  FFMA.FTZ R0, R63, UR18, -R13.reuse ;  /* 0x000000123f007c23 */ /* 0x110fe2000801080d */
[----:B------:R-:W2:Y:S01]  /*da80*/  LDSM.16.MT88.4 R24, [R224+0xa000] ;  /* 0x00a00000e018783b */ /* 0x000ea20000004200 */
[----:B------:R-:W-:Y:S01]  /*da90*/  F2FP.F16.F32.PACK_AB R4, R240, R241 ;  /* 0x000000f1f004723e */ /* 0x000fe200000000ff */
[-C--:B-----5:R-:W-:Y:S01]  /*daa0*/  FMUL.FTZ R130, R130, R15.reuse ;  /* 0x0000000f82827220 */ /* 0x0a0fe20000410000 */
        /* <DEDUP_REMOVED lines=17> */
[----:B---3--:R-:W-:Y:S01]  /*dbc0*/  FFMA.FTZ R0, R62, UR18, -R13 ;  /* 0x000000123e007c23 */ /* 0x008fe2000801080d */
        /* <DEDUP_REMOVED lines=20> */
[----:B---3--:R-:W-:Y:S01]  /*dd10*/  FFMA.FTZ R0, R46, UR18, -R3 ;  /* 0x000000122e007c23 */ /* 0x008fe20008010803 */
[-C--:B------:R-:W-:Y:S01]  /*dd20*/  FMUL.FTZ R79, R79, R15.reuse ;  /* 0x0000000f4f4f7220 */ /* 0x080fe20000410000 */
[-C--:B------:R-:W-:Y:S01]  /*dd30*/  FMUL.FTZ R88, R88, R44.reuse ;  /* 0x0000002c58587220 */ /* 0x080fe20000410000 */
[C---:B--2---:R-:W-:Y:S01]  /*dd40*/  HMMA.16816.F32 R144, R4.reuse, R24, R144 ;  /* 0x000000180490723c */ /* 0x044fe20000001890 */
[----:B------:R1:W-:Y:S01]  /*dd50*/  MUFU.EX2 R233, R0 ;  /* 0x0000000000e97308 */ /* 0x0003e20000000800 */
[-C--:B------:R-:W-:Y:S01]  /*dd60*/  FMUL.FTZ R89, R89, R44.reuse ;  /* 0x0000002c59597220 */ /* 0x080fe20000410000 */
[-C--:B------:R-:W-:Y:S01]  /*dd70*/  FMUL.FTZ R90, R90, R15.reuse ;  /* 0x0000000f5a5a7220 */ /* 0x080fe20000410000 */
[-C--:B------:R-:W-:Y:S01]  /*dd80*/  FMUL.FTZ R91, R91, R15.reuse ;  /* 0x0000000f5b5b7220 */ /* 0x080fe20000410000 */
[-C--:B------:R-:W-:Y:S01]  /*dd90*/  FMUL.FTZ R92, R92, R44.reuse ;  /* 0x0000002c5c5c7220 */ /* 0x080fe20000410000 */
[----:B------:R-:W-:Y:S01]  /*dda0*/  HMMA.16816.F32 R152, R4, R26, R152 ;  /* 0x0000001a0498723c */ /* 0x000fe20000001898 */
[----:B------:R-:W-:Y:S01]  /*ddb0*/  FMUL.FTZ R93, R93, R44 ;  /* 0x0000002c5d5d7220 */ /* 0x000fe20000410000 */
[-C--:B------:R-:W-:Y:S01]  /*ddc0*/  FMUL.FTZ R94, R94, R15.reuse ;  /* 0x0000000f5e5e7220 */ /* 0x080fe20000410000 */
[----:B------:R-:W-:-:S03]  /*ddd0*/  FMUL.FTZ R95, R95, R15 ;  /* 0x0000000f5f5f7220 */ /* 0x000fc60000410000 */
[----:B------:R-:W-:Y:S01]  /*dde0*/  HMMA.16816.F32 R136, R4, R22, R136 ;  /* 0x000000160488723c */ /* 0x000fe20000001888 */
[----:B-1----:R-:W-:Y:S01]  /*ddf0*/  FFMA.FTZ R0, R47, UR18, -R3 ;  /* 0x000000122f007c23 */ /* 0x002fe20008010803 */
[----:B------:R-:W-:-:S04]  /*de00*/  MOV R47, R58 ;  /* 0x0000003a002f7202 */ /* 0x000fc80000000f00 */
[C---:B------:R-:W-:Y:S01]  /*de10*/  HMMA.16816.F32 R160, R4.reuse, R28, R160 ;  /* 0x0000001c04a0723c */ /* 0x040fe200000018a0 */
[----:B------:R1:W-:Y:S05]  /*de20*/  MUFU.EX2 R232, R0 ;  /* 0x0000000000e87308 */ /* 0x0003ea0000000800 */
[C---:B------:R-:W-:Y:S06]  /*de30*/  HMMA.16816.F32 R56, R4.reuse, R20, R128 ;  /* 0x000000140438723c */ /* 0x040fec0000001880 */
[----:B------:R-:W-:Y:S01]  /*de40*/  HMMA.16816.F32 R168, R4, R30, R168 ;  /* 0x0000001e04a8723c */ /* 0x000fe200000018a8 */
[----:B------:R-:W-:-:S02]  /*de50*/  MOV R129, R11 ;  /* 0x0000000b00817202 */ /* 0x000fc40000000f00 */
[----:B------:R-:W-:Y:S02]  /*de60*/  MOV R128, R10 ;  /* 0x0000000a00807202 */ /* 0x000fe40000000f00 */
[----:B------:R-:W-:Y:S01]  /*de70*/  F2FP.F16.F32.PACK_AB R10, R251, R249 ;  /* 0x000000f9fb0a723e */ /* 0x000fe200000000ff */
[C---:B------:R-:W-:Y:S01]  /*de80*/  HMMA.16816.F32 R72, R4.reuse, R32, R72 ;  /* 0x000000200448723c */ /* 0x040fe20000001848 */
[----:B-1----:R-:W-:Y:S01]  /*de90*/  FMUL.FTZ R0, R8, UR18 ;  /* 0x0000001208007c20 */ /* 0x002fe20008410000 */
[----:B------:R-:W-:Y:S02]  /*dea0*/  F2FP.F16.F32.PACK_AB R8, R250, R252 ;  /* 0x000000fcfa08723e */ /* 0x000fe400000000ff */
[----:B----4-:R-:W-:Y:S01]  /*deb0*/  F2FP.F16.F32.PACK_AB R11, R234, R235 ;  /* 0x000000ebea0b723e */ /* 0x010fe200000000ff */
[----:B------:R1:W2:Y:S01]  /*dec0*/  MUFU.EX2 R46, R0 ;  /* 0x00000000002e7308 */ /* 0x0002a20000000800 */
[----:B------:R-:W-:Y:S01]  /*ded0*/  MOV R131, R39 ;  /* 0x0000002700837202 */ /* 0x000fe20000000f00 */
[----:B------:R-:W-:Y:S01]  /*dee0*/  HMMA.16816.F32 R76, R4, R34, R76 ;  /* 0x00000022044c723c */ /* 0x000fe2000000184c */
[----:B------:R-:W-:-:S02]  /*def0*/  MOV R130, R38 ;  /* 0x0000002600827202 */ /* 0x000fc40000000f00 */
[----:B------:R-:W-:Y:S03]  /*df00*/  LDSM.16.MT88.4 R36, [R224+0xb400] ;  /* 0x00b40000e024783b */ /* 0x000fe60000004200 */
        /* <DEDUP_REMOVED lines=44> */
[----:B-1----:R-:W-:Y:S01]  /*e1d0*/  FFMA.FTZ R0, R53, UR18, -R3 ;  /* 0x0000001235007c23 */ /* 0x002fe20008010803 */
[C---:B------:R-:W-:Y:S01]  /*e1e0*/  HMMA.16816.F32 R116, R8.reuse, R16, R116 ;  /* 0x000000100874723c */ /* 0x040fe20000001874 */
[-C--:B------:R-:W-:Y:S01]  /*e1f0*/  FMUL.FTZ R70, R70, R45.reuse ;  /* 0x0000002d46467220 */ /* 0x080fe20000410000 */
[-C--:B------:R-:W-:Y:S01]  /*e200*/  FMUL.FTZ R71, R71, R45.reuse ;  /* 0x0000002d47477220 */ /* 0x080fe20000410000 */
[----:B------:R1:W3:Y:S01]  /*e210*/  MUFU.EX2 R223, R0 ;  /* 0x0000000000df7308 */ /* 0x0002e20000000800 */
        /* <DEDUP_REMOVED lines=15> */
[----:B------:R-:W5:Y:S01]  /*e310*/  LDSM.16.MT88.4 R20, [R224+0xa400] ;  /* 0x00a40000e014783b */ /* 0x000f620000004200 */
[--C-:B-1----:R-:W-:Y:S01]  /*e320*/  FFMA.FTZ R0, R54, UR18, -R12.reuse ;  /* 0x0000001236007c23 */ /* 0x102fe2000801080c */
[----:B------:R-:W-:Y:S01]  /*e330*/  FMUL.FTZ R99, R99, R45 ;  /* 0x0000002d63637220 */ /* 0x000fe20000410000 */
[----:B------:R-:W-:Y:S01]  /*e340*/  F2FP.F16.F32.PACK_AB R4, R232, R233 ;  /* 0x000000e9e804723e */ /* 0x000fe200000000ff */
[----:B------:R-:W-:Y:S01]  /*e350*/  LDSM.16.MT88.4 R124, [R224+0x9c00] ;  /* 0x009c0000e07c783b */ /* 0x000fe20000004200 */
[----:B------:R1:W-:Y:S01]  /*e360*/  MUFU.EX2 R222, R0 ;  /* 0x0000000000de7308 */ /* 0x0003e20000000800 */
[C---:B------:R-:W-:Y:S01]  /*e370*/  HMMA.16816.F32 R164, R8.reuse, R28, R164 ;  /* 0x0000001c08a4723c */ /* 0x040fe200000018a4 */
[----:B---3--:R-:W-:Y:S01]  /*e380*/  F2FP.F16.F32.PACK_AB R6, R223, R231 ;  /* 0x000000e7df06723e */ /* 0x008fe200000000ff */
[----:B------:R-:W-:Y:S04]  /*e390*/  LDSM.16.MT88.4 R140, [R226+0x9c00] ;  /* 0x009c0000e28c783b */ /* 0x000fe80000004200 */
[C---:B------:R-:W-:Y:S01]  /*e3a0*/  HMMA.16816.F32 R172, R8.reuse, R30, R172 ;  /* 0x0000001e08ac723c */ /* 0x040fe200000018ac */
[----:B------:R-:W3:Y:S05]  /*e3b0*/  LDSM.16.MT88.4 R28, [R226+0xa400] ;  /* 0x00a40000e21c783b */ /* 0x000eea0000004200 */
[----:B------:R-:W-:Y:S01]  /*e3c0*/  HMMA.16816.F32 R68, R8, R32, R68 ;  /* 0x000000200844723c */ /* 0x000fe20000001844 */
[----:B-1----:R-:W-:-:S05]  /*e3d0*/  FFMA.FTZ R0, R55, UR18, -R12 ;  /* 0x0000001237007c23 */ /* 0x002fca000801080c */
[C---:B------:R-:W-:Y:S01]  /*e3e0*/  HMMA.16816.F32 R80, R8.reuse, R34, R80 ;  /* 0x000000220850723c */ /* 0x040fe20000001850 */
[----:B------:R-:W-:Y:S01]  /*e3f0*/  LDSM.16.MT88.4 R32, [R226+0x9800] ;  /* 0x00980000e220783b */ /* 0x000fe20000004200 */
[----:B------:R1:W2:Y:S04]  /*e400*/  MUFU.EX2 R221, R0 ;  /* 0x0000000000dd7308 */ /* 0x0002a80000000800 */
        /* <DEDUP_REMOVED lines=41> */
[----:B------:R-:W-:Y:S05]  /*e6a0*/  LDSM.16.MT88.4 R16, [R224+0xb800] ;  /* 0x00b80000e010783b */ /* 0x000fea0000004200 */
[C---:B------:R-:W-:Y:S06]  /*e6b0*/  HMMA.16816.F32 R148, R8.reuse, R20, R148 ;  /* 0x000000140894723c */ /* 0x040fec0000001894 */
[----:B------:R-:W-:Y:S01]  /*e6c0*/  HMMA.16816.F32 R156, R8, R22, R156 ;  /* 0x00000016089c723c */ /* 0x000fe2000000189c */
[----:B------:R-:W-:Y:S01]  /*e6d0*/  LDSM.16.MT88.4 R20, [R226+0xb800] ;  /* 0x00b80000e214783b */ /* 0x000fe20000004200 */
[----:B-1----:R-:W-:-:S04]  /*e6e0*/  FFMA.FTZ R0, R177, UR18, -R3 ;  /* 0x00000012b1007c23 */ /* 0x002fc80008010803 */
[C---:B------:R-:W-:Y:S01]  /*e6f0*/  HMMA.16816.F32 R164, R8.reuse, R28, R164 ;  /* 0x0000001c08a4723c */ /* 0x040fe200000018a4 */
[----:B------:R1:W-:Y:S05]  /*e700*/  MUFU.EX2 R212, R0 ;  /* 0x0000000000d47308 */ /* 0x0003ea0000000800 */
[C---:B------:R-:W-:Y:S01]  /*e710*/  HMMA.16816.F32 R172, R8.reuse, R30, R172 ;  /* 0x0000001e08ac723c */ /* 0x040fe200000018ac */
[----:B------:R-:W4:Y:S05]  /*e720*/  LDSM.16.MT88.4 R28, [R224+0xa800] ;  /* 0x00a80000e01c783b */ /* 0x000f2a0000004200 */
[C---:B------:R-:W-:Y:S06]  /*e730*/  HMMA.16816.F32 R68, R8.reuse, R36, R68 ;  /* 0x000000240844723c */ /* 0x040fec0000001844 */
[C---:B------:R-:W-:Y:S01]  /*e740*/  HMMA.16816.F32 R92, R8.reuse, R38, R80 ;  /* 0x00000026085c723c */ /* 0x040fe20000001850 */
[--C-:B-1----:R-:W-:Y:S01]  /*e750*/  FFMA.FTZ R0, R179, UR18, -R3.reuse ;  /* 0x00000012b3007c23 */ /* 0x102fe20008010803 */
[----:B------:R-:W1:Y:S03]  /*e760*/  LDSM.16.MT88.4 R36, [R226+0xa800] ;  /* 0x00a80000e224783b */ /* 0x000e660000004200 */
[----:B------:R5:W2:Y:S01]  /*e770*/  MUFU.EX2 R211, R0 ;  /* 0x0000000000d37308 */ /* 0x000aa20000000800 */
[C---:B------:R-:W-:Y:S01]  /*e780*/  HMMA.16816.F32 R84, R8.reuse, R40, R84 ;  /* 0x000000280854723c */ /* 0x040fe20000001854 */
[----:B------:R-:W-:Y:S05]  /*e790*/  LDSM.16.MT88.4 R80, [R224+0xbc00] ;  /* 0x00bc0000e050783b */ /* 0x000fea0000004200 */
[----:B------:R-:W-:Y:S07]  /*e7a0*/  HMMA.16816.F32 R96, R8, R42, R96 ;  /* 0x0000002a0860723c */ /* 0x000fee0000001860 */
[----:B---3--:R-:W-:Y:S01]  /*e7b0*/  F2FP.F16.F32.PACK_AB R8, R213, R214 ;  /* 0x000000d6d508723e */ /* 0x008fe200000000ff */
[----:B-----5:R-:W-:Y:S01]  /*e7c0*/  FFMA.FTZ R0, R180, UR18, -R3 ;  /* 0x00000012b4007c23 */ /* 0x020fe20008010803 */
[----:B--2---:R-:W-:-:S03]  /*e7d0*/  F2FP.F16.F32.PACK_AB R4, R211, R212 ;  /* 0x000000d4d304723e */ /* 0x004fc600000000ff */
[----:B------:R2:W-:Y:S02]  /*e7e0*/  MUFU.EX2 R210, R0 ;  /* 0x0000000000d27308 */ /* 0x0005e40000000800 */
[----:B--2---:R-:W-:-:S06]  /*e7f0*/  FFMA.FTZ R0, R181, UR18, -R3 ;  /* 0x00000012b5007c23 */ /* 0x004fcc0008010803 */
        /* <DEDUP_REMOVED lines=9> */
[----:B--2---:R-:W-:-:S06]  /*e890*/  FFMA.FTZ R0, R183, UR18, -R12 ;  /* 0x00000012b7007c23 */ /* 0x004fcc000801080c */
[----:B------:R-:W-:Y:S08]  /*e8a0*/  MUFU.EX2 R183, R14 ;  /* 0x0000000e00b77308 */ /* 0x000ff00000000800 */
        /* <DEDUP_REMOVED lines=10> */
[C---:B----4-:R-:W-:Y:S06]  /*e950*/  HMMA.16816.F32 R144, R4.reuse, R28, R144 ;  /* 0x0000001c0490723c */ /* 0x050fec0000001890 */
[----:B------:R-:W-:Y:S01]  /*e960*/  HMMA.16816.F32 R152, R4, R30, R152 ;  /* 0x0000001e0498723c */ /* 0x000fe20000001898 */
[----:B--2---:R-:W-:Y:S01]  /*e970*/  FFMA.FTZ R0, R184, UR18, -R2 ;  /* 0x00000012b8007c23 */ /* 0x004fe20008010802 */
[----:B---3--:R-:W-:-:S04]  /*e980*/  F2FP.F16.F32.PACK_AB R10, R185, R186 ;  /* 0x000000bab90a723e */ /* 0x008fc800000000ff */
[C---:B-1----:R-:W-:Y:S01]  /*e990*/  HMMA.16816.F32 R160, R4.reuse, R36, R160 ;  /* 0x0000002404a0723c */ /* 0x042fe200000018a0 */
[----:B------:R-:W-:Y:S01]  /*e9a0*/  MOV R184, R128 ;  /* 0x0000008000b87202 */ /* 0x000fe20000000f00 */
[----:B------:R1:W-:Y:S04]  /*e9b0*/  MUFU.EX2 R182, R0 ;  /* 0x0000000000b67308 */ /* 0x0003e80000000800 */
[C---:B------:R-:W-:Y:S06]  /*e9c0*/  HMMA.16816.F32 R168, R4.reuse, R38, R168 ;  /* 0x0000002604a8723c */ /* 0x040fec00000018a8 */
[C---:B------:R-:W-:Y:S06]  /*e9d0*/  HMMA.16816.F32 R72, R4.reuse, R16, R72 ;  /* 0x000000100448723c */ /* 0x040fec0000001848 */
[----:B------:R-:W-:Y:S01]  /*e9e0*/  HMMA.16816.F32 R76, R4, R18, R76 ;  /* 0x00000012044c723c */ /* 0x000fe2000000184c */
[----:B-1----:R-:W-:Y:S01]  /*e9f0*/  FFMA.FTZ R0, R187, UR18, -R2 ;  /* 0x00000012bb007c23 */ /* 0x002fe20008010802 */
        /* <DEDUP_REMOVED lines=160> */
.L_x_625:
[----:B------:R-:W-:-:S12]  /*f400*/  UIADD3 UR19, UR24, -0x1, URZ ;  /* 0xffffffff18137890 */ /* 0x000fd8000fffe03f */
.L_x_632:
        /* <DEDUP_REMOVED lines=15> */
[----:B------:R-:W-:Y:S01]  /*f500*/  ULDC UR9, c[0x0][0x2d0] ;  /* 0x0000b40000097ab9 */ /* 0x000fe20000000800 */
[----:B------:R-:W-:Y:S01]  /*f510*/  ULDC UR8, c[0x0][0x39c] ;  /* 0x0000e70000087ab9 */ /* 0x000fe20000000800 */
[----:B------:R-:W-:Y:S01]  /*f520*/  ULDC UR4, c[0x0][0x2ec] ;  /* 0x0000bb0000047ab9 */ /* 0x000fe20000000800 */
[----:B------:R-:W-:-:S07]  /*f530*/  ULDC.64 UR6, c[0x0][0x248] ;  /* 0x0000920000067ab9 */ /* 0x000fce0000000a00 */
[----:B------:R-:W1:Y:S08]  /*f540*/  @!P4 LDC.64 R2, c[0x0][0x220] ;  /* 0x00008800ff02cb82 */ /* 0x000e700000000a00 */
[----:B------:R-:W2:Y:S01]  /*f550*/  @!P4 LDC.64 R4, c[0x0][0x220] ;  /* 0x00008800ff04cb82 */ /* 0x000ea20000000a00 */
[----:B-1----:R1:W-:Y:S04]  /*f560*/  @!P4 STL.64 [R1+0x30], R2 ;  /* 0x000030020100c387 */ /* 0x0023e80000100a00 */
[----:B--2---:R2:W-:Y:S04]  /*f570*/  @!P4 STL.64 [R1+0x28], R4 ;  /* 0x000028040100c387 */ /* 0x0045e80000100a00 */
[----:B------:R-:W3:Y:S01]  /*f580*/  LDL.LU.64 R6, [R1] ;  /* 0x0000000001067983 */ /* 0x000ee20000300a00 */
[----:B-1----:R-:W-:-:S03]  /*f590*/  MOV R3, R104 ;  /* 0x0000006800037202 */ /* 0x002fc60000000f00 */
[----:B--2---:R-:W3:Y:S02]  /*f5a0*/  LDL.LU.64 R4, [R1+0x8] ;  /* 0x0000080001047983 */ /* 0x004ee40000300a00 */
[----:B---3--:R-:W-:-:S05]  /*f5b0*/  IMAD.MOV.U32 R5, RZ, RZ, R7 ;  /* 0x000000ffff057224 */ /* 0x008fca00078e0007 */
[----:B------:R1:W-:Y:S01]  /*f5c0*/  STL.64 [R1+0x20], R4 ;  /* 0x0000200401007387 */ /* 0x0003e20000100a00 */
[----:B------:R-:W-:Y:S05]  /*f5d0*/  BRA `(.L_x_634) ;  /* 0x00000004000c7947 */ /* 0x000fea0003800000 */
.L_x_636:
[----:B------:R-:W2:Y:S01]  /*f5e0*/  LDL.64 R248, [R1+0x40] ;  /* 0x0000400001f87983 */ /* 0x000ea20000100a00 */
[----:B------:R-:W1:Y:S01]  /*f5f0*/  @!P4 LDC.64 R6, c[0x0][0x218] ;  /* 0x00008600ff06cb82 */ /* 0x000e620000000a00 */
[----:B------:R-:W-:Y:S02]  /*f600*/  UIADD3 UR11, UR19, -0x1, URZ ;  /* 0xffffffff130b7890 */ /* 0x000fe4000fffe03f */
[----:B------:R-:W5:Y:S02]  /*f610*/  LDL.64 R102, [R1+0x38] ;  /* 0x0000380001667983 */ /* 0x000f640000100a00 */
[----:B------:R-:W-:Y:S02]  /*f620*/  USHF.R.S32.HI UR10, URZ, 0x1f, UR11 ;  /* 0x0000001f3f0a7899 */ /* 0x000fe4000801140b */
[----:B------:R1:W-:Y:S01]  /*f630*/  @P4 STS [R230+0x6000], RZ ;  /* 0x006000ffe6004388 */ /* 0x0003e20000000800 */
[----:B------:R-:W3:Y:S01]  /*f640*/  @!P3 LDC.64 R14, c[0x0][0x218] ;  /* 0x00008600ff0ebb82 */ /* 0x000ee20000000a00 */
        /* <DEDUP_REMOVED lines=14> */
[----:B-----5:R-:W-:Y:S02]  /*f730*/  LEA.HI.X R4, R2, R103, R4, 0x6, P0 ;  /* 0x0000006702047211 */ /* 0x020fe400000f3404 */
[C---:B-1----:R-:W-:Y:S02]  /*f740*/  @!P4 LEA R6, P0, R0.reuse, R6, 0x1 ;  /* 0x000000060006c211 */ /* 0x042fe400078008ff */
        /* <DEDUP_REMOVED lines=12> */
[----:B------:R-:W-:Y:S01]  /*f810*/  @!P3 LEA R8, P1, R2, R8, 0x1 ;  /* 0x000000080208b211 */ /* 0x000fe200078208ff */
        /* <DEDUP_REMOVED lines=31> */
.L_x_634:
[----:B--2---:R-:W2:Y:S01]  /*fa10*/  LDL.64 R20, [R1+0x20] ;  /* 0x0000200001147983 */ /* 0x004ea20000100a00 */
[----:B------:R-:W-:Y:S04]  /*fa20*/  DEPBAR.LE SB0, 0x0 ;  /* 0x000080000000791a */ /* 0x000fe80000000000 */
[----:B------:R-:W-:Y:S01]  /*fa30*/  ISETP.GE.AND P3, PT, R233, UR9, PT ;  /* 0x00000009e9007c0c */ /* 0x000fe2000bf66270 */
[----:B------:R-:W3:Y:S01]  /*fa40*/  LDL R6, [R1+0x30] ;  /* 0x0000300001067983 */ /* 0x000ee20000100800 */
[----:B------:R-:W-:Y:S01]  /*fa50*/  USHF.R.S32.HI UR11, URZ, 0x1f, UR19 ;  /* 0x0000001f3f0b7899 */ /* 0x000fe20008011413 */
[----:B-1----:R-:W-:Y:S01]  /*fa60*/  IMAD.U32 R4, RZ, RZ, UR19 ;  /* 0x00000013ff047e24 */ /* 0x002fe2000f8e00ff */
[----:B------:R-:W-:Y:S01]  /*fa70*/  UIMAD UR10, UR21, UR19, URZ ;  /* 0x00000013150a72a4 */ /* 0x000fe2000f8e023f */
[----:B------:R-:W4:Y:S01]  /*fa80*/  LDL R0, [R1+0x34] ;  /* 0x0000340001007983 */ /* 0x000f220000100800 */
[----:B------:R-:W-:Y:S02]  /*fa90*/  BAR.SYNC.DEFER_BLOCKING 0x0 ;  /* 0x0000000000007b1d */ /* 0x000fe40000010000 */
[----:B------:R-:W-:Y:S01]  /*faa0*/  UIMAD UR10, UR11, UR27, UR10 ;  /* 0x0000001b0b0a72a4 */ /* 0x000fe2000f8e020a */
[----:B------:R-:W-:Y:S03]  /*fab0*/  ISETP.GE.AND P2, PT, R234, UR9, PT ;  /* 0x00000009ea007c0c */ /* 0x000fe6000bf46270 */
[----:B------:R-:W-:Y:S02]  /*fac0*/  @P4 STS.64 [R230+0x9008], RZ ;  /* 0x009008ffe6004388 */ /* 0x000fe40000000a00 */
[----:B------:R-:W1:Y:S04]  /*fad0*/  @!P3 LDC.64 R12, c[0x0][0x220] ;  /* 0x00008800ff0cbb82 */ /* 0x000e680000000a00 */
[----:B------:R-:W5:Y:S04]  /*fae0*/  LDL R8, [R1+0x28] ;  /* 0x0000280001087983 */ /* 0x000f680000100800 */
[----:B------:R-:W4:Y:S01]  /*faf0*/  @!P2 LDC.64 R10, c[0x0][0x220] ;  /* 0x00008800ff0aab82 */ /* 0x000f220000000a00 */
[----:B------:R-:W5:Y:S07]  /*fb00*/  LDL R18, [R1+0x2c] ;  /* 0x00002c0001127983 */ /* 0x000f6e0000100800 */
[----:B------:R-:W4:Y:S01]  /*fb10*/  @!P3 LDC.64 R14, c[0x0][0x220] ;  /* 0x00008800ff0ebb82 */ /* 0x000f220000000a00 */
[----:B------:R-:W-:Y:S04]  /*fb20*/  @P4 STS [R230+0x9000], RZ ;  /* 0x009000ffe6004388 */ /* 0x000fe80000000800 */
[----:B------:R-:W-:Y:S03]  /*fb30*/  @P4 STS [R230+0x9004], RZ ;  /* 0x009004ffe6004388 */ /* 0x000fe60000000800 */
[----:B------:R-:W4:Y:S01]  /*fb40*/  @!P2 LDC.64 R16, c[0x0][0x220] ;  /* 0x00008800ff10ab82 */ /* 0x000f220000000a00 */
[----:B--2---:R-:W-:Y:S04]  /*fb50*/  IMAD.WIDE.U32 R4, R4, UR27, R20 ;  /* 0x0000001b04047c25 */ /* 0x004fe8000f8e0014 */
[----:B------:R-:W-:Y:S01]  /*fb60*/  VIADD R2, R5, UR10 ;  /* 0x0000000a05027c36 */ /* 0x000fe20008000000 */
[C---:B-1----:R-:W-:Y:S02]  /*fb70*/  @!P3 LEA R12, P1, R4.reuse, R12, 0x1 ;  /* 0x0000000c040cb211 */ /* 0x042fe400078208ff */
[C---:B---3--:R-:W-:Y:S02]  /*fb80*/  @!P4 LEA R6, P0, R4.reuse, R6, 0x1 ;  /* 0x000000060406c211 */ /* 0x048fe400078008ff */
[C-C-:B------:R-:W-:Y:S02]  /*fb90*/  @!P3 LEA.HI.X R13, R4.reuse, R13, R2.reuse, 0x1, P1 ;  /* 0x0000000d040db211 */ /* 0x140fe400008f0c02 */
[C-C-:B----4-:R-:W-:Y:S02]  /*fba0*/  @!P4 LEA.HI.X R7, R4.reuse, R0, R2.reuse, 0x1, P0 ;  /* 0x000000000407c211 */ /* 0x150fe400000f0c02 */
[C---:B------:R-:W-:Y:S02]  /*fbb0*/  @!P2 LEA R10, P0, R4.reuse, R10, 0x1 ;  /* 0x0000000a040aa211 */ /* 0x040fe400078008ff */
[C---:B------:R-:W-:Y:S01]  /*fbc0*/  IADD3 R0, P5, R4.reuse, UR20, RZ ;  /* 0x0000001404007c10 */ /* 0x040fe2000ffbe0ff */
[----:B------:R-:W-:Y:S01]  /*fbd0*/  @!PT LDS RZ, [RZ] ;  /* 0x00000000fffff984 */ /* 0x000fe20000000800 */
[----:B------:R-:W-:Y:S01]  /*fbe0*/  @!PT LDS RZ, [RZ] ;  /* 0x00000000fffff984 */ /* 0x000fe20000000800 */
[----:B------:R-:W-:Y:S01]  /*fbf0*/  @!PT LDS RZ, [RZ] ;  /* 0x00000000fffff984 */ /* 0x000fe20000000800 */
[----:B------:R1:W-:Y:S01]  /*fc00*/  @!P4 LDGSTS.E.BYPASS.LTC128B.128 [R230+0x9000], desc[UR22][R6.64] ;  /* 0x0900000006e6cfae */ /* 0x0003e2000b901d56 */
[----:B------:R-:W-:Y:S02]  /*fc10*/  @!P2 LEA.HI.X R11, R4, R11, R2, 0x1, P0 ;  /* 0x0000000b040ba211 */ /* 0x000fe400000f0c02 */
[----:B------:R-:W-:Y:S02]  /*fc20*/  IADD3.X R2, R2, UR12, RZ, P5, !PT ;  /* 0x0000000c02027c10 */ /* 0x000fe4000affe4ff */
[C---:B------:R-:W-:Y:S03]  /*fc30*/  @!P2 LEA R4, P0, R0.reuse, R16, 0x1 ;  /* 0x000000100004a211 */ /* 0x040fe600078008ff */
[----:B------:R-:W-:Y:S01]  /*fc40*/  @P3 STS.128 [R230+0xa000], RZ ;  /* 0x00a000ffe6003388 */ /* 0x000fe20000000c00 */
[C-C-:B------:R-:W-:Y:S07]  /*fc50*/  @!P2 LEA.HI.X R5, R0.reuse, R17, R2.reuse, 0x1, P0 ;  /* 0x000000110005a211 */ /* 0x140fee00000f0c02 */
[----:B------:R-:W-:Y:S01]  /*fc60*/  @!PT LDS RZ, [RZ] ;  /* 0x00000000fffff984 */ /* 0x000fe20000000800 */
[----:B------:R-:W-:Y:S01]  /*fc70*/  @!PT LDS RZ, [RZ] ;  /* 0x00000000fffff984 */ /* 0x000fe20000000800 */
[----:B------:R-:W-:Y:S01]  /*fc80*/  @!PT LDS RZ, [RZ] ;  /* 0x00000000fffff984 */ /* 0x000fe20000000800 */
[----:B------:R-:W-:Y:S08]  /*fc90*/  @!P3 LDGSTS.E.BYPASS.LTC128B.128 [R230+0xa000], desc[UR22][R12.64+0x40] ;  /* 0x0a0000400ce6bfae */ /* 0x000ff0000b901d56 */
[----:B------:R-:W-:Y:S01]  /*fca0*/  @P2 STS.128 [R230+0xb000], RZ ;  /* 0x00b000ffe6002388 */ /* 0x000fe20000000c00 */
[C---:B-1----:R-:W-:Y:S02]  /*fcb0*/  @!P3 LEA R6, P1, R0.reuse, R14, 0x1 ;  /* 0x0000000e0006b211 */ /* 0x042fe400078208ff */
[C---:B-----5:R-:W-:Y:S02]  /*fcc0*/  @!P4 LEA R8, P5, R0.reuse, R8, 0x1 ;  /* 0x000000080008c211 */ /* 0x060fe400078a08ff */
[C-C-:B------:R-:W-:Y:S03]  /*fcd0*/  @!P3 LEA.HI.X R7, R0.reuse, R15, R2.reuse, 0x1, P1 ;  /* 0x0000000f0007b211 */ /* 0x140fe600008f0c02 */
[----:B------:R-:W-:Y:S01]  /*fce0*/  @!PT LDS RZ, [RZ] ;  /* 0x00000000fffff984 */ /* 0x000fe20000000800 */
[----:B------:R-:W-:Y:S01]  /*fcf0*/  @!PT LDS RZ, [RZ] ;  /* 0x00000000fffff984 */ /* 0x000fe20000000800 */
[----:B------:R-:W-:Y:S01]  /*fd00*/  @!PT LDS RZ, [RZ] ;  /* 0x00000000fffff984 */ /* 0x000fe20000000800 */
[----:B------:R-:W-:Y:S01]  /*fd10*/  @!P2 LDGSTS.E.BYPASS.LTC128B.128 [R230+0xb000], desc[UR22][R10.64+0x80] ;  /* 0x0b0000800ae6afae */ /* 0x000fe2000b901d56 */
[----:B------:R-:W-:Y:S02]  /*fd20*/  @!P4 LEA.HI.X R9, R0, R18, R2, 0x1, P5 ;  /* 0x000000120009c211 */ /* 0x000fe400028f0c02 */
[----:B------:R-:W-:Y:S05]  /*fd30*/  ISETP.LT.AND P5, PT, RZ, UR19, PT ;  /* 0x00000013ff007c0c */ /* 0x000fea000bfa1270 */
[----:B------:R-:W-:Y:S08]  /*fd40*/  @P4 STS.128 [R230+0x9800], RZ ;  /* 0x009800ffe6004388 */ /* 0x000ff00000000c00 */
[----:B------:R-:W-:Y:S01]  /*fd50*/  @!PT LDS RZ, [RZ] ;  /* 0x00000000fffff984 */ /* 0x000fe20000000800 */
[----:B------:R-:W-:Y:S01]  /*fd60*/  @!PT LDS RZ, [RZ] ;  /* 0x00000000fffff984 */ /* 0x000fe20000000800 */
[----:B------:R-:W-:Y:S01]  /*fd70*/  @!PT LDS RZ, [RZ] ;  /* 0x00000000fffff984 */ /* 0x000fe20000000800 */
[----:B------:R-:W-:Y:S08]  /*fd80*/  @!P4 LDGSTS.E.BYPASS.LTC128B.128 [R230+0x9800], desc[UR22][R8.64] ;  /* 0x0980000008e6cfae */ /* 0x000ff0000b901d56 */
        /* <DEDUP_REMOVED lines=9> */
[----:B------:R1:W-:Y:S08]  /*fe20*/  @!P2 LDGSTS.E.BYPASS.LTC128B.128 [R230+0xb800], desc[UR22][R4.64+0x80] ;  /* 0x0b80008004e6afae */ /* 0x0003f0000b901d56 */
        /* <DEDUP_REMOVED lines=131> */
[----:B------:R-:W-:Y:S01]  /*10660*/  FMUL.FTZ R15, R15, UR8 ;  /* 0x000000080f0f7c20 */ /* 0x000fe20008410000 */
[----:B------:R-:W-:Y:S01]  /*10670*/  FMUL.FTZ R16, R16, UR8 ;  /* 0x0000000810107c20 */ /* 0x000fe20008410000 */
[----:B------:R-:W-:Y:S04]  /*10680*/  FMUL.FTZ R18, R18, UR8 ;  /* 0x0000000812127c20 */ /* 0x000fe80008410000 */
[----:B------:R2:W-:Y:S01]  /*10690*/  MUFU.TANH R188, R5 ;  /* 0x0000000500bc7308 */ /* 0x0005e20000002400 */
[----:B------:R-:W-:Y:S01]  /*106a0*/  FMUL.FTZ R17, R17, UR8 ;  /* 0x0000000811117c20 */ /* 0x000fe20008410000 */
[----:B------:R-:W-:Y:S08]  /*106b0*/  FMUL.FTZ R19, R19, UR8 ;  /* 0x0000000813137c20 */ /* 0x000ff00008410000 */
[----:B------:R-:W3:Y:S01]  /*106c0*/  MUFU.TANH R182, R8 ;  /* 0x0000000800b67308 */ /* 0x000ee20000002400 */
[----:B-1----:R-:W-:Y:S09]  /*106d0*/  FMNMX.FTZ R2, R181, R100, !PT ;  /* 0x00000064b5027209 */ /* 0x002ff20007810000 */
[----:B------:R-:W1:Y:S01]  /*106e0*/  MUFU.TANH R183, R10 ;  /* 0x0000000a00b77308 */ /* 0x000e620000002400 */
[----:B--2---:R-:W2:Y:S09]  /*106f0*/  LDSM.16.M88.4 R4, [R227+0x8400] ;  /* 0x00840000e304783b */ /* 0x004eb20000000200 */
[----:B------:R-:W-:Y:S10]  /*10700*/  MUFU.TANH R191, R9 ;  /* 0x0000000900bf7308 */ /* 0x000ff40000002400 */
[----:B------:R4:W-:Y:S10]  /*10710*/  MUFU.TANH R187, R11 ;  /* 0x0000000b00bb7308 */ /* 0x0009f40000002400 */
[----:B------:R-:W5:Y:S10]  /*10720*/  MUFU.TANH R184, R184 ;  /* 0x000000b800b87308 */ /* 0x000f740000002400 */
[----:B------:R-:W5:Y:S01]  /*10730*/  MUFU.TANH R178, R16 ;  /* 0x0000001000b27308 */ /* 0x000f620000002400 */
[----:B----4-:R-:W4:Y:S09]  /*10740*/  LDSM.16.M88.4 R8, [R227+0x8800] ;  /* 0x00880000e308783b */ /* 0x010f320000000200 */
[----:B------:R-:W5:Y:S01]  /*10750*/  MUFU.TANH R179, R18 ;  /* 0x0000001200b37308 */ /* 0x000f620000002400 */
[-C--:B--2---:R-:W-:Y:S06]  /*10760*/  HMMA.16816.F32 R20, R216, R4.reuse, R20 ;  /* 0x00000004d814723c */ /* 0x084fec0000001814 */
[C---:B------:R-:W-:Y:S03]  /*10770*/  HMMA.16816.F32 R24, R108.reuse, R4, R24 ;  /* 0x000000046c18723c */ /* 0x040fe60000001818 */
[----:B------:R-:W2:Y:S03]  /*10780*/  MUFU.TANH R186, R12 ;  /* 0x0000000c00ba7308 */ /* 0x000ea60000002400 */
[-C--:B------:R-:W-:Y:S07]  /*10790*/  HMMA.16816.F32 R28, R108, R6.reuse, R28 ;  /* 0x000000066c1c723c */ /* 0x080fee000000181c */
[----:B------:R-:W2:Y:S01]  /*107a0*/  MUFU.TANH R177, R17 ;  /* 0x0000001100b17308 */ /* 0x000ea20000002400 */
[C---:B------:R-:W-:Y:S01]  /*107b0*/  HMMA.16816.F32 R32, R216.reuse, R6, R32 ;  /* 0x00000006d820723c */ /* 0x040fe20000001820 */
[----:B------:R-:W3:Y:S01]  /*107c0*/  LDSM.16.M88.4 R4, [R227+0x8c00] ;  /* 0x008c0000e304783b */ /* 0x000ee20000000200 */
[----:B------:R-:W-:Y:S07]  /*107d0*/  DEPBAR.LE SB0, 0x0 ;  /* 0x000080000000791a */ /* 0x000fee0000000000 */
[----:B------:R-:W2:Y:S02]  /*107e0*/  MUFU.TANH R190, R14 ;  /* 0x0000000e00be7308 */ /* 0x000ea40000002400 */
[----:B------:R-:W-:Y:S01]  /*107f0*/  FMUL.FTZ R20, R20, UR8 ;  /* 0x0000000814147c20 */ /* 0x000fe20008410000 */
[----:B------:R-:W-:Y:S01]  /*10800*/  FMUL.FTZ R22, R22, UR8 ;  /* 0x0000000816167c20 */ /* 0x000fe20008410000 */
[----:B------:R-:W-:Y:S01]  /*10810*/  FMUL.FTZ R21, R21, UR8 ;  /* 0x0000000815157c20 */ /* 0x000fe20008410000 */
[----:B------:R-:W-:Y:S01]  /*10820*/  FMUL.FTZ R24, R24, UR8 ;  /* 0x0000000818187c20 */ /* 0x000fe20008410000 */
[----:B------:R-:W-:Y:S04]  /*10830*/  FMUL.FTZ R26, R26, UR8 ;  /* 0x000000081a1a7c20 */ /* 0x000fe80008410000 */
[----:B------:R-:W-:Y:S01]  /*10840*/  MUFU.TANH R189, R13 ;  /* 0x0000000d00bd7308 */ /* 0x000fe20000002400 */
        /* <DEDUP_REMOVED lines=13> */
[-C--:B---3--:R-:W-:Y:S08]  /*10920*/  HMMA.16816.F32 R52, R216, R4.reuse, R52 ;  /* 0x00000004d834723c */ /* 0x088ff00000001834 */
[----:B------:R-:W3:Y:S01]  /*10930*/  MUFU.TANH R200, R24 ;  /* 0x0000001800c87308 */ /* 0x000ee20000002400 */
[C---:B------:R-:W-:Y:S04]  /*10940*/  HMMA.16816.F32 R56, R108.reuse, R4, R56 ;  /* 0x000000046c38723c */ /* 0x040fe80000001838 */
[----:B------:R-:W-:Y:S02]  /*10950*/  FMUL.FTZ R33, R33, UR8 ;  /* 0x0000000821217c20 */ /* 0x000fe40008410000 */
[-C--:B------:R-:W-:Y:S03]  /*10960*/  HMMA.16816.F32 R60, R108, R6.reuse, R60 ;  /* 0x000000066c3c723c */ /* 0x080fe6000000183c */
[----:B------:R-:W3:Y:S02]  /*10970*/  MUFU.TANH R196, R22 ;  /* 0x0000001600c47308 */ /* 0x000ee40000002400 */
[----:B------:R-:W-:Y:S01]  /*10980*/  FMNMX.FTZ R4, R180, R3, !PT ;  /* 0x00000003b4047209 */ /* 0x000fe20007810000 */
[----:B------:R-:W-:Y:S07]  /*10990*/  HMMA.16816.F32 R64, R216, R6, R64 ;  /* 0x00000006d840723c */ /* 0x000fee0000001840 */
[----:B------:R-:W3:Y:S01]  /*109a0*/  MUFU.TANH R193, R21 ;  /* 0x0000001500c17308 */ /* 0x000ee20000002400 */
[----:B------:R-:W-:Y:S03]  /*109b0*/  FMNMX.FTZ R5, R182, R105, !PT ;  /* 0x00000069b6057209 */ /* 0x000fe60007810000 */
[----:B------:R-:W-:Y:S01]  /*109c0*/  FMUL.FTZ R28, R28, UR8 ;  /* 0x000000081c1c7c20 */ /* 0x000fe20008410000 */
[----:B------:R-:W-:Y:S01]  /*109d0*/  FMNMX.FTZ R7, R188, R4, !PT ;  /* 0x00000004bc077209 */ /* 0x000fe20007810000 */
[----:B------:R-:W-:Y:S04]  /*109e0*/  FMUL.FTZ R30, R30, UR8 ;  /* 0x000000081e1e7c20 */ /* 0x000fe80008410000 */
[----:B------:R-:W3:Y:S01]  /*109f0*/  MUFU.TANH R202, R26 ;  /* 0x0000001a00ca7308 */ /* 0x000ee20000002400 */
[----:B-1----:R-:W-:Y:S01]  /*10a00*/  FMNMX.FTZ R6, R183, R106, !PT ;  /* 0x0000006ab7067209 */ /* 0x002fe20007810000 */
[----:B------:R-:W-:Y:S01]  /*10a10*/  FMUL.FTZ R35, R35, UR8 ;  /* 0x0000000823237c20 */ /* 0x000fe20008410000 */
[----:B-----5:R-:W-:Y:S01]  /*10a20*/  FMNMX.FTZ R4, R184, R2, !PT ;  /* 0x00000002b8047209 */ /* 0x020fe20007810000 */
[----:B------:R-:W-:Y:S01]  /*10a30*/  FMUL.FTZ R36, R36, UR8 ;  /* 0x0000000824247c20 */ /* 0x000fe20008410000 */
[----:B------:R-:W-:Y:S01]  /*10a40*/  FMNMX.FTZ R2, R191, R5, !PT ;  /* 0x00000005bf027209 */ /* 0x000fe20007810000 */
[----:B------:R-:W-:Y:S01]  /*10a50*/  FMUL.FTZ R38, R38, UR8 ;  /* 0x0000000826267c20 */ /* 0x000fe20008410000 */
[----:B------:R-:W-:Y:S03]  /*10a60*/  FMUL.FTZ R0, R63, UR8 ;  /* 0x000000083f007c20 */ /* 0x000fe60008410000 */
[----:B------:R-:W1:Y:S01]  /*10a70*/  MUFU.TANH R198, R23 ;  /* 0x0000001700c67308 */ /* 0x000e620000002400 */
[----:B------:R-:W-:Y:S01]  /*10a80*/  FMNMX.FTZ R7, R178, R7, !PT ;  /* 0x00000007b2077209 */ /* 0x000fe20007810000 */
[----:B------:R-:W-:Y:S01]  /*10a90*/  FMUL.FTZ R37, R37, UR8 ;  /* 0x0000000825257c20 */ /* 0x000fe20008410000 */
[----:B------:R-:W-:Y:S01]  /*10aa0*/  FMNMX.FTZ R5, R187, R6, !PT ;  /* 0x00000006bb057209 */ /* 0x000fe20007810000 */
[----:B------:R-:W-:Y:S01]  /*10ab0*/  FMUL.FTZ R31, R31, UR8 ;  /* 0x000000081f1f7c20 */ /* 0x000fe20008410000 */
[----:B------:R-:W-:Y:S01]  /*10ac0*/  FMNMX.FTZ R6, R179, R4, !PT ;  /* 0x00000004b3067209 */ /* 0x000fe20007810000 */
[----:B------:R-:W-:Y:S01]  /*10ad0*/  FMUL.FTZ R29, R29, UR8 ;  /* 0x000000081d1d7c20 */ /* 0x000fe20008410000 */
[----:B--2---:R-:W-:Y:S03]  /*10ae0*/  FMNMX.FTZ R4, R186, R2, !PT ;  /* 0x00000002ba047209 */ /* 0x004fe60007810000 */
[----:B------:R2:W-:Y:S01]  /*10af0*/  MUFU.TANH R108, R0 ;  /* 0x00000000006c7308 */ /* 0x0005e20000002400 */
[----:B------:R-:W-:Y:S01]  /*10b00*/  FMNMX.FTZ R7, R177, R7, !PT ;  /* 0x00000007b1077209 */ /* 0x000fe20007810000 */
[----:B------:R-:W-:Y:S01]  /*10b10*/  FMUL.FTZ R39, R39, UR8 ;  /* 0x0000000827277c20 */ /* 0x000fe20008410000 */
[----:B------:R-:W-:Y:S01]  /*10b20*/  FMNMX.FTZ R2, R190, R5, !PT ;  /* 0x00000005be027209 */ /* 0x000fe20007810000 */
[----:B------:R-:W-:Y:S01]  /*10b30*/  FMUL.FTZ R48, R48, UR8 ;  /* 0x0000000830307c20 */ /* 0x000fe20008410000 */
[----:B----4-:R-:W-:Y:S01]  /*10b40*/  FMNMX.FTZ R5, R176, R6, !PT ;  /* 0x00000006b0057209 */ /* 0x010fe20007810000 */
[----:B------:R-:W-:Y:S01]  /*10b50*/  FMUL.FTZ R42, R42, UR8 ;  /* 0x000000082a2a7c20 */ /* 0x000fe20008410000 */
[----:B------:R-:W-:Y:S03]  /*10b60*/  FMNMX.FTZ R4, R189, R4, !PT ;  /* 0x00000004bd047209 */ /* 0x000fe60007810000 */
[----:B------:R-:W4:Y:S01]  /*10b70*/  MUFU.TANH R194, R32 ;  /* 0x0000002000c27308 */ /* 0x000f220000002400 */
[----:B------:R-:W-:Y:S01]  /*10b80*/  FMNMX.FTZ R6, R192, R7, !PT ;  /* 0x00000007c0067209 */ /* 0x000fe20007810000 */
[----:B------:R-:W-:Y:S01]  /*10b90*/  FMUL.FTZ R40, R40, UR8 ;  /* 0x0000000828287c20 */ /* 0x000fe20008410000 */
[----:B------:R-:W-:Y:S01]  /*10ba0*/  FMNMX.FTZ R8, R185, R2, !PT ;  /* 0x00000002b9087209 */ /* 0x000fe20007810000 */
[----:B------:R-:W-:Y:S01]  /*10bb0*/  FMUL.FTZ R50, R50, UR8 ;  /* 0x0000000832327c20 */ /* 0x000fe20008410000 */
[----:B---3--:R-:W-:Y:S01]  /*10bc0*/  FMNMX.FTZ R2, R200, R4, !PT ;  /* 0x00000004c8027209 */ /* 0x008fe20007810000 */
[----:B------:R-:W-:Y:S01]  /*10bd0*/  FMUL.FTZ R49, R49, UR8 ;  /* 0x0000000831317c20 */ /* 0x000fe20008410000 */
[----:B------:R-:W-:Y:S03]  /*10be0*/  FMNMX.FTZ R5, R196, R5, !PT ;  /* 0x00000005c4057209 */ /* 0x000fe60007810000 */
[----:B------:R-:W3:Y:S01]  /*10bf0*/  MUFU.TANH R201, R25 ;  /* 0x0000001900c97308 */ /* 0x000ee20000002400 */
[----:B------:R-:W-:Y:S01]  /*10c00*/  FMNMX.FTZ R4, R193, R6, !PT ;  /* 0x00000006c1047209 */ /* 0x000fe20007810000 */
[----:B------:R-:W-:Y:S01]  /*10c10*/  FMUL.FTZ R43, R43, UR8 ;  /* 0x000000082b2b7c20 */ /* 0x000fe20008410000 */
[----:B--2---:R-:W-:Y:S01]  /*10c20*/  FMNMX.FTZ R0, R202, R8, !PT ;  /* 0x00000008ca007209 */ /* 0x004fe20007810000 */
[----:B------:R-:W-:Y:S01]  /*10c30*/  FMUL.FTZ R41, R41, UR8 ;  /* 0x0000000829297c20 */ /* 0x000fe20008410000 */
[----:B-1----:R-:W-:Y:S01]  /*10c40*/  FMNMX.FTZ R5, R198, R5, !PT ;  /* 0x00000005c6057209 */ /* 0x002fe20007810000 */
[----:B------:R-:W-:Y:S01]  /*10c50*/  FMUL.FTZ R51, R51, UR8 ;  /* 0x0000000833337c20 */ /* 0x000fe20008410000 */
[----:B------:R-:W-:Y:S03]  /*10c60*/  FMUL.FTZ R52, R52, UR8 ;  /* 0x0000000834347c20 */ /* 0x000fe60008410000 */
[----:B------:R-:W1:Y:S01]  /*10c70*/  MUFU.TANH R204, R27 ;  /* 0x0000001b00cc7308 */ /* 0x000e620000002400 */
[----:B----4-:R-:W-:Y:S01]  /*10c80*/  FMNMX.FTZ R4, R194, R4, !PT ;  /* 0x00000004c2047209 */ /* 0x010fe20007810000 */
        /* <DEDUP_REMOVED lines=76> */
[----:B------:R-:W-:Y:S01]  /*11150*/  MUFU.TANH R243, R57 ;  /* 0x0000003900f37308 */ /* 0x000fe20000002400 */
[----:B--2---:R-:W-:Y:S09]  /*11160*/  FMNMX.FTZ R19, R237, R5, !PT ;  /* 0x00000005ed137209 */ /* 0x004ff20007810000 */
[----:B------:R-:W-:Y:S01]  /*11170*/  MUFU.TANH R244, R58 ;  /* 0x0000003a00f47308 */ /* 0x000fe20000002400 */
[----:B---3--:R-:W-:Y:S09]  /*11180*/  FMNMX.FTZ R5, R242, R2, !PT ;  /* 0x00000002f2057209 */ /* 0x008ff20007810000 */
        /* <DEDUP_REMOVED lines=10> */
.L_x_635:
[----:B------:R-:W-:Y:S01]  /*11230*/  FMNMX.FTZ R2, R243, R5, !PT ;  /* 0x00000005f3027209 */ /* 0x000fe20007810000 */
[----:B--2---:R-:W1:Y:S01]  /*11240*/  SHFL.BFLY PT, R6, R104, 0x2, 0x1f ;  /* 0x0c401f0068067f89 */ /* 0x004e6200000e0000 */
[----:B----4-:R-:W-:Y:S01]  /*11250*/  FMNMX.FTZ R5, R217, R18, !PT ;  /* 0x00000012d9057209 */ /* 0x010fe20007810000 */
        /* <DEDUP_REMOVED lines=9> */
[----:B------:R-:W4:Y:S08]  /*112f0*/  SHFL.BFLY PT, R102, R4, 0x2, 0x1f ;  /* 0x0c401f0004667f89 */ /* 0x000f3000000e0000 */
[----:B------:R-:W5:Y:S08]  /*11300*/  SHFL.BFLY PT, R2, R0, 0x2, 0x1f ;  /* 0x0c401f0000027f89 */ /* 0x000f7000000e0000 */
[----:B------:R-:W-:Y:S08]  /*11310*/  LDSM.16.MT88.4 R36, [R226+0x9000] ;  /* 0x00900000e224783b */ /* 0x000ff00000004200 */
[----:B------:R-:W-:Y:S01]  /*11320*/  LDSM.16.MT88.4 R52, [R224+0xa000] ;  /* 0x00a00000e034783b */ /* 0x000fe20000004200 */
[----:B-1----:R-:W-:Y:S02]  /*11330*/  FMNMX.FTZ R104, R104, R6, !PT ;  /* 0x0000000668687209 */ /* 0x002fe40007810000 */
[----:B--2---:R-:W-:Y:S05]  /*11340*/  FMNMX.FTZ R5, R5, R7, !PT ;  /* 0x0000000705057209 */ /* 0x004fea0007810000 */
[----:B------:R-:W1:Y:S01]  /*11350*/  SHFL.BFLY PT, R6, R104, 0x1, 0x1f ;  /* 0x0c201f0068067f89 */ /* 0x000e6200000e0000 */
[----:B----4-:R-:W-:Y:S07]  /*11360*/  FMNMX.FTZ R102, R4, R102, !PT ;  /* 0x0000006604667209 */ /* 0x010fee0007810000 */
[----:B------:R-:W2:Y:S01]  /*11370*/  SHFL.BFLY PT, R103, R5, 0x1, 0x1f ;  /* 0x0c201f0005677f89 */ /* 0x000ea200000e0000 */
[----:B-----5:R-:W-:Y:S07]  /*11380*/  FMNMX.FTZ R2, R0, R2, !PT ;  /* 0x0000000200027209 */ /* 0x020fee0007810000 */
[----:B------:R-:W4:Y:S08]  /*11390*/  SHFL.BFLY PT, R7, R102, 0x1, 0x1f ;  /* 0x0c201f0066077f89 */ /* 0x000f3000000e0000 */
[----:B------:R-:W5:Y:S01]  /*113a0*/  SHFL.BFLY PT, R4, R2, 0x1, 0x1f ;  /* 0x0c201f0002047f89 */ /* 0x000f6200000e0000 */
[----:B-1----:R-:W-:Y:S02]  /*113b0*/  FMNMX.FTZ R104, R104, R6, !PT ;  /* 0x0000000668687209 */ /* 0x002fe40007810000 */
[----:B--2---:R-:W-:Y:S03]  /*113c0*/  FMNMX.FTZ R103, R5, R103, !PT ;  /* 0x0000006705677209 */ /* 0x004fe60007810000 */
[C---:B------:R-:W-:Y:S01]  /*113d0*/  FADD.FTZ R0, -R104.reuse, R3 ;  /* 0x0000000368007221 */ /* 0x040fe20000010100 */
[----:B------:R-:W-:Y:S02]  /*113e0*/  FSETP.NEU.FTZ.AND P0, PT, R104, -INF , PT ;  /* 0xff8000006800780b */ /* 0x000fe40003f1d000 */
[----:B----4-:R-:W-:Y:S01]  /*113f0*/  FMNMX.FTZ R102, R102, R7, !PT ;  /* 0x0000000766667209 */ /* 0x010fe20007810000 */
[----:B------:R-:W-:Y:S01]  /*11400*/  FMUL.FTZ R3, R0, UR4 ;  /* 0x0000000400037c20 */ /* 0x000fe20008410000 */
[----:B------:R-:W-:Y:S01]  /*11410*/  FADD.FTZ R0, -R103, R100 ;  /* 0x0000006467007221 */ /* 0x000fe20000010100 */
[----:B-----5:R-:W-:Y:S02]  /*11420*/  FMNMX.FTZ R101, R2, R4, !PT ;  /* 0x0000000402657209 */ /* 0x020fe40007810000 */
[----:B------:R1:W2:Y:S01]  /*11430*/  MUFU.EX2 R100, R3 ;  /* 0x0000000300647308 */ /* 0x0002a20000000800 */
[----:B------:R-:W-:Y:S02]  /*11440*/  FMUL.FTZ R109, R102, UR4 ;  /* 0x00000004666d7c20 */ /* 0x000fe40008410000 */
        /* <DEDUP_REMOVED lines=17> */
[C---:B------:R-:W-:Y:S01]  /*11560*/  FMUL.FTZ R32, R100.reuse, R140 ;  /* 0x0000008c64207220 */ /* 0x040fe20000410000 */
[----:B------:R-:W-:Y:S01]  /*11570*/  FMUL.FTZ R33, R100, R141 ;  /* 0x0000008d64217220 */ /* 0x000fe20000410000 */
[--C-:B------:R-:W-:Y:S03]  /*11580*/  FFMA.FTZ R5, R176, UR4, -R106.reuse ;  /* 0x00000004b0057c23 */ /* 0x100fe6000801086a */
[----:B------:R2:W-:Y:S01]  /*11590*/  MUFU.EX2 R180, R4 ;  /* 0x0000000400b47308 */ /* 0x0005e20000000800 */
[----:B------:R-:W-:Y:S01]  /*115a0*/  FSEL R109, R109, RZ, P0 ;  /* 0x000000ff6d6d7208 */ /* 0x000fe20000000000 */
[--C-:B------:R-:W-:Y:S01]  /*115b0*/  FFMA.FTZ R111, R199, UR4, -R106.reuse ;  /* 0x00000004c76f7c23 */ /* 0x100fe2000801086a */
[----:B------:R-:W-:Y:S01]  /*115c0*/  FSETP.NEU.FTZ.AND P0, PT, R101, -INF , PT ;  /* 0xff8000006500780b */ /* 0x000fe20003f1d000 */
[----:B------:R-:W-:Y:S01]  /*115d0*/  FFMA.FTZ R44, R193, UR4, -R105 ;  /* 0x00000004c12c7c23 */ /* 0x000fe20008010869 */
[----:B------:R-:W-:Y:S01]  /*115e0*/  FFMA.FTZ R50, R196, UR4, -R106 ;  /* 0x00000004c4327c23 */ /* 0x000fe2000801086a */
[--C-:B------:R-:W-:Y:S01]  /*115f0*/  FFMA.FTZ R9, R189, UR4, -R109.reuse ;  /* 0x00000004bd097c23 */ /* 0x100fe2000801086d */
[----:B------:R-:W-:Y:S01]  /*11600*/  FSEL R110, R110, RZ, P0 ;  /* 0x000000ff6e6e7208 */ /* 0x000fe20000000000 */
[----:B------:R-:W-:Y:S02]  /*11610*/  FFMA.FTZ R7, R186, UR4, -R109 ;  /* 0x00000004ba077c23 */ /* 0x000fe4000801086d */
[----:B------:R-:W4:Y:S01]  /*11620*/  MUFU.EX2 R0, R0 ;  /* 0x0000000000007308 */ /* 0x000f220000000800 */
[C---:B-1----:R-:W-:Y:S01]  /*11630*/  FMUL.FTZ R12, R2.reuse, R120 ;  /* 0x00000078020c7220 */ /* 0x042fe20000410000 */
[C---:B------:R-:W-:Y:S01]  /*11640*/  FMUL.FTZ R13, R2.reuse, R121 ;  /* 0x00000079020d7220 */ /* 0x040fe20000410000 */
[----:B------:R-:W-:Y:S01]  /*11650*/  FMUL.FTZ R24, R2, R128 ;  /* 0x0000008002187220 */ /* 0x000fe20000410000 */
[----:B------:R-:W-:Y:S01]  /*11660*/  FFMA.FTZ R128, R202, UR4, -R110 ;  /* 0x00000004ca807c23 */ /* 0x000fe2000801086e */
[C---:B------:R-:W-:Y:S01]  /*11670*/  FMUL.FTZ R25, R2.reuse, R129 ;  /* 0x0000008102197220 */ /* 0x040fe20000410000 */
[C---:B------:R-:W-:Y:S01]  /*11680*/  FMUL.FTZ R28, R2.reuse, R136 ;  /* 0x00000088021c7220 */ /* 0x040fe20000410000 */
[----:B------:R-:W-:Y:S01]  /*11690*/  FMUL.FTZ R29, R2, R137 ;  /* 0x00000089021d7220 */ /* 0x000fe20000410000 */
[--C-:B--2---:R-:W-:Y:S02]  /*116a0*/  FFMA.FTZ R4, R188, UR4, -R105.reuse ;  /* 0x00000004bc047c23 */ /* 0x104fe40008010869 */
[----:B------:R-:W1:Y:S01]  /*116b0*/  MUFU.EX2 R3, R3 ;  /* 0x0000000300037308 */ /* 0x000e620000000800 */
[----:B------:R-:W-:Y:S01]  /*116c0*/  FMUL.FTZ R41, R2, R145 ;  /* 0x0000009102297220 */ /* 0x000fe20000410000 */
[--C-:B------:R-:W-:Y:S01]  /*116d0*/  FFMA.FTZ R56, R194, UR4, -R105.reuse ;  /* 0x00000004c2387c23 */ /* 0x100fe20008010869 */
[--C-:B------:R-:W-:Y:S01]  /*116e0*/  FFMA.FTZ R66, R197, UR4, -R106.reuse ;  /* 0x00000004c5427c23 */ /* 0x100fe2000801086a */
[----:B------:R-:W-:Y:S01]  /*116f0*/  FMUL.FTZ R45, R2, R153 ;  /* 0x00000099022d7220 */ /* 0x000fe20000410000 */
[C---:B------:R-:W-:Y:S01]  /*11700*/  FMUL.FTZ R48, R100.reuse, R156 ;  /* 0x0000009c64307220 */ /* 0x040fe20000410000 */
[----:B------:R-:W-:Y:S01]  /*11710*/  FMUL.FTZ R49, R100, R157 ;  /* 0x0000009d64317220 */ /* 0x000fe20000410000 */
[--C-:B------:R-:W-:Y:S03]  /*11720*/  FFMA.FTZ R60, R195, UR4, -R105.reuse ;  /* 0x00000004c33c7c23 */ /* 0x100fe60008010869 */
[----:B------:R2:W-:Y:S01]  /*11730*/  MUFU.EX2 R63, R4 ;  /* 0x00000004003f7308 */ /* 0x0005e20000000800 */
[C---:B----4-:R-:W-:Y:S01]  /*11740*/  FMUL.FTZ R11, R0.reuse, R115 ;  /* 0x00000073000b7220 */ /* 0x050fe20000410000 */
[C---:B------:R-:W-:Y:S01]  /*11750*/  FMUL.FTZ R10, R0.reuse, R114 ;  /* 0x00000072000a7220 */ /* 0x040fe20000410000 */
[C---:B------:R-:W-:Y:S01]  /*11760*/  FMUL.FTZ R14, R0.reuse, R122 ;  /* 0x0000007a000e7220 */ /* 0x040fe20000410000 */
[C---:B------:R-:W-:Y:S01]  /*11770*/  FMUL.FTZ R15, R0.reuse, R123 ;  /* 0x0000007b000f7220 */ /* 0x040fe20000410000 */
        /* <DEDUP_REMOVED lines=9> */
[----:B------:R-:W-:Y:S01]  /*11810*/  FMUL.FTZ R35, R3, R143 ;  /* 0x0000008f03237220 */ /* 0x000fe20000410000 */
[C---:B------:R-:W-:Y:S01]  /*11820*/  FMUL.FTZ R42, R0.reuse, R146 ;  /* 0x00000092002a7220 */ /* 0x040fe20000410000 */
[C---:B------:R-:W-:Y:S01]  /*11830*/  FMUL.FTZ R43, R0.reuse, R147 ;  /* 0x00000093002b7220 */ /* 0x040fe20000410000 */
[--C-:B--2---:R-:W-:Y:S01]  /*11840*/  FFMA.FTZ R4, R181, UR4, -R106.reuse ;  /* 0x00000004b5047c23 */ /* 0x104fe2000801086a */
[----:B------:R1:W-:Y:S01]  /*11850*/  MUFU.EX2 R189, R44 ;  /* 0x0000002c00bd7308 */ /* 0x0003e20000000800 */
[----:B------:R-:W2:Y:S01]  /*11860*/  LDSM.16.MT88.4 R120, [R226+0xa000] ;  /* 0x00a00000e278783b */ /* 0x000ea20000004200 */
[C---:B------:R-:W-:Y:S01]  /*11870*/  FMUL.FTZ R46, R0.reuse, R154 ;  /* 0x0000009a002e7220 */ /* 0x040fe20000410000 */
[C---:B------:R-:W-:Y:S01]  /*11880*/  FMUL.FTZ R47, R0.reuse, R155 ;  /* 0x0000009b002f7220 */ /* 0x040fe20000410000 */
[C---:B------:R-:W-:Y:S01]  /*11890*/  FMUL.FTZ R51, R3.reuse, R159 ;  /* 0x0000009f03337220 */ /* 0x040fe20000410000 */
[----:B------:R-:W-:Y:S01]  /*118a0*/  FMUL.FTZ R59, R0, R163 ;  /* 0x000000a3003b7220 */ /* 0x000fe20000410000 */
[C---:B---3--:R-:W-:Y:S01]  /*118b0*/  FMUL.FTZ R67, R3.reuse, R175 ;  /* 0x000000af03437220 */ /* 0x048fe20000410000 */
[----:B----4-:R-:W-:Y:S03]  /*118c0*/  FMUL.FTZ R5, R100, R117 ;  /* 0x0000007564057220 */ /* 0x010fe60000410000 */
[----:B------:R3:W-:Y:S01]  /*118d0*/  MUFU.EX2 R8, R4 ;  /* 0x0000000400087308 */ /* 0x0007e20000000800 */
[----:B------:R-:W4:Y:S01]  /*118e0*/  LDSM.16.MT88.4 R124, [R224+0xb000] ;  /* 0x00b00000e07c783b */ /* 0x000f220000004200 */
[----:B------:R-:W-:Y:S01]  /*118f0*/  FMUL.FTZ R57, R2, R161 ;  /* 0x000000a102397220 */ /* 0x000fe20000410000 */
[C---:B------:R-:W-:Y:S01]  /*11900*/  FMUL.FTZ R68, R100.reuse, R68 ;  /* 0x0000004464447220 */ /* 0x040fe20000410000 */
[----:B------:R-:W-:Y:S01]  /*11910*/  FMUL.FTZ R69, R100, R69 ;  /* 0x0000004564457220 */ /* 0x000fe20000410000 */
[C---:B------:R-:W-:Y:S01]  /*11920*/  FMUL.FTZ R70, R3.reuse, R70 ;  /* 0x0000004603467220 */ /* 0x040fe20000410000 */
[C---:B------:R-:W-:Y:S01]  /*11930*/  FMUL.FTZ R71, R3.reuse, R71 ;  /* 0x0000004703477220 */ /* 0x040fe20000410000 */
[C---:B------:R-:W-:Y:S03]  /*11940*/  FMUL.FTZ R72, R2.reuse, R72 ;  /* 0x0000004802487220 */ /* 0x040fe60000410000 */
[----:B------:R5:W5:Y:S01]  /*11950*/  MUFU.EX2 R64, R56 ;  /* 0x0000003800407308 */ /* 0x000b620000000800 */
[C---:B-1----:R-:W-:Y:S01]  /*11960*/  FMUL.FTZ R44, R2.reuse, R152 ;  /* 0x00000098022c7220 */ /* 0x042fe20000410000 */
[----:B------:R-:W4:Y:S01]  /*11970*/  LDL.LU R163, [R1+0x1c] ;  /* 0x00001c0001a37983 */ /* 0x000f220000300800 */
[----:B------:R-:W-:Y:S01]  /*11980*/  FMUL.FTZ R73, R2, R73 ;  /* 0x0000004902497220 */ /* 0x000fe20000410000 */
[C---:B------:R-:W-:Y:S01]  /*11990*/  FMUL.FTZ R74, R0.reuse, R74 ;  /* 0x0000004a004a7220 */ /* 0x040fe20000410000 */
[----:B------:R-:W-:Y:S01]  /*119a0*/  FMUL.FTZ R75, R0, R75 ;  /* 0x0000004b004b7220 */ /* 0x000fe20000410000 */
[----:B------:R-:W-:Y:S01]  /*119b0*/  LDSM.16.MT88.4 R140, [R226+0x9c00] ;  /* 0x009c0000e28c783b */ /* 0x000fe20000004200 */
[----:B------:R-:W-:Y:S03]  /*119c0*/  FMUL.FTZ R76, R2, R76 ;  /* 0x0000004c024c7220 */ /* 0x000fe60000410000 */
[----:B------:R1:W-:Y:S01]  /*119d0*/  MUFU.EX2 R137, R60 ;  /* 0x0000003c00897308 */ /* 0x0003e20000000800 */
[----:B---3--:R-:W-:Y:S01]  /*119e0*/  FFMA.FTZ R4, R184, UR4, -R106 ;  /* 0x00000004b8047c23 */ /* 0x008fe2000801086a */
[----:B------:R-:W-:Y:S01]  /*119f0*/  FMUL.FTZ R77, R2, R77 ;  /* 0x0000004d024d7220 */ /* 0x000fe20000410000 */
[C---:B------:R-:W-:Y:S01]  /*11a00*/  FMUL.FTZ R78, R0.reuse, R78 ;  /* 0x0000004e004e7220 */ /* 0x040fe20000410000 */
[----:B------:R-:W-:Y:S01]  /*11a10*/  FMUL.FTZ R79, R0, R79 ;  /* 0x0000004f004f7220 */ /* 0x000fe20000410000 */
[C---:B------:R-:W-:Y:S01]  /*11a20*/  FMUL.FTZ R80, R100.reuse, R80 ;  /* 0x0000005064507220 */ /* 0x040fe20000410000 */
[----:B------:R-:W-:Y:S01]  /*11a30*/  FMUL.FTZ R81, R100, R81 ;  /* 0x0000005164517220 */ /* 0x000fe20000410000 */
[C---:B------:R-:W-:Y:S03]  /*11a40*/  FMUL.FTZ R82, R3.reuse, R82 ;  /* 0x0000005203527220 */ /* 0x040fe60000410000 */
[----:B------:R3:W-:Y:S01]  /*11a50*/  MUFU.EX2 R65, R4 ;  /* 0x0000000400417308 */ /* 0x0007e20000000800 */
[----:B-----5:R-:W-:Y:S01]  /*11a60*/  FMUL.FTZ R56, R2, R160 ;  /* 0x000000a002387220 */ /* 0x020fe20000410000 */
[----:B------:R-:W-:Y:S01]  /*11a70*/  MOV R161, R64 ;  /* 0x0000004000a17202 */ /* 0x000fe20000000f00 */
[C---:B------:R-:W-:Y:S01]  /*11a80*/  FMUL.FTZ R64, R100.reuse, R172 ;  /* 0x000000ac64407220 */ /* 0x040fe20000410000 */
[C---:B------:R-:W-:Y:S01]  /*11a90*/  FMUL.FTZ R83, R3.reuse, R83 ;  /* 0x0000005303537220 */ /* 0x040fe20000410000 */
[C---:B------:R-:W-:Y:S01]  /*11aa0*/  FMUL.FTZ R84, R100.reuse, R84 ;  /* 0x0000005464547220 */ /* 0x040fe20000410000 */
[----:B------:R-:W-:Y:S01]  /*11ab0*/  FMUL.FTZ R85, R100, R85 ;  /* 0x0000005564557220 */ /* 0x000fe20000410000 */
[C---:B------:R-:W-:Y:S03]  /*11ac0*/  FMUL.FTZ R86, R3.reuse, R86 ;  /* 0x0000005603567220 */ /* 0x040fe60000410000 */
[----:B------:R5:W-:Y:S01]  /*11ad0*/  MUFU.EX2 R184, R7 ;  /* 0x0000000700b87308 */ /* 0x000be20000000800 */
[C---:B-1----:R-:W-:Y:S01]  /*11ae0*/  FMUL.FTZ R60, R2.reuse, R168 ;  /* 0x000000a8023c7220 */ /* 0x042fe20000410000 */
[C---:B------:R-:W-:Y:S01]  /*11af0*/  FMUL.FTZ R87, R3.reuse, R87 ;  /* 0x0000005703577220 */ /* 0x040fe20000410000 */
[C---:B------:R-:W-:Y:S01]  /*11b00*/  FMUL.FTZ R88, R2.reuse, R88 ;  /* 0x0000005802587220 */ /* 0x040fe20000410000 */
[----:B------:R-:W-:Y:S01]  /*11b10*/  FMUL.FTZ R89, R2, R89 ;  /* 0x0000005902597220 */ /* 0x000fe20000410000 */
[C---:B------:R-:W-:Y:S01]  /*11b20*/  FMUL.FTZ R90, R0.reuse, R90 ;  /* 0x0000005a005a7220 */ /* 0x040fe20000410000 */
[----:B------:R-:W-:Y:S01]  /*11b30*/  FMUL.FTZ R91, R0, R91 ;  /* 0x0000005b005b7220 */ /* 0x000fe20000410000 */
[----:B------:R-:W-:Y:S03]  /*11b40*/  FMUL.FTZ R92, R2, R92 ;  /* 0x0000005c025c7220 */ /* 0x000fe60000410000 */
[----:B------:R1:W-:Y:S01]  /*11b50*/  MUFU.EX2 R160, R66 ;  /* 0x0000004200a07308 */ /* 0x0003e20000000800 */
[--C-:B---3--:R-:W-:Y:S01]  /*11b60*/  FFMA.FTZ R4, R178, UR4, -R105.reuse ;  /* 0x00000004b2047c23 */ /* 0x108fe20008010869 */
[----:B------:R-:W-:Y:S01]  /*11b70*/  FMUL.FTZ R93, R2, R93 ;  /* 0x0000005d025d7220 */ /* 0x000fe20000410000 */
[C---:B------:R-:W-:Y:S01]  /*11b80*/  FMUL.FTZ R94, R0.reuse, R94 ;  /* 0x0000005e005e7220 */ /* 0x040fe20000410000 */
[----:B------:R-:W-:Y:S01]  /*11b90*/  FMUL.FTZ R95, R0, R95 ;  /* 0x0000005f005f7220 */ /* 0x000fe20000410000 */
[C---:B------:R-:W-:Y:S01]  /*11ba0*/  FMUL.FTZ R96, R100.reuse, R96 ;  /* 0x0000006064607220 */ /* 0x040fe20000410000 */
[----:B------:R-:W-:Y:S01]  /*11bb0*/  FMUL.FTZ R97, R100, R97 ;  /* 0x0000006164617220 */ /* 0x000fe20000410000 */
[C---:B------:R-:W-:Y:S03]  /*11bc0*/  FMUL.FTZ R98, R3.reuse, R98 ;  /* 0x0000006203627220 */ /* 0x040fe60000410000 */
[----:B------:R3:W-:Y:S01]  /*11bd0*/  MUFU.EX2 R188, R4 ;  /* 0x0000000400bc7308 */ /* 0x0007e20000000800 */
[C---:B-----5:R-:W-:Y:S01]  /*11be0*/  FMUL.FTZ R7, R3.reuse, R119 ;  /* 0x0000007703077220 */ /* 0x060fe20000410000 */
[----:B------:R-:W-:Y:S01]  /*11bf0*/  FMUL.FTZ R99, R3, R99 ;  /* 0x0000006303637220 */ /* 0x000fe20000410000 */
[----:B------:R-:W-:Y:S01]  /*11c00*/  FFMA.FTZ R107, R107, UR4, -R110 ;  /* 0x000000046b6b7c23 */ /* 0x000fe2000801086e */
[----:B-1----:R-:W-:Y:S06]  /*11c10*/  FMUL.FTZ R66, R3, R174 ;  /* 0x000000ae03427220 */ /* 0x002fec0000410000 */
[----:B------:R-:W-:Y:S01]  /*11c20*/  MUFU.EX2 R107, R107 ;  /* 0x0000006b006b7308 */ /* 0x000fe20000000800 */
[----:B---3--:R-:W-:Y:S09]  /*11c30*/  FFMA.FTZ R4, R177, UR4, -R105 ;  /* 0x00000004b1047c23 */ /* 0x008ff20008010869 */
[----:B------:R1:W3:Y:S02]  /*11c40*/  MUFU.EX2 R177, R4 ;  /* 0x0000000400b17308 */ /* 0x0002e40000000800 */
[----:B-1----:R-:W-:Y:S01]  /*11c50*/  FFMA.FTZ R4, R179, UR4, -R106 ;  /* 0x00000004b3047c23 */ /* 0x002fe2000801086a */
[----:B------:R-:W-:Y:S02]  /*11c60*/  MOV R179, R8 ;  /* 0x0000000800b37202 */ /* 0x000fe40000000f00 */
[----:B---3--:R-:W-:Y:S05]  /*11c70*/  F2FP.F16.F32.PACK_AB R114, R177, R188 ;  /* 0x000000bcb172723e */ /* 0x008fea00000000ff */
[----:B------:R1:W3:Y:S02]  /*11c80*/  MUFU.EX2 R181, R4 ;  /* 0x0000000400b57308 */ /* 0x0002e40000000800 */
[--C-:B-1----:R-:W-:Y:S01]  /*11c90*/  FFMA.FTZ R4, R182, UR4, -R109.reuse ;  /* 0x00000004b6047c23 */ /* 0x102fe2000801086d */
[----:B---3--:R-:W-:Y:S07]  /*11ca0*/  F2FP.F16.F32.PACK_AB R115, R176, R181 ;  /* 0x000000b5b073723e */ /* 0x008fee00000000ff */
[----:B------:R1:W-:Y:S10]  /*11cb0*/  MUFU.EX2 R182, R9 ;  /* 0x0000000900b67308 */ /* 0x0003f40000000800 */
[----:B------:R3:W5:Y:S01]  /*11cc0*/  MUFU.EX2 R8, R4 ;  /* 0x0000000400087308 */ /* 0x0007620000000800 */
[C---:B-1----:R-:W-:Y:S01]  /*11cd0*/  FMUL.FTZ R9, R2.reuse, R113 ;  /* 0x0000007102097220 */ /* 0x042fe20000410000 */
[----:B------:R-:W-:Y:S01]  /*11ce0*/  F2FP.F16.F32.PACK_AB R113, R65, R179 ;  /* 0x000000b34171723e */ /* 0x000fe200000000ff */
[--C-:B---3--:R-:W-:Y:S01]  /*11cf0*/  FFMA.FTZ R4, R191, UR4, -R109.reuse ;  /* 0x00000004bf047c23 */ /* 0x108fe2000801086d */
[----:B-----5:R-:W-:Y:S01]  /*11d00*/  MOV R186, R8 ;  /* 0x0000000800ba7202 */ /* 0x020fe20000000f00 */
[C---:B------:R-:W-:Y:S01]  /*11d10*/  FMUL.FTZ R8, R2.reuse, R112 ;  /* 0x0000007002087220 */ /* 0x040fe20000410000 */
[----:B------:R-:W-:Y:S04]  /*11d20*/  F2FP.F16.F32.PACK_AB R112, R63, R180 ;  /* 0x000000b43f70723e */ /* 0x000fe800000000ff */
[----:B------:R1:W-:Y:S02]  /*11d30*/  MUFU.EX2 R62, R4 ;  /* 0x00000004003e7308 */ /* 0x0003e40000000800 */
[--C-:B-1----:R-:W-:Y:S08]  /*11d40*/  FFMA.FTZ R4, R183, UR4, -R110.reuse ;  /* 0x00000004b7047c23 */ /* 0x102ff0000801086e */
[----:B------:R1:W-:Y:S10]  /*11d50*/  MUFU.EX2 R183, R40 ;  /* 0x0000002800b77308 */ /* 0x0003f40000000800 */
[----:B------:R3:W-:Y:S01]  /*11d60*/  MUFU.EX2 R6, R4 ;  /* 0x0000000400067308 */ /* 0x0007e20000000800 */
[----:B-1----:R-:W-:Y:S01]  /*11d70*/  FMUL.FTZ R40, R2, R144 ;  /* 0x0000009002287220 */ /* 0x002fe20000410000 */
[--C-:B---3--:R-:W-:Y:S08]  /*11d80*/  FFMA.FTZ R4, R187, UR4, -R110.reuse ;  /* 0x00000004bb047c23 */ /* 0x108ff0000801086e */
[----:B------:R1:W-:Y:S10]  /*11d90*/  MUFU.EX2 R187, R50 ;  /* 0x0000003200bb7308 */ /* 0x0003f40000000800 */
[----:B------:R3:W5:Y:S01]  /*11da0*/  MUFU.EX2 R61, R4 ;  /* 0x00000004003d7308 */ /* 0x0007620000000800 */
[----:B-1----:R-:W-:Y:S02]  /*11db0*/  FMUL.FTZ R50, R3, R158 ;  /* 0x0000009e03327220 */ /* 0x002fe40000410000 */
[----:B------:R-:W-:Y:S01]  /*11dc0*/  LDSM.16.MT88.4 R156, [R224+0xac00] ;  /* 0x00ac0000e09c783b */ /* 0x000fe20000004200 */
[--C-:B---3--:R-:W-:Y:S01]  /*11dd0*/  FFMA.FTZ R4, R190, UR4, -R110.reuse ;  /* 0x00000004be047c23 */ /* 0x108fe2000801086e */
[----:B-----5:R-:W-:Y:S05]  /*11de0*/  MOV R168, R61 ;  /* 0x0000003d00a87202 */ /* 0x020fea0000000f00 */
[----:B------:R1:W-:Y:S02]  /*11df0*/  MUFU.EX2 R178, R4 ;  /* 0x0000000400b27308 */ /* 0x0003e40000000800 */
[----:B-1----:R-:W-:Y:S01]  /*11e00*/  FFMA.FTZ R4, R185, UR4, -R110 ;  /* 0x00000004b9047c23 */ /* 0x002fe2000801086e */
[----:B------:R-:W-:Y:S01]  /*11e10*/  MOV R185, R6 ;  /* 0x0000000600b97202 */ /* 0x000fe20000000f00 */
[----:B------:R-:W-:Y:S01]  /*11e20*/  FMUL.FTZ R6, R3, R118 ;  /* 0x0000007603067220 */ /* 0x000fe20000410000 */
[----:B------:R-:W-:Y:S05]  /*11e30*/  F2FP.F16.F32.PACK_AB R118, R182, R184 ;  /* 0x000000b8b676723e */ /* 0x000fea00000000ff */
[----:B------:R1:W3:Y:S01]  /*11e40*/  MUFU.EX2 R191, R4 ;  /* 0x0000000400bf7308 */ /* 0x0002e20000000800 */
[----:B------:R-:W-:Y:S01]  /*11e50*/  F2FP.F16.F32.PACK_AB R117, R61, R185 ;  /* 0x000000b93d75723e */ /* 0x000fe200000000ff */
[----:B------:R-:W-:Y:S01]  /*11e60*/  FMUL.FTZ R61, R2, R169 ;  /* 0x000000a9023d7220 */ /* 0x000fe20000410000 */
[----:B------:R-:W-:Y:S01]  /*11e70*/  MOV R169, R62 ;  /* 0x0000003e00a97202 */ /* 0x000fe20000000f00 */
[----:B-1----:R-:W-:Y:S01]  /*11e80*/  FMUL.FTZ R4, R100, R116 ;  /* 0x0000007464047220 */ /* 0x002fe20000410000 */
[----:B------:R-:W-:Y:S01]  /*11e90*/  F2FP.F16.F32.PACK_AB R116, R62, R186 ;  /* 0x000000ba3e74723e */ /* 0x000fe200000000ff */
[----:B------:R-:W-:Y:S01]  /*11ea0*/  FMUL.FTZ R62, R0, R170 ;  /* 0x000000aa003e7220 */ /* 0x000fe20000410000 */
[----:B---3--:R-:W-:Y:S02]  /*11eb0*/  F2FP.F16.F32.PACK_AB R119, R191, R178 ;  /* 0x000000b2bf77723e */ /* 0x008fe400000000ff */
[----:B------:R-:W-:Y:S01]  /*11ec0*/  MOV R170, R65 ;  /* 0x0000004100aa7202 */ /* 0x000fe20000000f00 */
[C---:B------:R-:W-:Y:S01]  /*11ed0*/  FMUL.FTZ R65, R100.reuse, R173 ;  /* 0x000000ad64417220 */ /* 0x040fe20000410000 */
[-C--:B------:R-:W-:Y:S01]  /*11ee0*/  HMMA.16816.F32 R4, R112, R20.reuse, R4 ;  /* 0x000000147004723c */ /* 0x080fe20000001804 */
[----:B------:R-:W-:Y:S05]  /*11ef0*/  LDSM.16.MT88.4 R172, [R226+0xac00] ;  /* 0x00ac0000e2ac783b */ /* 0x000fea0000004200 */
        /* <DEDUP_REMOVED lines=8> */
[C---:B------:R-:W-:Y:S01]  /*11f80*/  FMUL.FTZ R23, R3.reuse, R135 ;  /* 0x0000008703177220 */ /* 0x040fe20000410000 */
[----:B------:R-:W-:Y:S06]  /*11f90*/  FMUL.FTZ R22, R3, R134 ;  /* 0x0000008603167220 */ /* 0x000fec0000410000 */
[----:B------:R3:W-:Y:S01]  /*11fa0*/  MUFU.EX2 R134, R128 ;  /* 0x0000008000867308 */ /* 0x0007e20000000800 */
[-C--:B------:R-:W-:Y:S06]  /*11fb0*/  HMMA.16816.F32 R20, R112, R36.reuse, R20 ;  /* 0x000000247014723c */ /* 0x080fec0000001814 */
[C---:B------:R-:W-:Y:S05]  /*11fc0*/  HMMA.16816.F32 R24, R116.reuse, R36, R24 ;  /* 0x000000247418723c */ /* 0x040fea0000001818 */
[--C-:B-1----:R-:W-:Y:S01]  /*11fd0*/  FFMA.FTZ R111, R200, UR4, -R109.reuse ;  /* 0x00000004c86f7c23 */ /* 0x102fe2000801086d */
[-C--:B------:R-:W-:Y:S03]  /*11fe0*/  HMMA.16816.F32 R28, R116, R38.reuse, R28 ;  /* 0x00000026741c723c */ /* 0x080fe6000000181c */
[----:B------:R1:W-:Y:S02]  /*11ff0*/  MUFU.EX2 R133, R111 ;  /* 0x0000006f00857308 */ /* 0x0003e40000000800 */
[--C-:B---3--:R-:W-:Y:S01]  /*12000*/  FFMA.FTZ R128, R203, UR4, -R109.reuse ;  /* 0x00000004cb807c23 */ /* 0x108fe2000801086d */
[C---:B------:R-:W-:Y:S05]  /*12010*/  HMMA.16816.F32 R32, R112.reuse, R38, R32 ;  /* 0x000000267020723c */ /* 0x040fea0000001820 */
[C---:B------:R-:W-:Y:S01]  /*12020*/  FMUL.FTZ R36, R100.reuse, R148 ;  /* 0x0000009464247220 */ /* 0x040fe20000410000 */
[----:B------:R-:W-:Y:S01]  /*12030*/  FMUL.FTZ R37, R100, R149 ;  /* 0x0000009564257220 */ /* 0x000fe20000410000 */
[C---:B------:R-:W-:Y:S01]  /*12040*/  FMUL.FTZ R38, R3.reuse, R150 ;  /* 0x0000009603267220 */ /* 0x040fe20000410000 */
[----:B------:R-:W-:Y:S01]  /*12050*/  FMUL.FTZ R39, R3, R151 ;  /* 0x0000009703277220 */ /* 0x000fe20000410000 */
[----:B------:R3:W-:Y:S02]  /*12060*/  MUFU.EX2 R136, R128 ;  /* 0x0000008000887308 */ /* 0x0007e40000000800 */
[--C-:B-1----:R-:W-:Y:S04]  /*12070*/  FFMA.FTZ R111, R201, UR4, -R109.reuse ;  /* 0x00000004c96f7c23 */ /* 0x102fe8000801086d */
[-C--:B------:R-:W-:Y:S04]  /*12080*/  HMMA.16816.F32 R36, R112, R52.reuse, R36 ;  /* 0x000000347024723c */ /* 0x080fe80000001824 */
[----:B------:R1:W5:Y:S02]  /*12090*/  MUFU.EX2 R135, R111 ;  /* 0x0000006f00877308 */ /* 0x0003640000000800 */
[C---:B------:R-:W-:Y:S01]  /*120a0*/  HMMA.16816.F32 R40, R116.reuse, R52, R40 ;  /* 0x000000347428723c */ /* 0x040fe20000001828 */
[----:B---3--:R-:W-:Y:S05]  /*120b0*/  LDSM.16.MT88.4 R128, [R226+0x9400] ;  /* 0x00940000e280783b */ /* 0x008fea0000004200 */
[-C--:B------:R-:W-:Y:S05]  /*120c0*/  HMMA.16816.F32 R44, R116, R54.reuse, R44 ;  /* 0x00000036742c723c */ /* 0x080fea000000182c */
[----:B------:R-:W-:Y:S01]  /*120d0*/  FFMA.FTZ R52, R198, UR4, -R106 ;  /* 0x00000004c6347c23 */ /* 0x000fe2000801086a */
[C---:B------:R-:W-:Y:S03]  /*120e0*/  HMMA.16816.F32 R48, R112.reuse, R54, R48 ;  /* 0x000000367030723c */ /* 0x040fe60000001830 */
[----:B------:R3:W5:Y:S02]  /*120f0*/  MUFU.EX2 R190, R52 ;  /* 0x0000003400be7308 */ /* 0x0007640000000800 */
[--C-:B-1----:R-:W-:Y:S01]  /*12100*/  FFMA.FTZ R111, R204, UR4, -R110.reuse ;  /* 0x00000004cc6f7c23 */ /* 0x102fe2000801086e */
[C---:B------:R-:W-:Y:S01]  /*12110*/  FMUL.FTZ R53, R100.reuse, R165 ;  /* 0x000000a564357220 */ /* 0x040fe20000410000 */
[C---:B------:R-:W-:Y:S01]  /*12120*/  FMUL.FTZ R54, R3.reuse, R166 ;  /* 0x000000a603367220 */ /* 0x040fe20000410000 */
[----:B------:R-:W-:Y:S05]  /*12130*/  FMUL.FTZ R55, R3, R167 ;  /* 0x000000a703377220 */ /* 0x000fea0000410000 */
[----:B------:R1:W5:Y:S01]  /*12140*/  MUFU.EX2 R162, R111 ;  /* 0x0000006f00a27308 */ /* 0x0003620000000800 */
[----:B---3--:R-:W-:Y:S07]  /*12150*/  FMUL.FTZ R52, R100, R164 ;  /* 0x000000a464347220 */ /* 0x008fee0000410000 */
[-C--:B--2---:R-:W-:Y:S03]  /*12160*/  HMMA.16816.F32 R52, R112, R120.reuse, R52 ;  /* 0x000000787034723c */ /* 0x084fe60000001834 */
[----:B-1----:R-:W-:Y:S03]  /*12170*/  FFMA.FTZ R111, R205, UR4, -R109 ;  /* 0x00000004cd6f7c23 */ /* 0x002fe6000801086d */
[C---:B------:R-:W-:Y:S01]  /*12180*/  HMMA.16816.F32 R56, R116.reuse, R120, R56 ;  /* 0x000000787438723c */ /* 0x040fe20000001838 */
[----:B------:R1:W2:Y:S05]  /*12190*/  MUFU.EX2 R252, R111 ;  /* 0x0000006f00fc7308 */ /* 0x0002aa0000000800 */
[-C--:B------:R-:W-:Y:S06]  /*121a0*/  HMMA.16816.F32 R60, R116, R122.reuse, R60 ;  /* 0x0000007a743c723c */ /* 0x080fec000000183c */
[C---:B------:R-:W-:Y:S01]  /*121b0*/  HMMA.16816.F32 R64, R112.reuse, R122, R64 ;  /* 0x0000007a7040723c */ /* 0x040fe20000001840 */
[----:B------:R-:W3:Y:S05]  /*121c0*/  LDSM.16.MT88.4 R120, [R226+0xb000] ;  /* 0x00b00000e278783b */ /* 0x000eea0000004200 */
[-C--:B----4-:R-:W-:Y:S05]  /*121d0*/  HMMA.16816.F32 R68, R112, R124.reuse, R68 ;  /* 0x0000007c7044723c */ /* 0x090fea0000001844 */
[--C-:B-1----:R-:W-:Y:S01]  /*121e0*/  FFMA.FTZ R111, R206, UR4, -R110.reuse ;  /* 0x00000004ce6f7c23 */ /* 0x102fe2000801086e */
[C---:B------:R-:W-:Y:S03]  /*121f0*/  HMMA.16816.F32 R72, R116.reuse, R124, R72 ;  /* 0x0000007c7448723c */ /* 0x040fe60000001848 */
[----:B------:R1:W-:Y:S03]  /*12200*/  MUFU.EX2 R251, R111 ;  /* 0x0000006f00fb7308 */ /* 0x0003e60000000800 */
[-C--:B------:R-:W-:Y:S06]  /*12210*/  HMMA.16816.F32 R76, R116, R126.reuse, R76 ;  /* 0x0000007e744c723c */ /* 0x080fec000000184c */
[C---:B------:R-:W-:Y:S01]  /*12220*/  HMMA.16816.F32 R80, R112.reuse, R126, R80 ;  /* 0x0000007e7050723c */ /* 0x040fe20000001850 */
[----:B------:R-:W4:Y:S04]  /*12230*/  LDSM.16.MT88.4 R124, [R224+0x9400] ;  /* 0x00940000e07c783b */ /* 0x000f280000004200 */
[----:B-1----:R-:W-:Y:S04]  /*12240*/  FFMA.FTZ R111, R207, UR4, -R110 ;  /* 0x00000004cf6f7c23 */ /* 0x002fe8000801086e */
[----:B------:R1:W2:Y:S01]  /*12250*/  MUFU.EX2 R250, R111 ;  /* 0x0000006f00fa7308 */ /* 0x0002a20000000800 */
[-C--:B---3--:R-:W-:Y:S06]  /*12260*/  HMMA.16816.F32 R84, R112, R120.reuse, R84 ;  /* 0x000000787054723c */ /* 0x088fec0000001854 */
[C---:B------:R-:W-:Y:S06]  /*12270*/  HMMA.16816.F32 R88, R116.reuse, R120, R88 ;  /* 0x000000787458723c */ /* 0x040fec0000001858 */
[-C--:B------:R-:W-:Y:S05]  /*12280*/  HMMA.16816.F32 R92, R116, R122.reuse, R92 ;  /* 0x0000007a745c723c */ /* 0x080fea000000185c */
[--C-:B-1----:R-:W-:Y:S01]  /*12290*/  FFMA.FTZ R111, R211, UR4, -R105.reuse ;  /* 0x00000004d36f7c23 */ /* 0x102fe20008010869 */
[----:B------:R-:W-:Y:S01]  /*122a0*/  HMMA.16816.F32 R96, R112, R122, R96 ;  /* 0x0000007a7060723c */ /* 0x000fe20000001860 */
[----:B------:R-:W1:Y:S02]  /*122b0*/  LDSM.16.MT88.4 R120, [R224+0xa400] ;  /* 0x00a40000e078783b */ /* 0x000e640000004200 */
[----:B------:R3:W-:Y:S02]  /*122c0*/  MUFU.EX2 R248, R111 ;  /* 0x0000006f00f87308 */ /* 0x0007e40000000800 */
[----:B-----5:R-:W-:Y:S02]  /*122d0*/  F2FP.F16.F32.PACK_AB R116, R135, R133 ;  /* 0x000000858774723e */ /* 0x020fe400000000ff */
[----:B------:R-:W-:Y:S04]  /*122e0*/  F2FP.F16.F32.PACK_AB R112, R189, R183 ;  /* 0x000000b7bd70723e */ /* 0x000fe800000000ff */
[----:B------:R-:W-:Y:S02]  /*122f0*/  F2FP.F16.F32.PACK_AB R113, R190, R187 ;  /* 0x000000bbbe71723e */ /* 0x000fe400000000ff */
[----:B------:R-:W-:Y:S02]  /*12300*/  F2FP.F16.F32.PACK_AB R114, R137, R161 ;  /* 0x000000a18972723e */ /* 0x000fe400000000ff */
[----:B------:R-:W-:Y:S02]  /*12310*/  F2FP.F16.F32.PACK_AB R115, R171, R160 ;  /* 0x000000a0ab73723e */ /* 0x000fe400000000ff */
[----:B------:R-:W-:Y:S02]  /*12320*/  F2FP.F16.F32.PACK_AB R117, R162, R134 ;  /* 0x00000086a275723e */ /* 0x000fe400000000ff */
[----:B--2---:R-:W-:Y:S01]  /*12330*/  F2FP.F16.F32.PACK_AB R118, R136, R252 ;  /* 0x000000fc8876723e */ /* 0x004fe200000000ff */
[--C-:B---3--:R-:W-:Y:S01]  /*12340*/  FFMA.FTZ R111, R213, UR4, -R105.reuse ;  /* 0x00000004d56f7c23 */ /* 0x108fe20008010869 */
[----:B------:R-:W-:Y:S01]  /*12350*/  F2FP.F16.F32.PACK_AB R119, R250, R251 ;  /* 0x000000fbfa77723e */ /* 0x000fe200000000ff */
[-C--:B----4-:R-:W-:Y:S02]  /*12360*/  HMMA.16816.F32 R4, R112, R124.reuse, R4 ;  /* 0x0000007c7004723c */ /* 0x090fe40000001804 */
[----:B------:R2:W3:Y:S04]  /*12370*/  MUFU.EX2 R249, R111 ;  /* 0x0000006f00f97308 */ /* 0x0004e80000000800 */
[C---:B------:R-:W-:Y:S06]  /*12380*/  HMMA.16816.F32 R8, R116.reuse, R124, R8 ;  /* 0x0000007c7408723c */ /* 0x040fec0000001808 */
[-C--:B------:R-:W-:Y:S06]  /*12390*/  HMMA.16816.F32 R12, R116, R126.reuse, R12 ;  /* 0x0000007e740c723c */ /* 0x080fec000000180c */
[C---:B------:R-:W-:Y:S01]  /*123a0*/  HMMA.16816.F32 R16, R112.reuse, R126, R16 ;  /* 0x0000007e7010723c */ /* 0x040fe20000001810 */
[----:B------:R-:W4:Y:S04]  /*123b0*/  LDSM.16.MT88.4 R124, [R226+0xa400] ;  /* 0x00a40000e27c783b */ /* 0x000f280000004200 */
[--C-:B--2---:R-:W-:Y:S01]  /*123c0*/  FFMA.FTZ R111, R214, UR4, -R106.reuse ;  /* 0x00000004d66f7c23 */ /* 0x104fe2000801086a */
[-C--:B------:R-:W-:Y:S03]  /*123d0*/  HMMA.16816.F32 R20, R112, R128.reuse, R20 ;  /* 0x000000807014723c */ /* 0x080fe60000001814 */
[----:B------:R2:W-:Y:S02]  /*123e0*/  MUFU.EX2 R213, R111 ;  /* 0x0000006f00d57308 */ /* 0x0005e40000000800 */
[----:B------:R-:W-:Y:S01]  /*123f0*/  MOV R214, R136 ;  /* 0x0000008800d67202 */ /* 0x000fe20000000f00 */
[C---:B------:R-:W-:Y:S06]  /*12400*/  HMMA.16816.F32 R24, R116.reuse, R128, R24 ;  /* 0x000000807418723c */ /* 0x040fec0000001818 */
[-C--:B------:R-:W-:Y:S06]  /*12410*/  HMMA.16816.F32 R28, R116, R130.reuse, R28 ;  /* 0x00000082741c723c */ /* 0x080fec000000181c */
[C---:B------:R-:W-:Y:S01]  /*12420*/  HMMA.16816.F32 R32, R112.reuse, R130, R32 ;  /* 0x000000827020723c */ /* 0x040fe20000001820 */
[----:B------:R-:W5:Y:S04]  /*12430*/  LDSM.16.MT88.4 R128, [R224+0xb400] ;  /* 0x00b40000e080783b */ /* 0x000f680000004200 */
[--C-:B--2---:R-:W-:Y:S01]  /*12440*/  FFMA.FTZ R111, R215, UR4, -R106.reuse ;  /* 0x00000004d76f7c23 */ /* 0x104fe2000801086a */
[-C--:B-1----:R-:W-:Y:S03]  /*12450*/  HMMA.16816.F32 R36, R112, R120.reuse, R36 ;  /* 0x000000787024723c */ /* 0x082fe60000001824 */
[----:B------:R1:W2:Y:S02]  /*12460*/  MUFU.EX2 R207, R111 ;  /* 0x0000006f00cf7308 */ /* 0x0002a40000000800 */
[----:B------:R-:W-:Y:S01]  /*12470*/  MOV R215, R137 ;  /* 0x0000008900d77202 */ /* 0x000fe20000000f00 */
[C---:B------:R-:W-:Y:S06]  /*12480*/  HMMA.16816.F32 R40, R116.reuse, R120, R40 ;  /* 0x000000787428723c */ /* 0x040fec0000001828 */
[-C--:B------:R-:W-:Y:S06]  /*12490*/  HMMA.16816.F32 R44, R116, R122.reuse, R44 ;  /* 0x0000007a742c723c */ /* 0x080fec000000182c */
[C---:B------:R-:W-:Y:S01]  /*124a0*/  HMMA.16816.F32 R48, R112.reuse, R122, R48 ;  /* 0x0000007a7030723c */ /* 0x040fe20000001830 */
[----:B------:R-:W3:Y:S04]  /*124b0*/  LDSM.16.MT88.4 R120, [R226+0xb400] ;  /* 0x00b40000e278783b */ /* 0x000ee80000004200 */
[--C-:B-1----:R-:W-:Y:S01]  /*124c0*/  FFMA.FTZ R111, R208, UR4, -R105.reuse ;  /* 0x00000004d06f7c23 */ /* 0x102fe20008010869 */
[-C--:B----4-:R-:W-:Y:S03]  /*124d0*/  HMMA.16816.F32 R52, R112, R124.reuse, R52 ;  /* 0x0000007c7034723c */ /* 0x090fe60000001834 */
[----:B------:R1:W-:Y:S03]  /*124e0*/  MUFU.EX2 R211, R111 ;  /* 0x0000006f00d37308 */ /* 0x0003e60000000800 */
[C---:B------:R-:W-:Y:S06]  /*124f0*/  HMMA.16816.F32 R56, R116.reuse, R124, R56 ;  /* 0x0000007c7438723c */ /* 0x040fec0000001838 */
[-C--:B------:R-:W-:Y:S06]  /*12500*/  HMMA.16816.F32 R60, R116, R126.reuse, R60 ;  /* 0x0000007e743c723c */ /* 0x080fec000000183c */
[C---:B------:R-:W-:Y:S01]  /*12510*/  HMMA.16816.F32 R64, R112.reuse, R126, R64 ;  /* 0x0000007e7040723c */ /* 0x040fe20000001840 */
[----:B------:R-:W4:Y:S04]  /*12520*/  LDSM.16.MT88.4 R124, [R224+0x9800] ;  /* 0x00980000e07c783b */ /* 0x000f280000004200 */
[----:B-1----:R-:W-:Y:S01]  /*12530*/  FFMA.FTZ R111, R209, UR4, -R105 ;  /* 0x00000004d16f7c23 */ /* 0x002fe20008010869 */
[-C--:B-----5:R-:W-:Y:S03]  /*12540*/  HMMA.16816.F32 R68, R112, R128.reuse, R68 ;  /* 0x000000807044723c */ /* 0x0a0fe60000001844 */
[----:B------:R1:W5:Y:S02]  /*12550*/  MUFU.EX2 R208, R111 ;  /* 0x0000006f00d07308 */ /* 0x0003640000000800 */
[----:B------:R-:W-:Y:S01]  /*12560*/  MOV R209, R132 ;  /* 0x0000008400d17202 */ /* 0x000fe20000000f00 */
[C---:B------:R-:W-:Y:S05]  /*12570*/  HMMA.16816.F32 R72, R116.reuse, R128, R72 ;  /* 0x000000807448723c */ /* 0x040fea0000001848 */
[--C-:B------:R-:W-:Y:S01]  /*12580*/  FFMA.FTZ R132, R210, UR4, -R106.reuse ;  /* 0x00000004d2847c23 */ /* 0x100fe2000801086a */
[-C--:B------:R-:W-:Y:S03]  /*12590*/  HMMA.16816.F32 R76, R116, R130.reuse, R76 ;  /* 0x00000082744c723c */ /* 0x080fe6000000184c */
[----:B------:R-:W-:Y:S02]  /*125a0*/  MUFU.EX2 R205, R132 ;  /* 0x0000008400cd7308 */ /* 0x000fe40000000800 */
[----:B------:R-:W-:Y:S01]  /*125b0*/  MOV R210, R185 ;  /* 0x000000b900d27202 */ /* 0x000fe20000000f00 */
[C---:B------:R-:W-:Y:S01]  /*125c0*/  HMMA.16816.F32 R80, R112.reuse, R130, R80 ;  /* 0x000000827050723c */ /* 0x040fe20000001850 */
[----:B------:R-:W-:Y:S04]  /*125d0*/  LDSM.16.MT88.4 R128, [R224+0xb800] ;  /* 0x00b80000e080783b */ /* 0x000fe80000004200 */
[----:B-1----:R-:W-:Y:S01]  /*125e0*/  FFMA.FTZ R111, R212, UR4, -R106 ;  /* 0x00000004d46f7c23 */ /* 0x002fe2000801086a */
[-C--:B---3--:R-:W-:Y:S03]  /*125f0*/  HMMA.16816.F32 R84, R112, R120.reuse, R84 ;  /* 0x000000787054723c */ /* 0x088fe60000001854 */
[----:B------:R1:W3:Y:S02]  /*12600*/  MUFU.EX2 R206, R111 ;  /* 0x0000006f00ce7308 */ /* 0x0002e40000000800 */
[----:B------:R-:W-:Y:S01]  /*12610*/  MOV R212, R135 ;  /* 0x0000008700d47202 */ /* 0x000fe20000000f00 */
[C---:B------:R-:W-:Y:S05]  /*12620*/  HMMA.16816.F32 R88, R116.reuse, R120, R88 ;  /* 0x000000787458723c */ /* 0x040fea0000001858 */
[----:B------:R-:W-:Y:S01]  /*12630*/  FFMA.FTZ R0, R0, R163, R210 ;  /* 0x000000a300007223 */ /* 0x000fe200000100d2 */
[-C--:B------:R-:W-:Y:S05]  /*12640*/  HMMA.16816.F32 R92, R116, R122.reuse, R92 ;  /* 0x0000007a745c723c */ /* 0x080fea000000185c */
[----:B------:R-:W-:Y:S01]  /*12650*/  MOV R210, R160 ;  /* 0x000000a000d27202 */ /* 0x000fe20000000f00 */
[----:B------:R-:W-:Y:S01]  /*12660*/  HMMA.16816.F32 R96, R112, R122, R96 ;  /* 0x0000007a7060723c */ /* 0x000fe20000001860 */
[----:B------:R-:W-:Y:S04]  /*12670*/  LDSM.16.MT88.4 R120, [R224+0xa800] ;  /* 0x00a80000e078783b */ /* 0x000fe80000004200 */
[--C-:B-1----:R-:W-:Y:S01]  /*12680*/  FFMA.FTZ R111, R220, UR4, -R109.reuse ;  /* 0x00000004dc6f7c23 */ /* 0x102fe2000801086d */
[----:B------:R-:W-:Y:S01]  /*12690*/  MOV R220, R190 ;  /* 0x000000be00dc7202 */ /* 0x000fe20000000f00 */
[----:B------:R-:W-:Y:S01]  /*126a0*/  FADD.FTZ R0, R168, R0 ;  /* 0x00000000a8007221 */ /* 0x000fe20000010000 */
[----:B------:R-:W-:Y:S01]  /*126b0*/  F2FP.F16.F32.PACK_AB R112, R249, R248 ;  /* 0x000000f8f970723e */ /* 0x000fe200000000ff */
[----:B------:R1:W-:Y:S02]  /*126c0*/  MUFU.EX2 R203, R111 ;  /* 0x0000006f00cb7308 */ /* 0x0003e40000000800 */
[----:B--2---:R-:W-:Y:S02]  /*126d0*/  F2FP.F16.F32.PACK_AB R113, R207, R213 ;  /* 0x000000d5cf71723e */ /* 0x004fe400000000ff */
[----:B-----5:R-:W-:Y:S02]  /*126e0*/  F2FP.F16.F32.PACK_AB R114, R208, R211 ;  /* 0x000000d3d072723e */ /* 0x020fe400000000ff */
[----:B---3--:R-:W-:Y:S07]  /*126f0*/  F2FP.F16.F32.PACK_AB R115, R206, R205 ;  /* 0x000000cdce73723e */ /* 0x008fee00000000ff */
[-C--:B----4-:R-:W-:Y:S03]  /*12700*/  HMMA.16816.F32 R4, R112, R124.reuse, R4 ;  /* 0x0000007c7004723c */ /* 0x090fe60000001804 */
[--C-:B-1----:R-:W-:Y:S01]  /*12710*/  FFMA.FTZ R111, R221, UR4, -R109.reuse ;  /* 0x00000004dd6f7c23 */ /* 0x102fe2000801086d */
[----:B------:R-:W-:Y:S03]  /*12720*/  MOV R221, R189 ;  /* 0x000000bd00dd7202 */ /* 0x000fe60000000f00 */
[----:B------:R1:W2:Y:S04]  /*12730*/  MUFU.EX2 R204, R111 ;  /* 0x0000006f00cc7308 */ /* 0x0002a80000000800 */
[--C-:B-1----:R-:W-:Y:S01]  /*12740*/  FFMA.FTZ R111, R231, UR4, -R110.reuse ;  /* 0x00000004e76f7c23 */ /* 0x102fe2000801086e */
[----:B------:R-:W-:Y:S02]  /*12750*/  MOV R231, R134 ;  /* 0x0000008600e77202 */ /* 0x000fe40000000f00 */
[----:B--2---:R-:W-:Y:S03]  /*12760*/  F2FP.F16.F32.PACK_AB R116, R204, R203 ;  /* 0x000000cbcc74723e */ /* 0x004fe600000000ff */
[----:B------:R1:W-:Y:S02]  /*12770*/  MUFU.EX2 R201, R111 ;  /* 0x0000006f00c97308 */ /* 0x0003e40000000800 */
[--C-:B-1----:R-:W-:Y:S01]  /*12780*/  FFMA.FTZ R111, R222, UR4, -R110.reuse ;  /* 0x00000004de6f7c23 */ /* 0x102fe2000801086e */
[----:B------:R-:W-:Y:S02]  /*12790*/  MOV R222, R133 ;  /* 0x0000008500de7202 */ /* 0x000fe40000000f00 */
[----:B------:R-:W1:Y:S05]  /*127a0*/  LDSM.16.MT88.4 R132, [R226+0x9800] ;  /* 0x00980000e284783b */ /* 0x000e6a0000004200 */
[----:B------:R2:W3:Y:S02]  /*127b0*/  MUFU.EX2 R202, R111 ;  /* 0x0000006f00ca7308 */ /* 0x0004e40000000800 */
[--C-:B--2---:R-:W-:Y:S01]  /*127c0*/  FFMA.FTZ R111, R223, UR4, -R109.reuse ;  /* 0x00000004df6f7c23 */ /* 0x104fe2000801086d */
[----:B---3--:R-:W-:Y:S01]  /*127d0*/  F2FP.F16.F32.PACK_AB R117, R202, R201 ;  /* 0x000000c9ca75723e */ /* 0x008fe200000000ff */
[----:B------:R-:W2:Y:S06]  /*127e0*/  LDL.LU R223, [R1+0x10] ;  /* 0x0000100001df7983 */ /* 0x000eac0000300800 */
[----:B------:R3:W-:Y:S02]  /*127f0*/  MUFU.EX2 R199, R111 ;  /* 0x0000006f00c77308 */ /* 0x0007e40000000800 */
[----:B---3--:R-:W-:Y:S01]  /*12800*/  FFMA.FTZ R111, R235, UR4, -R109 ;  /* 0x00000004eb6f7c23 */ /* 0x008fe2000801086d */
[----:B------:R-:W-:Y:S07]  /*12810*/  MOV R235, R186 ;  /* 0x000000ba00eb7202 */ /* 0x000fee0000000f00 */
[----:B------:R3:W4:Y:S02]  /*12820*/  MUFU.EX2 R200, R111 ;  /* 0x0000006f00c87308 */ /* 0x0007240000000800 */
[--C-:B---3--:R-:W-:Y:S01]  /*12830*/  FFMA.FTZ R111, R236, UR4, -R110.reuse ;  /* 0x00000004ec6f7c23 */ /* 0x108fe2000801086e */
[----:B------:R-:W-:Y:S02]  /*12840*/  MOV R236, R187 ;  /* 0x000000bb00ec7202 */ /* 0x000fe40000000f00 */
[----:B----4-:R-:W-:Y:S05]  /*12850*/  F2FP.F16.F32.PACK_AB R118, R200, R199 ;  /* 0x000000c7c876723e */ /* 0x010fea00000000ff */
        /* <DEDUP_REMOVED lines=8> */
[C---:B------:R-:W-:Y:S06]  /*128e0*/  HMMA.16816.F32 R8, R116.reuse, R124, R8 ;  /* 0x0000007c7408723c */ /* 0x040fec0000001808 */
[-C--:B------:R-:W-:Y:S05]  /*128f0*/  HMMA.16816.F32 R12, R116, R126.reuse, R12 ;  /* 0x0000007e740c723c */ /* 0x080fea000000180c */
[--C-:B---3--:R-:W-:Y:S01]  /*12900*/  FFMA.FTZ R111, R239, UR4, -R105.reuse ;  /* 0x00000004ef6f7c23 */ /* 0x108fe20008010869 */
[C---:B------:R-:W-:Y:S01]  /*12910*/  HMMA.16816.F32 R16, R112.reuse, R126, R16 ;  /* 0x0000007e7010723c */ /* 0x040fe20000001810 */
[----:B------:R-:W3:Y:S02]  /*12920*/  LDSM.16.MT88.4 R124, [R226+0xa800] ;  /* 0x00a80000e27c783b */ /* 0x000ee40000004200 */
[----:B------:R4:W-:Y:S02]  /*12930*/  MUFU.EX2 R195, R111 ;  /* 0x0000006f00c37308 */ /* 0x0009e40000000800 */
[----:B------:R-:W-:Y:S01]  /*12940*/  MOV R239, R182 ;  /* 0x000000b600ef7202 */ /* 0x000fe20000000f00 */
[-C--:B-1----:R-:W-:Y:S06]  /*12950*/  HMMA.16816.F32 R20, R112, R132.reuse, R20 ;  /* 0x000000847014723c */ /* 0x082fec0000001814 */
[C---:B------:R-:W-:Y:S06]  /*12960*/  HMMA.16816.F32 R24, R116.reuse, R132, R24 ;  /* 0x000000847418723c */ /* 0x040fec0000001818 */
[-C--:B------:R-:W-:Y:S05]  /*12970*/  HMMA.16816.F32 R28, R116, R134.reuse, R28 ;  /* 0x00000086741c723c */ /* 0x080fea000000181c */
[--C-:B----4-:R-:W-:Y:S01]  /*12980*/  FFMA.FTZ R111, R241, UR4, -R106.reuse ;  /* 0x00000004f16f7c23 */ /* 0x110fe2000801086a */
[C---:B------:R-:W-:Y:S03]  /*12990*/  HMMA.16816.F32 R32, R112.reuse, R134, R32 ;  /* 0x000000867020723c */ /* 0x040fe60000001820 */
[----:B------:R1:W-:Y:S02]  /*129a0*/  MUFU.EX2 R193, R111 ;  /* 0x0000006f00c17308 */ /* 0x0003e40000000800 */
[----:B------:R-:W-:Y:S01]  /*129b0*/  MOV R241, R176 ;  /* 0x000000b000f17202 */ /* 0x000fe20000000f00 */
[-C--:B------:R-:W-:Y:S06]  /*129c0*/  HMMA.16816.F32 R36, R112, R120.reuse, R36 ;  /* 0x000000787024723c */ /* 0x080fec0000001824 */
[C---:B------:R-:W-:Y:S06]  /*129d0*/  HMMA.16816.F32 R40, R116.reuse, R120, R40 ;  /* 0x000000787428723c */ /* 0x040fec0000001828 */
[-C--:B------:R-:W-:Y:S05]  /*129e0*/  HMMA.16816.F32 R44, R116, R122.reuse, R44 ;  /* 0x0000007a742c723c */ /* 0x080fea000000182c */
[--C-:B-1----:R-:W-:Y:S01]  /*129f0*/  FFMA.FTZ R111, R240, UR4, -R106.reuse ;  /* 0x00000004f06f7c23 */ /* 0x102fe2000801086a */
[C---:B------:R-:W-:Y:S01]  /*12a00*/  HMMA.16816.F32 R48, R112.reuse, R122, R48 ;  /* 0x0000007a7030723c */ /* 0x040fe20000001830 */
[----:B------:R-:W1:Y:S02]  /*12a10*/  LDSM.16.MT88.4 R120, [R226+0xb800] ;  /* 0x00b80000e278783b */ /* 0x000e640000004200 */
[----:B------:R4:W-:Y:S02]  /*12a20*/  MUFU.EX2 R194, R111 ;  /* 0x0000006f00c27308 */ /* 0x0009e40000000800 */
[----:B------:R-:W-:Y:S01]  /*12a30*/  MOV R240, R177 ;  /* 0x000000b100f07202 */ /* 0x000fe20000000f00 */
[-C--:B---3--:R-:W-:Y:S06]  /*12a40*/  HMMA.16816.F32 R52, R112, R124.reuse, R52 ;  /* 0x0000007c7034723c */ /* 0x088fec0000001834 */
[C---:B------:R-:W-:Y:S06]  /*12a50*/  HMMA.16816.F32 R56, R116.reuse, R124, R56 ;  /* 0x0000007c7438723c */ /* 0x040fec0000001838 */
[-C--:B------:R-:W-:Y:S05]  /*12a60*/  HMMA.16816.F32 R60, R116, R126.reuse, R60 ;  /* 0x0000007e743c723c */ /* 0x080fea000000183c */
[--C-:B----4-:R-:W-:Y:S01]  /*12a70*/  FFMA.FTZ R111, R218, UR4, -R105.reuse ;  /* 0x00000004da6f7c23 */ /* 0x110fe20008010869 */
[C---:B------:R-:W-:Y:S01]  /*12a80*/  HMMA.16816.F32 R64, R112.reuse, R126, R64 ;  /* 0x0000007e7040723c */ /* 0x040fe20000001840 */
[----:B------:R-:W3:Y:S02]  /*12a90*/  LDSM.16.MT88.4 R124, [R224+0x9c00] ;  /* 0x009c0000e07c783b */ /* 0x000ee40000004200 */
[----:B------:R-:W-:Y:S02]  /*12aa0*/  MUFU.EX2 R192, R111 ;  /* 0x0000006f00c07308 */ /* 0x000fe40000000800 */
[----:B------:R-:W-:Y:S01]  /*12ab0*/  FFMA.FTZ R105, R216, UR4, -R105 ;  /* 0x00000004d8697c23 */ /* 0x000fe20008010869 */
[-C--:B------:R-:W-:Y:S07]  /*12ac0*/  HMMA.16816.F32 R68, R112, R128.reuse, R68 ;  /* 0x000000807044723c */ /* 0x080fee0000001844 */
[----:B------:R4:W-:Y:S01]  /*12ad0*/  MUFU.EX2 R191, R105 ;  /* 0x0000006900bf7308 */ /* 0x0009e20000000800 */
[C---:B------:R-:W-:Y:S04]  /*12ae0*/  HMMA.16816.F32 R72, R116.reuse, R128, R72 ;  /* 0x000000807448723c */ /* 0x040fe80000001848 */
[----:B------:R-:W-:Y:S02]  /*12af0*/  MOV R216, R184 ;  /* 0x000000b800d87202 */ /* 0x000fe40000000f00 */
[-C--:B------:R-:W-:Y:S05]  /*12b00*/  HMMA.16816.F32 R76, R116, R130.reuse, R76 ;  /* 0x00000082744c723c */ /* 0x080fea000000184c */
[----:B------:R-:W-:Y:S01]  /*12b10*/  MOV R218, R178 ;  /* 0x000000b200da7202 */ /* 0x000fe20000000f00 */
[C---:B------:R-:W-:Y:S05]  /*12b20*/  HMMA.16816.F32 R80, R112.reuse, R130, R80 ;  /* 0x000000827050723c */ /* 0x040fea0000001850 */
[--C-:B----4-:R-:W-:Y:S01]  /*12b30*/  FFMA.FTZ R105, R219, UR4, -R106.reuse ;  /* 0x00000004db697c23 */ /* 0x110fe2000801086a */
[-C--:B-1----:R-:W-:Y:S03]  /*12b40*/  HMMA.16816.F32 R84, R112, R120.reuse, R84 ;  /* 0x000000787054723c */ /* 0x082fe60000001854 */
[----:B------:R1:W-:Y:S02]  /*12b50*/  MUFU.EX2 R190, R105 ;  /* 0x0000006900be7308 */ /* 0x0003e40000000800 */
[----:B------:R-:W-:Y:S01]  /*12b60*/  FFMA.FTZ R106, R217, UR4, -R106 ;  /* 0x00000004d96a7c23 */ /* 0x000fe2000801086a */
[C---:B------:R-:W-:Y:S05]  /*12b70*/  HMMA.16816.F32 R88, R116.reuse, R120, R88 ;  /* 0x000000787458723c */ /* 0x040fea0000001858 */
[----:B------:R-:W-:Y:S01]  /*12b80*/  MOV R217, R188 ;  /* 0x000000bc00d97202 */ /* 0x000fe20000000f00 */
[-C--:B------:R-:W-:Y:S01]  /*12b90*/  HMMA.16816.F32 R92, R116, R122.reuse, R92 ;  /* 0x0000007a745c723c */ /* 0x080fe2000000185c */
[----:B------:R-:W4:Y:S04]  /*12ba0*/  MUFU.EX2 R189, R106 ;  /* 0x0000006a00bd7308 */ /* 0x000f280000000800 */
[----:B------:R-:W-:Y:S01]  /*12bb0*/  MOV R219, R181 ;  /* 0x000000b500db7202 */ /* 0x000fe20000000f00 */
[----:B------:R-:W-:Y:S05]  /*12bc0*/  HMMA.16816.F32 R96, R112, R122, R96 ;  /* 0x0000007a7060723c */ /* 0x000fea0000001860 */
[--C-:B-1----:R-:W-:Y:S02]  /*12bd0*/  FFMA.FTZ R105, R242, UR4, -R109.reuse ;  /* 0x00000004f2697c23 */ /* 0x102fe4000801086d */
[----:B------:R-:W5:Y:S02]  /*12be0*/  LDL.LU R242, [R1+0x14] ;  /* 0x0000140001f27983 */ /* 0x000f640000300800 */
[----:B------:R1:W-:Y:S02]  /*12bf0*/  MUFU.EX2 R187, R105 ;  /* 0x0000006900bb7308 */ /* 0x0003e40000000800 */
[----:B----4-:R-:W-:Y:S01]  /*12c00*/  F2FP.F16.F32.PACK_AB R111, R189, R190 ;  /* 0x000000bebd6f723e */ /* 0x010fe200000000ff */
[----:B-1----:R-:W-:Y:S01]  /*12c10*/  FFMA.FTZ R105, R243, UR4, -R109 ;  /* 0x00000004f3697c23 */ /* 0x002fe2000801086d */
[----:B------:R-:W-:Y:S06]  /*12c20*/  MOV R243, R179 ;  /* 0x000000b300f37202 */ /* 0x000fec0000000f00 */
[----:B------:R1:W4:Y:S02]  /*12c30*/  MUFU.EX2 R188, R105 ;  /* 0x0000006900bc7308 */ /* 0x0003240000000800 */
[--C-:B-1----:R-:W-:Y:S01]  /*12c40*/  FFMA.FTZ R105, R244, UR4, -R110.reuse ;  /* 0x00000004f4697c23 */ /* 0x102fe2000801086e */
[----:B----4-:R-:W-:Y:S01]  /*12c50*/  F2FP.F16.F32.PACK_AB R176, R188, R187 ;  /* 0x000000bbbcb0723e */ /* 0x010fe200000000ff */
[----:B------:R-:W4:Y:S06]  /*12c60*/  LDL.LU R244, [R1+0x18] ;  /* 0x0000180001f47983 */ /* 0x000f2c0000300800 */
[----:B------:R1:W-:Y:S02]  /*12c70*/  MUFU.EX2 R185, R105 ;  /* 0x0000006900b97308 */ /* 0x0003e40000000800 */
[--C-:B-1----:R-:W-:Y:S01]  /*12c80*/  FFMA.FTZ R105, R247, UR4, -R110.reuse ;  /* 0x00000004f7697c23 */ /* 0x102fe2000801086e */
[----:B------:R-:W-:Y:S01]  /*12c90*/  FFMA.FTZ R110, R108, UR4, -R110 ;  /* 0x000000046c6e7c23 */ /* 0x000fe2000801086e */
[----:B------:R-:W-:Y:S06]  /*12ca0*/  F2FP.F16.F32.PACK_AB R108, R195, R196 ;  /* 0x000000c4c36c723e */ /* 0x000fec00000000ff */
[----:B------:R1:W3:Y:S01]  /*12cb0*/  MUFU.EX2 R186, R105 ;  /* 0x0000006900ba7308 */ /* 0x0002e20000000800 */
[----:B------:R-:W-:Y:S02]  /*12cc0*/  MOV R247, R180 ;  /* 0x000000b400f77202 */ /* 0x000fe40000000f00 */
[----:B------:R-:W4:Y:S01]  /*12cd0*/  LDSM.16.MT88.4 R180, [R224+0xbc00] ;  /* 0x00bc0000e0b4783b */ /* 0x000f220000004200 */
[----:B--2---:R-:W-:Y:S01]  /*12ce0*/  FFMA.FTZ R2, R2, R223, R235 ;  /* 0x000000df02027223 */ /* 0x004fe200000100eb */
[----:B------:R-:W-:Y:S02]  /*12cf0*/  MOV R223, R231 ;  /* 0x000000e700df7202 */ /* 0x000fe40000000f00 */
[----:B------:R-:W-:Y:S01]  /*12d00*/  MOV R231, R220 ;  /* 0x000000dc00e77202 */ /* 0x000fe20000000f00 */
[----:B------:R-:W-:Y:S01]  /*12d10*/  FADD.FTZ R2, R169, R2 ;  /* 0x00000002a9027221 */ /* 0x000fe20000010000 */
[----:B------:R-:W-:Y:S02]  /*12d20*/  MOV R220, R162 ;  /* 0x000000a200dc7202 */ /* 0x000fe40000000f00 */
[----:B------:R-:W-:Y:S02]  /*12d30*/  MOV R235, R222 ;  /* 0x000000de00eb7202 */ /* 0x000fe40000000f00 */
[----:B------:R-:W-:Y:S02]  /*12d40*/  MOV R222, R221 ;  /* 0x000000dd00de7202 */ /* 0x000fe40000000f00 */
[----:B------:R-:W-:Y:S01]  /*12d50*/  MOV R221, R212 ;  /* 0x000000d400dd7202 */ /* 0x000fe20000000f00 */
[--C-:B-1----:R-:W-:Y:S01]  /*12d60*/  FFMA.FTZ R105, R246, UR4, -R109.reuse ;  /* 0x00000004f6697c23 */ /* 0x102fe2000801086d */
[----:B------:R-:W-:Y:S01]  /*12d70*/  FFMA.FTZ R109, R245, UR4, -R109 ;  /* 0x00000004f56d7c23 */ /* 0x000fe2000801086d */
[----:B---3--:R-:W-:Y:S02]  /*12d80*/  F2FP.F16.F32.PACK_AB R177, R186, R185 ;  /* 0x000000b9bab1723e */ /* 0x008fe400000000ff */
[----:B------:R-:W-:Y:S01]  /*12d90*/  MUFU.EX2 R184, R105 ;  /* 0x0000006900b87308 */ /* 0x000fe20000000800 */
[----:B------:R-:W-:Y:S09]  /*12da0*/  MOV R212, R161 ;  /* 0x000000a100d47202 */ /* 0x000ff20000000f00 */
[----:B------:R1:W2:Y:S10]  /*12db0*/  MUFU.EX2 R106, R109 ;  /* 0x0000006d006a7308 */ /* 0x0002b40000000800 */
[----:B------:R3:W3:Y:S01]  /*12dc0*/  MUFU.EX2 R105, R110 ;  /* 0x0000006e00697308 */ /* 0x0006e20000000800 */
[----:B-1----:R-:W-:Y:S02]  /*12dd0*/  F2FP.F16.F32.PACK_AB R109, R194, R193 ;  /* 0x000000c1c26d723e */ /* 0x002fe400000000ff */
[----:B--2---:R-:W-:Y:S02]  /*12de0*/  F2FP.F16.F32.PACK_AB R178, R106, R184 ;  /* 0x000000b86ab2723e */ /* 0x004fe400000000ff */
        /* <DEDUP_REMOVED lines=27> */
[----:B------:R-:W-:Y:S03]  /*12fa0*/  FADD.FTZ R0, R235, R9 ;  /* 0x00000009eb007221 */ /* 0x000fe60000010000 */
[----:B------:R-:W-:Y:S04]  /*12fb0*/  FADD.FTZ R9, R231, R3 ;  /* 0x00000003e7097221 */ /* 0x000fe80000010000 */
[----:B------:R-:W-:Y:S01]  /*12fc0*/  FADD.FTZ R9, R210, R9 ;  /* 0x00000009d2097221 */ /* 0x000fe20000010000 */
[----:B----4-:R-:W-:Y:S04]  /*12fd0*/  FFMA.FTZ R100, R100, R244, R247 ;  /* 0x000000f464647223 */ /* 0x010fe800000100f7 */
[----:B------:R-:W-:Y:S01]  /*12fe0*/  FADD.FTZ R8, R209, R100 ;  /* 0x00000064d1087221 */ /* 0x000fe20000010000 */
[----:B------:R-:W-:Y:S02]  /*12ff0*/  MOV R209, R215 ;  /* 0x000000d700d17202 */ /* 0x000fe40000000f00 */
        /* <DEDUP_REMOVED lines=65> */
.L_x_633:
[----:B------:R-:W3:Y:S04]  /*13410*/  LDL.LU R8, [R1+0x18] ;  /* 0x0000180001087983 */ /* 0x000ee80000300800 */
[----:B------:R-:W2:Y:S04]  /*13420*/  LDL.LU R7, [R1+0x14] ;  /* 0x0000140001077983 */ /* 0x000ea80000300800 */
[----:B------:R-:W4:Y:S04]  /*13430*/  LDL.LU R6, [R1+0x10] ;  /* 0x0000100001067983 */ /* 0x000f280000300800 */
[----:B------:R-:W5:Y:S01]  /*13440*/  LDL.LU R4, [R1+0x1c] ;  /* 0x00001c0001047983 */ /* 0x000f620000300800 */
[----:B------:R-:W1:Y:S01]  /*13450*/  S2UR UR6, SR_CgaCtaId ;  /* 0x00000000000679c3 */ /* 0x000e620000008800 */
[----:B------:R-:W-:Y:S01]  /*13460*/  UISETP.NE.AND UP0, UPT, UR15, -0x1, UPT ;  /* 0xffffffff0f00788c */ /* 0x000fe2000bf05270 */
[----:B------:R-:W-:Y:S01]  /*13470*/  PLOP3.LUT P6, PT, PT, PT, PT, 0x8, 0x0 ;  /* 0x000000000000781c */ /* 0x000fe20003fce170 */
[----:B------:R-:W1:Y:S01]  /*13480*/  S2R R64, SR_TID.X ;  /* 0x0000000000407919 */ /* 0x000e620000002100 */
[----:B------:R-:W-:Y:S01]  /*13490*/  UMOV UR7, 0x400 ;  /* 0x0000040000077882 */ /* 0x000fe20000000000 */
[----:B------:R-:W-:-:S02]  /*134a0*/  IMAD.MOV.U32 R61, RZ, RZ, 0x20 ;  /* 0x00000020ff3d7424 */ /* 0x000fc400078e00ff */
[----:B------:R-:W-:-:S05]  /*134b0*/  PLOP3.LUT P0, PT, PT, PT, UP0, 0x80, 0x0 ;  /* 0x000000000000781c */ /* 0x000fca0003f0f008 */
[----:B------:R-:W-:Y:S02]  /*134c0*/  @UP0 ULDC.64 UR4, c[0x0][0x298] ;  /* 0x0000a60000040ab9 */ /* 0x000fe40000000a00 */
[----:B------:R-:W-:-:S07]  /*134d0*/  @UP0 UIMAD.WIDE.U32 UR8, UR15, UR4, URZ ;  /* 0x000000040f0802a5 */ /* 0x000fce000f8e003f */
[----:B------:R-:W-:Y:S01]  /*134e0*/  @UP0 UMOV UR4, UR8 ;  /* 0x0000000800040c82 */ /* 0x000fe20008000000 */
[----:B-1----:R-:W-:Y:S02]  /*134f0*/  ULEA UR6, UR6, UR7, 0x18 ;  /* 0x0000000706067291 */ /* 0x002fe4000f8ec03f */
[----:B------:R-:W-:Y:S01]  /*13500*/  @UP0 UIMAD UR7, UR15, UR5, UR9 ;  /* 0x000000050f0702a4 */ /* 0x000fe2000f8e0209 */
[----:B------:R-:W-:-:S04]  /*13510*/  SHF.R.S32.HI R62, RZ, 0x1f, R64 ;  /* 0x0000001fff3e7819 */ /* 0x000fc80000011440 */
[CC--:B------:R-:W-:Y:S02]  /*13520*/  LEA.HI R55, R62.reuse, R64.reuse, RZ, 0x2 ;  /* 0x000000403e377211 */ /* 0x0c0fe400078f10ff */
[----:B------:R-:W-:Y:S02]  /*13530*/  LEA.HI R62, R62, R64, RZ, 0x5 ;  /* 0x000000403e3e7211 */ /* 0x000fe400078f28ff */
[----:B------:R-:W-:Y:S02]  /*13540*/  SHF.R.S32.HI R63, RZ, 0x2, R55 ;  /* 0x00000002ff3f7819 */ /* 0x000fe40000011437 */
[----:B------:R-:W-:Y:S01]  /*13550*/  SHF.R.S32.HI R51, RZ, 0x5, R62 ;  /* 0x00000005ff337819 */ /* 0x000fe2000001143e */
[----:B---3--:R-:W1:Y:S04]  /*13560*/  SHFL.BFLY PT, R3, R8, 0x2, 0x1f ;  /* 0x0c401f0008037f89 */ /* 0x008e6800000e0000 */
[----:B--2---:R-:W2:Y:S04]  /*13570*/  SHFL.BFLY PT, R2, R7, 0x2, 0x1f ;  /* 0x0c401f0007027f89 */ /* 0x004ea800000e0000 */
[----:B----4-:R-:W3:Y:S04]  /*13580*/  SHFL.BFLY PT, R0, R6, 0x2, 0x1f ;  /* 0x0c401f0006007f89 */ /* 0x010ee800000e0000 */
[----:B-----5:R-:W4:Y:S01]  /*13590*/  SHFL.BFLY PT, R5, R4, 0x2, 0x1f ;  /* 0x0c401f0004057f89 */ /* 0x020f2200000e0000 */
[----:B-1----:R-:W-:Y:S01]  /*135a0*/  FADD.FTZ R3, R3, R8 ;  /* 0x0000000803037221 */ /* 0x002fe20000010000 */
[----:B--2---:R-:W-:-:S04]  /*135b0*/  FADD.FTZ R2, R2, R7 ;  /* 0x0000000702027221 */ /* 0x004fc80000010000 */
[----:B------:R-:W1:Y:S01]  /*135c0*/  SHFL.BFLY PT, R57, R3, 0x1, 0x1f ;  /* 0x0c201f0003397f89 */ /* 0x000e6200000e0000 */
[----:B---3--:R-:W-:-:S03]  /*135d0*/  FADD.FTZ R0, R0, R6 ;  /* 0x0000000600007221 */ /* 0x008fc60000010000 */
[----:B------:R-:W2:Y:S01]  /*135e0*/  SHFL.BFLY PT, R58, R2, 0x1, 0x1f ;  /* 0x0c201f00023a7f89 */ /* 0x000ea200000e0000 */
[----:B----4-:R-:W-:-:S03]  /*135f0*/  FADD.FTZ R5, R5, R4 ;  /* 0x0000000405057221 */ /* 0x010fc60000010000 */
[----:B------:R-:W3:Y:S01]  /*13600*/  SHFL.BFLY PT, R59, R0, 0x1, 0x1f ;  /* 0x0c201f00003b7f89 */ /* 0x000ee200000e0000 */
[----:B------:R-:W-:Y:S01]  /*13610*/  SHF.R.S32.HI R4, RZ, 0x1f, R63 ;  /* 0x0000001fff047819 */ /* 0x000fe2000001143f */
[----:B------:R-:W4:Y:S03]  /*13620*/  S2R R7, SR_TID.X ;  /* 0x0000000000077919 */ /* 0x000f260000002100 */
[----:B------:R-:W-:Y:S01]  /*13630*/  LEA.HI R4, R4, R63, RZ, 0x3 ;  /* 0x0000003f04047211 */ /* 0x000fe200078f18ff */
[----:B------:R-:W5:Y:S03]  /*13640*/  SHFL.BFLY PT, R60, R5, 0x1, 0x1f ;  /* 0x0c201f00053c7f89 */ /* 0x000f6600000e0000 */
[----:B------:R-:W-:-:S05]  /*13650*/  LOP3.LUT R4, R4, 0xfffffff8, RZ, 0xc0, !PT ;  /* 0xfffffff804047812 */ /* 0x000fca00078ec0ff */
[----:B------:R-:W-:Y:S02]  /*13660*/  IMAD.IADD R4, R63, 0x1, -R4 ;  /* 0x000000013f047824 */ /* 0x000fe400078e0a04 */
[----:B-1----:R-:W-:Y:S01]  /*13670*/  FADD.FTZ R57, R3, R57 ;  /* 0x0000003903397221 */ /* 0x002fe20000010000 */
[----:B--2---:R-:W-:Y:S01]  /*13680*/  FADD.FTZ R58, R2, R58 ;  /* 0x0000003a023a7221 */ /* 0x004fe20000010000 */
[----:B------:R-:W-:-:S03]  /*13690*/  LOP3.LUT R2, R55, 0xfffffffc, RZ, 0xc0, !PT ;  /* 0xfffffffc37027812 */ /* 0x000fc600078ec0ff */
[----:B------:R-:W-:Y:S01]  /*136a0*/  FSETP.NE.FTZ.AND P5, PT, R57, RZ, PT ;  /* 0x000000ff3900720b */ /* 0x000fe20003fb5000 */
[----:B---3--:R-:W-:Y:S01]  /*136b0*/  FADD.FTZ R59, R0, R59 ;  /* 0x0000003b003b7221 */ /* 0x008fe20000010000 */
[----:B------:R-:W-:Y:S01]  /*136c0*/  LEA.HI R0, R4, R4, RZ, 0x1 ;  /* 0x0000000404007211 */ /* 0x000fe200078f08ff */
[----:B------:R-:W-:Y:S01]  /*136d0*/  IMAD.IADD R2, R64, 0x1, -R2 ;  /* 0x0000000140027824 */ /* 0x000fe200078e0a02 */
[----:B------:R-:W-:Y:S02]  /*136e0*/  FSETP.NE.FTZ.AND P4, PT, R58, RZ, PT ;  /* 0x000000ff3a00720b */ /* 0x000fe40003f95000 */
[----:B------:R-:W-:Y:S01]  /*136f0*/  LOP3.LUT R3, R0, 0x3fffffe, RZ, 0xc0, !PT ;  /* 0x03fffffe00037812 */ /* 0x000fe200078ec0ff */
[----:B------:R-:W-:Y:S01]  /*13700*/  IMAD R2, R51, 0x100, R2 ;  /* 0x0000010033027824 */ /* 0x000fe200078e0202 */
[----:B------:R-:W-:Y:S01]  /*13710*/  SHF.R.S32.HI R0, RZ, 0x1, R0 ;  /* 0x00000001ff007819 */ /* 0x000fe20000011400 */
[----:B-----5:R-:W-:Y:S02]  /*13720*/  FADD.FTZ R60, R5, R60 ;  /* 0x0000003c053c7221 */ /* 0x020fe40000010000 */
[----:B------:R-:W-:Y:S01]  /*13730*/  IMAD.IADD R4, R4, 0x1, -R3 ;  /* 0x0000000104047824 */ /* 0x000fe200078e0a03 */
[----:B------:R-:W-:-:S02]  /*13740*/  LOP3.LUT R3, R0, 0x1, RZ, 0xc0, !PT ;  /* 0x0000000100037812 */ /* 0x000fc400078ec0ff */
[----:B------:R-:W-:Y:S01]  /*13750*/  LOP3.LUT P2, RZ, R0, 0x2, RZ, 0xc0, !PT ;  /* 0x0000000200ff7812 */ /* 0x000fe2000784c0ff */
[----:B------:R-:W-:Y:S01]  /*13760*/  IMAD R4, R4, 0x10, R2 ;  /* 0x0000001004047824 */ /* 0x000fe200078e0202 */
[----:B----4-:R-:W-:Y:S01]  /*13770*/  SHF.R.S32.HI R6, RZ, 0x1f, R7 ;  /* 0x0000001fff067819 */ /* 0x010fe20000011407 */
[----:B------:R-:W-:Y:S01]  /*13780*/  IMAD.SHL.U32 R2, R0, 0x40, RZ ;  /* 0x0000004000027824 */ /* 0x000fe200078e00ff */
[----:B------:R-:W-:Y:S01]  /*13790*/  ISETP.NE.U32.AND P3, PT, R3, 0x1, PT ;  /* 0x000000010300780c */ /* 0x000fe20003f65070 */
[----:B------:R-:W-:Y:S01]  /*137a0*/  IMAD.MOV.U32 R0, RZ, RZ, 0x3f800000 ;  /* 0x3f800000ff007424 */ /* 0x000fe200078e00ff */
[----:B------:R-:W-:Y:S01]  /*137b0*/  LEA.HI R6, R6, R7, RZ, 0x2 ;  /* 0x0000000706067211 */ /* 0x000fe200078f10ff */
[----:B------:R-:W-:Y:S01]  /*137c0*/  IMAD.MOV.U32 R3, RZ, RZ, 0x3f800000 ;  /* 0x3f800000ff037424 */ /* 0x000fe200078e00ff */
[----:B------:R-:W-:Y:S02]  /*137d0*/  LOP3.LUT R2, R2, 0xc0, RZ, 0xc0, !PT ;  /* 0x000000c002027812 */ /* 0x000fe400078ec0ff */
[----:B------:R-:W-:Y:S01]  /*137e0*/  SHF.R.S32.HI R54, RZ, 0x2, R6 ;  /* 0x00000002ff367819 */ /* 0x000fe20000011406 */
[----:B------:R1:W2:Y:S01]  /*137f0*/  @P5 MUFU.RCP R0, R57 ;  /* 0x0000003900005308 */ /* 0x0002a20000001000 */
[----:B------:R-:W-:-:S03]  /*13800*/  LEA.HI R2, R2, R2, RZ, 0x1d ;  /* 0x0000000202027211 */ /* 0x000fc600078fe8ff */
[----:B------:R-:W-:Y:S02]  /*13810*/  VIADD R6, R54, 0x40 ;  /* 0x0000004036067836 */ /* 0x000fe40000000000 */
[----:B------:R-:W-:-:S03]  /*13820*/  IMAD.U32 R2, R4, 0x2, R2 ;  /* 0x0000000204027824 */ /* 0x000fc600078e0002 */
[----:B------:R-:W-:Y:S02]  /*13830*/  ISETP.GE.AND P1, PT, R6, UR14, PT ;  /* 0x0000000e06007c0c */ /* 0x000fe4000bf26270 */
[----:B------:R-:W-:Y:S01]  /*13840*/  LEA R17, R2, UR6, 0x1 ;  /* 0x0000000602117c11 */ /* 0x000fe2000f8e08ff */
[----:B------:R-:W-:Y:S10]  /*13850*/  @P0 BRA `(.L_x_637) ;  /* 0x0000000000200947 */ /* 0x000ff40003800000 */
        /* <DEDUP_REMOVED lines=8> */
.L_x_637:
        /* <DEDUP_REMOVED lines=24> */
.L_x_638:
        /* <DEDUP_REMOVED lines=15> */
[C---:B------:R-:W-:Y:S01]  /*13b50*/  FMUL.FTZ R19, R0.reuse, R69 ;  /* 0x0000004500137220 */ /* 0x040fe20000410000 */
        /* <DEDUP_REMOVED lines=17> */
[C---:B------:R-:W-:Y:S01]  /*13c70*/  FMUL.FTZ R38, R3.reuse, R143 ;  /* 0x0000008f03267220 */ /* 0x040fe20000410000 */
[C---:B------:R-:W-:Y:S01]  /*13c80*/  FMUL.FTZ R150, R3.reuse, R150 ;  /* 0x0000009603967220 */ /* 0x040fe20000410000 */
[C---:B------:R-:W-:Y:S01]  /*13c90*/  FMUL.FTZ R34, R3.reuse, R151 ;  /* 0x0000009703227220 */ /* 0x040fe20000410000 */
[C---:B------:R-:W-:Y:S01]  /*13ca0*/  FMUL.FTZ R158, R3.reuse, R158 ;  /* 0x0000009e039e7220 */ /* 0x040fe20000410000 */
[----:B--2---:R-:W2:Y:S01]  /*13cb0*/  @P2 LDC R56, c[0x0][0x2e4] ;  /* 0x0000b900ff382b82 */ /* 0x004ea20000000800 */
[----:B------:R-:W-:Y:S01]  /*13cc0*/  FSETP.NE.FTZ.AND P2, PT, R60, RZ, PT ;  /* 0x000000ff3c00720b */ /* 0x000fe20003f55000 */
        /* <DEDUP_REMOVED lines=12> */
[----:B------:R-:W5:Y:S01]  /*13d90*/  @P2 MUFU.RCP R0, R60 ;  /* 0x0000003c00002308 */ /* 0x000f620000001000 */
        /* <DEDUP_REMOVED lines=25> */
[C---:B-----5:R-:W-:Y:S01]  /*13f30*/  FMUL.FTZ R115, R0.reuse, R115 ;  /* 0x0000007300737220 */ /* 0x060fe20000410000 */
        /* <DEDUP_REMOVED lines=26> */
[----:B------:R-:W-:Y:S01]  /*140e0*/  STS [R17], R5 ;  /* 0x0000000511007388 */ /* 0x000fe20000000800 */
[----:B------:R-:W-:Y:S01]  /*140f0*/  F2FP.F16.F32.PACK_AB R0, R127, R126 ;  /* 0x0000007e7f00723e */ /* 0x000fe200000000ff */
[----:B------:R-:W4:Y:S01]  /*14100*/  S2UR UR5, SR_CTAID.X ;  /* 0x00000000000579c3 */ /* 0x000f220000002500 */
[----:B------:R-:W-:Y:S01]  /*14110*/  F2FP.F16.F32.PACK_AB R3, R3, R112 ;  /* 0x000000700303723e */ /* 0x000fe200000000ff */
[----:B------:R5:W-:Y:S01]  /*14120*/  STS [R17+0x200], R4 ;  /* 0x0002000411007388 */ /* 0x000be20000000800 */
[----:B------:R-:W-:Y:S01]  /*14130*/  F2FP.F16.F32.PACK_AB R6, R115, R6 ;  /* 0x000000067306723e */ /* 0x000fe200000000ff */
[----:B------:R-:W-:Y:S01]  /*14140*/  BSSY B0, `(.L_x_639) ;  /* 0x00000bc000007945 */ /* 0x000fe20003800000 */
        /* <DEDUP_REMOVED lines=15> */
[----:B----4-:R-:W-:Y:S01]  /*14240*/  UIMAD UR6, UR5, -0x80, UR17 ;  /* 0xffffff80050678a4 */ /* 0x010fe2000f8e0211 */
[----:B------:R-:W-:Y:S01]  /*14250*/  F2FP.F16.F32.PACK_AB R35, R35, R148 ;  /* 0x000000942323723e */ /* 0x000fe200000000ff */
[----:B------:R-:W-:Y:S01]  /*14260*/  STS [R18+0x1200], R44 ;  /* 0x0012002c12007388 */ /* 0x000fe20000000800 */
[----:B------:R-:W-:Y:S01]  /*14270*/  F2FP.F16.F32.PACK_AB R34, R34, R150 ;  /* 0x000000962222723e */ /* 0x000fe200000000ff */
[----:B-----5:R-:W4:Y:S01]  /*14280*/  @P3 LDC.64 R4, c[0x0][0x2c0] ;  /* 0x0000b000ff043b82 */ /* 0x020f220000000a00 */
[----:B------:R-:W-:Y:S02]  /*14290*/  F2FP.F16.F32.PACK_AB R31, R31, R156 ;  /* 0x0000009c1f1f723e */ /* 0x000fe400000000ff */
[----:B-1----:R-:W-:-:S02]  /*142a0*/  IADD3 R2, R17, R61, RZ ;  /* 0x0000003d11027210 */ /* 0x002fc40007ffe0ff */
[----:B------:R-:W-:Y:S02]  /*142b0*/  F2FP.F16.F32.PACK_AB R30, R30, R158 ;  /* 0x0000009e1e1e723e */ /* 0x000fe400000000ff */
[----:B---3--:R-:W-:Y:S01]  /*142c0*/  IADD3 R0, R61, R18, RZ ;  /* 0x000000123d007210 */ /* 0x008fe20007ffe0ff */
[----:B------:R-:W-:Y:S01]  /*142d0*/  STS [R2], R43 ;  /* 0x0000002b02007388 */ /* 0x000fe20000000800 */
[----:B------:R-:W-:Y:S02]  /*142e0*/  F2FP.F16.F32.PACK_AB R33, R33, R144 ;  /* 0x000000902121723e */ /* 0x000fe400000000ff */
[----:B------:R-:W-:Y:S01]  /*142f0*/  F2FP.F16.F32.PACK_AB R32, R147, R32 ;  /* 0x000000209320723e */ /* 0x000fe200000000ff */
[----:B------:R-:W-:Y:S01]  /*14300*/  STS [R2+0x200], R42 ;  /* 0x0002002a02007388 */ /* 0x000fe20000000800 */
[----:B------:R-:W-:Y:S01]  /*14310*/  F2FP.F16.F32.PACK_AB R29, R29, R152 ;  /* 0x000000981d1d723e */ /* 0x000fe200000000ff */
[----:B--2---:R-:W1:Y:S01]  /*14320*/  @P5 MUFU.LG2 R3, R57 ;  /* 0x0000003900035308 */ /* 0x004e620000000c00 */
[----:B------:R-:W-:Y:S01]  /*14330*/  F2FP.F16.F32.PACK_AB R28, R155, R28 ;  /* 0x0000001c9b1c723e */ /* 0x000fe200000000ff */
[----:B------:R-:W-:Y:S01]  /*14340*/  STS [R0], R39 ;  /* 0x0000002700007388 */ /* 0x000fe20000000800 */
[----:B------:R-:W-:Y:S01]  /*14350*/  F2FP.F16.F32.PACK_AB R27, R27, R164 ;  /* 0x000000a41b1b723e */ /* 0x000fe200000000ff */
[----:B------:R-:W2:Y:S01]  /*14360*/  @!P3 LDC R6, c[0x0][0x270] ;  /* 0x00009c00ff06bb82 */ /* 0x000ea20000000800 */
        /* <DEDUP_REMOVED lines=11> */
[----:B------:R-:W-:Y:S01]  /*14420*/  F2FP.F16.F32.PACK_AB R19, R19, R68 ;  /* 0x000000441313723e */ /* 0x000fe200000000ff */
[----:B-1----:R-:W-:Y:S01]  /*14430*/  @P5 FMUL.FTZ R3, R3, 0.69314718246459960938 ;  /* 0x3f31721803035820 */ /* 0x002fe20000410000 */
        /* <DEDUP_REMOVED lines=22> */
[----:B------:R-:W-:Y:S04]  /*145a0*/  STS [R18+0x3000], R29 ;  /* 0x0030001d12007388 */ /* 0x000fe80000000800 */
        /* <DEDUP_REMOVED lines=8> */
[----:B------:R3:W-:Y:S04]  /*14630*/  STS [R0+0x3200], R20 ;  /* 0x0032001400007388 */ /* 0x0007e80000000800 */
[----:B------:R-:W-:Y:S04]  /*14640*/  STS [R17+0x4000], R19 ;  /* 0x0040001311007388 */ /* 0x000fe80000000800 */
[----:B------:R-:W-:Y:S04]  /*14650*/  STS [R17+0x4200], R16 ;  /* 0x0042001011007388 */ /* 0x000fe80000000800 */
[----:B------:R5:W-:Y:S04]  /*14660*/  STS [R18+0x4000], R13 ;  /* 0x0040000d12007388 */ /* 0x000be80000000800 */
[----:B------:R4:W-:Y:S04]  /*14670*/  STS [R18+0x4200], R12 ;  /* 0x0042000c12007388 */ /* 0x0009e80000000800 */
[----:B------:R2:W-:Y:S01]  /*14680*/  STS [R17+0x5000], R15 ;  /* 0x0050000f11007388 */ /* 0x0005e20000000800 */
[----:B-1----:R-:W-:-:S03]  /*14690*/  MOV R21, 0x7f800000 ;  /* 0x7f80000000157802 */ /* 0x002fc60000000f00 */
[----:B------:R-:W-:Y:S01]  /*146a0*/  STS [R17+0x5200], R14 ;  /* 0x0052000e11007388 */ /* 0x000fe20000000800 */
[----:B---3--:R-:W-:-:S03]  /*146b0*/  MOV R20, 0x7f800000 ;  /* 0x7f80000000147802 */ /* 0x008fc60000000f00 */
[----:B------:R1:W-:Y:S04]  /*146c0*/  STS [R18+0x5000], R11 ;  /* 0x0050000b12007388 */ /* 0x0003e80000000800 */
[----:B------:R-:W-:Y:S04]  /*146d0*/  STS [R18+0x5200], R10 ;  /* 0x0052000a12007388 */ /* 0x000fe80000000800 */
[----:B------:R3:W-:Y:S01]  /*146e0*/  STS [R2+0x4000], R9 ;  /* 0x0040000902007388 */ /* 0x0007e20000000800 */
[----:B-----5:R-:W-:-:S03]  /*146f0*/  MOV R13, 0x7f800000 ;  /* 0x7f800000000d7802 */ /* 0x020fc60000000f00 */
[----:B------:R5:W-:Y:S01]  /*14700*/  STS [R2+0x4200], R8 ;  /* 0x0042000802007388 */ /* 0x000be20000000800 */
[----:B----4-:R-:W-:Y:S03]  /*14710*/  @P0 MUFU.LG2 R12, R59 ;  /* 0x0000003b000c0308 */ /* 0x010fe60000000c00 */
[----:B------:R4:W-:Y:S01]  /*14720*/  STS [R0+0x4000], R7 ;  /* 0x0040000700007388 */ /* 0x0009e20000000800 */
[----:B--2---:R-:W2:Y:S03]  /*14730*/  @P0 LDC R15, c[0x0][0x2e8] ;  /* 0x0000ba00ff0f0b82 */ /* 0x004ea60000000800 */
[----:B------:R-:W-:Y:S04]  /*14740*/  STS [R0+0x4200], R46 ;  /* 0x0042002e00007388 */ /* 0x000fe80000000800 */
[----:B------:R-:W-:Y:S01]  /*14750*/  STS [R2+0x5000], R48 ;  /* 0x0050003002007388 */ /* 0x000fe20000000800 */
[----:B-1----:R-:W1:Y:S03]  /*14760*/  @P3 LDC R11, c[0x0][0x2c0] ;  /* 0x0000b000ff0b3b82 */ /* 0x002e660000000800 */
[----:B------:R2:W-:Y:S01]  /*14770*/  STS [R2+0x5200], R47 ;  /* 0x0052002f02007388 */ /* 0x0005e20000000800 */
[----:B------:R-:W2:Y:S04]  /*14780*/  S2R R22, SR_CTAID.Y ;  /* 0x0000000000167919 */ /* 0x000ea80000002600 */
[----:B---3--:R-:W3:Y:S01]  /*14790*/  @P5 LDC R9, c[0x0][0x2e8] ;  /* 0x0000ba00ff095b82 */ /* 0x008ee20000000800 */
[----:B------:R-:W-:Y:S01]  /*147a0*/  STS [R0+0x5000], R49 ;  /* 0x0050003100007388 */ /* 0x000fe20000000800 */
[----:B-----5:R-:W5:Y:S03]  /*147b0*/  @P4 MUFU.LG2 R8, R58 ;  /* 0x0000003a00084308 */ /* 0x020f660000000c00 */
[----:B------:R5:W-:Y:S03]  /*147c0*/  STS [R0+0x5200], R50 ;  /* 0x0052003200007388 */ /* 0x000be60000000800 */
[----:B------:R-:W1:Y:S01]  /*147d0*/  @P4 LDC R10, c[0x0][0x2e8] ;  /* 0x0000ba00ff0a4b82 */ /* 0x000e620000000800 */
[----:B----4-:R-:W-:-:S07]  /*147e0*/  LOP3.LUT R7, R62, 0xffffffe0, RZ, 0xc0, !PT ;  /* 0xffffffe03e077812 */ /* 0x010fce00078ec0ff */
[----:B------:R-:W-:Y:S01]  /*147f0*/  BAR.SYNC.DEFER_BLOCKING 0x0 ;  /* 0x0000000000007b1d */ /* 0x000fe20000010000 */
[----:B------:R-:W-:-:S07]  /*14800*/  @!P3 MOV R11, 0x1 ;  /* 0x00000001000bb802 */ /* 0x000fce0000000f00 */
[----:B------:R-:W4:Y:S01]  /*14810*/  @P2 LDC R14, c[0x0][0x2e8] ;  /* 0x0000ba00ff0e2b82 */ /* 0x000f220000000800 */
[----:B------:R-:W1:Y:S01]  /*14820*/  S2R R23, SR_CTAID.Z ;  /* 0x0000000000177919 */ /* 0x000e620000002700 */
[----:B--2---:R-:W-:Y:S01]  /*14830*/  @P3 MOV R2, 0x1 ;  /* 0x0000000100023802 */ /* 0x004fe20000000f00 */
[----:B------:R-:W-:-:S04]  /*14840*/  @!P3 IMAD R2, R56, R6, RZ ;  /* 0x000000063802b224 */ /* 0x000fc800078e02ff */
[----:B------:R-:W-:Y:S01]  /*14850*/  IMAD R2, R22, R2, RZ ;  /* 0x0000000216027224 */ /* 0x000fe200078e02ff */
[----:B-----5:R-:W-:Y:S02]  /*14860*/  IADD3 R0, R54, 0x60, RZ ;  /* 0x0000006036007810 */ /* 0x020fe40007ffe0ff */
[----:B------:R-:W-:Y:S01]  /*14870*/  MOV R22, 0x7f800000 ;  /* 0x7f80000000167802 */ /* 0x000fe20000000f00 */
[----:B------:R2:W2:Y:S01]  /*14880*/  LDS.128 R28, [R230+0x1800] ;  /* 0x00180000e61c7984 */ /* 0x0004a20000000c00 */
[----:B------:R-:W-:Y:S01]  /*14890*/  SEL R6, R2, RZ, !P6 ;  /* 0x000000ff02067207 */ /* 0x000fe20007000000 */
[----:B------:R-:W-:Y:S01]  /*148a0*/  @P3 IMAD R2, R5, R4, RZ ;  /* 0x0000000405023224 */ /* 0x000fe200078e02ff */
[----:B------:R-:W-:Y:S01]  /*148b0*/  ISETP.GE.AND P6, PT, R0, UR14, PT ;  /* 0x0000000e00007c0c */ /* 0x000fe2000bfc6270 */
[----:B------:R2:W2:Y:S01]  /*148c0*/  LDS.128 R24, [R230+0x3800] ;  /* 0x00380000e6187984 */ /* 0x0004a20000000c00 */
[----:B------:R-:W-:Y:S01]  /*148d0*/  IADD3 R0, -R7, R64, RZ ;  /* 0x0000004007007210 */ /* 0x000fe20007ffe1ff */
[----:B------:R-:W-:Y:S01]  /*148e0*/  @P4 FMUL.FTZ R4, R8, 0.69314718246459960938 ;  /* 0x3f31721808044820 */ /* 0x000fe20000410000 */
[----:B------:R-:W5:Y:S01]  /*148f0*/  @P2 MUFU.LG2 R7, R60 ;  /* 0x0000003c00072308 */ /* 0x000f620000000c00 */
[----:B------:R-:W-:Y:S01]  /*14900*/  @!P3 MOV R2, R56 ;  /* 0x000000380002b202 */ /* 0x000fe20000000f00 */
[----:B---3--:R-:W-:Y:S01]  /*14910*/  @P5 FFMA.FTZ R22, R104, R9, R3 ;  /* 0x0000000968165223 */ /* 0x008fe20000010003 */
[----:B------:R-:W-:Y:S01]  /*14920*/  LOP3.LUT P3, RZ, R0, 0x3, RZ, 0xc0, !PT ;  /* 0x0000000300ff7812 */ /* 0x000fe2000786c0ff */
[----:B-1----:R-:W-:-:S02]  /*14930*/  IMAD R0, R11, UR5, RZ ;  /* 0x000000050b007c24 */ /* 0x002fc4000f8e02ff */
[----:B------:R-:W-:Y:S01]  /*14940*/  @P4 FFMA.FTZ R21, R103, R10, R4 ;  /* 0x0000000a67154223 */ /* 0x000fe20000010004 */
[----:B------:R-:W-:Y:S01]  /*14950*/  @P0 FMUL.FTZ R5, R12, 0.69314718246459960938 ;  /* 0x3f3172180c050820 */ /* 0x000fe20000410000 */
[----:B------:R-:W-:Y:S01]  /*14960*/  IMAD R2, R23, R2, R6 ;  /* 0x0000000217027224 */ /* 0x000fe200078e0206 */
[----:B------:R-:W-:Y:S02]  /*14970*/  SHF.L.U32 R0, R0, 0x7, RZ ;  /* 0x0000000700007819 */ /* 0x000fe400000006ff */
[----:B------:R-:W-:Y:S02]  /*14980*/  @P0 FFMA.FTZ R13, R102, R15, R5 ;  /* 0x0000000f660d0223 */ /* 0x000fe40000010005 */
[----:B------:R-:W-:Y:S02]  /*14990*/  IADD3 R12, P5, P4, R0, R52, R2 ;  /* 0x00000034000c7210 */ /* 0x000fe40007cbe002 */
[----:B------:R-:W-:Y:S01]  /*149a0*/  SHF.R.S32.HI R3, RZ, 0x1f, R0 ;  /* 0x0000001fff037819 */ /* 0x000fe20000011400 */
[----:B-----5:R-:W-:Y:S01]  /*149b0*/  @P2 FMUL.FTZ R4, R7, 0.69314718246459960938 ;  /* 0x3f31721807042820 */ /* 0x020fe20000410000 */
[----:B------:R-:W-:-:S03]  /*149c0*/  SHF.R.S32.HI R2, RZ, 0x1f, R2 ;  /* 0x0000001fff027819 */ /* 0x000fc60000011402 */
[----:B----4-:R-:W-:Y:S01]  /*149d0*/  @P2 FFMA.FTZ R20, R101, R14, R4 ;  /* 0x0000000e65142223 */ /* 0x010fe20000010004 */
[----:B------:R-:W-:Y:S01]  /*149e0*/  IADD3.X R10, R3, R53, R2, P5, P4 ;  /* 0x00000035030a7210 */ /* 0x000fe20002fe8402 */
[----:B------:R-:W-:Y:S06]  /*149f0*/  @P3 BRA `(.L_x_640) ;  /* 0x0000000000c03947 */ /* 0x000fec0003800000 */
        /* <DEDUP_REMOVED lines=24> */
[----:B------:R-:W3:Y:S02]  /*14b80*/  @!P4 LDC.64 R14, c[0x0][0x2b0] ;  /* 0x0000ac00ff0ecb82 */ /* 0x000ee40000000a00 */
[----:B------:R-:W-:-:S06]  /*14b90*/  @!P5 LEA.HI.X.SX32 R0, R0, R10, 0x1, P0 ;  /* 0x0000000a0000d211 */ /* 0x000fcc00000f0eff */
[----:B------:R-:W4:Y:S01]  /*14ba0*/  @!P3 LDC.64 R18, c[0x0][0x2b0] ;  /* 0x0000ac00ff12bb82 */ /* 0x000f220000000a00 */
[----:B-1----:R-:W-:-:S07]  /*14bb0*/  @!P5 LEA R8, P0, R2, R6, 0x2 ;  /* 0x000000060208d211 */ /* 0x002fce00078010ff */
[----:B------:R-:W1:Y:S01]  /*14bc0*/  @!P2 LDC.64 R16, c[0x0][0x2b0] ;  /* 0x0000ac00ff10ab82 */ /* 0x000e620000000a00 */
[----:B------:R-:W-:Y:S01]  /*14bd0*/  @!P5 LEA.HI.X R9, R2, R7, R0, 0x2, P0 ;  /* 0x000000070209d211 */ /* 0x000fe200000f1400 */
[----:B------:R-:W-:Y:S01]  /*14be0*/  @!P3 IMAD R2, R4, R11, RZ ;  /* 0x0000000b0402b224 */ /* 0x000fe200078e02ff */
[----:B------:R-:W-:-:S03]  /*14bf0*/  @!P4 IADD3 R0, P0, R3, R12, RZ ;  /* 0x0000000c0300c210 */ /* 0x000fc60007f1e0ff */
[----:B------:R1:W-:Y:S01]  /*14c00*/  @!P5 STG.E desc[UR22][R8.64], R22 ;  /* 0x000000160800d986 */ /* 0x0003e2000c101916 */
[----:B------:R-:W-:Y:S02]  /*14c10*/  @!P4 LEA.HI.X.SX32 R3, R3, R10, 0x1, P0 ;  /* 0x0000000a0303c211 */ /* 0x000fe400000f0eff */
[----:B---3--:R-:W-:-:S04]  /*14c20*/  @!P4 LEA R6, P0, R0, R14, 0x2 ;  /* 0x0000000e0006c211 */ /* 0x008fc800078010ff */
[----:B------:R-:W-:Y:S01]  /*14c30*/  @!P4 LEA.HI.X R7, R0, R15, R3, 0x2, P0 ;  /* 0x0000000f0007c211 */ /* 0x000fe200000f1403 */
[----:B------:R-:W-:Y:S01]  /*14c40*/  @!P2 IMAD R3, R5, R11, RZ ;  /* 0x0000000b0503a224 */ /* 0x000fe200078e02ff */
        /* <DEDUP_REMOVED lines=11> */
.L_x_640:
[----:B------:R-:W-:Y:S05]  /*14d00*/  BSYNC B0 ;  /* 0x0000000000007941 */ /* 0x000fea0003800000 */
.L_x_639:
[----:B------:R-:W-:Y:S01]  /*14d10*/  SHF.R.S32.HI R0, RZ, 0x1f, R232 ;  /* 0x0000001fff007819 */ /* 0x000fe200000114e8 */
[----:B------:R1:W4:Y:S01]  /*14d20*/  LDS.128 R16, [R230+0x2000] ;  /* 0x00200000e6107984 */ /* 0x0003220000000c00 */
[----:B---3--:R-:W-:Y:S01]  /*14d30*/  SHF.R.S32.HI R5, RZ, 0x1f, R23 ;  /* 0x0000001fff057819 */ /* 0x008fe20000011417 */
[----:B------:R-:W-:Y:S01]  /*14d40*/  BSSY B0, `(.L_x_641) ;  /* 0x0000021000007945 */ /* 0x000fe20003800000 */
[----:B------:R-:W-:Y:S01]  /*14d50*/  IADD3 R2, P2, R232, UR4, RZ ;  /* 0x00000004e8027c10 */ /* 0x000fe2000ff5e0ff */
[----:B------:R-:W-:Y:S01]  /*14d60*/  ULDC.64 UR4, c[0x0][0x2a0] ;  /* 0x0000a80000047ab9 */ /* 0x000fe20000000a00 */
[----:B------:R1:W3:Y:S01]  /*14d70*/  LDS.128 R12, [R230+0x4000] ;  /* 0x00400000e60c7984 */ /* 0x0002e20000000c00 */
[----:B------:R-:W-:Y:S02]  /*14d80*/  ISETP.GE.AND P0, PT, R63, UR6, PT ;  /* 0x000000063f007c0c */ /* 0x000fe4000bf06270 */
[----:B------:R-:W-:Y:S01]  /*14d90*/  IADD3.X R3, R0, UR7, RZ, P2, !PT ;  /* 0x0000000700037c10 */ /* 0x000fe200097fe4ff */
[----:B------:R-:W-:Y:S01]  /*14da0*/  IMAD R0, R5, UR4, RZ ;  /* 0x0000000405007c24 */ /* 0x000fe2000f8e02ff */
[----:B------:R-:W-:-:S02]  /*14db0*/  LEA.HI.SX32 R4, R55, 0x20, 0x1e ;  /* 0x0000002037047811 */ /* 0x000fc400078ff2ff */
[----:B------:R-:W-:Y:S01]  /*14dc0*/  SHF.R.S32.HI R55, RZ, 0x1f, R54 ;  /* 0x0000001fff377819 */ /* 0x000fe20000011436 */
[C---:B------:R-:W-:Y:S01]  /*14dd0*/  IMAD R0, R23.reuse, UR5, R0 ;  /* 0x0000000517007c24 */ /* 0x040fe2000f8e0200 */
[----:B------:R-:W-:Y:S01]  /*14de0*/  ISETP.GE.AND P2, PT, R4, UR6, PT ;  /* 0x0000000604007c0c */ /* 0x000fe2000bf46270 */
[----:B------:R-:W-:Y:S02]  /*14df0*/  IMAD.WIDE.U32 R10, R23, UR4, R2 ;  /* 0x00000004170a7c25 */ /* 0x000fe4000f8e0002 */
[----:B------:R1:W1:Y:S02]  /*14e00*/  LDS.128 R20, [R230] ;  /* 0x00000000e6147984 */ /* 0x0002640000000c00 */
[----:B------:R-:W-:Y:S02]  /*14e10*/  IMAD.U32 R4, RZ, RZ, UR16 ;  /* 0x00000010ff047e24 */ /* 0x000fe4000f8e00ff */
[----:B------:R-:W-:Y:S02]  /*14e20*/  IMAD.IADD R9, R11, 0x1, R0 ;  /* 0x000000010b097824 */ /* 0x000fe400078e0200 */
[----:B------:R-:W-:Y:S01]  /*14e30*/  IMAD.WIDE R2, R4, 0x80, R54 ;  /* 0x0000008004027825 */ /* 0x000fe200078e0236 */
        /* <DEDUP_REMOVED lines=15> */
[----:B----4-:R1:W-:Y:S04]  /*14f30*/  @!P4 STG.E.128 desc[UR22][R4.64+0x40], R16 ;  /* 0x000040100400c986 */ /* 0x0103e8000c101d16 */
[----:B---3--:R1:W-:Y:S02]  /*14f40*/  @!P3 STG.E.128 desc[UR22][R4.64+0x80], R12 ;  /* 0x0000800c0400b986 */ /* 0x0083e4000c101d16 */
.L_x_642:
[----:B------:R-:W-:Y:S05]  /*14f50*/  BSYNC B0 ;  /* 0x0000000000007941 */ /* 0x000fea0003800000 */
.L_x_641:
[----:B-1----:R1:W1:Y:S01]  /*14f60*/  LDS.128 R20, [R230+0x800] ;  /* 0x00080000e6147984 */ /* 0x0022620000000c00 */
[----:B------:R-:W-:Y:S03]  /*14f70*/  BSSY B0, `(.L_x_643) ;  /* 0x0000017000007945 */ /* 0x000fe60003800000 */
[----:B----4-:R4:W1:Y:S04]  /*14f80*/  LDS.128 R16, [R230+0x2800] ;  /* 0x00280000e6107984 */ /* 0x0108680000000c00 */
[----:B---3--:R4:W3:Y:S01]  /*14f90*/  LDS.128 R12, [R230+0x4800] ;  /* 0x00480000e60c7984 */ /* 0x0088e20000000c00 */
        /* <DEDUP_REMOVED lines=19> */
[----:B---3--:R1:W-:Y:S02]  /*150d0*/  @!P0 STG.E.128 desc[UR22][R4.64+0x80], R12 ;  /* 0x0000800c04008986 */ /* 0x0083e4000c101d16 */
.L_x_644:
[----:B------:R-:W-:Y:S05]  /*150e0*/  BSYNC B0 ;  /* 0x0000000000007941 */ /* 0x000fea0003800000 */
.L_x_643:
[----:B-1----:R1:W1:Y:S01]  /*150f0*/  LDS.128 R20, [R230+0x1000] ;  /* 0x00100000e6147984 */ /* 0x0022620000000c00 */
[----:B------:R-:W-:Y:S03]  /*15100*/  BSSY B0, `(.L_x_645) ;  /* 0x0000017000007945 */ /* 0x000fe60003800000 */
[----:B------:R1:W1:Y:S04]  /*15110*/  LDS.128 R16, [R230+0x3000] ;  /* 0x00300000e6107984 */ /* 0x0002680000000c00 */
[----:B---3--:R3:W1:Y:S01]  /*15120*/  LDS.128 R12, [R230+0x5000] ;  /* 0x00500000e60c7984 */ /* 0x0086620000000c00 */
        /* <DEDUP_REMOVED lines=20> */
.L_x_646:
[----:B------:R-:W-:Y:S05]  /*15270*/  BSYNC B0 ;  /* 0x0000000000007941 */ /* 0x000fea0003800000 */
.L_x_645:
[----:B-1234-:R-:W1:Y:S01]  /*15280*/  LDS.128 R228, [R230+0x5800] ;  /* 0x00580000e6e47984 */ /* 0x01ee620000000c00 */
[----:B------:R-:W-:Y:S05]  /*15290*/  @P6 EXIT ;  /* 0x000000000000694d */ /* 0x000fea0003800000 */
[----:B------:R-:W-:Y:S01]  /*152a0*/  IADD3 R0, P0, R2, 0x60, RZ ;  /* 0x0000006002007810 */ /* 0x000fe20007f1e0ff */
[----:B------:R-:W-:Y:S01]  /*152b0*/  ULDC.64 UR4, c[0x0][0x298] ;  /* 0x0000a60000047ab9 */ /* 0x000fe20000000a00 */
[----:B------:R-:W-:Y:S02]  /*152c0*/  ULDC UR6, c[0x0][0x2d0] ;  /* 0x0000b40000067ab9 */ /* 0x000fe40000000800 */
[----:B------:R-:W-:Y:S01]  /*152d0*/  ISETP.GE.AND P2, PT, R232, UR6, PT ;  /* 0x00000006e8007c0c */ /* 0x000fe2000bf46270 */
[----:B------:R-:W-:Y:S01]  /*152e0*/  IMAD.X R2, RZ, RZ, R3, P0 ;  /* 0x000000ffff027224 */ /* 0x000fe200000e0603 */
[----:B------:R-:W-:Y:S02]  /*152f0*/  MOV R3, R9 ;  /* 0x0000000900037202 */ /* 0x000fe40000000f00 */
[----:B------:R-:W-:Y:S01]  /*15300*/  ISETP.GE.AND P1, PT, R233, UR6, PT ;  /* 0x00000006e9007c0c */ /* 0x000fe2000bf26270 */
        /* <DEDUP_REMOVED lines=12> */
[----:B-1----:R-:W-:Y:S01]  /*153d0*/  STG.E.128 desc[UR22][R2.64+0x80], R228 ;  /* 0x000080e402007986 */ /* 0x002fe2000c101d16 */
[----:B------:R-:W-:Y:S05]  /*153e0*/  EXIT ;  /* 0x000000000000794d */ /* 0x000fea0003800000 */
.L_x_603:
        /* <DEDUP_REMOVED lines=28> */
[----:B------:R-:W-:Y:S01]  /*155b0*/  IADD3 R15, R10, 0x40, RZ ;  /* 0x000000400a0f7810 */ /* 0x000fe20007ffe0ff */
[----:B------:R-:W-:Y:S01]  /*155c0*/  @UP2 UIMAD UR13, UR5, UR4, URZ ;  /* 0x00000004050d22a4 */ /* 0x000fe2000f8e023f */
[----:B------:R-:W-:Y:S01]  /*155d0*/  IMAD.WIDE R6, R6, 0x80, R10 ;  /* 0x0000008006067825 */ /* 0x000fe200078e020a */
[----:B------:R-:W-:Y:S01]  /*155e0*/  UISETP.NE.OR UP1, UPT, UR15, -0x1, UP3 ;  /* 0xffffffff0f00788c */ /* 0x000fe20009f25670 */
[----:B------:R-:W-:Y:S01]  /*155f0*/  IADD3 R17, R0, 0x40, RZ ;  /* 0x0000004000117810 */ /* 0x000fe20007ffe0ff */
[----:B------:R-:W-:Y:S01]  /*15600*/  ULDC.64 UR4, c[0x0][0x2a0] ;  /* 0x0000a80000047ab9 */ /* 0x000fe20000000a00 */
[----:B------:R-:W-:Y:S01]  /*15610*/  @!UP2 ULDC UR8, c[0x0][0x2c4] ;  /* 0x0000b1000008aab9 */ /* 0x000fe20000000800 */
[----:B------:R-:W-:Y:S01]  /*15620*/  UIMAD UR9, UR9, UR4, URZ ;  /* 0x00000004090972a4 */ /* 0x000fe2000f8e023f */
[----:B------:R-:W-:Y:S01]  /*15630*/  IMAD.U32 R12, RZ, RZ, UR4 ;  /* 0x00000004ff0c7e24 */ /* 0x000fe2000f8e00ff */
[----:B------:R-:W-:Y:S01]  /*15640*/  @UP0 ULDC UR8, c[0x0][0x2e4] ;  /* 0x0000b90000080ab9 */ /* 0x000fe20000000800 */
[----:B------:R-:W-:Y:S01]  /*15650*/  @!UP2 ULDC UR4, c[0x0][0x270] ;  /* 0x00009c000004aab9 */ /* 0x000fe20000000800 */
[----:B------:R-:W-:Y:S01]  /*15660*/  UIMAD UR5, UR25, UR5, UR9 ;  /* 0x00000005190572a4 */ /* 0x000fe2000f8e0209 */
[----:B------:R-:W-:Y:S01]  /*15670*/  VIADD R16, R10, 0x60 ;  /* 0x000000600a107836 */ /* 0x000fe20000000000 */
[----:B------:R-:W-:Y:S01]  /*15680*/  @UP4 UMOV UR14, UR12 ;  /* 0x0000000c000e4c82 */ /* 0x000fe20008000000 */
[----:B------:R-:W-:Y:S01]  /*15690*/  @UP2 UMOV UR9, 0x1 ;  /* 0x0000000100092882 */ /* 0x000fe20000000000 */
[----:B------:R-:W-:Y:S01]  /*156a0*/  @!UP2 UIMAD UR9, UR8, UR4, URZ ;  /* 0x000000040809a2a4 */ /* 0x000fe2000f8e023f */
[C---:B------:R-:W-:Y:S01]  /*156b0*/  VIADD R18, R0.reuse, 0x20 ;  /* 0x0000002000127836 */ /* 0x040fe20000000000 */
[----:B------:R-:W-:Y:S01]  /*156c0*/  @!UP4 UIADD3 UR7, UR19, UR6, URZ ;  /* 0x000000061307c290 */ /* 0x000fe2000fffe03f */
[----:B------:R-:W-:Y:S01]  /*156d0*/  @!UP4 UMOV UR14, UR18 ;  /* 0x00000012000ecc82 */ /* 0x000fe20008000000 */
[----:B------:R-:W-:Y:S01]  /*156e0*/  UIADD3 UR17, -UR21, UR17, URZ ;  /* 0x0000001115117290 */ /* 0x000fe2000fffe13f */
[----:B------:R-:W-:Y:S01]  /*156f0*/  IADD3 R2, P0, R0, UR14, RZ ;  /* 0x0000000e00027c10 */ /* 0x000fe2000ff1e0ff */
[----:B------:R-:W-:Y:S01]  /*15700*/  UIMAD UR9, UR11, UR9, URZ ;  /* 0x000000090b0972a4 */ /* 0x000fe2000f8e023f */
[----:B------:R-:W-:-:S02]  /*15710*/  @!UP3 ULDC UR12, c[0x0][0x2c4] ;  /* 0x0000b100000cbab9 */ /* 0x000fc40000000800 */
        /* <DEDUP_REMOVED lines=9> */
[----:B------:R-:W-:Y:S01]  /*157b0*/  VIADD R9, R13, UR5 ;  /* 0x000000050d097c36 */ /* 0x000fe20008000000 */
[----:B------:R-:W-:Y:S01]  /*157c0*/  UIMAD UR13, UR25, UR13, UR9 ;  /* 0x0000000d190d72a4 */ /* 0x000fe2000f8e0209 */
[----:B------:R-:W-:Y:S01]  /*157d0*/  ISETP.GE.AND P2, PT, R14, UR17, PT ;  /* 0x000000110e007c0c */ /* 0x000fe2000bf46270 */
[----:B------:R-:W-:Y:S01]  /*157e0*/  UMOV UR26, URZ ;  /* 0x0000003f001a7c82 */ /* 0x000fe20008000000 */
[----:B------:R-:W-:Y:S01]  /*157f0*/  @!UP3 UMOV UR26, UR15 ;  /* 0x0000000f001abc82 */ /* 0x000fe20008000000 */
[----:B------:R-:W-:Y:S01]  /*15800*/  UMOV UR27, URZ ;  /* 0x0000003f001b7c82 */ /* 0x000fe20008000000 */
[----:B------:R-:W-:Y:S01]  /*15810*/  USHF.R.S32.HI UR4, URZ, 0x1f, UR6 ;  /* 0x0000001f3f047899 */ /* 0x000fe20008011406 */
[----:B------:R-:W-:Y:S01]  /*15820*/  ISETP.GE.AND P1, PT, R15, UR17, PT ;  /* 0x000000110f007c0c */ /* 0x000fe2000bf26270 */
[----:B------:R-:W-:-:S02]  /*15830*/  @!UP3 USHF.R.S32.HI UR27, URZ, 0x1f, UR15 ;  /* 0x0000001f3f1bb899 */ /* 0x000fc4000801140f */
[----:B------:R-:W-:Y:S02]  /*15840*/  USHF.R.S32.HI UR7, URZ, 0x1f, UR13 ;  /* 0x0000001f3f077899 */ /* 0x000fe4000801140d */
        /* <DEDUP_REMOVED lines=19> */
.L_x_648:
[----:B------:R-:W-:Y:S05]  /*15980*/  BSYNC B0 ;  /* 0x0000000000007941 */ /* 0x000fea0003800000 */
.L_x_647:
        /* <DEDUP_REMOVED lines=22> */
.L_x_650:
[----:B------:R-:W-:Y:S05]  /*15af0*/  BSYNC B0 ;  /* 0x0000000000007941 */ /* 0x000fea0003800000 */
.L_x_649:
        /* <DEDUP_REMOVED lines=22> */
.L_x_652:
[----:B------:R-:W-:Y:S05]  /*15c60*/  BSYNC B0 ;  /* 0x0000000000007941 */ /* 0x000fea0003800000 */
.L_x_651:
        /* <DEDUP_REMOVED lines=24> */
.L_x_654:
[----:B------:R-:W-:Y:S05]  /*15df0*/  BSYNC B0 ;  /* 0x0000000000007941 */ /* 0x000fea0003800000 */
.L_x_653:
        /* <DEDUP_REMOVED lines=10> */
.L_x_656:
[----:B------:R-:W-:Y:S05]  /*15ea0*/  BSYNC B0 ;  /* 0x0000000000007941 */ /* 0x000fea0003800000 */
.L_x_655:
        /* <DEDUP_REMOVED lines=10> */
.L_x_658:
[----:B------:R-:W-:Y:S05]  /*15f50*/  BSYNC B0 ;  /* 0x0000000000007941 */ /* 0x000fea0003800000 */
.L_x_657:
        /* <DEDUP_REMOVED lines=10> */
.L_x_660:
[----:B------:R-:W-:Y:S05]  /*16000*/  BSYNC B0 ;  /* 0x0000000000007941 */ /* 0x000fea0003800000 */
.L_x_659:
        /* <DEDUP_REMOVED lines=10> */
.L_x_661:
        /* <DEDUP_REMOVED lines=13> */
.L_x_1156:


//--------------------- .text._ZN5flash16flash_fwd_kernelI23Flash_fwd_kernel_traitsILi96ELi128ELi64ELi4ELb0ELb0EN7cutlass6half_tE19Flash_kernel_traitsILi96ELi128ELi64ELi4ES3_EELb1ELb1ELb0ELb1ELb0ELb0ELb0ELb1EEEvNS_16Flash_fwd_paramsE --------------------------
	.section	.text._ZN5flash16flash_fwd_kernelI23Flash_fwd_kernel_traitsILi96ELi128ELi64ELi4ELb0ELb0EN7cutlass6half_tE19Flash_kernel_traitsILi96ELi128ELi64ELi4ES3_EELb1ELb1ELb0ELb1ELb0ELb0ELb0ELb1EEEvNS_16Flash_fwd_paramsE,"ax",@progbits
	.align	128
        .global         _ZN5flash16flash_fwd_kernelI23Flash_fwd_kernel_traitsILi96ELi128ELi64ELi4ELb0ELb0EN7cutlass6half_tE19Flash_kernel_traitsILi96ELi128ELi64ELi4ES3_EELb1ELb1ELb0ELb1ELb0ELb0ELb0ELb1EEEvNS_16Flash_fwd_paramsE
        .type           _ZN5flash16flash_fwd_kernelI23Flash_fwd_kernel_traitsILi96ELi128ELi64ELi4ELb0ELb0EN7cutlass6half_tE19Flash_kernel_traitsILi96ELi128ELi64ELi4ES3_EELb1ELb1ELb0ELb1ELb0ELb0ELb0ELb1EEEvNS_16Flash_fwd_paramsE,@function
        .size           _ZN5flash16flash_fwd_kernelI23Flash_fwd_kernel_traitsILi96ELi128ELi64ELi4ELb0ELb0EN7cutlass6half_tE19Flash_kernel_traitsILi96ELi128ELi64ELi4ES3_EELb1ELb1ELb0ELb1ELb0ELb0ELb0ELb1EEEvNS_16Flash_fwd_paramsE,(.L_x_1140 - _ZN5flash16flash_fwd_kernelI23Flash_fwd_kernel_traitsILi96ELi128ELi64ELi4ELb0ELb0EN7cutlass6half_tE19Flash_kernel_traitsILi96ELi128ELi64ELi4ES3_EELb1ELb1ELb0ELb1ELb0ELb0ELb0ELb1EEEvNS_16Flash_fwd_paramsE)
        .other          _ZN5flash16flash_fwd_kernelI23Flash_fwd_kernel_traitsILi96ELi128ELi64ELi4ELb0ELb0EN7cutlass6half_tE19Flash_kernel_traitsILi96ELi128ELi64ELi4ES3_EELb1ELb1ELb0ELb1ELb0ELb0ELb0ELb1EEEvNS_16Flash_fwd_paramsE,@"STO_CUDA_ENTRY STV_DEFAULT"
_ZN5flash16flash_fwd_kernelI23Flash_fwd_kernel_traitsILi96ELi128ELi64ELi4ELb0ELb0EN7cutlass6half_tE19Flash_kernel_traitsILi96ELi128ELi64ELi4ES3_EELb1ELb1ELb0ELb1ELb0ELb0ELb0ELb1EEEvNS_16Flash_fwd_paramsE:
.text._ZN5flash16flash_fwd_kernelI23Flash_fwd_kernel_traitsILi96ELi128ELi64ELi4ELb0ELb0EN7cutlass6half_tE19Flash_kernel_traitsILi96ELi128ELi64ELi4ES3_EELb1ELb1ELb0ELb1ELb0ELb0ELb0ELb1EEEvNS_16Flash_fwd_paramsE:
[----:B------:R-:W1:Y:S08]  /*0000*/  LDC R1, c[0x0][0x28] ;  /* 0x00000a00ff017b82 */ /* 0x000e700000000800 */
[----:B------:R-:W2:Y:S01]  /*0010*/  LDC.64 R172, c[0x0][0x198] ;  /* 0x00006600ffac7b82 */ /* 0x000ea20000000a00 */
[----:B------:R-:W-:Y:S01]  /*0020*/  BSSY B3, `(.L_x_662) ;  /* 0x0000003000037945 */ /* 0x000fe20003800000 */
[----:B-1----:R-:W-:-:S06]  /*0030*/  IADD3 R1, R1, -0x270, RZ ;  /* 0xfffffd9001017810 */ /* 0x002fcc0007ffe0ff */
[----:B--2---:R-:W-:Y:S05]  /*0040*/  CALL.REL.NOINC `($_ZN5flash16flash_fwd_kernelI23Flash_fwd_kernel_traitsILi96ELi128ELi64ELi4ELb0ELb0EN7cutlass6half_tE19Flash_kernel_traitsILi96ELi128ELi64ELi4ES3_EELb1ELb1ELb0ELb1ELb0ELb0ELb0ELb1EEEvNS_16Flash_fwd_paramsE$_ZN5flash22compute_attn_1rowblockI23Flash_fwd_kernel_traitsILi96ELi128ELi64ELi4ELb0ELb0EN7cutlass6half_tE19Flash_kernel_traitsILi96ELi128ELi64ELi4ES3_EELb1ELb1ELb0ELb1ELb0ELb0ELb0ELb1ENS_16Flash_fwd_paramsEEEvRKT8_iii) ;  /* 0x0000000000087944 */ /* 0x004fea0003c00000 */
[----:B------:R-:W-:Y:S05]  /*0050*/  BSYNC B3 ;  /* 0x0000000000037941 */ /* 0x000fea0003800000 */
.L_x_662:
[----:B------:R-:W-:Y:S05]  /*0060*/  EXIT ;  /* 0x000000000000794d */ /* 0x000fea0003800000 */
        .type           $_ZN5flash16flash_fwd_kernelI23Flash_fwd_kernel_traitsILi96ELi128ELi64ELi4ELb0ELb0EN7cutlass6half_tE19Flash_kernel_traitsILi96ELi128ELi64ELi4ES3_EELb1ELb1ELb0ELb1ELb0ELb0ELb0ELb1EEEvNS_16Flash_fwd_paramsE$_ZN5flash22compute_attn_1rowblockI23Flash_fwd_kernel_traitsILi96ELi128ELi64ELi4ELb0ELb0EN7cutlass6half_tE19Flash_kernel_traitsILi96ELi128ELi64ELi4ES3_EELb1ELb1ELb0ELb1ELb0ELb0ELb0ELb1ENS_16Flash_fwd_paramsEEEvRKT8_iii,@function
        .size           $_ZN5flash16flash_fwd_kernelI23Flash_fwd_kernel_traitsILi96ELi128ELi64ELi4ELb0ELb0EN7cutlass6half_tE19Flash_kernel_traitsILi96ELi128ELi64ELi4ES3_EELb1ELb1ELb0ELb1ELb0ELb0ELb0ELb1EEEvNS_16Flash_fwd_paramsE$_ZN5flash22compute_attn_1rowblockI23Flash_fwd_kernel_traitsILi96ELi128ELi64ELi4ELb0ELb0EN7cutlass6half_tE19Flash_kernel_traitsILi96ELi128ELi64ELi4ES3_EELb1ELb1ELb0ELb1ELb0ELb0ELb0ELb1ENS_16Flash_fwd_paramsEEEvRKT8_iii,(.L_x_1140 - $_ZN5flash16flash_fwd_kernelI23Flash_fwd_kernel_traitsILi96ELi128ELi64ELi4ELb0ELb0EN7cutlass6half_tE19Flash_kernel_traitsILi96ELi128ELi64ELi4ES3_EELb1ELb1ELb0ELb1ELb0ELb0ELb0ELb1EEEvNS_16Flash_fwd_paramsE$_ZN5flash22compute_attn_1rowblockI23Flash_fwd_kernel_traitsILi96ELi128ELi64ELi4ELb0ELb0EN7cutlass6half_tE19Flash_kernel_traitsILi96ELi128ELi64ELi4ES3_EELb1ELb1ELb0ELb1ELb0ELb0ELb0ELb1ENS_16Flash_fwd_paramsEEEvRKT8_iii)
$_ZN5flash16flash_fwd_kernelI23Flash_fwd_kernel_traitsILi96ELi128ELi64ELi4ELb0ELb0EN7cutlass6half_tE19Flash_kernel_traitsILi96ELi128ELi64ELi4ES3_EELb1ELb1ELb0ELb1ELb0ELb0ELb0ELb1EEEvNS_16Flash_fwd_paramsE$_ZN5flash22compute_attn_1rowblockI23Flash_fwd_kernel_traitsILi96ELi128ELi64ELi4ELb0ELb0EN7cutlass6half_tE19Flash_kernel_traitsILi96ELi128ELi64ELi4ES3_EELb1ELb1ELb0ELb1ELb0ELb0ELb0ELb1ENS_16Flash_fwd_paramsEEEvRKT8_iii:
[----:B------:R-:W-:Y:S02]  /*0070*/  ULDC.64 UR4, c[0x0][0x208] ;  /* 0x0000820000047ab9 */ /* 0x000fe40000000a00 */
[----:B------:R-:W2:Y:S04]  /*0080*/  LD.E.U8 R0, desc[UR4][R172.64+0x1a4] ;  /* 0x0001a404ac007980 */ /* 0x000ea8000c101100 */
[----:B------:R-:W3:Y:S01]  /*0090*/  LD.E.64 R160, desc[UR4][R172.64+0x190] ;  /* 0x00019004aca07980 */ /* 0x000ee2000c101b00 */
[----:B------:R-:W-:Y:S01]  /*00a0*/  S2UR UR8, SR_CTAID.Y ;  /* 0x00000000000879c3 */ /* 0x000fe20000002600 */
[----:B------:R-:W1:Y:S02]  /*00b0*/  S2R R152, SR_TID.X ;  /* 0x0000000000987919 */ /* 0x000e640000002100 */
[----:B------:R-:W4:Y:S05]  /*00c0*/  LD.E.64 R4, desc[UR4][R172.64+0x198] ;  /* 0x00019804ac047980 */ /* 0x000f2a000c101b00 */
[----:B------:R-:W-:Y:S01]  /*00d0*/  S2UR UR7, SR_CTAID.X ;  /* 0x00000000000779c3 */ /* 0x000fe20000002500 */
[----:B------:R-:W4:Y:S04]  /*00e0*/  LD.E R8, desc[UR4][R172.64+0x60] ;  /* 0x00006004ac087980 */ /* 0x000f28000c101900 */
[----:B------:R-:W5:Y:S03]  /*00f0*/  LD.E.U8 R200, desc[UR4][R172.64+0x178] ;  /* 0x00017804acc87980 */ /* 0x000f66000c101100 */
[----:B------:R-:W1:Y:S02]  /*0100*/  S2UR UR6, SR_CTAID.Z ;  /* 0x00000000000679c3 */ /* 0x000e640000002700 */
[----:B-1----:R-:W-:-:S06]  /*0110*/  ULOP3.LUT UR6, UR6, UR7, UR8, 0xfe, !UPT ;  /* 0x0000000706067292 */ /* 0x002fcc000f8efe08 */
[----:B------:R-:W-:-:S13]  /*0120*/  LOP3.LUT P2, RZ, R152, UR6, RZ, 0xfc, !PT ;  /* 0x0000000698ff7c12 */ /* 0x000fda000f84fcff */
[----:B------:R-:W4:Y:S01]  /*0130*/  @!P2 LD.E.64 R6, desc[UR4][R172.64+0x1a8] ;  /* 0x0001a804ac06a980 */ /* 0x000f22000c101b00 */
[----:B--2---:R-:W-:-:S13]  /*0140*/  ISETP.NE.AND P1, PT, R0, RZ, PT ;  /* 0x000000ff0000720c */ /* 0x004fda0003f25270 */
[----:B---3--:R-:W2:Y:S04]  /*0150*/  @P1 LD.E.64 R160, desc[UR4][R160.64] ;  /* 0x00000004a0a01980 */ /* 0x008ea8000c101b00 */
[----:B------:R-:W3:Y:S04]  /*0160*/  @P1 LD.E R0, desc[UR4][R172.64+0x1a0] ;  /* 0x0001a004ac001980 */ /* 0x000ee8000c101900 */
[----:B----4-:R-:W3:Y:S04]  /*0170*/  @P1 LD.E.64 R2, desc[UR4][R4.64] ;  /* 0x0000000404021980 */ /* 0x010ee8000c101b00 */
[----:B--2---:R1:W-:Y:S04]  /*0180*/  @!P2 ST.E.64 desc[UR4][R6.64], R160 ;  /* 0x000000a00600a985 */ /* 0x0043e8000c101b04 */
[----:B-1----:R-:W2:Y:S01]  /*0190*/  @!P2 LD.E.64 R6, desc[UR4][R172.64+0x1a8] ;  /* 0x0001a804ac06a980 */ /* 0x002ea2000c101b00 */
[----:B---3--:R-:W-:-:S05]  /*01a0*/  @P1 IADD3 R0, P0, R0, R2, RZ ;  /* 0x0000000200001210 */ /* 0x008fca0007f1e0ff */
[----:B------:R-:W-:Y:S02]  /*01b0*/  @P1 IMAD.X R2, RZ, RZ, R3, P0 ;  /* 0x000000ffff021224 */ /* 0x000fe400000e0603 */
[----:B------:R-:W-:Y:S02]  /*01c0*/  @P1 IMAD.MOV.U32 R4, RZ, RZ, R0 ;  /* 0x000000ffff041224 */ /* 0x000fe400078e0000 */
[----:B------:R-:W-:Y:S02]  /*01d0*/  @P1 IMAD.MOV.U32 R5, RZ, RZ, R2 ;  /* 0x000000ffff051224 */ /* 0x000fe400078e0002 */
[----:B------:R-:W-:Y:S02]  /*01e0*/  @!P2 IMAD.MOV.U32 R2, RZ, RZ, R4 ;  /* 0x000000ffff02a224 */ /* 0x000fe400078e0004 */
[----:B------:R-:W-:Y:S01]  /*01f0*/  @!P2 IMAD.MOV.U32 R3, RZ, RZ, R5 ;  /* 0x000000ffff03a224 */ /* 0x000fe200078e0005 */
[----:B------:R-:W1:Y:S04]  /*0200*/  S2R R162, SR_CTAID.Y ;  /* 0x0000000000a27919 */ /* 0x000e680000002600 */
[----:B--2---:R2:W-:Y:S04]  /*0210*/  @!P2 ST.E.64 desc[UR4][R6.64+0x8], R2 ;  /* 0x000008020600a985 */ /* 0x0045e8000c101b04 */
[----:B--2---:R-:W2:Y:S01]  /*0220*/  LD.E.64 R2, desc[UR4][R172.64+0xe0] ;  /* 0x0000e004ac027980 */ /* 0x004ea2000c101b00 */
[----:B------:R-:W-:-:S03]  /*0230*/  IMAD.MOV.U32 R30, RZ, RZ, -0x1 ;  /* 0xffffffffff1e7424 */ /* 0x000fc600078e00ff */
[----:B------:R-:W3:Y:S01]  /*0240*/  LD.E.64 R6, desc[UR4][R172.64+0xf0] ;  /* 0x0000f004ac067980 */ /* 0x000ee2000c101b00 */
[----:B--2---:R-:W-:-:S04]  /*0250*/  ISETP.NE.U32.AND P1, PT, R2, RZ, PT ;  /* 0x000000ff0200720c */ /* 0x004fc80003f25070 */
[----:B------:R-:W-:Y:S01]  /*0260*/  ISETP.NE.AND.EX P1, PT, R3, RZ, PT, P1 ;  /* 0x000000ff0300720c */ /* 0x000fe20003f25310 */
[----:B-1----:R-:W-:-:S12]  /*0270*/  IMAD.WIDE R2, R162, 0x4, R2 ;  /* 0x00000004a2027825 */ /* 0x002fd800078e0202 */
[----:B------:R-:W2:Y:S04]  /*0280*/  @P1 LD.E R30, desc[UR4][R2.64] ;  /* 0x00000004021e1980 */ /* 0x000ea8000c101900 */
[----:B------:R-:W2:Y:S04]  /*0290*/  @P1 LD.E R0, desc[UR4][R2.64+0x4] ;  /* 0x0000040402001980 */ /* 0x000ea8000c101900 */
[----:B------:R-:W4:Y:S01]  /*02a0*/  LD.E.64 R2, desc[UR4][R172.64+0xe8] ;  /* 0x0000e804ac027980 */ /* 0x000f22000c101b00 */
[----:B------:R-:W1:Y:S01]  /*02b0*/  S2R R163, SR_CTAID.Z ;  /* 0x0000000000a37919 */ /* 0x000e620000002700 */
[----:B---3--:R-:W-:Y:S01]  /*02c0*/  ISETP.NE.U32.AND P0, PT, R6, RZ, PT ;  /* 0x000000ff0600720c */ /* 0x008fe20003f05070 */
[----:B--2---:R-:W-:-:S06]  /*02d0*/  @P1 IMAD.IADD R176, R0, 0x1, -R30 ;  /* 0x0000000100b01824 */ /* 0x004fcc00078e0a1e */
[----:B------:R-:W2:Y:S01]  /*02e0*/  @!P1 LD.E R176, desc[UR4][R172.64+0xb4] ;  /* 0x0000b404acb09980 */ /* 0x000ea2000c101900 */
[----:B------:R-:W-:Y:S01]  /*02f0*/  ISETP.NE.AND.EX P0, PT, R7, RZ, PT, P0 ;  /* 0x000000ff0700720c */ /* 0x000fe20003f05300 */
[----:B------:R-:W-:Y:S01]  /*0300*/  IMAD.MOV.U32 R26, RZ, RZ, RZ ;  /* 0x000000ffff1a7224 */ /* 0x000fe200078e00ff */
[----:B------:R-:W-:-:S04]  /*0310*/  SHF.R.S32.HI R40, RZ, 0x1f, R152 ;  /* 0x0000001fff287819 */ /* 0x000fc80000011498 */
[----:B------:R-:W-:-:S07]  /*0320*/  LEA.HI R149, R40, R152, RZ, 0x5 ;  /* 0x0000009828957211 */ /* 0x000fce00078f28ff */
[----:B------:R-:W-:-:S05]  /*0330*/  @P0 IMAD.WIDE R6, R162, 0x4, R6 ;  /* 0x00000004a2060825 */ /* 0x000fca00078e0206 */
[----:B------:R3:W5:Y:S01]  /*0340*/  @P0 LD.E R26, desc[UR4][R6.64] ;  /* 0x00000004061a0980 */ /* 0x000762000c101900 */
[----:B-1----:R-:W-:-:S04]  /*0350*/  IMAD R0, R162, R8, R163 ;  /* 0x00000008a2007224 */ /* 0x002fc800078e02a3 */
[----:B------:R-:W-:Y:S01]  /*0360*/  IMAD.SHL.U32 R0, R0, 0x20, RZ ;  /* 0x0000002000007824 */ /* 0x000fe200078e00ff */
[----:B------:R1:W-:Y:S01]  /*0370*/  STL.64 [R1+0x120], R160 ;  /* 0x000120a001007387 */ /* 0x0003e20000100a00 */
[----:B----4-:R-:W-:-:S03]  /*0380*/  ISETP.NE.U32.AND P2, PT, R2, RZ, PT ;  /* 0x000000ff0200720c */ /* 0x010fc60003f45070 */
[----:B------:R1:W-:Y:S01]  /*0390*/  STL [R1+0x190], R30 ;  /* 0x0001901e01007387 */ /* 0x0003e20000100800 */
[----:B---3--:R-:W-:-:S05]  /*03a0*/  LOP3.LUT R6, R149, 0xffffffe0, RZ, 0xc0, !PT ;  /* 0xffffffe095067812 */ /* 0x008fca00078ec0ff */
[----:B------:R-:W-:-:S05]  /*03b0*/  IMAD.IADD R144, R152, 0x1, -R6 ;  /* 0x0000000198907824 */ /* 0x000fca00078e0a06 */
[----:B------:R-:W-:-:S05]  /*03c0*/  IADD3 R158, P1, P0, R0, R4, R144 ;  /* 0x00000004009e7210 */ /* 0x000fca000783e090 */
[----:B------:R1:W-:Y:S01]  /*03d0*/  STL [R1+0x194], R158 ;  /* 0x0001949e01007387 */ /* 0x0003e20000100800 */
[----:B------:R-:W-:Y:S01]  /*03e0*/  ISETP.NE.AND.EX P2, PT, R3, RZ, PT, P2 ;  /* 0x000000ff0300720c */ /* 0x000fe20003f45320 */
[----:B------:R-:W-:Y:S01]  /*03f0*/  BSSY B0, `(.L_x_663) ;  /* 0x000000b000007945 */ /* 0x000fe20003800000 */
[----:B------:R-:W-:Y:S01]  /*0400*/  IMAD.MOV.U32 R35, RZ, RZ, -0x1 ;  /* 0xffffffffff237424 */ /* 0x000fe200078e00ff */
[----:B------:R-:W-:Y:S01]  /*0410*/  SHF.R.S32.HI R6, RZ, 0x1f, R0 ;  /* 0x0000001fff067819 */ /* 0x000fe20000011400 */
[----:B------:R-:W-:Y:S01]  /*0420*/  IMAD.WIDE R2, R162, 0x4, R2 ;  /* 0x00000004a2027825 */ /* 0x000fe200078e0202 */
[----:B------:R-:W-:Y:S01]  /*0430*/  SHF.R.S32.HI R7, RZ, 0x1f, R144 ;  /* 0x0000001fff077819 */ /* 0x000fe20000011490 */
[----:B--2---:R1:W-:Y:S07]  /*0440*/  STL [R1+0x1bc], R176 ;  /* 0x0001bcb001007387 */ /* 0x0043ee0000100800 */
[----:B------:R-:W-:Y:S05]  /*0450*/  @!P2 BRA `(.L_x_664) ;  /* 0x000000000010a947 */ /* 0x000fea0003800000 */
[----:B------:R-:W2:Y:S02]  /*0460*/  LD.E.U8 R0, desc[UR4][R172.64+0x1b2] ;  /* 0x0001b204ac007980 */ /* 0x000ea4000c101100 */
[----:B--2---:R-:W-:-:S13]  /*0470*/  ISETP.NE.AND P3, PT, R0, RZ, PT ;  /* 0x000000ff0000720c */ /* 0x004fda0003f65270 */
[----:B------:R-:W-:Y:S05]  /*0480*/  @!P3 BRA `(.L_x_664) ;  /* 0x000000000004b947 */ /* 0x000fea0003800000 */
[----:B------:R2:W5:Y:S02]  /*0490*/  LD.E R35, desc[UR4][R2.64] ;  /* 0x0000000402237980 */ /* 0x000564000c101900 */
.L_x_664:
[----:B------:R-:W-:Y:S05]  /*04a0*/  BSYNC B0 ;  /* 0x0000000000007941 */ /* 0x000fea0003800000 */
.L_x_663:
[----:B------:R-:W-:Y:S01]  /*04b0*/  BSSY B0, `(.L_x_665) ;  /* 0x000000a000007945 */ /* 0x000fe20003800000 */
[----:B------:R-:W-:-:S03]  /*04c0*/  IADD3.X R155, R6, R5, R7, P1, P0 ;  /* 0x00000005069b7210 */ /* 0x000fc60000fe0407 */
[----:B------:R-:W-:Y:S05]  /*04d0*/  @!P2 BRA `(.L_x_666) ;  /* 0x000000000018a947 */ /* 0x000fea0003800000 */
[----:B------:R-:W3:Y:S02]  /*04e0*/  LD.E.U8 R0, desc[UR4][R172.64+0x1b2] ;  /* 0x0001b204ac007980 */ /* 0x000ee4000c101100 */
[----:B---3--:R-:W-:-:S13]  /*04f0*/  ISETP.NE.AND P0, PT, R0, RZ, PT ;  /* 0x000000ff0000720c */ /* 0x008fda0003f05270 */
[----:B------:R-:W3:Y:S02]  /*0500*/  @P0 LD.E R4, desc[UR4][R2.64+0x4] ;  /* 0x0000040402040980 */ /* 0x000ee4000c101900 */
[----:B---3-5:R-:W-:-:S06]  /*0510*/  @P0 IADD3 R4, R4, -R35, RZ ;  /* 0x8000002304040210 */ /* 0x028fcc0007ffe0ff */
[----:B------:R4:W5:Y:S01]  /*0520*/  @!P0 LD.E R4, desc[UR4][R2.64] ;  /* 0x0000000402048980 */ /* 0x000962000c101900 */
[----:B------:R-:W-:Y:S05]  /*0530*/  BRA `(.L_x_667) ;  /* 0x0000000000047947 */ /* 0x000fea0003800000 */
.L_x_666:
[----:B------:R3:W5:Y:S02]  /*0540*/  LD.E R4, desc[UR4][R172.64+0xb8] ;  /* 0x0000b804ac047980 */ /* 0x000764000c101900 */
.L_x_667:
[----:B------:R-:W-:Y:S05]  /*0550*/  BSYNC B0 ;  /* 0x0000000000007941 */ /* 0x000fea0003800000 */
.L_x_665:
[----:B--2-4-:R-:W2:Y:S01]  /*0560*/  LD.E.64 R2, desc[UR4][R172.64+0xf8] ;  /* 0x0000f804ac027980 */ /* 0x014ea2000c101b00 */
[----:B------:R-:W-:Y:S01]  /*0570*/  BSSY B1, `(.L_x_668) ;  /* 0x0000011000017945 */ /* 0x000fe20003800000 */
[----:B--2---:R-:W-:-:S04]  /*0580*/  ISETP.NE.U32.AND P0, PT, R2, RZ, PT ;  /* 0x000000ff0200720c */ /* 0x004fc80003f05070 */
[----:B------:R-:W-:-:S13]  /*0590*/  ISETP.NE.AND.EX P0, PT, R3, RZ, PT, P0 ;  /* 0x000000ff0300720c */ /* 0x000fda0003f05300 */
[----:B------:R-:W-:Y:S05]  /*05a0*/  @!P0 BRA `(.L_x_669) ;  /* 0x0000000000108947 */ /* 0x000fea0003800000 */
[----:B------:R-:W-:-:S05]  /*05b0*/  IMAD.WIDE R2, R162, 0x4, R2 ;  /* 0x00000004a2027825 */ /* 0x000fca00078e0202 */
[----:B------:R-:W2:Y:S02]  /*05c0*/  LD.E R0, desc[UR4][R2.64] ;  /* 0x0000000402007980 */ /* 0x000ea4000c101900 */
[----:B--2--5:R-:W-:Y:S01]  /*05d0*/  IADD3 R92, R0, -R26, RZ ;  /* 0x8000001a005c7210 */ /* 0x024fe20007ffe0ff */
[----:B------:R-:W-:Y:S05]  /*05e0*/  BRA `(.L_x_670) ;  /* 0x0000000000247947 */ /* 0x000fea0003800000 */
.L_x_669:
[----:B------:R-:W2:Y:S01]  /*05f0*/  LD.E.64 R2, desc[UR4][R172.64+0x108] ;  /* 0x00010804ac027980 */ /* 0x000ea2000c101b00 */
[----:B------:R-:W-:Y:S01]  /*0600*/  BSSY B0, `(.L_x_671) ;  /* 0x0000006000007945 */ /* 0x000fe20003800000 */
[----:B------:R-:W-:Y:S01]  /*0610*/  IMAD.MOV.U32 R0, RZ, RZ, RZ ;  /* 0x000000ffff007224 */ /* 0x000fe200078e00ff */
[----:B--2---:R-:W-:-:S04]  /*0620*/  ISETP.NE.U32.AND P0, PT, R2, RZ, PT ;  /* 0x000000ff0200720c */ /* 0x004fc80003f05070 */
[----:B------:R-:W-:-:S13]  /*0630*/  ISETP.NE.AND.EX P0, PT, R3, RZ, PT, P0 ;  /* 0x000000ff0300720c */ /* 0x000fda0003f05300 */
[----:B------:R-:W-:Y:S05]  /*0640*/  @!P0 BRA `(.L_x_672) ;  /* 0x0000000000048947 */ /* 0x000fea0003800000 */
[----:B------:R2:W5:Y:S02]  /*0650*/  LD.E R0, desc[UR4][R172.64+0xbc] ;  /* 0x0000bc04ac007980 */ /* 0x000564000c101900 */
.L_x_672:
[----:B------:R-:W-:Y:S05]  /*0660*/  BSYNC B0 ;  /* 0x0000000000007941 */ /* 0x000fea0003800000 */
.L_x_671:
[----:B-----5:R-:W-:Y:S02]  /*0670*/  IADD3 R92, R0, R4, -R26 ;  /* 0x00000004005c7210 */ /* 0x020fe40007ffe81a */
.L_x_670:
[----:B------:R-:W-:Y:S05]  /*0680*/  BSYNC B1 ;  /* 0x0000000000017941 */ /* 0x000fea0003800000 */
.L_x_668:
[----:B------:R-:W4:Y:S01]  /*0690*/  S2R R171, SR_CTAID.X ;  /* 0x0000000000ab7919 */ /* 0x000f220000002500 */
[----:B------:R-:W-:Y:S01]  /*06a0*/  MOV R0, 0x50 ;  /* 0x0000005000007802 */ /* 0x000fe20000000f00 */
[----:B------:R-:W-:-:S03]  /*06b0*/  IMAD.MOV.U32 R3, RZ, RZ, 0x0 ;  /* 0x00000000ff037424 */ /* 0x000fc600078e00ff */
[----:B------:R-:W-:Y:S01]  /*06c0*/  MOV R2, R0 ;  /* 0x0000000000027202 */ /* 0x000fe20000000f00 */
[----:B----4-:R-:W-:-:S05]  /*06d0*/  IMAD.SHL.U32 R157, R171, 0x80, RZ ;  /* 0x00000080ab9d7824 */ /* 0x010fca00078e00ff */
[----:B------:R-:W-:-:S13]  /*06e0*/  ISETP.GT.AND P0, PT, R176, R157, PT ;  /* 0x0000009db000720c */ /* 0x000fda0003f04270 */
[----:B-123--:R-:W-:Y:S05]  /*06f0*/  @!P0 RET.REL.NODEC R2 `(_ZN5flash16flash_fwd_kernelI23Flash_fwd_kernel_traitsILi96ELi128ELi64ELi4ELb0ELb0EN7cutlass6half_tE19Flash_kernel_traitsILi96ELi128ELi64ELi4ES3_EELb1ELb1ELb0ELb1ELb0ELb0ELb0ELb1EEEvNS_16Flash_fwd_paramsE) ;  /* 0xfffffff802408950 */ /* 0x00efea0003c3ffff */
[----:B------:R-:W2:Y:S01]  /*0700*/  LD.E R0, desc[UR4][R172.64+0x188] ;  /* 0x00018804ac007980 */ /* 0x000ea2000c101900 */
[----:B------:R-:W-:Y:S01]  /*0710*/  IADD3 R3, -R176, 0xbf, R157 ;  /* 0x000000bfb0037810 */ /* 0x000fe20007ffe19d */
[----:B------:R-:W-:-:S03]  /*0720*/  VIADD R2, R92, 0x3f ;  /* 0x0000003f5c027836 */ /* 0x000fc60000000000 */
[----:B--2---:R-:W-:Y:S02]  /*0730*/  IADD3 R0, R0, R3, R92 ;  /* 0x0000000300007210 */ /* 0x004fe40007ffe05c */
[----:B------:R-:W-:Y:S02]  /*0740*/  SHF.R.S32.HI R3, RZ, 0x1f, R2 ;  /* 0x0000001fff037819 */ /* 0x000fe40000011402 */
[----:B------:R-:W-:Y:S02]  /*0750*/  SHF.R.S32.HI R4, RZ, 0x1f, R0 ;  /* 0x0000001fff047819 */ /* 0x000fe40000011400 */
[----:B------:R-:W-:Y:S02]  /*0760*/  LEA.HI R2, R3, R2, RZ, 0x6 ;  /* 0x0000000203027211 */ /* 0x000fe400078f30ff */
[----:B------:R-:W-:Y:S02]  /*0770*/  LEA.HI R0, R4, R0, RZ, 0x6 ;  /* 0x0000000004007211 */ /* 0x000fe400078f30ff */
[----:B------:R-:W-:-:S02]  /*0780*/  SHF.R.S32.HI R2, RZ, 0x6, R2 ;  /* 0x00000006ff027819 */ /* 0x000fc40000011402 */
[----:B------:R-:W-:-:S04]  /*0790*/  SHF.R.S32.HI R0, RZ, 0x6, R0 ;  /* 0x00000006ff007819 */ /* 0x000fc80000011400 */
[----:B------:R-:W-:-:S04]  /*07a0*/  VIMNMX R159, R2, R0, PT ;  /* 0x00000000029f7248 */ /* 0x000fc80003fe0100 */
[----:B------:R-:W-:Y:S01]  /*07b0*/  ISETP.GE.AND P0, PT, R159, 0x1, PT ;  /* 0x000000019f00780c */ /* 0x000fe20003f06270 */
[----:B------:R1:W-:-:S12]  /*07c0*/  STL [R1+0x13c], R159 ;  /* 0x00013c9f01007387 */ /* 0x0003d80000100800 */
[----:B------:R-:W-:Y:S05]  /*07d0*/  @!P0 BRA `(.L_x_673) ;  /* 0x0000024000408947 */ /* 0x000fea0003800000 */
[----:B------:R-:W2:Y:S04]  /*07e0*/  LD.E R25, desc[UR4][R172.64+0x68] ;  /* 0x00006804ac197980 */ /* 0x000ea8000c101900 */
[----:B------:R-:W3:Y:S01]  /*07f0*/  LD.E.64 R10, desc[UR4][R172.64+0x38] ;  /* 0x00003804ac0a7980 */ /* 0x000ee2000c101b00 */
[----:B------:R-:W-:Y:S02]  /*0800*/  ISETP.NE.AND P1, PT, R30, -0x1, PT ;  /* 0xffffffff1e00780c */ /* 0x000fe40003f25270 */
[----:B------:R-:W-:Y:S01]  /*0810*/  ISETP.NE.AND P4, PT, R35, -0x1, PT ;  /* 0xffffffff2300780c */ /* 0x000fe20003f85270 */
[----:B------:R-:W4:Y:S01]  /*0820*/  LD.E.64 R4, desc[UR4][R172.64+0x30] ;  /* 0x00003004ac047980 */ /* 0x000f22000c101b00 */
[CC--:B------:R-:W-:Y:S01]  /*0830*/  LEA.HI R41, R40.reuse, R152.reuse, RZ, 0x3 ;  /* 0x0000009828297211 */ /* 0x0c0fe200078f18ff */
[----:B------:R-:W1:Y:S01]  /*0840*/  S2R R21, SR_CgaCtaId ;  /* 0x0000000000157919 */ /* 0x000e620000008800 */
[----:B------:R-:W-:-:S02]  /*0850*/  LEA.HI R8, R40, R152, RZ, 0x2 ;  /* 0x0000009828087211 */ /* 0x000fc400078f10ff */
[----:B------:R-:W-:Y:S01]  /*0860*/  SHF.R.S32.HI R156, RZ, 0x5, R149 ;  /* 0x00000005ff9c7819 */ /* 0x000fe20000011495 */
[----:B------:R-:W4:Y:S04]  /*0870*/  LD.E R216, desc[UR4][R172.64+0xc8] ;  /* 0x0000c804acd87980 */ /* 0x000f28000c101900 */
[----:B------:R-:W4:Y:S04]  /*0880*/  @!P1 LD.E.64 R12, desc[UR4][R172.64+0x18] ;  /* 0x00001804ac0c9980 */ /* 0x000f28000c101b00 */
[----:B------:R-:W4:Y:S01]  /*0890*/  @!P4 LD.E.64 R18, desc[UR4][R172.64+0x20] ;  /* 0x00002004ac12c980 */ /* 0x000f22000c101b00 */
[----:B------:R-:W-:-:S02]  /*08a0*/  SHF.R.S32.HI R39, RZ, 0x3, R41 ;  /* 0x00000003ff277819 */ /* 0x000fc40000011429 */
[----:B------:R-:W-:Y:S01]  /*08b0*/  LOP3.LUT R7, R8, 0xfffffffc, RZ, 0xc0, !PT ;  /* 0xfffffffc08077812 */ /* 0x000fe200078ec0ff */
[----:B------:R-:W4:Y:S01]  /*08c0*/  LD.E.64 R44, desc[UR4][R172.64+0x40] ;  /* 0x00004004ac2c7980 */ /* 0x000f22000c101b00 */
[----:B------:R-:W-:Y:S02]  /*08d0*/  SHF.L.U32 R3, R39, 0x6, RZ ;  /* 0x0000000627037819 */ /* 0x000fe400000006ff */
[----:B------:R-:W-:Y:S01]  /*08e0*/  SHF.R.S32.HI R6, RZ, 0x2, R8 ;  /* 0x00000002ff067819 */ /* 0x000fe20000011408 */
[----:B------:R-:W-:Y:S01]  /*08f0*/  IMAD.IADD R7, R152, 0x1, -R7 ;  /* 0x0000000198077824 */ /* 0x000fe200078e0a07 */
[----:B------:R-:W-:Y:S01]  /*0900*/  MOV R20, 0x400 ;  /* 0x0000040000147802 */ /* 0x000fe20000000f00 */
[----:B------:R-:W4:Y:S02]  /*0910*/  LD.E.64 R14, desc[UR4][R172.64+0x48] ;  /* 0x00004804ac0e7980 */ /* 0x000f24000c101b00 */
[----:B------:R-:W-:Y:S01]  /*0920*/  IMAD.SHL.U32 R170, R7, 0x8, RZ ;  /* 0x0000000807aa7824 */ /* 0x000fe200078e00ff */
[----:B------:R-:W-:Y:S01]  /*0930*/  @!P4 SHF.R.S32.HI R22, RZ, 0x1f, R162 ;  /* 0x0000001fff16c819 */ /* 0x000fe200000114a2 */
[----:B------:R1:W5:Y:S04]  /*0940*/  LD.E.64 R28, desc[UR4][R172.64+0x50] ;  /* 0x00005004ac1c7980 */ /* 0x000368000c101b00 */
[----:B------:R1:W5:Y:S04]  /*0950*/  LD.E R153, desc[UR4][R172.64+0x60] ;  /* 0x00006004ac997980 */ /* 0x000368000c101900 */
[----:B------:R1:W5:Y:S04]  /*0960*/  LD.E R154, desc[UR4][R172.64+0xc4] ;  /* 0x0000c404ac9a7980 */ /* 0x000368000c101900 */
[----:B------:R1:W5:Y:S04]  /*0970*/  LD.E R205, desc[UR4][R172.64+0xc0] ;  /* 0x0000c004accd7980 */ /* 0x000368000c101900 */
[----:B------:R1:W5:Y:S04]  /*0980*/  LD.E.64 R36, desc[UR4][R172.64+0x58] ;  /* 0x00005804ac247980 */ /* 0x000368000c101b00 */
[----:B------:R1:W5:Y:S04]  /*0990*/  LD.E.64 R218, desc[UR4][R172.64+0x8] ;  /* 0x00000804acda7980 */ /* 0x000368000c101b00 */
[----:B------:R1:W5:Y:S04]  /*09a0*/  LD.E.64 R220, desc[UR4][R172.64+0x10] ;  /* 0x00001004acdc7980 */ /* 0x000368000c101b00 */
[----:B------:R1:W5:Y:S01]  /*09b0*/  LD.E.64 R150, desc[UR4][R172.64+0x98] ;  /* 0x00009804ac967980 */ /* 0x000362000c101b00 */
[----:B--2---:R-:W-:-:S04]  /*09c0*/  IABS R0, R25 ;  /* 0x0000001900007213 */ /* 0x004fc80000000000 */
[----:B------:R-:W2:Y:S08]  /*09d0*/  I2F.RP R2, R0 ;  /* 0x0000000000027306 */ /* 0x000eb00000209400 */
[----:B--2---:R-:W2:Y:S02]  /*09e0*/  MUFU.RCP R2, R2 ;  /* 0x0000000200027308 */ /* 0x004ea40000001000 */
[----:B--2---:R-:W-:-:S06]  /*09f0*/  VIADD R2, R2, 0xffffffe ;  /* 0x0ffffffe02027836 */ /* 0x004fcc0000000000 */
[----:B------:R2:W1:Y:S02]  /*0a00*/  F2I.FTZ.U32.TRUNC.NTZ R9, R2 ;  /* 0x0000000200097305 */ /* 0x000464000021f000 */
[----:B--2---:R-:W-:Y:S02]  /*0a10*/  LOP3.LUT R2, R3, 0xc0, RZ, 0xc0, !PT ;  /* 0x000000c003027812 */ /* 0x004fe400078ec0ff */
[----:B------:R-:W-:-:S04]  /*0a20*/  LEA.HI R3, R8, R6, RZ, 0x1 ;  /* 0x0000000608037211 */ /* 0x000fc800078f08ff */
[----:B------:R-:W-:Y:S02]  /*0a30*/  LOP3.LUT R3, R3, 0x7fffffe, RZ, 0xc0, !PT ;  /* 0x07fffffe03037812 */ /* 0x000fe400078ec0ff */
[----:B------:R-:W-:Y:S02]  /*0a40*/  LOP3.LUT R7, R2, 0x18, R170, 0xf8, !PT ;  /* 0x0000001802077812 */ /* 0x000fe400078ef8aa */
[----:B------:R-:W-:Y:S01]  /*0a50*/  SHF.R.U32.HI R2, RZ, 0x3, R2 ;  /* 0x00000003ff027819 */ /* 0x000fe20000011602 */
[----:B------:R-:W-:Y:S01]  /*0a60*/  IMAD.IADD R3, R6, 0x1, -R3 ;  /* 0x0000000106037824 */ /* 0x000fe200078e0a03 */
[----:B------:R-:W-:Y:S02]  /*0a70*/  @!P4 SHF.R.S32.HI R8, RZ, 0x1f, R26 ;  /* 0x0000001fff08c819 */ /* 0x000fe4000001141a */
[----:B------:R-:W-:Y:S01]  /*0a80*/  LOP3.LUT R16, R7, R2, RZ, 0x3c, !PT ;  /* 0x0000000207107212 */ /* 0x000fe200078e3cff */
[----:B------:R-:W-:Y:S01]  /*0a90*/  IMAD R17, R156, 0x8, R3 ;  /* 0x000000089c117824 */ /* 0x000fe200078e0203 */
[----:B-1----:R-:W-:Y:S01]  /*0aa0*/  IADD3 R2, RZ, -R9, RZ ;  /* 0x80000009ff027210 */ /* 0x002fe20007ffe0ff */
[----:B---3--:R-:W-:Y:S01]  /*0ab0*/  @!P4 IMAD R7, R11, R26, RZ ;  /* 0x0000001a0b07c224 */ /* 0x008fe200078e02ff */
[----:B------:R-:W-:Y:S01]  /*0ac0*/  LEA R3, R21, R20, 0x18 ;  /* 0x0000001415037211 */ /* 0x000fe200078ec0ff */
[----:B------:R-:W-:Y:S01]  /*0ad0*/  IMAD.U32 R204, R17, 0x20, R16 ;  /* 0x0000002011cc7824 */ /* 0x000fe200078e0010 */
[----:B------:R-:W-:Y:S01]  /*0ae0*/  IABS R16, R25 ;  /* 0x0000001900107213 */ /* 0x000fe20000000000 */
[----:B------:R-:W-:-:S02]  /*0af0*/  @!P4 IMAD R20, R10, R8, R7 ;  /* 0x000000080a14c224 */ /* 0x000fc400078e0207 */
[----:B------:R-:W-:Y:S01]  /*0b00*/  IMAD R7, R2, R0, RZ ;  /* 0x0000000002077224 */ /* 0x000fe200078e02ff */
[----:B------:R-:W-:Y:S01]  /*0b10*/  @P4 IADD3 R2, R26, R35, RZ ;  /* 0x000000231a024210 */ /* 0x000fe20007ffe0ff */
[----:B------:R-:W-:-:S04]  /*0b20*/  IMAD.MOV.U32 R8, RZ, RZ, RZ ;  /* 0x000000ffff087224 */ /* 0x000fc800078e00ff */
[----:B------:R-:W-:-:S04]  /*0b30*/  IMAD.HI.U32 R24, R9, R7, R8 ;  /* 0x0000000709187227 */ /* 0x000fc800078e0008 */
[----:B------:R-:W-:Y:S02]  /*0b40*/  IMAD.MOV R7, RZ, RZ, -R16 ;  /* 0x000000ffff077224 */ /* 0x000fe400078e0a10 */
[-C--:B------:R-:W-:Y:S02]  /*0b50*/  @P4 IMAD R16, R11, R2.reuse, RZ ;  /* 0x000000020b104224 */ /* 0x080fe400078e02ff */
[----:B------:R-:W-:Y:S01]  /*0b60*/  @P4 IMAD.WIDE.U32 R8, R10, R2, RZ ;  /* 0x000000020a084225 */ /* 0x000fe200078e00ff */
[----:B------:R-:W-:-:S03]  /*0b70*/  IABS R21, R163 ;  /* 0x000000a300157213 */ /* 0x000fc60000000000 */
[----:B------:R-:W-:Y:S01]  /*0b80*/  @P4 IMAD.MOV.U32 R27, RZ, RZ, R8 ;  /* 0x000000ffff1b4224 */ /* 0x000fe200078e0008 */
[----:B------:R-:W-:Y:S01]  /*0b90*/  @P4 IADD3 R34, R9, R16, RZ ;  /* 0x0000001009224210 */ /* 0x000fe20007ffe0ff */
[----:B------:R-:W-:Y:S01]  /*0ba0*/  @!P4 IMAD.WIDE.U32 R8, R10, R26, RZ ;  /* 0x0000001a0a08c225 */ /* 0x000fe200078e00ff */
[----:B------:R-:W-:-:S03]  /*0bb0*/  @!P1 SHF.R.S32.HI R17, RZ, 0x1f, R162 ;  /* 0x0000001fff119819 */ /* 0x000fc600000114a2 */
[----:B------:R-:W-:-:S04]  /*0bc0*/  IMAD.HI.U32 R24, R24, R21, RZ ;  /* 0x0000001518187227 */ /* 0x000fc800078e00ff */
[-C--:B----4-:R-:W-:Y:S02]  /*0bd0*/  @!P1 IMAD R23, R13, R162.reuse, RZ ;  /* 0x000000a20d179224 */ /* 0x090fe400078e02ff */
[----:B------:R-:W-:Y:S02]  /*0be0*/  @!P4 IMAD.IADD R13, R9, 0x1, R20 ;  /* 0x00000001090dc824 */ /* 0x000fe400078e0214 */
[-C--:B------:R-:W-:Y:S02]  /*0bf0*/  @!P4 IMAD R9, R19, R162.reuse, RZ ;  /* 0x000000a21309c224 */ /* 0x080fe400078e02ff */
[----:B------:R-:W-:Y:S02]  /*0c00*/  IMAD R2, R24, R7, R21 ;  /* 0x0000000718027224 */ /* 0x000fe400078e0215 */
[C---:B------:R-:W-:Y:S02]  /*0c10*/  @!P1 IMAD R23, R12.reuse, R17, R23 ;  /* 0x000000110c179224 */ /* 0x040fe400078e0217 */
[----:B------:R-:W-:-:S04]  /*0c20*/  @!P1 IMAD.WIDE.U32 R20, R12, R162, RZ ;  /* 0x000000a20c149225 */ /* 0x000fc800078e00ff */
[----:B------:R-:W-:Y:S02]  /*0c30*/  @!P4 IMAD.MOV.U32 R12, RZ, RZ, R8 ;  /* 0x000000ffff0cc224 */ /* 0x000fe400078e0008 */
[----:B------:R-:W-:Y:S02]  /*0c40*/  @!P4 IMAD R32, R18, R22, R9 ;  /* 0x000000161220c224 */ /* 0x000fe400078e0209 */
[----:B------:R-:W-:Y:S01]  /*0c50*/  @P1 IMAD.MOV.U32 R8, RZ, RZ, R4 ;  /* 0x000000ffff081224 */ /* 0x000fe200078e0004 */
[----:B------:R-:W-:Y:S01]  /*0c60*/  @!P1 MOV R8, R4 ;  /* 0x0000000400089202 */ /* 0x000fe20000000f00 */
[----:B------:R-:W-:Y:S02]  /*0c70*/  @P1 IMAD.MOV.U32 R9, RZ, RZ, R5 ;  /* 0x000000ffff091224 */ /* 0x000fe400078e0005 */
[-C--:B------:R-:W-:Y:S02]  /*0c80*/  @P1 IMAD R7, R5, R30.reuse, RZ ;  /* 0x0000001e05071224 */ /* 0x080fe400078e02ff */
[----:B------:R-:W-:-:S02]  /*0c90*/  @P1 IMAD.WIDE.U32 R16, R4, R30, RZ ;  /* 0x0000001e04101225 */ /* 0x000fc400078e00ff */
[----:B------:R1:W5:Y:S02]  /*0ca0*/  @!P4 LD.E.64 R30, desc[UR4][R172.64+0x28] ;  /* 0x00002804ac1ec980 */ /* 0x000364000c101b00 */
[----:B------:R-:W-:Y:S02]  /*0cb0*/  @!P1 IMAD.MOV.U32 R9, RZ, RZ, R5 ;  /* 0x000000ffff099224 */ /* 0x000fe400078e0005 */
[----:B------:R1:W5:Y:S01]  /*0cc0*/  LD.E.64 R4, desc[UR4][R172.64] ;  /* 0x00000004ac047980 */ /* 0x000362000c101b00 */
[----:B------:R-:W-:Y:S01]  /*0cd0*/  @!P1 IMAD.MOV.U32 R16, RZ, RZ, R20 ;  /* 0x000000ffff109224 */ /* 0x000fe200078e0014 */
[----:B------:R-:W-:Y:S02]  /*0ce0*/  @P1 IADD3 R7, R17, R7, RZ ;  /* 0x0000000711071210 */ /* 0x000fe40007ffe0ff */
[----:B------:R-:W-:Y:S02]  /*0cf0*/  @!P1 IADD3 R7, R21, R23, RZ ;  /* 0x0000001715079210 */ /* 0x000fe40007ffe0ff */
[----:B------:R-:W-:-:S02]  /*0d00*/  SHF.R.S32.HI R42, RZ, 0x1f, R170 ;  /* 0x0000001fff2a7819 */ /* 0x000fc400000114aa */
[----:B------:R-:W-:-:S05]  /*0d10*/  IADD3 R16, P2, R170, R16, RZ ;  /* 0x00000010aa107210 */ /* 0x000fca0007f5e0ff */
[----:B------:R-:W-:Y:S01]  /*0d20*/  IMAD.X R17, R42, 0x1, R7, P2 ;  /* 0x000000012a117824 */ /* 0x000fe200010e0607 */
[--C-:B------:R-:W-:Y:S02]  /*0d30*/  SHF.R.S32.HI R7, RZ, 0x1f, R6.reuse ;  /* 0x0000001fff077819 */ /* 0x100fe40000011406 */
[----:B------:R-:W-:Y:S01]  /*0d40*/  IADD3 R43, -R157, R176, RZ ;  /* 0x000000b09d2b7210 */ /* 0x000fe20007ffe1ff */
[----:B------:R-:W-:Y:S01]  /*0d50*/  IMAD.WIDE R46, R171, 0x80, R6 ;  /* 0x00000080ab2e7825 */ /* 0x000fe200078e0206 */
[----:B------:R1:W-:Y:S04]  /*0d60*/  STL [R1+0x114], R170 ;  /* 0x000114aa01007387 */ /* 0x0003e80000100800 */
[----:B------:R1:W-:Y:S04]  /*0d70*/  STL [R1+0x1b8], R43 ;  /* 0x0001b82b01007387 */ /* 0x0003e80000100800 */
[----:B------:R1:W-:Y:S01]  /*0d80*/  STL.64 [R1+0x1a0], R46 ;  /* 0x0001a02e01007387 */ /* 0x0003e20000100a00 */
[----:B------:R-:W-:-:S03]  /*0d90*/  ISETP.GT.U32.AND P0, PT, R0, R2, PT ;  /* 0x000000020000720c */ /* 0x000fc60003f04070 */
[----:B------:R1:W-:Y:S04]  /*0da0*/  STL [R1+0x19c], R216 ;  /* 0x00019cd801007387 */ /* 0x0003e80000100800 */
[----:B------:R1:W-:Y:S01]  /*0db0*/  STL.64 [R1+0x118], R44 ;  /* 0x0001182c01007387 */ /* 0x0003e20000100a00 */
[----:B------:R-:W-:Y:S01]  /*0dc0*/  ISETP.GE.AND P1, PT, R6, R43, PT ;  /* 0x0000002b0600720c */ /* 0x000fe20003f26270 */
[----:B------:R-:W-:Y:S01]  /*0dd0*/  IMAD R15, R15, R163, RZ ;  /* 0x000000a30f0f7224 */ /* 0x000fe200078e02ff */
[----:B------:R-:W-:Y:S01]  /*0de0*/  SHF.R.S32.HI R33, RZ, 0x1f, R163 ;  /* 0x0000001fff217819 */ /* 0x000fe200000114a3 */
[----:B------:R-:W-:Y:S02]  /*0df0*/  @!P4 IMAD.WIDE.U32 R22, R162, R18, R12 ;  /* 0x00000012a216c225 */ /* 0x000fe400078e000c */
[----:B------:R-:W-:-:S02]  /*0e00*/  @!P0 IADD3 R2, R2, -R0, RZ ;  /* 0x8000000002028210 */ /* 0x000fc40007ffe0ff */
[----:B------:R-:W-:Y:S02]  /*0e10*/  IMAD R15, R14, R33, R15 ;  /* 0x000000210e0f7224 */ /* 0x000fe400078e020f */
[C---:B------:R-:W-:Y:S01]  /*0e20*/  IMAD.WIDE.U32 R16, R163.reuse, R14, R16 ;  /* 0x0000000ea3107225 */ /* 0x040fe200078e0010 */
[----:B------:R-:W-:Y:S01]  /*0e30*/  BSSY B0, `(.L_x_674) ;  /* 0x000002a000007945 */ /* 0x000fe20003800000 */
[----:B------:R-:W-:Y:S02]  /*0e40*/  ISETP.GE.U32.AND P2, PT, R2, R0, PT ;  /* 0x000000000200720c */ /* 0x000fe40003f46070 */
[----:B------:R-:W-:Y:S01]  /*0e50*/  LOP3.LUT R38, R163, R25, RZ, 0x3c, !PT ;  /* 0x00000019a3267212 */ /* 0x000fe200078e3cff */
[----:B------:R-:W-:Y:S01]  /*0e60*/  VIADD R2, R6, 0x40 ;  /* 0x0000004006027836 */ /* 0x000fe20000000000 */
[C---:B------:R-:W-:Y:S01]  /*0e70*/  IADD3 R247, R170.reuse, 0x20, RZ ;  /* 0x00000020aaf77810 */ /* 0x040fe20007ffe0ff */
[----:B------:R-:W-:Y:S01]  /*0e80*/  VIADD R248, R170, 0x40 ;  /* 0x00000040aaf87836 */ /* 0x000fe20000000000 */
[----:B------:R-:W-:Y:S01]  /*0e90*/  @!P4 MOV R27, R22 ;  /* 0x00000016001bc202 */ /* 0x000fe20000000f00 */
[----:B------:R-:W-:Y:S01]  /*0ea0*/  IMAD R204, R204, 0x2, R3 ;  /* 0x00000002cccc7824 */ /* 0x000fe200078e0203 */
[----:B------:R-:W-:Y:S01]  /*0eb0*/  IADD3 R15, R17, R15, RZ ;  /* 0x0000000f110f7210 */ /* 0x000fe20007ffe0ff */
[----:B------:R-:W-:Y:S06]  /*0ec0*/  @P1 BRA `(.L_x_675) ;  /* 0x0000000000801947 */ /* 0x000fec0003800000 */
[-C--:B-----5:R-:W-:Y:S01]  /*0ed0*/  ISETP.GE.AND P6, PT, R170, R205.reuse, PT ;  /* 0x000000cdaa00720c */ /* 0x0a0fe20003fc6270 */
[-C--:B------:R-:W-:Y:S01]  /*0ee0*/  IMAD R0, R47, R8.reuse, RZ ;  /* 0x000000082f007224 */ /* 0x080fe200078e02ff */
[-C--:B------:R-:W-:Y:S01]  /*0ef0*/  ISETP.GE.AND P5, PT, R247, R205.reuse, PT ;  /* 0x000000cdf700720c */ /* 0x080fe20003fa6270 */
[----:B------:R-:W-:Y:S01]  /*0f00*/  IMAD.MOV.U32 R14, RZ, RZ, R16 ;  /* 0x000000ffff0e7224 */ /* 0x000fe200078e0010 */
[----:B------:R-:W-:Y:S01]  /*0f10*/  ISETP.GE.AND P3, PT, R248, R205, PT ;  /* 0x000000cdf800720c */ /* 0x000fe20003f66270 */
[C---:B------:R-:W-:Y:S02]  /*0f20*/  IMAD R0, R46.reuse, R9, R0 ;  /* 0x000000092e007224 */ /* 0x040fe400078e0200 */
[----:B------:R-:W-:-:S04]  /*0f30*/  IMAD.WIDE.U32 R12, R46, R8, R14 ;  /* 0x000000082e0c7225 */ /* 0x000fc800078e000e */
[----:B------:R-:W-:Y:S02]  /*0f40*/  IMAD.IADD R0, R13, 0x1, R0 ;  /* 0x000000010d007824 */ /* 0x000fe400078e0200 */
[CC--:B------:R-:W-:Y:S01]  /*0f50*/  @!P6 LEA R20, P1, R12.reuse, R4.reuse, 0x1 ;  /* 0x000000040c14e211 */ /* 0x0c0fe200078208ff */
[----:B------:R2:W-:Y:S03]  /*0f60*/  @P6 STS [R204], RZ ;  /* 0x000000ffcc006388 */ /* 0x0005e60000000800 */
[C---:B------:R-:W-:Y:S01]  /*0f70*/  @!P6 LEA.HI.X R21, R12.reuse, R5, R0, 0x1, P1 ;  /* 0x000000050c15e211 */ /* 0x040fe200008f0c00 */
[----:B------:R2:W-:Y:S01]  /*0f80*/  @P6 STS [R204+0x4], RZ ;  /* 0x000004ffcc006388 */ /* 0x0005e20000000800 */
[----:B------:R-:W-:-:S03]  /*0f90*/  @!P5 LEA R18, P1, R12, R4, 0x1 ;  /* 0x000000040c12d211 */ /* 0x000fc600078208ff */
[----:B------:R2:W-:Y:S01]  /*0fa0*/  @P6 STS.64 [R204+0x8], RZ ;  /* 0x000008ffcc006388 */ /* 0x0005e20000000a00 */
[----:B------:R-:W-:-:S03]  /*0fb0*/  @!P5 LEA.HI.X R19, R12, R5, R0, 0x1, P1 ;  /* 0x000000050c13d211 */ /* 0x000fc600008f0c00 */
[----:B------:R-:W-:Y:S01]  /*0fc0*/  @!PT LDS RZ, [RZ] ;  /* 0x00000000fffff984 */ /* 0x000fe20000000800 */
[----:B------:R-:W-:Y:S01]  /*0fd0*/  @!PT LDS RZ, [RZ] ;  /* 0x00000000fffff984 */ /* 0x000fe20000000800 */
[----:B------:R-:W-:Y:S01]  /*0fe0*/  @!PT LDS RZ, [RZ] ;  /* 0x00000000fffff984 */ /* 0x000fe20000000800 */
[----:B------:R2:W-:Y:S04]  /*0ff0*/  @!P6 LDGSTS.E.BYPASS.LTC128B.128 [R204], desc[UR4][R20.64] ;  /* 0x0000000014ccefae */ /* 0x0005e8000b901d44 */
[----:B------:R2:W-:Y:S04]  /*1000*/  @P5 STS.128 [R204+0x2000], RZ ;  /* 0x002000ffcc005388 */ /* 0x0005e80000000c00 */
[----:B------:R-:W-:Y:S01]  /*1010*/  @!PT LDS RZ, [RZ] ;  /* 0x00000000fffff984 */ /* 0x000fe20000000800 */
[----:B------:R-:W-:Y:S01]  /*1020*/  @!PT LDS RZ, [RZ] ;  /* 0x00000000fffff984 */ /* 0x000fe20000000800 */
[----:B------:R-:W-:Y:S01]  /*1030*/  @!PT LDS RZ, [RZ] ;  /* 0x00000000fffff984 */ /* 0x000fe20000000800 */
[----:B------:R2:W-:Y:S04]  /*1040*/  @!P5 LDGSTS.E.BYPASS.LTC128B.128 [R204+0x2000], desc[UR4][R18.64+0x40] ;  /* 0x0200004012ccdfae */ /* 0x0005e8000b901d44 */
[----:B------:R2:W-:Y:S01]  /*1050*/  @P3 STS.128 [R204+0x4000], RZ ;  /* 0x004000ffcc003388 */ /* 0x0005e20000000c00 */
[----:B------:R-:W-:Y:S05]  /*1060*/  @P3 BRA `(.L_x_675) ;  /* 0x0000000000183947 */ /* 0x000fea0003800000 */
[----:B--2---:R-:W-:-:S04]  /*1070*/  LEA R18, P1, R12, R4, 0x1 ;  /* 0x000000040c127211 */ /* 0x004fc800078208ff */
[----:B------:R-:W-:-:S05]  /*1080*/  LEA.HI.X R19, R12, R5, R0, 0x1, P1 ;  /* 0x000000050c137211 */ /* 0x000fca00008f0c00 */
[----:B------:R-:W-:Y:S01]  /*1090*/  @!PT LDS RZ, [RZ] ;  /* 0x00000000fffff984 */ /* 0x000fe20000000800 */
[----:B------:R-:W-:Y:S01]  /*10a0*/  @!PT LDS RZ, [RZ] ;  /* 0x00000000fffff984 */ /* 0x000fe20000000800 */
[----:B------:R-:W-:Y:S01]  /*10b0*/  @!PT LDS RZ, [RZ] ;  /* 0x00000000fffff984 */ /* 0x000fe20000000800 */
[----:B------:R3:W-:Y:S04]  /*10c0*/  LDGSTS.E.BYPASS.LTC128B.128 [R204+0x4000], desc[UR4][R18.64+0x80] ;  /* 0x0400008012cc7fae */ /* 0x0007e8000b901d44 */
.L_x_675:
[----:B------:R-:W-:Y:S05]  /*10d0*/  BSYNC B0 ;  /* 0x0000000000007941 */ /* 0x000fea0003800000 */
.L_x_674:
[----:B------:R-:W-:Y:S01]  /*10e0*/  IADD3 R12, P6, R170, R27, RZ ;  /* 0x0000001baa0c7210 */ /* 0x000fe20007fde0ff */
[----:B------:R-:W-:Y:S01]  /*10f0*/  @!P0 VIADD R24, R24, 0x1 ;  /* 0x0000000118188836 */ /* 0x000fe20000000000 */
[----:B------:R-:W-:Y:S01]  /*1100*/  ISETP.GE.AND P3, PT, R38, RZ, PT ;  /* 0x000000ff2600720c */ /* 0x000fe20003f66270 */
[----:B------:R-:W-:Y:S01]  /*1110*/  VIADD R27, R6, 0x20 ;  /* 0x00000020061b7836 */ /* 0x000fe20000000000 */
[----:B------:R-:W-:Y:S01]  /*1120*/  ISETP.NE.AND P5, PT, R25, RZ, PT ;  /* 0x000000ff1900720c */ /* 0x000fe20003fa5270 */
[----:B------:R-:W-:Y:S01]  /*1130*/  @P2 VIADD R24, R24, 0x1 ;  /* 0x0000000118182836 */ /* 0x000fe20000000000 */
[-C--:B------:R-:W-:Y:S01]  /*1140*/  ISETP.GE.AND P1, PT, R2, R43.reuse, PT ;  /* 0x0000002b0200720c */ /* 0x080fe20003f26270 */
[----:B------:R-:W-:Y:S01]  /*1150*/  @!P4 IMAD.IADD R34, R23, 0x1, R32 ;  /* 0x000000011722c824 */ /* 0x000fe200078e0220 */
[----:B------:R-:W-:Y:S01]  /*1160*/  ISETP.GE.AND P2, PT, R27, R43, PT ;  /* 0x0000002b1b00720c */ /* 0x000fe20003f46270 */
[----:B------:R-:W-:Y:S01]  /*1170*/  IMAD R0, R11, R6, RZ ;  /* 0x000000060b007224 */ /* 0x000fe200078e02ff */
[----:B------:R-:W-:Y:S01]  /*1180*/  IADD3 R93, R159, -0x1, RZ ;  /* 0xffffffff9f5d7810 */ /* 0x000fe20007ffe0ff */
[----:B------:R-:W-:Y:S01]  /*1190*/  BSSY B0, `(.L_x_676) ;  /* 0x000002d000007945 */ /* 0x000fe20003800000 */
[----:B------:R-:W-:Y:S01]  /*11a0*/  IADD3.X R13, R42, R34, RZ, P6, !PT ;  /* 0x000000222a0d7210 */ /* 0x000fe200037fe4ff */
[----:B------:R-:W-:Y:S01]  /*11b0*/  IMAD R0, R10, R7, R0 ;  /* 0x000000070a007224 */ /* 0x000fe200078e0200 */
[----:B------:R-:W-:Y:S01]  /*11c0*/  IADD3 R2, R6, 0x60, RZ ;  /* 0x0000006006027810 */ /* 0x000fe20007ffe0ff */
[----:B------:R-:W-:-:S02]  /*11d0*/  @!P3 IMAD.MOV R24, RZ, RZ, -R24 ;  /* 0x000000ffff18b224 */ /* 0x000fc400078e0a18 */
[----:B------:R-:W-:Y:S01]  /*11e0*/  IMAD.WIDE.U32 R12, R10, R6, R12 ;  /* 0x000000060a0c7225 */ /* 0x000fe200078e000c */
[----:B------:R-:W-:Y:S02]  /*11f0*/  @!P5 LOP3.LUT R24, RZ, R25, RZ, 0x33, !PT ;  /* 0x00000019ff18d212 */ /* 0x000fe400078e33ff */
[----:B------:R-:W-:Y:S01]  /*1200*/  ISETP.GE.AND P0, PT, R2, R43, PT ;  /* 0x0000002b0200720c */ /* 0x000fe20003f06270 */
[----:B------:R-:W-:Y:S01]  /*1210*/  IMAD R25, R93, -0x40, R92 ;  /* 0xffffffc05d197824 */ /* 0x000fe200078e025c */
[----:B--23--:R-:W-:Y:S01]  /*1220*/  IADD3 R19, R13, R0, RZ ;  /* 0x000000000d137210 */ /* 0x00cfe20007ffe0ff */
[----:B------:R-:W-:Y:S01]  /*1230*/  IMAD.MOV.U32 R18, RZ, RZ, R12 ;  /* 0x000000ffff127224 */ /* 0x000fe200078e000c */
[----:B------:R-:W-:Y:S09]  /*1240*/  @P2 BRA `(.L_x_677) ;  /* 0x0000000000842947 */ /* 0x000ff20003800000 */
[----:B------:R-:W-:Y:S01]  /*1250*/  IADD3 R0, P2, R46, 0x20, RZ ;  /* 0x000000202e007810 */ /* 0x000fe20007f5e0ff */
[----:B------:R-:W-:Y:S01]  /*1260*/  IMAD.MOV.U32 R12, RZ, RZ, R16 ;  /* 0x000000ffff0c7224 */ /* 0x000fe200078e0010 */
[-C--:B-----5:R-:W-:Y:S01]  /*1270*/  ISETP.GE.AND P6, PT, R170, R205.reuse, PT ;  /* 0x000000cdaa00720c */ /* 0x0a0fe20003fc6270 */
[----:B------:R-:W-:Y:S01]  /*1280*/  IMAD.MOV.U32 R13, RZ, RZ, R15 ;  /* 0x000000ffff0d7224 */ /* 0x000fe200078e000f */
[-C--:B------:R-:W-:Y:S01]  /*1290*/  ISETP.GE.AND P5, PT, R247, R205.reuse, PT ;  /* 0x000000cdf700720c */ /* 0x080fe20003fa6270 */
[----:B------:R-:W-:Y:S01]  /*12a0*/  IMAD.X R2, RZ, RZ, R47, P2 ;  /* 0x000000ffff027224 */ /* 0x000fe200010e062f */
[----:B------:R-:W-:Y:S01]  /*12b0*/  ISETP.GE.AND P2, PT, R248, R205, PT ;  /* 0x000000cdf800720c */ /* 0x000fe20003f46270 */
[----:B------:R-:W-:-:S04]  /*12c0*/  IMAD.WIDE.U32 R12, R8, R0, R12 ;  /* 0x00000000080c7225 */ /* 0x000fc800078e000c */
[----:B------:R-:W-:-:S04]  /*12d0*/  IMAD R2, R2, R8, RZ ;  /* 0x0000000802027224 */ /* 0x000fc800078e02ff */
[----:B------:R-:W-:Y:S01]  /*12e0*/  IMAD R0, R9, R0, R2 ;  /* 0x0000000009007224 */ /* 0x000fe200078e0202 */
[----:B------:R-:W-:Y:S01]  /*12f0*/  @!P6 LEA R22, P3, R12, R4, 0x1 ;  /* 0x000000040c16e211 */ /* 0x000fe200078608ff */
[----:B------:R2:W-:Y:S02]  /*1300*/  @P6 STS.128 [R204+0x800], RZ ;  /* 0x000800ffcc006388 */ /* 0x0005e40000000c00 */
[----:B------:R-:W-:-:S05]  /*1310*/  IMAD.IADD R0, R13, 0x1, R0 ;  /* 0x000000010d007824 */ /* 0x000fca00078e0200 */
[C---:B------:R-:W-:Y:S02]  /*1320*/  @!P6 LEA.HI.X R23, R12.reuse, R5, R0, 0x1, P3 ;  /* 0x000000050c17e211 */ /* 0x040fe400018f0c00 */
[----:B------:R-:W-:-:S03]  /*1330*/  @!P5 LEA R20, P3, R12, R4, 0x1 ;  /* 0x000000040c14d211 */ /* 0x000fc600078608ff */
        /* <DEDUP_REMOVED lines=18> */
.L_x_677:
[----:B------:R-:W-:Y:S05]  /*1460*/  BSYNC B0 ;  /* 0x0000000000007941 */ /* 0x000fea0003800000 */
.L_x_676:
[----:B------:R-:W-:Y:S01]  /*1470*/  SHF.L.U64.HI R167, R10, 0x6, R11 ;  /* 0x000000060aa77819 */ /* 0x000fe2000001020b */
[-C--:B-----5:R-:W-:Y:S01]  /*1480*/  IMAD.WIDE.U32 R48, R28, R24.reuse, R18 ;  /* 0x000000181c307225 */ /* 0x0a0fe200078e0012 */
[----:B------:R-:W-:Y:S01]  /*1490*/  SHF.L.U32 R166, R10, 0x6, RZ ;  /* 0x000000060aa67819 */ /* 0x000fe200000006ff */
[----:B------:R-:W-:Y:S01]  /*14a0*/  BSSY B0, `(.L_x_678) ;  /* 0x000002c000007945 */ /* 0x000fe20003800000 */
[----:B------:R-:W-:Y:S01]  /*14b0*/  SHF.R.S32.HI R34, RZ, 0x1f, R24 ;  /* 0x0000001fff227819 */ /* 0x000fe20000011418 */
[----:B------:R4:W-:Y:S01]  /*14c0*/  STL [R1+0x198], R167 ;  /* 0x000198a701007387 */ /* 0x0009e20000100800 */
[----:B------:R-:W-:Y:S01]  /*14d0*/  IMAD R0, R29, R24, RZ ;  /* 0x000000181d007224 */ /* 0x000fe200078e02ff */
[----:B------:R-:W-:Y:S01]  /*14e0*/  ISETP.GE.AND P6, PT, R6, R25, PT ;  /* 0x000000190600720c */ /* 0x000fe20003fc6270 */
[----:B--2---:R-:W-:Y:S01]  /*14f0*/  IMAD R22, R167, R93, RZ ;  /* 0x0000005da7167224 */ /* 0x004fe200078e02ff */
[----:B------:R4:W-:Y:S01]  /*1500*/  STL.64 [R1+0x188], R48 ;  /* 0x0001883001007387 */ /* 0x0009e20000100a00 */
[----:B------:R-:W-:Y:S01]  /*1510*/  IMAD R23, R28, R34, R0 ;  /* 0x000000221c177224 */ /* 0x000fe200078e0200 */
[----:B------:R-:W-:-:S02]  /*1520*/  SHF.R.S32.HI R28, RZ, 0x1f, R93 ;  /* 0x0000001fff1c7819 */ /* 0x000fc4000001145d */
[----:B------:R4:W-:Y:S01]  /*1530*/  STL [R1+0x164], R166 ;  /* 0x000164a601007387 */ /* 0x0009e20000100800 */
[----:B------:R-:W-:Y:S06]  /*1540*/  @P1 BRA `(.L_x_679) ;  /* 0x0000000000841947 */ /* 0x000fec0003800000 */
[----:B------:R-:W-:Y:S01]  /*1550*/  IADD3 R0, P1, R46, 0x40, RZ ;  /* 0x000000402e007810 */ /* 0x000fe20007f3e0ff */
[----:B------:R-:W-:Y:S01]  /*1560*/  IMAD.MOV.U32 R12, RZ, RZ, R16 ;  /* 0x000000ffff0c7224 */ /* 0x000fe200078e0010 */
[-C--:B------:R-:W-:Y:S01]  /*1570*/  ISETP.GE.AND P5, PT, R170, R205.reuse, PT ;  /* 0x000000cdaa00720c */ /* 0x080fe20003fa6270 */
[----:B------:R-:W-:Y:S01]  /*1580*/  IMAD.MOV.U32 R13, RZ, RZ, R15 ;  /* 0x000000ffff0d7224 */ /* 0x000fe200078e000f */
[-C--:B------:R-:W-:Y:S01]  /*1590*/  ISETP.GE.AND P3, PT, R247, R205.reuse, PT ;  /* 0x000000cdf700720c */ /* 0x080fe20003f66270 */
[----:B------:R-:W-:Y:S01]  /*15a0*/  IMAD.X R2, RZ, RZ, R47, P1 ;  /* 0x000000ffff027224 */ /* 0x000fe200008e062f */
[----:B------:R-:W-:Y:S01]  /*15b0*/  ISETP.GE.AND P1, PT, R248, R205, PT ;  /* 0x000000cdf800720c */ /* 0x000fe20003f26270 */
[----:B------:R-:W-:-:S04]  /*15c0*/  IMAD.WIDE.U32 R12, R8, R0, R12 ;  /* 0x00000000080c7225 */ /* 0x000fc800078e000c */
[----:B------:R-:W-:-:S04]  /*15d0*/  IMAD R2, R2, R8, RZ ;  /* 0x0000000802027224 */ /* 0x000fc800078e02ff */
[----:B------:R-:W-:Y:S01]  /*15e0*/  IMAD R0, R9, R0, R2 ;  /* 0x0000000009007224 */ /* 0x000fe200078e0202 */
[----:B---3--:R-:W-:Y:S01]  /*15f0*/  @!P5 LEA R20, P2, R12, R4, 0x1 ;  /* 0x000000040c14d211 */ /* 0x008fe200078408ff */
        /* <DEDUP_REMOVED lines=22> */
.L_x_679:
[----:B------:R-:W-:Y:S05]  /*1760*/  BSYNC B0 ;  /* 0x0000000000007941 */ /* 0x000fea0003800000 */
.L_x_678:
[C---:B------:R-:W-:Y:S01]  /*1770*/  SHF.L.U64.HI R164, R10.reuse, 0x5, R11 ;  /* 0x000000050aa47819 */ /* 0x040fe2000001020b */
[----:B------:R-:W-:Y:S01]  /*1780*/  BSSY B0, `(.L_x_680) ;  /* 0x000002b000007945 */ /* 0x000fe20003800000 */
[----:B------:R-:W-:Y:S01]  /*1790*/  SHF.L.U32 R165, R10, 0x5, RZ ;  /* 0x000000050aa57819 */ /* 0x000fe200000006ff */
[----:B--2---:R-:W-:Y:S01]  /*17a0*/  IMAD R18, R28, R166, R22 ;  /* 0x000000a61c127224 */ /* 0x004fe200078e0216 */
[----:B------:R-:W-:Y:S01]  /*17b0*/  IADD3 R169, R49, R23, RZ ;  /* 0x0000001731a97210 */ /* 0x000fe20007ffe0ff */
[----:B------:R2:W-:Y:S01]  /*17c0*/  STL [R1+0x184], R164 ;  /* 0x000184a401007387 */ /* 0x0005e20000100800 */
[----:B------:R-:W-:Y:S02]  /*17d0*/  MOV R168, R48 ;  /* 0x0000003000a87202 */ /* 0x000fe40000000f00 */
[----:B------:R-:W-:Y:S01]  /*17e0*/  ISETP.GE.AND P5, PT, R27, R25, PT ;  /* 0x000000191b00720c */ /* 0x000fe20003fa6270 */
[----:B------:R2:W-:Y:S02]  /*17f0*/  STL [R1+0x180], R165 ;  /* 0x000180a501007387 */ /* 0x0005e40000100800 */
[----:B------:R-:W-:-:S02]  /*1800*/  IMAD.WIDE.U32 R10, R93, R166, R168 ;  /* 0x000000a65d0a7225 */ /* 0x000fc400078e00a8 */
[----:B------:R2:W-:Y:S01]  /*1810*/  STL.64 [R1+0x168], R168 ;  /* 0x000168a801007387 */ /* 0x0005e20000100a00 */
[----:B------:R-:W-:Y:S05]  /*1820*/  @P0 BRA `(.L_x_681) ;  /* 0x0000000000800947 */ /* 0x000fea0003800000 */
[----:B------:R-:W-:Y:S01]  /*1830*/  IADD3 R0, P0, R46, 0x60, RZ ;  /* 0x000000602e007810 */ /* 0x000fe20007f1e0ff */
[----:B------:R-:W-:Y:S01]  /*1840*/  IMAD.MOV.U32 R14, RZ, RZ, R16 ;  /* 0x000000ffff0e7224 */ /* 0x000fe200078e0010 */
[-C--:B------:R-:W-:Y:S02]  /*1850*/  ISETP.GE.AND P3, PT, R170, R205.reuse, PT ;  /* 0x000000cdaa00720c */ /* 0x080fe40003f66270 */
        /* <DEDUP_REMOVED lines=23> */
[----:B------:R-:W-:-:S04]  /*19d0*/  LEA R4, P0, R14, R4, 0x1 ;  /* 0x000000040e047211 */ /* 0x000fc800078008ff */
[----:B------:R-:W-:-:S05]  /*19e0*/  LEA.HI.X R5, R14, R5, R0, 0x1, P0 ;  /* 0x000000050e057211 */ /* 0x000fca00000f0c00 */
[----:B------:R-:W-:Y:S01]  /*19f0*/  @!PT LDS RZ, [RZ] ;  /* 0x00000000fffff984 */ /* 0x000fe20000000800 */
[----:B------:R-:W-:Y:S01]  /*1a00*/  @!PT LDS RZ, [RZ] ;  /* 0x00000000fffff984 */ /* 0x000fe20000000800 */
[----:B------:R-:W-:Y:S01]  /*1a10*/  @!PT LDS RZ, [RZ] ;  /* 0x00000000fffff984 */ /* 0x000fe20000000800 */
[----:B------:R1:W-:Y:S04]  /*1a20*/  LDGSTS.E.BYPASS.LTC128B.128 [R204+0x5800], desc[UR4][R4.64+0x80] ;  /* 0x0580008004cc7fae */ /* 0x0003e8000b901d44 */
.L_x_681:
[----:B------:R-:W-:Y:S05]  /*1a30*/  BSYNC B0 ;  /* 0x0000000000007941 */ /* 0x000fea0003800000 */
.L_x_680:
[----:B------:R-:W-:Y:S01]  /*1a40*/  BSSY B0, `(.L_x_682) ;  /* 0x000001e000007945 */ /* 0x000fe20003800000 */
[----:B------:R-:W-:-:S03]  /*1a50*/  IADD3 R0, R11, R18, RZ ;  /* 0x000000120b007210 */ /* 0x000fc60007ffe0ff */
[----:B------:R-:W-:Y:S05]  /*1a60*/  @P6 BRA `(.L_x_683) ;  /* 0x00000000006c6947 */ /* 0x000fea0003800000 */
[-C--:B------:R-:W-:Y:S02]  /*1a70*/  ISETP.GE.AND P3, PT, R170, R205.reuse, PT ;  /* 0x000000cdaa00720c */ /* 0x080fe40003f66270 */
[-C--:B------:R-:W-:Y:S02]  /*1a80*/  ISETP.GE.AND P2, PT, R247, R205.reuse, PT ;  /* 0x000000cdf700720c */ /* 0x080fe40003f46270 */
[----:B------:R-:W-:-:S09]  /*1a90*/  ISETP.GE.AND P0, PT, R248, R205, PT ;  /* 0x000000cdf800720c */ /* 0x000fd20003f06270 */
[CC--:B-1----:R-:W-:Y:S01]  /*1aa0*/  @!P3 LEA R8, P6, R10.reuse, R218.reuse, 0x1 ;  /* 0x000000da0a08b211 */ /* 0x0c2fe200078c08ff */
[----:B------:R1:W-:Y:S01]  /*1ab0*/  @P3 STS [R204+0x6000], RZ ;  /* 0x006000ffcc003388 */ /* 0x0003e20000000800 */
[C---:B------:R-:W-:Y:S02]  /*1ac0*/  @!P2 LEA R4, P1, R10.reuse, R218, 0x1 ;  /* 0x000000da0a04a211 */ /* 0x040fe400078208ff */
[CCC-:B------:R-:W-:Y:S01]  /*1ad0*/  @!P3 LEA.HI.X R9, R10.reuse, R219.reuse, R0.reuse, 0x1, P6 ;  /* 0x000000db0a09b211 */ /* 0x1c0fe200030f0c00 */
[----:B------:R1:W-:Y:S01]  /*1ae0*/  @P3 STS [R204+0x6004], RZ ;  /* 0x006004ffcc003388 */ /* 0x0003e20000000800 */
[----:B------:R-:W-:-:S03]  /*1af0*/  @!P2 LEA.HI.X R5, R10, R219, R0, 0x1, P1 ;  /* 0x000000db0a05a211 */ /* 0x000fc600008f0c00 */
[----:B------:R1:W-:Y:S04]  /*1b00*/  @P3 STS.64 [R204+0x6008], RZ ;  /* 0x006008ffcc003388 */ /* 0x0003e80000000a00 */
        /* <DEDUP_REMOVED lines=11> */
[----:B-1----:R-:W-:-:S04]  /*1bc0*/  LEA R4, P0, R10, R218, 0x1 ;  /* 0x000000da0a047211 */ /* 0x002fc800078008ff */
[----:B------:R-:W-:-:S05]  /*1bd0*/  LEA.HI.X R5, R10, R219, R0, 0x1, P0 ;  /* 0x000000db0a057211 */ /* 0x000fca00000f0c00 */
[----:B------:R-:W-:Y:S01]  /*1be0*/  @!PT LDS RZ, [RZ] ;  /* 0x00000000fffff984 */ /* 0x000fe20000000800 */
[----:B------:R-:W-:Y:S01]  /*1bf0*/  @!PT LDS RZ, [RZ] ;  /* 0x00000000fffff984 */ /* 0x000fe20000000800 */
[----:B------:R-:W-:Y:S01]  /*1c00*/  @!PT LDS RZ, [RZ] ;  /* 0x00000000fffff984 */ /* 0x000fe20000000800 */
[----:B------:R1:W-:Y:S04]  /*1c10*/  LDGSTS.E.BYPASS.LTC128B.128 [R204+0x8000], desc[UR4][R4.64+0x80] ;  /* 0x0800008004cc7fae */ /* 0x0003e8000b901d44 */
.L_x_683:
[----:B------:R-:W-:Y:S05]  /*1c20*/  BSYNC B0 ;  /* 0x0000000000007941 */ /* 0x000fea0003800000 */
.L_x_682:
[----:B------:R-:W-:Y:S04]  /*1c30*/  BSSY B0, `(.L_x_684) ;  /* 0x000001c000007945 */ /* 0x000fe80003800000 */
[----:B------:R-:W-:Y:S05]  /*1c40*/  @P5 BRA `(.L_x_685) ;  /* 0x0000000000685947 */ /* 0x000fea0003800000 */
[-C--:B------:R-:W-:Y:S02]  /*1c50*/  ISETP.GE.AND P5, PT, R170, R205.reuse, PT ;  /* 0x000000cdaa00720c */ /* 0x080fe40003fa6270 */
[-C--:B------:R-:W-:Y:S02]  /*1c60*/  ISETP.GE.AND P3, PT, R247, R205.reuse, PT ;  /* 0x000000cdf700720c */ /* 0x080fe40003f66270 */
[----:B------:R-:W-:Y:S02]  /*1c70*/  ISETP.GE.AND P1, PT, R248, R205, PT ;  /* 0x000000cdf800720c */ /* 0x000fe40003f26270 */
[----:B------:R-:W-:-:S05]  /*1c80*/  IADD3 R10, P0, R165, R10, RZ ;  /* 0x0000000aa50a7210 */ /* 0x000fca0007f1e0ff */
[----:B------:R-:W-:Y:S02]  /*1c90*/  IMAD.X R0, R164, 0x1, R0, P0 ;  /* 0x00000001a4007824 */ /* 0x000fe400000e0600 */
[CC--:B-1----:R-:W-:Y:S01]  /*1ca0*/  @!P5 LEA R12, P6, R10.reuse, R218.reuse, 0x1 ;  /* 0x000000da0a0cd211 */ /* 0x0c2fe200078c08ff */
[----:B------:R1:W-:Y:S01]  /*1cb0*/  @P5 STS.128 [R204+0x6800], RZ ;  /* 0x006800ffcc005388 */ /* 0x0003e20000000c00 */
[CC--:B------:R-:W-:Y:S02]  /*1cc0*/  @!P3 LEA R8, P2, R10.reuse, R218.reuse, 0x1 ;  /* 0x000000da0a08b211 */ /* 0x0c0fe400078408ff */
[C---:B------:R-:W-:Y:S02]  /*1cd0*/  @!P1 LEA R4, P0, R10.reuse, R218, 0x1 ;  /* 0x000000da0a049211 */ /* 0x040fe400078008ff */
[CCC-:B------:R-:W-:Y:S02]  /*1ce0*/  @!P5 LEA.HI.X R13, R10.reuse, R219.reuse, R0.reuse, 0x1, P6 ;  /* 0x000000db0a0dd211 */ /* 0x1c0fe400030f0c00 */
[----:B------:R-:W-:-:S02]  /*1cf0*/  @!P3 LEA.HI.X R9, R10, R219, R0, 0x1, P2 ;  /* 0x000000db0a09b211 */ /* 0x000fc400010f0c00 */
        /* <DEDUP_REMOVED lines=14> */
[----:B------:R1:W-:Y:S02]  /*1de0*/  @!P1 LDGSTS.E.BYPASS.LTC128B.128 [R204+0x8800], desc[UR4][R4.64+0x80] ;  /* 0x0880008004cc9fae */ /* 0x0003e4000b901d44 */
.L_x_685:
[----:B------:R-:W-:Y:S05]  /*1df0*/  BSYNC B0 ;  /* 0x0000000000007941 */ /* 0x000fea0003800000 */
.L_x_684:
[----:B-1----:R-:W2:Y:S01]  /*1e00*/  LD.E.64 R8, desc[UR4][R172.64+0x1b8] ;  /* 0x0001b804ac087980 */ /* 0x002ea2000c101b00 */
[----:B------:R-:W-:Y:S01]  /*1e10*/  LEA.HI R11, R40, R152, RZ, 0x4 ;  /* 0x00000098280b7211 */ /* 0x000fe200078f20ff */
[----:B------:R-:W-:Y:S01]  /*1e20*/  @!P4 IMAD R5, R45, R26, RZ ;  /* 0x0000001a2d05c224 */ /* 0x000fe200078e02ff */
[----:B------:R-:W-:Y:S01]  /*1e30*/  @!P4 SHF.R.S32.HI R4, RZ, 0x1f, R26 ;  /* 0x0000001fff04c819 */ /* 0x000fe2000001141a */
[----:B------:R-:W-:Y:S01]  /*1e40*/  @P4 IMAD.IADD R15, R26, 0x1, R35 ;  /* 0x000000011a0f4824 */ /* 0x000fe200078e0223 */
[----:B------:R-:W-:Y:S01]  /*1e50*/  LOP3.LUT R0, R11, 0xfffffff0, RZ, 0xc0, !PT ;  /* 0xfffffff00b007812 */ /* 0x000fe200078ec0ff */
[----:B------:R-:W0:Y:S01]  /*1e60*/  LDGDEPBAR ;  /* 0x00000000000079af */ /* 0x000e220000000000 */
[----:B------:R-:W-:-:S03]  /*1e70*/  SHF.R.S32.HI R2, RZ, 0x4, R11 ;  /* 0x00000004ff027819 */ /* 0x000fc6000001140b */
[----:B------:R-:W-:Y:S01]  /*1e80*/  IMAD.IADD R0, R152, 0x1, -R0 ;  /* 0x0000000198007824 */ /* 0x000fe200078e0a00 */
[----:B------:R-:W-:Y:S01]  /*1e90*/  LEA.HI R11, R11, R2, RZ, 0x1 ;  /* 0x000000020b0b7211 */ /* 0x000fe200078f08ff */
[----:B------:R1:W5:Y:S03]  /*1ea0*/  LD.E R147, desc[UR4][R172.64+0x188] ;  /* 0x00018804ac937980 */ /* 0x000366000c101900 */
[----:B------:R-:W-:Y:S02]  /*1eb0*/  LEA.HI R14, R0, R0, RZ, 0x1 ;  /* 0x00000000000e7211 */ /* 0x000fe400078f08ff */
[----:B--2---:R-:W-:-:S04]  /*1ec0*/  ISETP.NE.U32.AND P0, PT, R8, RZ, PT ;  /* 0x000000ff0800720c */ /* 0x004fc80003f05070 */
[----:B------:R-:W-:-:S13]  /*1ed0*/  ISETP.NE.AND.EX P0, PT, R9, RZ, PT, P0 ;  /* 0x000000ff0900720c */ /* 0x000fda0003f05300 */
[----:B------:R-:W2:Y:S01]  /*1ee0*/  @P0 LD.E.64 R12, desc[UR4][R172.64+0x1c0] ;  /* 0x0001c004ac0c0980 */ /* 0x000ea2000c101b00 */
[----:B------:R-:W-:Y:S01]  /*1ef0*/  LOP3.LUT R11, R11, 0xfffffffe, RZ, 0xc0, !PT ;  /* 0xfffffffe0b0b7812 */ /* 0x000fe200078ec0ff */
[C---:B------:R-:W-:Y:S01]  /*1f00*/  @!P4 IMAD R10, R44.reuse, R4, R5 ;  /* 0x000000042c0ac224 */ /* 0x040fe200078e0205 */
[----:B------:R-:W-:Y:S01]  /*1f10*/  SHF.R.S32.HI R17, RZ, 0x1f, R0 ;  /* 0x0000001fff117819 */ /* 0x000fe20000011400 */
[----:B------:R-:W-:Y:S01]  /*1f20*/  @!P4 IMAD.WIDE.U32 R4, R44, R26, RZ ;  /* 0x0000001a2c04c225 */ /* 0x000fe200078e00ff */
[----:B------:R-:W-:Y:S01]  /*1f30*/  LOP3.LUT R16, R14, 0x7fffffe, RZ, 0xc0, !PT ;  /* 0x07fffffe0e107812 */ /* 0x000fe200078ec0ff */
[----:B------:R1:W5:Y:S01]  /*1f40*/  @P0 LD.E R146, desc[UR4][R172.64+0xd8] ;  /* 0x0000d804ac920980 */ /* 0x000362000c101900 */
[----:B------:R-:W-:Y:S01]  /*1f50*/  LEA.HI R19, R17, R0, RZ, 0x3 ;  /* 0x0000000011137211 */ /* 0x000fe200078f18ff */
[----:B------:R-:W-:Y:S01]  /*1f60*/  IMAD.IADD R18, R2, 0x1, -R11 ;  /* 0x0000000102127824 */ /* 0x000fe200078e0a0b */
[----:B------:R-:W-:Y:S01]  /*1f70*/  IADD3 R145, R0, -R16, RZ ;  /* 0x8000001000917210 */ /* 0x000fe20007ffe0ff */
[----:B------:R-:W-:Y:S01]  /*1f80*/  @!P4 IMAD R2, R31, R162, RZ ;  /* 0x000000a21f02c224 */ /* 0x000fe200078e02ff */
[----:B------:R-:W-:Y:S01]  /*1f90*/  @!P4 SHF.R.S32.HI R0, RZ, 0x1f, R162 ;  /* 0x0000001fff00c819 */ /* 0x000fe200000114a2 */
[----:B------:R-:W-:Y:S01]  /*1fa0*/  @!P4 IMAD.IADD R5, R5, 0x1, R10 ;  /* 0x000000010505c824 */ /* 0x000fe200078e020a */
[----:B------:R-:W-:Y:S01]  /*1fb0*/  LOP3.LUT R16, R41, 0xfffffff8, RZ, 0xc0, !PT ;  /* 0xfffffff829107812 */ /* 0x000fe200078ec0ff */
[----:B------:R-:W-:-:S04]  /*1fc0*/  @P4 IMAD.WIDE.U32 R10, R44, R15, RZ ;  /* 0x0000000f2c0a4225 */ /* 0x000fc800078e00ff */
[----:B------:R-:W-:Y:S02]  /*1fd0*/  @!P4 IMAD R17, R30, R0, R2 ;  /* 0x000000001e11c224 */ /* 0x000fe400078e0202 */
[----:B------:R-:W-:Y:S02]  /*1fe0*/  @P4 IMAD R0, R45, R15, RZ ;  /* 0x0000000f2d004224 */ /* 0x000fe400078e02ff */
[----:B------:R-:W-:-:S04]  /*1ff0*/  @!P4 IMAD.WIDE.U32 R4, R162, R30, R4 ;  /* 0x0000001ea204c225 */ /* 0x000fc800078e0004 */
[----:B------:R-:W-:Y:S01]  /*2000*/  IMAD.IADD R15, R152, 0x1, -R16 ;  /* 0x00000001980f7824 */ /* 0x000fe200078e0a10 */
[----:B------:R-:W-:Y:S01]  /*2010*/  SHF.R.S32.HI R16, RZ, 0x1, R14 ;  /* 0x00000001ff107819 */ /* 0x000fe2000001140e */
[----:B------:R-:W-:Y:S01]  /*2020*/  @!P4 IMAD.MOV.U32 R10, RZ, RZ, R4 ;  /* 0x000000ffff0ac224 */ /* 0x000fe200078e0004 */
[----:B------:R-:W-:Y:S01]  /*2030*/  SHF.R.S32.HI R14, RZ, 0x1f, R14 ;  /* 0x0000001fff0e7819 */ /* 0x000fe2000001140e */
[----:B------:R-:W-:Y:S01]  /*2040*/  @P4 IMAD.IADD R0, R11, 0x1, R0 ;  /* 0x000000010b004824 */ /* 0x000fe200078e0200 */
[----:B------:R-:W-:Y:S01]  /*2050*/  LEA.HI R2, R15, R15, RZ, 0x1 ;  /* 0x0000000f0f027211 */ /* 0x000fe200078f08ff */
[----:B------:R-:W-:Y:S01]  /*2060*/  @P0 IMAD.MOV.U32 R32, RZ, RZ, R163 ;  /* 0x000000ffff200224 */ /* 0x000fe200078e00a3 */
[----:B------:R-:W-:Y:S02]  /*2070*/  @!P4 IADD3 R0, R5, R17, RZ ;  /* 0x000000110500c210 */ /* 0x000fe40007ffe0ff */
[----:B------:R-:W-:Y:S02]  /*2080*/  LEA.HI R11, R14, R16, RZ, 0x2 ;  /* 0x000000100e0b7211 */ /* 0x000fe400078f10ff */
[----:B------:R-:W-:-:S02]  /*2090*/  LOP3.LUT R5, R2, 0x7fffffe, RZ, 0xc0, !PT ;  /* 0x07fffffe02057812 */ /* 0x000fc400078ec0ff */
[----:B------:R-:W-:Y:S01]  /*20a0*/  IADD3 R4, P1, R170, R10, RZ ;  /* 0x0000000aaa047210 */ /* 0x000fe20007f3e0ff */
[-C--:B------:R-:W-:Y:S01]  /*20b0*/  IMAD R10, R45, R6.reuse, RZ ;  /* 0x000000062d0a7224 */ /* 0x080fe200078e02ff */
[----:B---3--:R-:W-:Y:S01]  /*20c0*/  SHF.R.S32.HI R20, RZ, 0x1, R2 ;  /* 0x00000001ff147819 */ /* 0x008fe20000011402 */
[----:B------:R-:W-:Y:S01]  /*20d0*/  IMAD.IADD R15, R15, 0x1, -R5 ;  /* 0x000000010f0f7824 */ /* 0x000fe200078e0a05 */
[----:B------:R-:W-:Y:S01]  /*20e0*/  LOP3.LUT R11, R11, 0xfffffffc, RZ, 0xc0, !PT ;  /* 0xfffffffc0b0b7812 */ /* 0x000fe200078ec0ff */
[----:B------:R-:W-:Y:S01]  /*20f0*/  IMAD R14, R44, R7, R10 ;  /* 0x000000072c0e7224 */ /* 0x000fe200078e020a */
[----:B------:R-:W-:Y:S01]  /*2100*/  @P0 SHF.R.S32.HI R10, RZ, 0x1f, R162 ;  /* 0x0000001fff0a0819 */ /* 0x000fe200000114a2 */
[----:B------:R-:W-:Y:S01]  /*2110*/  IMAD.X R5, R42, 0x1, R0, P1 ;  /* 0x000000012a057824 */ /* 0x000fe200008e0600 */
[----:B------:R-:W-:Y:S01]  /*2120*/  SHF.L.U32 R0, R20, 0x6, RZ ;  /* 0x0000000614007819 */ /* 0x000fe200000006ff */
[----:B------:R-:W-:Y:S01]  /*2130*/  IMAD.IADD R21, R16, 0x1, -R11 ;  /* 0x0000000110157824 */ /* 0x000fe200078e0a0b */
[----:B------:R-:W-:Y:S01]  /*2140*/  ISETP.GE.AND P1, PT, R6, R25, PT ;  /* 0x000000190600720c */ /* 0x000fe20003f26270 */
[----:B------:R-:W-:Y:S01]  /*2150*/  IMAD.WIDE.U32 R4, R44, R6, R4 ;  /* 0x000000062c047225 */ /* 0x000fe200078e0004 */
[----:B------:R-:W-:-:S03]  /*2160*/  LOP3.LUT R0, R0, 0xc0, RZ, 0xc0, !PT ;  /* 0x000000c000007812 */ /* 0x000fc600078ec0ff */
[----:B------:R-:W-:Y:S02]  /*2170*/  IMAD.SHL.U32 R11, R39, 0x8, RZ ;  /* 0x00000008270b7824 */ /* 0x000fe400078e00ff */
[----:B------:R-:W-:-:S03]  /*2180*/  IMAD.IADD R5, R5, 0x1, R14 ;  /* 0x0000000105057824 */ /* 0x000fc600078e020e */
[----:B------:R-:W-:Y:S01]  /*2190*/  LOP3.LUT R11, R0, 0x8, R11, 0xf8, !PT ;  /* 0x00000008000b7812 */ /* 0x000fe200078ef80b */
[----:B------:R-:W-:Y:S01]  /*21a0*/  IMAD.WIDE.U32 R46, R24, R36, R4 ;  /* 0x00000024182e7225 */ /* 0x000fe200078e0004 */
[----:B------:R-:W-:-:S03]  /*21b0*/  SHF.L.U64.HI R23, R44, 0x6, R45 ;  /* 0x000000062c177819 */ /* 0x000fc6000001022d */
[----:B------:R-:W-:Y:S01]  /*21c0*/  IMAD.SHL.U32 R22, R44, 0x40, RZ ;  /* 0x000000402c167824 */ /* 0x000fe200078e00ff */
[----:B------:R1:W-:Y:S04]  /*21d0*/  STL.64 [R1+0x178], R46 ;  /* 0x0001782e01007387 */ /* 0x0003e80000100a00 */
[----:B------:R1:W-:Y:S04]  /*21e0*/  STL [R1+0x50], R23 ;  /* 0x0000501701007387 */ /* 0x0003e80000100800 */
[----:B------:R1:W-:Y:S01]  /*21f0*/  STL [R1+0x24], R22 ;  /* 0x0000241601007387 */ /* 0x0003e20000100800 */
[----:B------:R-:W-:Y:S01]  /*2200*/  IMAD R5, R23, R93, RZ ;  /* 0x0000005d17057224 */ /* 0x000fe200078e02ff */
[----:B------:R-:W-:Y:S01]  /*2210*/  ISETP.GE.AND P6, PT, R27, R25, PT ;  /* 0x000000191b00720c */ /* 0x000fe20003fc6270 */
[----:B--2---:R-:W-:-:S02]  /*2220*/  @P0 IMAD R2, R13, R162, RZ ;  /* 0x000000a20d020224 */ /* 0x004fc400078e02ff */
[----:B------:R-:W-:-:S04]  /*2230*/  @P0 IMAD.WIDE.U32 R6, R162, R12, R32 ;  /* 0x0000000ca2060225 */ /* 0x000fc800078e0020 */
[----:B------:R-:W-:Y:S01]  /*2240*/  @P0 IMAD R2, R12, R10, R2 ;  /* 0x0000000a0c020224 */ /* 0x000fe200078e0202 */
[----:B------:R-:W-:Y:S02]  /*2250*/  SHF.R.U32.HI R10, RZ, 0x3, R0 ;  /* 0x00000003ff0a7819 */ /* 0x000fe40000011600 */
[C---:B------:R-:W-:Y:S02]  /*2260*/  @P0 LEA R8, P2, R6.reuse, R8, 0x2 ;  /* 0x0000000806080211 */ /* 0x040fe400078410ff */
[----:B------:R-:W-:Y:S02]  /*2270*/  @P0 IADD3 R0, R7, R2, RZ ;  /* 0x0000000207000210 */ /* 0x000fe40007ffe0ff */
[----:B------:R-:W-:Y:S02]  /*2280*/  LOP3.LUT R11, R11, R10, RZ, 0x3c, !PT ;  /* 0x0000000a0b0b7212 */ /* 0x000fe400078e3cff */
[----:B------:R-:W-:Y:S01]  /*2290*/  @P0 LEA.HI.X R9, R6, R9, R0, 0x2, P2 ;  /* 0x0000000906090211 */ /* 0x000fe200010f1400 */
[----:B------:R-:W-:-:S04]  /*22a0*/  IMAD.SHL.U32 R0, R21, 0x40, RZ ;  /* 0x0000004015007824 */ /* 0x000fc800078e00ff */
[----:B------:R1:W5:Y:S01]  /*22b0*/  @P0 LD.E R148, desc[UR4][R8.64] ;  /* 0x0000000408940980 */ /* 0x000362000c101900 */
[----:B------:R-:W-:-:S04]  /*22c0*/  DEPBAR.LE SB0, 0x0 ;  /* 0x000080000000791a */ /* 0x000fc80000000000 */
[----:B------:R-:W-:Y:S05]  /*22d0*/  WARPSYNC.ALL ;  /* 0x0000000000007948 */ /* 0x000fea0003800000 */
[----:B------:R-:W-:Y:S01]  /*22e0*/  BAR.SYNC.DEFER_BLOCKING 0x0 ;  /* 0x0000000000007b1d */ /* 0x000fe20000010000 */
[----:B------:R-:W-:Y:S01]  /*22f0*/  IMAD.SHL.U32 R2, R18, 0x8, RZ ;  /* 0x0000000812027824 */ /* 0x000fe200078e00ff */
[----:B------:R-:W-:Y:S02]  /*2300*/  SHF.L.U32 R6, R19, 0x5, RZ ;  /* 0x0000000513067819 */ /* 0x000fe400000006ff */
[----:B------:R-:W-:Y:S02]  /*2310*/  LOP3.LUT R0, R0, 0xc0, RZ, 0xc0, !PT ;  /* 0x000000c000007812 */ /* 0x000fe400078ec0ff */
[----:B------:R-:W-:-:S02]  /*2320*/  LOP3.LUT R94, R6, 0xffffff00, RZ, 0xc0, !PT ;  /* 0xffffff00065e7812 */ /* 0x000fc400078ec0ff */
[----:B------:R-:W-:Y:S02]  /*2330*/  LOP3.LUT R7, R0, 0x8, R2, 0xf8, !PT ;  /* 0x0000000800077812 */ /* 0x000fe400078ef802 */
[----:B------:R-:W-:Y:S01]  /*2340*/  SHF.R.U32.HI R6, RZ, 0x3, R0 ;  /* 0x00000003ff067819 */ /* 0x000fe20000011600 */
[----:B------:R-:W-:Y:S02]  /*2350*/  IMAD R0, R37, R24, RZ ;  /* 0x0000001825007224 */ /* 0x000fe400078e02ff */
[----:B------:R-:W-:Y:S02]  /*2360*/  IMAD R2, R156, 0x200, R94 ;  /* 0x000002009c027824 */ /* 0x000fe400078e025e */
[----:B------:R-:W-:Y:S02]  /*2370*/  IMAD R0, R36, R34, R0 ;  /* 0x0000002224007224 */ /* 0x000fe400078e0200 */
[----:B------:R-:W-:Y:S01]  /*2380*/  IMAD R10, R18, 0x8, R15 ;  /* 0x00000008120a7824 */ /* 0x000fe200078e020f */
[----:B-1----:R-:W-:Y:S01]  /*2390*/  MOV R8, R46 ;  /* 0x0000002e00087202 */ /* 0x002fe20000000f00 */
[----:B------:R-:W-:Y:S01]  /*23a0*/  IMAD R4, R145, 0x20, R2 ;  /* 0x0000002091047824 */ /* 0x000fe200078e0202 */
[----:B------:R-:W-:Y:S01]  /*23b0*/  IADD3 R9, R47, R0, RZ ;  /* 0x000000002f097210 */ /* 0x000fe20007ffe0ff */
[----:B------:R-:W-:Y:S01]  /*23c0*/  IMAD.U32 R2, R10, 0x20, R11 ;  /* 0x000000200a027824 */ /* 0x000fe200078e000b */
[C---:B------:R-:W-:Y:S01]  /*23d0*/  SHF.L.U64.HI R10, R44.reuse, 0x5, R45 ;  /* 0x000000052c0a7819 */ /* 0x040fe2000001022d */
[----:B------:R-:W-:-:S02]  /*23e0*/  IMAD.SHL.U32 R11, R44, 0x20, RZ ;  /* 0x000000202c0b7824 */ /* 0x000fc400078e00ff */
[----:B------:R1:W-:Y:S04]  /*23f0*/  STL.64 [R1+0x170], R8 ;  /* 0x0001700801007387 */ /* 0x0003e80000100a00 */
[----:B------:R1:W-:Y:S04]  /*2400*/  STL [R1+0x2c], R10 ;  /* 0x00002c0a01007387 */ /* 0x0003e80000100800 */
[----:B------:R1:W-:Y:S04]  /*2410*/  STL [R1+0x28], R11 ;  /* 0x0000280b01007387 */ /* 0x0003e80000100800 */
[----:B------:R1:W-:Y:S04]  /*2420*/  @P1 STS [R204+0x9000], RZ ;  /* 0x009000ffcc001388 */ /* 0x0003e80000000800 */
[----:B------:R1:W-:Y:S04]  /*2430*/  @P1 STS [R204+0x9004], RZ ;  /* 0x009004ffcc001388 */ /* 0x0003e80000000800 */
[----:B------:R1:W-:Y:S04]  /*2440*/  @P1 STS.64 [R204+0x9008], RZ ;  /* 0x009008ffcc001388 */ /* 0x0003e80000000a00 */
[----:B------:R1:W-:Y:S04]  /*2450*/  @P1 STS.128 [R204+0xa000], RZ ;  /* 0x00a000ffcc001388 */ /* 0x0003e80000000c00 */
[----:B------:R1:W-:Y:S01]  /*2460*/  @P1 STS.128 [R204+0xb000], RZ ;  /* 0x00b000ffcc001388 */ /* 0x0003e20000000c00 */
[----:B------:R-:W-:Y:S01]  /*2470*/  LOP3.LUT R95, R7, R6, RZ, 0x3c, !PT ;  /* 0x00000006075f7212 */ /* 0x000fe200078e3cff */
[----:B------:R-:W-:Y:S01]  /*2480*/  IMAD R6, R28, R22, R5 ;  /* 0x000000161c067224 */ /* 0x000fe200078e0205 */
[----:B------:R-:W-:Y:S03]  /*2490*/  BSSY B0, `(.L_x_686) ;  /* 0x0000022000007945 */ /* 0x000fe60003800000 */
[----:B------:R-:W-:-:S02]  /*24a0*/  IMAD.IADD R0, R95, 0x1, R4 ;  /* 0x000000015f007824 */ /* 0x000fc400078e0204 */
[----:B------:R-:W-:-:S03]  /*24b0*/  IMAD.WIDE.U32 R4, R93, R22, R8 ;  /* 0x000000165d047225 */ /* 0x000fc600078e0008 */
[----:B------:R-:W-:Y:S01]  /*24c0*/  LEA R198, R0, R3, 0x1 ;  /* 0x0000000300c67211 */ /* 0x000fe200078e08ff */
[----:B------:R-:W-:Y:S02]  /*24d0*/  IMAD R175, R2, 0x2, R3 ;  /* 0x0000000202af7824 */ /* 0x000fe400078e0203 */
[----:B------:R-:W-:Y:S01]  /*24e0*/  IMAD.IADD R0, R5, 0x1, R6 ;  /* 0x0000000105007824 */ /* 0x000fe200078e0206 */
[----:B------:R-:W-:Y:S06]  /*24f0*/  @P1 BRA `(.L_x_687) ;  /* 0x00000000006c1947 */ /* 0x000fec0003800000 */
        /* <DEDUP_REMOVED lines=27> */
.L_x_687:
[----:B------:R-:W-:Y:S05]  /*26b0*/  BSYNC B0 ;  /* 0x0000000000007941 */ /* 0x000fea0003800000 */
.L_x_686:
[----:B------:R1:W-:Y:S01]  /*26c0*/  @P6 STS.128 [R204+0x9800], RZ ;  /* 0x009800ffcc006388 */ /* 0x0003e20000000c00 */
[----:B------:R-:W-:Y:S03]  /*26d0*/  BSSY B0, `(.L_x_688) ;  /* 0x000001f000007945 */ /* 0x000fe60003800000 */
[----:B------:R1:W-:Y:S04]  /*26e0*/  @P6 STS.128 [R204+0xa800], RZ ;  /* 0x00a800ffcc006388 */ /* 0x0003e80000000c00 */
[----:B------:R1:W-:Y:S01]  /*26f0*/  @P6 STS.128 [R204+0xb800], RZ ;  /* 0x00b800ffcc006388 */ /* 0x0003e20000000c00 */
[----:B------:R-:W-:Y:S05]  /*2700*/  @P6 BRA `(.L_x_689) ;  /* 0x00000000006c6947 */ /* 0x000fea0003800000 */
[-C--:B------:R-:W-:Y:S02]  /*2710*/  ISETP.GE.AND P4, PT, R170, R205.reuse, PT ;  /* 0x000000cdaa00720c */ /* 0x080fe40003f86270 */
[-C--:B------:R-:W-:Y:S02]  /*2720*/  ISETP.GE.AND P3, PT, R247, R205.reuse, PT ;  /* 0x000000cdf700720c */ /* 0x080fe40003f66270 */
[----:B------:R-:W-:Y:S02]  /*2730*/  IADD3 R4, P2, R11, R4, RZ ;  /* 0x000000040b047210 */ /* 0x000fe40007f5e0ff */
[----:B------:R-:W-:-:S03]  /*2740*/  ISETP.GE.AND P1, PT, R248, R205, PT ;  /* 0x000000cdf800720c */ /* 0x000fc60003f26270 */
[----:B------:R-:W-:-:S04]  /*2750*/  IMAD.X R0, R10, 0x1, R0, P2 ;  /* 0x000000010a007824 */ /* 0x000fc800010e0600 */
[CC--:B-12---:R-:W-:Y:S01]  /*2760*/  @!P4 LEA R8, P5, R4.reuse, R220.reuse, 0x1 ;  /* 0x000000dc0408c211 */ /* 0x0c6fe200078a08ff */
[----:B------:R1:W-:Y:S01]  /*2770*/  @P4 STS.128 [R204+0x9800], RZ ;  /* 0x009800ffcc004388 */ /* 0x0003e20000000c00 */
[C---:B---3--:R-:W-:Y:S02]  /*2780*/  @!P3 LEA R6, P2, R4.reuse, R220, 0x1 ;  /* 0x000000dc0406b211 */ /* 0x048fe400078408ff */
[CCC-:B------:R-:W-:Y:S02]  /*2790*/  @!P4 LEA.HI.X R9, R4.reuse, R221.reuse, R0.reuse, 0x1, P5 ;  /* 0x000000dd0409c211 */ /* 0x1c0fe400028f0c00 */
        /* <DEDUP_REMOVED lines=18> */
.L_x_689:
[----:B------:R-:W-:Y:S05]  /*28c0*/  BSYNC B0 ;  /* 0x0000000000007941 */ /* 0x000fea0003800000 */
.L_x_688:
[----:B------:R-:W-:Y:S01]  /*28d0*/  LDSM.16.M88.4 R16, [R175+0x6000] ;  /* 0x00600000af10783b */ /* 0x000fe20000000200 */
[----:B------:R-:W-:Y:S01]  /*28e0*/  IMAD.MOV.U32 R2, RZ, RZ, 0x10 ;  /* 0x00000010ff027424 */ /* 0x000fe200078e00ff */
[----:B------:R-:W-:Y:S01]  /*28f0*/  LOP3.LUT P1, RZ, R20, 0x2, RZ, 0xc0, !PT ;  /* 0x0000000214ff7812 */ /* 0x000fe2000782c0ff */
[----:B------:R-:W-:Y:S01]  /*2900*/  IMAD.SHL.U32 R152, R152, 0x2, RZ ;  /* 0x0000000298987824 */ /* 0x000fe200078e00ff */
[----:B-123--:R-:W1:Y:S01]  /*2910*/  LDSM.16.M88.4 R4, [R198+0x1000] ;  /* 0x00100000c604783b */ /* 0x00ee620000000200 */
[----:B------:R-:W-:Y:S01]  /*2920*/  LOP3.LUT P2, RZ, R21, 0x2, RZ, 0xc0, !PT ;  /* 0x0000000215ff7812 */ /* 0x000fe2000784c0ff */
[----:B------:R-:W-:Y:S01]  /*2930*/  IMAD.MOV.U32 R201, RZ, RZ, RZ ;  /* 0x000000ffffc97224 */ /* 0x000fe200078e00ff */
[C---:B------:R-:W-:Y:S01]  /*2940*/  SEL R0, R2.reuse, 0xfffffff0, !P1 ;  /* 0xfffffff002007807 */ /* 0x040fe20004800000 */
[----:B------:R-:W2:Y:S01]  /*2950*/  LDSM.16.M88.4 R32, [R175+0x6400] ;  /* 0x00640000af20783b */ /* 0x000ea20000000200 */
[----:B------:R-:W-:Y:S01]  /*2960*/  SEL R2, R2, 0xfffffff0, !P2 ;  /* 0xfffffff002027807 */ /* 0x000fe20005000000 */
[----:B------:R-:W-:Y:S01]  /*2970*/  BSSY B1, `(.L_x_690) ;  /* 0x00001be000017945 */ /* 0x000fe20003800000 */
[----:B------:R-:W-:Y:S01]  /*2980*/  LOP3.LUT R174, R152, 0x6, RZ, 0xc0, !PT ;  /* 0x0000000698ae7812 */ /* 0x000fe200078ec0ff */
[----:B------:R-:W3:Y:S01]  /*2990*/  LDSM.16.M88.4 R28, [R175+0x6800] ;  /* 0x00680000af1c783b */ /* 0x000ee20000000200 */
[----:B------:R-:W-:Y:S01]  /*29a0*/  IMAD R197, R0, 0x2, R175 ;  /* 0x0000000200c57824 */ /* 0x000fe200078e02af */
[----:B------:R-:W-:Y:S01]  /*29b0*/  SHF.R.S32.HI R0, RZ, 0x1f, R144 ;  /* 0x0000001fff007819 */ /* 0x000fe20000011490 */
[----:B------:R-:W-:Y:S01]  /*29c0*/  IMAD R199, R2, 0x2, R198 ;  /* 0x0000000202c77824 */ /* 0x000fe200078e02c6 */
[----:B------:R-:W3:Y:S01]  /*29d0*/  LDSM.16.M88.4 R24, [R175+0x6c00] ;  /* 0x006c0000af18783b */ /* 0x000ee20000000200 */
[----:B------:R-:W-:-:S02]  /*29e0*/  VIADD R245, R160, 0xb54cda56 ;  /* 0xb54cda56a0f57836 */ /* 0x000fc40000000000 */
[----:B------:R-:W-:Y:S01]  /*29f0*/  VIADD R246, R161, 0x646e171e ;  /* 0x646e171ea1f67836 */ /* 0x000fe20000000000 */
[----:B------:R-:W3:Y:S01]  /*2a00*/  LDSM.16.M88.4 R8, [R198] ;  /* 0x00000000c608783b */ /* 0x000ee20000000200 */
[----:B------:R-:W-:-:S03]  /*2a10*/  IMAD.MOV.U32 R222, RZ, RZ, R93 ;  /* 0x000000ffffde7224 */ /* 0x000fc600078e005d */
[----:B------:R-:W-:Y:S04]  /*2a20*/  LDSM.16.M88.4 R44, [R197+0x6000] ;  /* 0x00600000c52c783b */ /* 0x000fe80000000200 */
[----:B------:R-:W3:Y:S04]  /*2a30*/  LDSM.16.M88.4 R12, [R199+0x1000] ;  /* 0x00100000c70c783b */ /* 0x000ee80000000200 */
[----:B------:R-:W3:Y:S04]  /*2a40*/  LDSM.16.M88.4 R40, [R197+0x6400] ;  /* 0x00640000c528783b */ /* 0x000ee80000000200 */
[----:B------:R-:W3:Y:S04]  /*2a50*/  LDSM.16.M88.4 R52, [R197+0x6800] ;  /* 0x00680000c534783b */ /* 0x000ee80000000200 */
[----:B----4-:R-:W4:Y:S04]  /*2a60*/  LDSM.16.M88.4 R48, [R197+0x6c00] ;  /* 0x006c0000c530783b */ /* 0x010f280000000200 */
[----:B------:R-:W4:Y:S01]  /*2a70*/  LDSM.16.M88.4 R20, [R199] ;  /* 0x00000000c714783b */ /* 0x000f220000000200 */
[C---:B-1----:R-:W-:Y:S03]  /*2a80*/  HMMA.16816.F32 R64, R4.reuse, R16, RZ ;  /* 0x000000100440723c */ /* 0x042fe600000018ff */
[----:B------:R-:W-:Y:S03]  /*2a90*/  LDSM.16.M88.4 R36, [R175+0x7000] ;  /* 0x00700000af24783b */ /* 0x000fe60000000200 */
[C---:B------:R-:W-:Y:S01]  /*2aa0*/  HMMA.16816.F32 R96, R4.reuse, R18, RZ ;  /* 0x000000120460723c */ /* 0x040fe200000018ff */
[----:B------:R-:W0:Y:S05]  /*2ab0*/  LDGDEPBAR ;  /* 0x00000000000079af */ /* 0x000e2a0000000000 */
[C---:B--2---:R-:W-:Y:S06]  /*2ac0*/  HMMA.16816.F32 R72, R4.reuse, R32, RZ ;  /* 0x000000200448723c */ /* 0x044fec00000018ff */
[C---:B------:R-:W-:Y:S06]  /*2ad0*/  HMMA.16816.F32 R88, R4.reuse, R34, RZ ;  /* 0x000000220458723c */ /* 0x040fec00000018ff */
[C---:B---3--:R-:W-:Y:S06]  /*2ae0*/  HMMA.16816.F32 R84, R4.reuse, R28, RZ ;  /* 0x0000001c0454723c */ /* 0x048fec00000018ff */
[C---:B------:R-:W-:Y:S06]  /*2af0*/  HMMA.16816.F32 R76, R4.reuse, R24, RZ ;  /* 0x00000018044c723c */ /* 0x040fec00000018ff */
[C---:B------:R-:W-:Y:S06]  /*2b00*/  HMMA.16816.F32 R80, R4.reuse, R30, RZ ;  /* 0x0000001e0450723c */ /* 0x040fec00000018ff */
[----:B------:R-:W-:Y:S01]  /*2b10*/  HMMA.16816.F32 R68, R4, R26, RZ ;  /* 0x0000001a0444723c */ /* 0x000fe200000018ff */
[----:B------:R-:W1:Y:S05]  /*2b20*/  LDSM.16.M88.4 R4, [R198+0x3000] ;  /* 0x00300000c604783b */ /* 0x000e6a0000000200 */
[C---:B------:R-:W-:Y:S06]  /*2b30*/  HMMA.16816.F32 R100, R8.reuse, R16, RZ ;  /* 0x000000100864723c */ /* 0x040fec00000018ff */
[C---:B------:R-:W-:Y:S06]  /*2b40*/  HMMA.16816.F32 R116, R8.reuse, R18, RZ ;  /* 0x000000120874723c */ /* 0x040fec00000018ff */
[C---:B------:R-:W-:Y:S06]  /*2b50*/  HMMA.16816.F32 R60, R8.reuse, R32, RZ ;  /* 0x00000020083c723c */ /* 0x040fec00000018ff */
[C---:B------:R-:W-:Y:S01]  /*2b60*/  HMMA.16816.F32 R136, R8.reuse, R34, RZ ;  /* 0x000000220888723c */ /* 0x040fe200000018ff */
[----:B------:R-:W2:Y:S05]  /*2b70*/  LDSM.16.M88.4 R32, [R175+0x7400] ;  /* 0x00740000af20783b */ /* 0x000eaa0000000200 */
[C---:B------:R-:W-:Y:S06]  /*2b80*/  HMMA.16816.F32 R56, R8.reuse, R28, RZ ;  /* 0x0000001c0838723c */ /* 0x040fec00000018ff */
[C---:B------:R-:W-:Y:S01]  /*2b90*/  HMMA.16816.F32 R132, R8.reuse, R30, RZ ;  /* 0x0000001e0884723c */ /* 0x040fe200000018ff */
[----:B------:R-:W3:Y:S05]  /*2ba0*/  LDSM.16.M88.4 R28, [R175+0x7800] ;  /* 0x00780000af1c783b */ /* 0x000eea0000000200 */
[C---:B------:R-:W-:Y:S06]  /*2bb0*/  HMMA.16816.F32 R16, R8.reuse, R24, RZ ;  /* 0x000000180810723c */ /* 0x040fec00000018ff */
[----:B------:R-:W-:Y:S01]  /*2bc0*/  HMMA.16816.F32 R112, R8, R26, RZ ;  /* 0x0000001a0870723c */ /* 0x000fe200000018ff */
[----:B------:R-:W3:Y:S04]  /*2bd0*/  LDSM.16.M88.4 R24, [R175+0x7c00] ;  /* 0x007c0000af18783b */ /* 0x000ee80000000200 */
[----:B------:R-:W3:Y:S01]  /*2be0*/  LDSM.16.M88.4 R8, [R198+0x2000] ;  /* 0x00200000c608783b */ /* 0x000ee20000000200 */
[C---:B------:R-:W-:Y:S06]  /*2bf0*/  HMMA.16816.F32 R64, R12.reuse, R44, R64 ;  /* 0x0000002c0c40723c */ /* 0x040fec0000001840 */
[C---:B------:R-:W-:Y:S06]  /*2c00*/  HMMA.16816.F32 R108, R12.reuse, R40, R72 ;  /* 0x000000280c6c723c */ /* 0x040fec0000001848 */
[C---:B------:R-:W-:Y:S06]  /*2c10*/  HMMA.16816.F32 R128, R12.reuse, R46, R96 ;  /* 0x0000002e0c80723c */ /* 0x040fec0000001860 */
[C---:B------:R-:W-:Y:S06]  /*2c20*/  HMMA.16816.F32 R124, R12.reuse, R42, R88 ;  /* 0x0000002a0c7c723c */ /* 0x040fec0000001858 */
[C---:B------:R-:W-:Y:S06]  /*2c30*/  HMMA.16816.F32 R104, R12.reuse, R52, R84 ;  /* 0x000000340c68723c */ /* 0x040fec0000001854 */
[C---:B----4-:R-:W-:Y:S06]  /*2c40*/  HMMA.16816.F32 R120, R12.reuse, R48, R76 ;  /* 0x000000300c78723c */ /* 0x050fec000000184c */
        /* <DEDUP_REMOVED lines=13> */
[----:B------:R-:W-:Y:S01]  /*2d20*/  HMMA.16816.F32 R12, R20, R50, R112 ;  /* 0x00000032140c723c */ /* 0x000fe20000001870 */
[----:B------:R-:W4:Y:S04]  /*2d30*/  LDSM.16.M88.4 R48, [R197+0x7400] ;  /* 0x00740000c530783b */ /* 0x000f280000000200 */
[----:B------:R-:W4:Y:S01]  /*2d40*/  LDSM.16.M88.4 R20, [R199+0x2000] ;  /* 0x00200000c714783b */ /* 0x000f220000000200 */
[C---:B-1----:R-:W-:Y:S06]  /*2d50*/  HMMA.16816.F32 R64, R4.reuse, R36, R64 ;  /* 0x000000240440723c */ /* 0x042fec0000001840 */
[C---:B--2---:R-:W-:Y:S06]  /*2d60*/  HMMA.16816.F32 R132, R4.reuse, R32, R108 ;  /* 0x000000200484723c */ /* 0x044fec000000186c */
[C---:B------:R-:W-:Y:S06]  /*2d70*/  HMMA.16816.F32 R100, R4.reuse, R38, R128 ;  /* 0x000000260464723c */ /* 0x040fec0000001880 */
[C---:B---3--:R-:W-:Y:S06]  /*2d80*/  HMMA.16816.F32 R136, R4.reuse, R28, R104 ;  /* 0x0000001c0488723c */ /* 0x048fec0000001868 */
        /* <DEDUP_REMOVED lines=9> */
[C---:B------:R-:W-:Y:S01]  /*2e20*/  HMMA.16816.F32 R4, R8.reuse, R34, R44 ;  /* 0x000000220804723c */ /* 0x040fe2000000182c */
[----:B------:R-:W-:Y:S04]  /*2e30*/  LDSM.16.M88.4 R44, [R175+0x8000] ;  /* 0x00800000af2c783b */ /* 0x000fe80000000200 */
[----:B------:R-:W-:Y:S01]  /*2e40*/  LDSM.16.M88.4 R32, [R175+0x8c00] ;  /* 0x008c0000af20783b */ /* 0x000fe20000000200 */
[C---:B------:R-:W-:Y:S03]  /*2e50*/  HMMA.16816.F32 R96, R8.reuse, R30, R40 ;  /* 0x0000001e0860723c */ /* 0x040fe60000001828 */
[----:B------:R-:W-:Y:S03]  /*2e60*/  LDSM.16.M88.4 R40, [R175+0x8400] ;  /* 0x00840000af28783b */ /* 0x000fe60000000200 */
[C---:B------:R-:W-:Y:S01]  /*2e70*/  HMMA.16816.F32 R88, R8.reuse, R24, R72 ;  /* 0x000000180858723c */ /* 0x040fe20000001848 */
[----:B------:R-:W-:Y:S05]  /*2e80*/  LDSM.16.M88.4 R28, [R197+0x8000] ;  /* 0x00800000c51c783b */ /* 0x000fea0000000200 */
[----:B------:R-:W-:Y:S01]  /*2e90*/  HMMA.16816.F32 R76, R8, R26, R12 ;  /* 0x0000001a084c723c */ /* 0x000fe2000000180c */
[----:B------:R-:W1:Y:S04]  /*2ea0*/  LDSM.16.M88.4 R8, [R198+0x5000] ;  /* 0x00500000c608783b */ /* 0x000e680000000200 */
[----:B------:R-:W2:Y:S01]  /*2eb0*/  LDSM.16.M88.4 R12, [R198+0x4000] ;  /* 0x00400000c60c783b */ /* 0x000ea20000000200 */
[C---:B----4-:R-:W-:Y:S03]  /*2ec0*/  HMMA.16816.F32 R72, R16.reuse, R56, R64 ;  /* 0x000000381048723c */ /* 0x050fe60000001840 */
[----:B------:R-:W-:Y:S03]  /*2ed0*/  LDSM.16.M88.4 R24, [R197+0x8400] ;  /* 0x00840000c518783b */ /* 0x000fe60000000200 */
        /* <DEDUP_REMOVED lines=10> */
[----:B------:R-:W-:Y:S05]  /*2f80*/  LDSM.16.M88.4 R84, [R197+0x8c00] ;  /* 0x008c0000c554783b */ /* 0x000fea0000000200 */
[C---:B------:R-:W-:Y:S01]  /*2f90*/  HMMA.16816.F32 R112, R20.reuse, R50, R4 ;  /* 0x000000321470723c */ /* 0x040fe20000001804 */
[----:B------:R-:W3:Y:S04]  /*2fa0*/  LDSM.16.M88.4 R4, [R199+0x5000] ;  /* 0x00500000c704783b */ /* 0x000ee80000000200 */
[----:B------:R-:W4:Y:S01]  /*2fb0*/  LDSM.16.M88.4 R48, [R197+0x8800] ;  /* 0x00880000c530783b */ /* 0x000f220000000200 */
[----:B------:R-:W-:Y:S01]  /*2fc0*/  HMMA.16816.F32 R80, R20, R52, R80 ;  /* 0x000000341450723c */ /* 0x000fe20000001850 */
[----:B------:R-:W-:-:S05]  /*2fd0*/  DEPBAR.LE SB0, 0x0 ;  /* 0x000080000000791a */ /* 0x000fca0000000000 */
[C---:B------:R-:W-:Y:S06]  /*2fe0*/  HMMA.16816.F32 R120, R20.reuse, R58, R104 ;  /* 0x0000003a1478723c */ /* 0x040fec0000001868 */
[C---:B------:R-:W-:Y:S06]  /*2ff0*/  HMMA.16816.F32 R108, R20.reuse, R54, R96 ;  /* 0x00000036146c723c */ /* 0x040fec0000001860 */
[C---:B------:R-:W-:Y:S06]  /*3000*/  HMMA.16816.F32 R104, R20.reuse, R60, R88 ;  /* 0x0000003c1468723c */ /* 0x040fec0000001858 */
[----:B------:R-:W-:Y:S06]  /*3010*/  HMMA.16816.F32 R96, R20, R62, R76 ;  /* 0x0000003e1460723c */ /* 0x000fec000000184c */
[C---:B-1----:R-:W-:Y:S06]  /*3020*/  HMMA.16816.F32 R88, R8.reuse, R44, R72 ;  /* 0x0000002c0858723c */ /* 0x042fec0000001848 */
[C---:B------:R-:W-:Y:S06]  /*3030*/  HMMA.16816.F32 R76, R8.reuse, R46, R68 ;  /* 0x0000002e084c723c */ /* 0x040fec0000001844 */
[C---:B------:R-:W-:Y:S06]  /*3040*/  HMMA.16816.F32 R72, R8.reuse, R40, R64 ;  /* 0x000000280848723c */ /* 0x040fec0000001840 */
[C---:B------:R-:W-:Y:S06]  /*3050*/  HMMA.16816.F32 R68, R8.reuse, R42, R100 ;  /* 0x0000002a0844723c */ /* 0x040fec0000001864 */
[C---:B------:R-:W-:Y:S06]  /*3060*/  HMMA.16816.F32 R64, R8.reuse, R36, R136 ;  /* 0x000000240840723c */ /* 0x040fec0000001888 */
[C---:B------:R-:W-:Y:S06]  /*3070*/  HMMA.16816.F32 R60, R8.reuse, R38, R132 ;  /* 0x00000026083c723c */ /* 0x040fec0000001884 */
[C---:B------:R-:W-:Y:S06]  /*3080*/  HMMA.16816.F32 R56, R8.reuse, R32, R140 ;  /* 0x000000200838723c */ /* 0x040fec000000188c */
[----:B------:R-:W-:Y:S06]  /*3090*/  HMMA.16816.F32 R52, R8, R34, R128 ;  /* 0x000000220834723c */ /* 0x000fec0000001880 */
[C---:B--2---:R-:W-:Y:S06]  /*30a0*/  HMMA.16816.F32 R20, R12.reuse, R44, R124 ;  /* 0x0000002c0c14723c */ /* 0x044fec000000187c */
[C---:B------:R-:W-:Y:S06]  /*30b0*/  HMMA.16816.F32 R8, R12.reuse, R40, R116 ;  /* 0x000000280c08723c */ /* 0x040fec0000001874 */
[C---:B------:R-:W-:Y:S06]  /*30c0*/  HMMA.16816.F32 R40, R12.reuse, R42, R112 ;  /* 0x0000002a0c28723c */ /* 0x040fec0000001870 */
[C---:B------:R-:W-:Y:S06]  /*30d0*/  HMMA.16816.F32 R80, R12.reuse, R36, R80 ;  /* 0x000000240c50723c */ /* 0x040fec0000001850 */
[----:B------:R-:W-:Y:S01]  /*30e0*/  HMMA.16816.F32 R44, R12, R46, R120 ;  /* 0x0000002e0c2c723c */ /* 0x000fe20000001878 */
[----:B------:R-:W-:-:S04]  /*30f0*/  LEA.HI R36, R0, R144, RZ, 0x2 ;  /* 0x0000009000247211 */ /* 0x000fc800078f10ff */
[----:B------:R-:W-:Y:S01]  /*3100*/  SHF.R.S32.HI R0, RZ, 0x2, R36 ;  /* 0x00000002ff007819 */ /* 0x000fe20000011424 */
[----:B------:R-:W-:Y:S06]  /*3110*/  HMMA.16816.F32 R100, R12, R38, R108 ;  /* 0x000000260c64723c */ /* 0x000fec000000186c */
[C---:B---3--:R-:W-:Y:S06]  /*3120*/  HMMA.16816.F32 R88, R4.reuse, R28, R88 ;  /* 0x0000001c0458723c */ /* 0x048fec0000001858 */
[C---:B------:R-:W-:Y:S06]  /*3130*/  HMMA.16816.F32 R76, R4.reuse, R30, R76 ;  /* 0x0000001e044c723c */ /* 0x040fec000000184c */
[C---:B------:R-:W-:Y:S06]  /*3140*/  HMMA.16816.F32 R72, R4.reuse, R24, R72 ;  /* 0x000000180448723c */ /* 0x040fec0000001848 */
[C---:B------:R-:W-:Y:S06]  /*3150*/  HMMA.16816.F32 R68, R4.reuse, R26, R68 ;  /* 0x0000001a0444723c */ /* 0x040fec0000001844 */
[C---:B----4-:R-:W-:Y:S06]  /*3160*/  HMMA.16816.F32 R64, R4.reuse, R48, R64 ;  /* 0x000000300440723c */ /* 0x050fec0000001840 */
[C---:B------:R-:W-:Y:S06]  /*3170*/  HMMA.16816.F32 R60, R4.reuse, R50, R60 ;  /* 0x00000032043c723c */ /* 0x040fec000000183c */
[C---:B------:R-:W-:Y:S06]  /*3180*/  HMMA.16816.F32 R108, R4.reuse, R84, R56 ;  /* 0x00000054046c723c */ /* 0x040fec0000001838 */
[----:B------:R-:W-:Y:S01]  /*3190*/  HMMA.16816.F32 R112, R4, R86, R52 ;  /* 0x000000560470723c */ /* 0x000fe20000001834 */
[----:B-----5:R-:W1:Y:S05]  /*31a0*/  @P0 MUFU.RCP R7, R146 ;  /* 0x0000009200070308 */ /* 0x020e6a0000001000 */
[----:B------:R-:W-:Y:S01]  /*31b0*/  HMMA.16816.F32 R56, R16, R28, R20 ;  /* 0x0000001c1038723c */ /* 0x000fe20000001814 */
[----:B------:R-:W-:Y:S01]  /*31c0*/  SHF.R.S32.HI R5, RZ, 0x1f, R149 ;  /* 0x0000001fff057819 */ /* 0x000fe20000011495 */
[----:B------:R-:W-:-:S02]  /*31d0*/  IMAD R4, R156, 0x10, R0 ;  /* 0x000000109c047824 */ /* 0x000fc400078e0200 */
[----:B------:R-:W-:Y:S01]  /*31e0*/  IMAD R6, R145, 0x20, R94 ;  /* 0x0000002091067824 */ /* 0x000fe200078e025e */
[----:B------:R-:W-:Y:S01]  /*31f0*/  LEA.HI R5, R5, R156, RZ, 0x2 ;  /* 0x0000009c05057211 */ /* 0x000fe200078f10ff */
[C---:B------:R-:W-:Y:S01]  /*3200*/  HMMA.16816.F32 R104, R12.reuse, R32, R104 ;  /* 0x000000200c68723c */ /* 0x040fe20000001868 */
[----:B------:R-:W-:Y:S02]  /*3210*/  IADD3 R4, R4, 0x1, R157 ;  /* 0x0000000104047810 */ /* 0x000fe40007ffe09d */
[----:B------:R-:W-:Y:S02]  /*3220*/  LOP3.LUT R5, R5, 0xffffffc, RZ, 0xc0, !PT ;  /* 0x0ffffffc05057812 */ /* 0x000fe400078ec0ff */
[----:B------:R-:W-:Y:S01]  /*3230*/  IADD3 R4, R92, R4, -R176 ;  /* 0x000000045c047210 */ /* 0x000fe20007ffe8b0 */
[----:B------:R-:W-:Y:S01]  /*3240*/  HMMA.16816.F32 R96, R12, R34, R96 ;  /* 0x000000220c60723c */ /* 0x000fe20000001860 */
[----:B-1----:R-:W-:Y:S01]  /*3250*/  @P0 FMUL.FTZ R201, R148, R7 ;  /* 0x0000000794c90220 */ /* 0x002fe20000410000 */
[----:B------:R-:W-:-:S04]  /*3260*/  IMAD.IADD R5, R156, 0x1, -R5 ;  /* 0x000000019c057824 */ /* 0x000fc800078e0a05 */
[----:B------:R-:W-:Y:S01]  /*3270*/  HMMA.16816.F32 R20, R16, R24, R8 ;  /* 0x000000181014723c */ /* 0x000fe20000001808 */
[----:B------:R-:W-:-:S05]  /*3280*/  IMAD R13, R93, 0x40, R174 ;  /* 0x000000405d0d7824 */ /* 0x000fca00078e02ae */
[C---:B------:R-:W-:Y:S06]  /*3290*/  HMMA.16816.F32 R40, R16.reuse, R26, R40 ;  /* 0x0000001a1028723c */ /* 0x040fec0000001828 */
[C---:B------:R-:W-:Y:S06]  /*32a0*/  HMMA.16816.F32 R24, R16.reuse, R48, R80 ;  /* 0x000000301018723c */ /* 0x040fec0000001850 */
[----:B------:R-:W-:Y:S01]  /*32b0*/  HMMA.16816.F32 R44, R16, R30, R44 ;  /* 0x0000001e102c723c */ /* 0x000fe2000000182c */
[----:B------:R-:W-:-:S02]  /*32c0*/  IMAD R48, R5, 0x10, R0 ;  /* 0x0000001005307824 */ /* 0x000fc400078e0200 */
[----:B------:R-:W-:Y:S02]  /*32d0*/  IMAD.IADD R5, R4, 0x1, R147 ;  /* 0x0000000104057824 */ /* 0x000fe400078e0293 */
[----:B------:R-:W-:Y:S01]  /*32e0*/  VIADD R4, R13, 0x1 ;  /* 0x000000010d047836 */ /* 0x000fe20000000000 */
[C---:B------:R-:W-:Y:S01]  /*32f0*/  HMMA.16816.F32 R28, R16.reuse, R50, R100 ;  /* 0x00000032101c723c */ /* 0x040fe20000001864 */
[----:B------:R-:W-:Y:S01]  /*3300*/  IMAD.IADD R0, R95, 0x1, R6 ;  /* 0x000000015f007824 */ /* 0x000fe200078e0206 */
[----:B------:R-:W-:Y:S01]  /*3310*/  VIMNMX R52, R5, R92, PT ;  /* 0x0000005c05347248 */ /* 0x000fe20003fe0100 */
[----:B------:R-:W-:Y:S01]  /*3320*/  IMAD R49, R171, 0x8, R156 ;  /* 0x00000008ab317824 */ /* 0x000fe200078e029c */
[----:B------:R-:W-:Y:S02]  /*3330*/  I2FP.F32.S32 R6, R4 ;  /* 0x0000000400067245 */ /* 0x000fe40000201400 */
[C-C-:B------:R-:W-:Y:S01]  /*3340*/  VIADDMNMX R54, R5.reuse, 0x40, R92.reuse, PT ;  /* 0x0000004005367846 */ /* 0x140fe2000380015c */
[C---:B------:R-:W-:Y:S01]  /*3350*/  HMMA.16816.F32 R32, R16.reuse, R84, R104 ;  /* 0x000000541020723c */ /* 0x040fe20000001868 */
[C-C-:B------:R-:W-:Y:S01]  /*3360*/  VIADDMNMX R51, R5.reuse, 0x8, R92.reuse, PT ;  /* 0x0000000805337846 */ /* 0x140fe2000380015c */
[-C--:B------:R-:W-:Y:S01]  /*3370*/  FFMA.FTZ R7, R6, R201.reuse, R57 ;  /* 0x000000c906077223 */ /* 0x080fe20000010039 */
[----:B------:R-:W-:Y:S01]  /*3380*/  VIADDMNMX R53, R5, 0x48, R92, PT ;  /* 0x0000004805357846 */ /* 0x000fe2000380015c */
[----:B------:R-:W-:Y:S01]  /*3390*/  VIADD R5, R13, 0x8 ;  /* 0x000000080d057836 */ /* 0x000fe20000000000 */
[-C--:B------:R-:W-:Y:S01]  /*33a0*/  ISETP.GE.AND P0, PT, R4, R52.reuse, PT ;  /* 0x000000340400720c */ /* 0x080fe20003f06270 */
[CC--:B------:R-:W-:Y:S01]  /*33b0*/  FFMA.FTZ R9, R6.reuse, R201.reuse, R59 ;  /* 0x000000c906097223 */ /* 0x0c0fe2000001003b */
[----:B------:R-:W-:Y:S01]  /*33c0*/  FFMA.FTZ R8, R6, R201, R89 ;  /* 0x000000c906087223 */ /* 0x000fe20000010059 */
[----:B------:R-:W-:Y:S01]  /*33d0*/  ISETP.GE.AND P5, PT, R4, R51, PT ;  /* 0x000000330400720c */ /* 0x000fe20003fa6270 */
[----:B------:R-:W-:Y:S01]  /*33e0*/  FFMA.FTZ R6, R6, R201, R91 ;  /* 0x000000c906067223 */ /* 0x000fe2000001005b */
[----:B------:R-:W-:Y:S01]  /*33f0*/  FSEL R37, R7, -INF , !P0 ;  /* 0xff80000007257808 */ /* 0x000fe20004000000 */
[----:B------:R-:W-:Y:S01]  /*3400*/  HMMA.16816.F32 R16, R16, R86, R96 ;  /* 0x000000561010723c */ /* 0x000fe20000001860 */
[C---:B------:R-:W-:Y:S01]  /*3410*/  ISETP.GE.AND P6, PT, R5.reuse, R52, PT ;  /* 0x000000340500720c */ /* 0x040fe20003fc6270 */
[----:B------:R1:W-:Y:S01]  /*3420*/  STL [R1+0x128], R49 ;  /* 0x0001283101007387 */ /* 0x0003e20000100800 */
[----:B------:R-:W-:Y:S01]  /*3430*/  BAR.SYNC.DEFER_BLOCKING 0x0 ;  /* 0x0000000000007b1d */ /* 0x000fe20000010000 */
[----:B------:R-:W-:-:S02]  /*3440*/  ISETP.GE.AND P4, PT, R5, R51, PT ;  /* 0x000000330500720c */ /* 0x000fc40003f86270 */
[CC--:B------:R-:W-:Y:S02]  /*3450*/  ISETP.GE.AND P2, PT, R5.reuse, R54.reuse, PT ;  /* 0x000000360500720c */ /* 0x0c0fe40003f46270 */
[-C--:B------:R-:W-:Y:S02]  /*3460*/  ISETP.GE.AND P0, PT, R5, R53.reuse, PT ;  /* 0x000000350500720c */ /* 0x080fe40003f06270 */
[C---:B------:R-:W-:Y:S02]  /*3470*/  ISETP.GE.AND P3, PT, R4.reuse, R54, PT ;  /* 0x000000360400720c */ /* 0x040fe40003f66270 */
[----:B------:R-:W-:Y:S01]  /*3480*/  ISETP.GE.AND P1, PT, R4, R53, PT ;  /* 0x000000350400720c */ /* 0x000fe20003f26270 */
[----:B------:R-:W-:Y:S01]  /*3490*/  VIADD R4, R13, 0x9 ;  /* 0x000000090d047836 */ /* 0x000fe20000000000 */
[----:B------:R-:W-:Y:S02]  /*34a0*/  I2FP.F32.S32 R5, R5 ;  /* 0x0000000500057245 */ /* 0x000fe40000201400 */
[----:B------:R-:W-:-:S02]  /*34b0*/  FSEL R131, R6, -INF , !P1 ;  /* 0xff80000006837808 */ /* 0x000fc40004800000 */
[----:B------:R-:W-:Y:S01]  /*34c0*/  I2FP.F32.S32 R6, R4 ;  /* 0x0000000400067245 */ /* 0x000fe20000201400 */
[-C--:B------:R-:W-:Y:S01]  /*34d0*/  FFMA.FTZ R7, R5, R201.reuse, R44 ;  /* 0x000000c905077223 */ /* 0x080fe2000001002c */
[----:B------:R-:W-:Y:S01]  /*34e0*/  FSEL R50, R9, -INF , !P5 ;  /* 0xff80000009327808 */ /* 0x000fe20006800000 */
[CC--:B------:R-:W-:Y:S01]  /*34f0*/  FFMA.FTZ R9, R5.reuse, R201.reuse, R76 ;  /* 0x000000c905097223 */ /* 0x0c0fe2000001004c */
[----:B------:R-:W-:Y:S01]  /*3500*/  FSEL R136, R8, -INF , !P3 ;  /* 0xff80000008887808 */ /* 0x000fe20005800000 */
[-C--:B------:R-:W-:Y:S01]  /*3510*/  FFMA.FTZ R10, R5, R201.reuse, R46 ;  /* 0x000000c9050a7223 */ /* 0x080fe2000001002e */
[----:B------:R-:W-:Y:S01]  /*3520*/  FSEL R38, R7, -INF , !P6 ;  /* 0xff80000007267808 */ /* 0x000fe20007000000 */
[-C--:B------:R-:W-:Y:S01]  /*3530*/  FFMA.FTZ R7, R5, R201.reuse, R78 ;  /* 0x000000c905077223 */ /* 0x080fe2000001004e */
[----:B------:R-:W-:Y:S01]  /*3540*/  ISETP.GE.AND P5, PT, R4, R52, PT ;  /* 0x000000340400720c */ /* 0x000fe20003fa6270 */
[----:B------:R-:W-:Y:S01]  /*3550*/  FFMA.FTZ R8, R6, R201, R45 ;  /* 0x000000c906087223 */ /* 0x000fe2000001002d */
[----:B------:R-:W-:Y:S01]  /*3560*/  ISETP.GE.AND P3, PT, R4, R51, PT ;  /* 0x000000330400720c */ /* 0x000fe20003f66270 */
[----:B------:R-:W-:Y:S01]  /*3570*/  FFMA.FTZ R11, R6, R201, R47 ;  /* 0x000000c9060b7223 */ /* 0x000fe2000001002f */
[C---:B------:R-:W-:Y:S01]  /*3580*/  ISETP.GE.AND P1, PT, R4.reuse, R54, PT ;  /* 0x000000360400720c */ /* 0x040fe20003f26270 */
[C---:B------:R-:W-:Y:S01]  /*3590*/  VIADD R5, R13.reuse, 0x11 ;  /* 0x000000110d057836 */ /* 0x040fe20000000000 */
[----:B------:R-:W-:Y:S01]  /*35a0*/  ISETP.GE.AND P6, PT, R4, R53, PT ;  /* 0x000000350400720c */ /* 0x000fe20003fc6270 */
[----:B------:R-:W-:Y:S01]  /*35b0*/  VIADD R4, R13, 0x10 ;  /* 0x000000100d047836 */ /* 0x000fe20000000000 */
[----:B------:R-:W-:-:S02]  /*35c0*/  FSEL R47, R10, -INF , !P4 ;  /* 0xff8000000a2f7808 */ /* 0x000fc40006000000 */
[----:B------:R-:W-:Y:S02]  /*35d0*/  FSEL R137, R9, -INF , !P2 ;  /* 0xff80000009897808 */ /* 0x000fe40005000000 */
[----:B------:R-:W-:Y:S02]  /*35e0*/  FSEL R132, R7, -INF , !P0 ;  /* 0xff80000007847808 */ /* 0x000fe40004000000 */
[----:B------:R-:W-:Y:S01]  /*35f0*/  FSEL R44, R8, -INF , !P5 ;  /* 0xff800000082c7808 */ /* 0x000fe20006800000 */
[-C--:B------:R-:W-:Y:S01]  /*3600*/  FFMA.FTZ R8, R6, R201.reuse, R77 ;  /* 0x000000c906087223 */ /* 0x080fe2000001004d */
[----:B------:R-:W-:Y:S01]  /*3610*/  ISETP.GE.AND P4, PT, R4, R52, PT ;  /* 0x000000340400720c */ /* 0x000fe20003f86270 */
[----:B------:R-:W-:Y:S01]  /*3620*/  FFMA.FTZ R6, R6, R201, R79 ;  /* 0x000000c906067223 */ /* 0x000fe2000001004f */
[C---:B------:R-:W-:Y:S02]  /*3630*/  ISETP.GE.AND P2, PT, R4.reuse, R51, PT ;  /* 0x000000330400720c */ /* 0x040fe40003f46270 */
[----:B------:R-:W-:-:S02]  /*3640*/  ISETP.GE.AND P0, PT, R4, R54, PT ;  /* 0x000000360400720c */ /* 0x000fc40003f06270 */
[----:B------:R-:W-:Y:S02]  /*3650*/  ISETP.GE.AND P5, PT, R4, R53, PT ;  /* 0x000000350400720c */ /* 0x000fe40003fa6270 */
[----:B------:R-:W-:Y:S02]  /*3660*/  I2FP.F32.S32 R4, R4 ;  /* 0x0000000400047245 */ /* 0x000fe40000201400 */
[----:B------:R-:W-:Y:S02]  /*3670*/  FSEL R130, R6, -INF , !P6 ;  /* 0xff80000006827808 */ /* 0x000fe40007000000 */
[----:B------:R-:W-:Y:S01]  /*3680*/  I2FP.F32.S32 R6, R5 ;  /* 0x0000000500067245 */ /* 0x000fe20000201400 */
[-C--:B------:R-:W-:Y:S01]  /*3690*/  FFMA.FTZ R7, R4, R201.reuse, R20 ;  /* 0x000000c904077223 */ /* 0x080fe20000010014 */
[----:B------:R-:W-:Y:S01]  /*36a0*/  FSEL R135, R8, -INF , !P1 ;  /* 0xff80000008877808 */ /* 0x000fe20004800000 */
[CC--:B------:R-:W-:Y:S01]  /*36b0*/  FFMA.FTZ R10, R4.reuse, R201.reuse, R22 ;  /* 0x000000c9040a7223 */ /* 0x0c0fe20000010016 */
[----:B------:R-:W-:Y:S01]  /*36c0*/  FSEL R46, R11, -INF , !P3 ;  /* 0xff8000000b2e7808 */ /* 0x000fe20005800000 */
[CC--:B------:R-:W-:Y:S01]  /*36d0*/  FFMA.FTZ R9, R4.reuse, R201.reuse, R72 ;  /* 0x000000c904097223 */ /* 0x0c0fe20000010048 */
[----:B------:R-:W-:Y:S01]  /*36e0*/  FSEL R39, R7, -INF , !P4 ;  /* 0xff80000007277808 */ /* 0x000fe20006000000 */
[-C--:B------:R-:W-:Y:S01]  /*36f0*/  FFMA.FTZ R7, R4, R201.reuse, R74 ;  /* 0x000000c904077223 */ /* 0x080fe2000001004a */
[-C--:B------:R-:W-:Y:S01]  /*3700*/  FFMA.FTZ R8, R6, R201.reuse, R21 ;  /* 0x000000c906087223 */ /* 0x080fe20000010015 */
[----:B------:R-:W-:Y:S01]  /*3710*/  ISETP.GE.AND P3, PT, R5, R52, PT ;  /* 0x000000340500720c */ /* 0x000fe20003f66270 */
[----:B------:R-:W-:Y:S01]  /*3720*/  VIADD R4, R13, 0x18 ;  /* 0x000000180d047836 */ /* 0x000fe20000000000 */
[----:B------:R-:W-:Y:S01]  /*3730*/  FSEL R57, R10, -INF , !P2 ;  /* 0xff8000000a397808 */ /* 0x000fe20005000000 */
[----:B------:R-:W-:Y:S01]  /*3740*/  FFMA.FTZ R11, R6, R201, R23 ;  /* 0x000000c9060b7223 */ /* 0x000fe20000010017 */
[----:B------:R-:W-:-:S02]  /*3750*/  FSEL R134, R9, -INF , !P0 ;  /* 0xff80000009867808 */ /* 0x000fc40004000000 */
[----:B------:R-:W-:Y:S02]  /*3760*/  FSEL R127, R7, -INF , !P5 ;  /* 0xff800000077f7808 */ /* 0x000fe40006800000 */
[----:B------:R-:W-:Y:S01]  /*3770*/  FSEL R45, R8, -INF , !P3 ;  /* 0xff800000082d7808 */ /* 0x000fe20005800000 */
[-C--:B------:R-:W-:Y:S01]  /*3780*/  FFMA.FTZ R8, R6, R201.reuse, R73 ;  /* 0x000000c906087223 */ /* 0x080fe20000010049 */
[----:B------:R-:W-:Y:S01]  /*3790*/  ISETP.GE.AND P2, PT, R4, R52, PT ;  /* 0x000000340400720c */ /* 0x000fe20003f46270 */
[----:B------:R-:W-:Y:S01]  /*37a0*/  FFMA.FTZ R6, R6, R201, R75 ;  /* 0x000000c906067223 */ /* 0x000fe2000001004b */
[C---:B------:R-:W-:Y:S02]  /*37b0*/  ISETP.GE.AND P0, PT, R4.reuse, R51, PT ;  /* 0x000000330400720c */ /* 0x040fe40003f06270 */
[C---:B------:R-:W-:Y:S02]  /*37c0*/  ISETP.GE.AND P5, PT, R4.reuse, R54, PT ;  /* 0x000000360400720c */ /* 0x040fe40003fa6270 */
[----:B------:R-:W-:-:S02]  /*37d0*/  ISETP.GE.AND P3, PT, R4, R53, PT ;  /* 0x000000350400720c */ /* 0x000fc40003f66270 */
[C---:B------:R-:W-:Y:S02]  /*37e0*/  ISETP.GE.AND P1, PT, R5.reuse, R51, PT ;  /* 0x000000330500720c */ /* 0x040fe40003f26270 */
[C---:B------:R-:W-:Y:S02]  /*37f0*/  ISETP.GE.AND P6, PT, R5.reuse, R54, PT ;  /* 0x000000360500720c */ /* 0x040fe40003fc6270 */
[----:B------:R-:W-:Y:S01]  /*3800*/  ISETP.GE.AND P4, PT, R5, R53, PT ;  /* 0x000000350500720c */ /* 0x000fe20003f86270 */
[----:B------:R-:W-:Y:S01]  /*3810*/  VIADD R5, R13, 0x19 ;  /* 0x000000190d057836 */ /* 0x000fe20000000000 */
        /* <DEDUP_REMOVED lines=52> */
[----:B------:R-:W-:Y:S02]  /*3b60*/  I2FP.F32.S32 R4, R4 ;  /* 0x0000000400047245 */ /* 0x000fe40000201400 */
[C---:B------:R-:W-:Y:S02]  /*3b70*/  ISETP.GE.AND P4, PT, R5.reuse, R51, PT ;  /* 0x000000330500720c */ /* 0x040fe40003f86270 */
[C---:B------:R-:W-:Y:S01]  /*3b80*/  ISETP.GE.AND P2, PT, R5.reuse, R54, PT ;  /* 0x000000360500720c */ /* 0x040fe20003f46270 */
[C---:B------:R-:W-:Y:S01]  /*3b90*/  FFMA.FTZ R7, R4.reuse, R201, R28 ;  /* 0x000000c904077223 */ /* 0x040fe2000001001c */
[----:B------:R-:W-:Y:S01]  /*3ba0*/  ISETP.GE.AND P0, PT, R5, R53, PT ;  /* 0x000000350500720c */ /* 0x000fe20003f06270 */
[----:B------:R-:W-:Y:S01]  /*3bb0*/  VIADD R5, R13, 0x29 ;  /* 0x000000290d057836 */ /* 0x000fe20000000000 */
[----:B------:R-:W-:Y:S01]  /*3bc0*/  FSEL R81, R11, -INF , !P4 ;  /* 0xff8000000b517808 */ /* 0x000fe20006000000 */
[-C--:B------:R-:W-:Y:S01]  /*3bd0*/  FFMA.FTZ R9, R4, R201.reuse, R60 ;  /* 0x000000c904097223 */ /* 0x080fe2000001003c */
[----:B------:R-:W-:Y:S01]  /*3be0*/  FSEL R123, R8, -INF , !P2 ;  /* 0xff800000087b7808 */ /* 0x000fe20005000000 */
[-C--:B------:R-:W-:Y:S01]  /*3bf0*/  FFMA.FTZ R10, R4, R201.reuse, R30 ;  /* 0x000000c9040a7223 */ /* 0x080fe2000001001e */
[----:B------:R-:W-:Y:S01]  /*3c00*/  FSEL R118, R6, -INF , !P0 ;  /* 0xff80000006767808 */ /* 0x000fe20004000000 */
[----:B------:R-:W-:Y:S01]  /*3c10*/  FFMA.FTZ R6, R4, R201, R62 ;  /* 0x000000c904067223 */ /* 0x000fe2000001003e */
[----:B------:R-:W-:Y:S01]  /*3c20*/  FSEL R85, R7, -INF , !P5 ;  /* 0xff80000007557808 */ /* 0x000fe20006800000 */
[----:B------:R-:W-:Y:S01]  /*3c30*/  VIADD R4, R13, 0x31 ;  /* 0x000000310d047836 */ /* 0x000fe20000000000 */
[----:B------:R-:W-:-:S02]  /*3c40*/  ISETP.GE.AND P4, PT, R5, R52, PT ;  /* 0x000000340500720c */ /* 0x000fc40003f86270 */
[C---:B------:R-:W-:Y:S02]  /*3c50*/  ISETP.GE.AND P2, PT, R5.reuse, R51, PT ;  /* 0x000000330500720c */ /* 0x040fe40003f46270 */
[C---:B------:R-:W-:Y:S02]  /*3c60*/  ISETP.GE.AND P0, PT, R5.reuse, R54, PT ;  /* 0x000000360500720c */ /* 0x040fe40003f06270 */
[----:B------:R-:W-:Y:S02]  /*3c70*/  ISETP.GE.AND P5, PT, R5, R53, PT ;  /* 0x000000350500720c */ /* 0x000fe40003fa6270 */
[----:B------:R-:W-:Y:S01]  /*3c80*/  I2FP.F32.S32 R7, R5 ;  /* 0x0000000500077245 */ /* 0x000fe20000201400 */
[----:B------:R-:W-:Y:S01]  /*3c90*/  VIADD R5, R13, 0x30 ;  /* 0x000000300d057836 */ /* 0x000fe20000000000 */
[----:B------:R-:W-:Y:S02]  /*3ca0*/  FSEL R117, R6, -INF , !P6 ;  /* 0xff80000006757808 */ /* 0x000fe40007000000 */
[----:B------:R-:W-:Y:S01]  /*3cb0*/  FSEL R121, R9, -INF , !P1 ;  /* 0xff80000009797808 */ /* 0x000fe20004800000 */
[C---:B------:R-:W-:Y:S01]  /*3cc0*/  FFMA.FTZ R8, R7.reuse, R201, R29 ;  /* 0x000000c907087223 */ /* 0x040fe2000001001d */
[----:B------:R-:W-:Y:S01]  /*3cd0*/  I2FP.F32.S32 R6, R5 ;  /* 0x0000000500067245 */ /* 0x000fe20000201400 */
[CC--:B------:R-:W-:Y:S01]  /*3ce0*/  FFMA.FTZ R9, R7.reuse, R201.reuse, R61 ;  /* 0x000000c907097223 */ /* 0x0c0fe2000001003d */
[----:B------:R-:W-:Y:S01]  /*3cf0*/  FSEL R91, R10, -INF , !P3 ;  /* 0xff8000000a5b7808 */ /* 0x000fe20005800000 */
[-C--:B------:R-:W-:Y:S01]  /*3d00*/  FFMA.FTZ R11, R7, R201.reuse, R31 ;  /* 0x000000c9070b7223 */ /* 0x080fe2000001001f */
[----:B------:R-:W-:Y:S01]  /*3d10*/  FSEL R60, R8, -INF , !P4 ;  /* 0xff800000083c7808 */ /* 0x000fe20006000000 */
[----:B------:R-:W-:Y:S01]  /*3d20*/  FFMA.FTZ R8, R6, R201, R32 ;  /* 0x000000c906087223 */ /* 0x000fe20000010020 */
[----:B------:R-:W-:-:S02]  /*3d30*/  ISETP.GE.AND P3, PT, R5, R52, PT ;  /* 0x000000340500720c */ /* 0x000fc40003f66270 */
[C---:B------:R-:W-:Y:S02]  /*3d40*/  ISETP.GE.AND P1, PT, R5.reuse, R51, PT ;  /* 0x000000330500720c */ /* 0x040fe40003f26270 */
[C---:B------:R-:W-:Y:S02]  /*3d50*/  ISETP.GE.AND P6, PT, R5.reuse, R54, PT ;  /* 0x000000360500720c */ /* 0x040fe40003fc6270 */
[----:B------:R-:W-:Y:S01]  /*3d60*/  ISETP.GE.AND P4, PT, R5, R53, PT ;  /* 0x000000350500720c */ /* 0x000fe20003f86270 */
[-C--:B------:R-:W-:Y:S01]  /*3d70*/  FFMA.FTZ R5, R7, R201.reuse, R63 ;  /* 0x000000c907057223 */ /* 0x080fe2000001003f */
[----:B------:R-:W-:Y:S01]  /*3d80*/  FSEL R119, R9, -INF , !P0 ;  /* 0xff80000009777808 */ /* 0x000fe20004000000 */
[-C--:B------:R-:W-:Y:S01]  /*3d90*/  FFMA.FTZ R9, R6, R201.reuse, R108 ;  /* 0x000000c906097223 */ /* 0x080fe2000001006c */
[----:B------:R-:W-:Y:S01]  /*3da0*/  FSEL R94, R8, -INF , !P3 ;  /* 0xff800000085e7808 */ /* 0x000fe20005800000 */
[CC--:B------:R-:W-:Y:S01]  /*3db0*/  FFMA.FTZ R8, R6.reuse, R201.reuse, R34 ;  /* 0x000000c906087223 */ /* 0x0c0fe20000010022 */
[----:B------:R-:W-:Y:S01]  /*3dc0*/  FSEL R116, R5, -INF , !P5 ;  /* 0xff80000005747808 */ /* 0x000fe20006800000 */
[----:B------:R-:W-:Y:S01]  /*3dd0*/  FFMA.FTZ R6, R6, R201, R110 ;  /* 0x000000c906067223 */ /* 0x000fe2000001006e */
[----:B------:R-:W-:Y:S01]  /*3de0*/  I2FP.F32.S32 R5, R4 ;  /* 0x0000000400057245 */ /* 0x000fe20000201400 */
[----:B------:R-:W-:Y:S01]  /*3df0*/  VIADD R7, R13, 0x38 ;  /* 0x000000380d077836 */ /* 0x000fe20000000000 */
[----:B------:R-:W-:-:S02]  /*3e00*/  FSEL R100, R8, -INF , !P1 ;  /* 0xff80000008647808 */ /* 0x000fc40004800000 */
[----:B------:R-:W-:Y:S01]  /*3e10*/  FSEL R110, R9, -INF , !P6 ;  /* 0xff800000096e7808 */ /* 0x000fe20007000000 */
[CC--:B------:R-:W-:Y:S01]  /*3e20*/  FFMA.FTZ R8, R5.reuse, R201.reuse, R33 ;  /* 0x000000c905087223 */ /* 0x0c0fe20000010021 */
[----:B------:R-:W-:Y:S01]  /*3e30*/  FSEL R107, R6, -INF , !P4 ;  /* 0xff800000066b7808 */ /* 0x000fe20006000000 */
[CC--:B------:R-:W-:Y:S01]  /*3e40*/  FFMA.FTZ R10, R5.reuse, R201.reuse, R35 ;  /* 0x000000c9050a7223 */ /* 0x0c0fe20000010023 */
[CC--:B------:R-:W-:Y:S01]  /*3e50*/  FFMA.FTZ R9, R5.reuse, R201.reuse, R109 ;  /* 0x000000c905097223 */ /* 0x0c0fe2000001006d */
[----:B------:R-:W-:Y:S01]  /*3e60*/  FFMA.FTZ R6, R5, R201, R111 ;  /* 0x000000c905067223 */ /* 0x000fe2000001006f */
[----:B------:R-:W-:Y:S02]  /*3e70*/  ISETP.GE.AND P0, PT, R4, R51, PT ;  /* 0x000000330400720c */ /* 0x000fe40003f06270 */
[----:B------:R-:W-:Y:S02]  /*3e80*/  I2FP.F32.S32 R5, R13 ;  /* 0x0000000d00057245 */ /* 0x000fe40000201400 */
[----:B------:R-:W-:-:S02]  /*3e90*/  FSEL R89, R11, -INF , !P2 ;  /* 0xff8000000b597808 */ /* 0x000fc40005000000 */
[C---:B------:R-:W-:Y:S02]  /*3ea0*/  ISETP.GE.AND P5, PT, R4.reuse, R54, PT ;  /* 0x000000360400720c */ /* 0x040fe40003fa6270 */
[CC--:B------:R-:W-:Y:S02]  /*3eb0*/  ISETP.GE.AND P2, PT, R4.reuse, R52.reuse, PT ;  /* 0x000000340400720c */ /* 0x0c0fe40003f46270 */
[----:B------:R-:W-:Y:S02]  /*3ec0*/  ISETP.GE.AND P3, PT, R4, R53, PT ;  /* 0x000000350400720c */ /* 0x000fe40003f66270 */
[----:B------:R-:W-:Y:S02]  /*3ed0*/  I2FP.F32.S32 R4, R7 ;  /* 0x0000000700047245 */ /* 0x000fe40000201400 */
[----:B------:R-:W-:Y:S01]  /*3ee0*/  FSEL R96, R10, -INF , !P0 ;  /* 0xff8000000a607808 */ /* 0x000fe20004000000 */
[-C--:B------:R-:W-:Y:S01]  /*3ef0*/  FFMA.FTZ R10, R5, R201.reuse, R58 ;  /* 0x000000c9050a7223 */ /* 0x080fe2000001003a */
[----:B------:R-:W-:Y:S01]  /*3f00*/  FSEL R109, R9, -INF , !P5 ;  /* 0xff800000096d7808 */ /* 0x000fe20006800000 */
[-C--:B------:R-:W-:Y:S01]  /*3f10*/  FFMA.FTZ R11, R4, R201.reuse, R112 ;  /* 0x000000c9040b7223 */ /* 0x080fe20000010070 */
[----:B------:R-:W-:Y:S01]  /*3f20*/  FSEL R87, R8, -INF , !P2 ;  /* 0xff80000008577808 */ /* 0x000fe20005000000 */
[C---:B------:R-:W-:Y:S01]  /*3f30*/  FFMA.FTZ R12, R4.reuse, R201, R18 ;  /* 0x000000c9040c7223 */ /* 0x040fe20000010012 */
[----:B------:R-:W-:Y:S01]  /*3f40*/  ISETP.GE.AND P5, PT, R13, R51, PT ;  /* 0x000000330d00720c */ /* 0x000fe20003fa6270 */
[-C--:B------:R-:W-:Y:S01]  /*3f50*/  FFMA.FTZ R8, R4, R201.reuse, R114 ;  /* 0x000000c904087223 */ /* 0x080fe20000010072 */
[----:B------:R-:W-:Y:S01]  /*3f60*/  ISETP.GE.AND P1, PT, R7, R52, PT ;  /* 0x000000340700720c */ /* 0x000fe20003f26270 */
[----:B------:R-:W-:Y:S01]  /*3f70*/  FFMA.FTZ R9, R5, R201, R88 ;  /* 0x000000c905097223 */ /* 0x000fe20000010058 */
[----:B------:R-:W-:-:S02]  /*3f80*/  ISETP.GE.AND P6, PT, R7, R51, PT ;  /* 0x000000330700720c */ /* 0x000fc40003fc6270 */
[C---:B------:R-:W-:Y:S02]  /*3f90*/  ISETP.GE.AND P4, PT, R7.reuse, R54, PT ;  /* 0x000000360700720c */ /* 0x040fe40003f86270 */
[----:B------:R-:W-:Y:S01]  /*3fa0*/  ISETP.GE.AND P2, PT, R7, R53, PT ;  /* 0x000000350700720c */ /* 0x000fe20003f46270 */
[-C--:B------:R-:W-:Y:S01]  /*3fb0*/  FFMA.FTZ R7, R4, R201.reuse, R16 ;  /* 0x000000c904077223 */ /* 0x080fe20000010010 */
[----:B------:R-:W-:Y:S01]  /*3fc0*/  FSEL R98, R6, -INF , !P3 ;  /* 0xff80000006627808 */ /* 0x000fe20005800000 */
[-C--:B------:R-:W-:Y:S01]  /*3fd0*/  FFMA.FTZ R6, R5, R201.reuse, R56 ;  /* 0x000000c905067223 */ /* 0x080fe20000010038 */
[C---:B------:R-:W-:Y:S01]  /*3fe0*/  ISETP.GE.AND P0, PT, R13.reuse, R52, PT ;  /* 0x000000340d00720c */ /* 0x040fe20003f06270 */
[----:B------:R-:W-:Y:S01]  /*3ff0*/  VIADD R4, R13, 0x39 ;  /* 0x000000390d047836 */ /* 0x000fe20000000000 */
[----:B------:R-:W-:Y:S01]  /*4000*/  FSEL R23, R10, -INF , !P5 ;  /* 0xff8000000a177808 */ /* 0x000fe20006800000 */
[----:B------:R-:W-:Y:S01]  /*4010*/  FFMA.FTZ R5, R5, R201, R90 ;  /* 0x000000c905057223 */ /* 0x000fe2000001005a */
[----:B------:R-:W-:-:S02]  /*4020*/  ISETP.GE.AND P5, PT, R159, 0x2, PT ;  /* 0x000000029f00780c */ /* 0x000fc40003fa6270 */
        /* <DEDUP_REMOVED lines=10> */
[C---:B------:R-:W-:Y:S01]  /*40d0*/  ISETP.GE.AND P3, PT, R13.reuse, R54, PT ;  /* 0x000000360d00720c */ /* 0x040fe20003f66270 */
[CC--:B------:R-:W-:Y:S01]  /*40e0*/  FFMA.FTZ R8, R4.reuse, R201.reuse, R17 ;  /* 0x000000c904087223 */ /* 0x0c0fe20000010011 */
[CC--:B------:R-:W-:Y:S01]  /*40f0*/  FFMA.FTZ R7, R4.reuse, R201.reuse, R19 ;  /* 0x000000c904077223 */ /* 0x0c0fe20000010013 */
[CC--:B------:R-:W-:Y:S01]  /*4100*/  FFMA.FTZ R6, R4.reuse, R201.reuse, R113 ;  /* 0x000000c904067223 */ /* 0x0c0fe20000010071 */
[----:B------:R-:W-:Y:S01]  /*4110*/  FFMA.FTZ R4, R4, R201, R115 ;  /* 0x000000c904047223 */ /* 0x000fe20000010073 */
[----:B------:R-:W-:-:S02]  /*4120*/  ISETP.GE.AND P1, PT, R13, R53, PT ;  /* 0x000000350d00720c */ /* 0x000fc40003f26270 */
[----:B------:R-:W-:Y:S02]  /*4130*/  FSEL R88, R9, -INF , !P3 ;  /* 0xff80000009587808 */ /* 0x000fe40005800000 */
[----:B------:R-:W-:Y:S02]  /*4140*/  FSEL R67, R5, -INF , !P1 ;  /* 0xff80000005437808 */ /* 0x000fe40004800000 */
[----:B------:R-:W-:Y:S02]  /*4150*/  FSEL R90, R8, -INF , !P6 ;  /* 0xff800000085a7808 */ /* 0x000fe40007000000 */
[----:B------:R-:W-:Y:S02]  /*4160*/  FSEL R95, R7, -INF , !P4 ;  /* 0xff800000075f7808 */ /* 0x000fe40006000000 */
[----:B------:R-:W-:Y:S02]  /*4170*/  FSEL R99, R6, -INF , !P2 ;  /* 0xff80000006637808 */ /* 0x000fe40005000000 */
[----:B------:R-:W-:Y:S01]  /*4180*/  FSEL R86, R4, -INF , !P0 ;  /* 0xff80000004567808 */ /* 0x000fe20004000000 */
[----:B-1----:R-:W-:Y:S06]  /*4190*/  @!P5 BRA `(.L_x_691) ;  /* 0x0000000000ecd947 */ /* 0x002fec0003800000 */
[----:B------:R-:W-:Y:S01]  /*41a0*/  VIADD R4, R159, 0xfffffffe ;  /* 0xfffffffe9f047836 */ /* 0x000fe20000000000 */
[-C--:B------:R-:W-:Y:S01]  /*41b0*/  ISETP.GE.AND P4, PT, R170, R205.reuse, PT ;  /* 0x000000cdaa00720c */ /* 0x080fe20003f86270 */
[----:B------:R-:W-:Y:S01]  /*41c0*/  BSSY B0, `(.L_x_692) ;  /* 0x0000037000007945 */ /* 0x000fe20003800000 */
[-C--:B------:R-:W-:Y:S01]  /*41d0*/  ISETP.GE.AND P3, PT, R247, R205.reuse, PT ;  /* 0x000000cdf700720c */ /* 0x080fe20003f66270 */
[----:B------:R-:W-:Y:S01]  /*41e0*/  IMAD R6, R167, R4, RZ ;  /* 0x00000004a7067224 */ /* 0x000fe200078e02ff */
[----:B------:R-:W-:Y:S01]  /*41f0*/  SHF.R.S32.HI R7, RZ, 0x1f, R4 ;  /* 0x0000001fff077819 */ /* 0x000fe20000011404 */
[----:B------:R-:W-:Y:S01]  /*4200*/  IMAD.WIDE.U32 R4, R4, R166, R168 ;  /* 0x000000a604047225 */ /* 0x000fe200078e00a8 */
[----:B------:R-:W-:-:S03]  /*4210*/  ISETP.GE.AND P1, PT, R248, R205, PT ;  /* 0x000000cdf800720c */ /* 0x000fc60003f26270 */
[----:B------:R-:W-:-:S04]  /*4220*/  IMAD R6, R7, R166, R6 ;  /* 0x000000a607067224 */ /* 0x000fc800078e0206 */
[----:B------:R-:W-:Y:S01]  /*4230*/  IMAD.IADD R6, R5, 0x1, R6 ;  /* 0x0000000105067824 */ /* 0x000fe200078e0206 */
[CC--:B------:R-:W-:Y:S01]  /*4240*/  @!P4 LEA R16, P6, R4.reuse, R218.reuse, 0x1 ;  /* 0x000000da0410c211 */ /* 0x0c0fe200078c08ff */
[----:B------:R1:W-:Y:S01]  /*4250*/  @P4 STS [R204+0x6000], RZ ;  /* 0x006000ffcc004388 */ /* 0x0003e20000000800 */
[CC--:B------:R-:W-:Y:S02]  /*4260*/  @!P3 LEA R14, P2, R4.reuse, R218.reuse, 0x1 ;  /* 0x000000da040eb211 */ /* 0x0c0fe400078408ff */
[CCC-:B------:R-:W-:Y:S01]  /*4270*/  @!P4 LEA.HI.X R17, R4.reuse, R219.reuse, R6.reuse, 0x1, P6 ;  /* 0x000000db0411c211 */ /* 0x1c0fe200030f0c06 */
[----:B------:R1:W-:Y:S01]  /*4280*/  @P4 STS [R204+0x6004], RZ ;  /* 0x006004ffcc004388 */ /* 0x0003e20000000800 */
[C---:B------:R-:W-:Y:S02]  /*4290*/  @!P1 LEA R12, P0, R4.reuse, R218, 0x1 ;  /* 0x000000da040c9211 */ /* 0x040fe400078008ff */
[----:B------:R-:W-:Y:S01]  /*42a0*/  IADD3 R5, P6, R165, R4, RZ ;  /* 0x00000004a5057210 */ /* 0x000fe20007fde0ff */
[----:B------:R1:W-:Y:S01]  /*42b0*/  @P4 STS.64 [R204+0x6008], RZ ;  /* 0x006008ffcc004388 */ /* 0x0003e20000000a00 */
[----:B------:R-:W-:-:S02]  /*42c0*/  @!P3 LEA.HI.X R15, R4, R219, R6, 0x1, P2 ;  /* 0x000000db040fb211 */ /* 0x000fc400010f0c06 */
[-CC-:B------:R-:W-:Y:S01]  /*42d0*/  @!P1 LEA.HI.X R13, R4, R219.reuse, R6.reuse, 0x1, P0 ;  /* 0x000000db040d9211 */ /* 0x180fe200000f0c06 */
[----:B------:R-:W-:Y:S01]  /*42e0*/  IMAD.X R6, R164, 0x1, R6, P6 ;  /* 0x00000001a4067824 */ /* 0x000fe200030e0606 */
[CC--:B------:R-:W-:Y:S01]  /*42f0*/  @!P4 LEA R10, P2, R5.reuse, R218.reuse, 0x1 ;  /* 0x000000da050ac211 */ /* 0x0c0fe200078408ff */
[----:B------:R-:W-:Y:S01]  /*4300*/  @!PT LDS RZ, [RZ] ;  /* 0x00000000fffff984 */ /* 0x000fe20000000800 */
[----:B------:R-:W-:Y:S01]  /*4310*/  @!PT LDS RZ, [RZ] ;  /* 0x00000000fffff984 */ /* 0x000fe20000000800 */
[----:B------:R-:W-:Y:S01]  /*4320*/  @!PT LDS RZ, [RZ] ;  /* 0x00000000fffff984 */ /* 0x000fe20000000800 */
[----:B------:R1:W-:Y:S01]  /*4330*/  @!P4 LDGSTS.E.BYPASS.LTC128B.128 [R204+0x6000], desc[UR4][R16.64] ;  /* 0x0600000010cccfae */ /* 0x0003e2000b901d44 */
[C---:B------:R-:W-:Y:S02]  /*4340*/  @!P3 LEA R8, P0, R5.reuse, R218, 0x1 ;  /* 0x000000da0508b211 */ /* 0x040fe400078008ff */
[CCC-:B------:R-:W-:Y:S01]  /*4350*/  @!P4 LEA.HI.X R11, R5.reuse, R219.reuse, R6.reuse, 0x1, P2 ;  /* 0x000000db050bc211 */ /* 0x1c0fe200010f0c06 */
        /* <DEDUP_REMOVED lines=29> */
.L_x_693:
[----:B------:R-:W-:Y:S05]  /*4530*/  BSYNC B0 ;  /* 0x0000000000007941 */ /* 0x000fea0003800000 */
.L_x_692:
[----:B------:R-:W0:Y:S02]  /*4540*/  LDGDEPBAR ;  /* 0x00000000000079af */ /* 0x000e240000000000 */
.L_x_691:
[----:B------:R-:W-:Y:S05]  /*4550*/  BSYNC B1 ;  /* 0x0000000000017941 */ /* 0x000fea0003800000 */
.L_x_690:
[----:B--2---:R-:W2:Y:S01]  /*4560*/  LD.E R4, desc[UR4][R172.64+0xdc] ;  /* 0x0000dc04ac047980 */ /* 0x004ea2000c101900 */
[----:B------:R-:W-:Y:S01]  /*4570*/  FMNMX.FTZ R6, R22, R37, !PT ;  /* 0x0000002516067209 */ /* 0x000fe20007810000 */
[----:B------:R-:W-:Y:S01]  /*4580*/  IMAD R174, R0, 0x2, R3 ;  /* 0x0000000200ae7824 */ /* 0x000fe200078e0203 */
[----:B------:R-:W-:Y:S01]  /*4590*/  LOP3.LUT R5, R36, 0x7ffffffc, RZ, 0xc0, !PT ;  /* 0x7ffffffc24057812 */ /* 0x000fe200078ec0ff */
[----:B-1----:R-:W-:Y:S01]  /*45a0*/  IMAD R9, R162, R153, R163 ;  /* 0x00000099a2097224 */ /* 0x002fe200078e02a3 */
[----:B------:R-:W-:Y:S01]  /*45b0*/  FMNMX.FTZ R6, R38, R6, !PT ;  /* 0x0000000626067209 */ /* 0x000fe20007810000 */
[----:B------:R-:W-:Y:S01]  /*45c0*/  IMAD.SHL.U32 R8, R159, 0x40, RZ ;  /* 0x000000409f087824 */ /* 0x000fe200078e00ff */
[----:B------:R-:W-:Y:S01]  /*45d0*/  LOP3.LUT R181, R160, R155, RZ, 0x3c, !PT ;  /* 0x0000009ba0b57212 */ /* 0x000fe200078e3cff */
[----:B------:R-:W-:Y:S01]  /*45e0*/  IMAD.IADD R5, R144, 0x1, -R5 ;  /* 0x0000000190057824 */ /* 0x000fe200078e0a05 */
[----:B------:R-:W-:Y:S01]  /*45f0*/  FMNMX.FTZ R6, R44, R6, !PT ;  /* 0x000000062c067209 */ /* 0x000fe20007810000 */
[----:B------:R-:W-:Y:S01]  /*4600*/  IMAD R9, R154, R9, R157 ;  /* 0x000000099a097224 */ /* 0x000fe200078e029d */
[----:B------:R-:W-:Y:S01]  /*4610*/  BSSY B2, `(.L_x_694) ;  /* 0x0001697000027945 */ /* 0x000fe20003800000 */
[----:B------:R-:W-:Y:S01]  /*4620*/  IMAD.SHL.U32 R7, R5, 0x2, RZ ;  /* 0x0000000205077824 */ /* 0x000fe200078e00ff */
[----:B------:R-:W-:Y:S01]  /*4630*/  FMNMX.FTZ R5, R39, R6, !PT ;  /* 0x0000000627057209 */ /* 0x000fe20007810000 */
[----:B------:R-:W-:Y:S01]  /*4640*/  IMAD.SHL.U32 R0, R222, 0x2, RZ ;  /* 0x00000002de007824 */ /* 0x000fe200078e00ff */
[----:B------:R-:W-:Y:S01]  /*4650*/  STL [R1+0x160], R181 ;  /* 0x000160b501007387 */ /* 0x000fe20000100800 */
[C---:B------:R-:W-:Y:S01]  /*4660*/  IMAD R9, R216.reuse, R9, R8 ;  /* 0x00000009d8097224 */ /* 0x040fe200078e0208 */
[----:B------:R-:W-:Y:S01]  /*4670*/  FMNMX.FTZ R3, R45, R5, !PT ;  /* 0x000000052d037209 */ /* 0x000fe20007810000 */
[----:B------:R-:W-:Y:S01]  /*4680*/  IMAD R8, R216, R48, R7 ;  /* 0x00000030d8087224 */ /* 0x000fe200078e0207 */
[----:B------:R-:W-:Y:S01]  /*4690*/  FMNMX.FTZ R5, R23, R50, !PT ;  /* 0x0000003217057209 */ /* 0x000fe20007810000 */
[----:B------:R-:W-:Y:S01]  /*46a0*/  IMAD.WIDE.U32 R194, R158, -0x2daee0ad, RZ ;  /* 0xd2511f539ec27825 */ /* 0x000fe200078e00ff */
[----:B------:R-:W-:-:S02]  /*46b0*/  FMNMX.FTZ R3, R40, R3, !PT ;  /* 0x0000000328037209 */ /* 0x000fc40007810000 */
[----:B------:R-:W-:Y:S01]  /*46c0*/  FMNMX.FTZ R5, R47, R5, !PT ;  /* 0x000000052f057209 */ /* 0x000fe20007810000 */
[----:B------:R-:W-:Y:S01]  /*46d0*/  VIADD R7, R0, 0x1 ;  /* 0x0000000100077836 */ /* 0x000fe20000000000 */
[----:B------:R-:W-:Y:S01]  /*46e0*/  FMNMX.FTZ R3, R41, R3, !PT ;  /* 0x0000000329037209 */ /* 0x000fe20007810000 */
[----:B------:R-:W-:Y:S01]  /*46f0*/  IMAD.WIDE.U32 R212, R49, -0x326172a9, RZ ;  /* 0xcd9e8d5731d47825 */ /* 0x000fe200078e00ff */
[C---:B------:R-:W-:Y:S02]  /*4700*/  LOP3.LUT R0, R161.reuse, R0, RZ, 0x3c, !PT ;  /* 0x00000000a1007212 */ /* 0x040fe400078e3cff */
[----:B------:R-:W-:Y:S01]  /*4710*/  FMNMX.FTZ R6, R80, R3, !PT ;  /* 0x0000000350067209 */ /* 0x000fe20007810000 */
[----:B------:R-:W-:Y:S01]  /*4720*/  VIADD R139, R161, 0xbb67ae85 ;  /* 0xbb67ae85a18b7836 */ /* 0x000fe20000000000 */
[----:B------:R-:W-:Y:S01]  /*4730*/  FMNMX.FTZ R3, R46, R5, !PT ;  /* 0x000000052e037209 */ /* 0x000fe20007810000 */
[----:B------:R-:W-:Y:S01]  /*4740*/  VIADD R164, R49, 0x4 ;  /* 0x0000000431a47836 */ /* 0x000fe20000000000 */
[----:B------:R-:W-:Y:S01]  /*4750*/  FMNMX.FTZ R5, R64, R6, !PT ;  /* 0x0000000640057209 */ /* 0x000fe20007810000 */
[----:B------:R-:W-:Y:S01]  /*4760*/  VIADD R196, R160, 0x9e3779b9 ;  /* 0x9e3779b9a0c47836 */ /* 0x000fe20000000000 */
[----:B------:R-:W-:Y:S01]  /*4770*/  LOP3.LUT R6, R0, R195, RZ, 0x3c, !PT ;  /* 0x000000c300067212 */ /* 0x000fe200078e3cff */
[----:B------:R-:W-:Y:S01]  /*4780*/  IMAD.WIDE.U32 R10, R164, -0x326172a9, RZ ;  /* 0xcd9e8d57a40a7825 */ /* 0x000fe200078e00ff */
[----:B------:R-:W-:-:S02]  /*4790*/  FMNMX.FTZ R0, R57, R3, !PT ;  /* 0x0000000339007209 */ /* 0x000fc40007810000 */
[----:B------:R-:W-:Y:S01]  /*47a0*/  FMNMX.FTZ R5, R85, R5, !PT ;  /* 0x0000000555057209 */ /* 0x000fe20007810000 */
[----:B------:R-:W-:Y:S01]  /*47b0*/  IMAD.WIDE.U32 R158, R6, -0x326172a9, RZ ;  /* 0xcd9e8d57069e7825 */ /* 0x000fe200078e00ff */
[----:B------:R-:W-:Y:S01]  /*47c0*/  FMNMX.FTZ R0, R55, R0, !PT ;  /* 0x0000000037007209 */ /* 0x000fe20007810000 */
[----:B------:R-:W-:Y:S01]  /*47d0*/  STL [R1+0x10c], R196 ;  /* 0x00010cc401007387 */ /* 0x000fe20000100800 */
[C---:B------:R-:W-:Y:S01]  /*47e0*/  LOP3.LUT R156, R161.reuse, R7, RZ, 0x3c, !PT ;  /* 0x00000007a19c7212 */ /* 0x040fe200078e3cff */
[----:B------:R-:W-:Y:S01]  /*47f0*/  VIADD R209, R160, 0x3c6ef372 ;  /* 0x3c6ef372a0d17836 */ /* 0x000fe20000000000 */
[----:B------:R-:W-:Y:S01]  /*4800*/  FMNMX.FTZ R5, R60, R5, !PT ;  /* 0x000000053c057209 */ /* 0x000fe20007810000 */
[----:B------:R-:W-:Y:S01]  /*4810*/  VIADD R185, R161, 0x76cf5d0a ;  /* 0x76cf5d0aa1b97836 */ /* 0x000fe20000000000 */
[----:B------:R-:W-:Y:S01]  /*4820*/  FMNMX.FTZ R0, R59, R0, !PT ;  /* 0x000000003b007209 */ /* 0x000fe20007810000 */
[----:B------:R-:W-:Y:S01]  /*4830*/  VIADD R184, R161, 0x32370b8f ;  /* 0x32370b8fa1b87836 */ /* 0x000fe20000000000 */
[----:B------:R-:W-:Y:S01]  /*4840*/  LOP3.LUT R3, R156, R195, RZ, 0x3c, !PT ;  /* 0x000000c39c037212 */ /* 0x000fe200078e3cff */
[----:B------:R-:W-:Y:S01]  /*4850*/  VIADD R192, R160, 0xdaa66d2b ;  /* 0xdaa66d2ba0c07836 */ /* 0x000fe20000000000 */
[----:B------:R-:W-:Y:S01]  /*4860*/  FMNMX.FTZ R5, R94, R5, !PT ;  /* 0x000000055e057209 */ /* 0x000fe20007810000 */
[----:B------:R-:W-:Y:S01]  /*4870*/  VIADD R193, R160, 0x78dde6e4 ;  /* 0x78dde6e4a0c17836 */ /* 0x000fe20000000000 */
[----:B------:R-:W-:Y:S01]  /*4880*/  FMNMX.FTZ R0, R43, R0, !PT ;  /* 0x000000002b007209 */ /* 0x000fe20007810000 */
[----:B------:R-:W-:Y:S01]  /*4890*/  IMAD.WIDE.U32 R24, R3, -0x326172a9, RZ ;  /* 0xcd9e8d5703187825 */ /* 0x000fe200078e00ff */
[----:B------:R-:W-:Y:S01]  /*48a0*/  FMNMX.FTZ R5, R87, R5, !PT ;  /* 0x0000000557057209 */ /* 0x000fe20007810000 */
[----:B------:R-:W-:Y:S01]  /*48b0*/  STL.64 [R1+0x30], R194 ;  /* 0x000030c201007387 */ /* 0x000fe20000100a00 */
        /* <DEDUP_REMOVED lines=8> */
[----:B------:R-:W-:Y:S01]  /*4940*/  FMNMX.FTZ R105, R90, R5, !PT ;  /* 0x000000055a697209 */ /* 0x000fe20007810000 */
[----:B------:R-:W-:Y:S01]  /*4950*/  VIADD R210, R161, 0xa9066899 ;  /* 0xa9066899a1d27836 */ /* 0x000fe20000000000 */
[----:B------:R-:W-:Y:S01]  /*4960*/  FMNMX.FTZ R3, R91, R3, !PT ;  /* 0x000000035b037209 */ /* 0x000fe20007810000 */
[----:B------:R-:W-:Y:S01]  /*4970*/  VIADD R208, R160, 0x1715609d ;  /* 0x1715609da0d07836 */ /* 0x000fe20000000000 */
[----:B------:R-:W-:Y:S01]  /*4980*/  SHF.R.S32.HI R5, RZ, 0x1f, R0 ;  /* 0x0000001fff057819 */ /* 0x000fe20000011400 */
[----:B------:R-:W-:Y:S01]  /*4990*/  STL.64 [R1+0x48], R234 ;  /* 0x000048ea01007387 */ /* 0x000fe20000100a00 */
[----:B------:R-:W-:Y:S01]  /*49a0*/  IADD3 R18, P0, R8, R0, RZ ;  /* 0x0000000008127210 */ /* 0x000fe20007f1e0ff */
[----:B------:R-:W-:Y:S01]  /*49b0*/  IMAD.WIDE.U32 R214, R164, -0x326172a9, RZ ;  /* 0xcd9e8d57a4d67825 */ /* 0x000fe200078e00ff */
[----:B------:R-:W-:Y:S01]  /*49c0*/  LOP3.LUT R0, R235, R139, R194, 0x96, !PT ;  /* 0x0000008beb007212 */ /* 0x000fe200078e96c2 */
[----:B------:R-:W-:Y:S01]  /*49d0*/  STL [R1+0x110], R209 ;  /* 0x000110d101007387 */ /* 0x000fe20000100800 */
[----:B------:R-:W-:-:S02]  /*49e0*/  FMNMX.FTZ R3, R89, R3, !PT ;  /* 0x0000000359037209 */ /* 0x000fc40007810000 */
[----:B------:R-:W-:Y:S01]  /*49f0*/  LOP3.LUT R111, R181, R11, RZ, 0x3c, !PT ;  /* 0x0000000bb56f7212 */ /* 0x000fe200078e3cff */
[----:B------:R-:W-:Y:S01]  /*4a00*/  IMAD.WIDE.U32 R250, R0, -0x326172a9, RZ ;  /* 0xcd9e8d5700fa7825 */ /* 0x000fe200078e00ff */
[----:B------:R-:W-:Y:S01]  /*4a10*/  FMNMX.FTZ R0, R100, R3, !PT ;  /* 0x0000000364007209 */ /* 0x000fe20007810000 */
[----:B------:R-:W1:Y:S01]  /*4a20*/  SHFL.BFLY PT, R11, R105, 0x2, 0x1f ;  /* 0x0c401f00690b7f89 */ /* 0x000e6200000e0000 */
[----:B------:R-:W-:Y:S02]  /*4a30*/  LEA.HI.X.SX32 R5, R8, R5, 0x1, P0 ;  /* 0x0000000508057211 */ /* 0x000fe400000f0eff */
[----:B------:R-:W-:Y:S01]  /*4a40*/  FMNMX.FTZ R0, R96, R0, !PT ;  /* 0x0000000060007209 */ /* 0x000fe20007810000 */
[----:B------:R-:W-:Y:S01]  /*4a50*/  STL [R1+0x104], R185 ;  /* 0x000104b901007387 */ /* 0x000fe20000100800 */
[----:B------:R-:W-:Y:S02]  /*4a60*/  LOP3.LUT R8, R159, R196, R212, 0x96, !PT ;  /* 0x000000c49f087212 */ /* 0x000fe400078e96d4 */
[----:B------:R-:W-:Y:S01]  /*4a70*/  FMNMX.FTZ R0, R101, R0, !PT ;  /* 0x0000000065007209 */ /* 0x000fe20007810000 */
[----:B------:R-:W-:Y:S01]  /*4a80*/  STL [R1+0x108], R184 ;  /* 0x000108b801007387 */ /* 0x000fe20000100800 */
[-C--:B------:R-:W-:Y:S01]  /*4a90*/  LOP3.LUT R12, R251, R209.reuse, R158, 0x96, !PT ;  /* 0x000000d1fb0c7212 */ /* 0x080fe200078e969e */
[----:B------:R-:W-:Y:S01]  /*4aa0*/  IMAD.WIDE.U32 R8, R8, -0x2daee0ad, RZ ;  /* 0xd2511f5308087825 */ /* 0x000fe200078e00ff */
[----:B------:R-:W-:Y:S01]  /*4ab0*/  FMNMX.FTZ R0, R95, R0, !PT ;  /* 0x000000005f007209 */ /* 0x000fe20007810000 */
[----:B------:R-:W-:Y:S01]  /*4ac0*/  STL [R1+0xf0], R192 ;  /* 0x0000f0c001007387 */ /* 0x000fe20000100800 */
[-C--:B------:R-:W-:Y:S01]  /*4ad0*/  LOP3.LUT R6, R25, R196.reuse, R212, 0x96, !PT ;  /* 0x000000c419067212 */ /* 0x080fe200078e96d4 */
[----:B------:R-:W-:Y:S01]  /*4ae0*/  IMAD.WIDE.U32 R12, R12, -0x2daee0ad, RZ ;  /* 0xd2511f530c0c7825 */ /* 0x000fe200078e00ff */
[----:B------:R-:W-:Y:S01]  /*4af0*/  LOP3.LUT R14, R251, R209, R24, 0x96, !PT ;  /* 0x000000d1fb0e7212 */ /* 0x000fe200078e9618 */
[----:B------:R-:W3:Y:S01]  /*4b00*/  SHFL.BFLY PT, R20, R0, 0x2, 0x1f ;  /* 0x0c401f0000147f89 */ /* 0x000ee200000e0000 */
[----:B------:R-:W-:Y:S01]  /*4b10*/  LOP3.LUT R3, R9, R185, R234, 0x96, !PT ;  /* 0x000000b909037212 */ /* 0x000fe200078e96ea */
[----:B------:R-:W-:Y:S01]  /*4b20*/  IMAD.WIDE.U32 R6, R6, -0x2daee0ad, RZ ;  /* 0xd2511f5306067825 */ /* 0x000fe200078e00ff */
[-CC-:B------:R-:W-:Y:S01]  /*4b30*/  LOP3.LUT R138, R159, R196.reuse, R10.reuse, 0x96, !PT ;  /* 0x000000c49f8a7212 */ /* 0x180fe200078e960a */
[----:B------:R-:W-:Y:S01]  /*4b40*/  STL [R1+0xfc], R193 ;  /* 0x0000fcc101007387 */ /* 0x000fe20000100800 */
[----:B------:R-:W-:Y:S01]  /*4b50*/  LOP3.LUT R149, R25, R196, R10, 0x96, !PT ;  /* 0x000000c419957212 */ /* 0x000fe200078e960a */
[----:B------:R-:W-:Y:S01]  /*4b60*/  IMAD.WIDE.U32 R14, R14, -0x2daee0ad, RZ ;  /* 0xd2511f530e0e7825 */ /* 0x000fe200078e00ff */
[----:B------:R-:W-:Y:S01]  /*4b70*/  LOP3.LUT R8, R13, R184, R8, 0x96, !PT ;  /* 0x000000b80d087212 */ /* 0x000fe200078e9608 */
[----:B------:R-:W-:Y:S01]  /*4b80*/  STL [R1+0x100], R211 ;  /* 0x000100d301007387 */ /* 0x000fe20000100800 */
[----:B-1----:R-:W-:-:S02]  /*4b90*/  FMNMX.FTZ R105, R105, R11, !PT ;  /* 0x0000000b69697209 */ /* 0x002fc40007810000 */
[----:B------:R-:W-:Y:S01]  /*4ba0*/  LOP3.LUT R10, R7, R185, R234, 0x96, !PT ;  /* 0x000000b9070a7212 */ /* 0x000fe200078e96ea */
[----:B------:R-:W-:Y:S01]  /*4bb0*/  IMAD.WIDE.U32 R8, R8, -0x326172a9, RZ ;  /* 0xcd9e8d5708087825 */ /* 0x000fe200078e00ff */
[----:B------:R-:W-:Y:S01]  /*4bc0*/  LOP3.LUT R16, R15, R184, R6, 0x96, !PT ;  /* 0x000000b80f107212 */ /* 0x000fe200078e9606 */
[----:B------:R-:W1:Y:S01]  /*4bd0*/  SHFL.BFLY PT, R21, R105, 0x1, 0x1f ;  /* 0x0c201f0069157f89 */ /* 0x000e6200000e0000 */
[C---:B------:R-:W-:Y:S01]  /*4be0*/  LEA R48, P0, R18.reuse, R150, 0x1 ;  /* 0x0000009612307211 */ /* 0x040fe200078008ff */
[----:B------:R-:W-:Y:S02]  /*4bf0*/  IMAD.WIDE.U32 R6, R3, -0x326172a9, RZ ;  /* 0xcd9e8d5703067825 */ /* 0x000fe400078e00ff */
[----:B------:R-:W-:Y:S01]  /*4c00*/  STL [R1+0xf8], R210 ;  /* 0x0000f8d201007387 */ /* 0x000fe20000100800 */
[----:B------:R-:W-:Y:S01]  /*4c10*/  LEA.HI.X R49, R18, R151, R5, 0x1, P0 ;  /* 0x0000009712317211 */ /* 0x000fe200000f0c05 */
[----:B------:R-:W-:Y:S01]  /*4c20*/  IMAD.WIDE.U32 R10, R10, -0x326172a9, RZ ;  /* 0xcd9e8d570a0a7825 */ /* 0x000fe200078e00ff */
[----:B------:R-:W-:Y:S01]  /*4c30*/  LOP3.LUT R3, R7, R192, R250, 0x96, !PT ;  /* 0x000000c007037212 */ /* 0x000fe200078e96fa */
[----:B------:R-:W-:Y:S01]  /*4c40*/  STL [R1+0xf4], R208 ;  /* 0x0000f4d001007387 */ /* 0x000fe20000100800 */
[-C--:B------:R-:W-:Y:S01]  /*4c50*/  LOP3.LUT R18, R9, R193.reuse, R6, 0x96, !PT ;  /* 0x000000c109127212 */ /* 0x080fe200078e9606 */
[----:B------:R-:W-:Y:S01]  /*4c60*/  IMAD.WIDE.U32 R16, R16, -0x326172a9, RZ ;  /* 0xcd9e8d5710107825 */ /* 0x000fe200078e00ff */
[----:B---3--:R-:W-:Y:S01]  /*4c70*/  FMNMX.FTZ R0, R0, R20, !PT ;  /* 0x0000001400007209 */ /* 0x008fe20007810000 */
[----:B------:R-:W-:Y:S01]  /*4c80*/  STL.64 [R1+0x40], R214 ;  /* 0x000040d601007387 */ /* 0x000fe20000100a00 */
[-C--:B------:R-:W-:Y:S01]  /*4c90*/  LOP3.LUT R13, R11, R192.reuse, R250, 0x96, !PT ;  /* 0x000000c00b0d7212 */ /* 0x080fe200078e96fa */
[----:B------:R-:W-:Y:S01]  /*4ca0*/  IMAD.WIDE.U32 R18, R18, -0x2daee0ad, RZ ;  /* 0xd2511f5312127825 */ /* 0x000fe200078e00ff */
[-C--:B------:R-:W-:Y:S01]  /*4cb0*/  LOP3.LUT R5, R17, R193.reuse, R10, 0x96, !PT ;  /* 0x000000c111057212 */ /* 0x080fe200078e960a */
[----:B------:R-:W3:Y:S01]  /*4cc0*/  SHFL.BFLY PT, R102, R0, 0x1, 0x1f ;  /* 0x0c201f0000667f89 */ /* 0x000ee200000e0000 */
[----:B------:R-:W-:Y:S01]  /*4cd0*/  LOP3.LUT R15, R7, R192, R250, 0x96, !PT ;  /* 0x000000c0070f7212 */ /* 0x000fe200078e96fa */
[----:B------:R-:W-:Y:S01]  /*4ce0*/  IMAD.WIDE.U32 R10, R3, -0x2daee0ad, RZ ;  /* 0xd2511f53030a7825 */ /* 0x000fe200078e00ff */
[----:B------:R-:W-:-:S03]  /*4cf0*/  LOP3.LUT R3, R9, R193, R6, 0x96, !PT ;  /* 0x000000c109037212 */ /* 0x000fc600078e9606 */
[----:B------:R-:W-:Y:S01]  /*4d00*/  IMAD.WIDE.U32 R6, R13, -0x2daee0ad, RZ ;  /* 0xd2511f530d067825 */ /* 0x000fe200078e00ff */
[----:B------:R-:W-:Y:S02]  /*4d10*/  LOP3.LUT R12, R11, R211, R12, 0x96, !PT ;  /* 0x000000d30b0c7212 */ /* 0x000fe400078e960c */
[----:B-1----:R-:W-:Y:S01]  /*4d20*/  FMNMX.FTZ R105, R105, R21, !PT ;  /* 0x0000001569697209 */ /* 0x002fe20007810000 */
[----:B------:R-:W-:Y:S01]  /*4d30*/  IMAD.WIDE.U32 R26, R5, -0x2daee0ad, RZ ;  /* 0xd2511f53051a7825 */ /* 0x000fe200078e00ff */
[-C--:B------:R-:W-:Y:S02]  /*4d40*/  LOP3.LUT R9, R19, R210.reuse, R10, 0x96, !PT ;  /* 0x000000d213097212 */ /* 0x080fe400078e960a */
[----:B------:R-:W-:Y:S01]  /*4d50*/  FSETP.NEU.FTZ.AND P0, PT, R105, -INF , PT ;  /* 0xff8000006900780b */ /* 0x000fe20003f1d000 */
[----:B------:R-:W-:Y:S01]  /*4d60*/  IMAD.WIDE.U32 R12, R12, -0x326172a9, RZ ;  /* 0xcd9e8d570c0c7825 */ /* 0x000fe200078e00ff */
[----:B------:R-:W-:Y:S02]  /*4d70*/  LOP3.LUT R10, R27, R210, R6, 0x96, !PT ;  /* 0x000000d21b0a7212 */ /* 0x000fe400078e9606 */
[----:B------:R-:W-:Y:S01]  /*4d80*/  LOP3.LUT R14, R7, R211, R14, 0x96, !PT ;  /* 0x000000d3070e7212 */ /* 0x000fe200078e960e */
[----:B------:R-:W-:Y:S01]  /*4d90*/  IMAD R7, R15, -0x2daee0ad, RZ ;  /* 0xd2511f530f077824 */ /* 0x000fe200078e02ff */
[-CC-:B------:R-:W-:Y:S01]  /*4da0*/  LOP3.LUT R19, R13, R208.reuse, R8.reuse, 0x96, !PT ;  /* 0x000000d00d137212 */ /* 0x180fe200078e9608 */
[----:B------:R-:W-:Y:S01]  /*4db0*/  IMAD.WIDE.U32 R92, R3, -0x2daee0ad, RZ ;  /* 0xd2511f53035c7825 */ /* 0x000fe200078e00ff */
[----:B------:R-:W-:-:S03]  /*4dc0*/  LOP3.LUT R145, R13, R208, R8, 0x96, !PT ;  /* 0x000000d00d917212 */ /* 0x000fc600078e9608 */
[----:B------:R-:W-:Y:S01]  /*4dd0*/  IMAD.WIDE.U32 R8, R9, -0x326172a9, RZ ;  /* 0xcd9e8d5709087825 */ /* 0x000fe200078e00ff */
[----:B---3--:R-:W-:-:S03]  /*4de0*/  FMNMX.FTZ R102, R0, R102, !PT ;  /* 0x0000006600667209 */ /* 0x008fc60007810000 */
[----:B------:R-:W-:Y:S01]  /*4df0*/  IMAD.WIDE.U32 R14, R14, -0x326172a9, RZ ;  /* 0xcd9e8d570e0e7825 */ /* 0x000fe200078e00ff */
[C---:B------:R-:W-:Y:S02]  /*4e00*/  LOP3.LUT R13, R8.reuse, 0xff, RZ, 0xc0, !PT ;  /* 0x000000ff080d7812 */ /* 0x040fe400078ec0ff */
[----:B------:R-:W-:Y:S01]  /*4e10*/  LOP3.LUT R20, R8, 0xffff, RZ, 0xc0, !PT ;  /* 0x0000ffff08147812 */ /* 0x000fe200078ec0ff */
[----:B------:R-:W-:Y:S01]  /*4e20*/  IMAD.WIDE.U32 R10, R10, -0x326172a9, RZ ;  /* 0xcd9e8d570a0a7825 */ /* 0x000fe200078e00ff */
[--C-:B------:R-:W-:Y:S02]  /*4e30*/  SHF.R.U32.HI R21, RZ, 0x10, R8.reuse ;  /* 0x00000010ff157819 */ /* 0x100fe40000011608 */
[----:B------:R-:W-:Y:S02]  /*4e40*/  SHF.R.U32.HI R17, RZ, 0x18, R8 ;  /* 0x00000018ff117819 */ /* 0x000fe40000011608 */
[----:B------:R-:W-:Y:S02]  /*4e50*/  LOP3.LUT R8, R93, R210, R7, 0x96, !PT ;  /* 0x000000d25d087212 */ /* 0x000fe400078e9607 */
[----:B------:R-:W-:-:S02]  /*4e60*/  LOP3.LUT R3, R9, R245, R12, 0x96, !PT ;  /* 0x000000f509037212 */ /* 0x000fc400078e960c */
[----:B------:R-:W-:Y:S01]  /*4e70*/  LOP3.LUT R42, R15, R208, R16, 0x96, !PT ;  /* 0x000000d00f2a7212 */ /* 0x000fe200078e9610 */
[----:B------:R-:W-:Y:S01]  /*4e80*/  IMAD.WIDE.U32 R8, R8, -0x326172a9, RZ ;  /* 0xcd9e8d5708087825 */ /* 0x000fe200078e00ff */
[----:B------:R-:W-:Y:S02]  /*4e90*/  LOP3.LUT R14, R11, R245, R14, 0x96, !PT ;  /* 0x000000f50b0e7212 */ /* 0x000fe400078e960e */
[C---:B------:R-:W-:Y:S02]  /*4ea0*/  LOP3.LUT R27, R10.reuse, 0xffff, RZ, 0xc0, !PT ;  /* 0x0000ffff0a1b7812 */ /* 0x040fe400078ec0ff */
[----:B------:R-:W-:Y:S02]  /*4eb0*/  LOP3.LUT R15, R10, 0xff, RZ, 0xc0, !PT ;  /* 0x000000ff0a0f7812 */ /* 0x000fe400078ec0ff */
[----:B------:R-:W-:Y:S02]  /*4ec0*/  SHF.R.U32.HI R25, RZ, 0x10, R10 ;  /* 0x00000010ff197819 */ /* 0x000fe4000001160a */
[----:B------:R-:W-:-:S02]  /*4ed0*/  LOP3.LUT R11, R3, 0xff, RZ, 0xc0, !PT ;  /* 0x000000ff030b7812 */ /* 0x000fc400078ec0ff */
[----:B------:R-:W-:Y:S02]  /*4ee0*/  LOP3.LUT R30, R9, R245, R12, 0x96, !PT ;  /* 0x000000f5091e7212 */ /* 0x000fe400078e960c */
[C---:B------:R-:W-:Y:S02]  /*4ef0*/  LOP3.LUT R140, R8.reuse, 0xffff, RZ, 0xc0, !PT ;  /* 0x0000ffff088c7812 */ /* 0x040fe400078ec0ff */
[----:B------:R-:W-:Y:S02]  /*4f00*/  LOP3.LUT R141, R8, 0xff, RZ, 0xc0, !PT ;  /* 0x000000ff088d7812 */ /* 0x000fe400078ec0ff */
[--C-:B------:R-:W-:Y:S02]  /*4f10*/  SHF.R.U32.HI R144, RZ, 0x10, R8.reuse ;  /* 0x00000010ff907819 */ /* 0x100fe40000011608 */
[----:B------:R-:W-:Y:S01]  /*4f20*/  SHF.R.U32.HI R142, RZ, 0x18, R8 ;  /* 0x00000018ff8e7819 */ /* 0x000fe20000011608 */
[----:B------:R-:W-:Y:S01]  /*4f30*/  IMAD.WIDE.U32 R8, R19, -0x2daee0ad, RZ ;  /* 0xd2511f5313087825 */ /* 0x000fe200078e00ff */
[----:B------:R-:W-:-:S02]  /*4f40*/  ISETP.GE.U32.AND P1, PT, R200, R13, PT ;  /* 0x0000000dc800720c */ /* 0x000fc40003f26070 */
[----:B------:R-:W-:Y:S02]  /*4f50*/  ISETP.GE.U32.AND P4, PT, R200, R17, PT ;  /* 0x00000011c800720c */ /* 0x000fe40003f86070 */
[----:B------:R-:W-:Y:S02]  /*4f60*/  LOP3.LUT R12, R8, 0xffff, RZ, 0xc0, !PT ;  /* 0x0000ffff080c7812 */ /* 0x000fe400078ec0ff */
[--C-:B------:R-:W-:Y:S02]  /*4f70*/  SHF.R.U32.HI R16, RZ, 0x10, R8.reuse ;  /* 0x00000010ff107819 */ /* 0x100fe40000011608 */
[----:B------:R-:W-:Y:S01]  /*4f80*/  SHF.R.U32.HI R13, RZ, 0x18, R8 ;  /* 0x00000018ff0d7819 */ /* 0x000fe20000011608 */
[----:B--2---:R-:W-:-:S05]  /*4f90*/  FMUL.FTZ R6, R4, R105 ;  /* 0x0000006904067220 */ /* 0x004fca0000410000 */
[----:B------:R-:W-:Y:S02]  /*4fa0*/  FSEL R6, R6, RZ, P0 ;  /* 0x000000ff06067208 */ /* 0x000fe40000000000 */
[----:B------:R-:W-:-:S03]  /*4fb0*/  FSETP.NEU.FTZ.AND P0, PT, R102, -INF , PT ;  /* 0xff8000006600780b */ /* 0x000fc60003f1d000 */
[-CC-:B------:R-:W-:Y:S01]  /*4fc0*/  FFMA.FTZ R5, R22, R4.reuse, -R6.reuse ;  /* 0x0000000416057223 */ /* 0x180fe20000010806 */
[----:B------:R-:W-:Y:S01]  /*4fd0*/  FFMA.FTZ R0, R37, R4, -R6 ;  /* 0x0000000425007223 */ /* 0x000fe20000010806 */
[----:B------:R-:W-:Y:S02]  /*4fe0*/  SHF.R.U32.HI R22, RZ, 0x18, R10 ;  /* 0x00000018ff167819 */ /* 0x000fe4000001160a */
[----:B------:R1:W-:Y:S08]  /*4ff0*/  MUFU.EX2 R171, R5 ;  /* 0x0000000500ab7308 */ /* 0x0003f00000000800 */
[----:B------:R2:W3:Y:S01]  /*5000*/  MUFU.EX2 R169, R0 ;  /* 0x0000000000a97308 */ /* 0x0004e20000000800 */
[----:B-1----:R-:W-:-:S05]  /*5010*/  FMUL.FTZ R5, R4, R102 ;  /* 0x0000006604057220 */ /* 0x002fca0000410000 */
[----:B------:R-:W-:Y:S02]  /*5020*/  FSEL R5, R5, RZ, P0 ;  /* 0x000000ff05057208 */ /* 0x000fe40000000000 */
[----:B------:R-:W-:Y:S01]  /*5030*/  ISETP.GE.U32.AND P0, PT, R200, R11, PT ;  /* 0x0000000bc800720c */ /* 0x000fe20003f06070 */
[-C--:B--2---:R-:W-:Y:S01]  /*5040*/  FFMA.FTZ R0, R38, R4.reuse, -R6 ;  /* 0x0000000426007223 */ /* 0x084fe20000010806 */
[----:B------:R-:W-:Y:S01]  /*5050*/  LOP3.LUT R11, R8, 0xff, RZ, 0xc0, !PT ;  /* 0x000000ff080b7812 */ /* 0x000fe200078ec0ff */
[-CC-:B------:R-:W-:Y:S01]  /*5060*/  FFMA.FTZ R7, R23, R4.reuse, -R5.reuse ;  /* 0x0000000417077223 */ /* 0x180fe20000010805 */
[----:B------:R-:W-:Y:S01]  /*5070*/  FFMA.FTZ R10, R50, R4, -R5 ;  /* 0x00000004320a7223 */ /* 0x000fe20000010805 */
[----:B------:R1:W-:Y:S08]  /*5080*/  MUFU.EX2 R177, R0 ;  /* 0x0000000000b17308 */ /* 0x0003f00000000800 */
[----:B------:R2:W-:Y:S08]  /*5090*/  MUFU.EX2 R170, R7 ;  /* 0x0000000700aa7308 */ /* 0x0005f00000000800 */
[----:B------:R4:W5:Y:S01]  /*50a0*/  MUFU.EX2 R168, R10 ;  /* 0x0000000a00a87308 */ /* 0x0009620000000800 */
[----:B-1----:R-:W-:-:S04]  /*50b0*/  LOP3.LUT R0, R3, 0xffff, RZ, 0xc0, !PT ;  /* 0x0000ffff03007812 */ /* 0x002fc800078ec0ff */
[----:B------:R-:W-:-:S04]  /*50c0*/  SHF.R.U32.HI R0, RZ, 0x8, R0 ;  /* 0x00000008ff007819 */ /* 0x000fc80000011600 */
[----:B--2---:R-:W-:Y:S02]  /*50d0*/  LOP3.LUT R7, R0, 0xffff, RZ, 0xc0, !PT ;  /* 0x0000ffff00077812 */ /* 0x004fe400078ec0ff */
[----:B------:R-:W-:Y:S02]  /*50e0*/  LOP3.LUT R0, R9, R246, R18, 0x96, !PT ;  /* 0x000000f609007212 */ /* 0x000fe400078e9612 */
[----:B---3--:R-:W-:Y:S02]  /*50f0*/  F2FP.F16.F32.PACK_AB R9, R169, R171 ;  /* 0x000000aba909723e */ /* 0x008fe400000000ff */
[----:B------:R-:W-:Y:S02]  /*5100*/  ISETP.GE.U32.AND P2, PT, R200, R7, PT ;  /* 0x00000007c800720c */ /* 0x000fe40003f46070 */
[----:B------:R-:W-:Y:S01]  /*5110*/  SHF.R.U32.HI R7, RZ, 0x18, R3 ;  /* 0x00000018ff077819 */ /* 0x000fe20000011603 */
[----:B----4-:R-:W-:Y:S01]  /*5120*/  FFMA.FTZ R10, R44, R4, -R6 ;  /* 0x000000042c0a7223 */ /* 0x010fe20000010806 */
[----:B------:R-:W-:-:S02]  /*5130*/  PRMT R83, R9, 0x7610, R83 ;  /* 0x0000761009537816 */ /* 0x000fc40000000053 */
[----:B------:R-:W-:Y:S01]  /*5140*/  SHF.R.U32.HI R3, RZ, 0x10, R3 ;  /* 0x00000010ff037819 */ /* 0x000fe20000011603 */
[----:B------:R-:W1:Y:S01]  /*5150*/  MUFU.EX2 R179, R10 ;  /* 0x0000000a00b37308 */ /* 0x000e620000000800 */
[----:B------:R-:W-:Y:S01]  /*5160*/  ISETP.GE.U32.AND P3, PT, R200, R7, PT ;  /* 0x00000007c800720c */ /* 0x000fe20003f66070 */
[-C--:B------:R-:W-:Y:S01]  /*5170*/  FFMA.FTZ R7, R39, R4.reuse, -R6 ;  /* 0x0000000427077223 */ /* 0x080fe20000010806 */
[----:B------:R-:W-:Y:S01]  /*5180*/  PRMT R82, R9, 0x7632, R82 ;  /* 0x0000763209527816 */ /* 0x000fe20000000052 */
[----:B------:R-:W-:Y:S01]  /*5190*/  @!P0 HADD2 R23, -R83.H0_H0, -RZ.H0_H0 ;  /* 0xa00000ff53178230 */ /* 0x000fe20000000900 */
[----:B------:R-:W-:Y:S01]  /*51a0*/  LOP3.LUT R8, R3, 0xff, RZ, 0xc0, !PT ;  /* 0x000000ff03087812 */ /* 0x000fe200078ec0ff */
[----:B------:R-:W-:Y:S01]  /*51b0*/  FFMA.FTZ R9, R57, R4, -R5 ;  /* 0x0000000439097223 */ /* 0x000fe20000010805 */
[----:B------:R-:W-:Y:S01]  /*51c0*/  PRMT R167, R83, 0x5410, R82 ;  /* 0x0000541053a77816 */ /* 0x000fe20000000052 */
[----:B------:R2:W-:Y:S01]  /*51d0*/  MUFU.EX2 R183, R7 ;  /* 0x0000000700b77308 */ /* 0x0005e20000000800 */
[----:B-----5:R-:W-:Y:S01]  /*51e0*/  F2FP.F16.F32.PACK_AB R3, R168, R170 ;  /* 0x000000aaa803723e */ /* 0x020fe200000000ff */
[----:B------:R-:W-:Y:S01]  /*51f0*/  @!P2 HADD2 R28, -R82.H0_H0, -RZ.H0_H0 ;  /* 0xa00000ff521ca230 */ /* 0x000fe20000000900 */
[----:B------:R-:W-:-:S02]  /*5200*/  @!P0 PRMT R83, R23, 0x5410, RZ ;  /* 0x0000541017538816 */ /* 0x000fc400000000ff */
[----:B------:R-:W-:Y:S02]  /*5210*/  ISETP.GE.U32.AND P0, PT, R200, R8, PT ;  /* 0x00000008c800720c */ /* 0x000fe40003f06070 */
[C---:B------:R-:W-:Y:S01]  /*5220*/  PRMT R79, R3.reuse, 0x7632, R79 ;  /* 0x00007632034f7816 */ /* 0x040fe2000000004f */
[----:B------:R-:W-:Y:S01]  /*5230*/  MUFU.EX2 R180, R9 ;  /* 0x0000000900b47308 */ /* 0x000fe20000000800 */
[----:B------:R-:W-:Y:S01]  /*5240*/  PRMT R78, R3, 0x7610, R78 ;  /* 0x00007610034e7816 */ /* 0x000fe2000000004e */
[----:B------:R-:W-:Y:S01]  /*5250*/  ST.E.U16 desc[UR4][R48.64], R83 ;  /* 0x0000005330007985 */ /* 0x000fe2000c101504 */
[----:B------:R-:W-:Y:S01]  /*5260*/  SHF.R.U32.HI R3, RZ, 0x8, R20 ;  /* 0x00000008ff037819 */ /* 0x000fe20000011614 */
[----:B------:R-:W-:Y:S01]  /*5270*/  @!P3 HADD2 R29, -R79.H0_H0, -RZ.H0_H0 ;  /* 0xa00000ff4f1db230 */ /* 0x000fe20000000900 */
[----:B------:R-:W-:Y:S02]  /*5280*/  PRMT R165, R78, 0x5410, R79 ;  /* 0x000054104ea57816 */ /* 0x000fe4000000004f */
[----:B------:R-:W-:Y:S01]  /*5290*/  LOP3.LUT R3, R3, 0xffff, RZ, 0xc0, !PT ;  /* 0x0000ffff03037812 */ /* 0x000fe200078ec0ff */
[----:B--2---:R-:W-:Y:S01]  /*52a0*/  FFMA.FTZ R7, R47, R4, -R5 ;  /* 0x000000042f077223 */ /* 0x004fe20000010805 */
[----:B------:R-:W-:Y:S01]  /*52b0*/  @!P3 PRMT R79, R29, 0x5410, RZ ;  /* 0x000054101d4fb816 */ /* 0x000fe200000000ff */
[----:B------:R-:W-:Y:S01]  /*52c0*/  @!P0 HADD2 R31, -R78.H0_H0, -RZ.H0_H0 ;  /* 0xa00000ff4e1f8230 */ /* 0x000fe20000000900 */
[----:B------:R-:W-:Y:S01]  /*52d0*/  ISETP.GE.U32.AND P3, PT, R200, R3, PT ;  /* 0x00000003c800720c */ /* 0x000fe20003f66070 */
[----:B------:R2:W-:Y:S01]  /*52e0*/  MUFU.EX2 R176, R7 ;  /* 0x0000000700b07308 */ /* 0x0005e20000000800 */
[----:B------:R-:W-:-:S02]  /*52f0*/  LOP3.LUT R3, R21, 0xff, RZ, 0xc0, !PT ;  /* 0x000000ff15037812 */ /* 0x000fc400078ec0ff */
[----:B------:R-:W-:Y:S02]  /*5300*/  @!P0 PRMT R78, R31, 0x5410, RZ ;  /* 0x000054101f4e8816 */ /* 0x000fe400000000ff */
[----:B-1----:R-:W-:Y:S02]  /*5310*/  F2FP.F16.F32.PACK_AB R8, R179, R177 ;  /* 0x000000b1b308723e */ /* 0x002fe400000000ff */
[----:B------:R-:W-:Y:S01]  /*5320*/  ISETP.GE.U32.AND P0, PT, R200, R3, PT ;  /* 0x00000003c800720c */ /* 0x000fe20003f06070 */
[----:B------:R-:W-:Y:S01]  /*5330*/  FFMA.FTZ R3, R40, R4, -R6 ;  /* 0x0000000428037223 */ /* 0x000fe20000010806 */
[C---:B------:R-:W-:Y:S02]  /*5340*/  PRMT R76, R8.reuse, 0x7632, R76 ;  /* 0x00007632084c7816 */ /* 0x040fe4000000004c */
[----:B------:R-:W-:Y:S01]  /*5350*/  PRMT R77, R8, 0x7610, R77 ;  /* 0x00007610084d7816 */ /* 0x000fe2000000004d */
[----:B------:R-:W-:Y:S01]  /*5360*/  MUFU.EX2 R190, R3 ;  /* 0x0000000300be7308 */ /* 0x000fe20000000800 */
[----:B------:R-:W-:Y:S01]  /*5370*/  LOP3.LUT R8, R0, 0xff, RZ, 0xc0, !PT ;  /* 0x000000ff00087812 */ /* 0x000fe200078ec0ff */
[----:B------:R-:W-:Y:S01]  /*5380*/  @!P3 HADD2 R33, -R76.H0_H0, -RZ.H0_H0 ;  /* 0xa00000ff4c21b230 */ /* 0x000fe20000000900 */
[----:B------:R-:W-:Y:S01]  /*5390*/  PRMT R162, R77, 0x5410, R76 ;  /* 0x000054104da27816 */ /* 0x000fe2000000004c */
[----:B------:R-:W-:-:S02]  /*53a0*/  @!P1 HADD2 R32, -R77.H0_H0, -RZ.H0_H0 ;  /* 0xa00000ff4d209230 */ /* 0x000fc40000000900 */
[----:B--2---:R-:W-:Y:S01]  /*53b0*/  FFMA.FTZ R7, R46, R4, -R5 ;  /* 0x000000042e077223 */ /* 0x004fe20000010805 */
[----:B------:R-:W-:Y:S02]  /*53c0*/  SHF.R.U32.HI R9, RZ, 0x18, R14 ;  /* 0x00000018ff097819 */ /* 0x000fe4000001160e */
[----:B------:R-:W-:Y:S01]  /*53d0*/  @!P3 PRMT R76, R33, 0x5410, RZ ;  /* 0x00005410214cb816 */ /* 0x000fe200000000ff */
[----:B------:R1:W2:Y:S01]  /*53e0*/  MUFU.EX2 R178, R7 ;  /* 0x0000000700b27308 */ /* 0x0002a20000000800 */
[----:B------:R-:W-:Y:S02]  /*53f0*/  @!P1 PRMT R77, R32, 0x5410, RZ ;  /* 0x00005410204d9816 */ /* 0x000fe400000000ff */
[----:B------:R-:W-:Y:S02]  /*5400*/  ISETP.GE.U32.AND P1, PT, R200, R8, PT ;  /* 0x00000008c800720c */ /* 0x000fe40003f26070 */
[----:B------:R-:W-:Y:S02]  /*5410*/  @!P2 PRMT R82, R28, 0x5410, RZ ;  /* 0x000054101c52a816 */ /* 0x000fe400000000ff */
[----:B------:R-:W-:-:S03]  /*5420*/  ISETP.GE.U32.AND P2, PT, R200, R15, PT ;  /* 0x0000000fc800720c */ /* 0x000fc60003f46070 */
[----:B------:R-:W-:Y:S01]  /*5430*/  ST.E.U16 desc[UR4][R48.64+0x2], R82 ;  /* 0x0000025230007985 */ /* 0x000fe2000c101504 */
[----:B-1----:R-:W-:Y:S01]  /*5440*/  FFMA.FTZ R7, R45, R4, -R6 ;  /* 0x000000042d077223 */ /* 0x002fe20000010806 */
[----:B--2---:R-:W-:-:S03]  /*5450*/  F2FP.F16.F32.PACK_AB R3, R178, R176 ;  /* 0x000000b0b203723e */ /* 0x004fc600000000ff */
[----:B------:R1:W2:Y:S01]  /*5460*/  MUFU.EX2 R188, R7 ;  /* 0x0000000700bc7308 */ /* 0x0002a20000000800 */
[C---:B------:R-:W-:Y:S02]  /*5470*/  PRMT R75, R3.reuse, 0x7632, R75 ;  /* 0x00007632034b7816 */ /* 0x040fe4000000004b */
[----:B------:R-:W-:-:S03]  /*5480*/  PRMT R74, R3, 0x7610, R74 ;  /* 0x00007610034a7816 */ /* 0x000fc6000000004a */
[----:B------:R-:W-:Y:S01]  /*5490*/  @!P4 HADD2 R34, -R75.H0_H0, -RZ.H0_H0 ;  /* 0xa00000ff4b22c230 */ /* 0x000fe20000000900 */
[----:B------:R-:W-:Y:S01]  /*54a0*/  PRMT R157, R74, 0x5410, R75 ;  /* 0x000054104a9d7816 */ /* 0x000fe2000000004b */
[----:B------:R-:W-:-:S03]  /*54b0*/  @!P0 HADD2 R35, -R74.H0_H0, -RZ.H0_H0 ;  /* 0xa00000ff4a238230 */ /* 0x000fc60000000900 */
[----:B------:R-:W-:Y:S02]  /*54c0*/  @!P4 PRMT R75, R34, 0x5410, RZ ;  /* 0x00005410224bc816 */ /* 0x000fe400000000ff */
[----:B------:R-:W-:Y:S01]  /*54d0*/  @!P0 PRMT R74, R35, 0x5410, RZ ;  /* 0x00005410234a8816 */ /* 0x000fe200000000ff */
[----:B------:R-:W-:Y:S01]  /*54e0*/  IMAD.WIDE.U32 R34, R111, -0x2daee0ad, RZ ;  /* 0xd2511f536f227825 */ /* 0x000fe200078e00ff */
[----:B------:R-:W-:Y:S02]  /*54f0*/  ISETP.GE.U32.AND P4, PT, R200, R11, PT ;  /* 0x0000000bc800720c */ /* 0x000fe40003f86070 */
[----:B-1----:R-:W-:-:S04]  /*5500*/  LOP3.LUT R7, R0, 0xffff, RZ, 0xc0, !PT ;  /* 0x0000ffff00077812 */ /* 0x002fc800078ec0ff */
[----:B------:R-:W-:-:S04]  /*5510*/  SHF.R.U32.HI R7, RZ, 0x8, R7 ;  /* 0x00000008ff077819 */ /* 0x000fc80000011607 */
[----:B------:R-:W-:Y:S01]  /*5520*/  LOP3.LUT R3, R7, 0xffff, RZ, 0xc0, !PT ;  /* 0x0000ffff07037812 */ /* 0x000fe200078ec0ff */
[----:B------:R-:W-:-:S03]  /*5530*/  FFMA.FTZ R7, R41, R4, -R6 ;  /* 0x0000000429077223 */ /* 0x000fc60000010806 */
[----:B------:R-:W-:Y:S01]  /*5540*/  ISETP.GE.U32.AND P3, PT, R200, R3, PT ;  /* 0x00000003c800720c */ /* 0x000fe20003f66070 */
[----:B------:R-:W-:Y:S01]  /*5550*/  FFMA.FTZ R3, R55, R4, -R5 ;  /* 0x0000000437037223 */ /* 0x000fe20000010805 */
[----:B------:R-:W-:Y:S08]  /*5560*/  MUFU.EX2 R244, R7 ;  /* 0x0000000700f47308 */ /* 0x000ff00000000800 */
[----:B------:R2:W1:Y:S02]  /*5570*/  MUFU.EX2 R182, R3 ;  /* 0x0000000300b67308 */ /* 0x0004640000000800 */
[----:B--2---:R-:W-:-:S02]  /*5580*/  F2FP.F16.F32.PACK_AB R3, R188, R183 ;  /* 0x000000b7bc03723e */ /* 0x004fc400000000ff */
[----:B-1----:R-:W-:Y:S02]  /*5590*/  F2FP.F16.F32.PACK_AB R7, R182, R180 ;  /* 0x000000b4b607723e */ /* 0x002fe400000000ff */
[C---:B------:R-:W-:Y:S02]  /*55a0*/  PRMT R73, R3.reuse, 0x7610, R73 ;  /* 0x0000761003497816 */ /* 0x040fe40000000049 */
[----:B------:R-:W-:Y:S02]  /*55b0*/  PRMT R72, R3, 0x7632, R72 ;  /* 0x0000763203487816 */ /* 0x000fe40000000048 */
[--C-:B------:R-:W-:Y:S01]  /*55c0*/  SHF.R.U32.HI R3, RZ, 0x18, R0.reuse ;  /* 0x00000018ff037819 */ /* 0x100fe20000011600 */
[----:B------:R-:W-:Y:S01]  /*55d0*/  @!P1 HADD2 R36, -R73.H0_H0, -RZ.H0_H0 ;  /* 0xa00000ff49249230 */ /* 0x000fe20000000900 */
[----:B------:R-:W-:Y:S01]  /*55e0*/  SHF.R.U32.HI R0, RZ, 0x10, R0 ;  /* 0x00000010ff007819 */ /* 0x000fe20000011600 */
[----:B------:R-:W-:Y:S01]  /*55f0*/  @!P3 HADD2 R37, -R72.H0_H0, -RZ.H0_H0 ;  /* 0xa00000ff4825b230 */ /* 0x000fe20000000900 */
[----:B------:R-:W-:-:S02]  /*5600*/  ISETP.GE.U32.AND P0, PT, R200, R3, PT ;  /* 0x00000003c800720c */ /* 0x000fc40003f06070 */
[----:B------:R-:W-:Y:S02]  /*5610*/  LOP3.LUT R3, R0, 0xff, RZ, 0xc0, !PT ;  /* 0x000000ff00037812 */ /* 0x000fe400078ec0ff */
[----:B------:R-:W-:Y:S02]  /*5620*/  SHF.R.U32.HI R0, RZ, 0x8, R12 ;  /* 0x00000008ff007819 */ /* 0x000fe4000001160c */
[----:B------:R-:W-:Y:S02]  /*5630*/  PRMT R166, R73, 0x5410, R72 ;  /* 0x0000541049a67816 */ /* 0x000fe40000000048 */
[----:B------:R-:W-:Y:S02]  /*5640*/  LOP3.LUT R0, R0, 0xffff, RZ, 0xc0, !PT ;  /* 0x0000ffff00007812 */ /* 0x000fe400078ec0ff */
[----:B------:R-:W-:Y:S02]  /*5650*/  @!P3 PRMT R72, R37, 0x5410, RZ ;  /* 0x000054102548b816 */ /* 0x000fe400000000ff */
[----:B------:R-:W-:-:S02]  /*5660*/  ISETP.GE.U32.AND P3, PT, R200, R0, PT ;  /* 0x00000000c800720c */ /* 0x000fc40003f66070 */
[----:B------:R-:W-:Y:S02]  /*5670*/  F2FP.F16.F32.PACK_AB R0, R244, R190 ;  /* 0x000000bef400723e */ /* 0x000fe400000000ff */
[----:B------:R-:W-:Y:S02]  /*5680*/  @!P1 PRMT R73, R36, 0x5410, RZ ;  /* 0x0000541024499816 */ /* 0x000fe400000000ff */
[----:B------:R-:W-:Y:S01]  /*5690*/  ISETP.GE.U32.AND P1, PT, R200, R3, PT ;  /* 0x00000003c800720c */ /* 0x000fe20003f26070 */
[----:B------:R-:W-:Y:S01]  /*56a0*/  FFMA.FTZ R3, R59, R4, -R5 ;  /* 0x000000043b037223 */ /* 0x000fe20000010805 */
[C---:B------:R-:W-:Y:S02]  /*56b0*/  PRMT R69, R0.reuse, 0x7610, R69 ;  /* 0x0000761000457816 */ /* 0x040fe40000000045 */
[----:B------:R-:W-:Y:S01]  /*56c0*/  PRMT R68, R0, 0x7632, R68 ;  /* 0x0000763200447816 */ /* 0x000fe20000000044 */
[----:B------:R1:W-:Y:S01]  /*56d0*/  MUFU.EX2 R189, R3 ;  /* 0x0000000300bd7308 */ /* 0x0003e20000000800 */
[----:B------:R-:W-:Y:S01]  /*56e0*/  LOP3.LUT R0, R14, 0xff, RZ, 0xc0, !PT ;  /* 0x000000ff0e007812 */ /* 0x000fe200078ec0ff */
[----:B------:R-:W-:Y:S01]  /*56f0*/  @!P4 HADD2 R38, -R69.H0_H0, -RZ.H0_H0 ;  /* 0xa00000ff4526c230 */ /* 0x000fe20000000900 */
[----:B------:R-:W-:Y:S01]  /*5700*/  PRMT R161, R69, 0x5410, R68 ;  /* 0x0000541045a17816 */ /* 0x000fe20000000044 */
[----:B------:R-:W-:Y:S01]  /*5710*/  @!P3 HADD2 R40, -R68.H0_H0, -RZ.H0_H0 ;  /* 0xa00000ff4428b230 */ /* 0x000fe20000000900 */
[----:B------:R-:W-:-:S02]  /*5720*/  PRMT R71, R7, 0x7632, R71 ;  /* 0x0000763207477816 */ /* 0x000fc40000000047 */
[----:B------:R-:W-:Y:S02]  /*5730*/  @!P4 PRMT R69, R38, 0x5410, RZ ;  /* 0x000054102645c816 */ /* 0x000fe400000000ff */
[----:B------:R-:W-:Y:S01]  /*5740*/  ISETP.GE.U32.AND P4, PT, R200, R0, PT ;  /* 0x00000000c800720c */ /* 0x000fe20003f86070 */
[----:B------:R-:W-:Y:S01]  /*5750*/  @!P0 HADD2 R39, -R71.H0_H0, -RZ.H0_H0 ;  /* 0xa00000ff47278230 */ /* 0x000fe20000000900 */
[----:B------:R-:W-:Y:S02]  /*5760*/  FMNMX.FTZ R0, R67, R131, !PT ;  /* 0x0000008343007209 */ /* 0x000fe40007810000 */
[----:B------:R-:W-:Y:S02]  /*5770*/  PRMT R70, R7, 0x7610, R70 ;  /* 0x0000761007467816 */ /* 0x000fe40000000046 */
[----:B------:R-:W-:Y:S01]  /*5780*/  FMNMX.FTZ R7, R88, R136, !PT ;  /* 0x0000008858077209 */ /* 0x000fe20007810000 */
[----:B-1----:R-:W-:Y:S01]  /*5790*/  FFMA.FTZ R3, R43, R4, -R5 ;  /* 0x000000042b037223 */ /* 0x002fe20000010805 */
[----:B------:R-:W-:Y:S01]  /*57a0*/  FMNMX.FTZ R0, R132, R0, !PT ;  /* 0x0000000084007209 */ /* 0x000fe20007810000 */
[----:B------:R-:W-:Y:S01]  /*57b0*/  @!P1 HADD2 R41, -R70.H0_H0, -RZ.H0_H0 ;  /* 0xa00000ff46299230 */ /* 0x000fe20000000900 */
[----:B------:R-:W-:Y:S01]  /*57c0*/  @!P3 PRMT R68, R40, 0x5410, RZ ;  /* 0x000054102844b816 */ /* 0x000fe200000000ff */
[----:B------:R1:W2:Y:S01]  /*57d0*/  MUFU.EX2 R243, R3 ;  /* 0x0000000300f37308 */ /* 0x0002a20000000800 */
[----:B------:R-:W-:-:S02]  /*57e0*/  FMNMX.FTZ R0, R130, R0, !PT ;  /* 0x0000000082007209 */ /* 0x000fc40007810000 */
[----:B------:R-:W-:Y:S02]  /*57f0*/  PRMT R163, R70, 0x5410, R71 ;  /* 0x0000541046a37816 */ /* 0x000fe40000000047 */
[----:B------:R-:W-:Y:S02]  /*5800*/  FMNMX.FTZ R0, R127, R0, !PT ;  /* 0x000000007f007209 */ /* 0x000fe40007810000 */
[----:B------:R-:W-:Y:S02]  /*5810*/  @!P1 PRMT R70, R41, 0x5410, RZ ;  /* 0x0000541029469816 */ /* 0x000fe400000000ff */
[C---:B------:R-:W-:Y:S02]  /*5820*/  ISETP.GE.U32.AND P1, PT, R200.reuse, R13, PT ;  /* 0x0000000dc800720c */ /* 0x040fe40003f26070 */
[----:B------:R-:W-:Y:S02]  /*5830*/  @!P0 PRMT R71, R39, 0x5410, RZ ;  /* 0x0000541027478816 */ /* 0x000fe400000000ff */
[----:B------:R-:W-:-:S02]  /*5840*/  ISETP.GE.U32.AND P0, PT, R200, R22, PT ;  /* 0x00000016c800720c */ /* 0x000fc40003f06070 */
[----:B-1----:R-:W-:Y:S02]  /*5850*/  LOP3.LUT R3, R16, 0xff, RZ, 0xc0, !PT ;  /* 0x000000ff10037812 */ /* 0x002fe400078ec0ff */
[----:B--2---:R-:W-:Y:S02]  /*5860*/  F2FP.F16.F32.PACK_AB R8, R243, R189 ;  /* 0x000000bdf308723e */ /* 0x004fe400000000ff */
[----:B------:R-:W-:Y:S02]  /*5870*/  ISETP.GE.U32.AND P3, PT, R200, R3, PT ;  /* 0x00000003c800720c */ /* 0x000fe40003f66070 */
[----:B------:R-:W-:Y:S01]  /*5880*/  FMNMX.FTZ R3, R137, R7, !PT ;  /* 0x0000000789037209 */ /* 0x000fe20007810000 */
[----:B------:R-:W-:Y:S01]  /*5890*/  FFMA.FTZ R7, R80, R4, -R6 ;  /* 0x0000000450077223 */ /* 0x000fe20000010806 */
[C---:B------:R-:W-:Y:S02]  /*58a0*/  PRMT R66, R8.reuse, 0x7632, R66 ;  /* 0x0000763208427816 */ /* 0x040fe40000000042 */
[----:B------:R-:W-:Y:S01]  /*58b0*/  FMNMX.FTZ R3, R135, R3, !PT ;  /* 0x0000000387037209 */ /* 0x000fe20007810000 */
[----:B------:R1:W-:Y:S01]  /*58c0*/  MUFU.EX2 R239, R7 ;  /* 0x0000000700ef7308 */ /* 0x0003e20000000800 */
[----:B------:R-:W-:Y:S01]  /*58d0*/  PRMT R65, R8, 0x7610, R65 ;  /* 0x0000761008417816 */ /* 0x000fe20000000041 */
[----:B------:R-:W-:-:S03]  /*58e0*/  @!P1 HADD2 R43, -R66.H0_H0, -RZ.H0_H0 ;  /* 0xa00000ff422b9230 */ /* 0x000fc60000000900 */
[----:B------:R-:W-:Y:S01]  /*58f0*/  PRMT R160, R65, 0x5410, R66 ;  /* 0x0000541041a07816 */ /* 0x000fe20000000042 */
[----:B------:R-:W-:Y:S01]  /*5900*/  @!P3 HADD2 R44, -R65.H0_H0, -RZ.H0_H0 ;  /* 0xa00000ff412cb230 */ /* 0x000fe20000000900 */
[----:B------:R-:W-:Y:S02]  /*5910*/  @!P1 PRMT R66, R43, 0x5410, RZ ;  /* 0x000054102b429816 */ /* 0x000fe400000000ff */
[----:B------:R-:W-:Y:S02]  /*5920*/  ISETP.GE.U32.AND P1, PT, R200, R9, PT ;  /* 0x00000009c800720c */ /* 0x000fe40003f26070 */
[----:B------:R-:W-:Y:S02]  /*5930*/  @!P3 PRMT R65, R44, 0x5410, RZ ;  /* 0x000054102c41b816 */ /* 0x000fe400000000ff */
[----:B-1----:R-:W-:Y:S02]  /*5940*/  FMNMX.FTZ R7, R134, R3, !PT ;  /* 0x0000000386077209 */ /* 0x002fe40007810000 */
[----:B------:R-:W-:Y:S01]  /*5950*/  FMNMX.FTZ R3, R126, R0, !PT ;  /* 0x000000007e037209 */ /* 0x000fe20007810000 */
[----:B------:R-:W-:Y:S01]  /*5960*/  FFMA.FTZ R0, R64, R4, -R6 ;  /* 0x0000000440007223 */ /* 0x000fe20000010806 */
[----:B------:R-:W-:-:S02]  /*5970*/  FMNMX.FTZ R7, R133, R7, !PT ;  /* 0x0000000785077209 */ /* 0x000fc40007810000 */
[----:B------:R-:W-:Y:S01]  /*5980*/  FMNMX.FTZ R8, R124, R3, !PT ;  /* 0x000000037c087209 */ /* 0x000fe20007810000 */
[----:B------:R1:W2:Y:S01]  /*5990*/  MUFU.EX2 R240, R0 ;  /* 0x0000000000f07308 */ /* 0x0002a20000000800 */
[----:B------:R-:W-:Y:S02]  /*59a0*/  FMNMX.FTZ R3, R129, R7, !PT ;  /* 0x0000000781037209 */ /* 0x000fe40007810000 */
[----:B------:R-:W-:Y:S02]  /*59b0*/  FMNMX.FTZ R7, R122, R8, !PT ;  /* 0x000000087a077209 */ /* 0x000fe40007810000 */
[----:B------:R-:W-:Y:S02]  /*59c0*/  FMNMX.FTZ R8, R128, R3, !PT ;  /* 0x0000000380087209 */ /* 0x000fe40007810000 */
[----:B------:R-:W-:Y:S02]  /*59d0*/  FMNMX.FTZ R3, R120, R7, !PT ;  /* 0x0000000778037209 */ /* 0x000fe40007810000 */
[----:B------:R-:W-:-:S02]  /*59e0*/  FMNMX.FTZ R7, R125, R8, !PT ;  /* 0x000000087d077209 */ /* 0x000fc40007810000 */
[----:B------:R-:W-:Y:S02]  /*59f0*/  FMNMX.FTZ R3, R118, R3, !PT ;  /* 0x0000000376037209 */ /* 0x000fe40007810000 */
[----:B------:R-:W-:Y:S02]  /*5a00*/  FMNMX.FTZ R7, R123, R7, !PT ;  /* 0x000000077b077209 */ /* 0x000fe40007810000 */
[----:B-1----:R-:W-:Y:S02]  /*5a10*/  LOP3.LUT R0, R14, 0xffff, RZ, 0xc0, !PT ;  /* 0x0000ffff0e007812 */ /* 0x002fe400078ec0ff */
[----:B--2---:R-:W-:Y:S02]  /*5a20*/  F2FP.F16.F32.PACK_AB R8, R240, R239 ;  /* 0x000000eff008723e */ /* 0x004fe400000000ff */
[----:B------:R-:W-:Y:S02]  /*5a30*/  SHF.R.U32.HI R0, RZ, 0x8, R0 ;  /* 0x00000008ff007819 */ /* 0x000fe40000011600 */
[----:B------:R-:W-:-:S02]  /*5a40*/  FMNMX.FTZ R7, R121, R7, !PT ;  /* 0x0000000779077209 */ /* 0x000fc40007810000 */
[----:B------:R-:W-:Y:S02]  /*5a50*/  LOP3.LUT R0, R0, 0xffff, RZ, 0xc0, !PT ;  /* 0x0000ffff00007812 */ /* 0x000fe400078ec0ff */
[----:B------:R-:W-:Y:S02]  /*5a60*/  PRMT R64, R8, 0x7610, R64 ;  /* 0x0000761008407816 */ /* 0x000fe40000000040 */
[----:B------:R-:W-:Y:S02]  /*5a70*/  ISETP.GE.U32.AND P3, PT, R200, R0, PT ;  /* 0x00000000c800720c */ /* 0x000fe40003f66070 */
[----:B------:R-:W-:Y:S01]  /*5a80*/  FMNMX.FTZ R0, R117, R3, !PT ;  /* 0x0000000375007209 */ /* 0x000fe20007810000 */
[----:B------:R-:W-:Y:S01]  /*5a90*/  FFMA.FTZ R3, R84, R4, -R5 ;  /* 0x0000000454037223 */ /* 0x000fe20000010805 */
[----:B------:R-:W-:Y:S01]  /*5aa0*/  PRMT R63, R8, 0x7632, R63 ;  /* 0x00007632083f7816 */ /* 0x000fe2000000003f */
[----:B------:R-:W-:Y:S01]  /*5ab0*/  @!P4 HADD2 R45, -R64.H0_H0, -RZ.H0_H0 ;  /* 0xa00000ff402dc230 */ /* 0x000fe20000000900 */
[----:B------:R-:W-:Y:S01]  /*5ac0*/  FMNMX.FTZ R0, R116, R0, !PT ;  /* 0x0000000074007209 */ /* 0x000fe20007810000 */
[----:B------:R1:W-:Y:S01]  /*5ad0*/  MUFU.EX2 R237, R3 ;  /* 0x0000000300ed7308 */ /* 0x0003e20000000800 */
[----:B------:R-:W-:Y:S01]  /*5ae0*/  PRMT R225, R64, 0x5410, R63 ;  /* 0x0000541040e17816 */ /* 0x000fe2000000003f */
[----:B------:R-:W-:Y:S01]  /*5af0*/  IMAD.WIDE.U32 R8, R42, -0x2daee0ad, RZ ;  /* 0xd2511f532a087825 */ /* 0x000fe200078e00ff */
[----:B------:R-:W-:-:S02]  /*5b00*/  FMNMX.FTZ R0, R107, R0, !PT ;  /* 0x000000006b007209 */ /* 0x000fc40007810000 */
[----:B------:R-:W-:Y:S01]  /*5b10*/  @!P4 PRMT R64, R45, 0x5410, RZ ;  /* 0x000054102d40c816 */ /* 0x000fe200000000ff */
[----:B------:R-:W-:Y:S01]  /*5b20*/  @!P3 HADD2 R46, -R63.H0_H0, -RZ.H0_H0 ;  /* 0xa00000ff3f2eb230 */ /* 0x000fe20000000900 */
[----:B------:R-:W-:Y:S02]  /*5b30*/  FMNMX.FTZ R104, R98, R0, !PT ;  /* 0x0000000062687209 */ /* 0x000fe40007810000 */
[----:B------:R-:W-:Y:S02]  /*5b40*/  LOP3.LUT R0, R25, 0xff, RZ, 0xc0, !PT ;  /* 0x000000ff19007812 */ /* 0x000fe400078ec0ff */
[----:B------:R-:W-:Y:S02]  /*5b50*/  FMNMX.FTZ R104, R97, R104, !PT ;  /* 0x0000006861687209 */ /* 0x000fe40007810000 */
[----:B------:R-:W-:Y:S02]  /*5b60*/  ISETP.GE.U32.AND P4, PT, R200, R0, PT ;  /* 0x00000000c800720c */ /* 0x000fe40003f86070 */
[----:B------:R-:W-:-:S02]  /*5b70*/  FMNMX.FTZ R104, R86, R104, !PT ;  /* 0x0000006856687209 */ /* 0x000fc40007810000 */
[----:B-1----:R-:W-:Y:S01]  /*5b80*/  FMNMX.FTZ R3, R119, R7, !PT ;  /* 0x0000000777037209 */ /* 0x002fe20007810000 */
[-C--:B------:R-:W-:Y:S01]  /*5b90*/  FFMA.FTZ R7, R81, R4.reuse, -R5 ;  /* 0x0000000451077223 */ /* 0x080fe20000010805 */
[----:B------:R-:W-:Y:S01]  /*5ba0*/  @!P3 PRMT R63, R46, 0x5410, RZ ;  /* 0x000054102e3fb816 */ /* 0x000fe200000000ff */
[----:B------:R-:W1:Y:S01]  /*5bb0*/  SHFL.BFLY PT, R11, R104, 0x2, 0x1f ;  /* 0x0c401f00680b7f89 */ /* 0x000e6200000e0000 */
[----:B------:R-:W-:Y:S01]  /*5bc0*/  FMNMX.FTZ R3, R110, R3, !PT ;  /* 0x000000036e037209 */ /* 0x000fe20007810000 */
[----:B------:R-:W2:Y:S01]  /*5bd0*/  MUFU.EX2 R236, R7 ;  /* 0x0000000700ec7308 */ /* 0x000ea20000000800 */
[C---:B------:R-:W-:Y:S02]  /*5be0*/  LOP3.LUT R10, R8.reuse, 0xff, RZ, 0xc0, !PT ;  /* 0x000000ff080a7812 */ /* 0x040fe400078ec0ff */
[----:B------:R-:W-:Y:S01]  /*5bf0*/  FMNMX.FTZ R0, R109, R3, !PT ;  /* 0x000000036d007209 */ /* 0x000fe20007810000 */
[----:B------:R-:W-:Y:S01]  /*5c00*/  FFMA.FTZ R3, R85, R4, -R6 ;  /* 0x0000000455037223 */ /* 0x000fe20000010806 */
[----:B------:R-:W-:-:S02]  /*5c10*/  LOP3.LUT R15, R8, 0xffff, RZ, 0xc0, !PT ;  /* 0x0000ffff080f7812 */ /* 0x000fc400078ec0ff */
[----:B------:R-:W-:Y:S01]  /*5c20*/  FMNMX.FTZ R103, R108, R0, !PT ;  /* 0x000000006c677209 */ /* 0x000fe20007810000 */
[----:B------:R3:W-:Y:S01]  /*5c30*/  MUFU.EX2 R238, R3 ;  /* 0x0000000300ee7308 */ /* 0x0007e20000000800 */
[----:B------:R-:W-:Y:S02]  /*5c40*/  SHF.R.U32.HI R0, RZ, 0x10, R14 ;  /* 0x00000010ff007819 */ /* 0x000fe4000001160e */
[----:B------:R-:W-:Y:S02]  /*5c50*/  FMNMX.FTZ R103, R99, R103, !PT ;  /* 0x0000006763677209 */ /* 0x000fe40007810000 */
[----:B------:R-:W-:Y:S02]  /*5c60*/  LOP3.LUT R0, R0, 0xff, RZ, 0xc0, !PT ;  /* 0x000000ff00007812 */ /* 0x000fe400078ec0ff */
[----:B------:R-:W-:Y:S01]  /*5c70*/  SHF.R.U32.HI R14, RZ, 0x10, R8 ;  /* 0x00000010ff0e7819 */ /* 0x000fe20000011608 */
[----:B------:R-:W4:Y:S01]  /*5c80*/  SHFL.BFLY PT, R12, R103, 0x2, 0x1f ;  /* 0x0c401f00670c7f89 */ /* 0x000f2200000e0000 */
[----:B--2---:R-:W-:-:S02]  /*5c90*/  F2FP.F16.F32.PACK_AB R7, R236, R237 ;  /* 0x000000edec07723e */ /* 0x004fc400000000ff */
[----:B------:R-:W-:Y:S01]  /*5ca0*/  ISETP.GE.U32.AND P3, PT, R200, R0, PT ;  /* 0x00000000c800720c */ /* 0x000fe20003f66070 */
[-C--:B------:R-:W-:Y:S01]  /*5cb0*/  FFMA.FTZ R0, R91, R4.reuse, -R5 ;  /* 0x000000045b007223 */ /* 0x080fe20000010805 */
[C---:B------:R-:W-:Y:S02]  /*5cc0*/  PRMT R62, R7.reuse, 0x7632, R62 ;  /* 0x00007632073e7816 */ /* 0x040fe4000000003e */
[----:B------:R-:W-:Y:S01]  /*5cd0*/  PRMT R61, R7, 0x7610, R61 ;  /* 0x00007610073d7816 */ /* 0x000fe2000000003d */
[-CC-:B------:R-:W-:Y:S01]  /*5ce0*/  FFMA.FTZ R7, R89, R4.reuse, -R5.reuse ;  /* 0x0000000459077223 */ /* 0x180fe20000010805 */
[-C--:B---3--:R-:W-:Y:S01]  /*5cf0*/  FFMA.FTZ R3, R60, R4.reuse, -R6 ;  /* 0x000000043c037223 */ /* 0x088fe20000010806 */
[----:B------:R-:W-:Y:S01]  /*5d00*/  @!P1 HADD2 R47, -R62.H0_H0, -RZ.H0_H0 ;  /* 0xa00000ff3e2f9230 */ /* 0x000fe20000000900 */
[----:B------:R2:W-:Y:S01]  /*5d10*/  MUFU.EX2 R230, R0 ;  /* 0x0000000000e67308 */ /* 0x0005e20000000800 */
[----:B------:R-:W-:Y:S02]  /*5d20*/  PRMT R224, R61, 0x5410, R62 ;  /* 0x000054103de07816 */ /* 0x000fe4000000003e */
[----:B-1----:R-:W-:Y:S01]  /*5d30*/  FMNMX.FTZ R104, R104, R11, !PT ;  /* 0x0000000b68687209 */ /* 0x002fe20007810000 */
[----:B------:R-:W-:Y:S01]  /*5d40*/  FFMA.FTZ R11, R95, R4, -R5 ;  /* 0x000000045f0b7223 */ /* 0x000fe20000010805 */
[----:B------:R-:W-:Y:S01]  /*5d50*/  @!P1 PRMT R62, R47, 0x5410, RZ ;  /* 0x000054102f3e9816 */ /* 0x000fe200000000ff */
[----:B------:R-:W-:Y:S01]  /*5d60*/  @!P3 HADD2 R50, -R61.H0_H0, -RZ.H0_H0 ;  /* 0xa00000ff3d32b230 */ /* 0x000fe20000000900 */
[----:B------:R-:W-:Y:S01]  /*5d70*/  SHF.R.U32.HI R13, RZ, 0x18, R8 ;  /* 0x00000018ff0d7819 */ /* 0x000fe20000011608 */
[----:B------:R1:W3:Y:S01]  /*5d80*/  MUFU.EX2 R228, R3 ;  /* 0x0000000300e47308 */ /* 0x0002e20000000800 */
[----:B------:R-:W5:Y:S02]  /*5d90*/  SHFL.BFLY PT, R8, R104, 0x1, 0x1f ;  /* 0x0c201f0068087f89 */ /* 0x000f6400000e0000 */
[----:B------:R-:W-:-:S02]  /*5da0*/  @!P3 PRMT R61, R50, 0x5410, RZ ;  /* 0x00005410323db816 */ /* 0x000fc400000000ff */
[----:B----4-:R-:W-:Y:S02]  /*5db0*/  FMNMX.FTZ R103, R103, R12, !PT ;  /* 0x0000000c67677209 */ /* 0x010fe40007810000 */
[----:B------:R-:W-:Y:S01]  /*5dc0*/  ISETP.GE.U32.AND P3, PT, R200, R10, PT ;  /* 0x0000000ac800720c */ /* 0x000fe20003f66070 */
[----:B------:R3:W4:Y:S01]  /*5dd0*/  MUFU.EX2 R227, R7 ;  /* 0x0000000700e37308 */ /* 0x0007220000000800 */
[----:B--2---:R-:W-:Y:S01]  /*5de0*/  LOP3.LUT R0, R9, R246, R26, 0x96, !PT ;  /* 0x000000f609007212 */ /* 0x004fe200078e961a */
[----:B------:R-:W-:Y:S01]  /*5df0*/  FFMA.FTZ R10, R101, R4, -R5 ;  /* 0x00000004650a7223 */ /* 0x000fe20000010805 */
[----:B------:R-:W2:Y:S05]  /*5e00*/  SHFL.BFLY PT, R9, R103, 0x1, 0x1f ;  /* 0x0c201f0067097f89 */ /* 0x000eaa00000e0000 */
[----:B------:R-:W-:Y:S01]  /*5e10*/  MUFU.EX2 R249, R10 ;  /* 0x0000000a00f97308 */ /* 0x000fe20000000800 */
[----:B-1----:R-:W-:-:S04]  /*5e20*/  SHF.R.U32.HI R3, RZ, 0x8, R27 ;  /* 0x00000008ff037819 */ /* 0x002fc8000001161b */
[----:B------:R-:W-:-:S03]  /*5e30*/  LOP3.LUT R3, R3, 0xffff, RZ, 0xc0, !PT ;  /* 0x0000ffff03037812 */ /* 0x000fc600078ec0ff */
[----:B------:R1:W-:Y:S01]  /*5e40*/  MUFU.EX2 R252, R11 ;  /* 0x0000000b00fc7308 */ /* 0x0003e20000000800 */
[----:B------:R-:W-:Y:S01]  /*5e50*/  ISETP.GE.U32.AND P1, PT, R200, R3, PT ;  /* 0x00000003c800720c */ /* 0x000fe20003f26070 */
[----:B------:R-:W-:Y:S01]  /*5e60*/  FFMA.FTZ R3, R94, R4, -R6 ;  /* 0x000000045e037223 */ /* 0x000fe20000010806 */
[----:B---3--:R-:W-:Y:S02]  /*5e70*/  F2FP.F16.F32.PACK_AB R7, R228, R238 ;  /* 0x000000eee407723e */ /* 0x008fe400000000ff */
[----:B-----5:R-:W-:Y:S01]  /*5e80*/  FMNMX.FTZ R104, R104, R8, !PT ;  /* 0x0000000868687209 */ /* 0x020fe20007810000 */
[----:B------:R-:W-:Y:S01]  /*5e90*/  FFMA.FTZ R8, R100, R4, -R5 ;  /* 0x0000000464087223 */ /* 0x000fe20000010805 */
[C---:B------:R-:W-:Y:S01]  /*5ea0*/  PRMT R60, R7.reuse, 0x7610, R60 ;  /* 0x00007610073c7816 */ /* 0x040fe2000000003c */
[----:B------:R3:W-:Y:S01]  /*5eb0*/  MUFU.EX2 R217, R3 ;  /* 0x0000000300d97308 */ /* 0x0007e20000000800 */
[----:B------:R-:W-:Y:S02]  /*5ec0*/  PRMT R59, R7, 0x7632, R59 ;  /* 0x00007632073b7816 */ /* 0x000fe4000000003b */
[----:B----4-:R-:W-:Y:S01]  /*5ed0*/  F2FP.F16.F32.PACK_AB R7, R227, R230 ;  /* 0x000000e6e307723e */ /* 0x010fe200000000ff */
[----:B------:R-:W-:Y:S01]  /*5ee0*/  @!P2 HADD2 R55, -R60.H0_H0, -RZ.H0_H0 ;  /* 0xa00000ff3c37a230 */ /* 0x000fe20000000900 */
[----:B------:R-:W-:Y:S01]  /*5ef0*/  PRMT R223, R60, 0x5410, R59 ;  /* 0x000054103cdf7816 */ /* 0x000fe2000000003b */
[----:B------:R-:W-:Y:S01]  /*5f00*/  @!P1 HADD2 R56, -R59.H0_H0, -RZ.H0_H0 ;  /* 0xa00000ff3b389230 */ /* 0x000fe20000000900 */
[C---:B------:R-:W-:Y:S01]  /*5f10*/  PRMT R58, R7.reuse, 0x7632, R58 ;  /* 0x00007632073a7816 */ /* 0x040fe2000000003a */
[----:B------:R4:W-:Y:S01]  /*5f20*/  MUFU.EX2 R231, R8 ;  /* 0x0000000800e77308 */ /* 0x0009e20000000800 */
[----:B------:R-:W-:Y:S01]  /*5f30*/  PRMT R57, R7, 0x7610, R57 ;  /* 0x0000761007397816 */ /* 0x000fe20000000039 */
[----:B-1----:R-:W-:Y:S01]  /*5f40*/  FADD.FTZ R11, R171, R169 ;  /* 0x000000a9ab0b7221 */ /* 0x002fe20000010000 */
[----:B------:R-:W-:Y:S01]  /*5f50*/  LOP3.LUT R7, R0, 0xff, RZ, 0xc0, !PT ;  /* 0x000000ff00077812 */ /* 0x000fe200078ec0ff */
[----:B------:R-:W-:Y:S01]  /*5f60*/  @!P0 HADD2 R80, -R58.H0_H0, -RZ.H0_H0 ;  /* 0xa00000ff3a508230 */ /* 0x000fe20000000900 */
[----:B------:R-:W-:Y:S01]  /*5f70*/  @!P2 PRMT R60, R55, 0x5410, RZ ;  /* 0x00005410373ca816 */ /* 0x000fe200000000ff */
[----:B------:R-:W-:Y:S01]  /*5f80*/  @!P4 HADD2 R81, -R57.H0_H0, -RZ.H0_H0 ;  /* 0xa00000ff3951c230 */ /* 0x000fe20000000900 */
[----:B------:R-:W-:Y:S01]  /*5f90*/  @!P1 PRMT R59, R56, 0x5410, RZ ;  /* 0x00005410383b9816 */ /* 0x000fe200000000ff */
[----:B------:R-:W-:-:S02]  /*5fa0*/  IMAD.MOV.U32 R171, RZ, RZ, R185 ;  /* 0x000000ffffab7224 */ /* 0x000fc400078e00b9 */
[----:B---3--:R-:W-:Y:S01]  /*5fb0*/  FFMA.FTZ R3, R87, R4, -R6 ;  /* 0x0000000457037223 */ /* 0x008fe20000010806 */
[----:B------:R-:W-:Y:S01]  /*5fc0*/  ISETP.GE.U32.AND P1, PT, R200, R7, PT ;  /* 0x00000007c800720c */ /* 0x000fe20003f26070 */
[----:B------:R-:W-:Y:S01]  /*5fd0*/  FMUL.FTZ R7, R4, R104 ;  /* 0x0000006804077220 */ /* 0x000fe20000410000 */
[----:B------:R-:W-:Y:S01]  /*5fe0*/  PRMT R207, R57, 0x5410, R58 ;  /* 0x0000541039cf7816 */ /* 0x000fe2000000003a */
[----:B------:R1:W3:Y:S01]  /*5ff0*/  MUFU.EX2 R232, R3 ;  /* 0x0000000300e87308 */ /* 0x0002e20000000800 */
[----:B------:R-:W-:Y:S01]  /*6000*/  @!P4 PRMT R57, R81, 0x5410, RZ ;  /* 0x000054105139c816 */ /* 0x000fe200000000ff */
[----:B------:R-:W-:Y:S01]  /*6010*/  IMAD.MOV.U32 R169, RZ, RZ, R235 ;  /* 0x000000ffffa97224 */ /* 0x000fe200078e00eb */
[----:B--2---:R-:W-:Y:S01]  /*6020*/  FMNMX.FTZ R103, R103, R9, !PT ;  /* 0x0000000967677209 */ /* 0x004fe20007810000 */
[----:B----4-:R-:W-:Y:S01]  /*6030*/  FFMA.FTZ R8, R96, R4, -R5 ;  /* 0x0000000460087223 */ /* 0x010fe20000010805 */
[----:B------:R-:W-:Y:S02]  /*6040*/  @!P0 PRMT R58, R80, 0x5410, RZ ;  /* 0x00005410503a8816 */ /* 0x000fe400000000ff */
[----:B------:R-:W-:Y:S01]  /*6050*/  ISETP.GE.U32.AND P0, PT, R200, R13, PT ;  /* 0x0000000dc800720c */ /* 0x000fe20003f06070 */
[----:B------:R2:W4:Y:S01]  /*6060*/  MUFU.EX2 R233, R8 ;  /* 0x0000000800e97308 */ /* 0x0005220000000800 */
[----:B------:R-:W-:Y:S01]  /*6070*/  FMUL.FTZ R9, R4, R103 ;  /* 0x0000006704097220 */ /* 0x000fe20000410000 */
[----:B-1----:R-:W-:-:S04]  /*6080*/  LOP3.LUT R3, R0, 0xffff, RZ, 0xc0, !PT ;  /* 0x0000ffff00037812 */ /* 0x002fc800078ec0ff */
[----:B------:R-:W-:-:S04]  /*6090*/  SHF.R.U32.HI R3, RZ, 0x8, R3 ;  /* 0x00000008ff037819 */ /* 0x000fc80000011603 */
[----:B------:R-:W-:Y:S01]  /*60a0*/  LOP3.LUT R3, R3, 0xffff, RZ, 0xc0, !PT ;  /* 0x0000ffff03037812 */ /* 0x000fe200078ec0ff */
[----:B--2---:R-:W-:-:S03]  /*60b0*/  FFMA.FTZ R8, R106, R4, -R6 ;  /* 0x000000046a087223 */ /* 0x004fc60000010806 */
[----:B------:R-:W-:Y:S01]  /*60c0*/  ISETP.GE.U32.AND P2, PT, R200, R3, PT ;  /* 0x00000003c800720c */ /* 0x000fe20003f46070 */
[----:B------:R-:W-:Y:S01]  /*60d0*/  MUFU.EX2 R191, R8 ;  /* 0x0000000800bf7308 */ /* 0x000fe20000000800 */
[----:B---3--:R-:W-:-:S04]  /*60e0*/  F2FP.F16.F32.PACK_AB R3, R232, R217 ;  /* 0x000000d9e803723e */ /* 0x008fc800000000ff */
[C---:B------:R-:W-:Y:S02]  /*60f0*/  PRMT R55, R3.reuse, 0x7632, R55 ;  /* 0x0000763203377816 */ /* 0x040fe40000000037 */
[----:B------:R-:W-:Y:S02]  /*6100*/  PRMT R56, R3, 0x7610, R56 ;  /* 0x0000761003387816 */ /* 0x000fe40000000038 */
[----:B------:R-:W-:Y:S02]  /*6110*/  SHF.R.U32.HI R3, RZ, 0x18, R0 ;  /* 0x00000018ff037819 */ /* 0x000fe40000011600 */
[----:B------:R-:W-:Y:S01]  /*6120*/  PRMT R206, R56, 0x5410, R55 ;  /* 0x0000541038ce7816 */ /* 0x000fe20000000037 */
[----:B------:R-:W-:Y:S01]  /*6130*/  @!P2 HADD2 R84, -R55.H0_H0, -RZ.H0_H0 ;  /* 0xa00000ff3754a230 */ /* 0x000fe20000000900 */
[----:B------:R-:W-:Y:S01]  /*6140*/  ISETP.GE.U32.AND P4, PT, R200, R3, PT ;  /* 0x00000003c800720c */ /* 0x000fe20003f86070 */
[----:B------:R-:W-:Y:S01]  /*6150*/  @!P1 HADD2 R85, -R56.H0_H0, -RZ.H0_H0 ;  /* 0xa00000ff38559230 */ /* 0x000fe20000000900 */
[----:B------:R-:W-:-:S02]  /*6160*/  LOP3.LUT R3, R14, 0xff, RZ, 0xc0, !PT ;  /* 0x000000ff0e037812 */ /* 0x000fc400078ec0ff */
[----:B------:R-:W-:Y:S02]  /*6170*/  @!P2 PRMT R55, R84, 0x5410, RZ ;  /* 0x000054105437a816 */ /* 0x000fe400000000ff */
[----:B------:R-:W-:Y:S02]  /*6180*/  @!P1 PRMT R56, R85, 0x5410, RZ ;  /* 0x0000541055389816 */ /* 0x000fe400000000ff */
[----:B------:R-:W-:Y:S02]  /*6190*/  FSETP.NEU.FTZ.AND P2, PT, R104, -INF , PT ;  /* 0xff8000006800780b */ /* 0x000fe40003f5d000 */
[----:B------:R-:W-:Y:S02]  /*61a0*/  ISETP.GE.U32.AND P1, PT, R200, R3, PT ;  /* 0x00000003c800720c */ /* 0x000fe40003f26070 */
[----:B------:R-:W-:Y:S02]  /*61b0*/  SHF.R.U32.HI R3, RZ, 0x10, R0 ;  /* 0x00000010ff037819 */ /* 0x000fe40000011600 */
[----:B------:R-:W-:-:S02]  /*61c0*/  FSEL R0, R7, RZ, P2 ;  /* 0x000000ff07007208 */ /* 0x000fc40001000000 */
[----:B------:R-:W-:Y:S02]  /*61d0*/  FSETP.NEU.FTZ.AND P2, PT, R103, -INF , PT ;  /* 0xff8000006700780b */ /* 0x000fe40003f5d000 */
[----:B------:R-:W-:Y:S01]  /*61e0*/  LOP3.LUT R7, R3, 0xff, RZ, 0xc0, !PT ;  /* 0x000000ff03077812 */ /* 0x000fe200078ec0ff */
[-CC-:B------:R-:W-:Y:S01]  /*61f0*/  FFMA.FTZ R93, R117, R4.reuse, -R0.reuse ;  /* 0x00000004755d7223 */ /* 0x180fe20000010800 */
[----:B------:R-:W-:Y:S01]  /*6200*/  FSEL R3, R9, RZ, P2 ;  /* 0x000000ff09037208 */ /* 0x000fe20001000000 */
[-CC-:B------:R-:W-:Y:S01]  /*6210*/  FFMA.FTZ R17, R67, R4.reuse, -R0.reuse ;  /* 0x0000000443117223 */ /* 0x180fe20000010800 */
[----:B------:R-:W-:Y:S01]  /*6220*/  ISETP.GE.U32.AND P2, PT, R200, R7, PT ;  /* 0x00000007c800720c */ /* 0x000fe20003f46070 */
[-C--:B------:R-:W-:Y:S01]  /*6230*/  FFMA.FTZ R19, R131, R4.reuse, -R0 ;  /* 0x0000000483137223 */ /* 0x080fe20000010800 */
[----:B------:R-:W-:Y:S01]  /*6240*/  LOP3.LUT R7, R35, R139, R194, 0x96, !PT ;  /* 0x0000008b23077212 */ /* 0x000fe200078e96c2 */
[-CC-:B------:R-:W-:Y:S01]  /*6250*/  FFMA.FTZ R20, R132, R4.reuse, -R0.reuse ;  /* 0x0000000484147223 */ /* 0x180fe20000010800 */
        /* <DEDUP_REMOVED lines=11> */
[----:B------:R-:W-:Y:S01]  /*6310*/  FFMA.FTZ R111, R86, R4, -R0 ;  /* 0x00000004566f7223 */ /* 0x000fe20000010800 */
[----:B----4-:R-:W-:Y:S01]  /*6320*/  F2FP.F16.F32.PACK_AB R0, R233, R231 ;  /* 0x000000e7e900723e */ /* 0x010fe200000000ff */
[----:B------:R-:W-:-:S04]  /*6330*/  IMAD.WIDE.U32 R12, R7, -0x326172a9, RZ ;  /* 0xcd9e8d57070c7825 */ /* 0x000fc800078e00ff */
[-C--:B------:R-:W-:Y:S01]  /*6340*/  FFMA.FTZ R9, R90, R4.reuse, -R6 ;  /* 0x000000045a097223 */ /* 0x080fe20000010806 */
[-CC-:B------:R-:W-:Y:S01]  /*6350*/  FFMA.FTZ R14, R88, R4.reuse, -R3.reuse ;  /* 0x00000004580e7223 */ /* 0x180fe20000010803 */
[C---:B------:R-:W-:Y:S01]  /*6360*/  PRMT R50, R0.reuse, 0x7632, R50 ;  /* 0x0000763200327816 */ /* 0x040fe20000000032 */
[-C--:B------:R-:W-:Y:S01]  /*6370*/  FFMA.FTZ R16, R137, R4.reuse, -R3 ;  /* 0x0000000489107223 */ /* 0x080fe20000010803 */
[----:B------:R-:W-:Y:S01]  /*6380*/  PRMT R47, R0, 0x7610, R47 ;  /* 0x00007610002f7816 */ /* 0x000fe2000000002f */
[-C--:B------:R-:W-:Y:S01]  /*6390*/  FFMA.FTZ R18, R135, R4.reuse, -R3 ;  /* 0x0000000487127223 */ /* 0x080fe20000010803 */
[----:B------:R-:W-:Y:S01]  /*63a0*/  SHF.R.U32.HI R0, RZ, 0x8, R15 ;  /* 0x00000008ff007819 */ /* 0x000fe2000001160f */
[----:B------:R-:W-:Y:S01]  /*63b0*/  @!P4 HADD2 R86, -R50.H0_H0, -RZ.H0_H0 ;  /* 0xa00000ff3256c230 */ /* 0x000fe20000000900 */
[-C--:B------:R-:W-:Y:S01]  /*63c0*/  LOP3.LUT R27, R13, R209.reuse, R24, 0x96, !PT ;  /* 0x000000d10d1b7212 */ /* 0x080fe200078e9618 */
        /* <DEDUP_REMOVED lines=13> */
[----:B------:R-:W-:Y:S01]  /*64a0*/  LOP3.LUT R3, R13, R209, R158, 0x96, !PT ;  /* 0x000000d10d037212 */ /* 0x000fe200078e969e */
[----:B------:R-:W-:Y:S01]  /*64b0*/  IMAD.WIDE.U32 R4, R138, -0x2daee0ad, RZ ;  /* 0xd2511f538a047825 */ /* 0x000fe200078e00ff */
[----:B------:R-:W-:Y:S01]  /*64c0*/  LOP3.LUT R0, R0, 0xffff, RZ, 0xc0, !PT ;  /* 0x0000ffff00007812 */ /* 0x000fe200078ec0ff */
[----:B------:R1:W2:Y:S01]  /*64d0*/  MUFU.EX2 R229, R9 ;  /* 0x0000000900e57308 */ /* 0x0002a20000000800 */
[----:B------:R-:W-:Y:S01]  /*64e0*/  PRMT R203, R47, 0x5410, R50 ;  /* 0x000054102fcb7816 */ /* 0x000fe20000000032 */
[----:B------:R-:W-:Y:S01]  /*64f0*/  IMAD.WIDE.U32 R22, R3, -0x2daee0ad, RZ ;  /* 0xd2511f5303167825 */ /* 0x000fe200078e00ff */
[----:B------:R-:W-:-:S03]  /*6500*/  @!P4 PRMT R50, R86, 0x5410, RZ ;  /* 0x000054105632c816 */ /* 0x000fc600000000ff */
[----:B------:R-:W-:Y:S01]  /*6510*/  @!P2 HADD2 R89, -R47.H0_H0, -RZ.H0_H0 ;  /* 0xa00000ff2f59a230 */ /* 0x000fe20000000900 */
[----:B------:R-:W-:Y:S01]  /*6520*/  ISETP.GE.U32.AND P4, PT, R200, R0, PT ;  /* 0x00000000c800720c */ /* 0x000fe20003f86070 */
[----:B------:R-:W-:Y:S01]  /*6530*/  IMAD.MOV.U32 R137, RZ, RZ, R181 ;  /* 0x000000ffff897224 */ /* 0x000fe200078e00b5 */
[----:B------:R-:W-:Y:S01]  /*6540*/  LOP3.LUT R0, R5, R185, R34, 0x96, !PT ;  /* 0x000000b905007212 */ /* 0x000fe200078e9622 */
[----:B------:R-:W-:Y:S01]  /*6550*/  MUFU.EX2 R14, R14 ;  /* 0x0000000e000e7308 */ /* 0x000fe20000000800 */
[----:B------:R-:W-:Y:S02]  /*6560*/  LOP3.LUT R4, R23, R184, R4, 0x96, !PT ;  /* 0x000000b817047212 */ /* 0x000fe400078e9604 */
[----:B------:R-:W-:Y:S01]  /*6570*/  @!P2 PRMT R47, R89, 0x5410, RZ ;  /* 0x00005410592fa816 */ /* 0x000fe200000000ff */
[----:B------:R-:W-:-:S04]  /*6580*/  IMAD.WIDE.U32 R6, R0, -0x326172a9, RZ ;  /* 0xcd9e8d5700067825 */ /* 0x000fc800078e00ff */
[----:B------:R-:W-:Y:S01]  /*6590*/  IMAD.WIDE.U32 R4, R4, -0x326172a9, RZ ;  /* 0xcd9e8d5704047825 */ /* 0x000fe200078e00ff */
[----:B------:R-:W-:Y:S01]  /*65a0*/  LOP3.LUT R7, R7, R192, R12, 0x96, !PT ;  /* 0x000000c007077212 */ /* 0x000fe200078e960c */
[----:B------:R-:W3:Y:S03]  /*65b0*/  MUFU.EX2 R15, R15 ;  /* 0x0000000f000f7308 */ /* 0x000ee60000000800 */
[----:B------:R-:W-:Y:S01]  /*65c0*/  LOP3.LUT R0, R5, R193, R6, 0x96, !PT ;  /* 0x000000c105007212 */ /* 0x000fe200078e9606 */
[----:B------:R-:W-:-:S04]  /*65d0*/  IMAD.WIDE.U32 R6, R7, -0x2daee0ad, RZ ;  /* 0xd2511f5307067825 */ /* 0x000fc800078e00ff */
[----:B-1----:R-:W-:Y:S01]  /*65e0*/  IMAD.WIDE.U32 R8, R0, -0x2daee0ad, RZ ;  /* 0xd2511f5300087825 */ /* 0x002fe200078e00ff */
[----:B------:R-:W-:Y:S01]  /*65f0*/  LOP3.LUT R7, R7, R211, R22, 0x96, !PT ;  /* 0x000000d307077212 */ /* 0x000fe200078e9616 */
[----:B------:R-:W-:Y:S03]  /*6600*/  MUFU.EX2 R25, R25 ;  /* 0x0000001900197308 */ /* 0x000fe60000000800 */
[----:B------:R-:W-:Y:S01]  /*6610*/  LOP3.LUT R5, R9, R210, R6, 0x96, !PT ;  /* 0x000000d209057212 */ /* 0x000fe200078e9606 */
[----:B------:R-:W-:-:S04]  /*6620*/  IMAD.WIDE.U32 R6, R7, -0x326172a9, RZ ;  /* 0xcd9e8d5707067825 */ /* 0x000fc800078e00ff */
[----:B------:R-:W-:Y:S01]  /*6630*/  MUFU.EX2 R9, R17 ;  /* 0x0000001100097308 */ /* 0x000fe20000000800 */
[----:B------:R-:W-:Y:S01]  /*6640*/  LOP3.LUT R7, R7, R208, R4, 0x96, !PT ;  /* 0x000000d007077212 */ /* 0x000fe200078e9604 */
[----:B------:R-:W-:-:S05]  /*6650*/  IMAD.WIDE.U32 R4, R5, -0x326172a9, RZ ;  /* 0xcd9e8d5705047825 */ /* 0x000fca00078e00ff */
[----:B------:R-:W-:Y:S01]  /*6660*/  LOP3.LUT R0, R5, R245, R6, 0x96, !PT ;  /* 0x000000f505007212 */ /* 0x000fe200078e9606 */
[----:B------:R-:W-:Y:S01]  /*6670*/  MUFU.EX2 R128, R21 ;  /* 0x0000001500807308 */ /* 0x000fe20000000800 */
[----:B--2---:R-:W-:Y:S02]  /*6680*/  F2FP.F16.F32.PACK_AB R6, R229, R191 ;  /* 0x000000bfe506723e */ /* 0x004fe400000000ff */
[----:B------:R-:W-:Y:S02]  /*6690*/  SHF.R.U32.HI R3, RZ, 0x10, R0 ;  /* 0x00000010ff037819 */ /* 0x000fe40000011600 */
[C---:B------:R-:W-:Y:S02]  /*66a0*/  PRMT R46, R6.reuse, 0x7610, R46 ;  /* 0x00007610062e7816 */ /* 0x040fe4000000002e */
[----:B------:R-:W-:Y:S01]  /*66b0*/  LOP3.LUT R3, R3, 0xff, RZ, 0xc0, !PT ;  /* 0x000000ff03037812 */ /* 0x000fe200078ec0ff */
[----:B------:R-:W-:Y:S01]  /*66c0*/  MUFU.EX2 R181, R24 ;  /* 0x0000001800b57308 */ /* 0x000fe20000000800 */
[----:B------:R-:W-:Y:S01]  /*66d0*/  PRMT R45, R6, 0x7632, R45 ;  /* 0x00007632062d7816 */ /* 0x000fe2000000002d */
[----:B------:R-:W-:Y:S01]  /*66e0*/  @!P3 HADD2 R88, -R46.H0_H0, -RZ.H0_H0 ;  /* 0xa00000ff2e58b230 */ /* 0x000fe20000000900 */
[----:B------:R-:W-:-:S02]  /*66f0*/  ISETP.GE.U32.AND P2, PT, R200, R3, PT ;  /* 0x00000003c800720c */ /* 0x000fc40003f46070 */
[----:B------:R-:W-:Y:S01]  /*6700*/  LOP3.LUT R3, R4, 0xff, RZ, 0xc0, !PT ;  /* 0x000000ff04037812 */ /* 0x000fe200078ec0ff */
[----:B------:R-:W-:Y:S01]  /*6710*/  @!P4 HADD2 R94, -R45.H0_H0, -RZ.H0_H0 ;  /* 0xa00000ff2d5ec230 */ /* 0x000fe20000000900 */
[----:B------:R-:W-:Y:S01]  /*6720*/  PRMT R202, R46, 0x5410, R45 ;  /* 0x000054102eca7816 */ /* 0x000fe2000000002d */
[----:B------:R-:W-:Y:S01]  /*6730*/  MUFU.EX2 R186, R31 ;  /* 0x0000001f00ba7308 */ /* 0x000fe20000000800 */
[----:B------:R-:W-:Y:S02]  /*6740*/  @!P3 PRMT R46, R88, 0x5410, RZ ;  /* 0x00005410582eb816 */ /* 0x000fe400000000ff */
[----:B------:R-:W-:Y:S02]  /*6750*/  ISETP.GE.U32.AND P3, PT, R200, R3, PT ;  /* 0x00000003c800720c */ /* 0x000fe40003f66070 */
[----:B------:R-:W-:Y:S02]  /*6760*/  F2FP.F16.F32.PACK_AB R6, R252, R249 ;  /* 0x000000f9fc06723e */ /* 0x000fe400000000ff */
[----:B------:R-:W-:Y:S01]  /*6770*/  LOP3.LUT R3, R0, 0xff, RZ, 0xc0, !PT ;  /* 0x000000ff00037812 */ /* 0x000fe200078ec0ff */
[----:B------:R-:W-:Y:S01]  /*6780*/  MUFU.EX2 R187, R67 ;  /* 0x0000004300bb7308 */ /* 0x000fe20000000800 */
[----:B------:R-:W-:-:S02]  /*6790*/  @!P4 PRMT R45, R94, 0x5410, RZ ;  /* 0x000054105e2dc816 */ /* 0x000fc400000000ff */
[----:B------:R-:W-:Y:S02]  /*67a0*/  PRMT R44, R6, 0x7610, R44 ;  /* 0x00007610062c7816 */ /* 0x000fe4000000002c */
[----:B------:R-:W-:Y:S02]  /*67b0*/  ISETP.GE.U32.AND P4, PT, R200, R3, PT ;  /* 0x00000003c800720c */ /* 0x000fe40003f86070 */
[----:B------:R-:W-:Y:S01]  /*67c0*/  SHF.R.U32.HI R3, RZ, 0x18, R0 ;  /* 0x00000018ff037819 */ /* 0x000fe20000011600 */
[----:B------:R-:W-:Y:S01]  /*67d0*/  @!P1 HADD2 R95, -R44.H0_H0, -RZ.H0_H0 ;  /* 0xa00000ff2c5f9230 */ /* 0x000fe20000000900 */
[----:B------:R-:W-:Y:S01]  /*67e0*/  LOP3.LUT R0, R0, 0xffff, RZ, 0xc0, !PT ;  /* 0x0000ffff00007812 */ /* 0x000fe200078ec0ff */
[----:B------:R1:W-:Y:S01]  /*67f0*/  MUFU.EX2 R94, R18 ;  /* 0x00000012005e7308 */ /* 0x0003e20000000800 */
[----:B------:R-:W-:Y:S02]  /*6800*/  PRMT R43, R6, 0x7632, R43 ;  /* 0x00007632062b7816 */ /* 0x000fe4000000002b */
[----:B------:R-:W-:-:S02]  /*6810*/  SHF.R.U32.HI R0, RZ, 0x8, R0 ;  /* 0x00000008ff007819 */ /* 0x000fc40000011600 */
[----:B------:R-:W-:Y:S01]  /*6820*/  PRMT R158, R44, 0x5410, R43 ;  /* 0x000054102c9e7816 */ /* 0x000fe2000000002b */
[----:B------:R-:W-:Y:S01]  /*6830*/  @!P0 HADD2 R96, -R43.H0_H0, -RZ.H0_H0 ;  /* 0xa00000ff2b608230 */ /* 0x000fe20000000900 */
[----:B------:R-:W-:Y:S01]  /*6840*/  @!P1 PRMT R44, R95, 0x5410, RZ ;  /* 0x000054105f2c9816 */ /* 0x000fe200000000ff */
[----:B------:R-:W-:Y:S01]  /*6850*/  MUFU.EX2 R185, R80 ;  /* 0x0000005000b97308 */ /* 0x000fe20000000800 */
[----:B------:R-:W-:Y:S02]  /*6860*/  LOP3.LUT R0, R0, 0xffff, RZ, 0xc0, !PT ;  /* 0x0000ffff00007812 */ /* 0x000fe400078ec0ff */
[----:B------:R-:W-:Y:S02]  /*6870*/  ISETP.GE.U32.AND P1, PT, R200, R3, PT ;  /* 0x00000003c800720c */ /* 0x000fe40003f26070 */
[----:B------:R-:W-:Y:S02]  /*6880*/  @!P0 PRMT R43, R96, 0x5410, RZ ;  /* 0x00005410602b8816 */ /* 0x000fe400000000ff */
[----:B------:R-:W-:Y:S01]  /*6890*/  ISETP.GE.U32.AND P0, PT, R200, R0, PT ;  /* 0x00000000c800720c */ /* 0x000fe20003f06070 */
[----:B------:R-:W2:Y:S01]  /*68a0*/  MUFU.EX2 R3, R19 ;  /* 0x0000001300037308 */ /* 0x000ea20000000800 */
[----:B---3--:R-:W-:Y:S01]  /*68b0*/  F2FP.F16.F32.PACK_AB R0, R15, R14 ;  /* 0x0000000e0f00723e */ /* 0x008fe200000000ff */
[----:B-1----:R-:W-:Y:S01]  /*68c0*/  FADD.FTZ R18, R14, R15 ;  /* 0x0000000f0e127221 */ /* 0x002fe20000010000 */
[----:B------:R-:W-:Y:S01]  /*68d0*/  LOP3.LUT R5, R4, 0xffff, RZ, 0xc0, !PT ;  /* 0x0000ffff04057812 */ /* 0x000fe200078ec0ff */
[----:B------:R-:W-:Y:S01]  /*68e0*/  FADD.FTZ R15, R177, R11 ;  /* 0x0000000bb10f7221 */ /* 0x000fe20000010000 */
[C---:B------:R-:W-:Y:S01]  /*68f0*/  PRMT R33, R0.reuse, 0x7610, R33 ;  /* 0x0000761000217816 */ /* 0x040fe20000000021 */
[----:B------:R-:W-:Y:S01]  /*6900*/  IMAD.MOV.U32 R177, RZ, RZ, R233 ;  /* 0x000000ffffb17224 */ /* 0x000fe200078e00e9 */
[----:B------:R-:W-:Y:S01]  /*6910*/  PRMT R32, R0, 0x7632, R32 ;  /* 0x0000763200207816 */ /* 0x000fe20000000020 */
[----:B------:R-:W1:Y:S01]  /*6920*/  MUFU.EX2 R19, R16 ;  /* 0x0000001000137308 */ /* 0x000e620000000800 */
[--C-:B------:R-:W-:Y:S01]  /*6930*/  SHF.R.U32.HI R6, RZ, 0x10, R4.reuse ;  /* 0x00000010ff067819 */ /* 0x100fe20000011604 */
[----:B------:R-:W-:Y:S01]  /*6940*/  @!P4 HADD2 R97, -R33.H0_H0, -RZ.H0_H0 ;  /* 0xa00000ff2161c230 */ /* 0x000fe20000000900 */
[----:B------:R-:W-:Y:S01]  /*6950*/  SHF.R.U32.HI R4, RZ, 0x18, R4 ;  /* 0x00000018ff047819 */ /* 0x000fe20000011604 */
[----:B------:R-:W-:Y:S01]  /*6960*/  @!P0 HADD2 R99, -R32.H0_H0, -RZ.H0_H0 ;  /* 0xa00000ff20638230 */ /* 0x000fe20000000900 */
[----:B------:R-:W-:-:S02]  /*6970*/  PRMT R120, R33, 0x5410, R32 ;  /* 0x0000541021787816 */ /* 0x000fc40000000020 */
[----:B------:R-:W-:Y:S01]  /*6980*/  @!P4 PRMT R33, R97, 0x5410, RZ ;  /* 0x000054106121c816 */ /* 0x000fe200000000ff */
[----:B------:R-:W-:Y:S01]  /*6990*/  MUFU.EX2 R226, R85 ;  /* 0x0000005500e27308 */ /* 0x000fe20000000800 */
[----:B--2---:R-:W-:Y:S01]  /*69a0*/  FADD.FTZ R10, R9, R3 ;  /* 0x00000003090a7221 */ /* 0x004fe20000010000 */
[----:B------:R-:W-:Y:S01]  /*69b0*/  F2FP.F16.F32.PACK_AB R3, R3, R9 ;  /* 0x000000090303723e */ /* 0x000fe200000000ff */
[----:B------:R-:W-:Y:S01]  /*69c0*/  FADD.FTZ R9, R170, R168 ;  /* 0x000000a8aa097221 */ /* 0x000fe20000010000 */
[----:B------:R-:W-:Y:S01]  /*69d0*/  ISETP.GE.U32.AND P4, PT, R200, R4, PT ;  /* 0x00000004c800720c */ /* 0x000fe20003f86070 */
[----:B------:R-:W-:Y:S01]  /*69e0*/  IMAD.MOV.U32 R170, RZ, RZ, R184 ;  /* 0x000000ffffaa7224 */ /* 0x000fe200078e00b8 */
[----:B------:R-:W-:Y:S01]  /*69f0*/  SHF.R.U32.HI R0, RZ, 0x8, R5 ;  /* 0x00000008ff007819 */ /* 0x000fe20000011605 */
[----:B------:R-:W-:Y:S01]  /*6a00*/  IMAD.WIDE.U32 R4, R7, -0x2daee0ad, RZ ;  /* 0xd2511f5307047825 */ /* 0x000fe200078e00ff */
[----:B------:R-:W-:Y:S01]  /*6a10*/  PRMT R42, R3, 0x7610, R42 ;  /* 0x00007610032a7816 */ /* 0x000fe2000000002a */
[----:B------:R-:W2:Y:S01]  /*6a20*/  MUFU.EX2 R7, R20 ;  /* 0x0000001400077308 */ /* 0x000ea20000000800 */
[----:B------:R-:W-:Y:S01]  /*6a30*/  LOP3.LUT R0, R0, 0xffff, RZ, 0xc0, !PT ;  /* 0x0000ffff00007812 */ /* 0x000fe200078ec0ff */
[----:B------:R-:W-:Y:S01]  /*6a40*/  FADD.FTZ R17, R176, R9 ;  /* 0x00000009b0117221 */ /* 0x000fe20000010000 */
[----:B------:R-:W-:Y:S01]  /*6a50*/  @!P0 PRMT R32, R99, 0x5410, RZ ;  /* 0x0000541063208816 */ /* 0x000fe200000000ff */
[----:B------:R-:W-:Y:S01]  /*6a60*/  @!P2 HADD2 R101, -R42.H0_H0, -RZ.H0_H0 ;  /* 0xa00000ff2a65a230 */ /* 0x000fe20000000900 */
[----:B------:R-:W-:Y:S01]  /*6a70*/  PRMT R41, R3, 0x7632, R41 ;  /* 0x0000763203297816 */ /* 0x000fe20000000029 */
[----:B------:R-:W-:Y:S01]  /*6a80*/  FADD.FTZ R88, R178, R17 ;  /* 0x00000011b2587221 */ /* 0x000fe20000010000 */
[----:B------:R-:W-:Y:S01]  /*6a90*/  ISETP.GE.U32.AND P0, PT, R200, R0, PT ;  /* 0x00000000c800720c */ /* 0x000fe20003f06070 */
[----:B------:R3:W-:Y:S01]  /*6aa0*/  MUFU.EX2 R184, R87 ;  /* 0x0000005700b87308 */ /* 0x0007e20000000800 */
[----:B-1----:R-:W-:Y:S01]  /*6ab0*/  F2FP.F16.F32.PACK_AB R3, R94, R19 ;  /* 0x000000135e03723e */ /* 0x002fe200000000ff */
[----:B------:R-:W-:Y:S01]  /*6ac0*/  @!P1 HADD2 R107, -R41.H0_H0, -RZ.H0_H0 ;  /* 0xa00000ff296b9230 */ /* 0x000fe20000000900 */
[----:B------:R-:W-:Y:S01]  /*6ad0*/  LOP3.LUT R0, R5, R246, R8, 0x96, !PT ;  /* 0x000000f605007212 */ /* 0x000fe200078e9608 */
[----:B------:R-:W-:Y:S01]  /*6ae0*/  IMAD.WIDE.U32 R8, R27, -0x2daee0ad, RZ ;  /* 0xd2511f531b087825 */ /* 0x000fe200078e00ff */
[----:B------:R-:W-:-:S02]  /*6af0*/  LOP3.LUT R6, R6, 0xff, RZ, 0xc0, !PT ;  /* 0x000000ff06067812 */ /* 0x000fc400078ec0ff */
[----:B------:R-:W-:Y:S01]  /*6b00*/  PRMT R109, R42, 0x5410, R41 ;  /* 0x000054102a6d7816 */ /* 0x000fe20000000029 */
[----:B------:R-:W-:Y:S01]  /*6b10*/  MUFU.EX2 R241, R90 ;  /* 0x0000005a00f17308 */ /* 0x000fe20000000800 */
[----:B------:R-:W-:Y:S01]  /*6b20*/  PRMT R40, R3, 0x7610, R40 ;  /* 0x0000761003287816 */ /* 0x000fe20000000028 */
[----:B--2---:R-:W-:Y:S01]  /*6b30*/  FADD.FTZ R86, R7, R10 ;  /* 0x0000000a07567221 */ /* 0x004fe20000010000 */
[----:B------:R-:W-:Y:S01]  /*6b40*/  PRMT R39, R3, 0x7632, R39 ;  /* 0x0000763203277816 */ /* 0x000fe20000000027 */
[----:B------:R-:W-:Y:S01]  /*6b50*/  IMAD.MOV.U32 R168, RZ, RZ, R234 ;  /* 0x000000ffffa87224 */ /* 0x000fe200078e00ea */
[----:B------:R-:W-:Y:S01]  /*6b60*/  @!P2 PRMT R42, R101, 0x5410, RZ ;  /* 0x00005410652aa816 */ /* 0x000fe200000000ff */
[----:B------:R-:W-:Y:S01]  /*6b70*/  @!P3 HADD2 R110, -R40.H0_H0, -RZ.H0_H0 ;  /* 0xa00000ff286eb230 */ /* 0x000fe20000000900 */
[----:B------:R-:W-:Y:S01]  /*6b80*/  SHF.R.U32.HI R3, RZ, 0x10, R0 ;  /* 0x00000010ff037819 */ /* 0x000fe20000011600 */
[----:B------:R-:W-:Y:S01]  /*6b90*/  @!P0 HADD2 R115, -R39.H0_H0, -RZ.H0_H0 ;  /* 0xa00000ff27738230 */ /* 0x000fe20000000900 */
[C---:B------:R-:W-:Y:S01]  /*6ba0*/  ISETP.GE.U32.AND P2, PT, R200.reuse, R6, PT ;  /* 0x00000006c800720c */ /* 0x040fe20003f46070 */
[----:B------:R-:W-:Y:S01]  /*6bb0*/  FADD.FTZ R86, R25, R86 ;  /* 0x0000005619567221 */ /* 0x000fe20000010000 */
[----:B------:R-:W-:Y:S01]  /*6bc0*/  LOP3.LUT R3, R3, 0xff, RZ, 0xc0, !PT ;  /* 0x000000ff03037812 */ /* 0x000fe200078ec0ff */
[----:B------:R-:W-:Y:S01]  /*6bd0*/  MUFU.EX2 R242, R91 ;  /* 0x0000005b00f27308 */ /* 0x000fe20000000800 */
[----:B------:R-:W-:Y:S01]  /*6be0*/  F2FP.F16.F32.PACK_AB R6, R25, R7 ;  /* 0x000000071906723e */ /* 0x000fe200000000ff */
[----:B---3--:R-:W-:Y:S01]  /*6bf0*/  FADD.FTZ R87, R179, R15 ;  /* 0x0000000fb3577221 */ /* 0x008fe20000010000 */
[----:B------:R-:W-:Y:S01]  /*6c00*/  @!P1 PRMT R41, R107, 0x5410, RZ ;  /* 0x000054106b299816 */ /* 0x000fe200000000ff */
[----:B------:R-:W-:Y:S01]  /*6c10*/  IMAD.MOV.U32 R176, RZ, RZ, R232 ;  /* 0x000000ffffb07224 */ /* 0x000fe200078e00e8 */
[----:B------:R-:W-:-:S02]  /*6c20*/  ISETP.GE.U32.AND P1, PT, R200, R3, PT ;  /* 0x00000003c800720c */ /* 0x000fc40003f26070 */
[----:B------:R-:W-:Y:S01]  /*6c30*/  LOP3.LUT R3, R0, 0xff, RZ, 0xc0, !PT ;  /* 0x000000ff00037812 */ /* 0x000fe200078ec0ff */
[----:B------:R-:W-:Y:S01]  /*6c40*/  MUFU.EX2 R235, R116 ;  /* 0x0000007400eb7308 */ /* 0x000fe20000000800 */
[----:B------:R-:W-:Y:S02]  /*6c50*/  PRMT R38, R6, 0x7610, R38 ;  /* 0x0000761006267816 */ /* 0x000fe40000000026 */
[----:B------:R-:W-:Y:S02]  /*6c60*/  PRMT R99, R40, 0x5410, R39 ;  /* 0x0000541028637816 */ /* 0x000fe40000000027 */
[----:B------:R-:W-:Y:S01]  /*6c70*/  @!P3 PRMT R40, R110, 0x5410, RZ ;  /* 0x000054106e28b816 */ /* 0x000fe200000000ff */
[----:B------:R-:W-:Y:S01]  /*6c80*/  @!P2 HADD2 R119, -R38.H0_H0, -RZ.H0_H0 ;  /* 0xa00000ff2677a230 */ /* 0x000fe20000000900 */
[----:B------:R-:W-:Y:S01]  /*6c90*/  ISETP.GE.U32.AND P3, PT, R200, R3, PT ;  /* 0x00000003c800720c */ /* 0x000fe20003f66070 */
[----:B------:R-:W-:Y:S01]  /*6ca0*/  MUFU.EX2 R234, R98 ;  /* 0x0000006200ea7308 */ /* 0x000fe20000000800 */
[----:B------:R-:W-:-:S02]  /*6cb0*/  SHF.R.U32.HI R3, RZ, 0x18, R0 ;  /* 0x00000018ff037819 */ /* 0x000fc40000011600 */
[----:B------:R-:W-:Y:S01]  /*6cc0*/  PRMT R37, R6, 0x7632, R37 ;  /* 0x0000763206257816 */ /* 0x000fe20000000025 */
[----:B------:R-:W-:Y:S01]  /*6cd0*/  IMAD.WIDE.U32 R6, R149, -0x2daee0ad, RZ ;  /* 0xd2511f5395067825 */ /* 0x000fe200078e00ff */
[----:B------:R-:W-:Y:S02]  /*6ce0*/  LOP3.LUT R0, R0, 0xffff, RZ, 0xc0, !PT ;  /* 0x0000ffff00007812 */ /* 0x000fe400078ec0ff */
[----:B------:R-:W-:Y:S01]  /*6cf0*/  PRMT R101, R38, 0x5410, R37 ;  /* 0x0000541026657816 */ /* 0x000fe20000000025 */
[----:B------:R-:W-:Y:S01]  /*6d00*/  @!P4 HADD2 R121, -R37.H0_H0, -RZ.H0_H0 ;  /* 0xa00000ff2579c230 */ /* 0x000fe20000000900 */
[----:B------:R-:W-:Y:S01]  /*6d10*/  @!P0 PRMT R39, R115, 0x5410, RZ ;  /* 0x0000541073278816 */ /* 0x000fe200000000ff */
[----:B------:R-:W-:Y:S01]  /*6d20*/  MUFU.EX2 R233, R100 ;  /* 0x0000006400e97308 */ /* 0x000fe20000000800 */
[----:B------:R-:W-:Y:S01]  /*6d30*/  SHF.R.U32.HI R0, RZ, 0x8, R0 ;  /* 0x00000008ff007819 */ /* 0x000fe20000011600 */
[----:B------:R-:W-:Y:S01]  /*6d40*/  IMAD.MOV.U32 R149, RZ, RZ, R230 ;  /* 0x000000ffff957224 */ /* 0x000fe200078e00e6 */
[----:B------:R-:W-:-:S02]  /*6d50*/  @!P2 PRMT R38, R119, 0x5410, RZ ;  /* 0x000054107726a816 */ /* 0x000fc400000000ff */
[----:B------:R-:W-:Y:S02]  /*6d60*/  LOP3.LUT R7, R7, R171, R34, 0x96, !PT ;  /* 0x000000ab07077212 */ /* 0x000fe400078e9622 */
[----:B------:R-:W-:Y:S01]  /*6d70*/  LOP3.LUT R0, R0, 0xffff, RZ, 0xc0, !PT ;  /* 0x0000ffff00007812 */ /* 0x000fe200078ec0ff */
[----:B------:R-:W-:Y:S01]  /*6d80*/  MUFU.EX2 R115, R26 ;  /* 0x0000001a00737308 */ /* 0x000fe20000000800 */
[----:B------:R-:W-:Y:S01]  /*6d90*/  LOP3.LUT R10, R9, R170, R6, 0x96, !PT ;  /* 0x000000aa090a7212 */ /* 0x000fe200078e9606 */
[----:B------:R-:W-:Y:S01]  /*6da0*/  IMAD.WIDE.U32 R6, R7, -0x326172a9, RZ ;  /* 0xcd9e8d5707067825 */ /* 0x000fe200078e00ff */
[----:B------:R-:W-:Y:S02]  /*6db0*/  ISETP.GE.U32.AND P2, PT, R200, R0, PT ;  /* 0x00000000c800720c */ /* 0x000fe40003f46070 */
[----:B------:R-:W-:Y:S01]  /*6dc0*/  F2FP.F16.F32.PACK_AB R0, R181, R128 ;  /* 0x00000080b500723e */ /* 0x000fe200000000ff */
[----:B------:R-:W-:Y:S01]  /*6dd0*/  IMAD.WIDE.U32 R10, R10, -0x326172a9, RZ ;  /* 0xcd9e8d570a0a7825 */ /* 0x000fe200078e00ff */
[----:B------:R-:W-:Y:S01]  /*6de0*/  LOP3.LUT R7, R7, R192, R12, 0x96, !PT ;  /* 0x000000c007077212 */ /* 0x000fe200078e960c */
[----:B------:R-:W1:Y:S01]  /*6df0*/  MUFU.EX2 R119, R28 ;  /* 0x0000001c00777308 */ /* 0x000e620000000800 */
[----:B------:R-:W-:-:S02]  /*6e00*/  PRMT R35, R0, 0x7632, R35 ;  /* 0x0000763200237816 */ /* 0x000fc40000000023 */
[----:B------:R-:W-:Y:S01]  /*6e10*/  LOP3.LUT R12, R11, R193, R6, 0x96, !PT ;  /* 0x000000c10b0c7212 */ /* 0x000fe200078e9606 */
[----:B------:R-:W-:Y:S01]  /*6e20*/  IMAD.WIDE.U32 R6, R7, -0x2daee0ad, RZ ;  /* 0xd2511f5307067825 */ /* 0x000fe200078e00ff */
[----:B------:R-:W-:Y:S02]  /*6e30*/  PRMT R36, R0, 0x7610, R36 ;  /* 0x0000761000247816 */ /* 0x000fe40000000024 */
[----:B------:R-:W-:Y:S01]  /*6e40*/  ISETP.GE.U32.AND P0, PT, R200, R3, PT ;  /* 0x00000003c800720c */ /* 0x000fe20003f06070 */
[----:B------:R-:W-:-:S04]  /*6e50*/  IMAD.WIDE.U32 R12, R12, -0x2daee0ad, RZ ;  /* 0xd2511f530c0c7825 */ /* 0x000fc800078e00ff */
[----:B------:R-:W-:Y:S01]  /*6e60*/  @!P2 HADD2 R123, -R35.H0_H0, -RZ.H0_H0 ;  /* 0xa00000ff237ba230 */ /* 0x000fe20000000900 */
[----:B------:R-:W-:Y:S01]  /*6e70*/  PRMT R110, R36, 0x5410, R35 ;  /* 0x00005410246e7816 */ /* 0x000fe20000000023 */
[----:B------:R-:W-:Y:S01]  /*6e80*/  @!P3 HADD2 R122, -R36.H0_H0, -RZ.H0_H0 ;  /* 0xa00000ff247ab230 */ /* 0x000fe20000000900 */
[----:B------:R-:W-:Y:S01]  /*6e90*/  LOP3.LUT R7, R7, R211, R8, 0x96, !PT ;  /* 0x000000d307077212 */ /* 0x000fe200078e9608 */
[----:B------:R-:W-:Y:S01]  /*6ea0*/  MUFU.EX2 R232, R108 ;  /* 0x0000006c00e87308 */ /* 0x000fe20000000800 */
[----:B------:R-:W-:Y:S02]  /*6eb0*/  LOP3.LUT R3, R13, R210, R6, 0x96, !PT ;  /* 0x000000d20d037212 */ /* 0x000fe400078e9606 */
[----:B------:R-:W-:Y:S01]  /*6ec0*/  @!P2 PRMT R35, R123, 0x5410, RZ ;  /* 0x000054107b23a816 */ /* 0x000fe200000000ff */
[----:B------:R-:W-:Y:S01]  /*6ed0*/  IMAD.WIDE.U32 R6, R7, -0x326172a9, RZ ;  /* 0xcd9e8d5707067825 */ /* 0x000fe200078e00ff */
[----:B-1----:R-:W-:Y:S02]  /*6ee0*/  F2FP.F16.F32.PACK_AB R0, R119, R115 ;  /* 0x000000737700723e */ /* 0x002fe400000000ff */
[----:B------:R-:W-:Y:S01]  /*6ef0*/  LOP3.LUT R8, R4, 0xffff, RZ, 0xc0, !PT ;  /* 0x0000ffff04087812 */ /* 0x000fe200078ec0ff */
[----:B------:R-:W-:Y:S01]  /*6f00*/  MUFU.EX2 R230, R111 ;  /* 0x0000006f00e67308 */ /* 0x000fe20000000800 */
[C---:B------:R-:W-:Y:S01]  /*6f10*/  PRMT R34, R0.reuse, 0x7610, R34 ;  /* 0x0000761000227816 */ /* 0x040fe20000000022 */
[----:B------:R-:W-:Y:S01]  /*6f20*/  IMAD.MOV.U32 R123, RZ, RZ, R228 ;  /* 0x000000ffff7b7224 */ /* 0x000fe200078e00e4 */
[----:B------:R-:W-:-:S02]  /*6f30*/  PRMT R27, R0, 0x7632, R27 ;  /* 0x00007632001b7816 */ /* 0x000fc4000000001b */
[----:B------:R-:W-:Y:S01]  /*6f40*/  LOP3.LUT R0, R4, 0xff, RZ, 0xc0, !PT ;  /* 0x000000ff04007812 */ /* 0x000fe200078ec0ff */
[----:B------:R-:W-:Y:S01]  /*6f50*/  @!P1 HADD2 R125, -R34.H0_H0, -RZ.H0_H0 ;  /* 0xa00000ff227d9230 */ /* 0x000fe20000000900 */
[--C-:B------:R-:W-:Y:S01]  /*6f60*/  SHF.R.U32.HI R9, RZ, 0x10, R4.reuse ;  /* 0x00000010ff097819 */ /* 0x100fe20000011604 */
[----:B------:R-:W-:Y:S01]  /*6f70*/  @!P0 HADD2 R124, -R27.H0_H0, -RZ.H0_H0 ;  /* 0xa00000ff1b7c8230 */ /* 0x000fe20000000900 */
[C---:B------:R-:W-:Y:S01]  /*6f80*/  ISETP.GE.U32.AND P2, PT, R200.reuse, R0, PT ;  /* 0x00000000c800720c */ /* 0x040fe20003f46070 */
[----:B------:R-:W-:Y:S01]  /*6f90*/  MUFU.EX2 R228, R117 ;  /* 0x0000007500e47308 */ /* 0x000fe20000000800 */
[----:B------:R-:W-:Y:S01]  /*6fa0*/  SHF.R.U32.HI R0, RZ, 0x18, R4 ;  /* 0x00000018ff007819 */ /* 0x000fe20000011604 */
[----:B------:R-:W-:Y:S01]  /*6fb0*/  IMAD.WIDE.U32 R4, R3, -0x326172a9, RZ ;  /* 0xcd9e8d5703047825 */ /* 0x000fe200078e00ff */
[----:B------:R-:W-:Y:S02]  /*6fc0*/  @!P4 PRMT R37, R121, 0x5410, RZ ;  /* 0x000054107925c816 */ /* 0x000fe400000000ff */
[----:B------:R-:W-:Y:S01]  /*6fd0*/  ISETP.GE.U32.AND P4, PT, R200, R0, PT ;  /* 0x00000000c800720c */ /* 0x000fe20003f86070 */
[----:B------:R-:W-:Y:S01]  /*6fe0*/  IMAD.MOV.U32 R121, RZ, RZ, R231 ;  /* 0x000000ffff797224 */ /* 0x000fe200078e00e7 */
[----:B------:R-:W-:Y:S01]  /*6ff0*/  SHF.R.U32.HI R0, RZ, 0x18, R4 ;  /* 0x00000018ff007819 */ /* 0x000fe20000011604 */
[----:B------:R-:W-:Y:S01]  /*7000*/  MUFU.EX2 R231, R106 ;  /* 0x0000006a00e77308 */ /* 0x000fe20000000800 */
[----:B------:R-:W-:-:S02]  /*7010*/  PRMT R107, R34, 0x5410, R27 ;  /* 0x00005410226b7816 */ /* 0x000fc4000000001b */
[----:B------:R-:W-:Y:S01]  /*7020*/  @!P1 PRMT R34, R125, 0x5410, RZ ;  /* 0x000054107d229816 */ /* 0x000fe200000000ff */
[----:B------:R-:W-:Y:S01]  /*7030*/  IMAD.MOV.U32 R125, RZ, RZ, R227 ;  /* 0x000000ffff7d7224 */ /* 0x000fe200078e00e3 */
[----:B------:R-:W-:Y:S02]  /*7040*/  ISETP.GE.U32.AND P1, PT, R200, R0, PT ;  /* 0x00000000c800720c */ /* 0x000fe40003f26070 */
[----:B------:R-:W-:Y:S01]  /*7050*/  SHF.R.U32.HI R0, RZ, 0x8, R8 ;  /* 0x00000008ff007819 */ /* 0x000fe20000011608 */
[----:B------:R-:W-:Y:S01]  /*7060*/  MUFU.EX2 R227, R114 ;  /* 0x0000007200e37308 */ /* 0x000fe20000000800 */
[----:B------:R-:W-:Y:S01]  /*7070*/  @!P3 PRMT R36, R122, 0x5410, RZ ;  /* 0x000054107a24b816 */ /* 0x000fe200000000ff */
[----:B------:R-:W-:Y:S01]  /*7080*/  IMAD.MOV.U32 R122, RZ, RZ, R229 ;  /* 0x000000ffff7a7224 */ /* 0x000fe200078e00e5 */
[----:B------:R-:W-:Y:S01]  /*7090*/  LOP3.LUT R0, R0, 0xffff, RZ, 0xc0, !PT ;  /* 0x0000ffff00007812 */ /* 0x000fe200078ec0ff */
[----:B------:R-:W-:Y:S01]  /*70a0*/  IMAD.MOV.U32 R164, RZ, RZ, R125 ;  /* 0x000000ffffa47224 */ /* 0x000fe200078e007d */
[----:B------:R-:W-:-:S02]  /*70b0*/  LOP3.LUT R10, R7, R208, R10, 0x96, !PT ;  /* 0x000000d0070a7212 */ /* 0x000fc400078e960a */
[----:B------:R-:W-:Y:S01]  /*70c0*/  ISETP.GE.U32.AND P3, PT, R200, R0, PT ;  /* 0x00000000c800720c */ /* 0x000fe20003f66070 */
[----:B------:R-:W-:Y:S01]  /*70d0*/  MUFU.EX2 R229, R112 ;  /* 0x0000007000e57308 */ /* 0x000fe20000000800 */
[----:B------:R-:W-:Y:S02]  /*70e0*/  LOP3.LUT R13, R5, R245, R6, 0x96, !PT ;  /* 0x000000f5050d7212 */ /* 0x000fe400078e9606 */
[C---:B------:R-:W-:Y:S02]  /*70f0*/  LOP3.LUT R3, R4.reuse, 0xff, RZ, 0xc0, !PT ;  /* 0x000000ff04037812 */ /* 0x040fe400078ec0ff */
[----:B------:R-:W-:Y:S02]  /*7100*/  LOP3.LUT R11, R4, 0xffff, RZ, 0xc0, !PT ;  /* 0x0000ffff040b7812 */ /* 0x000fe400078ec0ff */
[----:B------:R-:W-:Y:S01]  /*7110*/  SHF.R.U32.HI R7, RZ, 0x10, R4 ;  /* 0x00000010ff077819 */ /* 0x000fe20000011604 */
[----:B------:R-:W-:Y:S01]  /*7120*/  IMAD.WIDE.U32 R4, R145, -0x2daee0ad, RZ ;  /* 0xd2511f5391047825 */ /* 0x000fe200078e00ff */
[----:B------:R-:W-:Y:S01]  /*7130*/  F2FP.F16.F32.PACK_AB R0, R187, R186 ;  /* 0x000000babb00723e */ /* 0x000fe200000000ff */
[----:B------:R-:W1:Y:S01]  /*7140*/  MUFU.EX2 R145, R84 ;  /* 0x0000005400917308 */ /* 0x000e620000000800 */
[----:B------:R-:W-:Y:S01]  /*7150*/  @!P0 PRMT R27, R124, 0x5410, RZ ;  /* 0x000054107c1b8816 */ /* 0x000fe200000000ff */
[----:B------:R-:W-:Y:S01]  /*7160*/  IMAD.MOV.U32 R124, RZ, RZ, R217 ;  /* 0x000000ffff7c7224 */ /* 0x000fe200078e00d9 */
[----:B------:R-:W-:-:S02]  /*7170*/  PRMT R25, R0, 0x7610, R25 ;  /* 0x0000761000197816 */ /* 0x000fc40000000019 */
[----:B------:R-:W-:Y:S02]  /*7180*/  ISETP.GE.U32.AND P0, PT, R200, R3, PT ;  /* 0x00000003c800720c */ /* 0x000fe40003f06070 */
[----:B------:R-:W-:Y:S01]  /*7190*/  SHF.R.U32.HI R3, RZ, 0x8, R140 ;  /* 0x00000008ff037819 */ /* 0x000fe2000001168c */
[----:B------:R-:W-:Y:S01]  /*71a0*/  @!P2 HADD2 R126, -R25.H0_H0, -RZ.H0_H0 ;  /* 0xa00000ff197ea230 */ /* 0x000fe20000000900 */
[----:B------:R-:W-:Y:S02]  /*71b0*/  PRMT R24, R0, 0x7632, R24 ;  /* 0x0000763200187816 */ /* 0x000fe40000000018 */
[----:B------:R-:W-:Y:S02]  /*71c0*/  PRMT R95, R141, 0x5410, R3 ;  /* 0x000054108d5f7816 */ /* 0x000fe40000000003 */
[----:B------:R-:W-:Y:S01]  /*71d0*/  LOP3.LUT R3, R9, 0xff, RZ, 0xc0, !PT ;  /* 0x000000ff09037812 */ /* 0x000fe200078ec0ff */
[----:B------:R-:W-:Y:S01]  /*71e0*/  @!P3 HADD2 R127, -R24.H0_H0, -RZ.H0_H0 ;  /* 0xa00000ff187fb230 */ /* 0x000fe20000000900 */
[----:B------:R-:W-:Y:S01]  /*71f0*/  LOP3.LUT R0, R144, 0xff, RZ, 0xc0, !PT ;  /* 0x000000ff90007812 */ /* 0x000fe200078ec0ff */
[----:B------:R-:W-:Y:S01]  /*7200*/  MUFU.EX2 R141, R113 ;  /* 0x00000071008d7308 */ /* 0x000fe20000000800 */
[----:B------:R-:W-:-:S02]  /*7210*/  PRMT R97, R25, 0x5410, R24 ;  /* 0x0000541019617816 */ /* 0x000fc40000000018 */
[----:B------:R-:W-:Y:S01]  /*7220*/  @!P2 PRMT R25, R126, 0x5410, RZ ;  /* 0x000054107e19a816 */ /* 0x000fe200000000ff */
[----:B------:R-:W-:Y:S01]  /*7230*/  IMAD.MOV.U32 R126, RZ, RZ, R216 ;  /* 0x000000ffff7e7224 */ /* 0x000fe200078e00d8 */
[----:B------:R-:W-:Y:S02]  /*7240*/  ISETP.GE.U32.AND P2, PT, R200, R3, PT ;  /* 0x00000003c800720c */ /* 0x000fe40003f46070 */
[----:B------:R-:W-:Y:S01]  /*7250*/  PRMT R89, R0, 0x5410, R142 ;  /* 0x0000541000597816 */ /* 0x000fe2000000008e */
[----:B------:R2:W3:Y:S01]  /*7260*/  MUFU.EX2 R144, R93 ;  /* 0x0000005d00907308 */ /* 0x0004e20000000800 */
[----:B------:R-:W-:Y:S02]  /*7270*/  LOP3.LUT R0, R13, 0xff, RZ, 0xc0, !PT ;  /* 0x000000ff0d007812 */ /* 0x000fe400078ec0ff */
[----:B-1----:R-:W-:Y:S02]  /*7280*/  F2FP.F16.F32.PACK_AB R3, R184, R145 ;  /* 0x00000091b803723e */ /* 0x002fe400000000ff */
[----:B------:R-:W-:-:S02]  /*7290*/  @!P3 PRMT R24, R127, 0x5410, RZ ;  /* 0x000054107f18b816 */ /* 0x000fc400000000ff */
[----:B------:R-:W-:Y:S01]  /*72a0*/  ISETP.GE.U32.AND P3, PT, R200, R0, PT ;  /* 0x00000000c800720c */ /* 0x000fe20003f66070 */
[----:B------:R-:W1:Y:S01]  /*72b0*/  MUFU.EX2 R142, R118 ;  /* 0x00000076008e7308 */ /* 0x000e620000000800 */
[----:B------:R-:W-:Y:S02]  /*72c0*/  LOP3.LUT R0, R13, 0xffff, RZ, 0xc0, !PT ;  /* 0x0000ffff0d007812 */ /* 0x000fe400078ec0ff */
[C---:B------:R-:W-:Y:S02]  /*72d0*/  PRMT R21, R3.reuse, 0x7610, R21 ;  /* 0x0000761003157816 */ /* 0x040fe40000000015 */
[----:B------:R-:W-:Y:S02]  /*72e0*/  SHF.R.U32.HI R0, RZ, 0x8, R0 ;  /* 0x00000008ff007819 */ /* 0x000fe40000011600 */
[----:B------:R-:W-:Y:S01]  /*72f0*/  PRMT R20, R3, 0x7632, R20 ;  /* 0x0000763203147816 */ /* 0x000fe20000000014 */
[----:B------:R-:W-:Y:S01]  /*7300*/  @!P2 HADD2 R129, -R21.H0_H0, -RZ.H0_H0 ;  /* 0xa00000ff1581a230 */ /* 0x000fe20000000900 */
[----:B------:R-:W-:-:S02]  /*7310*/  LOP3.LUT R26, R5, R246, R92, 0x96, !PT ;  /* 0x000000f6051a7212 */ /* 0x000fc400078e965c */
[C---:B------:R-:W-:Y:S01]  /*7320*/  LOP3.LUT R14, R4.reuse, 0xffff, RZ, 0xc0, !PT ;  /* 0x0000ffff040e7812 */ /* 0x040fe200078ec0ff */
[----:B------:R-:W-:Y:S01]  /*7330*/  @!P4 HADD2 R132, -R20.H0_H0, -RZ.H0_H0 ;  /* 0xa00000ff1484c230 */ /* 0x000fe20000000900 */
[----:B------:R-:W-:Y:S02]  /*7340*/  LOP3.LUT R16, R4, 0xff, RZ, 0xc0, !PT ;  /* 0x000000ff04107812 */ /* 0x000fe400078ec0ff */
[--C-:B------:R-:W-:Y:S02]  /*7350*/  SHF.R.U32.HI R28, RZ, 0x10, R4.reuse ;  /* 0x00000010ff1c7819 */ /* 0x100fe40000011604 */
[----:B------:R-:W-:Y:S01]  /*7360*/  SHF.R.U32.HI R29, RZ, 0x18, R4 ;  /* 0x00000018ff1d7819 */ /* 0x000fe20000011604 */
[----:B------:R-:W-:Y:S01]  /*7370*/  IMAD.WIDE.U32 R4, R10, -0x2daee0ad, RZ ;  /* 0xd2511f530a047825 */ /* 0x000fe200078e00ff */
[----:B------:R-:W-:Y:S02]  /*7380*/  LOP3.LUT R0, R0, 0xffff, RZ, 0xc0, !PT ;  /* 0x0000ffff00007812 */ /* 0x000fe400078ec0ff */
[----:B------:R-:W-:-:S02]  /*7390*/  PRMT R96, R21, 0x5410, R20 ;  /* 0x0000541015607816 */ /* 0x000fc40000000014 */
[----:B------:R-:W-:Y:S02]  /*73a0*/  @!P2 PRMT R21, R129, 0x5410, RZ ;  /* 0x000054108115a816 */ /* 0x000fe400000000ff */
[----:B------:R-:W-:Y:S02]  /*73b0*/  F2FP.F16.F32.PACK_AB R3, R226, R185 ;  /* 0x000000b9e203723e */ /* 0x000fe400000000ff */
[----:B------:R-:W-:Y:S02]  /*73c0*/  ISETP.GE.U32.AND P2, PT, R200, R0, PT ;  /* 0x00000000c800720c */ /* 0x000fe40003f46070 */
[C---:B------:R-:W-:Y:S02]  /*73d0*/  LOP3.LUT R6, R4.reuse, 0xff, RZ, 0xc0, !PT ;  /* 0x000000ff04067812 */ /* 0x040fe400078ec0ff */
[----:B------:R-:W-:Y:S02]  /*73e0*/  LOP3.LUT R81, R4, 0xffff, RZ, 0xc0, !PT ;  /* 0x0000ffff04517812 */ /* 0x000fe400078ec0ff */
[----:B------:R-:W-:-:S02]  /*73f0*/  SHF.R.U32.HI R31, RZ, 0x10, R4 ;  /* 0x00000010ff1f7819 */ /* 0x000fc40000011604 */
[----:B------:R-:W-:Y:S01]  /*7400*/  SHF.R.U32.HI R10, RZ, 0x18, R4 ;  /* 0x00000018ff0a7819 */ /* 0x000fe20000011604 */
[----:B------:R-:W-:Y:S01]  /*7410*/  FADD.FTZ R4, R19, R18 ;  /* 0x0000001213047221 */ /* 0x000fe20000010000 */
[----:B------:R-:W-:Y:S02]  /*7420*/  PRMT R19, R3, 0x7610, R19 ;  /* 0x0000761003137816 */ /* 0x000fe40000000013 */
[----:B------:R-:W-:Y:S01]  /*7430*/  LOP3.LUT R0, R7, 0xff, RZ, 0xc0, !PT ;  /* 0x000000ff07007812 */ /* 0x000fe200078ec0ff */
[----:B------:R-:W-:Y:S01]  /*7440*/  FADD.FTZ R84, R94, R4 ;  /* 0x000000045e547221 */ /* 0x000fe20000010000 */
[----:B------:R-:W-:Y:S01]  /*7450*/  PRMT R18, R3, 0x7632, R18 ;  /* 0x0000763203127816 */ /* 0x000fe20000000012 */
[----:B------:R-:W-:Y:S01]  /*7460*/  @!P3 HADD2 R131, -R19.H0_H0, -RZ.H0_H0 ;  /* 0xa00000ff1383b230 */ /* 0x000fe20000000900 */
[----:B------:R-:W-:Y:S01]  /*7470*/  @!P4 PRMT R20, R132, 0x5410, RZ ;  /* 0x000054108414c816 */ /* 0x000fe200000000ff */
[----:B------:R-:W-:Y:S01]  /*7480*/  FADD.FTZ R128, R128, R84 ;  /* 0x0000005480807221 */ /* 0x000fe20000010000 */
[----:B------:R-:W-:Y:S01]  /*7490*/  ISETP.GE.U32.AND P4, PT, R200, R0, PT ;  /* 0x00000000c800720c */ /* 0x000fe20003f86070 */
[----:B------:R-:W-:Y:S01]  /*74a0*/  @!P2 HADD2 R130, -R18.H0_H0, -RZ.H0_H0 ;  /* 0xa00000ff1282a230 */ /* 0x000fe20000000900 */
[----:B------:R-:W-:-:S02]  /*74b0*/  SHF.R.U32.HI R0, RZ, 0x8, R11 ;  /* 0x00000008ff007819 */ /* 0x000fc4000001160b */
[----:B------:R-:W-:Y:S02]  /*74c0*/  PRMT R140, R19, 0x5410, R18 ;  /* 0x00005410138c7816 */ /* 0x000fe40000000012 */
[----:B------:R-:W-:Y:S02]  /*74d0*/  @!P3 PRMT R19, R131, 0x5410, RZ ;  /* 0x000054108313b816 */ /* 0x000fe400000000ff */
[----:B------:R-:W-:Y:S02]  /*74e0*/  ISETP.GE.U32.AND P3, PT, R200, R6, PT ;  /* 0x00000006c800720c */ /* 0x000fe40003f66070 */
[----:B------:R-:W-:Y:S02]  /*74f0*/  LOP3.LUT R0, R0, 0xffff, RZ, 0xc0, !PT ;  /* 0x0000ffff00007812 */ /* 0x000fe400078ec0ff */
[----:B------:R-:W-:Y:S01]  /*7500*/  LOP3.LUT R3, R159, R196, R214, 0x96, !PT ;  /* 0x000000c49f037212 */ /* 0x000fe200078e96d6 */
[----:B------:R-:W-:Y:S01]  /*7510*/  IMAD.MOV.U32 R159, RZ, RZ, R149 ;  /* 0x000000ffff9f7224 */ /* 0x000fe200078e0095 */
[----:B------:R-:W-:-:S02]  /*7520*/  LOP3.LUT R6, R137, R215, RZ, 0x3c, !PT ;  /* 0x000000d789067212 */ /* 0x000fc400078e3cff */
[----:B------:R-:W-:Y:S02]  /*7530*/  @!P2 PRMT R18, R130, 0x5410, RZ ;  /* 0x000054108212a816 */ /* 0x000fe400000000ff */
[----:B------:R-:W-:Y:S01]  /*7540*/  LOP3.LUT R12, R5, R246, R12, 0x96, !PT ;  /* 0x000000f6050c7212 */ /* 0x000fe200078e960c */
[----:B------:R-:W-:Y:S01]  /*7550*/  IMAD.WIDE.U32 R4, R3, -0x2daee0ad, RZ ;  /* 0xd2511f5303047825 */ /* 0x000fe200078e00ff */
[----:B------:R-:W-:Y:S02]  /*7560*/  ISETP.GE.U32.AND P2, PT, R200, R0, PT ;  /* 0x00000000c800720c */ /* 0x000fe40003f46070 */
[----:B------:R-:W-:Y:S01]  /*7570*/  F2FP.F16.F32.PACK_AB R0, R242, R241 ;  /* 0x000000f1f200723e */ /* 0x000fe200000000ff */
[----:B------:R-:W-:Y:S01]  /*7580*/  IMAD.WIDE.U32 R90, R6, -0x2daee0ad, RZ ;  /* 0xd2511f53065a7825 */ /* 0x000fe200078e00ff */
[----:B------:R-:W-:Y:S02]  /*7590*/  LOP3.LUT R8, R23, R170, R4, 0x96, !PT ;  /* 0x000000aa17087212 */ /* 0x000fe400078e9604 */
[----:B------:R-:W-:-:S02]  /*75a0*/  PRMT R17, R0, 0x7610, R17 ;  /* 0x0000761000117816 */ /* 0x000fc40000000011 */
[----:B------:R-:W-:Y:S01]  /*75b0*/  PRMT R15, R0, 0x7632, R15 ;  /* 0x00007632000f7816 */ /* 0x000fe2000000000f */
[----:B------:R-:W-:Y:S01]  /*75c0*/  IMAD.WIDE.U32 R8, R8, -0x326172a9, RZ ;  /* 0xcd9e8d5708087825 */ /* 0x000fe200078e00ff */
[----:B------:R-:W-:-:S03]  /*75d0*/  LOP3.LUT R0, R5, R171, R90, 0x96, !PT ;  /* 0x000000ab05007212 */ /* 0x000fc600078e965a */
[----:B------:R-:W-:Y:S01]  /*75e0*/  @!P0 HADD2 R133, -R17.H0_H0, -RZ.H0_H0 ;  /* 0xa00000ff11858230 */ /* 0x000fe20000000900 */
[----:B------:R-:W-:Y:S01]  /*75f0*/  LOP3.LUT R3, R91, R139, R194, 0x96, !PT ;  /* 0x0000008b5b037212 */ /* 0x000fe200078e96c2 */
[----:B------:R-:W-:Y:S01]  /*7600*/  @!P2 HADD2 R134, -R15.H0_H0, -RZ.H0_H0 ;  /* 0xa00000ff0f86a230 */ /* 0x000fe20000000900 */
[----:B------:R-:W-:Y:S01]  /*7610*/  PRMT R139, R17, 0x5410, R15 ;  /* 0x00005410118b7816 */ /* 0x000fe2000000000f */
[----:B------:R-:W-:Y:S01]  /*7620*/  IMAD.WIDE.U32 R6, R0, -0x326172a9, RZ ;  /* 0xcd9e8d5700067825 */ /* 0x000fe200078e00ff */
[----:B------:R-:W-:Y:S01]  /*7630*/  LOP3.LUT R0, R30, 0xffff, RZ, 0xc0, !PT ;  /* 0x0000ffff1e007812 */ /* 0x000fe200078ec0ff */
[----:B------:R-:W-:Y:S01]  /*7640*/  STL.64 [R1+0x38], R90 ;  /* 0x0000385a01007387 */ /* 0x000fe20000100a00 */
[----:B------:R-:W-:Y:S01]  /*7650*/  @!P0 PRMT R17, R133, 0x5410, RZ ;  /* 0x0000541085118816 */ /* 0x000fe200000000ff */
[----:B------:R-:W-:Y:S01]  /*7660*/  IMAD.WIDE.U32 R216, R3, -0x326172a9, RZ ;  /* 0xcd9e8d5703d87825 */ /* 0x000fe200078e00ff */
[----:B------:R-:W-:Y:S02]  /*7670*/  ISETP.GE.U32.AND P0, PT, R200, R10, PT ;  /* 0x0000000ac800720c */ /* 0x000fe40003f06070 */
[----:B------:R-:W-:Y:S01]  /*7680*/  LOP3.LUT R10, R9, R193, R6, 0x96, !PT ;  /* 0x000000c1090a7212 */ /* 0x000fe200078e9606 */
[----:B------:R-:W-:Y:S01]  /*7690*/  FADD.FTZ R9, R180, R88 ;  /* 0x00000058b4097221 */ /* 0x000fe20000010000 */
[----:B------:R-:W-:Y:S01]  /*76a0*/  LOP3.LUT R4, R7, R192, R216, 0x96, !PT ;  /* 0x000000c007047212 */ /* 0x000fe200078e96d8 */
[----:B------:R-:W-:Y:S01]  /*76b0*/  IMAD.MOV.U32 R180, RZ, RZ, R176 ;  /* 0x000000ffffb47224 */ /* 0x000fe200078e00b0 */
[----:B------:R-:W-:Y:S01]  /*76c0*/  SHF.R.U32.HI R3, RZ, 0x8, R0 ;  /* 0x00000008ff037819 */ /* 0x000fe20000011600 */
[----:B------:R-:W-:Y:S01]  /*76d0*/  IMAD.WIDE.U32 R10, R10, -0x2daee0ad, RZ ;  /* 0xd2511f530a0a7825 */ /* 0x000fe200078e00ff */
[----:B------:R-:W-:-:S03]  /*76e0*/  LOP3.LUT R0, R30, 0xff, RZ, 0xc0, !PT ;  /* 0x000000ff1e007812 */ /* 0x000fc600078ec0ff */
[----:B------:R-:W-:Y:S01]  /*76f0*/  FADD.FTZ R98, R182, R9 ;  /* 0x00000009b6627221 */ /* 0x000fe20000010000 */
[----:B------:R-:W-:Y:S01]  /*7700*/  @!P2 PRMT R15, R134, 0x5410, RZ ;  /* 0x00005410860fa816 */ /* 0x000fe200000000ff */
[----:B------:R-:W-:Y:S01]  /*7710*/  IMAD.WIDE.U32 R4, R4, -0x2daee0ad, RZ ;  /* 0xd2511f5304047825 */ /* 0x000fe200078e00ff */
[----:B------:R-:W-:Y:S02]  /*7720*/  PRMT R85, R0, 0x5410, R3 ;  /* 0x0000541000557816 */ /* 0x000fe40000000003 */
[----:B------:R-:W-:Y:S01]  /*7730*/  SHF.R.U32.HI R0, RZ, 0x10, R30 ;  /* 0x00000010ff007819 */ /* 0x000fe2000001161e */
[----:B------:R-:W-:Y:S01]  /*7740*/  IMAD.MOV.U32 R182, RZ, RZ, R196 ;  /* 0x000000ffffb67224 */ /* 0x000fe200078e00c4 */
[----:B------:R-:W-:Y:S01]  /*7750*/  LOP3.LUT R7, R5, R211, R22, 0x96, !PT ;  /* 0x000000d305077212 */ /* 0x000fe200078e9616 */
[----:B------:R-:W-:Y:S01]  /*7760*/  IMAD R196, R2, 0x2, R174 ;  /* 0x0000000202c47824 */ /* 0x000fe200078e02ae */
[----:B------:R-:W-:Y:S01]  /*7770*/  SHF.R.U32.HI R5, RZ, 0x18, R30 ;  /* 0x00000018ff057819 */ /* 0x000fe2000001161e */
[----:B------:R-:W-:Y:S01]  /*7780*/  IMAD.SHL.U32 R30, R126, 0x8, RZ ;  /* 0x000000087e1e7824 */ /* 0x000fe200078e00ff */
[----:B------:R-:W-:Y:S01]  /*7790*/  LOP3.LUT R3, R0, 0xff, RZ, 0xc0, !PT ;  /* 0x000000ff00037812 */ /* 0x000fe200078ec0ff */
[----:B------:R-:W-:Y:S01]  /*77a0*/  IMAD.WIDE.U32 R6, R7, -0x326172a9, RZ ;  /* 0xcd9e8d5707067825 */ /* 0x000fe200078e00ff */
[----:B------:R-:W-:-:S03]  /*77b0*/  LOP3.LUT R4, R11, R210, R4, 0x96, !PT ;  /* 0x000000d20b047212 */ /* 0x000fc600078e9604 */
[----:B------:R-:W-:Y:S01]  /*77c0*/  FADD.FTZ R22, R183, R87 ;  /* 0x00000057b7167221 */ /* 0x000fe20000010000 */
[----:B------:R-:W-:Y:S01]  /*77d0*/  PRMT R80, R3, 0x5410, R5 ;  /* 0x0000541003507816 */ /* 0x000fe20000000005 */
[----:B------:R-:W-:Y:S01]  /*77e0*/  IMAD.MOV.U32 R183, RZ, RZ, R177 ;  /* 0x000000ffffb77224 */ /* 0x000fe200078e00b1 */
[----:B------:R-:W-:Y:S01]  /*77f0*/  SHF.R.U32.HI R0, RZ, 0x8, R14 ;  /* 0x00000008ff007819 */ /* 0x000fe2000001160e */
[----:B------:R-:W-:Y:S01]  /*7800*/  IMAD.WIDE.U32 R4, R4, -0x326172a9, RZ ;  /* 0xcd9e8d5704047825 */ /* 0x000fe200078e00ff */
[----:B------:R-:W-:-:S03]  /*7810*/  LOP3.LUT R8, R7, R208, R8, 0x96, !PT ;  /* 0x000000d007087212 */ /* 0x000fc600078e9608 */
[----:B------:R-:W-:Y:S01]  /*7820*/  FADD.FTZ R100, R188, R22 ;  /* 0x00000016bc647221 */ /* 0x000fe20000010000 */
[----:B------:R-:W-:Y:S01]  /*7830*/  PRMT R94, R16, 0x5410, R0 ;  /* 0x00005410105e7816 */ /* 0x000fe20000000000 */
[----:B------:R-:W-:Y:S01]  /*7840*/  IMAD.MOV.U32 R188, RZ, RZ, R122 ;  /* 0x000000ffffbc7224 */ /* 0x000fe200078e007a */
[----:B------:R-:W-:Y:S02]  /*7850*/  LOP3.LUT R14, R5, R245, R6, 0x96, !PT ;  /* 0x000000f5050e7212 */ /* 0x000fe400078e9606 */
[----:B------:R-:W-:Y:S02]  /*7860*/  LOP3.LUT R0, R4, 0xffff, RZ, 0xc0, !PT ;  /* 0x0000ffff04007812 */ /* 0x000fe400078ec0ff */
[----:B------:R-:W-:Y:S01]  /*7870*/  LOP3.LUT R5, R28, 0xff, RZ, 0xc0, !PT ;  /* 0x000000ff1c057812 */ /* 0x000fe200078ec0ff */
[----:B------:R-:W-:Y:S01]  /*7880*/  IMAD.SHL.U32 R28, R126, 0x40, RZ ;  /* 0x000000407e1c7824 */ /* 0x000fe200078e00ff */
[----:B------:R-:W-:Y:S02]  /*7890*/  SHF.R.U32.HI R3, RZ, 0x8, R0 ;  /* 0x00000008ff037819 */ /* 0x000fe40000011600 */
[----:B------:R-:W-:-:S02]  /*78a0*/  LOP3.LUT R0, R4, 0xff, RZ, 0xc0, !PT ;  /* 0x000000ff04007812 */ /* 0x000fc400078ec0ff */
[--C-:B------:R-:W-:Y:S02]  /*78b0*/  SHF.R.U32.HI R6, RZ, 0x10, R4.reuse ;  /* 0x00000010ff067819 */ /* 0x100fe40000011604 */
[----:B------:R-:W-:Y:S02]  /*78c0*/  SHF.R.U32.HI R7, RZ, 0x18, R4 ;  /* 0x00000018ff077819 */ /* 0x000fe40000011604 */
[----:B--2---:R-:W-:Y:S01]  /*78d0*/  PRMT R93, R5, 0x5410, R29 ;  /* 0x00005410055d7816 */ /* 0x004fe2000000001d */
[----:B------:R-:W-:Y:S01]  /*78e0*/  IMAD.WIDE.U32 R4, R8, -0x2daee0ad, RZ ;  /* 0xd2511f5308047825 */ /* 0x000fe200078e00ff */
[----:B------:R-:W-:Y:S02]  /*78f0*/  PRMT R67, R0, 0x5410, R3 ;  /* 0x0000541000437816 */ /* 0x000fe40000000003 */
[----:B---3--:R-:W-:Y:S01]  /*7900*/  F2FP.F16.F32.PACK_AB R11, R235, R144 ;  /* 0x00000090eb0b723e */ /* 0x008fe200000000ff */
[----:B------:R-:W-:Y:S01]  /*7910*/  IMAD.WIDE R28, R28, 0x2, R48 ;  /* 0x000000021c1c7825 */ /* 0x000fe200078e0230 */
[----:B------:R-:W-:-:S02]  /*7920*/  LOP3.LUT R0, R4, 0xffff, RZ, 0xc0, !PT ;  /* 0x0000ffff04007812 */ /* 0x000fc400078ec0ff */
[----:B------:R-:W-:Y:S01]  /*7930*/  LOP3.LUT R16, R5, R246, R10, 0x96, !PT ;  /* 0x000000f605107212 */ /* 0x000fe200078e960a */
[----:B------:R-:W-:Y:S01]  /*7940*/  @!P4 HADD2 R135, -R11.H0_H0, -RZ.H0_H0 ;  /* 0xa00000ff0b87c230 */ /* 0x000fe20000000900 */
[----:B------:R-:W-:Y:S02]  /*7950*/  SHF.R.U32.HI R3, RZ, 0x8, R0 ;  /* 0x00000008ff037819 */ /* 0x000fe40000011600 */
[----:B------:R-:W-:Y:S02]  /*7960*/  LOP3.LUT R5, R6, 0xff, RZ, 0xc0, !PT ;  /* 0x000000ff06057812 */ /* 0x000fe400078ec0ff */
[----:B------:R-:W-:Y:S02]  /*7970*/  LOP3.LUT R0, R4, 0xff, RZ, 0xc0, !PT ;  /* 0x000000ff04007812 */ /* 0x000fe400078ec0ff */
[----:B------:R-:W-:Y:S02]  /*7980*/  SHF.R.U32.HI R6, RZ, 0x10, R4 ;  /* 0x00000010ff067819 */ /* 0x000fe40000011604 */
[----:B------:R-:W-:-:S02]  /*7990*/  PRMT R92, R0, 0x5410, R3 ;  /* 0x00005410005c7816 */ /* 0x000fc40000000003 */
[----:B------:R-:W-:Y:S02]  /*79a0*/  SHF.R.U32.HI R4, RZ, 0x18, R4 ;  /* 0x00000018ff047819 */ /* 0x000fe40000011604 */
[----:B------:R-:W-:Y:S02]  /*79b0*/  LOP3.LUT R0, R6, 0xff, RZ, 0xc0, !PT ;  /* 0x000000ff06007812 */ /* 0x000fe400078ec0ff */
[----:B------:R-:W-:Y:S01]  /*79c0*/  PRMT R23, R5, 0x5410, R7 ;  /* 0x0000541005177816 */ /* 0x000fe20000000007 */
[----:B------:R-:W-:Y:S01]  /*79d0*/  FADD.FTZ R5, R115, R86 ;  /* 0x0000005673057221 */ /* 0x000fe20000010000 */
[----:B------:R-:W-:Y:S02]  /*79e0*/  PRMT R86, R0, 0x5410, R4 ;  /* 0x0000541000567816 */ /* 0x000fe40000000004 */
[C---:B------:R-:W-:Y:S01]  /*79f0*/  LOP3.LUT R0, R12.reuse, 0xffff, RZ, 0xc0, !PT ;  /* 0x0000ffff0c007812 */ /* 0x040fe200078ec0ff */
[----:B------:R-:W-:Y:S01]  /*7a00*/  FADD.FTZ R106, R119, R5 ;  /* 0x00000005776a7221 */ /* 0x000fe20000010000 */
[----:B------:R-:W-:-:S02]  /*7a10*/  LOP3.LUT R3, R12, 0xff, RZ, 0xc0, !PT ;  /* 0x000000ff0c037812 */ /* 0x000fc400078ec0ff */
[----:B------:R-:W-:Y:S02]  /*7a20*/  SHF.R.U32.HI R0, RZ, 0x8, R0 ;  /* 0x00000008ff007819 */ /* 0x000fe40000011600 */
[C---:B------:R-:W-:Y:S02]  /*7a30*/  PRMT R10, R11.reuse, 0x7632, R10 ;  /* 0x000076320b0a7816 */ /* 0x040fe4000000000a */
[----:B------:R-:W-:Y:S02]  /*7a40*/  ISETP.GE.U32.AND P2, PT, R200, R3, PT ;  /* 0x00000003c800720c */ /* 0x000fe40003f46070 */
[----:B------:R-:W-:Y:S01]  /*7a50*/  LOP3.LUT R0, R0, 0xffff, RZ, 0xc0, !PT ;  /* 0x0000ffff00007812 */ /* 0x000fe200078ec0ff */
[----:B------:R-:W-:Y:S01]  /*7a60*/  @!P1 HADD2 R136, -R10.H0_H0, -RZ.H0_H0 ;  /* 0xa00000ff0a889230 */ /* 0x000fe20000000900 */
[----:B------:R-:W-:Y:S02]  /*7a70*/  PRMT R138, R11, 0x5410, R10 ;  /* 0x000054100b8a7816 */ /* 0x000fe4000000000a */
[----:B------:R-:W-:-:S02]  /*7a80*/  @!P4 PRMT R11, R135, 0x5410, RZ ;  /* 0x00005410870bc816 */ /* 0x000fc400000000ff */
[----:B------:R-:W-:Y:S02]  /*7a90*/  ISETP.GE.U32.AND P4, PT, R200, R0, PT ;  /* 0x00000000c800720c */ /* 0x000fe40003f86070 */
[----:B------:R-:W-:Y:S01]  /*7aa0*/  LOP3.LUT R0, R31, 0xff, RZ, 0xc0, !PT ;  /* 0x000000ff1f007812 */ /* 0x000fe200078ec0ff */
[----:B------:R-:W-:Y:S01]  /*7ab0*/  IMAD.WIDE R30, R30, 0x2, R48 ;  /* 0x000000021e1e7825 */ /* 0x000fe200078e0230 */
[----:B------:R-:W-:Y:S02]  /*7ac0*/  F2FP.F16.F32.PACK_AB R7, R233, R234 ;  /* 0x000000eae907723e */ /* 0x000fe400000000ff */
[----:B------:R-:W-:Y:S02]  /*7ad0*/  @!P1 PRMT R10, R136, 0x5410, RZ ;  /* 0x00005410880a9816 */ /* 0x000fe400000000ff */
[----:B------:R-:W-:Y:S01]  /*7ae0*/  ISETP.GE.U32.AND P1, PT, R200, R0, PT ;  /* 0x00000000c800720c */ /* 0x000fe20003f26070 */
[----:B------:R-:W-:Y:S01]  /*7af0*/  @!P2 HADD2 R143, -R7.H0_H0, -RZ.H0_H0 ;  /* 0xa00000ff078fa230 */ /* 0x000fe20000000900 */
[----:B------:R-:W-:Y:S01]  /*7b00*/  SHF.R.U32.HI R0, RZ, 0x8, R81 ;  /* 0x00000008ff007819 */ /* 0x000fe20000011651 */
[----:B------:R2:W-:Y:S01]  /*7b10*/  ST.E.U16 desc[UR4][R30.64], R78 ;  /* 0x0000004e1e007985 */ /* 0x0005e2000c101504 */
[----:B------:R-:W-:-:S02]  /*7b20*/  PRMT R6, R7, 0x7632, R6 ;  /* 0x0000763207067816 */ /* 0x000fc40000000006 */
[----:B------:R-:W-:Y:S01]  /*7b30*/  LOP3.LUT R0, R0, 0xffff, RZ, 0xc0, !PT ;  /* 0x0000ffff00007812 */ /* 0x000fe200078ec0ff */
[----:B------:R3:W-:Y:S01]  /*7b40*/  ST.E.U16 desc[UR4][R30.64+0x2], R79 ;  /* 0x0000024f1e007985 */ /* 0x0007e2000c101504 */
[----:B------:R-:W-:Y:S01]  /*7b50*/  PRMT R137, R7, 0x5410, R6 ;  /* 0x0000541007897816 */ /* 0x000fe20000000006 */
[----:B------:R-:W-:Y:S01]  /*7b60*/  @!P4 HADD2 R146, -R6.H0_H0, -RZ.H0_H0 ;  /* 0xa00000ff0692c230 */ /* 0x000fe20000000900 */
[----:B------:R-:W-:Y:S01]  /*7b70*/  @!P2 PRMT R7, R143, 0x5410, RZ ;  /* 0x000054108f07a816 */ /* 0x000fe200000000ff */
[----:B------:R4:W-:Y:S01]  /*7b80*/  ST.E.U16 desc[UR4][R28.64+0x2], R32 ;  /* 0x000002201c007985 */ /* 0x0009e2000c101504 */
[----:B------:R-:W-:Y:S01]  /*7b90*/  ISETP.GE.U32.AND P2, PT, R200, R0, PT ;  /* 0x00000000c800720c */ /* 0x000fe20003f46070 */
[----:B------:R-:W-:Y:S01]  /*7ba0*/  IMAD.MOV.U32 R143, RZ, RZ, R123 ;  /* 0x000000ffff8f7224 */ /* 0x000fe200078e007b */
[----:B------:R-:W-:Y:S01]  /*7bb0*/  SHF.R.U32.HI R0, RZ, 0x18, R13 ;  /* 0x00000018ff007819 */ /* 0x000fe2000001160d */
[----:B------:R5:W-:Y:S01]  /*7bc0*/  ST.E.U16 desc[UR4][R28.64], R33 ;  /* 0x000000211c007985 */ /* 0x000be2000c101504 */
[----:B------:R-:W-:-:S02]  /*7bd0*/  F2FP.F16.F32.PACK_AB R3, R231, R232 ;  /* 0x000000e8e703723e */ /* 0x000fc400000000ff */
[----:B------:R-:W-:Y:S01]  /*7be0*/  @!P4 PRMT R6, R146, 0x5410, RZ ;  /* 0x000054109206c816 */ /* 0x000fe200000000ff */
[----:B------:R-:W-:Y:S01]  /*7bf0*/  IMAD.MOV.U32 R146, RZ, RZ, R124 ;  /* 0x000000ffff927224 */ /* 0x000fe200078e007c */
[----:B------:R-:W-:Y:S01]  /*7c00*/  SHF.R.U32.HI R4, RZ, 0x10, R13 ;  /* 0x00000010ff047819 */ /* 0x000fe2000001160d */
[----:B------:R-:W-:Y:S01]  /*7c10*/  @!P3 HADD2 R147, -R3.H0_H0, -RZ.H0_H0 ;  /* 0xa00000ff0393b230 */ /* 0x000fe20000000900 */
[----:B------:R-:W-:Y:S02]  /*7c20*/  ISETP.GE.U32.AND P4, PT, R200, R0, PT ;  /* 0x00000000c800720c */ /* 0x000fe40003f86070 */
[C---:B------:R-:W-:Y:S02]  /*7c30*/  PRMT R0, R3.reuse, 0x7632, R0 ;  /* 0x0000763203007816 */ /* 0x040fe40000000000 */
[----:B------:R-:W-:Y:S02]  /*7c40*/  LOP3.LUT R4, R4, 0xff, RZ, 0xc0, !PT ;  /* 0x000000ff04047812 */ /* 0x000fe400078ec0ff */
[----:B------:R-:W-:Y:S01]  /*7c50*/  PRMT R136, R3, 0x5410, R0 ;  /* 0x0000541003887816 */ /* 0x000fe20000000000 */
[----:B------:R-:W-:Y:S01]  /*7c60*/  @!P2 HADD2 R148, -R0.H0_H0, -RZ.H0_H0 ;  /* 0xa00000ff0094a230 */ /* 0x000fe20000000900 */
[----:B------:R-:W-:Y:S01]  /*7c70*/  @!P3 PRMT R3, R147, 0x5410, RZ ;  /* 0x000054109303b816 */ /* 0x000fe200000000ff */
[----:B------:R-:W-:Y:S01]  /*7c80*/  IMAD.MOV.U32 R147, RZ, RZ, R121 ;  /* 0x000000ffff937224 */ /* 0x000fe200078e0079 */
[----:B------:R-:W-:Y:S01]  /*7c90*/  ISETP.GE.U32.AND P3, PT, R200, R4, PT ;  /* 0x00000004c800720c */ /* 0x000fe20003f66070 */
[----:B--2---:R-:W-:Y:S01]  /*7ca0*/  IMAD.MOV.U32 R78, RZ, RZ, R170 ;  /* 0x000000ffff4e7224 */ /* 0x004fe200078e00aa */
[----:B------:R-:W-:Y:S01]  /*7cb0*/  F2FP.F16.F32.PACK_AB R5, R230, R229 ;  /* 0x000000e5e605723e */ /* 0x000fe200000000ff */
[----:B---3--:R-:W-:Y:S01]  /*7cc0*/  IMAD.MOV.U32 R79, RZ, RZ, R171 ;  /* 0x000000ffff4f7224 */ /* 0x008fe200078e00ab */
[--C-:B------:R-:W-:Y:S01]  /*7cd0*/  SHF.R.U32.HI R4, RZ, 0x18, R12.reuse ;  /* 0x00000018ff047819 */ /* 0x100fe2000001160c */
[----:B----4-:R-:W-:Y:S01]  /*7ce0*/  IMAD R32, R126, 0x48, RZ ;  /* 0x000000487e207824 */ /* 0x010fe200078e02ff */
[----:B------:R-:W-:Y:S01]  /*7cf0*/  @!P2 PRMT R0, R148, 0x5410, RZ ;  /* 0x000054109400a816 */ /* 0x000fe200000000ff */
[----:B------:R-:W-:Y:S01]  /*7d00*/  @!P1 HADD2 R150, -R5.H0_H0, -RZ.H0_H0 ;  /* 0xa00000ff05969230 */ /* 0x000fe20000000900 */
[----:B------:R-:W-:Y:S01]  /*7d10*/  SHF.R.U32.HI R8, RZ, 0x10, R12 ;  /* 0x00000010ff087819 */ /* 0x000fe2000001160c */
[----:B-----5:R-:W-:Y:S01]  /*7d20*/  IMAD.WIDE R32, R32, 0x2, R48 ;  /* 0x0000000220207825 */ /* 0x020fe200078e0230 */
[----:B------:R-:W-:-:S02]  /*7d30*/  ISETP.GE.U32.AND P2, PT, R200, R4, PT ;  /* 0x00000004c800720c */ /* 0x000fc40003f46070 */
[C---:B------:R-:W-:Y:S02]  /*7d40*/  PRMT R4, R5.reuse, 0x7632, R4 ;  /* 0x0000763205047816 */ /* 0x040fe40000000004 */
[----:B------:R-:W-:Y:S01]  /*7d50*/  LOP3.LUT R8, R8, 0xff, RZ, 0xc0, !PT ;  /* 0x000000ff08087812 */ /* 0x000fe200078ec0ff */
[----:B------:R-:W-:Y:S01]  /*7d60*/  ST.E.U16 desc[UR4][R32.64], R42 ;  /* 0x0000002a20007985 */ /* 0x000fe2000c101504 */
[----:B-1----:R-:W-:Y:S01]  /*7d70*/  F2FP.F16.F32.PACK_AB R13, R142, R141 ;  /* 0x0000008d8e0d723e */ /* 0x002fe200000000ff */
[----:B------:R-:W-:Y:S01]  /*7d80*/  @!P0 HADD2 R151, -R4.H0_H0, -RZ.H0_H0 ;  /* 0xa00000ff04978230 */ /* 0x000fe20000000900 */
[----:B------:R-:W-:Y:S01]  /*7d90*/  PRMT R131, R5, 0x5410, R4 ;  /* 0x0000541005837816 */ /* 0x000fe20000000004 */
[----:B------:R-:W-:Y:S01]  /*7da0*/  ST.E.U16 desc[UR4][R32.64+0x2], R41 ;  /* 0x0000022920007985 */ /* 0x000fe2000c101504 */
[----:B------:R-:W-:Y:S01]  /*7db0*/  @!P1 PRMT R5, R150, 0x5410, RZ ;  /* 0x0000541096059816 */ /* 0x000fe200000000ff */
[----:B------:R-:W-:Y:S01]  /*7dc0*/  @!P3 HADD2 R152, -R13.H0_H0, -RZ.H0_H0 ;  /* 0xa00000ff0d98b230 */ /* 0x000fe20000000900 */
[----:B------:R-:W-:Y:S01]  /*7dd0*/  ISETP.GE.U32.AND P1, PT, R200, R8, PT ;  /* 0x00000008c800720c */ /* 0x000fe20003f26070 */
[----:B------:R1:W-:Y:S01]  /*7de0*/  ST.E.U16 desc[UR4][R48.64+0x10], R77 ;  /* 0x0000104d30007985 */ /* 0x0003e2000c101504 */
[----:B------:R-:W-:-:S02]  /*7df0*/  PRMT R12, R13, 0x7632, R12 ;  /* 0x000076320d0c7816 */ /* 0x000fc4000000000c */
[----:B------:R-:W-:Y:S01]  /*7e00*/  F2FP.F16.F32.PACK_AB R9, R228, R227 ;  /* 0x000000e3e409723e */ /* 0x000fe200000000ff */
[----:B------:R2:W-:Y:S01]  /*7e10*/  ST.E.U16 desc[UR4][R48.64+0x12], R76 ;  /* 0x0000124c30007985 */ /* 0x0005e2000c101504 */
[----:B------:R-:W-:Y:S01]  /*7e20*/  PRMT R129, R13, 0x5410, R12 ;  /* 0x000054100d817816 */ /* 0x000fe2000000000c */
[----:B------:R-:W-:Y:S01]  /*7e30*/  @!P4 HADD2 R155, -R12.H0_H0, -RZ.H0_H0 ;  /* 0xa00000ff0c9bc230 */ /* 0x000fe20000000900 */
[----:B------:R-:W-:Y:S01]  /*7e40*/  PRMT R8, R9, 0x7632, R8 ;  /* 0x0000763209087816 */ /* 0x000fe20000000008 */
[----:B------:R-:W-:Y:S01]  /*7e50*/  ST.E.U16 desc[UR4][R30.64+0x10], R74 ;  /* 0x0000104a1e007985 */ /* 0x000fe2000c101504 */
[----:B------:R-:W-:Y:S01]  /*7e60*/  @!P3 PRMT R13, R152, 0x5410, RZ ;  /* 0x00005410980db816 */ /* 0x000fe200000000ff */
[----:B------:R-:W-:Y:S01]  /*7e70*/  IMAD.MOV.U32 R152, RZ, RZ, R210 ;  /* 0x000000ffff987224 */ /* 0x000fe200078e00d2 */
[----:B------:R-:W-:Y:S01]  /*7e80*/  @!P4 PRMT R12, R155, 0x5410, RZ ;  /* 0x000054109b0cc816 */ /* 0x000fe200000000ff */
[----:B------:R3:W-:Y:S01]  /*7e90*/  ST.E.U16 desc[UR4][R30.64+0x12], R75 ;  /* 0x0000124b1e007985 */ /* 0x0007e2000c101504 */
[----:B------:R-:W-:Y:S01]  /*7ea0*/  @!P1 HADD2 R154, -R9.H0_H0, -RZ.H0_H0 ;  /* 0xa00000ff099a9230 */ /* 0x000fe20000000900 */
[----:B------:R-:W-:Y:S01]  /*7eb0*/  PRMT R130, R9, 0x5410, R8 ;  /* 0x0000541009827816 */ /* 0x000fe20000000008 */
[----:B------:R-:W-:Y:S01]  /*7ec0*/  @!P2 HADD2 R153, -R8.H0_H0, -RZ.H0_H0 ;  /* 0xa00000ff0899a230 */ /* 0x000fe20000000900 */
[----:B------:R-:W-:Y:S01]  /*7ed0*/  ST.E.U16 desc[UR4][R28.64+0x10], R40 ;  /* 0x000010281c007985 */ /* 0x000fe2000c101504 */
[----:B------:R-:W-:Y:S01]  /*7ee0*/  @!P0 PRMT R4, R151, 0x5410, RZ ;  /* 0x0000541097048816 */ /* 0x000fe200000000ff */
[----:B------:R-:W-:Y:S01]  /*7ef0*/  IMAD.MOV.U32 R155, RZ, RZ, R211 ;  /* 0x000000ffff9b7224 */ /* 0x000fe200078e00d3 */
[----:B------:R-:W-:Y:S01]  /*7f00*/  @!P1 PRMT R9, R154, 0x5410, RZ ;  /* 0x000054109a099816 */ /* 0x000fe200000000ff */
[----:B------:R-:W-:Y:S01]  /*7f10*/  ST.E.U16 desc[UR4][R28.64+0x12], R39 ;  /* 0x000012271c007985 */ /* 0x000fe2000c101504 */
[----:B------:R-:W-:Y:S01]  /*7f20*/  @!P2 PRMT R8, R153, 0x5410, RZ ;  /* 0x000054109908a816 */ /* 0x000fe200000000ff */
[----:B------:R-:W-:-:S02]  /*7f30*/  IMAD.MOV.U32 R154, RZ, RZ, R193 ;  /* 0x000000ffff9a7224 */ /* 0x000fc400078e00c1 */
[----:B------:R-:W-:Y:S01]  /*7f40*/  ST.E.U16 desc[UR4][R32.64+0x10], R38 ;  /* 0x0000102620007985 */ /* 0x000fe2000c101504 */
[----:B------:R-:W-:Y:S02]  /*7f50*/  IMAD.MOV.U32 R153, RZ, RZ, R192 ;  /* 0x000000ffff997224 */ /* 0x000fe400078e00c0 */
[----:B-1----:R-:W-:Y:S01]  /*7f60*/  IMAD.MOV.U32 R77, RZ, RZ, R91 ;  /* 0x000000ffff4d7224 */ /* 0x002fe200078e005b */
[----:B------:R-:W-:Y:S01]  /*7f70*/  ST.E.U16 desc[UR4][R32.64+0x12], R37 ;  /* 0x0000122520007985 */ /* 0x000fe2000c101504 */
[----:B--2---:R-:W-:-:S03]  /*7f80*/  IMAD.MOV.U32 R76, RZ, RZ, R90 ;  /* 0x000000ffff4c7224 */ /* 0x004fc600078e005a */
[----:B------:R1:W-:Y:S04]  /*7f90*/  ST.E.U16 desc[UR4][R48.64+0x20], R73 ;  /* 0x0000204930007985 */ /* 0x0003e8000c101504 */
[----:B------:R2:W-:Y:S01]  /*7fa0*/  ST.E.U16 desc[UR4][R48.64+0x22], R72 ;  /* 0x0000224830007985 */ /* 0x0005e2000c101504 */
[----:B---3--:R-:W-:-:S03]  /*7fb0*/  PRMT R75, R200, 0x7054, R200 ;  /* 0x00007054c84b7816 */ /* 0x008fc600000000c8 */
[----:B------:R3:W-:Y:S04]  /*7fc0*/  ST.E.U16 desc[UR4][R30.64+0x20], R70 ;  /* 0x000020461e007985 */ /* 0x0007e8000c101504 */
[----:B------:R4:W-:Y:S04]  /*7fd0*/  ST.E.U16 desc[UR4][R30.64+0x22], R71 ;  /* 0x000022471e007985 */ /* 0x0009e8000c101504 */
[----:B------:R-:W-:Y:S04]  /*7fe0*/  ST.E.U16 desc[UR4][R28.64+0x20], R36 ;  /* 0x000020241c007985 */ /* 0x000fe8000c101504 */
[----:B------:R-:W-:Y:S04]  /*7ff0*/  ST.E.U16 desc[UR4][R28.64+0x22], R35 ;  /* 0x000022231c007985 */ /* 0x000fe8000c101504 */
[----:B------:R-:W-:Y:S01]  /*8000*/  ST.E.U16 desc[UR4][R32.64+0x20], R34 ;  /* 0x0000202220007985 */ /* 0x000fe2000c101504 */
[----:B-1----:R-:W-:-:S03]  /*8010*/  IMAD.MOV.U32 R73, RZ, RZ, R169 ;  /* 0x000000ffff497224 */ /* 0x002fc600078e00a9 */
[----:B------:R-:W-:Y:S01]  /*8020*/  ST.E.U16 desc[UR4][R32.64+0x22], R27 ;  /* 0x0000221b20007985 */ /* 0x000fe2000c101504 */
[----:B--2---:R-:W-:-:S03]  /*8030*/  IMAD.MOV.U32 R72, RZ, RZ, R168 ;  /* 0x000000ffff487224 */ /* 0x004fc600078e00a8 */
[----:B------:R-:W-:Y:S01]  /*8040*/  ST.E.U16 desc[UR4][R48.64+0x30], R69 ;  /* 0x0000304530007985 */ /* 0x000fe2000c101504 */
[----:B---3--:R-:W-:-:S03]  /*8050*/  IMAD.MOV.U32 R70, RZ, RZ, R214 ;  /* 0x000000ffff467224 */ /* 0x008fc600078e00d6 */
[----:B------:R-:W-:Y:S01]  /*8060*/  ST.E.U16 desc[UR4][R48.64+0x32], R68 ;  /* 0x0000324430007985 */ /* 0x000fe2000c101504 */
[----:B----4-:R-:W-:-:S03]  /*8070*/  IMAD.MOV.U32 R71, RZ, RZ, R215 ;  /* 0x000000ffff477224 */ /* 0x010fc600078e00d7 */
[----:B------:R-:W-:Y:S04]  /*8080*/  ST.E.U16 desc[UR4][R30.64+0x30], R65 ;  /* 0x000030411e007985 */ /* 0x000fe8000c101504 */
        /* <DEDUP_REMOVED lines=20> */
[----:B------:R1:W-:Y:S04]  /*81d0*/  ST.E.U16 desc[UR4][R32.64+0x52], R10 ;  /* 0x0000520a20007985 */ /* 0x0003e8000c101504 */
[----:B------:R-:W-:Y:S04]  /*81e0*/  ST.E.U16 desc[UR4][R48.64+0x60], R56 ;  /* 0x0000603830007985 */ /* 0x000fe8000c101504 */
[----:B------:R-:W-:Y:S04]  /*81f0*/  ST.E.U16 desc[UR4][R48.64+0x62], R55 ;  /* 0x0000623730007985 */ /* 0x000fe8000c101504 */
[----:B------:R-:W-:Y:S04]  /*8200*/  ST.E.U16 desc[UR4][R30.64+0x60], R47 ;  /* 0x0000602f1e007985 */ /* 0x000fe8000c101504 */
[----:B------:R-:W-:Y:S04]  /*8210*/  ST.E.U16 desc[UR4][R30.64+0x62], R50 ;  /* 0x000062321e007985 */ /* 0x000fe8000c101504 */
[----:B------:R2:W-:Y:S04]  /*8220*/  ST.E.U16 desc[UR4][R28.64+0x60], R7 ;  /* 0x000060071c007985 */ /* 0x0005e8000c101504 */
[----:B------:R3:W-:Y:S01]  /*8230*/  ST.E.U16 desc[UR4][R28.64+0x62], R6 ;  /* 0x000062061c007985 */ /* 0x0007e2000c101504 */
[----:B-1----:R-:W-:-:S03]  /*8240*/  LOP3.LUT R10, R26, 0xff, RZ, 0xc0, !PT ;  /* 0x000000ff1a0a7812 */ /* 0x002fc600078ec0ff */
[----:B------:R1:W-:Y:S04]  /*8250*/  ST.E.U16 desc[UR4][R32.64+0x60], R9 ;  /* 0x0000600920007985 */ /* 0x0003e8000c101504 */
[----:B------:R4:W-:Y:S04]  /*8260*/  ST.E.U16 desc[UR4][R32.64+0x62], R8 ;  /* 0x0000620820007985 */ /* 0x0009e8000c101504 */
[----:B------:R-:W-:Y:S04]  /*8270*/  ST.E.U16 desc[UR4][R48.64+0x70], R46 ;  /* 0x0000702e30007985 */ /* 0x000fe8000c101504 */
[----:B------:R-:W-:Y:S04]  /*8280*/  ST.E.U16 desc[UR4][R48.64+0x72], R45 ;  /* 0x0000722d30007985 */ /* 0x000fe8000c101504 */
[----:B------:R-:W-:Y:S01]  /*8290*/  ST.E.U16 desc[UR4][R30.64+0x70], R44 ;  /* 0x0000702c1e007985 */ /* 0x000fe2000c101504 */
[----:B--2---:R-:W-:-:S03]  /*82a0*/  SHF.R.U32.HI R7, RZ, 0x10, R14 ;  /* 0x00000010ff077819 */ /* 0x004fc6000001160e */
[----:B------:R-:W-:Y:S01]  /*82b0*/  ST.E.U16 desc[UR4][R30.64+0x72], R43 ;  /* 0x0000722b1e007985 */ /* 0x000fe2000c101504 */
[----:B---3--:R-:W-:-:S03]  /*82c0*/  SHF.R.U32.HI R6, RZ, 0x18, R14 ;  /* 0x00000018ff067819 */ /* 0x008fc6000001160e */
[----:B------:R2:W-:Y:S01]  /*82d0*/  ST.E.U16 desc[UR4][R28.64+0x70], R3 ;  /* 0x000070031c007985 */ /* 0x0005e2000c101504 */
[----:B-1----:R-:W-:-:S03]  /*82e0*/  SHF.R.U32.HI R9, RZ, 0x18, R26 ;  /* 0x00000018ff097819 */ /* 0x002fc6000001161a */
[----:B------:R1:W-:Y:S01]  /*82f0*/  ST.E.U16 desc[UR4][R28.64+0x72], R0 ;  /* 0x000072001c007985 */ /* 0x0003e2000c101504 */
[----:B----4-:R-:W-:-:S03]  /*8300*/  LOP3.LUT R8, R14, 0xff, RZ, 0xc0, !PT ;  /* 0x000000ff0e087812 */ /* 0x010fc600078ec0ff */
[----:B------:R3:W-:Y:S04]  /*8310*/  ST.E.U16 desc[UR4][R32.64+0x70], R5 ;  /* 0x0000700520007985 */ /* 0x0007e8000c101504 */
[----:B------:R4:W-:Y:S04]  /*8320*/  ST.E.U16 desc[UR4][R32.64+0x72], R4 ;  /* 0x0000720420007985 */ /* 0x0009e8000c101504 */
[----:B------:R-:W5:Y:S04]  /*8330*/  LDSM.16.MT88.4 R112, [R174+0x9000] ;  /* 0x00900000ae70783b */ /* 0x000f680000004200 */
[----:B------:R-:W-:Y:S04]  /*8340*/  LDSM.16.MT88.4 R116, [R196+0x9000] ;  /* 0x00900000c474783b */ /* 0x000fe80000004200 */
[----:B------:R-:W5:Y:S01]  /*8350*/  LDSM.16.MT88.4 R124, [R196+0xa000] ;  /* 0x00a00000c47c783b */ /* 0x000f620000004200 */
[----:B--2---:R-:W-:-:S02]  /*8360*/  LOP3.LUT R3, R26, 0xffff, RZ, 0xc0, !PT ;  /* 0x0000ffff1a037812 */ /* 0x004fc400078ec0ff */
[----:B-1----:R-:W-:Y:S02]  /*8370*/  LOP3.LUT R0, R14, 0xffff, RZ, 0xc0, !PT ;  /* 0x0000ffff0e007812 */ /* 0x002fe400078ec0ff */
[----:B---3--:R-:W-:Y:S02]  /*8380*/  SHF.R.U32.HI R5, RZ, 0x8, R3 ;  /* 0x00000008ff057819 */ /* 0x008fe40000011603 */
[----:B------:R-:W-:Y:S02]  /*8390*/  SHF.R.U32.HI R3, RZ, 0x8, R0 ;  /* 0x00000008ff037819 */ /* 0x000fe40000011600 */
[----:B------:R-:W-:Y:S02]  /*83a0*/  LOP3.LUT R0, R7, 0xff, RZ, 0xc0, !PT ;  /* 0x000000ff07007812 */ /* 0x000fe400078ec0ff */
[----:B------:R-:W-:Y:S02]  /*83b0*/  PRMT R8, R8, 0x5410, R3 ;  /* 0x0000541008087816 */ /* 0x000fe40000000003 */
[----:B----4-:R-:W-:-:S02]  /*83c0*/  SHF.R.U32.HI R4, RZ, 0x10, R26 ;  /* 0x00000010ff047819 */ /* 0x010fc4000001161a */
[----:B------:R-:W-:Y:S02]  /*83d0*/  PRMT R7, R0, 0x5410, R6 ;  /* 0x0000541000077816 */ /* 0x000fe40000000006 */
[----:B------:R-:W-:Y:S02]  /*83e0*/  PRMT R10, R10, 0x5410, R5 ;  /* 0x000054100a0a7816 */ /* 0x000fe40000000005 */
[--C-:B------:R-:W-:Y:S02]  /*83f0*/  HSET2.LE.AND R0, R85, R75.reuse, PT ;  /* 0x0000004b55007233 */ /* 0x100fe40003803000 */
[--C-:B------:R-:W-:Y:S02]  /*8400*/  HSET2.LE.AND R3, R80, R75.reuse, PT ;  /* 0x0000004b50037233 */ /* 0x100fe40003803000 */
[----:B------:R-:W-:Y:S01]  /*8410*/  HSET2.LE.AND R2, R8, R75, PT ;  /* 0x0000004b08027233 */ /* 0x000fe20003803000 */
[----:B------:R-:W-:Y:S01]  /*8420*/  LDSM.16.MT88.4 R80, [R174+0xa400] ;  /* 0x00a40000ae50783b */ /* 0x000fe20000004200 */
[----:B------:R-:W-:-:S02]  /*8430*/  LOP3.LUT R4, R4, 0xff, RZ, 0xc0, !PT ;  /* 0x000000ff04047812 */ /* 0x000fc400078ec0ff */
[--C-:B------:R-:W-:Y:S02]  /*8440*/  HSET2.LE.AND R5, R89, R75.reuse, PT ;  /* 0x0000004b59057233 */ /* 0x100fe40003803000 */
[----:B------:R-:W-:Y:S01]  /*8450*/  LDSM.16.MT88.4 R88, [R174+0x9400] ;  /* 0x00940000ae58783b */ /* 0x000fe20000004200 */
[----:B------:R-:W-:Y:S02]  /*8460*/  PRMT R9, R4, 0x5410, R9 ;  /* 0x0000541004097816 */ /* 0x000fe40000000009 */
[----:B------:R-:W-:Y:S02]  /*8470*/  LOP3.LUT R24, R167, R0, RZ, 0xc0, !PT ;  /* 0x00000000a7187212 */ /* 0x000fe400078ec0ff */
[----:B------:R-:W-:Y:S02]  /*8480*/  LOP3.LUT R25, R165, R3, RZ, 0xc0, !PT ;  /* 0x00000003a5197212 */ /* 0x000fe400078ec0ff */
[----:B------:R-:W-:Y:S02]  /*8490*/  LOP3.LUT R20, R120, R2, RZ, 0xc0, !PT ;  /* 0x0000000278147212 */ /* 0x000fe400078ec0ff */
[--C-:B------:R-:W-:Y:S01]  /*84a0*/  HSET2.LE.AND R4, R95, R75.reuse, PT ;  /* 0x0000004b5f047233 */ /* 0x100fe20003803000 */
[----:B------:R-:W1:Y:S01]  /*84b0*/  LDSM.16.MT88.4 R120, [R174+0xa000] ;  /* 0x00a00000ae78783b */ /* 0x000e620000004200 */
[----:B------:R-:W-:-:S02]  /*84c0*/  HSET2.LE.AND R6, R67, R75, PT ;  /* 0x0000004b43067233 */ /* 0x000fc40003803000 */
[--C-:B------:R-:W-:Y:S02]  /*84d0*/  HSET2.LE.AND R0, R23, R75.reuse, PT ;  /* 0x0000004b17007233 */ /* 0x100fe40003803000 */
[----:B------:R-:W-:Y:S02]  /*84e0*/  HSET2.LE.AND R3, R7, R75, PT ;  /* 0x0000004b07037233 */ /* 0x000fe40003803000 */
[----:B------:R-:W-:Y:S02]  /*84f0*/  LOP3.LUT R26, R162, R4, RZ, 0xc0, !PT ;  /* 0x00000004a21a7212 */ /* 0x000fe400078ec0ff */
[----:B------:R-:W-:Y:S02]  /*8500*/  LOP3.LUT R22, R99, R6, RZ, 0xc0, !PT ;  /* 0x0000000663167212 */ /* 0x000fe400078ec0ff */
[----:B------:R-:W-:Y:S02]  /*8510*/  LOP3.LUT R23, R101, R0, RZ, 0xc0, !PT ;  /* 0x0000000065177212 */ /* 0x000fe400078ec0ff */
[----:B------:R-:W-:-:S02]  /*8520*/  LOP3.LUT R21, R109, R3, RZ, 0xc0, !PT ;  /* 0x000000036d157212 */ /* 0x000fc400078ec0ff */
[C---:B------:R-:W-:Y:S02]  /*8530*/  LOP3.LUT R4, R16.reuse, 0xffff, RZ, 0xc0, !PT ;  /* 0x0000ffff10047812 */ /* 0x040fe400078ec0ff */
[----:B------:R-:W-:Y:S02]  /*8540*/  LOP3.LUT R27, R157, R5, RZ, 0xc0, !PT ;  /* 0x000000059d1b7212 */ /* 0x000fe400078ec0ff */
[----:B------:R-:W-:Y:S01]  /*8550*/  HSET2.LE.AND R3, R94, R75, PT ;  /* 0x0000004b5e037233 */ /* 0x000fe20003803000 */
[-C--:B-----5:R-:W-:Y:S01]  /*8560*/  HMMA.16816.F32 R12, R20, R112.reuse, RZ ;  /* 0x00000070140c723c */ /* 0x0a0fe200000018ff */
[----:B------:R-:W-:Y:S02]  /*8570*/  LOP3.LUT R5, R16, 0xff, RZ, 0xc0, !PT ;  /* 0x000000ff10057812 */ /* 0x000fe400078ec0ff */
[----:B------:R-:W-:Y:S02]  /*8580*/  SHF.R.U32.HI R2, RZ, 0x8, R4 ;  /* 0x00000008ff027819 */ /* 0x000fe40000011604 */
[----:B------:R-:W-:Y:S01]  /*8590*/  SHF.R.U32.HI R0, RZ, 0x10, R16 ;  /* 0x00000010ff007819 */ /* 0x000fe20000011610 */
[----:B------:R-:W-:Y:S01]  /*85a0*/  HMMA.16816.F32 R36, R24, R112, RZ ;  /* 0x000000701824723c */ /* 0x000fe200000018ff */
[----:B------:R-:W-:-:S02]  /*85b0*/  PRMT R6, R5, 0x5410, R2 ;  /* 0x0000541005067816 */ /* 0x000fc40000000002 */
[----:B------:R-:W-:Y:S02]  /*85c0*/  LOP3.LUT R18, R161, R3, RZ, 0xc0, !PT ;  /* 0x00000003a1127212 */ /* 0x000fe400078ec0ff */
[----:B------:R-:W-:Y:S01]  /*85d0*/  SHF.R.U32.HI R5, RZ, 0x18, R16 ;  /* 0x00000018ff057819 */ /* 0x000fe20000011610 */
[-C--:B------:R-:W-:Y:S01]  /*85e0*/  HMMA.16816.F32 R56, R20, R124.reuse, RZ ;  /* 0x0000007c1438723c */ /* 0x080fe200000018ff */
[----:B------:R-:W-:Y:S02]  /*85f0*/  LOP3.LUT R4, R0, 0xff, RZ, 0xc0, !PT ;  /* 0x000000ff00047812 */ /* 0x000fe400078ec0ff */
[--C-:B------:R-:W-:Y:S02]  /*8600*/  HSET2.LE.AND R3, R86, R75.reuse, PT ;  /* 0x0000004b56037233 */ /* 0x100fe40003803000 */
[----:B------:R-:W2:Y:S01]  /*8610*/  LDSM.16.MT88.4 R84, [R196+0x9400] ;  /* 0x00940000c454783b */ /* 0x000ea20000004200 */
[----:B------:R-:W-:Y:S01]  /*8620*/  HSET2.LE.AND R2, R9, R75, PT ;  /* 0x0000004b09027233 */ /* 0x000fe20003803000 */
[----:B------:R-:W-:Y:S01]  /*8630*/  HMMA.16816.F32 R44, R24, R124, RZ ;  /* 0x0000007c182c723c */ /* 0x000fe200000018ff */
[----:B------:R-:W-:-:S02]  /*8640*/  PRMT R5, R4, 0x5410, R5 ;  /* 0x0000541004057816 */ /* 0x000fc40000000005 */
[--C-:B------:R-:W-:Y:S02]  /*8650*/  HSET2.LE.AND R0, R10, R75.reuse, PT ;  /* 0x0000004b0a007233 */ /* 0x100fe40003803000 */
[----:B------:R-:W-:Y:S01]  /*8660*/  LOP3.LUT R17, R163, R2, RZ, 0xc0, !PT ;  /* 0x00000002a3117212 */ /* 0x000fe200078ec0ff */
[----:B-1----:R-:W-:Y:S01]  /*8670*/  HMMA.16816.F32 R40, R20, R120, RZ ;  /* 0x000000781428723c */ /* 0x002fe200000018ff */
[--C-:B------:R-:W-:Y:S02]  /*8680*/  HSET2.LE.AND R2, R92, R75.reuse, PT ;  /* 0x0000004b5c027233 */ /* 0x100fe40003803000 */
[--C-:B------:R-:W-:Y:S02]  /*8690*/  HSET2.LE.AND R4, R6, R75.reuse, PT ;  /* 0x0000004b06047233 */ /* 0x100fe40003803000 */
[----:B------:R-:W-:Y:S02]  /*86a0*/  HSET2.LE.AND R5, R5, R75, PT ;  /* 0x0000004b05057233 */ /* 0x000fe40003803000 */
[----:B------:R-:W-:-:S02]  /*86b0*/  LOP3.LUT R16, R166, R0, RZ, 0xc0, !PT ;  /* 0x00000000a6107212 */ /* 0x000fc400078ec0ff */
[----:B------:R-:W-:Y:S02]  /*86c0*/  HSET2.LE.AND R0, R93, R75, PT ;  /* 0x0000004b5d007233 */ /* 0x000fe40003803000 */
[----:B------:R-:W-:Y:S02]  /*86d0*/  LOP3.LUT R10, R97, R2, RZ, 0xc0, !PT ;  /* 0x00000002610a7212 */ /* 0x000fe400078ec0ff */
[----:B------:R-:W-:Y:S02]  /*86e0*/  LOP3.LUT R11, R96, R3, RZ, 0xc0, !PT ;  /* 0x00000003600b7212 */ /* 0x000fe400078ec0ff */
[----:B------:R-:W-:Y:S02]  /*86f0*/  LOP3.LUT R8, R110, R4, RZ, 0xc0, !PT ;  /* 0x000000046e087212 */ /* 0x000fe400078ec0ff */
[----:B------:R-:W-:Y:S01]  /*8700*/  LOP3.LUT R9, R107, R5, RZ, 0xc0, !PT ;  /* 0x000000056b097212 */ /* 0x000fe200078ec0ff */
[----:B------:R-:W1:Y:S01]  /*8710*/  LDSM.16.MT88.4 R108, [R196+0xa400] ;  /* 0x00a40000c46c783b */ /* 0x000e620000004200 */
[----:B------:R-:W-:Y:S01]  /*8720*/  LOP3.LUT R19, R160, R0, RZ, 0xc0, !PT ;  /* 0x00000000a0137212 */ /* 0x000fe200078ec0ff */
[----:B------:R-:W-:Y:S01]  /*8730*/  HMMA.16816.F32 R4, R20, R116, RZ ;  /* 0x000000741404723c */ /* 0x000fe200000018ff */
[----:B------:R-:W-:Y:S01]  /*8740*/  LOP3.LUT R2, R156, R195, RZ, 0x3c, !PT ;  /* 0x000000c39c027212 */ /* 0x000fe200078e3cff */
[----:B------:R-:W-:-:S04]  /*8750*/  IMAD.MOV.U32 R107, RZ, RZ, R188 ;  /* 0x000000ffff6b7224 */ /* 0x000fc800078e00bc */
[----:B------:R-:W-:Y:S01]  /*8760*/  HMMA.16816.F32 R148, R8, R88, R12 ;  /* 0x000000580894723c */ /* 0x000fe2000000180c */
[----:B------:R-:W-:-:S05]  /*8770*/  IMAD.WIDE.U32 R2, R2, -0x326172a9, RZ ;  /* 0xcd9e8d5702027825 */ /* 0x000fca00078e00ff */
[----:B------:R-:W-:Y:S01]  /*8780*/  HMMA.16816.F32 R12, R24, R116, RZ ;  /* 0x00000074180c723c */ /* 0x000fe200000018ff */
[CC--:B------:R-:W-:Y:S02]  /*8790*/  LOP3.LUT R0, R3.reuse, R182.reuse, R212, 0x96, !PT ;  /* 0x000000b603007212 */ /* 0x0c0fe400078e96d4 */
[----:B------:R-:W-:Y:S01]  /*87a0*/  LOP3.LUT R3, R3, R182, R70, 0x96, !PT ;  /* 0x000000b603037212 */ /* 0x000fe200078e9646 */
[----:B------:R-:W-:Y:S02]  /*87b0*/  IMAD.MOV.U32 R182, RZ, RZ, R208 ;  /* 0x000000ffffb67224 */ /* 0x000fe400078e00d0 */
[----:B------:R-:W-:Y:S06]  /*87c0*/  HMMA.16816.F32 R168, R16, R88, R36 ;  /* 0x0000005810a8723c */ /* 0x000fec0000001824 */
[----:B------:R-:W-:Y:S06]  /*87d0*/  HMMA.16816.F32 R36, R24, R120, RZ ;  /* 0x000000781824723c */ /* 0x000fec00000018ff */
[-C--:B--2---:R-:W-:Y:S06]  /*87e0*/  HMMA.16816.F32 R132, R8, R84.reuse, R4 ;  /* 0x000000540884723c */ /* 0x084fec0000001804 */
[----:B------:R-:W-:Y:S01]  /*87f0*/  HMMA.16816.F32 R160, R16, R84, R12 ;  /* 0x0000005410a0723c */ /* 0x000fe2000000180c */
[-CC-:B------:R-:W-:Y:S01]  /*8800*/  LOP3.LUT R7, R251, R209.reuse, R2.reuse, 0x96, !PT ;  /* 0x000000d1fb077212 */ /* 0x180fe200078e9602 */
[----:B------:R-:W-:Y:S01]  /*8810*/  IMAD.WIDE.U32 R4, R0, -0x2daee0ad, RZ ;  /* 0xd2511f5300047825 */ /* 0x000fe200078e00ff */
[----:B------:R-:W-:-:S03]  /*8820*/  LOP3.LUT R6, R217, R209, R2, 0x96, !PT ;  /* 0x000000d1d9067212 */ /* 0x000fc600078e9602 */
[----:B------:R-:W-:Y:S01]  /*8830*/  IMAD.WIDE.U32 R2, R3, -0x2daee0ad, RZ ;  /* 0xd2511f5303027825 */ /* 0x000fe200078e00ff */
[----:B------:R-:W-:Y:S03]  /*8840*/  HMMA.16816.F32 R192, R8, R80, R40 ;  /* 0x0000005008c0723c */ /* 0x000fe60000001828 */
[----:B------:R-:W-:-:S03]  /*8850*/  IMAD.WIDE.U32 R12, R7, -0x2daee0ad, RZ ;  /* 0xd2511f53070c7825 */ /* 0x000fc600078e00ff */
[----:B------:R-:W-:Y:S06]  /*8860*/  HMMA.16816.F32 R176, R16, R80, R36 ;  /* 0x0000005010b0723c */ /* 0x000fec0000001824 */
[----:B-1----:R-:W-:Y:S01]  /*8870*/  HMMA.16816.F32 R208, R8, R108, R56 ;  /* 0x0000006c08d0723c */ /* 0x002fe20000001838 */
[----:B------:R-:W-:Y:S01]  /*8880*/  IMAD.WIDE.U32 R38, R6, -0x2daee0ad, RZ ;  /* 0xd2511f5306267825 */ /* 0x000fe200078e00ff */
[----:B------:R-:W-:Y:S01]  /*8890*/  LOP3.LUT R6, R5, R79, R72, 0x96, !PT ;  /* 0x0000004f05067212 */ /* 0x000fe200078e9648 */
[----:B------:R-:W1:Y:S01]  /*88a0*/  LDSM.16.MT88.4 R56, [R174+0xb000] ;  /* 0x00b00000ae38783b */ /* 0x000e620000004200 */
[----:B------:R-:W-:-:S02]  /*88b0*/  LOP3.LUT R5, R13, R78, R4, 0x96, !PT ;  /* 0x0000004e0d057212 */ /* 0x000fc400078e9604 */
[----:B------:R-:W-:Y:S01]  /*88c0*/  LOP3.LUT R4, R3, R79, R76, 0x96, !PT ;  /* 0x0000004f03047212 */ /* 0x000fe200078e964c */
[----:B------:R-:W-:Y:S01]  /*88d0*/  HMMA.16816.F32 R212, R16, R108, R44 ;  /* 0x0000006c10d4723c */ /* 0x000fe2000000182c */
[----:B------:R-:W-:Y:S01]  /*88e0*/  LOP3.LUT R0, R39, R78, R2, 0x96, !PT ;  /* 0x0000004e27007212 */ /* 0x000fe200078e9602 */
[----:B------:R-:W-:Y:S01]  /*88f0*/  IMAD.WIDE.U32 R2, R6, -0x326172a9, RZ ;  /* 0xcd9e8d5706027825 */ /* 0x000fe200078e00ff */
[----:B------:R-:W-:Y:S03]  /*8900*/  LDSM.16.MT88.4 R44, [R196+0xb000] ;  /* 0x00b00000c42c783b */ /* 0x000fe60000004200 */
[----:B------:R-:W-:Y:S01]  /*8910*/  IMAD.WIDE.U32 R34, R5, -0x326172a9, RZ ;  /* 0xcd9e8d5705227825 */ /* 0x000fe200078e00ff */
[----:B------:R-:W-:Y:S01]  /*8920*/  LOP3.LUT R6, R3, R153, R250, 0x96, !PT ;  /* 0x0000009903067212 */ /* 0x000fe200078e96fa */
[----:B------:R-:W-:Y:S02]  /*8930*/  HMMA.16816.F32 R76, R20, R114, RZ ;  /* 0x00000072144c723c */ /* 0x000fe400000018ff */
[----:B------:R-:W-:Y:S01]  /*8940*/  IMAD.WIDE.U32 R36, R0, -0x326172a9, RZ ;  /* 0xcd9e8d5700247825 */ /* 0x000fe200078e00ff */
[----:B------:R-:W-:-:S03]  /*8950*/  LOP3.LUT R5, R35, R154, R2, 0x96, !PT ;  /* 0x0000009a23057212 */ /* 0x000fc600078e9602 */
[----:B------:R-:W-:-:S04]  /*8960*/  IMAD.WIDE.U32 R2, R4, -0x326172a9, RZ ;  /* 0xcd9e8d5704027825 */ /* 0x000fc800078e00ff */
[----:B------:R-:W-:Y:S01]  /*8970*/  IMAD.WIDE.U32 R14, R5, -0x2daee0ad, RZ ;  /* 0xd2511f53050e7825 */ /* 0x000fe200078e00ff */
[----:B------:R-:W-:Y:S02]  /*8980*/  LOP3.LUT R4, R3, R153, R216, 0x96, !PT ;  /* 0x0000009903047212 */ /* 0x000fe400078e96d8 */
[----:B------:R-:W-:Y:S01]  /*8990*/  LOP3.LUT R0, R37, R154, R2, 0x96, !PT ;  /* 0x0000009a25007212 */ /* 0x000fe200078e9602 */
[----:B------:R-:W-:-:S04]  /*89a0*/  IMAD.WIDE.U32 R2, R6, -0x2daee0ad, RZ ;  /* 0xd2511f5306027825 */ /* 0x000fc800078e00ff */
[----:B------:R-:W-:Y:S01]  /*89b0*/  IMAD.MOV.U32 R154, RZ, RZ, R191 ;  /* 0x000000ffff9a7224 */ /* 0x000fe200078e00bf */
[----:B------:R-:W-:Y:S01]  /*89c0*/  LOP3.LUT R6, R3, R155, R12, 0x96, !PT ;  /* 0x0000009b03067212 */ /* 0x000fe200078e960c */
[----:B------:R-:W-:Y:S01]  /*89d0*/  IMAD.WIDE.U32 R12, R0, -0x2daee0ad, RZ ;  /* 0xd2511f53000c7825 */ /* 0x000fe200078e00ff */
[----:B------:R-:W-:-:S03]  /*89e0*/  LOP3.LUT R5, R15, R152, R2, 0x96, !PT ;  /* 0x000000980f057212 */ /* 0x000fc600078e9602 */
[----:B------:R-:W-:Y:S01]  /*89f0*/  IMAD.WIDE.U32 R2, R4, -0x2daee0ad, RZ ;  /* 0xd2511f5304027825 */ /* 0x000fe200078e00ff */
[----:B------:R-:W-:Y:S03]  /*8a00*/  HMMA.16816.F32 R76, R8, R90, R76 ;  /* 0x0000005a084c723c */ /* 0x000fe6000000184c */
[----:B------:R-:W-:Y:S01]  /*8a10*/  IMAD.WIDE.U32 R6, R6, -0x326172a9, RZ ;  /* 0xcd9e8d5706067825 */ /* 0x000fe200078e00ff */
[----:B------:R-:W-:Y:S02]  /*8a20*/  LOP3.LUT R4, R3, R155, R38, 0x96, !PT ;  /* 0x0000009b03047212 */ /* 0x000fe400078e9626 */
[----:B------:R-:W-:Y:S01]  /*8a30*/  LOP3.LUT R0, R13, R152, R2, 0x96, !PT ;  /* 0x000000980d007212 */ /* 0x000fe200078e9602 */
[----:B------:R-:W-:Y:S01]  /*8a40*/  IMAD.WIDE.U32 R2, R5, -0x326172a9, RZ ;  /* 0xcd9e8d5705027825 */ /* 0x000fe200078e00ff */
[----:B------:R-:W-:-:S03]  /*8a50*/  LOP3.LUT R7, R7, R182, R34, 0x96, !PT ;  /* 0x000000b607077212 */ /* 0x000fc600078e9622 */
[----:B------:R-:W-:Y:S01]  /*8a60*/  IMAD.WIDE.U32 R4, R4, -0x326172a9, RZ ;  /* 0xcd9e8d5704047825 */ /* 0x000fe200078e00ff */
[----:B------:R-:W-:Y:S02]  /*8a70*/  LOP3.LUT R6, R3, R245, R6, 0x96, !PT ;  /* 0x000000f503067212 */ /* 0x000fe400078e9606 */
[C---:B------:R-:W-:Y:S01]  /*8a80*/  LOP3.LUT R13, R2.reuse, 0xffff, RZ, 0xc0, !PT ;  /* 0x0000ffff020d7812 */ /* 0x040fe200078ec0ff */
[----:B------:R-:W-:Y:S01]  /*8a90*/  IMAD.MOV.U32 R152, RZ, RZ, R180 ;  /* 0x000000ffff987224 */ /* 0x000fe200078e00b4 */
[----:B------:R-:W-:Y:S01]  /*8aa0*/  LOP3.LUT R35, R2, 0xff, RZ, 0xc0, !PT ;  /* 0x000000ff02237812 */ /* 0x000fe200078ec0ff */
[----:B------:R-:W-:Y:S01]  /*8ab0*/  IMAD.MOV.U32 R155, RZ, RZ, R183 ;  /* 0x000000ffff9b7224 */ /* 0x000fe200078e00b7 */
[--C-:B------:R-:W-:Y:S02]  /*8ac0*/  SHF.R.U32.HI R34, RZ, 0x10, R2.reuse ;  /* 0x00000010ff227819 */ /* 0x100fe40000011602 */
[----:B------:R-:W-:Y:S01]  /*8ad0*/  SHF.R.U32.HI R15, RZ, 0x18, R2 ;  /* 0x00000018ff0f7819 */ /* 0x000fe20000011602 */
[----:B------:R-:W-:Y:S01]  /*8ae0*/  IMAD.WIDE.U32 R2, R0, -0x326172a9, RZ ;  /* 0xcd9e8d5700027825 */ /* 0x000fe200078e00ff */
[----:B------:R-:W-:-:S02]  /*8af0*/  LOP3.LUT R0, R5, R182, R36, 0x96, !PT ;  /* 0x000000b605007212 */ /* 0x000fc400078e9624 */
[----:B------:R-:W-:Y:S02]  /*8b00*/  LOP3.LUT R5, R34, 0xff, RZ, 0xc0, !PT ;  /* 0x000000ff22057812 */ /* 0x000fe400078ec0ff */
[----:B------:R-:W-:Y:S02]  /*8b10*/  LOP3.LUT R4, R3, R245, R4, 0x96, !PT ;  /* 0x000000f503047212 */ /* 0x000fe400078e9604 */
[C---:B------:R-:W-:Y:S02]  /*8b20*/  LOP3.LUT R39, R2.reuse, 0xffff, RZ, 0xc0, !PT ;  /* 0x0000ffff02277812 */ /* 0x040fe400078ec0ff */
[----:B------:R-:W-:Y:S02]  /*8b30*/  LOP3.LUT R41, R2, 0xff, RZ, 0xc0, !PT ;  /* 0x000000ff02297812 */ /* 0x000fe400078ec0ff */
[--C-:B------:R-:W-:Y:S02]  /*8b40*/  SHF.R.U32.HI R40, RZ, 0x10, R2.reuse ;  /* 0x00000010ff287819 */ /* 0x100fe40000011602 */
[----:B------:R-:W-:Y:S01]  /*8b50*/  SHF.R.U32.HI R42, RZ, 0x18, R2 ;  /* 0x00000018ff2a7819 */ /* 0x000fe20000011602 */
[----:B------:R-:W-:Y:S01]  /*8b60*/  IMAD.WIDE.U32 R2, R7, -0x2daee0ad, RZ ;  /* 0xd2511f5307027825 */ /* 0x000fe200078e00ff */
[----:B------:R-:W-:-:S02]  /*8b70*/  SHF.R.U32.HI R13, RZ, 0x8, R13 ;  /* 0x00000008ff0d7819 */ /* 0x000fc4000001160d */
[----:B------:R-:W-:Y:S02]  /*8b80*/  PRMT R73, R5, 0x5410, R15 ;  /* 0x0000541005497816 */ /* 0x000fe4000000000f */
[----:B------:R-:W-:Y:S02]  /*8b90*/  PRMT R74, R35, 0x5410, R13 ;  /* 0x00005410234a7816 */ /* 0x000fe4000000000d */
[----:B------:R-:W-:Y:S02]  /*8ba0*/  LOP3.LUT R5, R3, R246, R14, 0x96, !PT ;  /* 0x000000f603057212 */ /* 0x000fe400078e960e */
[C---:B------:R-:W-:Y:S02]  /*8bb0*/  LOP3.LUT R13, R2.reuse, 0xffff, RZ, 0xc0, !PT ;  /* 0x0000ffff020d7812 */ /* 0x040fe400078ec0ff */
[----:B------:R-:W-:Y:S02]  /*8bc0*/  LOP3.LUT R34, R2, 0xff, RZ, 0xc0, !PT ;  /* 0x000000ff02227812 */ /* 0x000fe400078ec0ff */
[----:B------:R-:W-:-:S02]  /*8bd0*/  SHF.R.U32.HI R15, RZ, 0x10, R2 ;  /* 0x00000010ff0f7819 */ /* 0x000fc40000011602 */
[----:B------:R-:W-:Y:S01]  /*8be0*/  SHF.R.U32.HI R14, RZ, 0x18, R2 ;  /* 0x00000018ff0e7819 */ /* 0x000fe20000011602 */
[----:B------:R-:W-:Y:S01]  /*8bf0*/  IMAD.WIDE.U32 R2, R0, -0x2daee0ad, RZ ;  /* 0xd2511f5300027825 */ /* 0x000fe200078e00ff */
[----:B------:R-:W-:Y:S02]  /*8c00*/  SHF.R.U32.HI R7, RZ, 0x10, R6 ;  /* 0x00000010ff077819 */ /* 0x000fe40000011606 */
[C---:B------:R-:W-:Y:S02]  /*8c10*/  LOP3.LUT R35, R2.reuse, 0xffff, RZ, 0xc0, !PT ;  /* 0x0000ffff02237812 */ /* 0x040fe400078ec0ff */
[----:B------:R-:W-:Y:S02]  /*8c20*/  LOP3.LUT R38, R2, 0xff, RZ, 0xc0, !PT ;  /* 0x000000ff02267812 */ /* 0x000fe400078ec0ff */
[--C-:B------:R-:W-:Y:S02]  /*8c30*/  SHF.R.U32.HI R37, RZ, 0x10, R2.reuse ;  /* 0x00000010ff257819 */ /* 0x100fe40000011602 */
[----:B------:R-:W-:-:S02]  /*8c40*/  SHF.R.U32.HI R36, RZ, 0x18, R2 ;  /* 0x00000018ff247819 */ /* 0x000fc40000011602 */
[C---:B------:R-:W-:Y:S02]  /*8c50*/  LOP3.LUT R2, R6.reuse, 0xffff, RZ, 0xc0, !PT ;  /* 0x0000ffff06027812 */ /* 0x040fe400078ec0ff */
[----:B------:R-:W-:Y:S02]  /*8c60*/  LOP3.LUT R0, R3, R246, R12, 0x96, !PT ;  /* 0x000000f603007212 */ /* 0x000fe400078e960c */
[----:B------:R-:W-:Y:S02]  /*8c70*/  LOP3.LUT R12, R6, 0xff, RZ, 0xc0, !PT ;  /* 0x000000ff060c7812 */ /* 0x000fe400078ec0ff */
[----:B------:R-:W-:Y:S02]  /*8c80*/  SHF.R.U32.HI R3, RZ, 0x8, R2 ;  /* 0x00000008ff037819 */ /* 0x000fe40000011602 */
[----:B------:R-:W-:Y:S02]  /*8c90*/  SHF.R.U32.HI R6, RZ, 0x18, R6 ;  /* 0x00000018ff067819 */ /* 0x000fe40000011606 */
[----:B------:R-:W-:-:S02]  /*8ca0*/  LOP3.LUT R2, R7, 0xff, RZ, 0xc0, !PT ;  /* 0x000000ff07027812 */ /* 0x000fc400078ec0ff */
[----:B------:R-:W-:Y:S02]  /*8cb0*/  PRMT R72, R12, 0x5410, R3 ;  /* 0x000054100c487816 */ /* 0x000fe40000000003 */
[----:B------:R-:W-:Y:S02]  /*8cc0*/  PRMT R71, R2, 0x5410, R6 ;  /* 0x0000541002477816 */ /* 0x000fe40000000006 */
[----:B------:R-:W-:Y:S02]  /*8cd0*/  LOP3.LUT R2, R15, 0xff, RZ, 0xc0, !PT ;  /* 0x000000ff0f027812 */ /* 0x000fe400078ec0ff */
[----:B------:R-:W-:Y:S02]  /*8ce0*/  SHF.R.U32.HI R3, RZ, 0x8, R13 ;  /* 0x00000008ff037819 */ /* 0x000fe4000001160d */
[----:B------:R-:W-:Y:S02]  /*8cf0*/  PRMT R67, R2, 0x5410, R14 ;  /* 0x0000541002437816 */ /* 0x000fe4000000000e */
[----:B------:R-:W-:Y:S01]  /*8d00*/  LOP3.LUT R2, R4, 0xffff, RZ, 0xc0, !PT ;  /* 0x0000ffff04027812 */ /* 0x000fe200078ec0ff */
[----:B-1----:R-:W-:Y:S01]  /*8d10*/  HMMA.16816.F32 R12, R24, R56, RZ ;  /* 0x00000038180c723c */ /* 0x002fe200000018ff */
[----:B------:R-:W-:Y:S01]  /*8d20*/  PRMT R68, R34, 0x5410, R3 ;  /* 0x0000541022447816 */ /* 0x000fe20000000003 */
[----:B------:R-:W-:Y:S01]  /*8d30*/  FADD.FTZ R34, R189, R98 ;  /* 0x00000062bd227221 */ /* 0x000fe20000010000 */
[----:B------:R-:W-:-:S02]  /*8d40*/  SHF.R.U32.HI R3, RZ, 0x8, R2 ;  /* 0x00000008ff037819 */ /* 0x000fc40000011602 */
[----:B------:R-:W-:Y:S02]  /*8d50*/  LOP3.LUT R2, R4, 0xff, RZ, 0xc0, !PT ;  /* 0x000000ff04027812 */ /* 0x000fe400078ec0ff */
[----:B------:R-:W-:Y:S02]  /*8d60*/  LOP3.LUT R6, R40, 0xff, RZ, 0xc0, !PT ;  /* 0x000000ff28067812 */ /* 0x000fe400078ec0ff */
[----:B------:R-:W-:Y:S02]  /*8d70*/  PRMT R66, R2, 0x5410, R3 ;  /* 0x0000541002427816 */ /* 0x000fe40000000003 */
[----:B------:R-:W-:Y:S02]  /*8d80*/  SHF.R.U32.HI R2, RZ, 0x10, R4 ;  /* 0x00000010ff027819 */ /* 0x000fe40000011604 */
[----:B------:R-:W-:Y:S02]  /*8d90*/  PRMT R69, R6, 0x5410, R42 ;  /* 0x0000541006457816 */ /* 0x000fe4000000002a */
[----:B------:R-:W-:-:S02]  /*8da0*/  SHF.R.U32.HI R6, RZ, 0x18, R4 ;  /* 0x00000018ff067819 */ /* 0x000fc40000011604 */
[----:B------:R-:W-:Y:S02]  /*8db0*/  LOP3.LUT R4, R2, 0xff, RZ, 0xc0, !PT ;  /* 0x000000ff02047812 */ /* 0x000fe400078ec0ff */
[----:B------:R-:W-:Y:S02]  /*8dc0*/  LOP3.LUT R2, R37, 0xff, RZ, 0xc0, !PT ;  /* 0x000000ff25027812 */ /* 0x000fe400078ec0ff */
[----:B------:R-:W-:Y:S02]  /*8dd0*/  SHF.R.U32.HI R7, RZ, 0x8, R39 ;  /* 0x00000008ff077819 */ /* 0x000fe40000011627 */
[----:B------:R-:W-:Y:S02]  /*8de0*/  SHF.R.U32.HI R3, RZ, 0x8, R35 ;  /* 0x00000008ff037819 */ /* 0x000fe40000011623 */
[----:B------:R-:W-:Y:S02]  /*8df0*/  PRMT R50, R2, 0x5410, R36 ;  /* 0x0000541002327816 */ /* 0x000fe40000000024 */
[----:B------:R-:W-:-:S02]  /*8e00*/  LOP3.LUT R2, R5, 0xffff, RZ, 0xc0, !PT ;  /* 0x0000ffff05027812 */ /* 0x000fc400078ec0ff */
[----:B------:R-:W-:Y:S02]  /*8e10*/  PRMT R70, R41, 0x5410, R7 ;  /* 0x0000541029467816 */ /* 0x000fe40000000007 */
[----:B------:R-:W-:Y:S01]  /*8e20*/  PRMT R64, R38, 0x5410, R3 ;  /* 0x0000541026407816 */ /* 0x000fe20000000003 */
[----:B------:R-:W1:Y:S01]  /*8e30*/  LDSM.16.MT88.4 R40, [R174+0xb400] ;  /* 0x00b40000ae28783b */ /* 0x000e620000004200 */
[----:B------:R-:W-:Y:S02]  /*8e40*/  SHF.R.U32.HI R3, RZ, 0x8, R2 ;  /* 0x00000008ff037819 */ /* 0x000fe40000011602 */
[----:B------:R-:W-:Y:S01]  /*8e50*/  LOP3.LUT R2, R5, 0xff, RZ, 0xc0, !PT ;  /* 0x000000ff05027812 */ /* 0x000fe200078ec0ff */
[----:B------:R-:W2:Y:S01]  /*8e60*/  LDSM.16.MT88.4 R36, [R196+0xb400] ;  /* 0x00b40000c424783b */ /* 0x000ea20000004200 */
[----:B------:R-:W-:Y:S02]  /*8e70*/  SHF.R.U32.HI R7, RZ, 0x18, R5 ;  /* 0x00000018ff077819 */ /* 0x000fe40000011605 */
[----:B------:R-:W-:-:S02]  /*8e80*/  PRMT R63, R2, 0x5410, R3 ;  /* 0x00005410023f7816 */ /* 0x000fc40000000003 */
[----:B------:R-:W-:Y:S02]  /*8e90*/  SHF.R.U32.HI R3, RZ, 0x10, R5 ;  /* 0x00000010ff037819 */ /* 0x000fe40000011605 */
[----:B------:R-:W-:Y:S02]  /*8ea0*/  LOP3.LUT R2, R0, 0xffff, RZ, 0xc0, !PT ;  /* 0x0000ffff00027812 */ /* 0x000fe400078ec0ff */
[----:B------:R-:W-:Y:S02]  /*8eb0*/  SHF.R.U32.HI R5, RZ, 0x10, R0 ;  /* 0x00000010ff057819 */ /* 0x000fe40000011600 */
[----:B------:R-:W-:Y:S02]  /*8ec0*/  PRMT R65, R4, 0x5410, R6 ;  /* 0x0000541004417816 */ /* 0x000fe40000000006 */
[----:B------:R-:W-:Y:S02]  /*8ed0*/  LOP3.LUT R6, R0, 0xff, RZ, 0xc0, !PT ;  /* 0x000000ff00067812 */ /* 0x000fe400078ec0ff */
[----:B------:R-:W-:-:S02]  /*8ee0*/  SHF.R.U32.HI R4, RZ, 0x18, R0 ;  /* 0x00000018ff047819 */ /* 0x000fc40000011600 */
[----:B------:R-:W-:Y:S02]  /*8ef0*/  LOP3.LUT R3, R3, 0xff, RZ, 0xc0, !PT ;  /* 0x000000ff03037812 */ /* 0x000fe400078ec0ff */
[----:B------:R-:W-:Y:S02]  /*8f00*/  SHF.R.U32.HI R2, RZ, 0x8, R2 ;  /* 0x00000008ff027819 */ /* 0x000fe40000011602 */
[----:B------:R-:W-:Y:S02]  /*8f10*/  LOP3.LUT R0, R5, 0xff, RZ, 0xc0, !PT ;  /* 0x000000ff05007812 */ /* 0x000fe400078ec0ff */
[----:B------:R-:W-:Y:S01]  /*8f20*/  PRMT R62, R3, 0x5410, R7 ;  /* 0x00005410033e7816 */ /* 0x000fe20000000007 */
[----:B------:R-:W-:Y:S01]  /*8f30*/  FADD.FTZ R3, R190, R100 ;  /* 0x00000064be037221 */ /* 0x000fe20000010000 */
[----:B------:R-:W-:Y:S01]  /*8f40*/  PRMT R61, R6, 0x5410, R2 ;  /* 0x00005410063d7816 */ /* 0x000fe20000000002 */
[----:B------:R-:W-:Y:S01]  /*8f50*/  FADD.FTZ R2, R181, R128 ;  /* 0x00000080b5027221 */ /* 0x000fe20000010000 */
[----:B------:R-:W-:Y:S01]  /*8f60*/  PRMT R60, R0, 0x5410, R4 ;  /* 0x00005410003c7816 */ /* 0x000fe20000000004 */
[----:B------:R-:W-:Y:S01]  /*8f70*/  FADD.FTZ R0, R145, R106 ;  /* 0x0000006a91007221 */ /* 0x000fe20000010000 */
[----:B------:R-:W-:Y:S01]  /*8f80*/  HMMA.16816.F32 R4, R20, R56, RZ ;  /* 0x000000381404723c */ /* 0x000fe200000018ff */
[----:B------:R-:W-:Y:S01]  /*8f90*/  FADD.FTZ R2, R186, R2 ;  /* 0x00000002ba027221 */ /* 0x000fe20000010000 */
[--C-:B------:R-:W-:Y:S01]  /*8fa0*/  HSET2.LE.AND R35, R70, R75.reuse, PT ;  /* 0x0000004b46237233 */ /* 0x100fe20003803000 */
[----:B------:R-:W-:Y:S01]  /*8fb0*/  FADD.FTZ R0, R184, R0 ;  /* 0x00000000b8007221 */ /* 0x000fe20000010000 */
[----:B------:R-:W-:-:S02]  /*8fc0*/  HSET2.LE.AND R50, R50, R75, PT ;  /* 0x0000004b32327233 */ /* 0x000fc40003803000 */
[----:B-1----:R-:W-:Y:S03]  /*8fd0*/  HMMA.16816.F32 R188, R16, R40, R12 ;  /* 0x0000002810bc723c */ /* 0x002fe6000000180c */
[----:B------:R-:W-:-:S03]  /*8fe0*/  LOP3.LUT R95, R131, R50, RZ, 0xc0, !PT ;  /* 0x00000032835f7212 */ /* 0x000fc600078ec0ff */
[----:B------:R-:W-:-:S12]  /*8ff0*/  HMMA.16816.F32 R12, R24, R44, RZ ;  /* 0x0000002c180c723c */ /* 0x000fd800000018ff */
[----:B------:R-:W-:Y:S07]  /*9000*/  HMMA.16816.F32 R180, R8, R40, R4 ;  /* 0x0000002808b4723c */ /* 0x000fee0000001804 */
[----:B------:R-:W-:Y:S01]  /*9010*/  FADD.FTZ R4, R244, R3 ;  /* 0x00000003f4047221 */ /* 0x000fe20000010000 */
[----:B------:R-:W-:Y:S01]  /*9020*/  FADD.FTZ R5, R187, R2 ;  /* 0x00000002bb057221 */ /* 0x000fe20000010000 */
[----:B------:R-:W-:Y:S01]  /*9030*/  FADD.FTZ R3, R243, R34 ;  /* 0x00000022f3037221 */ /* 0x000fe20000010000 */
[----:B------:R-:W-:Y:S01]  /*9040*/  FADD.FTZ R2, R141, R0 ;  /* 0x000000008d027221 */ /* 0x000fe20000010000 */
[----:B------:R-:W-:Y:S01]  /*9050*/  FADD.FTZ R0, R239, R4 ;  /* 0x00000004ef007221 */ /* 0x000fe20000010000 */
[----:B------:R-:W-:Y:S01]  /*9060*/  FADD.FTZ R34, R185, R5 ;  /* 0x00000005b9227221 */ /* 0x000fe20000010000 */
[----:B------:R-:W-:Y:S01]  /*9070*/  FADD.FTZ R3, R237, R3 ;  /* 0x00000003ed037221 */ /* 0x000fe20000010000 */
[----:B------:R-:W-:Y:S01]  /*9080*/  HMMA.16816.F32 R4, R20, R44, RZ ;  /* 0x0000002c1404723c */ /* 0x000fe200000018ff */
[----:B------:R-:W-:Y:S01]  /*9090*/  FADD.FTZ R56, R142, R2 ;  /* 0x000000028e387221 */ /* 0x000fe20000010000 */
[----:B------:R-:W-:Y:S01]  /*90a0*/  FADD.FTZ R55, R240, R0 ;  /* 0x00000000f0377221 */ /* 0x000fe20000010000 */
[----:B------:R-:W-:Y:S01]  /*90b0*/  FADD.FTZ R106, R236, R3 ;  /* 0x00000003ec6a7221 */ /* 0x000fe20000010000 */
[----:B------:R-:W-:-:S02]  /*90c0*/  IMAD.MOV.U32 R236, RZ, RZ, R164 ;  /* 0x000000ffffec7224 */ /* 0x000fc400078e00a4 */
[----:B------:R-:W-:Y:S01]  /*90d0*/  FADD.FTZ R101, R226, R34 ;  /* 0x00000022e2657221 */ /* 0x000fe20000010000 */
[-C--:B--2---:R-:W-:Y:S01]  /*90e0*/  HMMA.16816.F32 R184, R16, R36.reuse, R12 ;  /* 0x0000002410b8723c */ /* 0x084fe2000000180c */
[--C-:B------:R-:W-:Y:S01]  /*90f0*/  HSET2.LE.AND R0, R74, R75.reuse, PT ;  /* 0x0000004b4a007233 */ /* 0x100fe20003803000 */
[----:B------:R-:W-:Y:S01]  /*9100*/  FADD.FTZ R55, R238, R55 ;  /* 0x00000037ee377221 */ /* 0x000fe20000010000 */
[--C-:B------:R-:W-:Y:S01]  /*9110*/  HSET2.LE.AND R2, R73, R75.reuse, PT ;  /* 0x0000004b49027233 */ /* 0x100fe20003803000 */
[----:B------:R-:W-:Y:S01]  /*9120*/  IMAD.MOV.U32 R244, RZ, RZ, R154 ;  /* 0x000000fffff47224 */ /* 0x000fe200078e009a */
        /* <DEDUP_REMOVED lines=10> */
[----:B------:R-:W-:Y:S01]  /*91d0*/  HSET2.LE.AND R44, R60, R75, PT ;  /* 0x0000004b3c2c7233 */ /* 0x000fe20003803000 */
[----:B------:R-:W-:Y:S01]  /*91e0*/  IMAD.MOV.U32 R240, RZ, RZ, R146 ;  /* 0x000000fffff07224 */ /* 0x000fe200078e0092 */
[----:B------:R-:W-:Y:S01]  /*91f0*/  LOP3.LUT R94, R136, R45, RZ, 0xc0, !PT ;  /* 0x0000002d885e7212 */ /* 0x000fe200078ec0ff */
[----:B------:R-:W-:Y:S01]  /*9200*/  HMMA.16816.F32 R164, R8, R36, R4 ;  /* 0x0000002408a4723c */ /* 0x000fe20000001804 */
[----:B------:R-:W-:Y:S01]  /*9210*/  LOP3.LUT R92, R137, R41, RZ, 0xc0, !PT ;  /* 0x00000029895c7212 */ /* 0x000fe200078ec0ff */
[----:B------:R-:W-:Y:S01]  /*9220*/  FADD.FTZ R100, R144, R56 ;  /* 0x0000003890647221 */ /* 0x000fe20000010000 */
[----:B------:R-:W-:-:S02]  /*9230*/  LOP3.LUT R93, R130, R44, RZ, 0xc0, !PT ;  /* 0x0000002c825d7212 */ /* 0x000fc400078ec0ff */
[----:B------:R-:W-:Y:S01]  /*9240*/  LOP3.LUT R14, R223, R0, RZ, 0xc0, !PT ;  /* 0x00000000df0e7212 */ /* 0x000fe200078ec0ff */
[----:B------:R-:W-:Y:S01]  /*9250*/  FADD.FTZ R0, R235, R100 ;  /* 0x00000064eb007221 */ /* 0x000fe20000010000 */
[--C-:B------:R-:W-:Y:S02]  /*9260*/  HSET2.LE.AND R5, R72, R75.reuse, PT ;  /* 0x0000004b48057233 */ /* 0x100fe40003803000 */
[--C-:B------:R-:W-:Y:S02]  /*9270*/  HSET2.LE.AND R6, R71, R75.reuse, PT ;  /* 0x0000004b47067233 */ /* 0x100fe40003803000 */
[--C-:B------:R-:W-:Y:S02]  /*9280*/  HSET2.LE.AND R36, R69, R75.reuse, PT ;  /* 0x0000004b45247233 */ /* 0x100fe40003803000 */
[--C-:B------:R-:W-:Y:S01]  /*9290*/  HSET2.LE.AND R4, R67, R75.reuse, PT ;  /* 0x0000004b43047233 */ /* 0x100fe20003803000 */
[----:B------:R-:W-:Y:S01]  /*92a0*/  HMMA.16816.F32 R68, R20, R122, RZ ;  /* 0x0000007a1444723c */ /* 0x000fe200000018ff */
[----:B------:R-:W-:-:S02]  /*92b0*/  HSET2.LE.AND R37, R66, R75, PT ;  /* 0x0000004b42257233 */ /* 0x000fc40003803000 */
[----:B------:R-:W-:Y:S02]  /*92c0*/  HSET2.LE.AND R7, R63, R75, PT ;  /* 0x0000004b3f077233 */ /* 0x000fe40003803000 */
[----:B------:R-:W-:Y:S01]  /*92d0*/  LOP3.LUT R99, R158, R4, RZ, 0xc0, !PT ;  /* 0x000000049e637212 */ /* 0x000fe200078ec0ff */
[C---:B------:R-:W-:Y:S01]  /*92e0*/  HMMA.16816.F32 R72, R20.reuse, R118, RZ ;  /* 0x000000761448723c */ /* 0x040fe200000018ff */
[----:B------:R-:W-:Y:S02]  /*92f0*/  LOP3.LUT R13, R224, R6, RZ, 0xc0, !PT ;  /* 0x00000006e00d7212 */ /* 0x000fe400078ec0ff */
[----:B------:R-:W-:Y:S02]  /*9300*/  LOP3.LUT R96, R206, R7, RZ, 0xc0, !PT ;  /* 0x00000007ce607212 */ /* 0x000fe400078ec0ff */
[----:B------:R-:W-:Y:S01]  /*9310*/  LOP3.LUT R6, R139, R35, RZ, 0xc0, !PT ;  /* 0x000000238b067212 */ /* 0x000fe200078ec0ff */
[----:B------:R-:W-:Y:S01]  /*9320*/  HMMA.16816.F32 R64, R20, R126, RZ ;  /* 0x0000007e1440723c */ /* 0x000fe200000018ff */
[----:B------:R-:W-:-:S02]  /*9330*/  LOP3.LUT R7, R138, R36, RZ, 0xc0, !PT ;  /* 0x000000248a077212 */ /* 0x000fc400078ec0ff */
[----:B------:R-:W-:Y:S02]  /*9340*/  LOP3.LUT R4, R140, R37, RZ, 0xc0, !PT ;  /* 0x000000258c047212 */ /* 0x000fe400078ec0ff */
[----:B------:R-:W-:Y:S01]  /*9350*/  LOP3.LUT R12, R225, R5, RZ, 0xc0, !PT ;  /* 0x00000005e10c7212 */ /* 0x000fe200078ec0ff */
[C---:B------:R-:W-:Y:S01]  /*9360*/  HMMA.16816.F32 R60, R20.reuse, R58, RZ ;  /* 0x0000003a143c723c */ /* 0x040fe200000018ff */
[----:B------:R-:W-:Y:S02]  /*9370*/  LOP3.LUT R5, R129, R40, RZ, 0xc0, !PT ;  /* 0x0000002881057212 */ /* 0x000fe400078ec0ff */
[----:B------:R-:W-:Y:S01]  /*9380*/  LOP3.LUT R15, R207, R2, RZ, 0xc0, !PT ;  /* 0x00000002cf0f7212 */ /* 0x000fe200078ec0ff */
[----:B------:R-:W-:Y:S01]  /*9390*/  FADD.FTZ R2, R241, R101 ;  /* 0x00000065f1027221 */ /* 0x000fe20000010000 */
[----:B------:R-:W-:Y:S01]  /*93a0*/  LOP3.LUT R98, R202, R3, RZ, 0xc0, !PT ;  /* 0x00000003ca627212 */ /* 0x000fe200078ec0ff */
[----:B------:R-:W-:Y:S01]  /*93b0*/  HMMA.16816.F32 R20, R20, R46, RZ ;  /* 0x0000002e1414723c */ /* 0x000fe200000018ff */
[----:B------:R-:W-:Y:S01]  /*93c0*/  LOP3.LUT R97, R203, R34, RZ, 0xc0, !PT ;  /* 0x00000022cb617212 */ /* 0x000fe200078ec0ff */
[----:B------:R-:W-:Y:S01]  /*93d0*/  FADD.FTZ R3, R238, R106 ;  /* 0x0000006aee037221 */ /* 0x000fe20000010000 */
[----:B------:R-:W-:-:S03]  /*93e0*/  IADD3 R202, P0, R48, -0x80, RZ ;  /* 0xffffff8030ca7810 */ /* 0x000fc60007f1e0ff */
[----:B------:R-:W-:Y:S01]  /*93f0*/  HMMA.16816.F32 R72, R8, R86, R72 ;  /* 0x000000560848723c */ /* 0x000fe20000001848 */
[----:B------:R-:W-:-:S05]  /*9400*/  IADD3.X R203, R49, -0x1, RZ, P0, !PT ;  /* 0xffffffff31cb7810 */ /* 0x000fca00007fe4ff */
[C---:B------:R-:W-:Y:S06]  /*9410*/  HMMA.16816.F32 R136, R8.reuse, R82, R68 ;  /* 0x000000520888723c */ /* 0x040fec0000001844 */
[C---:B------:R-:W-:Y:S06]  /*9420*/  HMMA.16816.F32 R156, R8.reuse, R110, R64 ;  /* 0x0000006e089c723c */ /* 0x040fec0000001840 */
[C---:B------:R-:W-:Y:S06]  /*9430*/  HMMA.16816.F32 R152, R8.reuse, R42, R60 ;  /* 0x0000002a0898723c */ /* 0x040fec000000183c */
[----:B------:R-:W-:Y:S06]  /*9440*/  HMMA.16816.F32 R140, R8, R38, R20 ;  /* 0x00000026088c723c */ /* 0x000fec0000001814 */
[C---:B------:R-:W-:Y:S06]  /*9450*/  HMMA.16816.F32 R8, R24.reuse, R114, RZ ;  /* 0x000000721808723c */ /* 0x040fec00000018ff */
[----:B------:R-:W-:-:S15]  /*9460*/  HMMA.16816.F32 R20, R24, R118, RZ ;  /* 0x000000761814723c */ /* 0x000fde00000018ff */
[----:B------:R-:W-:-:S03]  /*9470*/  NOP ;  /* 0x0000000000007918 */ /* 0x000fc60000000000 */
[----:B------:R-:W-:Y:S06]  /*9480*/  HMMA.16816.F32 R68, R16, R90, R8 ;  /* 0x0000005a1044723c */ /* 0x000fec0000001808 */
[----:B------:R-:W-:Y:S06]  /*9490*/  HMMA.16816.F32 R8, R24, R122, RZ ;  /* 0x0000007a1808723c */ /* 0x000fec00000018ff */
[----:B------:R-:W-:Y:S06]  /*94a0*/  HMMA.16816.F32 R64, R16, R86, R20 ;  /* 0x000000561040723c */ /* 0x000fec0000001814 */
[----:B------:R-:W-:Y:S01]  /*94b0*/  HMMA.16816.F32 R20, R24, R126, RZ ;  /* 0x0000007e1814723c */ /* 0x000fe200000018ff */
[----:B------:R-:W-:Y:S11]  /*94c0*/  LDSM.16.MT88.4 R124, [R196+0xac00] ;  /* 0x00ac0000c47c783b */ /* 0x000ff60000004200 */
[----:B------:R-:W-:Y:S01]  /*94d0*/  HMMA.16816.F32 R60, R16, R82, R8 ;  /* 0x00000052103c723c */ /* 0x000fe20000001808 */
[----:B------:R-:W-:Y:S05]  /*94e0*/  LDSM.16.MT88.4 R80, [R174+0xbc00] ;  /* 0x00bc0000ae50783b */ /* 0x000fea0000004200 */
[C---:B------:R-:W-:Y:S06]  /*94f0*/  HMMA.16816.F32 R8, R24.reuse, R58, RZ ;  /* 0x0000003a1808723c */ /* 0x040fec00000018ff */
[----:B------:R-:W-:Y:S06]  /*9500*/  HMMA.16816.F32 R24, R24, R46, RZ ;  /* 0x0000002e1818723c */ /* 0x000fec00000018ff */
[C---:B------:R-:W-:Y:S01]  /*9510*/  HMMA.16816.F32 R44, R16.reuse, R110, R20 ;  /* 0x0000006e102c723c */ /* 0x040fe20000001814 */
[----:B------:R-:W1:Y:S11]  /*9520*/  LDSM.16.MT88.4 R20, [R174+0x9800] ;  /* 0x00980000ae14783b */ /* 0x000e760000004200 */
[C---:B------:R-:W-:Y:S01]  /*9530*/  HMMA.16816.F32 R40, R16.reuse, R42, R8 ;  /* 0x0000002a1028723c */ /* 0x040fe20000001808 */
[----:B------:R-:W-:Y:S05]  /*9540*/  LDSM.16.MT88.4 R8, [R174+0xa800] ;  /* 0x00a80000ae08783b */ /* 0x000fea0000004200 */
[----:B------:R-:W-:Y:S01]  /*9550*/  HMMA.16816.F32 R24, R16, R38, R24 ;  /* 0x000000261018723c */ /* 0x000fe20000001818 */
[----:B------:R-:W2:Y:S05]  /*9560*/  LDSM.16.MT88.4 R16, [R196+0x9800] ;  /* 0x00980000c410783b */ /* 0x000eaa0000004200 */
[-C--:B-1----:R-:W-:Y:S06]  /*9570*/  HMMA.16816.F32 R168, R12, R20.reuse, R168 ;  /* 0x000000140ca8723c */ /* 0x082fec00000018a8 */
[C---:B------:R-:W-:Y:S06]  /*9580*/  HMMA.16816.F32 R148, R4.reuse, R20, R148 ;  /* 0x000000140494723c */ /* 0x040fec0000001894 */
        /* <DEDUP_REMOVED lines=10> */
[-C--:B------:R-:W-:Y:S06]  /*9630*/  HMMA.16816.F32 R116, R4, R10.reuse, R136 ;  /* 0x0000000a0474723c */ /* 0x080fec0000001888 */
[----:B------:R-:W-:Y:S01]  /*9640*/  HMMA.16816.F32 R60, R12, R10, R60 ;  /* 0x0000000a0c3c723c */ /* 0x000fe2000000183c */
[----:B------:R-:W3:Y:S05]  /*9650*/  LDSM.16.MT88.4 R8, [R196+0xb800] ;  /* 0x00b80000c408783b */ /* 0x000eea0000004200 */
[C---:B-1----:R-:W-:Y:S06]  /*9660*/  HMMA.16816.F32 R112, R4.reuse, R20, R208 ;  /* 0x000000140470723c */ /* 0x042fec00000018d0 */
[C---:B------:R-:W-:Y:S01]  /*9670*/  HMMA.16816.F32 R108, R4.reuse, R22, R156 ;  /* 0x00000016046c723c */ /* 0x040fe2000000189c */
[----:B------:R-:W1:Y:S05]  /*9680*/  LDSM.16.MT88.4 R156, [R196+0x9c00] ;  /* 0x009c0000c49c783b */ /* 0x000e6a0000004200 */
[C---:B--2---:R-:W-:Y:S06]  /*9690*/  HMMA.16816.F32 R72, R4.reuse, R16, R180 ;  /* 0x000000100448723c */ /* 0x044fec00000018b4 */
[----:B------:R-:W-:Y:S06]  /*96a0*/  HMMA.16816.F32 R76, R4, R18, R152 ;  /* 0x00000012044c723c */ /* 0x000fec0000001898 */
[C---:B------:R-:W-:Y:S06]  /*96b0*/  HMMA.16816.F32 R136, R12.reuse, R20, R212 ;  /* 0x000000140c88723c */ /* 0x040fec00000018d4 */
[----:B------:R-:W-:Y:S06]  /*96c0*/  HMMA.16816.F32 R68, R12, R16, R188 ;  /* 0x000000100c44723c */ /* 0x000fec00000018bc */
[C---:B---3--:R-:W-:Y:S01]  /*96d0*/  HMMA.16816.F32 R88, R4.reuse, R8, R164 ;  /* 0x000000080458723c */ /* 0x048fe200000018a4 */
[----:B------:R-:W2:Y:S05]  /*96e0*/  LDSM.16.MT88.4 R164, [R174+0x9c00] ;  /* 0x009c0000aea4783b */ /* 0x000eaa0000004200 */
[----:B------:R-:W-:Y:S01]  /*96f0*/  HMMA.16816.F32 R56, R4, R10, R140 ;  /* 0x0000000a0438723c */ /* 0x000fe2000000188c */
[----:B------:R-:W3:Y:S04]  /*9700*/  LDSM.16.MT88.4 R4, [R196+0xbc00] ;  /* 0x00bc0000c404783b */ /* 0x000ee80000004200 */
[----:B------:R-:W4:Y:S01]  /*9710*/  LDSM.16.MT88.4 R140, [R174+0xac00] ;  /* 0x00ac0000ae8c783b */ /* 0x000f220000004200 */
[C---:B------:R-:W-:Y:S06]  /*9720*/  HMMA.16816.F32 R84, R12.reuse, R8, R184 ;  /* 0x000000080c54723c */ /* 0x040fec00000018b8 */
[----:B------:R-:W-:Y:S01]  /*9730*/  HMMA.16816.F32 R44, R12, R22, R44 ;  /* 0x000000160c2c723c */ /* 0x000fe2000000182c */
[----:B------:R-:W-:-:S05]  /*9740*/  FADD.FTZ R8, R226, R55 ;  /* 0x00000037e2087221 */ /* 0x000fca0000010000 */
[C---:B------:R-:W-:Y:S06]  /*9750*/  HMMA.16816.F32 R40, R12.reuse, R18, R40 ;  /* 0x000000120c28723c */ /* 0x040fec0000001828 */
[----:B------:R-:W-:Y:S06]  /*9760*/  HMMA.16816.F32 R24, R12, R10, R24 ;  /* 0x0000000a0c18723c */ /* 0x000fec0000001818 */
[----:B-1----:R-:W-:Y:S06]  /*9770*/  HMMA.16816.F32 R132, R92, R156, R132 ;  /* 0x0000009c5c84723c */ /* 0x002fec0000001884 */
[----:B--2---:R-:W-:Y:S06]  /*9780*/  HMMA.16816.F32 R168, R96, R164, R168 ;  /* 0x000000a460a8723c */ /* 0x004fec00000018a8 */
[-C--:B---3--:R-:W-:Y:S06]  /*9790*/  HMMA.16816.F32 R88, R92, R4.reuse, R88 ;  /* 0x000000045c58723c */ /* 0x088fec0000001858 */
[----:B------:R-:W-:Y:S06]  /*97a0*/  HMMA.16816.F32 R84, R96, R4, R84 ;  /* 0x000000046054723c */ /* 0x000fec0000001854 */
        /* <DEDUP_REMOVED lines=19> */
[C---:B------:R-:W-:Y:S02]  /*98e0*/  HMMA.16816.F32 R144, R92.reuse, R166, R144 ;  /* 0x000000a65c90723c */ /* 0x040fe40000001890 */
[----:B------:R1:W-:Y:S04]  /*98f0*/  STL [R1+0x12c], R3 ;  /* 0x00012c0301007387 */ /* 0x0003e80000100800 */
[----:B------:R1:W-:Y:S01]  /*9900*/  STL [R1+0x134], R244 ;  /* 0x000134f401007387 */ /* 0x0003e20000100800 */
[C---:B------:R-:W-:Y:S03]  /*9910*/  HMMA.16816.F32 R128, R92.reuse, R158, R128 ;  /* 0x0000009e5c80723c */ /* 0x040fe60000001880 */
[----:B------:R1:W-:Y:S03]  /*9920*/  STL [R1+0x130], R2 ;  /* 0x0001300201007387 */ /* 0x0003e60000100800 */
[C---:B----4-:R-:W-:Y:S01]  /*9930*/  HMMA.16816.F32 R120, R92.reuse, R140, R120 ;  /* 0x0000008c5c78723c */ /* 0x050fe20000001878 */
[----:B------:R1:W-:Y:S05]  /*9940*/  STL [R1+0x138], R0 ;  /* 0x0001380001007387 */ /* 0x0003ea0000100800 */
        /* <DEDUP_REMOVED lines=18> */
[----:B------:R-:W2:Y:S01]  /*9a70*/  LDL.LU R240, [R1+0x50] ;  /* 0x0000500001f07983 */ /* 0x000ea20000300800 */
[----:B------:R-:W-:-:S04]  /*9a80*/  DEPBAR.LE SB0, 0x0 ;  /* 0x000080000000791a */ /* 0x000fc80000000000 */
[----:B------:R-:W3:Y:S04]  /*9a90*/  LDL.64 R224, [R1+0x170] ;  /* 0x0001700001e07983 */ /* 0x000ee80000100a00 */
[----:B------:R-:W3:Y:S04]  /*9aa0*/  LDL.LU R237, [R1+0x24] ;  /* 0x0000240001ed7983 */ /* 0x000ee80000300800 */
[----:B------:R-:W4:Y:S04]  /*9ab0*/  LDL.LU R239, [R1+0x28] ;  /* 0x0000280001ef7983 */ /* 0x000f280000300800 */
[----:B------:R-:W5:Y:S04]  /*9ac0*/  LDL.LU R243, [R1+0x2c] ;  /* 0x00002c0001f37983 */ /* 0x000f680000300800 */
[----:B------:R-:W2:Y:S04]  /*9ad0*/  LDL R107, [R1+0x13c] ;  /* 0x00013c00016b7983 */ /* 0x000ea80000100800 */
[----:B------:R-:W3:Y:S01]  /*9ae0*/  LDL R236, [R1+0x114] ;  /* 0x0001140001ec7983 */ /* 0x000ee20000100800 */
[----:B------:R-:W-:Y:S05]  /*9af0*/  WARPSYNC.ALL ;  /* 0x0000000000007948 */ /* 0x000fea0003800000 */
[----:B------:R-:W-:Y:S01]  /*9b00*/  BAR.SYNC.DEFER_BLOCKING 0x0 ;  /* 0x0000000000007b1d */ /* 0x000fe20000010000 */
[----:B------:R-:W-:-:S02]  /*9b10*/  ISETP.GE.AND P3, PT, R247, R205, PT ;  /* 0x000000cdf700720c */ /* 0x000fc40003f66270 */
[----:B------:R-:W-:-:S03]  /*9b20*/  ISETP.GE.AND P2, PT, R248, R205, PT ;  /* 0x000000cdf800720c */ /* 0x000fc60003f46270 */
[----:B------:R-:W-:Y:S01]  /*9b30*/  BSSY B1, `(.L_x_696) ;  /* 0x0000210000017945 */ /* 0x000fe20003800000 */
[----:B------:R-:W1:Y:S02]  /*9b40*/  S2R R206, SR_TID.X ;  /* 0x0000000000ce7919 */ /* 0x000e640000002100 */
[----:B-1----:R-:W-:-:S05]  /*9b50*/  IMAD.SHL.U32 R206, R206, 0x2, RZ ;  /* 0x00000002cece7824 */ /* 0x002fca00078e00ff */
[----:B------:R-:W-:Y:S01]  /*9b60*/  LOP3.LUT R206, R206, 0x6, RZ, 0xc0, !PT ;  /* 0x00000006cece7812 */ /* 0x000fe200078ec0ff */
[----:B--2---:R-:W-:Y:S01]  /*9b70*/  VIADD R222, R107, 0xfffffffe ;  /* 0xfffffffe6bde7836 */ /* 0x004fe20000000000 */
[----:B---3--:R-:W-:-:S03]  /*9b80*/  ISETP.GE.AND P4, PT, R236, R205, PT ;  /* 0x000000cdec00720c */ /* 0x008fc60003f86270 */
[----:B------:R-:W-:Y:S01]  /*9b90*/  IMAD R0, R240, R222, RZ ;  /* 0x000000def0007224 */ /* 0x000fe200078e02ff */
[----:B------:R-:W-:Y:S01]  /*9ba0*/  SHF.R.S32.HI R4, RZ, 0x1f, R222 ;  /* 0x0000001fff047819 */ /* 0x000fe200000114de */
[----:B------:R-:W-:-:S04]  /*9bb0*/  IMAD.WIDE.U32 R2, R222, R237, R224 ;  /* 0x000000edde027225 */ /* 0x000fc800078e00e0 */
[----:B------:R-:W-:Y:S01]  /*9bc0*/  IMAD R0, R4, R237, R0 ;  /* 0x000000ed04007224 */ /* 0x000fe200078e0200 */
[CC--:B------:R-:W-:Y:S02]  /*9bd0*/  @!P3 LEA R10, P1, R2.reuse, R220.reuse, 0x1 ;  /* 0x000000dc020ab211 */ /* 0x0c0fe400078208ff */
[C---:B------:R-:W-:Y:S01]  /*9be0*/  @!P2 LEA R8, P0, R2.reuse, R220, 0x1 ;  /* 0x000000dc0208a211 */ /* 0x040fe200078008ff */
[----:B------:R-:W-:Y:S01]  /*9bf0*/  IMAD.IADD R3, R3, 0x1, R0 ;  /* 0x0000000103037824 */ /* 0x000fe200078e0200 */
[----:B----4-:R-:W-:Y:S01]  /*9c00*/  IADD3 R0, P5, R239, R2, RZ ;  /* 0x00000002ef007210 */ /* 0x010fe20007fbe0ff */
[----:B------:R-:W-:Y:S01]  /*9c10*/  @P4 STS [R204+0x9000], RZ ;  /* 0x009000ffcc004388 */ /* 0x000fe20000000800 */
[C---:B------:R-:W-:Y:S02]  /*9c20*/  @!P4 LEA R12, P6, R2.reuse, R220, 0x1 ;  /* 0x000000dc020cc211 */ /* 0x040fe400078c08ff */
[CCC-:B------:R-:W-:Y:S01]  /*9c30*/  @!P3 LEA.HI.X R11, R2.reuse, R221.reuse, R3.reuse, 0x1, P1 ;  /* 0x000000dd020bb211 */ /* 0x1c0fe200008f0c03 */
[----:B------:R-:W-:Y:S01]  /*9c40*/  @P4 STS [R204+0x9004], RZ ;  /* 0x009004ffcc004388 */ /* 0x000fe20000000800 */
[----:B------:R-:W-:-:S02]  /*9c50*/  @!P4 LEA.HI.X R13, R2, R221, R3, 0x1, P6 ;  /* 0x000000dd020dc211 */ /* 0x000fc400030f0c03 */
[-CC-:B------:R-:W-:Y:S01]  /*9c60*/  @!P2 LEA.HI.X R9, R2, R221.reuse, R3.reuse, 0x1, P0 ;  /* 0x000000dd0209a211 */ /* 0x180fe200000f0c03 */
[----:B-----5:R-:W-:Y:S01]  /*9c70*/  IMAD.X R3, R243, 0x1, R3, P5 ;  /* 0x00000001f3037824 */ /* 0x020fe200028e0603 */
[CC--:B------:R-:W-:Y:S01]  /*9c80*/  @!P4 LEA R6, P5, R0.reuse, R220.reuse, 0x1 ;  /* 0x000000dc0006c211 */ /* 0x0c0fe200078a08ff */
[----:B------:R-:W-:Y:S01]  /*9c90*/  @P4 STS.64 [R204+0x9008], RZ ;  /* 0x009008ffcc004388 */ /* 0x000fe20000000a00 */
[CC--:B------:R-:W-:Y:S02]  /*9ca0*/  @!P3 LEA R4, P1, R0.reuse, R220.reuse, 0x1 ;  /* 0x000000dc0004b211 */ /* 0x0c0fe400078208ff */
[C---:B------:R-:W-:Y:S01]  /*9cb0*/  @!P2 LEA R2, P0, R0.reuse, R220, 0x1 ;  /* 0x000000dc0002a211 */ /* 0x040fe200078008ff */
[----:B------:R-:W-:Y:S01]  /*9cc0*/  @!PT LDS RZ, [RZ] ;  /* 0x00000000fffff984 */ /* 0x000fe20000000800 */
[----:B------:R-:W-:Y:S01]  /*9cd0*/  @!PT LDS RZ, [RZ] ;  /* 0x00000000fffff984 */ /* 0x000fe20000000800 */
[----:B------:R-:W-:Y:S01]  /*9ce0*/  @!PT LDS RZ, [RZ] ;  /* 0x00000000fffff984 */ /* 0x000fe20000000800 */
[----:B------:R1:W-:Y:S01]  /*9cf0*/  @!P4 LDGSTS.E.BYPASS.LTC128B.128 [R204+0x9000], desc[UR4][R12.64] ;  /* 0x090000000ccccfae */ /* 0x0003e2000b901d44 */
[CCC-:B------:R-:W-:Y:S02]  /*9d00*/  @!P4 LEA.HI.X R7, R0.reuse, R221.reuse, R3.reuse, 0x1, P5 ;  /* 0x000000dd0007c211 */ /* 0x1c0fe400028f0c03 */
[CCC-:B------:R-:W-:Y:S01]  /*9d10*/  @!P3 LEA.HI.X R5, R0.reuse, R221.reuse, R3.reuse, 0x1, P1 ;  /* 0x000000dd0005b211 */ /* 0x1c0fe200008f0c03 */
        /* <DEDUP_REMOVED lines=27> */
[----:B-1----:R-:W-:Y:S04]  /*9ed0*/  LDSM.16.M88.4 R12, [R198+0x1000] ;  /* 0x00100000c60c783b */ /* 0x002fe80000000200 */
[----:B------:R-:W1:Y:S04]  /*9ee0*/  LDSM.16.M88.4 R44, [R175+0x6c00] ;  /* 0x006c0000af2c783b */ /* 0x000e680000000200 */
[----:B------:R-:W5:Y:S04]  /*9ef0*/  LDSM.16.M88.4 R64, [R175+0x6000] ;  /* 0x00600000af40783b */ /* 0x000f680000000200 */
[----:B------:R-:W4:Y:S04]  /*9f00*/  LDSM.16.M88.4 R60, [R175+0x6400] ;  /* 0x00640000af3c783b */ /* 0x000f280000000200 */
[----:B------:R-:W4:Y:S04]  /*9f10*/  LDSM.16.M88.4 R56, [R175+0x6800] ;  /* 0x00680000af38783b */ /* 0x000f280000000200 */
[----:B--2---:R-:W-:Y:S04]  /*9f20*/  LDSM.16.M88.4 R8, [R199] ;  /* 0x00000000c708783b */ /* 0x004fe80000000200 */
[----:B---3--:R-:W-:Y:S04]  /*9f30*/  LDSM.16.M88.4 R4, [R199+0x1000] ;  /* 0x00100000c704783b */ /* 0x008fe80000000200 */
[----:B------:R-:W2:Y:S04]  /*9f40*/  LDSM.16.M88.4 R20, [R197+0x6c00] ;  /* 0x006c0000c514783b */ /* 0x000ea80000000200 */
[----:B------:R-:W3:Y:S04]  /*9f50*/  LDSM.16.M88.4 R40, [R197+0x6000] ;  /* 0x00600000c528783b */ /* 0x000ee80000000200 */
[----:B------:R-:W3:Y:S04]  /*9f60*/  LDSM.16.M88.4 R36, [R197+0x6400] ;  /* 0x00640000c524783b */ /* 0x000ee80000000200 */
[----:B------:R-:W3:Y:S01]  /*9f70*/  LDSM.16.M88.4 R24, [R197+0x6800] ;  /* 0x00680000c518783b */ /* 0x000ee20000000200 */
[-C--:B-1----:R-:W-:Y:S03]  /*9f80*/  HMMA.16816.F32 R180, R16, R44.reuse, RZ ;  /* 0x0000002c10b4723c */ /* 0x082fe600000018ff */
[----:B------:R-:W0:Y:S03]  /*9f90*/  LDGDEPBAR ;  /* 0x00000000000079af */ /* 0x000e260000000000 */
[----:B------:R-:W-:Y:S06]  /*9fa0*/  HMMA.16816.F32 R176, R12, R44, RZ ;  /* 0x0000002c0cb0723c */ /* 0x000fec00000018ff */
[-C--:B-----5:R-:W-:Y:S06]  /*9fb0*/  HMMA.16816.F32 R224, R16, R64.reuse, RZ ;  /* 0x0000004010e0723c */ /* 0x0a0fec00000018ff */
[----:B------:R-:W-:Y:S06]  /*9fc0*/  HMMA.16816.F32 R212, R12, R64, RZ ;  /* 0x000000400cd4723c */ /* 0x000fec00000018ff */
[-C--:B----4-:R-:W-:Y:S06]  /*9fd0*/  HMMA.16816.F32 R208, R16, R60.reuse, RZ ;  /* 0x0000003c10d0723c */ /* 0x090fec00000018ff */
[----:B------:R-:W-:Y:S06]  /*9fe0*/  HMMA.16816.F32 R192, R12, R60, RZ ;  /* 0x0000003c0cc0723c */ /* 0x000fec00000018ff */
[-C--:B------:R-:W-:Y:S06]  /*9ff0*/  HMMA.16816.F32 R188, R16, R56.reuse, RZ ;  /* 0x0000003810bc723c */ /* 0x080fec00000018ff */
[----:B------:R-:W-:Y:S06]  /*a000*/  HMMA.16816.F32 R184, R12, R56, RZ ;  /* 0x000000380cb8723c */ /* 0x000fec00000018ff */
[-C--:B--2---:R-:W-:Y:S06]  /*a010*/  HMMA.16816.F32 R180, R8, R20.reuse, R180 ;  /* 0x0000001408b4723c */ /* 0x084fec00000018b4 */
[----:B------:R-:W-:Y:S06]  /*a020*/  HMMA.16816.F32 R176, R4, R20, R176 ;  /* 0x0000001404b0723c */ /* 0x000fec00000018b0 */
[-C--:B---3--:R-:W-:Y:S06]  /*a030*/  HMMA.16816.F32 R224, R8, R40.reuse, R224 ;  /* 0x0000002808e0723c */ /* 0x088fec00000018e0 */
[----:B------:R-:W-:Y:S06]  /*a040*/  HMMA.16816.F32 R212, R4, R40, R212 ;  /* 0x0000002804d4723c */ /* 0x000fec00000018d4 */
[----:B------:R-:W-:Y:S01]  /*a050*/  HMMA.16816.F32 R236, R8, R36, R208 ;  /* 0x0000002408ec723c */ /* 0x000fe200000018d0 */
[----:B------:R-:W-:-:S05]  /*a060*/  IMAD.MOV.U32 R35, RZ, RZ, R181 ;  /* 0x000000ffff237224 */ /* 0x000fca00078e00b5 */
[----:B------:R-:W-:Y:S01]  /*a070*/  HMMA.16816.F32 R228, R4, R36, R192 ;  /* 0x0000002404e4723c */ /* 0x000fe200000018c0 */
[----:B------:R-:W-:Y:S02]  /*a080*/  IMAD.MOV.U32 R40, RZ, RZ, R176 ;  /* 0x000000ffff287224 */ /* 0x000fe400078e00b0 */
[----:B------:R-:W-:Y:S02]  /*a090*/  IMAD.MOV.U32 R21, RZ, RZ, R178 ;  /* 0x000000ffff157224 */ /* 0x000fe400078e00b2 */
[----:B------:R-:W-:Y:S01]  /*a0a0*/  IMAD.MOV.U32 R20, RZ, RZ, R179 ;  /* 0x000000ffff147224 */ /* 0x000fe200078e00b3 */
[----:B------:R-:W-:Y:S01]  /*a0b0*/  HMMA.16816.F32 R232, R8, R24, R188 ;  /* 0x0000001808e8723c */ /* 0x000fe200000018bc */
[----:B------:R-:W-:Y:S02]  /*a0c0*/  IMAD.MOV.U32 R36, RZ, RZ, R180 ;  /* 0x000000ffff247224 */ /* 0x000fe400078e00b4 */
[----:B------:R-:W-:-:S03]  /*a0d0*/  IMAD.MOV.U32 R37, RZ, RZ, R177 ;  /* 0x000000ffff257224 */ /* 0x000fc600078e00b1 */
[----:B------:R-:W-:Y:S06]  /*a0e0*/  HMMA.16816.F32 R240, R4, R24, R184 ;  /* 0x0000001804f0723c */ /* 0x000fec00000018b8 */
[----:B------:R-:W-:Y:S01]  /*a0f0*/  HMMA.16816.F32 R184, R12, R66, RZ ;  /* 0x000000420cb8723c */ /* 0x000fe200000018ff */
[----:B------:R-:W-:Y:S02]  /*a100*/  IMAD.MOV.U32 R25, RZ, RZ, R182 ;  /* 0x000000ffff197224 */ /* 0x000fe400078e00b6 */
[----:B------:R-:W-:-:S03]  /*a110*/  IMAD.MOV.U32 R24, RZ, RZ, R183 ;  /* 0x000000ffff187224 */ /* 0x000fc600078e00b7 */
[C---:B------:R-:W-:Y:S06]  /*a120*/  HMMA.16816.F32 R180, R12.reuse, R62, RZ ;  /* 0x0000003e0cb4723c */ /* 0x040fec00000018ff */
[----:B------:R-:W-:Y:S01]  /*a130*/  HMMA.16816.F32 R176, R12, R58, RZ ;  /* 0x0000003a0cb0723c */ /* 0x000fe200000018ff */
[----:B------:R-:W-:Y:S02]  /*a140*/  IMAD.MOV.U32 R34, RZ, RZ, R232 ;  /* 0x000000ffff227224 */ /* 0x000fe400078e00e8 */
[----:B------:R-:W-:Y:S02]  /*a150*/  IMAD.MOV.U32 R3, RZ, RZ, R233 ;  /* 0x000000ffff037224 */ /* 0x000fe400078e00e9 */
[----:B------:R-:W-:Y:S01]  /*a160*/  IMAD.MOV.U32 R2, RZ, RZ, R234 ;  /* 0x000000ffff027224 */ /* 0x000fe200078e00ea */
[----:B------:R-:W-:Y:S01]  /*a170*/  HMMA.16816.F32 R64, R16, R66, RZ ;  /* 0x000000421040723c */ /* 0x000fe200000018ff */
[----:B------:R-:W-:-:S05]  /*a180*/  IMAD.MOV.U32 R0, RZ, RZ, R235 ;  /* 0x000000ffff007224 */ /* 0x000fca00078e00eb */
[C---:B------:R-:W-:Y:S06]  /*a190*/  HMMA.16816.F32 R60, R16.reuse, R62, RZ ;  /* 0x0000003e103c723c */ /* 0x040fec00000018ff */
[----:B------:R-:W-:Y:S06]  /*a1a0*/  HMMA.16816.F32 R56, R16, R58, RZ ;  /* 0x0000003a1038723c */ /* 0x000fec00000018ff */
[-C--:B------:R-:W-:Y:S06]  /*a1b0*/  HMMA.16816.F32 R12, R12, R46.reuse, RZ ;  /* 0x0000002e0c0c723c */ /* 0x080fec00000018ff */
[----:B------:R-:W-:Y:S06]  /*a1c0*/  HMMA.16816.F32 R16, R16, R46, RZ ;  /* 0x0000002e1010723c */ /* 0x000fec00000018ff */
[-C--:B------:R-:W-:Y:S06]  /*a1d0*/  HMMA.16816.F32 R188, R4, R42.reuse, R184 ;  /* 0x0000002a04bc723c */ /* 0x080fec00000018b8 */
[----:B------:R-:W-:Y:S06]  /*a1e0*/  HMMA.16816.F32 R64, R8, R42, R64 ;  /* 0x0000002a0840723c */ /* 0x000fec0000001840 */
[----:B------:R-:W-:Y:S01]  /*a1f0*/  HMMA.16816.F32 R232, R4, R22, R12 ;  /* 0x0000001604e8723c */ /* 0x000fe2000000180c */
[----:B------:R-:W-:Y:S05]  /*a200*/  LDSM.16.M88.4 R12, [R175+0x7000] ;  /* 0x00700000af0c783b */ /* 0x000fea0000000200 */
[C---:B------:R-:W-:Y:S06]  /*a210*/  HMMA.16816.F32 R184, R8.reuse, R38, R60 ;  /* 0x0000002608b8723c */ /* 0x040fec000000183c */
[C---:B------:R-:W-:Y:S06]  /*a220*/  HMMA.16816.F32 R56, R8.reuse, R26, R56 ;  /* 0x0000001a0838723c */ /* 0x040fec0000001838 */
[----:B------:R-:W-:Y:S01]  /*a230*/  HMMA.16816.F32 R16, R8, R22, R16 ;  /* 0x000000160810723c */ /* 0x000fe20000001810 */
[----:B------:R-:W1:Y:S05]  /*a240*/  LDSM.16.M88.4 R8, [R198+0x2000] ;  /* 0x00200000c608783b */ /* 0x000e6a0000000200 */
[C---:B------:R-:W-:Y:S06]  /*a250*/  HMMA.16816.F32 R192, R4.reuse, R38, R180 ;  /* 0x0000002604c0723c */ /* 0x040fec00000018b4 */
[----:B------:R-:W-:Y:S01]  /*a260*/  HMMA.16816.F32 R208, R4, R26, R176 ;  /* 0x0000001a04d0723c */ /* 0x000fe200000018b0 */
[----:B------:R-:W2:Y:S05]  /*a270*/  LDSM.16.M88.4 R4, [R198+0x3000] ;  /* 0x00300000c604783b */ /* 0x000eaa0000000200 */
[----:B-1----:R-:W-:Y:S07]  /*a280*/  HMMA.16816.F32 R176, R8, R12, R224 ;  /* 0x0000000c08b0723c */ /* 0x002fee00000018e0 */
[----:B------:R-:W-:-:S02]  /*a290*/  IMAD.MOV.U32 R226, RZ, RZ, R25 ;  /* 0x000000ffffe27224 */ /* 0x000fc400078e0019 */
[----:B------:R-:W-:Y:S02]  /*a2a0*/  IMAD.MOV.U32 R227, RZ, RZ, R24 ;  /* 0x000000ffffe37224 */ /* 0x000fe400078e0018 */
[----:B------:R-:W-:Y:S01]  /*a2b0*/  HMMA.16816.F32 R24, R8, R14, R64 ;  /* 0x0000000e0818723c */ /* 0x000fe20000001840 */
[----:B------:R-:W-:Y:S02]  /*a2c0*/  IMAD.MOV.U32 R224, RZ, RZ, R36 ;  /* 0x000000ffffe07224 */ /* 0x000fe400078e0024 */
[----:B------:R-:W-:-:S03]  /*a2d0*/  IMAD.MOV.U32 R225, RZ, RZ, R35 ;  /* 0x000000ffffe17224 */ /* 0x000fc600078e0023 */
[C---:B--2---:R-:W-:Y:S06]  /*a2e0*/  HMMA.16816.F32 R180, R4.reuse, R12, R212 ;  /* 0x0000000c04b4723c */ /* 0x044fec00000018d4 */
[----:B------:R-:W-:Y:S01]  /*a2f0*/  HMMA.16816.F32 R60, R4, R14, R188 ;  /* 0x0000000e043c723c */ /* 0x000fe200000018bc */
[----:B------:R-:W1:Y:S01]  /*a300*/  LDSM.16.M88.4 R12, [R175+0x7400] ;  /* 0x00740000af0c783b */ /* 0x000e620000000200 */
        /* <DEDUP_REMOVED lines=8> */
[-C--:B-1----:R-:W-:Y:S06]  /*a390*/  HMMA.16816.F32 R44, R8, R12.reuse, R236 ;  /* 0x0000000c082c723c */ /* 0x082fec00000018ec */
[C---:B------:R-:W-:Y:S06]  /*a3a0*/  HMMA.16816.F32 R40, R4.reuse, R12, R228 ;  /* 0x0000000c0428723c */ /* 0x040fec00000018e4 */
[-C--:B------:R-:W-:Y:S06]  /*a3b0*/  HMMA.16816.F32 R36, R4, R14.reuse, R192 ;  /* 0x0000000e0424723c */ /* 0x080fec00000018c0 */
[C---:B------:R-:W-:Y:S01]  /*a3c0*/  HMMA.16816.F32 R20, R8.reuse, R14, R184 ;  /* 0x0000000e0814723c */ /* 0x040fe200000018b8 */
[----:B------:R-:W1:Y:S05]  /*a3d0*/  LDSM.16.M88.4 R12, [R175+0x7800] ;  /* 0x00780000af0c783b */ /* 0x000e6a0000000200 */
[-C--:B-1----:R-:W-:Y:S06]  /*a3e0*/  HMMA.16816.F32 R192, R8, R12.reuse, R188 ;  /* 0x0000000c08c0723c */ /* 0x082fec00000018bc */
[C---:B------:R-:W-:Y:S06]  /*a3f0*/  HMMA.16816.F32 R184, R4.reuse, R12, R240 ;  /* 0x0000000c04b8723c */ /* 0x040fec00000018f0 */
[-C--:B------:R-:W-:Y:S06]  /*a400*/  HMMA.16816.F32 R208, R4, R14.reuse, R208 ;  /* 0x0000000e04d0723c */ /* 0x080fec00000018d0 */
[C---:B------:R-:W-:Y:S01]  /*a410*/  HMMA.16816.F32 R188, R8.reuse, R14, R56 ;  /* 0x0000000e08bc723c */ /* 0x040fe20000001838 */
[----:B------:R-:W1:Y:S05]  /*a420*/  LDSM.16.M88.4 R12, [R175+0x7c00] ;  /* 0x007c0000af0c783b */ /* 0x000e6a0000000200 */
[-C--:B-1----:R-:W-:Y:S06]  /*a430*/  HMMA.16816.F32 R224, R8, R12.reuse, R224 ;  /* 0x0000000c08e0723c */ /* 0x082fec00000018e0 */
[C---:B------:R-:W-:Y:S06]  /*a440*/  HMMA.16816.F32 R236, R4.reuse, R12, R212 ;  /* 0x0000000c04ec723c */ /* 0x040fec00000018d4 */
[-C--:B------:R-:W-:Y:S01]  /*a450*/  HMMA.16816.F32 R232, R4, R14.reuse, R232 ;  /* 0x0000000e04e8723c */ /* 0x080fe200000018e8 */
[----:B------:R-:W-:Y:S05]  /*a460*/  LDSM.16.M88.4 R4, [R199+0x3000] ;  /* 0x00300000c704783b */ /* 0x000fea0000000200 */
[----:B------:R-:W-:Y:S01]  /*a470*/  HMMA.16816.F32 R16, R8, R14, R16 ;  /* 0x0000000e0810723c */ /* 0x000fe20000001810 */
[----:B------:R-:W1:Y:S04]  /*a480*/  LDSM.16.M88.4 R12, [R197+0x7000] ;  /* 0x00700000c50c783b */ /* 0x000e680000000200 */
[----:B------:R-:W2:Y:S01]  /*a490*/  LDSM.16.M88.4 R8, [R199+0x2000] ;  /* 0x00200000c708783b */ /* 0x000ea20000000200 */
[-C--:B-1----:R-:W-:Y:S06]  /*a4a0*/  HMMA.16816.F32 R56, R4, R12.reuse, R180 ;  /* 0x0000000c0438723c */ /* 0x082fec00000018b4 */
[----:B--2---:R-:W-:Y:S06]  /*a4b0*/  HMMA.16816.F32 R228, R8, R12, R176 ;  /* 0x0000000c08e4723c */ /* 0x004fec00000018b0 */
[-C--:B------:R-:W-:Y:S06]  /*a4c0*/  HMMA.16816.F32 R212, R4, R14.reuse, R60 ;  /* 0x0000000e04d4723c */ /* 0x080fec000000183c */
[----:B------:R-:W-:Y:S01]  /*a4d0*/  HMMA.16816.F32 R180, R8, R14, R24 ;  /* 0x0000000e08b4723c */ /* 0x000fe20000001818 */
[----:B------:R-:W1:Y:S05]  /*a4e0*/  LDSM.16.M88.4 R12, [R197+0x7400] ;  /* 0x00740000c50c783b */ /* 0x000e6a0000000200 */
[----:B------:R-:W-:-:S02]  /*a4f0*/  IMAD.MOV.U32 R55, RZ, RZ, R56 ;  /* 0x000000ffff377224 */ /* 0x000fc400078e0038 */
[----:B------:R-:W-:Y:S02]  /*a500*/  IMAD.MOV.U32 R50, RZ, RZ, R57 ;  /* 0x000000ffff327224 */ /* 0x000fe400078e0039 */
[----:B------:R-:W-:Y:S02]  /*a510*/  IMAD.MOV.U32 R35, RZ, RZ, R58 ;  /* 0x000000ffff237224 */ /* 0x000fe400078e003a */
[----:B------:R-:W-:Y:S01]  /*a520*/  IMAD.MOV.U32 R34, RZ, RZ, R59 ;  /* 0x000000ffff227224 */ /* 0x000fe200078e003b */
[----:B-1----:R-:W-:Y:S06]  /*a530*/  HMMA.16816.F32 R64, R4, R14, R36 ;  /* 0x0000000e0440723c */ /* 0x002fec0000001824 */
[-C--:B------:R-:W-:Y:S06]  /*a540*/  HMMA.16816.F32 R44, R8, R12.reuse, R44 ;  /* 0x0000000c082c723c */ /* 0x080fec000000182c */
[----:B------:R-:W-:Y:S06]  /*a550*/  HMMA.16816.F32 R176, R4, R12, R40 ;  /* 0x0000000c04b0723c */ /* 0x000fec0000001828 */
[----:B------:R-:W-:Y:S01]  /*a560*/  HMMA.16816.F32 R36, R8, R14, R20 ;  /* 0x0000000e0824723c */ /* 0x000fe20000001814 */
[----:B------:R-:W1:Y:S11]  /*a570*/  LDSM.16.M88.4 R12, [R197+0x7800] ;  /* 0x00780000c50c783b */ /* 0x000e760000000200 */
[----:B------:R-:W-:-:S02]  /*a580*/  IMAD.MOV.U32 R24, RZ, RZ, R44 ;  /* 0x000000ffff187224 */ /* 0x000fc400078e002c */
[----:B------:R-:W-:Y:S02]  /*a590*/  IMAD.MOV.U32 R3, RZ, RZ, R45 ;  /* 0x000000ffff037224 */ /* 0x000fe400078e002d */
[----:B------:R-:W-:Y:S02]  /*a5a0*/  IMAD.MOV.U32 R2, RZ, RZ, R46 ;  /* 0x000000ffff027224 */ /* 0x000fe400078e002e */
[----:B------:R-:W-:Y:S01]  /*a5b0*/  IMAD.MOV.U32 R0, RZ, RZ, R47 ;  /* 0x000000ffff007224 */ /* 0x000fe200078e002f */
[-C--:B-1----:R-:W-:Y:S06]  /*a5c0*/  HMMA.16816.F32 R56, R4, R12.reuse, R184 ;  /* 0x0000000c0438723c */ /* 0x082fec00000018b8 */
[----:B------:R-:W-:Y:S01]  /*a5d0*/  HMMA.16816.F32 R240, R8, R12, R192 ;  /* 0x0000000c08f0723c */ /* 0x000fe200000018c0 */
[----:B------:R-:W-:-:S02]  /*a5e0*/  IMAD.MOV.U32 R184, RZ, RZ, R24 ;  /* 0x000000ffffb87224 */ /* 0x000fc400078e0018 */
[----:B------:R-:W-:Y:S02]  /*a5f0*/  IMAD.MOV.U32 R185, RZ, RZ, R3 ;  /* 0x000000ffffb97224 */ /* 0x000fe400078e0003 */
[----:B------:R-:W-:Y:S01]  /*a600*/  IMAD.MOV.U32 R186, RZ, RZ, R2 ;  /* 0x000000ffffba7224 */ /* 0x000fe200078e0002 */
[-C--:B------:R-:W-:Y:S01]  /*a610*/  HMMA.16816.F32 R44, R4, R14.reuse, R208 ;  /* 0x0000000e042c723c */ /* 0x080fe200000018d0 */
[----:B------:R-:W-:Y:S02]  /*a620*/  IMAD.MOV.U32 R192, RZ, RZ, R55 ;  /* 0x000000ffffc07224 */ /* 0x000fe400078e0037 */
[----:B------:R-:W-:Y:S02]  /*a630*/  IMAD.MOV.U32 R193, RZ, RZ, R50 ;  /* 0x000000ffffc17224 */ /* 0x000fe400078e0032 */
[----:B------:R-:W-:Y:S01]  /*a640*/  IMAD.MOV.U32 R194, RZ, RZ, R35 ;  /* 0x000000ffffc27224 */ /* 0x000fe200078e0023 */
[----:B------:R-:W-:Y:S01]  /*a650*/  HMMA.16816.F32 R24, R8, R14, R188 ;  /* 0x0000000e0818723c */ /* 0x000fe200000018bc */
[----:B------:R-:W1:Y:S01]  /*a660*/  LDSM.16.M88.4 R12, [R197+0x7c00] ;  /* 0x007c0000c50c783b */ /* 0x000e620000000200 */
[----:B------:R-:W-:-:S02]  /*a670*/  IMAD.MOV.U32 R195, RZ, RZ, R34 ;  /* 0x000000ffffc37224 */ /* 0x000fc400078e0022 */
[----:B------:R-:W-:Y:S02]  /*a680*/  IMAD.MOV.U32 R187, RZ, RZ, R0 ;  /* 0x000000ffffbb7224 */ /* 0x000fe400078e0000 */
[----:B------:R-:W-:-:S04]  /*a690*/  IMAD R0, R222, 0x40, R206 ;  /* 0x00000040de007824 */ /* 0x000fc800078e02ce */
[----:B------:R-:W-:-:S05]  /*a6a0*/  VIADD R2, R0, 0x1 ;  /* 0x0000000100027836 */ /* 0x000fca0000000000 */
[----:B------:R-:W-:Y:S02]  /*a6b0*/  I2FP.F32.S32 R3, R2 ;  /* 0x0000000200037245 */ /* 0x000fe40000201400 */
[C---:B------:R-:W-:Y:S02]  /*a6c0*/  ISETP.GE.AND P6, PT, R2.reuse, R52, PT ;  /* 0x000000340200720c */ /* 0x040fe40003fc6270 */
[C---:B------:R-:W-:Y:S02]  /*a6d0*/  ISETP.GE.AND P5, PT, R2.reuse, R51, PT ;  /* 0x000000330200720c */ /* 0x040fe40003fa6270 */
[C---:B------:R-:W-:Y:S02]  /*a6e0*/  ISETP.GE.AND P1, PT, R2.reuse, R54, PT ;  /* 0x000000360200720c */ /* 0x040fe40003f26270 */
[----:B------:R-:W-:Y:S01]  /*a6f0*/  ISETP.GE.AND P0, PT, R2, R53, PT ;  /* 0x000000350200720c */ /* 0x000fe20003f06270 */
[----:B------:R-:W-:Y:S01]  /*a700*/  VIADD R2, R0, 0x8 ;  /* 0x0000000800027836 */ /* 0x000fe20000000000 */
        /* <DEDUP_REMOVED lines=10> */
[C---:B------:R-:W-:Y:S01]  /*a7b0*/  HMMA.16816.F32 R188, R8.reuse, R14, R180 ;  /* 0x0000000e08bc723c */ /* 0x040fe200000018b4 */
[----:B------:R-:W1:Y:S05]  /*a7c0*/  LDSM.16.M88.4 R12, [R175+0x8400] ;  /* 0x00840000af0c783b */ /* 0x000e6a0000000200 */
[-C--:B-1----:R-:W-:Y:S06]  /*a7d0*/  HMMA.16816.F32 R228, R8, R12.reuse, R184 ;  /* 0x0000000c08e4723c */ /* 0x082fec00000018b8 */
[C---:B------:R-:W-:Y:S06]  /*a7e0*/  HMMA.16816.F32 R212, R4.reuse, R12, R176 ;  /* 0x0000000c04d4723c */ /* 0x040fec00000018b0 */
[-C--:B------:R-:W-:Y:S06]  /*a7f0*/  HMMA.16816.F32 R208, R4, R14.reuse, R64 ;  /* 0x0000000e04d0723c */ /* 0x080fec0000001840 */
[----:B------:R-:W-:Y:S01]  /*a800*/  HMMA.16816.F32 R184, R8, R14, R36 ;  /* 0x0000000e08b8723c */ /* 0x000fe20000001824 */
[----:B------:R-:W1:Y:S05]  /*a810*/  LDSM.16.M88.4 R12, [R175+0x8800] ;  /* 0x00880000af0c783b */ /* 0x000e6a0000000200 */
[-C--:B-1----:R-:W-:Y:S06]  /*a820*/  HMMA.16816.F32 R180, R4, R12.reuse, R56 ;  /* 0x0000000c04b4723c */ /* 0x082fec0000001838 */
[----:B------:R-:W-:Y:S06]  /*a830*/  HMMA.16816.F32 R232, R8, R12, R240 ;  /* 0x0000000c08e8723c */ /* 0x000fec00000018f0 */
        /* <DEDUP_REMOVED lines=26> */
[----:B------:R-:W-:Y:S01]  /*a9e0*/  HMMA.16816.F32 R212, R4, R14, R176 ;  /* 0x0000000e04d4723c */ /* 0x000fe200000018b0 */
[----:B------:R-:W-:-:S05]  /*a9f0*/  IMAD.MOV.U32 R181, RZ, RZ, R107 ;  /* 0x000000ffffb57224 */ /* 0x000fca00078e006b */
[----:B------:R-:W-:Y:S01]  /*aa00*/  HMMA.16816.F32 R192, R8, R14, R56 ;  /* 0x0000000e08c0723c */ /* 0x000fe20000001838 */
[----:B------:R-:W1:Y:S01]  /*aa10*/  LDSM.16.M88.4 R12, [R197+0x8c00] ;  /* 0x008c0000c50c783b */ /* 0x000e620000000200 */
[----:B------:R-:W-:-:S04]  /*aa20*/  DEPBAR.LE SB0, 0x0 ;  /* 0x000080000000791a */ /* 0x000fc80000000000 */
[C---:B-1----:R-:W-:Y:S06]  /*aa30*/  HMMA.16816.F32 R224, R4.reuse, R12, R40 ;  /* 0x0000000c04e0723c */ /* 0x042fec0000001828 */
[----:B------:R-:W-:Y:S06]  /*aa40*/  HMMA.16816.F32 R236, R4, R14, R24 ;  /* 0x0000000e04ec723c */ /* 0x000fec0000001818 */
[----:B------:R-:W-:Y:S01]  /*aa50*/  HMMA.16816.F32 R228, R8, R12, R60 ;  /* 0x0000000c08e4723c */ /* 0x000fe2000000183c */
[CC--:B------:R-:W-:Y:S01]  /*aa60*/  FFMA.FTZ R5, R3.reuse, R201.reuse, R35 ;  /* 0x000000c903057223 */ /* 0x0c0fe20000010023 */
[CC--:B------:R-:W-:Y:S01]  /*aa70*/  FFMA.FTZ R7, R3.reuse, R201.reuse, R241 ;  /* 0x000000c903077223 */ /* 0x0c0fe200000100f1 */
[CC--:B------:R-:W-:Y:S01]  /*aa80*/  FFMA.FTZ R6, R3.reuse, R201.reuse, R243 ;  /* 0x000000c903067223 */ /* 0x0c0fe200000100f3 */
[----:B------:R-:W-:Y:S01]  /*aa90*/  FFMA.FTZ R4, R3, R201, R34 ;  /* 0x000000c903047223 */ /* 0x000fe20000010022 */
[----:B------:R-:W-:-:S02]  /*aaa0*/  I2FP.F32.S32 R3, R2 ;  /* 0x0000000200037245 */ /* 0x000fc40000201400 */
[----:B------:R-:W-:Y:S02]  /*aab0*/  FSEL R101, R7, -INF , !P6 ;  /* 0xff80000007657808 */ /* 0x000fe40007000000 */
[----:B------:R-:W-:Y:S01]  /*aac0*/  FSEL R179, R6, -INF , !P5 ;  /* 0xff80000006b37808 */ /* 0x000fe20006800000 */
[-C--:B------:R-:W-:Y:S01]  /*aad0*/  FFMA.FTZ R7, R3, R201.reuse, R20 ;  /* 0x000000c903077223 */ /* 0x080fe20000010014 */
[----:B------:R-:W-:Y:S01]  /*aae0*/  FSEL R206, R5, -INF , !P1 ;  /* 0xff80000005ce7808 */ /* 0x000fe20004800000 */
[CC--:B------:R-:W-:Y:S01]  /*aaf0*/  FFMA.FTZ R5, R3.reuse, R201.reuse, R36 ;  /* 0x000000c903057223 */ /* 0x0c0fe20000010024 */
[----:B------:R-:W-:Y:S01]  /*ab00*/  FSEL R61, R4, -INF , !P0 ;  /* 0xff800000043d7808 */ /* 0x000fe20004000000 */
[CC--:B------:R-:W-:Y:S01]  /*ab10*/  FFMA.FTZ R6, R3.reuse, R201.reuse, R22 ;  /* 0x000000c903067223 */ /* 0x0c0fe20000010016 */
[C---:B------:R-:W-:Y:S01]  /*ab20*/  ISETP.GE.AND P6, PT, R2.reuse, R52, PT ;  /* 0x000000340200720c */ /* 0x040fe20003fc6270 */
[----:B------:R-:W-:Y:S01]  /*ab30*/  FFMA.FTZ R4, R3, R201, R38 ;  /* 0x000000c903047223 */ /* 0x000fe20000010026 */
[C---:B------:R-:W-:Y:S01]  /*ab40*/  ISETP.GE.AND P5, PT, R2.reuse, R51, PT ;  /* 0x000000330200720c */ /* 0x040fe20003fa6270 */
[----:B------:R-:W-:Y:S01]  /*ab50*/  IMAD.MOV.U32 R25, RZ, RZ, R236 ;  /* 0x000000ffff197224 */ /* 0x000fe200078e00ec */
[----:B------:R-:W-:Y:S01]  /*ab60*/  BAR.SYNC.DEFER_BLOCKING 0x0 ;  /* 0x0000000000007b1d */ /* 0x000fe20000010000 */
[C---:B------:R-:W-:Y:S01]  /*ab70*/  ISETP.GE.AND P1, PT, R2.reuse, R54, PT ;  /* 0x000000360200720c */ /* 0x040fe20003f26270 */
[----:B------:R-:W-:Y:S01]  /*ab80*/  IMAD.MOV.U32 R12, RZ, RZ, R238 ;  /* 0x000000ffff0c7224 */ /* 0x000fe200078e00ee */
[----:B------:R-:W-:Y:S01]  /*ab90*/  ISETP.GE.AND P0, PT, R2, R53, PT ;  /* 0x000000350200720c */ /* 0x000fe20003f06270 */
[----:B------:R-:W-:Y:S01]  /*aba0*/  VIADD R2, R0, 0x9 ;  /* 0x0000000900027836 */ /* 0x000fe20000000000 */
[----:B------:R-:W-:Y:S01]  /*abb0*/  FSEL R100, R7, -INF , !P6 ;  /* 0xff80000007647808 */ /* 0x000fe20007000000 */
[----:B------:R-:W-:Y:S01]  /*abc0*/  IMAD.MOV.U32 R223, RZ, RZ, R237 ;  /* 0x000000ffffdf7224 */ /* 0x000fe200078e00ed */
[----:B------:R-:W-:Y:S01]  /*abd0*/  FSEL R178, R6, -INF , !P5 ;  /* 0xff80000006b27808 */ /* 0x000fe20006800000 */
[----:B------:R-:W-:Y:S01]  /*abe0*/  IMAD.MOV.U32 R207, RZ, RZ, R239 ;  /* 0x000000ffffcf7224 */ /* 0x000fe200078e00ef */
[----:B------:R-:W-:Y:S01]  /*abf0*/  I2FP.F32.S32 R3, R2 ;  /* 0x0000000200037245 */ /* 0x000fe20000201400 */
[----:B------:R-:W-:Y:S01]  /*ac00*/  HMMA.16816.F32 R236, R8, R14, R16 ;  /* 0x0000000e08ec723c */ /* 0x000fe20000001810 */
[----:B------:R-:W-:-:S02]  /*ac10*/  FSEL R203, R5, -INF , !P1 ;  /* 0xff80000005cb7808 */ /* 0x000fc40004800000 */
[----:B------:R-:W-:Y:S01]  /*ac20*/  FSEL R55, R4, -INF , !P0 ;  /* 0xff80000004377808 */ /* 0x000fe20004000000 */
[CC--:B------:R-:W-:Y:S01]  /*ac30*/  FFMA.FTZ R7, R3.reuse, R201.reuse, R21 ;  /* 0x000000c903077223 */ /* 0x0c0fe20000010015 */
[C---:B------:R-:W-:Y:S01]  /*ac40*/  ISETP.GE.AND P6, PT, R2.reuse, R52, PT ;  /* 0x000000340200720c */ /* 0x040fe20003fc6270 */
[C---:B------:R-:W-:Y:S01]  /*ac50*/  FFMA.FTZ R6, R3.reuse, R201, R23 ;  /* 0x000000c903067223 */ /* 0x040fe20000010017 */
[C---:B------:R-:W-:Y:S01]  /*ac60*/  ISETP.GE.AND P5, PT, R2.reuse, R51, PT ;  /* 0x000000330200720c */ /* 0x040fe20003fa6270 */
[CC--:B------:R-:W-:Y:S01]  /*ac70*/  FFMA.FTZ R5, R3.reuse, R201.reuse, R37 ;  /* 0x000000c903057223 */ /* 0x0c0fe20000010025 */
[C---:B------:R-:W-:Y:S01]  /*ac80*/  ISETP.GE.AND P1, PT, R2.reuse, R54, PT ;  /* 0x000000360200720c */ /* 0x040fe20003f26270 */
[----:B------:R-:W-:Y:S01]  /*ac90*/  FFMA.FTZ R4, R3, R201, R39 ;  /* 0x000000c903047223 */ /* 0x000fe20000010027 */
[----:B------:R-:W-:Y:S01]  /*aca0*/  ISETP.GE.AND P0, PT, R2, R53, PT ;  /* 0x000000350200720c */ /* 0x000fe20003f06270 */
[----:B------:R-:W-:Y:S01]  /*acb0*/  VIADD R2, R0, 0x10 ;  /* 0x0000001000027836 */ /* 0x000fe20000000000 */
[----:B------:R-:W-:-:S02]  /*acc0*/  FSEL R58, R7, -INF , !P6 ;  /* 0xff800000073a7808 */ /* 0x000fc40007000000 */
[----:B------:R-:W-:Y:S02]  /*acd0*/  FSEL R107, R6, -INF , !P5 ;  /* 0xff800000066b7808 */ /* 0x000fe40006800000 */
[----:B------:R-:W-:Y:S02]  /*ace0*/  FSEL R202, R5, -INF , !P1 ;  /* 0xff80000005ca7808 */ /* 0x000fe40004800000 */
[----:B------:R-:W-:Y:S02]  /*acf0*/  I2FP.F32.S32 R3, R2 ;  /* 0x0000000200037245 */ /* 0x000fe40000201400 */
[----:B------:R-:W-:Y:S02]  /*ad00*/  FSEL R43, R4, -INF , !P0 ;  /* 0xff800000042b7808 */ /* 0x000fe40004000000 */
[C---:B------:R-:W-:Y:S01]  /*ad10*/  ISETP.GE.AND P6, PT, R2.reuse, R52, PT ;  /* 0x000000340200720c */ /* 0x040fe20003fc6270 */
[C---:B------:R-:W-:Y:S01]  /*ad20*/  FFMA.FTZ R7, R3.reuse, R201, R64 ;  /* 0x000000c903077223 */ /* 0x040fe20000010040 */
[C---:B------:R-:W-:Y:S01]  /*ad30*/  ISETP.GE.AND P5, PT, R2.reuse, R51, PT ;  /* 0x000000330200720c */ /* 0x040fe20003fa6270 */
[CC--:B------:R-:W-:Y:S01]  /*ad40*/  FFMA.FTZ R6, R3.reuse, R201.reuse, R66 ;  /* 0x000000c903067223 */ /* 0x0c0fe20000010042 */
[C---:B------:R-:W-:Y:S01]  /*ad50*/  ISETP.GE.AND P1, PT, R2.reuse, R54, PT ;  /* 0x000000360200720c */ /* 0x040fe20003f26270 */
[----:B------:R-:W-:Y:S01]  /*ad60*/  FFMA.FTZ R5, R3, R201, R44 ;  /* 0x000000c903057223 */ /* 0x000fe2000001002c */
[----:B------:R-:W-:Y:S01]  /*ad70*/  ISETP.GE.AND P0, PT, R2, R53, PT ;  /* 0x000000350200720c */ /* 0x000fe20003f06270 */
[----:B------:R-:W-:-:S02]  /*ad80*/  VIADD R2, R0, 0x11 ;  /* 0x0000001100027836 */ /* 0x000fc40000000000 */
[-C--:B------:R-:W-:Y:S01]  /*ad90*/  FFMA.FTZ R4, R3, R201.reuse, R46 ;  /* 0x000000c903047223 */ /* 0x080fe2000001002e */
[----:B------:R-:W-:Y:S02]  /*ada0*/  FSEL R50, R7, -INF , !P6 ;  /* 0xff80000007327808 */ /* 0x000fe40007000000 */
[----:B------:R-:W-:Y:S02]  /*adb0*/  FSEL R106, R6, -INF , !P5 ;  /* 0xff800000066a7808 */ /* 0x000fe40006800000 */
[----:B------:R-:W-:Y:S02]  /*adc0*/  I2FP.F32.S32 R3, R2 ;  /* 0x0000000200037245 */ /* 0x000fe40000201400 */
[----:B------:R-:W-:Y:S02]  /*add0*/  FSEL R183, R5, -INF , !P1 ;  /* 0xff80000005b77808 */ /* 0x000fe40004800000 */
        /* <DEDUP_REMOVED lines=132> */
[C---:B------:R-:W-:Y:S01]  /*b620*/  FFMA.FTZ R6, R3.reuse, R201, R238 ;  /* 0x000000c903067223 */ /* 0x040fe200000100ee */
[----:B------:R-:W-:Y:S01]  /*b630*/  ISETP.GE.AND P0, PT, R2, R53, PT ;  /* 0x000000350200720c */ /* 0x000fe20003f06270 */
[----:B------:R-:W-:Y:S01]  /*b640*/  FFMA.FTZ R3, R3, R201, R12 ;  /* 0x000000c903037223 */ /* 0x000fe2000001000c */
[----:B------:R-:W-:-:S02]  /*b650*/  I2FP.F32.S32 R2, R0 ;  /* 0x0000000000027245 */ /* 0x000fc40000201400 */
[----:B------:R-:W-:Y:S02]  /*b660*/  FSEL R12, R4, -INF , !P6 ;  /* 0xff800000040c7808 */ /* 0x000fe40007000000 */
[----:B------:R-:W-:Y:S01]  /*b670*/  FSEL R25, R6, -INF , !P5 ;  /* 0xff80000006197808 */ /* 0x000fe20006800000 */
[CC--:B------:R-:W-:Y:S01]  /*b680*/  FFMA.FTZ R7, R2.reuse, R201.reuse, R240 ;  /* 0x000000c902077223 */ /* 0x0c0fe200000100f0 */
[CC--:B------:R-:W-:Y:S01]  /*b690*/  FFMA.FTZ R17, R2.reuse, R201.reuse, R242 ;  /* 0x000000c902117223 */ /* 0x0c0fe200000100f2 */
[CC--:B------:R-:W-:Y:S01]  /*b6a0*/  FFMA.FTZ R16, R2.reuse, R201.reuse, R252 ;  /* 0x000000c902107223 */ /* 0x0c0fe200000100fc */
[----:B------:R-:W-:Y:S01]  /*b6b0*/  FFMA.FTZ R10, R2, R201, R249 ;  /* 0x000000c9020a7223 */ /* 0x000fe200000100f9 */
[----:B------:R-:W-:Y:S01]  /*b6c0*/  VIADD R2, R0, 0x39 ;  /* 0x0000003900027836 */ /* 0x000fe20000000000 */
[----:B------:R-:W-:Y:S02]  /*b6d0*/  FSEL R56, R5, -INF , !P1 ;  /* 0xff80000005387808 */ /* 0x000fe40004800000 */
        /* <DEDUP_REMOVED lines=8> */
[-C--:B------:R-:W-:Y:S01]  /*b760*/  FFMA.FTZ R10, R0, R201.reuse, R237 ;  /* 0x000000c9000a7223 */ /* 0x080fe200000100ed */
[----:B------:R-:W-:Y:S01]  /*b770*/  ISETP.GE.AND P6, PT, R2, R52, PT ;  /* 0x000000340200720c */ /* 0x000fe20003fc6270 */
[CC--:B------:R-:W-:Y:S01]  /*b780*/  FFMA.FTZ R3, R0.reuse, R201.reuse, R239 ;  /* 0x000000c900037223 */ /* 0x0c0fe200000100ef */
[----:B------:R-:W-:Y:S01]  /*b790*/  FSEL R17, R17, -INF , !P5 ;  /* 0xff80000011117808 */ /* 0x000fe20006800000 */
[----:B------:R-:W-:Y:S01]  /*b7a0*/  FFMA.FTZ R7, R0, R201, R207 ;  /* 0x000000c900077223 */ /* 0x000fe200000100cf */
[----:B------:R-:W-:Y:S02]  /*b7b0*/  FSEL R10, R10, -INF , !P6 ;  /* 0xff8000000a0a7808 */ /* 0x000fe40007000000 */
[----:B------:R-:W-:Y:S02]  /*b7c0*/  ISETP.GE.AND P6, PT, R181, 0x3, PT ;  /* 0x00000003b500780c */ /* 0x000fe40003fc6270 */
[----:B------:R-:W-:-:S02]  /*b7d0*/  FSEL R38, R16, -INF , !P1 ;  /* 0xff80000010267808 */ /* 0x000fc40004800000 */
[C---:B------:R-:W-:Y:S02]  /*b7e0*/  ISETP.GE.AND P5, PT, R2.reuse, R51, PT ;  /* 0x000000330200720c */ /* 0x040fe40003fa6270 */
[C---:B------:R-:W-:Y:S02]  /*b7f0*/  ISETP.GE.AND P1, PT, R2.reuse, R54, PT ;  /* 0x000000360200720c */ /* 0x040fe40003f26270 */
[----:B------:R-:W-:Y:S01]  /*b800*/  ISETP.GE.AND P0, PT, R2, R53, PT ;  /* 0x000000350200720c */ /* 0x000fe20003f06270 */
[----:B------:R-:W-:Y:S01]  /*b810*/  FFMA.FTZ R2, R0, R201, R223 ;  /* 0x000000c900027223 */ /* 0x000fe200000100df */
[----:B------:R-:W-:Y:S02]  /*b820*/  FSEL R16, R3, -INF , !P5 ;  /* 0xff80000003107808 */ /* 0x000fe40006800000 */
[----:B------:R-:W-:Y:S02]  /*b830*/  FSEL R7, R7, -INF , !P0 ;  /* 0xff80000007077808 */ /* 0x000fe40004000000 */
[----:B------:R-:W-:Y:S01]  /*b840*/  FSEL R45, R2, -INF , !P1 ;  /* 0xff800000022d7808 */ /* 0x000fe20004800000 */
[----:B------:R-:W-:Y:S06]  /*b850*/  @!P6 BRA `(.L_x_697) ;  /* 0x0000000000f4e947 */ /* 0x000fec0003800000 */
[----:B------:R-:W2:Y:S04]  /*b860*/  LDL R252, [R1+0x198] ;  /* 0x0001980001fc7983 */ /* 0x000ea80000100800 */
[----:B------:R-:W3:Y:S04]  /*b870*/  LDL R249, [R1+0x164] ;  /* 0x0001640001f97983 */ /* 0x000ee80000100800 */
[----:B------:R-:W4:Y:S04]  /*b880*/  LDL.64 R184, [R1+0x168] ;  /* 0x0001680001b87983 */ /* 0x000f280000100a00 */
[----:B------:R-:W5:Y:S04]  /*b890*/  LDL R207, [R1+0x180] ;  /* 0x0001800001cf7983 */ /* 0x000f680000100800 */
[----:B------:R-:W5:Y:S01]  /*b8a0*/  LDL R223, [R1+0x184] ;  /* 0x0001840001df7983 */ /* 0x000f620000100800 */
[----:B------:R-:W-:-:S05]  /*b8b0*/  VIADD R2, R181, 0xfffffffd ;  /* 0xfffffffdb5027836 */ /* 0x000fca0000000000 */
[----:B------:R-:W-:Y:S01]  /*b8c0*/  SHF.R.S32.HI R3, RZ, 0x1f, R2 ;  /* 0x0000001fff037819 */ /* 0x000fe20000011402 */
[----:B------:R1:W-:Y:S04]  /*b8d0*/  @P4 STS [R204+0x6000], RZ ;  /* 0x006000ffcc004388 */ /* 0x0003e80000000800 */
[----:B------:R1:W-:Y:S04]  /*b8e0*/  @P4 STS [R204+0x6004], RZ ;  /* 0x006004ffcc004388 */ /* 0x0003e80000000800 */
[----:B------:R1:W-:Y:S01]  /*b8f0*/  @P4 STS.64 [R204+0x6008], RZ ;  /* 0x006008ffcc004388 */ /* 0x0003e20000000a00 */
[----:B------:R-:W-:Y:S01]  /*b900*/  BSSY B0, `(.L_x_698) ;  /* 0x0000031000007945 */ /* 0x000fe20003800000 */
[----:B--2---:R-:W-:-:S04]  /*b910*/  IMAD R0, R252, R2, RZ ;  /* 0x00000002fc007224 */ /* 0x004fc800078e02ff */
[-C--:B---3--:R-:W-:Y:S02]  /*b920*/  IMAD R0, R3, R249.reuse, R0 ;  /* 0x000000f903007224 */ /* 0x088fe400078e0200 */
[----:B----4-:R-:W-:-:S04]  /*b930*/  IMAD.WIDE.U32 R2, R2, R249, R184 ;  /* 0x000000f902027225 */ /* 0x010fc800078e00b8 */
[----:B------:R-:W-:Y:S01]  /*b940*/  IMAD.IADD R0, R3, 0x1, R0 ;  /* 0x0000000103007824 */ /* 0x000fe200078e0200 */
[----:B------:R-:W-:-:S04]  /*b950*/  @!P4 LEA R4, P0, R2, R218, 0x1 ;  /* 0x000000da0204c211 */ /* 0x000fc800078008ff */
[----:B------:R-:W-:-:S05]  /*b960*/  @!P4 LEA.HI.X R5, R2, R219, R0, 0x1, P0 ;  /* 0x000000db0205c211 */ /* 0x000fca00000f0c00 */
[----:B------:R-:W-:Y:S01]  /*b970*/  @!PT LDS RZ, [RZ] ;  /* 0x00000000fffff984 */ /* 0x000fe20000000800 */
[----:B------:R-:W-:Y:S01]  /*b980*/  @!PT LDS RZ, [RZ] ;  /* 0x00000000fffff984 */ /* 0x000fe20000000800 */
[----:B------:R-:W-:Y:S01]  /*b990*/  @!PT LDS RZ, [RZ] ;  /* 0x00000000fffff984 */ /* 0x000fe20000000800 */
[----:B------:R2:W-:Y:S04]  /*b9a0*/  @!P4 LDGSTS.E.BYPASS.LTC128B.128 [R204+0x6000], desc[UR4][R4.64] ;  /* 0x0600000004cccfae */ /* 0x0005e8000b901d44 */
[----:B------:R1:W-:Y:S01]  /*b9b0*/  @P3 STS.128 [R204+0x7000], RZ ;  /* 0x007000ffcc003388 */ /* 0x0003e20000000c00 */
[----:B--2---:R-:W-:-:S04]  /*b9c0*/  @!P3 LEA R4, P0, R2, R218, 0x1 ;  /* 0x000000da0204b211 */ /* 0x004fc800078008ff */
[----:B------:R-:W-:-:S05]  /*b9d0*/  @!P3 LEA.HI.X R5, R2, R219, R0, 0x1, P0 ;  /* 0x000000db0205b211 */ /* 0x000fca00000f0c00 */
[----:B------:R-:W-:Y:S01]  /*b9e0*/  @!PT LDS RZ, [RZ] ;  /* 0x00000000fffff984 */ /* 0x000fe20000000800 */
[----:B------:R-:W-:Y:S01]  /*b9f0*/  @!PT LDS RZ, [RZ] ;  /* 0x00000000fffff984 */ /* 0x000fe20000000800 */
[----:B------:R-:W-:Y:S01]  /*ba00*/  @!PT LDS RZ, [RZ] ;  /* 0x00000000fffff984 */ /* 0x000fe20000000800 */
[----:B------:R2:W-:Y:S04]  /*ba10*/  @!P3 LDGSTS.E.BYPASS.LTC128B.128 [R204+0x7000], desc[UR4][R4.64+0x40] ;  /* 0x0700004004ccbfae */ /* 0x0005e8000b901d44 */
[----:B------:R1:W-:Y:S01]  /*ba20*/  @P2 STS.128 [R204+0x8000], RZ ;  /* 0x008000ffcc002388 */ /* 0x0003e20000000c00 */
[----:B--2---:R-:W-:-:S04]  /*ba30*/  @!P2 LEA R4, P0, R2, R218, 0x1 ;  /* 0x000000da0204a211 */ /* 0x004fc800078008ff */
[----:B------:R-:W-:Y:S02]  /*ba40*/  @!P2 LEA.HI.X R5, R2, R219, R0, 0x1, P0 ;  /* 0x000000db0205a211 */ /* 0x000fe400000f0c00 */
[----:B-----5:R-:W-:-:S03]  /*ba50*/  IADD3 R2, P0, R207, R2, RZ ;  /* 0x00000002cf027210 */ /* 0x020fc60007f1e0ff */
[----:B------:R-:W-:Y:S01]  /*ba60*/  @!PT LDS RZ, [RZ] ;  /* 0x00000000fffff984 */ /* 0x000fe20000000800 */
[----:B------:R-:W-:Y:S01]  /*ba70*/  @!PT LDS RZ, [RZ] ;  /* 0x00000000fffff984 */ /* 0x000fe20000000800 */
[----:B------:R-:W-:Y:S01]  /*ba80*/  @!PT LDS RZ, [RZ] ;  /* 0x00000000fffff984 */ /* 0x000fe20000000800 */
[----:B------:R2:W-:Y:S02]  /*ba90*/  @!P2 LDGSTS.E.BYPASS.LTC128B.128 [R204+0x8000], desc[UR4][R4.64+0x80] ;  /* 0x0800008004ccafae */ /* 0x0005e4000b901d44 */
[----:B------:R-:W-:Y:S02]  /*baa0*/  IMAD.X R0, R223, 0x1, R0, P0 ;  /* 0x00000001df007824 */ /* 0x000fe400000e0600 */
        /* <DEDUP_REMOVED lines=22> */
.L_x_699:
[----:B------:R-:W-:Y:S05]  /*bc10*/  BSYNC B0 ;  /* 0x0000000000007941 */ /* 0x000fea0003800000 */
.L_x_698:
[----:B------:R-:W0:Y:S02]  /*bc20*/  LDGDEPBAR ;  /* 0x00000000000079af */ /* 0x000e240000000000 */
.L_x_697:
[----:B------:R-:W-:Y:S05]  /*bc30*/  BSYNC B1 ;  /* 0x0000000000017941 */ /* 0x000fea0003800000 */
.L_x_696:
[----:B------:R-:W3:Y:S01]  /*bc40*/  LD.E R0, desc[UR4][R172.64+0xdc] ;  /* 0x0000dc04ac007980 */ /* 0x000ee2000c101900 */
[----:B------:R-:W-:-:S03]  /*bc50*/  FMNMX.FTZ R2, R104, R6, !PT ;  /* 0x0000000668027209 */ /* 0x000fc60007810000 */
[----:B------:R-:W4:Y:S01]  /*bc60*/  LDL.LU.64 R184, [R1+0x40] ;  /* 0x0000400001b87983 */ /* 0x000f220000300a00 */
[----:B------:R-:W-:Y:S02]  /*bc70*/  FMNMX.FTZ R2, R61, R2, !PT ;  /* 0x000000023d027209 */ /* 0x000fe40007810000 */
[----:B------:R-:W-:Y:S01]  /*bc80*/  FMNMX.FTZ R3, R105, R8, !PT ;  /* 0x0000000869037209 */ /* 0x000fe20007810000 */
[----:B------:R-:W4:Y:S01]  /*bc90*/  LDL.64 R234, [R1+0x1c0] ;  /* 0x0001c00001ea7983 */ /* 0x000f220000100a00 */
[----:B------:R-:W-:-:S03]  /*bca0*/  FMNMX.FTZ R2, R55, R2, !PT ;  /* 0x0000000237027209 */ /* 0x000fc60007810000 */
[----:B------:R-:W4:Y:S01]  /*bcb0*/  LDL R211, [R1+0xf4] ;  /* 0x0000f40001d37983 */ /* 0x000f220000100800 */
        /* <DEDUP_REMOVED lines=14> */
[----:B------:R-:W-:Y:S02]  /*bda0*/  FMNMX.FTZ R2, R18, R2, !PT ;  /* 0x0000000212027209 */ /* 0x000fe40007810000 */
[----:B------:R-:W-:Y:S01]  /*bdb0*/  FMNMX.FTZ R3, R101, R3, !PT ;  /* 0x0000000365037209 */ /* 0x000fe20007810000 */
[----:B------:R-:W4:Y:S01]  /*bdc0*/  LDL.LU R242, [R1+0x12c] ;  /* 0x00012c0001f27983 */ /* 0x000f220000300800 */
[----:B------:R-:W-:Y:S02]  /*bdd0*/  FMNMX.FTZ R2, R15, R2, !PT ;  /* 0x000000020f027209 */ /* 0x000fe40007810000 */
[----:B------:R-:W-:Y:S01]  /*bde0*/  FMNMX.FTZ R3, R100, R3, !PT ;  /* 0x0000000364037209 */ /* 0x000fe20007810000 */
[----:B------:R-:W-:Y:S01]  /*bdf0*/  STL [R1+0x268], R49 ;  /* 0x0002683101007387 */ /* 0x000fe20000100800 */
[----:B------:R-:W-:Y:S02]  /*be00*/  FMNMX.FTZ R2, R13, R2, !PT ;  /* 0x000000020d027209 */ /* 0x000fe40007810000 */
[----:B------:R-:W-:Y:S01]  /*be10*/  FMNMX.FTZ R3, R58, R3, !PT ;  /* 0x000000033a037209 */ /* 0x000fe20007810000 */
[----:B------:R-:W-:Y:S01]  /*be20*/  STL.64 [R1+0x260], R30 ;  /* 0x0002601e01007387 */ /* 0x000fe20000100a00 */
[----:B------:R-:W-:-:S02]  /*be30*/  FMNMX.FTZ R2, R11, R2, !PT ;  /* 0x000000020b027209 */ /* 0x000fc40007810000 */
[----:B------:R-:W-:Y:S01]  /*be40*/  FMNMX.FTZ R3, R50, R3, !PT ;  /* 0x0000000332037209 */ /* 0x000fe20007810000 */
[----:B------:R1:W-:Y:S01]  /*be50*/  STL.64 [R1+0x258], R28 ;  /* 0x0002581c01007387 */ /* 0x0003e20000100a00 */
[----:B------:R-:W-:-:S04]  /*be60*/  FMNMX.FTZ R2, R9, R2, !PT ;  /* 0x0000000209027209 */ /* 0x000fc80007810000 */
[----:B------:R-:W-:-:S05]  /*be70*/  FMNMX.FTZ R2, R7, R2, !PT ;  /* 0x0000000207027209 */ /* 0x000fca0007810000 */
[----:B-12---:R-:W1:Y:S01]  /*be80*/  SHFL.BFLY PT, R4, R2, 0x2, 0x1f ;  /* 0x0c401f0002047f89 */ /* 0x006e6200000e0000 */
[----:B------:R-:W-:-:S04]  /*be90*/  FMNMX.FTZ R3, R44, R3, !PT ;  /* 0x000000032c037209 */ /* 0x000fc80007810000 */
[----:B------:R-:W-:-:S04]  /*bea0*/  FMNMX.FTZ R3, R41, R3, !PT ;  /* 0x0000000329037209 */ /* 0x000fc80007810000 */
[----:B------:R-:W-:Y:S01]  /*beb0*/  FMNMX.FTZ R3, R37, R3, !PT ;  /* 0x0000000325037209 */ /* 0x000fe20007810000 */
[----:B------:R-:W2:Y:S01]  /*bec0*/  LDL.64 R28, [R1+0x120] ;  /* 0x00012000011c7983 */ /* 0x000ea20000100a00 */
[----:B-1----:R-:W-:-:S03]  /*bed0*/  FMNMX.FTZ R2, R2, R4, !PT ;  /* 0x0000000402027209 */ /* 0x002fc60007810000 */
[----:B------:R-:W-:Y:S04]  /*bee0*/  STL.64 [R1+0x250], R32 ;  /* 0x0002502001007387 */ /* 0x000fe80000100a00 */
[----:B------:R-:W1:Y:S01]  /*bef0*/  SHFL.BFLY PT, R4, R2, 0x1, 0x1f ;  /* 0x0c201f0002047f89 */ /* 0x000e6200000e0000 */
[----:B------:R-:W-:-:S03]  /*bf00*/  FMNMX.FTZ R3, R34, R3, !PT ;  /* 0x0000000322037209 */ /* 0x000fc60007810000 */
[----:B------:R-:W-:Y:S01]  /*bf10*/  STL [R1+0x244], R174 ;  /* 0x000244ae01007387 */ /* 0x000fe20000100800 */
[----:B------:R-:W-:-:S03]  /*bf20*/  FMNMX.FTZ R3, R26, R3, !PT ;  /* 0x000000031a037209 */ /* 0x000fc60007810000 */
[----:B------:R-:W-:Y:S01]  /*bf30*/  STL [R1+0x240], R196 ;  /* 0x000240c401007387 */ /* 0x000fe20000100800 */
[----:B------:R-:W-:-:S03]  /*bf40*/  FMNMX.FTZ R3, R23, R3, !PT ;  /* 0x0000000317037209 */ /* 0x000fc60007810000 */
        /* <DEDUP_REMOVED lines=8> */
[----:B------:R-:W-:Y:S01]  /*bfd0*/  STL [R1+0x1e8], R201 ;  /* 0x0001e8c901007387 */ /* 0x000fe20000100800 */
[----:B-1----:R-:W-:-:S02]  /*bfe0*/  FMNMX.FTZ R221, R2, R4, !PT ;  /* 0x0000000402dd7209 */ /* 0x002fc40007810000 */
[----:B------:R-:W-:Y:S01]  /*bff0*/  FMNMX.FTZ R2, R21, R3, !PT ;  /* 0x0000000315027209 */ /* 0x000fe20007810000 */
[----:B------:R-:W-:Y:S01]  /*c000*/  STL [R1+0x1e4], R197 ;  /* 0x0001e4c501007387 */ /* 0x000fe20000100800 */
[----:B------:R-:W-:Y:S02]  /*c010*/  FSETP.NEU.FTZ.AND P0, PT, R221, -INF , PT ;  /* 0xff800000dd00780b */ /* 0x000fe40003f1d000 */
[----:B------:R-:W-:Y:S01]  /*c020*/  FMNMX.FTZ R3, R19, R2, !PT ;  /* 0x0000000213037209 */ /* 0x000fe20007810000 */
[----:B------:R-:W-:Y:S03]  /*c030*/  STL [R1+0x1e0], R175 ;  /* 0x0001e0af01007387 */ /* 0x000fe60000100800 */
[----:B------:R-:W-:Y:S01]  /*c040*/  FMNMX.FTZ R3, R14, R3, !PT ;  /* 0x000000030e037209 */ /* 0x000fe20007810000 */
[----:B------:R1:W-:Y:S03]  /*c050*/  STL.64 [R1+0x1d8], R198 ;  /* 0x0001d8c601007387 */ /* 0x0003e60000100a00 */
[----:B------:R-:W-:Y:S01]  /*c060*/  FMNMX.FTZ R3, R12, R3, !PT ;  /* 0x000000030c037209 */ /* 0x000fe20007810000 */
[----:B-1----:R-:W2:Y:S04]  /*c070*/  LDL.64 R198, [R1+0x30] ;  /* 0x0000300001c67983 */ /* 0x002ea80000100a00 */
[----:B------:R-:W-:Y:S04]  /*c080*/  STL [R1+0x1d4], R54 ;  /* 0x0001d43601007387 */ /* 0x000fe80000100800 */
[----:B------:R-:W-:Y:S04]  /*c090*/  STL [R1+0x1d0], R53 ;  /* 0x0001d03501007387 */ /* 0x000fe80000100800 */
[----:B------:R-:W-:Y:S04]  /*c0a0*/  STL [R1+0x1cc], R52 ;  /* 0x0001cc3401007387 */ /* 0x000fe80000100800 */
[----:B------:R1:W-:Y:S04]  /*c0b0*/  STL [R1+0x1c8], R51 ;  /* 0x0001c83301007387 */ /* 0x0003e80000100800 */
[----:B-1----:R-:W2:Y:S04]  /*c0c0*/  LDL R51, [R1+0x110] ;  /* 0x0001100001337983 */ /* 0x002ea80000100800 */
[----:B------:R-:W-:Y:S01]  /*c0d0*/  STL [R1+0x210], R172 ;  /* 0x000210ac01007387 */ /* 0x000fe20000100800 */
[----:B---3--:R-:W-:-:S05]  /*c0e0*/  FMUL.FTZ R2, R0, R221 ;  /* 0x000000dd00027220 */ /* 0x008fca0000410000 */
[----:B------:R-:W-:-:S05]  /*c0f0*/  FSEL R2, R2, RZ, P0 ;  /* 0x000000ff02027208 */ /* 0x000fca0000000000 */
        /* <DEDUP_REMOVED lines=16> */
[----:B------:R-:W-:-:S02]  /*c200*/  FMNMX.FTZ R2, R10, R3, !PT ;  /* 0x000000030a027209 */ /* 0x000fc40007810000 */
[----:B------:R-:W-:-:S05]  /*c210*/  FSEL R3, R221, RZ, P0 ;  /* 0x000000ffdd037208 */ /* 0x000fca0000000000 */
[----:B------:R-:W-:Y:S02]  /*c220*/  FADD.FTZ R18, R104, -R3 ;  /* 0x8000000368127221 */ /* 0x000fe40000010000 */
[----:B------:R-:W1:Y:S02]  /*c230*/  SHFL.BFLY PT, R3, R2, 0x2, 0x1f ;  /* 0x0c401f0002037f89 */ /* 0x000e6400000e0000 */
[----:B-1----:R-:W-:-:S05]  /*c240*/  FMNMX.FTZ R2, R2, R3, !PT ;  /* 0x0000000302027209 */ /* 0x002fca0007810000 */
[----:B------:R-:W1:Y:S04]  /*c250*/  SHFL.BFLY PT, R3, R2, 0x1, 0x1f ;  /* 0x0c201f0002037f89 */ /* 0x000e6800000e0000 */
[----:B------:R-:W-:Y:S04]  /*c260*/  STL [R1+0x20c], R173 ;  /* 0x00020cad01007387 */ /* 0x000fe80000100800 */
[----:B------:R-:W-:Y:S01]  /*c270*/  STL [R1+0x1c], R221 ;  /* 0x00001cdd01007387 */ /* 0x000fe20000100800 */
[----:B-1----:R-:W-:-:S05]  /*c280*/  FMNMX.FTZ R249, R2, R3, !PT ;  /* 0x0000000302f97209 */ /* 0x002fca0007810000 */
[----:B------:R-:W-:Y:S04]  /*c290*/  STL [R1+0x214], R249 ;  /* 0x000214f901007387 */ /* 0x000fe80000100800 */
[----:B------:R-:W3:Y:S01]  /*c2a0*/  LDL.LU R49, [R1+0x130] ;  /* 0x0001300001317983 */ /* 0x000ee20000300800 */
[----:B------:R-:W-:-:S04]  /*c2b0*/  FSETP.NEU.FTZ.AND P0, PT, R249, -INF , PT ;  /* 0xff800000f900780b */ /* 0x000fc80003f1d000 */
[----:B------:R-:W-:-:S05]  /*c2c0*/  FSEL R2, R249, RZ, P0 ;  /* 0x000000fff9027208 */ /* 0x000fca0000000000 */
[----:B------:R-:W-:Y:S01]  /*c2d0*/  FADD.FTZ R3, R105, -R2 ;  /* 0x8000000269037221 */ /* 0x000fe20000010000 */
[----:B------:R-:W-:-:S05]  /*c2e0*/  FMUL.FTZ R2, R0, R249 ;  /* 0x000000f900027220 */ /* 0x000fca0000410000 */
        /* <DEDUP_REMOVED lines=17> */
[----:B------:R-:W-:-:S04]  /*c400*/  FMNMX.FTZ R2, R102, R17, !PT ;  /* 0x0000001166027209 */ /* 0x000fc80007810000 */
[----:B------:R-:W-:-:S04]  /*c410*/  FMNMX.FTZ R2, R179, R2, !PT ;  /* 0x00000002b3027209 */ /* 0x000fc80007810000 */
[----:B------:R-:W-:-:S04]  /*c420*/  FMNMX.FTZ R2, R178, R2, !PT ;  /* 0x00000002b2027209 */ /* 0x000fc80007810000 */
[----:B------:R-:W-:-:S04]  /*c430*/  FMNMX.FTZ R2, R107, R2, !PT ;  /* 0x000000026b027209 */ /* 0x000fc80007810000 */
[----:B------:R-:W-:-:S04]  /*c440*/  FMNMX.FTZ R2, R106, R2, !PT ;  /* 0x000000026a027209 */ /* 0x000fc80007810000 */
[----:B------:R-:W-:-:S04]  /*c450*/  FMNMX.FTZ R2, R64, R2, !PT ;  /* 0x0000000240027209 */ /* 0x000fc80007810000 */
[----:B------:R-:W-:-:S04]  /*c460*/  FMNMX.FTZ R2, R62, R2, !PT ;  /* 0x000000023e027209 */ /* 0x000fc80007810000 */
[----:B------:R-:W-:-:S04]  /*c470*/  FMNMX.FTZ R2, R59, R2, !PT ;  /* 0x000000023b027209 */ /* 0x000fc80007810000 */
[----:B------:R-:W-:Y:S01]  /*c480*/  FMNMX.FTZ R2, R57, R2, !PT ;  /* 0x0000000239027209 */ /* 0x000fe20007810000 */
[----:B------:R-:W-:-:S03]  /*c490*/  FMUL.FTZ R3, R0, R3 ;  /* 0x0000000300037220 */ /* 0x000fc60000410000 */
[----:B------:R-:W-:Y:S01]  /*c4a0*/  FMNMX.FTZ R2, R47, R2, !PT ;  /* 0x000000022f027209 */ /* 0x000fe20007810000 */
[----:B------:R-:W-:Y:S03]  /*c4b0*/  MUFU.EX2 R8, R8 ;  /* 0x0000000800087308 */ /* 0x000fe60000000800 */
[----:B------:R-:W-:-:S05]  /*c4c0*/  FMNMX.FTZ R2, R46, R2, !PT ;  /* 0x000000022e027209 */ /* 0x000fca0007810000 */
[----:B------:R-:W4:Y:S01]  /*c4d0*/  MUFU.EX2 R4, R3 ;  /* 0x0000000300047308 */ /* 0x000f220000000800 */
[----:B------:R-:W-:-:S04]  /*c4e0*/  FMNMX.FTZ R2, R42, R2, !PT ;  /* 0x000000022a027209 */ /* 0x000fc80007810000 */
[----:B------:R-:W-:-:S03]  /*c4f0*/  FMNMX.FTZ R2, R39, R2, !PT ;  /* 0x0000000227027209 */ /* 0x000fc60007810000 */
[----:B------:R-:W1:Y:S01]  /*c500*/  MUFU.EX2 R5, R5 ;  /* 0x0000000500057308 */ /* 0x000e620000000800 */
[----:B------:R-:W-:-:S04]  /*c510*/  FMNMX.FTZ R2, R35, R2, !PT ;  /* 0x0000000223027209 */ /* 0x000fc80007810000 */
[----:B------:R-:W-:Y:S01]  /*c520*/  FMNMX.FTZ R2, R25, R2, !PT ;  /* 0x0000000219027209 */ /* 0x000fe20007810000 */
[----:B----4-:R-:W-:-:S03]  /*c530*/  FFMA.FTZ R3, R242, R4, R8 ;  /* 0x00000004f2037223 */ /* 0x010fc60000010008 */
[----:B------:R-:W-:Y:S01]  /*c540*/  FMNMX.FTZ R2, R16, R2, !PT ;  /* 0x0000000210027209 */ /* 0x000fe20007810000 */
[----:B-1----:R-:W-:-:S04]  /*c550*/  FADD.FTZ R104, R5, R3 ;  /* 0x0000000305687221 */ /* 0x002fc80000010000 */
[----:B------:R-:W1:Y:S02]  /*c560*/  SHFL.BFLY PT, R3, R2, 0x2, 0x1f ;  /* 0x0c401f0002037f89 */ /* 0x000e6400000e0000 */
[----:B-1----:R-:W-:-:S05]  /*c570*/  FMNMX.FTZ R2, R2, R3, !PT ;  /* 0x0000000302027209 */ /* 0x002fca0007810000 */
[----:B------:R-:W1:Y:S01]  /*c580*/  SHFL.BFLY PT, R3, R2, 0x1, 0x1f ;  /* 0x0c201f0002037f89 */ /* 0x000e6200000e0000 */
[----:B------:R-:W-:Y:S02]  /*c590*/  F2FP.F16.F32.PACK_AB R22, R5, R8 ;  /* 0x000000080516723e */ /* 0x000fe400000000ff */
[----:B-1----:R-:W-:-:S04]  /*c5a0*/  FMNMX.FTZ R252, R2, R3, !PT ;  /* 0x0000000302fc7209 */ /* 0x002fc80007810000 */
[----:B------:R-:W-:-:S04]  /*c5b0*/  FSETP.NEU.FTZ.AND P0, PT, R252, -INF , PT ;  /* 0xff800000fc00780b */ /* 0x000fc80003f1d000 */
[----:B------:R-:W-:-:S05]  /*c5c0*/  FSEL R2, R252, RZ, P0 ;  /* 0x000000fffc027208 */ /* 0x000fca0000000000 */
[----:B------:R-:W-:Y:S01]  /*c5d0*/  FADD.FTZ R5, R102, -R2 ;  /* 0x8000000266057221 */ /* 0x000fe20000010000 */
[----:B------:R-:W-:-:S05]  /*c5e0*/  FMUL.FTZ R2, R0, R252 ;  /* 0x000000fc00027220 */ /* 0x000fca0000410000 */
[----:B------:R-:W-:-:S05]  /*c5f0*/  FSEL R2, R2, RZ, P0 ;  /* 0x000000ff02027208 */ /* 0x000fca0000000000 */
[-CC-:B------:R-:W-:Y:S01]  /*c600*/  FFMA.FTZ R3, R17, R0.reuse, -R2.reuse ;  /* 0x0000000011037223 */ /* 0x180fe20000010802 */
[----:B------:R-:W-:-:S03]  /*c610*/  FFMA.FTZ R6, R179, R0, -R2 ;  /* 0x00000000b3067223 */ /* 0x000fc60000010802 */
[----:B------:R1:W-:Y:S02]  /*c620*/  MUFU.EX2 R179, R3 ;  /* 0x0000000300b37308 */ /* 0x0003e40000000800 */
[----:B-1----:R-:W-:-:S06]  /*c630*/  FMUL.FTZ R3, R0, R5 ;  /* 0x0000000500037220 */ /* 0x002fcc0000410000 */
[----:B------:R-:W3:Y:S01]  /*c640*/  MUFU.EX2 R3, R3 ;  /* 0x0000000300037308 */ /* 0x000ee20000000800 */
[----:B------:R-:W-:Y:S01]  /*c650*/  STL [R1+0x218], R252 ;  /* 0x000218fc01007387 */ /* 0x000fe20000100800 */
[----:B---3--:R-:W-:-:S03]  /*c660*/  FFMA.FTZ R5, R49, R3, R179 ;  /* 0x0000000331057223 */ /* 0x008fc600000100b3 */
[----:B------:R-:W3:Y:S04]  /*c670*/  LDL.LU R49, [R1+0x138] ;  /* 0x0001380001317983 */ /* 0x000ee80000300800 */
[----:B------:R-:W4:Y:S01]  /*c680*/  LDL.64 R30, [R1+0x48] ;  /* 0x00004800011e7983 */ /* 0x000f220000100a00 */
[----:B------:R-:W-:Y:S02]  /*c690*/  IMAD.MOV.U32 R243, RZ, RZ, R241 ;  /* 0x000000fffff37224 */ /* 0x000fe400078e00f1 */
[----:B------:R-:W-:Y:S02]  /*c6a0*/  IMAD.MOV.U32 R242, RZ, RZ, R240 ;  /* 0x000000fffff27224 */ /* 0x000fe400078e00f0 */
[----:B------:R-:W-:Y:S02]  /*c6b0*/  IMAD.MOV.U32 R241, RZ, RZ, R239 ;  /* 0x000000fffff17224 */ /* 0x000fe400078e00ef */
[----:B------:R-:W-:-:S02]  /*c6c0*/  IMAD.MOV.U32 R240, RZ, RZ, R238 ;  /* 0x000000fffff07224 */ /* 0x000fc400078e00ee */
[----:B------:R-:W-:Y:S02]  /*c6d0*/  IMAD.MOV.U32 R239, RZ, RZ, R237 ;  /* 0x000000ffffef7224 */ /* 0x000fe400078e00ed */
[----:B------:R-:W-:Y:S02]  /*c6e0*/  IMAD.MOV.U32 R238, RZ, RZ, R236 ;  /* 0x000000ffffee7224 */ /* 0x000fe400078e00ec */
[-C--:B------:R-:W-:Y:S01]  /*c6f0*/  FFMA.FTZ R9, R178, R0.reuse, -R2 ;  /* 0x00000000b2097223 */ /* 0x080fe20000010802 */
[----:B------:R-:W-:Y:S02]  /*c700*/  IMAD.MOV.U32 R237, RZ, RZ, R212 ;  /* 0x000000ffffed7224 */ /* 0x000fe400078e00d4 */
[-CC-:B------:R-:W-:Y:S01]  /*c710*/  FFMA.FTZ R8, R107, R0.reuse, -R2.reuse ;  /* 0x000000006b087223 */ /* 0x180fe20000010802 */
[----:B------:R-:W-:Y:S02]  /*c720*/  IMAD.MOV.U32 R236, RZ, RZ, R211 ;  /* 0x000000ffffec7224 */ /* 0x000fe400078e00d3 */
        /* <DEDUP_REMOVED lines=23> */
[----:B------:R-:W1:Y:S03]  /*c8a0*/  MUFU.EX2 R6, R6 ;  /* 0x0000000600067308 */ /* 0x000e660000000800 */
[----:B------:R-:W-:-:S04]  /*c8b0*/  FMNMX.FTZ R2, R65, R2, !PT ;  /* 0x0000000241027209 */ /* 0x000fc80007810000 */
[----:B------:R-:W-:-:S04]  /*c8c0*/  FMNMX.FTZ R2, R63, R2, !PT ;  /* 0x000000023f027209 */ /* 0x000fc80007810000 */
[----:B------:R-:W-:-:S04]  /*c8d0*/  FMNMX.FTZ R2, R60, R2, !PT ;  /* 0x000000023c027209 */ /* 0x000fc80007810000 */
[----:B------:R-:W-:-:S04]  /*c8e0*/  FMNMX.FTZ R2, R56, R2, !PT ;  /* 0x0000000238027209 */ /* 0x000fc80007810000 */
        /* <DEDUP_REMOVED lines=12> */
[----:B------:R-:W-:Y:S01]  /*c9b0*/  FFMA.FTZ R5, R38, R0, -R2 ;  /* 0x0000000026057223 */ /* 0x000fe20000010802 */
[----:B------:R-:W-:-:S03]  /*c9c0*/  FMUL.FTZ R6, R0, R6 ;  /* 0x0000000600067220 */ /* 0x000fc60000410000 */
[----:B------:R1:W-:Y:S08]  /*c9d0*/  MUFU.EX2 R16, R5 ;  /* 0x0000000500107308 */ /* 0x0003f00000000800 */
[----:B------:R-:W-:Y:S01]  /*c9e0*/  MUFU.EX2 R20, R15 ;  /* 0x0000000f00147308 */ /* 0x000fe20000000800 */
[----:B-1----:R-:W-:-:S07]  /*c9f0*/  FFMA.FTZ R5, R206, R0, -R2 ;  /* 0x00000000ce057223 */ /* 0x002fce0000010802 */
[----:B------:R-:W3:Y:S08]  /*ca00*/  MUFU.EX2 R6, R6 ;  /* 0x0000000600067308 */ /* 0x000ef00000000800 */
[----:B------:R1:W2:Y:S08]  /*ca10*/  MUFU.EX2 R15, R5 ;  /* 0x00000005000f7308 */ /* 0x0002b00000000800 */
[----:B------:R-:W-:Y:S01]  /*ca20*/  MUFU.EX2 R181, R181 ;  /* 0x000000b500b57308 */ /* 0x000fe20000000800 */
[----:B-1----:R-:W-:-:S07]  /*ca30*/  FMUL.FTZ R5, R0, R18 ;  /* 0x0000001200057220 */ /* 0x002fce0000410000 */
[----:B------:R-:W-:Y:S08]  /*ca40*/  MUFU.EX2 R61, R61 ;  /* 0x0000003d003d7308 */ /* 0x000ff00000000800 */
[----:B------:R-:W1:Y:S01]  /*ca50*/  MUFU.EX2 R5, R5 ;  /* 0x0000000500057308 */ /* 0x000e620000000800 */
[-CC-:B------:R-:W-:Y:S01]  /*ca60*/  FFMA.FTZ R12, R177, R0.reuse, -R2.reuse ;  /* 0x00000000b10c7223 */ /* 0x180fe20000010802 */
[----:B------:R-:W-:-:S06]  /*ca70*/  FFMA.FTZ R17, R176, R0, -R2 ;  /* 0x00000000b0117223 */ /* 0x000fcc0000010802 */
[----:B------:R-:W1:Y:S01]  /*ca80*/  MUFU.EX2 R58, R58 ;  /* 0x0000003a003a7308 */ /* 0x000e620000000800 */
[-CC-:B------:R-:W-:Y:S01]  /*ca90*/  FFMA.FTZ R18, R67, R0.reuse, -R2.reuse ;  /* 0x0000000043127223 */ /* 0x180fe20000010802 */
[-CC-:B------:R-:W-:Y:S01]  /*caa0*/  FFMA.FTZ R66, R66, R0.reuse, -R2.reuse ;  /* 0x0000000042427223 */ /* 0x180fe20000010802 */
[----:B------:R-:W-:-:S05]  /*cab0*/  FFMA.FTZ R65, R65, R0, -R2 ;  /* 0x0000000041417223 */ /* 0x000fca0000010802 */
[----:B------:R2:W1:Y:S01]  /*cac0*/  MUFU.EX2 R21, R9 ;  /* 0x0000000900157308 */ /* 0x0004620000000800 */
[-CC-:B------:R-:W-:Y:S01]  /*cad0*/  FFMA.FTZ R63, R63, R0.reuse, -R2.reuse ;  /* 0x000000003f3f7223 */ /* 0x180fe20000010802 */
[-CC-:B------:R-:W-:Y:S01]  /*cae0*/  FFMA.FTZ R60, R60, R0.reuse, -R2.reuse ;  /* 0x000000003c3c7223 */ /* 0x180fe20000010802 */
[-CC-:B------:R-:W-:Y:S01]  /*caf0*/  FFMA.FTZ R56, R56, R0.reuse, -R2.reuse ;  /* 0x0000000038387223 */ /* 0x180fe20000010802 */
[----:B------:R-:W-:-:S04]  /*cb00*/  FFMA.FTZ R45, R45, R0, -R2 ;  /* 0x000000002d2d7223 */ /* 0x000fc80000010802 */
[----:B------:R1:W-:Y:S08]  /*cb10*/  MUFU.EX2 R106, R8 ;  /* 0x00000008006a7308 */ /* 0x0003f00000000800 */
[----:B------:R-:W4:Y:S01]  /*cb20*/  MUFU.EX2 R50, R50 ;  /* 0x0000003200327308 */ /* 0x000f220000000800 */
[-CC-:B--2---:R-:W-:Y:S01]  /*cb30*/  FFMA.FTZ R9, R180, R0.reuse, -R2.reuse ;  /* 0x00000000b4097223 */ /* 0x184fe20000010802 */
[----:B-1----:R-:W-:-:S06]  /*cb40*/  FFMA.FTZ R8, R203, R0, -R2 ;  /* 0x00000000cb087223 */ /* 0x002fcc0000010802 */
[----:B------:R1:W-:Y:S08]  /*cb50*/  MUFU.EX2 R23, R7 ;  /* 0x0000000700177308 */ /* 0x0003f00000000800 */
[----:B------:R2:W-:Y:S08]  /*cb60*/  MUFU.EX2 R103, R10 ;  /* 0x0000000a00677308 */ /* 0x0005f00000000800 */
[----:B------:R3:W-:Y:S01]  /*cb70*/  MUFU.EX2 R25, R11 ;  /* 0x0000000b00197308 */ /* 0x0007e20000000800 */
[----:B-1----:R-:W-:-:S07]  /*cb80*/  FFMA.FTZ R7, R202, R0, -R2 ;  /* 0x00000000ca077223 */ /* 0x002fce0000010802 */
[----:B------:R-:W1:Y:S01]  /*cb90*/  MUFU.EX2 R19, R8 ;  /* 0x0000000800137308 */ /* 0x000e620000000800 */
[-CC-:B--2---:R-:W-:Y:S01]  /*cba0*/  FFMA.FTZ R10, R182, R0.reuse, -R2.reuse ;  /* 0x00000000b60a7223 */ /* 0x184fe20000010802 */
[----:B---3--:R-:W-:Y:S01]  /*cbb0*/  FFMA.FTZ R11, R183, R0, -R2 ;  /* 0x00000000b70b7223 */ /* 0x008fe20000010802 */
[----:B------:R-:W-:-:S05]  /*cbc0*/  FFMA.FTZ R0, R49, R6, R16 ;  /* 0x0000000631007223 */ /* 0x000fca0000010010 */
[----:B------:R-:W2:Y:S01]  /*cbd0*/  MUFU.EX2 R55, R55 ;  /* 0x0000003700377308 */ /* 0x000ea20000000800 */
[----:B------:R-:W-:-:S07]  /*cbe0*/  FADD.FTZ R2, R20, R104 ;  /* 0x0000006814027221 */ /* 0x000fce0000010000 */
[----:B------:R-:W3:Y:S08]  /*cbf0*/  MUFU.EX2 R44, R44 ;  /* 0x0000002c002c7308 */ /* 0x000ef00000000800 */
[----:B------:R4:W3:Y:S08]  /*cc00*/  MUFU.EX2 R14, R7 ;  /* 0x00000007000e7308 */ /* 0x0008f00000000800 */
[----:B------:R-:W3:Y:S01]  /*cc10*/  MUFU.EX2 R43, R43 ;  /* 0x0000002b002b7308 */ /* 0x000ee20000000800 */
[----:B----4-:R-:W-:Y:S01]  /*cc20*/  FADD.FTZ R7, R15, R0 ;  /* 0x000000000f077221 */ /* 0x010fe20000010000 */
[----:B------:R-:W-:-:S06]  /*cc30*/  FFMA.FTZ R0, R244, R5, R181 ;  /* 0x00000005f4007223 */ /* 0x000fcc00000100b5 */
[----:B------:R-:W4:Y:S01]  /*cc40*/  MUFU.EX2 R11, R11 ;  /* 0x0000000b000b7308 */ /* 0x000f220000000800 */
[----:B------:R-:W-:Y:S01]  /*cc50*/  FADD.FTZ R8, R61, R0 ;  /* 0x000000003d087221 */ /* 0x000fe20000010000 */
[----:B------:R-:W-:Y:S01]  /*cc60*/  FADD.FTZ R0, R58, R2 ;  /* 0x000000023a007221 */ /* 0x000fe20000010000 */
[----:B------:R-:W-:-:S05]  /*cc70*/  FADD.FTZ R2, R21, R24 ;  /* 0x0000001815027221 */ /* 0x000fca0000010000 */
[----:B------:R-:W4:Y:S01]  /*cc80*/  MUFU.EX2 R40, R40 ;  /* 0x0000002800287308 */ /* 0x000f220000000800 */
[----:B------:R-:W-:Y:S01]  /*cc90*/  FADD.FTZ R0, R50, R0 ;  /* 0x0000000032007221 */ /* 0x000fe20000010000 */
[----:B------:R-:W-:Y:S01]  /*cca0*/  FADD.FTZ R2, R106, R2 ;  /* 0x000000026a027221 */ /* 0x000fe20000010000 */
[----:B------:R-:W-:Y:S01]  /*ccb0*/  F2FP.F16.F32.PACK_AB R177, R58, R20 ;  /* 0x000000143ab1723e */ /* 0x000fe200000000ff */
[----:B-1----:R-:W-:-:S04]  /*ccc0*/  FADD.FTZ R7, R19, R7 ;  /* 0x0000000713077221 */ /* 0x002fc80000010000 */
[----:B------:R-:W1:Y:S01]  /*ccd0*/  MUFU.EX2 R36, R36 ;  /* 0x0000002400247308 */ /* 0x000e620000000800 */
[----:B--2---:R-:W-:Y:S01]  /*cce0*/  FADD.FTZ R8, R55, R8 ;  /* 0x0000000837087221 */ /* 0x004fe20000010000 */
[----:B---3--:R-:W-:Y:S01]  /*ccf0*/  FADD.FTZ R20, R44, R0 ;  /* 0x000000002c147221 */ /* 0x008fe20000010000 */
[----:B------:R-:W-:-:S05]  /*cd00*/  FADD.FTZ R0, R23, R2 ;  /* 0x0000000217007221 */ /* 0x000fca0000010000 */
[----:B------:R-:W2:Y:S01]  /*cd10*/  MUFU.EX2 R13, R13 ;  /* 0x0000000d000d7308 */ /* 0x000ea20000000800 */
[----:B------:R-:W-:Y:S01]  /*cd20*/  FADD.FTZ R7, R14, R7 ;  /* 0x000000070e077221 */ /* 0x000fe20000010000 */
[----:B------:R-:W-:Y:S01]  /*cd30*/  FADD.FTZ R8, R43, R8 ;  /* 0x000000082b087221 */ /* 0x000fe20000010000 */
[----:B------:R-:W-:Y:S02]  /*cd40*/  FADD.FTZ R0, R103, R0 ;  /* 0x0000000067007221 */ /* 0x000fe40000010000 */
[----:B----4-:R-:W-:Y:S01]  /*cd50*/  FADD.FTZ R2, R11, R7 ;  /* 0x000000070b027221 */ /* 0x010fe20000010000 */
[----:B------:R-:W-:Y:S01]  /*cd60*/  FADD.FTZ R7, R40, R8 ;  /* 0x0000000828077221 */ /* 0x000fe20000010000 */
[----:B------:R-:W-:Y:S01]  /*cd70*/  FADD.FTZ R0, R25, R0 ;  /* 0x0000000019007221 */ /* 0x000fe20000010000 */
[----:B------:R-:W-:Y:S01]  /*cd80*/  IMAD.SHL.U32 R49, R222, 0x2, RZ ;  /* 0x00000002de317824 */ /* 0x000fe200078e00ff */
[----:B------:R-:W-:Y:S01]  /*cd90*/  F2FP.F16.F32.PACK_AB R206, R14, R19 ;  /* 0x000000130ece723e */ /* 0x000fe200000000ff */
[----:B-1----:R-:W-:Y:S01]  /*cda0*/  FADD.FTZ R19, R36, R7 ;  /* 0x0000000724137221 */ /* 0x002fe20000010000 */
[----:B--2---:R-:W-:-:S02]  /*cdb0*/  FADD.FTZ R7, R13, R0 ;  /* 0x000000000d077221 */ /* 0x004fc40000010000 */
[----:B------:R-:W-:Y:S01]  /*cdc0*/  LOP3.LUT R0, R29, R49, RZ, 0x3c, !PT ;  /* 0x000000311d007212 */ /* 0x000fe200078e3cff */
[----:B------:R-:W1:Y:S03]  /*cdd0*/  MUFU.EX2 R10, R10 ;  /* 0x0000000a000a7308 */ /* 0x000e660000000800 */
[----:B------:R-:W-:Y:S01]  /*cde0*/  LOP3.LUT R0, R0, R199, RZ, 0x3c, !PT ;  /* 0x000000c700007212 */ /* 0x000fe200078e3cff */
[----:B------:R-:W-:Y:S02]  /*cdf0*/  IMAD.MOV.U32 R52, RZ, RZ, R243 ;  /* 0x000000ffff347224 */ /* 0x000fe400078e00f3 */
[----:B------:R-:W-:Y:S02]  /*ce00*/  IMAD.MOV.U32 R243, RZ, RZ, R238 ;  /* 0x000000fffff37224 */ /* 0x000fe400078e00ee */
[----:B------:R-:W-:Y:S02]  /*ce10*/  IMAD.MOV.U32 R196, RZ, RZ, R234 ;  /* 0x000000ffffc47224 */ /* 0x000fe400078e00ea */
[----:B------:R-:W-:Y:S01]  /*ce20*/  IMAD.WIDE.U32 R58, R0, -0x326172a9, RZ ;  /* 0xcd9e8d57003a7825 */ /* 0x000fe200078e00ff */
[----:B------:R-:W2:Y:S04]  /*ce30*/  MUFU.EX2 R9, R9 ;  /* 0x0000000900097308 */ /* 0x000ea80000000800 */
[----:B------:R-:W-:-:S04]  /*ce40*/  LOP3.LUT R0, R59, R243, R196, 0x96, !PT ;  /* 0x000000f33b007212 */ /* 0x000fc800078e96c4 */
[----:B------:R-:W3:Y:S01]  /*ce50*/  MUFU.EX2 R12, R12 ;  /* 0x0000000c000c7308 */ /* 0x000ee20000000800 */
[----:B------:R-:W-:-:S04]  /*ce60*/  IMAD.WIDE.U32 R182, R0, -0x2daee0ad, RZ ;  /* 0xd2511f5300b67825 */ /* 0x000fc800078e00ff */
[----:B-1----:R-:W-:Y:S01]  /*ce70*/  FADD.FTZ R2, R10, R2 ;  /* 0x000000020a027221 */ /* 0x002fe20000010000 */
[----:B------:R-:W-:Y:S02]  /*ce80*/  F2FP.F16.F32.PACK_AB R24, R13, R25 ;  /* 0x000000190d18723e */ /* 0x000fe400000000ff */
[----:B------:R-:W-:Y:S01]  /*ce90*/  LOP3.LUT R8, R183, R52, R30, 0x96, !PT ;  /* 0x00000034b7087212 */ /* 0x000fe200078e961e */
[----:B------:R-:W-:Y:S02]  /*cea0*/  IMAD.MOV.U32 R247, RZ, RZ, R242 ;  /* 0x000000fffff77224 */ /* 0x000fe400078e00f2 */
[----:B--2---:R-:W-:Y:S01]  /*ceb0*/  FADD.FTZ R2, R9, R2 ;  /* 0x0000000209027221 */ /* 0x004fe20000010000 */
[----:B------:R-:W-:Y:S01]  /*cec0*/  IMAD.MOV.U32 R242, RZ, RZ, R239 ;  /* 0x000000fffff27224 */ /* 0x000fe200078e00ef */
[----:B------:R-:W-:Y:S01]  /*ced0*/  LOP3.LUT R0, R251, R51, R58, 0x96, !PT ;  /* 0x00000033fb007212 */ /* 0x000fe200078e963a */
[----:B------:R-:W-:Y:S01]  /*cee0*/  IMAD.MOV.U32 R197, RZ, RZ, R235 ;  /* 0x000000ffffc57224 */ /* 0x000fe200078e00eb */
[----:B---3--:R-:W-:Y:S01]  /*cef0*/  F2FP.F16.F32.PACK_AB R25, R12, R9 ;  /* 0x000000090c19723e */ /* 0x008fe200000000ff */
[----:B------:R-:W-:-:S04]  /*cf00*/  IMAD.WIDE.U32 R8, R8, -0x326172a9, RZ ;  /* 0xcd9e8d5708087825 */ /* 0x000fc800078e00ff */
[----:B------:R-:W-:Y:S01]  /*cf10*/  IMAD.MOV.U32 R234, RZ, RZ, R184 ;  /* 0x000000ffffea7224 */ /* 0x000fe200078e00b8 */
[----:B------:R-:W-:Y:S01]  /*cf20*/  LOP3.LUT R14, R9, R242, R250, 0x96, !PT ;  /* 0x000000f2090e7212 */ /* 0x000fe200078e96fa */
[----:B------:R-:W-:Y:S02]  /*cf30*/  IMAD.MOV.U32 R235, RZ, RZ, R185 ;  /* 0x000000ffffeb7224 */ /* 0x000fe400078e00b9 */
[----:B------:R-:W-:Y:S02]  /*cf40*/  IMAD.MOV.U32 R174, RZ, RZ, R237 ;  /* 0x000000ffffae7224 */ /* 0x000fe400078e00ed */
[----:B------:R-:W-:Y:S01]  /*cf50*/  IMAD.WIDE.U32 R184, R0, -0x2daee0ad, RZ ;  /* 0xd2511f5300b87825 */ /* 0x000fe200078e00ff */
[----:B------:R-:W-:-:S03]  /*cf60*/  F2FP.F16.F32.PACK_AB R203, R15, R16 ;  /* 0x000000100fcb723e */ /* 0x000fc600000000ff */
[----:B------:R-:W-:Y:S01]  /*cf70*/  FADD.FTZ R16, R12, R2 ;  /* 0x000000020c107221 */ /* 0x000fe20000010000 */
[----:B------:R-:W-:Y:S01]  /*cf80*/  IMAD.MOV.U32 R218, RZ, RZ, R241 ;  /* 0x000000ffffda7224 */ /* 0x000fe200078e00f1 */
[----:B------:R-:W-:Y:S01]  /*cf90*/  LOP3.LUT R12, R185, R174, R182, 0x96, !PT ;  /* 0x000000aeb90c7212 */ /* 0x000fe200078e96b6 */
[----:B------:R-:W-:Y:S01]  /*cfa0*/  IMAD.WIDE.U32 R14, R14, -0x2daee0ad, RZ ;  /* 0xd2511f530e0e7825 */ /* 0x000fe200078e00ff */
[----:B------:R-:W-:Y:S02]  /*cfb0*/  F2FP.F16.F32.PACK_AB R224, R43, R55 ;  /* 0x000000372be0723e */ /* 0x000fe400000000ff */
[----:B------:R-:W-:Y:S01]  /*cfc0*/  F2FP.F16.F32.PACK_AB R43, R10, R11 ;  /* 0x0000000b0a2b723e */ /* 0x000fe200000000ff */
[----:B------:R-:W-:Y:S01]  /*cfd0*/  IMAD.WIDE.U32 R12, R12, -0x326172a9, RZ ;  /* 0xcd9e8d570c0c7825 */ /* 0x000fe200078e00ff */
[----:B------:R-:W-:-:S03]  /*cfe0*/  LOP3.LUT R10, R15, R218, R184, 0x96, !PT ;  /* 0x000000da0f0a7212 */ /* 0x000fc600078e96b8 */
[----:B------:R-:W-:Y:S01]  /*cff0*/  IMAD.MOV.U32 R238, RZ, RZ, R236 ;  /* 0x000000ffffee7224 */ /* 0x000fe200078e00ec */
[----:B------:R-:W-:Y:S01]  /*d000*/  LOP3.LUT R13, R13, R247, R8, 0x96, !PT ;  /* 0x000000f70d0d7212 */ /* 0x000fe200078e9608 */
[----:B------:R-:W-:-:S04]  /*d010*/  IMAD.WIDE.U32 R10, R10, -0x326172a9, RZ ;  /* 0xcd9e8d570a0a7825 */ /* 0x000fc800078e00ff */
[----:B------:R-:W-:Y:S01]  /*d020*/  IMAD.MOV.U32 R205, RZ, RZ, R240 ;  /* 0x000000ffffcd7224 */ /* 0x000fe200078e00f0 */
[----:B------:R-:W-:Y:S01]  /*d030*/  LOP3.LUT R11, R11, R238, R12, 0x96, !PT ;  /* 0x000000ee0b0b7212 */ /* 0x000fe200078e960c */
[----:B------:R-:W-:-:S05]  /*d040*/  IMAD.WIDE.U32 R12, R13, -0x2daee0ad, RZ ;  /* 0xd2511f530d0c7825 */ /* 0x000fca00078e00ff */
[----:B------:R-:W-:-:S05]  /*d050*/  LOP3.LUT R8, R13, R205, R14, 0x96, !PT ;  /* 0x000000cd0d087212 */ /* 0x000fca00078e960e */
[----:B------:R-:W-:-:S05]  /*d060*/  IMAD.WIDE.U32 R8, R8, -0x326172a9, RZ ;  /* 0xcd9e8d5708087825 */ /* 0x000fca00078e00ff */
[----:B------:R-:W-:Y:S01]  /*d070*/  LOP3.LUT R0, R9, R245, R10, 0x96, !PT ;  /* 0x000000f509007212 */ /* 0x000fe200078e960a */
[----:B------:R-:W1:Y:S03]  /*d080*/  MUFU.EX2 R17, R17 ;  /* 0x0000001100117308 */ /* 0x000e660000000800 */
[----:B------:R-:W-:-:S04]  /*d090*/  LOP3.LUT R2, R0, 0xff, RZ, 0xc0, !PT ;  /* 0x000000ff00027812 */ /* 0x000fc800078ec0ff */
[----:B------:R-:W-:Y:S01]  /*d0a0*/  ISETP.GE.U32.AND P1, PT, R200, R2, PT ;  /* 0x00000002c800720c */ /* 0x000fe20003f26070 */
[----:B------:R-:W2:Y:S01]  /*d0b0*/  MUFU.EX2 R18, R18 ;  /* 0x0000001200127308 */ /* 0x000ea20000000800 */
[----:B------:R-:W-:-:S04]  /*d0c0*/  LOP3.LUT R2, R0, 0xffff, RZ, 0xc0, !PT ;  /* 0x0000ffff00027812 */ /* 0x000fc800078ec0ff */
[----:B------:R-:W-:-:S04]  /*d0d0*/  SHF.R.U32.HI R2, RZ, 0x8, R2 ;  /* 0x00000008ff027819 */ /* 0x000fc80000011602 */
[----:B------:R-:W-:-:S04]  /*d0e0*/  LOP3.LUT R2, R2, 0xffff, RZ, 0xc0, !PT ;  /* 0x0000ffff02027812 */ /* 0x000fc800078ec0ff */
[----:B------:R-:W-:Y:S01]  /*d0f0*/  ISETP.GE.U32.AND P5, PT, R200, R2, PT ;  /* 0x00000002c800720c */ /* 0x000fe20003fa6070 */
[----:B-1----:R-:W-:-:S04]  /*d100*/  FADD.FTZ R2, R17, R16 ;  /* 0x0000001011027221 */ /* 0x002fc80000010000 */
[----:B--2---:R-:W-:Y:S01]  /*d110*/  FADD.FTZ R13, R18, R2 ;  /* 0x00000002120d7221 */ /* 0x004fe20000010000 */
[--C-:B------:R-:W-:Y:S02]  /*d120*/  SHF.R.U32.HI R2, RZ, 0x18, R0.reuse ;  /* 0x00000018ff027819 */ /* 0x100fe40000011600 */
[----:B------:R-:W-:Y:S02]  /*d130*/  F2FP.F16.F32.PACK_AB R225, R61, R181 ;  /* 0x000000b53de1723e */ /* 0x000fe400000000ff */
[----:B------:R-:W-:Y:S02]  /*d140*/  ISETP.GE.U32.AND P0, PT, R200, R2, PT ;  /* 0x00000002c800720c */ /* 0x000fe40003f06070 */
[----:B------:R-:W-:Y:S02]  /*d150*/  PRMT R181, R22, 0x7610, R181 ;  /* 0x0000761016b57816 */ /* 0x000fe400000000b5 */
[----:B------:R-:W-:Y:S02]  /*d160*/  SHF.R.U32.HI R0, RZ, 0x10, R0 ;  /* 0x00000010ff007819 */ /* 0x000fe40000011600 */
[----:B------:R-:W-:Y:S01]  /*d170*/  F2FP.F16.F32.PACK_AB R106, R106, R21 ;  /* 0x000000156a6a723e */ /* 0x000fe200000000ff */
[----:B------:R-:W-:Y:S01]  /*d180*/  @!P1 HADD2 R26, -R181.H0_H0, -RZ.H0_H0 ;  /* 0xa00000ffb51a9230 */ /* 0x000fe20000000900 */
[----:B------:R-:W-:Y:S01]  /*d190*/  PRMT R180, R22, 0x7632, R180 ;  /* 0x0000763216b47816 */ /* 0x000fe200000000b4 */
[----:B------:R-:W1:Y:S01]  /*d1a0*/  MUFU.EX2 R21, R57 ;  /* 0x0000003900157308 */ /* 0x000e620000000800 */
[----:B------:R-:W-:-:S02]  /*d1b0*/  PRMT R178, R179, 0x7632, R178 ;  /* 0x00007632b3b27816 */ /* 0x000fc400000000b2 */
[----:B------:R-:W-:Y:S02]  /*d1c0*/  LOP3.LUT R0, R0, 0xff, RZ, 0xc0, !PT ;  /* 0x000000ff00007812 */ /* 0x000fe400078ec0ff */
[----:B------:R-:W-:Y:S01]  /*d1d0*/  PRMT R2, R181, 0x5410, R180 ;  /* 0x00005410b5027816 */ /* 0x000fe200000000b4 */
[----:B------:R-:W-:Y:S01]  /*d1e0*/  @!P0 HADD2 R27, -R178.H0_H0, -RZ.H0_H0 ;  /* 0xa00000ffb21b8230 */ /* 0x000fe20000000900 */
[----:B------:R-:W-:Y:S01]  /*d1f0*/  @!P1 PRMT R181, R26, 0x5410, RZ ;  /* 0x000054101ab59816 */ /* 0x000fe200000000ff */
[----:B------:R-:W2:Y:S01]  /*d200*/  MUFU.EX2 R47, R47 ;  /* 0x0000002f002f7308 */ /* 0x000ea20000000800 */
[----:B------:R-:W-:Y:S02]  /*d210*/  ISETP.GE.U32.AND P1, PT, R200, R0, PT ;  /* 0x00000000c800720c */ /* 0x000fe40003f26070 */
[----:B------:R-:W-:Y:S02]  /*d220*/  LOP3.LUT R0, R8, 0xff, RZ, 0xc0, !PT ;  /* 0x000000ff08007812 */ /* 0x000fe400078ec0ff */
[----:B------:R-:W-:-:S02]  /*d230*/  PRMT R244, R179, 0x5410, R178 ;  /* 0x00005410b3f47816 */ /* 0x000fc400000000b2 */
[----:B------:R-:W-:Y:S02]  /*d240*/  @!P0 PRMT R178, R27, 0x5410, RZ ;  /* 0x000054101bb28816 */ /* 0x000fe400000000ff */
[----:B------:R-:W-:Y:S02]  /*d250*/  ISETP.GE.U32.AND P0, PT, R200, R0, PT ;  /* 0x00000000c800720c */ /* 0x000fe40003f06070 */
[----:B------:R-:W-:Y:S01]  /*d260*/  LOP3.LUT R0, R8, 0xffff, RZ, 0xc0, !PT ;  /* 0x0000ffff08007812 */ /* 0x000fe200078ec0ff */
[----:B------:R-:W3:Y:S01]  /*d270*/  MUFU.EX2 R15, R46 ;  /* 0x0000002e000f7308 */ /* 0x000ee20000000800 */
[----:B-1----:R-:W-:Y:S02]  /*d280*/  FADD.FTZ R7, R21, R7 ;  /* 0x0000000715077221 */ /* 0x002fe40000010000 */
[----:B------:R-:W-:Y:S01]  /*d290*/  SHF.R.U32.HI R0, RZ, 0x8, R0 ;  /* 0x00000008ff007819 */ /* 0x000fe20000011600 */
[----:B------:R-:W-:Y:S02]  /*d2a0*/  @!P1 HADD2 R34, -R179.H0_H0, -RZ.H0_H0 ;  /* 0xa00000ffb3229230 */ /* 0x000fe40000000900 */
[----:B--2---:R-:W-:Y:S01]  /*d2b0*/  FADD.FTZ R10, R47, R7 ;  /* 0x000000072f0a7221 */ /* 0x004fe20000010000 */
[----:B------:R-:W-:Y:S01]  /*d2c0*/  @!P5 HADD2 R37, -R180.H0_H0, -RZ.H0_H0 ;  /* 0xa00000ffb425d230 */ /* 0x000fe20000000900 */
[----:B------:R-:W-:Y:S01]  /*d2d0*/  LOP3.LUT R0, R0, 0xffff, RZ, 0xc0, !PT ;  /* 0x0000ffff00007812 */ /* 0x000fe200078ec0ff */
[----:B------:R-:W1:Y:S01]  /*d2e0*/  MUFU.EX2 R14, R42 ;  /* 0x0000002a000e7308 */ /* 0x000e620000000800 */
[----:B------:R-:W-:-:S02]  /*d2f0*/  SHF.R.U32.HI R7, RZ, 0x10, R8 ;  /* 0x00000010ff077819 */ /* 0x000fc40000011608 */
[----:B------:R-:W-:Y:S02]  /*d300*/  @!P1 PRMT R179, R34, 0x5410, RZ ;  /* 0x0000541022b39816 */ /* 0x000fe400000000ff */
[----:B------:R-:W-:Y:S02]  /*d310*/  SHF.R.U32.HI R8, RZ, 0x18, R8 ;  /* 0x00000018ff087819 */ /* 0x000fe40000011608 */
[C---:B------:R-:W-:Y:S01]  /*d320*/  ISETP.GE.U32.AND P1, PT, R200.reuse, R0, PT ;  /* 0x00000000c800720c */ /* 0x040fe20003f26070 */
[----:B------:R-:W-:Y:S01]  /*d330*/  STL [R1+0x18], R172 ;  /* 0x000018ac01007387 */ /* 0x000fe20000100800 */
[----:B------:R-:W-:Y:S01]  /*d340*/  @!P5 PRMT R180, R37, 0x5410, RZ ;  /* 0x0000541025b4d816 */ /* 0x000fe200000000ff */
[----:B------:R-:W-:Y:S01]  /*d350*/  @!P0 HADD2 R38, -R177.H0_H0, -RZ.H0_H0 ;  /* 0xa00000ffb1268230 */ /* 0x000fe20000000900 */
[----:B------:R-:W-:Y:S01]  /*d360*/  PRMT R176, R177, 0x7632, R176 ;  /* 0x00007632b1b07816 */ /* 0x000fe200000000b0 */
[----:B------:R-:W-:Y:S01]  /*d370*/  STL [R1+0x21c], R222 ;  /* 0x00021cde01007387 */ /* 0x000fe20000100800 */
[----:B------:R-:W-:Y:S01]  /*d380*/  ISETP.GE.U32.AND P5, PT, R200, R8, PT ;  /* 0x00000008c800720c */ /* 0x000fe20003fa6070 */
[----:B------:R-:W-:Y:S01]  /*d390*/  IMAD.WIDE.U32 R8, R11, -0x2daee0ad, RZ ;  /* 0xd2511f530b087825 */ /* 0x000fe200078e00ff */
[----:B------:R-:W-:Y:S01]  /*d3a0*/  LOP3.LUT R0, R7, 0xff, RZ, 0xc0, !PT ;  /* 0x000000ff07007812 */ /* 0x000fe200078ec0ff */
[----:B------:R-:W-:Y:S02]  /*d3b0*/  STL [R1+0x158], R49 ;  /* 0x0001583101007387 */ /* 0x000fe40000100800 */
[----:B------:R-:W-:Y:S01]  /*d3c0*/  IMAD.MOV.U32 R33, RZ, RZ, R235 ;  /* 0x000000ffff217224 */ /* 0x000fe200078e00eb */
[----:B------:R-:W-:Y:S01]  /*d3d0*/  PRMT R235, R177, 0x5410, R176 ;  /* 0x00005410b1eb7816 */ /* 0x000fe200000000b0 */
[----:B------:R-:W-:Y:S01]  /*d3e0*/  STL [R1+0x24c], R182 ;  /* 0x00024cb601007387 */ /* 0x000fe20000100800 */
[----:B------:R-:W-:-:S03]  /*d3f0*/  @!P0 PRMT R177, R38, 0x5410, RZ ;  /* 0x0000541026b18816 */ /* 0x000fc600000000ff */
[----:B------:R-:W-:Y:S01]  /*d400*/  STL [R1+0x248], R183 ;  /* 0x000248b701007387 */ /* 0x000fe20000100800 */
[----:B------:R-:W-:-:S03]  /*d410*/  ISETP.GE.U32.AND P0, PT, R200, R0, PT ;  /* 0x00000000c800720c */ /* 0x000fc60003f06070 */
[----:B------:R3:W-:Y:S01]  /*d420*/  STL [R1+0x2c], R2 ;  /* 0x00002c0201007387 */ /* 0x0007e20000100800 */
[----:B------:R-:W-:Y:S01]  /*d430*/  LOP3.LUT R0, R9, R246, R12, 0x96, !PT ;  /* 0x000000f609007212 */ /* 0x000fe200078e960c */
[----:B------:R-:W-:Y:S01]  /*d440*/  @!P1 HADD2 R41, -R176.H0_H0, -RZ.H0_H0 ;  /* 0xa00000ffb0299230 */ /* 0x000fe20000000900 */
[----:B------:R-:W-:Y:S02]  /*d450*/  PRMT R107, R106, 0x7632, R107 ;  /* 0x000076326a6b7816 */ /* 0x000fe4000000006b */
[----:B------:R-:W-:Y:S02]  /*d460*/  LOP3.LUT R7, R0, 0xff, RZ, 0xc0, !PT ;  /* 0x000000ff00077812 */ /* 0x000fe400078ec0ff */
[----:B------:R-:W-:Y:S01]  /*d470*/  @!P1 PRMT R176, R41, 0x5410, RZ ;  /* 0x0000541029b09816 */ /* 0x000fe200000000ff */
[----:B------:R-:W-:Y:S01]  /*d480*/  @!P5 HADD2 R64, -R107.H0_H0, -RZ.H0_H0 ;  /* 0xa00000ff6b40d230 */ /* 0x000fe20000000900 */
[----:B------:R-:W-:Y:S01]  /*d490*/  ISETP.GE.U32.AND P1, PT, R200, R7, PT ;  /* 0x00000007c800720c */ /* 0x000fe20003f26070 */
[----:B------:R-:W-:-:S02]  /*d4a0*/  IMAD.MOV.U32 R32, RZ, RZ, R234 ;  /* 0x000000ffff207224 */ /* 0x000fc400078e00ea */
[----:B---3--:R-:W-:-:S04]  /*d4b0*/  FADD.FTZ R2, R15, R10 ;  /* 0x0000000a0f027221 */ /* 0x008fc80000010000 */
[----:B-1----:R-:W-:Y:S01]  /*d4c0*/  FADD.FTZ R10, R14, R2 ;  /* 0x000000020e0a7221 */ /* 0x002fe20000010000 */
[----:B------:R-:W-:-:S04]  /*d4d0*/  LOP3.LUT R2, R0, 0xffff, RZ, 0xc0, !PT ;  /* 0x0000ffff00027812 */ /* 0x000fc800078ec0ff */
[----:B------:R-:W-:Y:S02]  /*d4e0*/  SHF.R.U32.HI R2, RZ, 0x8, R2 ;  /* 0x00000008ff027819 */ /* 0x000fe40000011602 */
[----:B------:R-:W-:Y:S02]  /*d4f0*/  PRMT R234, R106, 0x5410, R107 ;  /* 0x000054106aea7816 */ /* 0x000fe4000000006b */
[----:B------:R-:W-:Y:S02]  /*d500*/  LOP3.LUT R2, R2, 0xffff, RZ, 0xc0, !PT ;  /* 0x0000ffff02027812 */ /* 0x000fe400078ec0ff */
[----:B------:R-:W-:Y:S02]  /*d510*/  @!P5 PRMT R107, R64, 0x5410, RZ ;  /* 0x00005410406bd816 */ /* 0x000fe400000000ff */
[----:B------:R-:W-:Y:S02]  /*d520*/  ISETP.GE.U32.AND P5, PT, R200, R2, PT ;  /* 0x00000002c800720c */ /* 0x000fe40003fa6070 */
[----:B------:R-:W-:-:S02]  /*d530*/  F2FP.F16.F32.PACK_AB R105, R44, R50 ;  /* 0x000000322c69723e */ /* 0x000fc400000000ff */
[--C-:B------:R-:W-:Y:S02]  /*d540*/  SHF.R.U32.HI R2, RZ, 0x18, R0.reuse ;  /* 0x00000018ff027819 */ /* 0x100fe40000011600 */
[----:B------:R-:W-:Y:S01]  /*d550*/  SHF.R.U32.HI R0, RZ, 0x10, R0 ;  /* 0x00000010ff007819 */ /* 0x000fe20000011600 */
[----:B------:R-:W-:Y:S01]  /*d560*/  @!P1 HADD2 R100, -R105.H0_H0, -RZ.H0_H0 ;  /* 0xa00000ff69649230 */ /* 0x000fe20000000900 */
[C---:B------:R-:W-:Y:S02]  /*d570*/  PRMT R104, R105.reuse, 0x7632, R104 ;  /* 0x0000763269687816 */ /* 0x040fe40000000068 */
[----:B------:R-:W-:Y:S02]  /*d580*/  LOP3.LUT R0, R0, 0xff, RZ, 0xc0, !PT ;  /* 0x000000ff00007812 */ /* 0x000fe400078ec0ff */
[----:B------:R-:W-:Y:S01]  /*d590*/  PRMT R54, R105, 0x5410, R104 ;  /* 0x0000541069367816 */ /* 0x000fe20000000068 */
[----:B------:R-:W-:Y:S01]  /*d5a0*/  @!P5 HADD2 R187, -R104.H0_H0, -RZ.H0_H0 ;  /* 0xa00000ff68bbd230 */ /* 0x000fe20000000900 */
[----:B------:R-:W-:-:S02]  /*d5b0*/  @!P1 PRMT R105, R100, 0x5410, RZ ;  /* 0x0000541064699816 */ /* 0x000fc400000000ff */
[----:B------:R-:W-:Y:S01]  /*d5c0*/  ISETP.GE.U32.AND P1, PT, R200, R0, PT ;  /* 0x00000000c800720c */ /* 0x000fe20003f26070 */
[----:B------:R-:W1:Y:S01]  /*d5d0*/  MUFU.EX2 R66, R66 ;  /* 0x0000004200427308 */ /* 0x000e620000000800 */
[----:B------:R-:W-:Y:S02]  /*d5e0*/  LOP3.LUT R0, R8, 0xff, RZ, 0xc0, !PT ;  /* 0x000000ff08007812 */ /* 0x000fe400078ec0ff */
[----:B------:R-:W-:Y:S02]  /*d5f0*/  @!P5 PRMT R104, R187, 0x5410, RZ ;  /* 0x00005410bb68d816 */ /* 0x000fe400000000ff */
[----:B------:R-:W-:Y:S02]  /*d600*/  ISETP.GE.U32.AND P5, PT, R200, R0, PT ;  /* 0x00000000c800720c */ /* 0x000fe40003fa6070 */
[----:B------:R-:W-:Y:S01]  /*d610*/  LOP3.LUT R0, R8, 0xffff, RZ, 0xc0, !PT ;  /* 0x0000ffff08007812 */ /* 0x000fe200078ec0ff */
[----:B------:R-:W2:Y:S01]  /*d620*/  MUFU.EX2 R65, R65 ;  /* 0x0000004100417308 */ /* 0x000ea20000000800 */
[----:B------:R-:W-:Y:S01]  /*d630*/  F2FP.F16.F32.PACK_AB R103, R103, R23 ;  /* 0x000000176767723e */ /* 0x000fe200000000ff */
[----:B------:R-:W-:Y:S01]  /*d640*/  @!P0 HADD2 R67, -R106.H0_H0, -RZ.H0_H0 ;  /* 0xa00000ff6a438230 */ /* 0x000fe20000000900 */
[----:B------:R-:W-:-:S02]  /*d650*/  F2FP.F16.F32.PACK_AB R229, R18, R17 ;  /* 0x0000001112e5723e */ /* 0x000fc400000000ff */
[----:B------:R-:W-:-:S03]  /*d660*/  SHF.R.U32.HI R0, RZ, 0x8, R0 ;  /* 0x00000008ff007819 */ /* 0x000fc60000011600 */
[----:B------:R-:W3:Y:S01]  /*d670*/  MUFU.EX2 R11, R39 ;  /* 0x00000027000b7308 */ /* 0x000ee20000000800 */
[----:B------:R-:W-:Y:S01]  /*d680*/  PRMT R102, R103, 0x7632, R102 ;  /* 0x0000763267667816 */ /* 0x000fe20000000066 */
[----:B------:R-:W-:Y:S01]  /*d690*/  @!P1 HADD2 R186, -R103.H0_H0, -RZ.H0_H0 ;  /* 0xa00000ff67ba9230 */ /* 0x000fe20000000900 */
[----:B------:R-:W-:-:S05]  /*d6a0*/  LOP3.LUT R0, R0, 0xffff, RZ, 0xc0, !PT ;  /* 0x0000ffff00007812 */ /* 0x000fca00078ec0ff */
[----:B------:R-:W4:Y:S01]  /*d6b0*/  MUFU.EX2 R18, R35 ;  /* 0x0000002300127308 */ /* 0x000f220000000800 */
[----:B------:R-:W-:Y:S02]  /*d6c0*/  @!P0 PRMT R106, R67, 0x5410, RZ ;  /* 0x00005410436a8816 */ /* 0x000fe400000000ff */
[----:B------:R-:W-:-:S05]  /*d6d0*/  ISETP.GE.U32.AND P0, PT, R200, R2, PT ;  /* 0x00000002c800720c */ /* 0x000fca0003f06070 */
[----:B------:R1:W-:Y:S08]  /*d6e0*/  MUFU.EX2 R12, R190 ;  /* 0x000000be000c7308 */ /* 0x0003f00000000800 */
[----:B------:R-:W4:Y:S01]  /*d6f0*/  MUFU.EX2 R9, R191 ;  /* 0x000000bf00097308 */ /* 0x000f220000000800 */
[----:B-1----:R-:W-:Y:S02]  /*d700*/  PRMT R190, R103, 0x5410, R102 ;  /* 0x0000541067be7816 */ /* 0x002fe40000000066 */
[----:B------:R-:W-:-:S02]  /*d710*/  @!P1 PRMT R103, R186, 0x5410, RZ ;  /* 0x00005410ba679816 */ /* 0x000fc400000000ff */
[----:B------:R-:W-:Y:S01]  /*d720*/  ISETP.GE.U32.AND P1, PT, R200, R0, PT ;  /* 0x00000000c800720c */ /* 0x000fe20003f26070 */
[----:B------:R-:W-:-:S04]  /*d730*/  FADD.FTZ R0, R66, R13 ;  /* 0x0000000d42007221 */ /* 0x000fc80000010000 */
[----:B--2---:R-:W-:Y:S01]  /*d740*/  FADD.FTZ R2, R65, R0 ;  /* 0x0000000041027221 */ /* 0x004fe20000010000 */
[----:B---3--:R-:W-:Y:S01]  /*d750*/  FADD.FTZ R0, R11, R10 ;  /* 0x0000000a0b007221 */ /* 0x008fe20000010000 */
[----:B------:R-:W1:Y:S01]  /*d760*/  MUFU.EX2 R63, R63 ;  /* 0x0000003f003f7308 */ /* 0x000e620000000800 */
[----:B------:R-:W-:Y:S01]  /*d770*/  @!P0 HADD2 R101, -R102.H0_H0, -RZ.H0_H0 ;  /* 0xa00000ff66658230 */ /* 0x000fe20000000900 */
[----:B------:R-:W-:Y:S01]  /*d780*/  SHF.R.U32.HI R7, RZ, 0x10, R8 ;  /* 0x00000010ff077819 */ /* 0x000fe20000011608 */
[----:B----4-:R-:W-:Y:S01]  /*d790*/  FADD.FTZ R23, R18, R0 ;  /* 0x0000000012177221 */ /* 0x010fe20000010000 */
[----:B------:R-:W-:Y:S02]  /*d7a0*/  F2FP.F16.F32.PACK_AB R0, R9, R12 ;  /* 0x0000000c0900723e */ /* 0x000fe400000000ff */
[----:B------:R-:W-:Y:S02]  /*d7b0*/  SHF.R.U32.HI R8, RZ, 0x18, R8 ;  /* 0x00000018ff087819 */ /* 0x000fe40000011608 */
[----:B------:R-:W2:Y:S01]  /*d7c0*/  MUFU.EX2 R60, R60 ;  /* 0x0000003c003c7308 */ /* 0x000ea20000000800 */
[----:B------:R-:W-:-:S02]  /*d7d0*/  PRMT R100, R0, 0x7610, R100 ;  /* 0x0000761000647816 */ /* 0x000fc40000000064 */
[----:B------:R-:W-:Y:S02]  /*d7e0*/  @!P0 PRMT R102, R101, 0x5410, RZ ;  /* 0x0000541065668816 */ /* 0x000fe400000000ff */
[----:B------:R-:W-:Y:S01]  /*d7f0*/  ISETP.GE.U32.AND P0, PT, R200, R8, PT ;  /* 0x00000008c800720c */ /* 0x000fe20003f06070 */
[----:B------:R-:W-:Y:S02]  /*d800*/  @!P5 HADD2 R188, -R100.H0_H0, -RZ.H0_H0 ;  /* 0xa00000ff64bcd230 */ /* 0x000fe40000000900 */
[----:B------:R-:W3:Y:S01]  /*d810*/  MUFU.EX2 R8, R56 ;  /* 0x0000003800087308 */ /* 0x000ee20000000800 */
[----:B------:R-:W-:Y:S02]  /*d820*/  PRMT R101, R0, 0x7632, R101 ;  /* 0x0000763200657816 */ /* 0x000fe40000000065 */
[----:B------:R-:W-:Y:S02]  /*d830*/  LOP3.LUT R0, R7, 0xff, RZ, 0xc0, !PT ;  /* 0x000000ff07007812 */ /* 0x000fe400078ec0ff */
[----:B------:R-:W-:-:S03]  /*d840*/  PRMT R53, R100, 0x5410, R101 ;  /* 0x0000541064357816 */ /* 0x000fc60000000065 */
[----:B------:R-:W4:Y:S01]  /*d850*/  MUFU.EX2 R7, R45 ;  /* 0x0000002d00077308 */ /* 0x000f220000000800 */
[----:B------:R-:W-:Y:S02]  /*d860*/  @!P5 PRMT R100, R188, 0x5410, RZ ;  /* 0x00005410bc64d816 */ /* 0x000fe400000000ff */
[----:B------:R-:W-:Y:S01]  /*d870*/  ISETP.GE.U32.AND P5, PT, R200, R0, PT ;  /* 0x00000000c800720c */ /* 0x000fe20003fa6070 */
[----:B-1----:R-:W-:-:S04]  /*d880*/  FADD.FTZ R0, R63, R2 ;  /* 0x000000023f007221 */ /* 0x002fc80000010000 */
[----:B--2---:R-:W-:Y:S01]  /*d890*/  FADD.FTZ R0, R60, R0 ;  /* 0x000000003c007221 */ /* 0x004fe20000010000 */
[----:B------:R-:W-:Y:S03]  /*d8a0*/  STL [R1+0x22c], R244 ;  /* 0x00022cf401007387 */ /* 0x000fe60000100800 */
[----:B---3--:R-:W-:Y:S01]  /*d8b0*/  FADD.FTZ R0, R8, R0 ;  /* 0x0000000008007221 */ /* 0x008fe20000010000 */
[----:B------:R-:W-:Y:S01]  /*d8c0*/  STL [R1+0x230], R235 ;  /* 0x000230eb01007387 */ /* 0x000fe20000100800 */
[----:B------:R-:W-:Y:S02]  /*d8d0*/  @!P1 HADD2 R189, -R101.H0_H0, -RZ.H0_H0 ;  /* 0xa00000ff65bd9230 */ /* 0x000fe40000000900 */
[C---:B----4-:R-:W-:Y:S01]  /*d8e0*/  FADD.FTZ R0, R7.reuse, R0 ;  /* 0x0000000007007221 */ /* 0x050fe20000010000 */
[----:B------:R1:W-:Y:S01]  /*d8f0*/  STL [R1+0x234], R234 ;  /* 0x000234ea01007387 */ /* 0x0003e20000100800 */
[----:B------:R-:W-:Y:S01]  /*d900*/  F2FP.F16.F32.PACK_AB R188, R7, R8 ;  /* 0x0000000807bc723e */ /* 0x000fe200000000ff */
[----:B------:R-:W-:-:S02]  /*d910*/  IMAD.MOV.U32 R16, RZ, RZ, R32 ;  /* 0x000000ffff107224 */ /* 0x000fc400078e0020 */
[----:B------:R-:W-:Y:S01]  /*d920*/  STL [R1+0x220], R54 ;  /* 0x0002203601007387 */ /* 0x000fe20000100800 */
[----:B------:R2:W-:Y:S01]  /*d930*/  MUFU.EX2 R7, R193 ;  /* 0x000000c100077308 */ /* 0x0005e20000000800 */
[----:B------:R-:W-:Y:S02]  /*d940*/  F2FP.F16.F32.PACK_AB R18, R18, R11 ;  /* 0x0000000b1212723e */ /* 0x000fe400000000ff */
[----:B------:R-:W-:Y:S01]  /*d950*/  STL [R1+0x224], R190 ;  /* 0x000224be01007387 */ /* 0x000fe20000100800 */
[----:B------:R-:W-:Y:S01]  /*d960*/  @!P1 PRMT R101, R189, 0x5410, RZ ;  /* 0x00005410bd659816 */ /* 0x000fe200000000ff */
[----:B------:R-:W-:Y:S02]  /*d970*/  IMAD.MOV.U32 R17, RZ, RZ, R33 ;  /* 0x000000ffff117224 */ /* 0x000fe400078e0021 */
[-C--:B------:R-:W-:Y:S01]  /*d980*/  FMUL.FTZ R32, R141, R4.reuse ;  /* 0x000000048d207220 */ /* 0x080fe20000410000 */
[----:B------:R3:W-:Y:S01]  /*d990*/  STL [R1+0x228], R53 ;  /* 0x0002283501007387 */ /* 0x0007e20000100800 */
        /* <DEDUP_REMOVED lines=22> */
[-C--:B---3--:R-:W-:Y:S01]  /*db00*/  FMUL.FTZ R53, R125, R4.reuse ;  /* 0x000000047d357220 */ /* 0x088fe20000410000 */
[----:B----4-:R-:W-:-:S02]  /*db10*/  FMUL.FTZ R0, R160, R4 ;  /* 0x00000004a0007220 */ /* 0x010fc40000410000 */
[----:B------:R-:W1:Y:S01]  /*db20*/  MUFU.EX2 R4, R192 ;  /* 0x000000c000047308 */ /* 0x000e620000000800 */
[----:B------:R-:W-:Y:S01]  /*db30*/  STL [R1+0x238], R236 ;  /* 0x000238ec01007387 */ /* 0x000fe20000100800 */
[----:B--2---:R-:W-:-:S03]  /*db40*/  IMAD.MOV.U32 R193, RZ, RZ, R197 ;  /* 0x000000ffffc17224 */ /* 0x004fc600078e00c5 */
[----:B------:R-:W-:Y:S01]  /*db50*/  STL [R1+0x23c], R237 ;  /* 0x00023ced01007387 */ /* 0x000fe20000100800 */
[----:B------:R-:W-:-:S03]  /*db60*/  FMUL.FTZ R197, R82, R3 ;  /* 0x0000000352c57220 */ /* 0x000fc60000410000 */
[----:B------:R2:W-:Y:S01]  /*db70*/  STL [R1], R0 ;  /* 0x0000000001007387 */ /* 0x0005e20000100800 */
[----:B-1----:R-:W-:Y:S01]  /*db80*/  F2FP.F16.F32.PACK_AB R82, R4, R7 ;  /* 0x000000070452723e */ /* 0x002fe200000000ff */
[----:B--2---:R-:W-:-:S04]  /*db90*/  FADD.FTZ R0, R7, R19 ;  /* 0x0000001307007221 */ /* 0x004fc80000010000 */
[----:B------:R-:W-:Y:S01]  /*dba0*/  FADD.FTZ R4, R4, R0 ;  /* 0x0000000004047221 */ /* 0x000fe20000010000 */
[----:B------:R-:W-:Y:S01]  /*dbb0*/  VIADD R0, R49, 0x1 ;  /* 0x0000000131007836 */ /* 0x000fe20000000000 */
[----:B------:R-:W-:Y:S01]  /*dbc0*/  F2FP.F16.F32.PACK_AB R22, R14, R15 ;  /* 0x0000000f0e16723e */ /* 0x000fe200000000ff */
[----:B------:R-:W-:Y:S02]  /*dbd0*/  IMAD.MOV.U32 R140, RZ, RZ, R238 ;  /* 0x000000ffff8c7224 */ /* 0x000fe400078e00ee */
[----:B------:R-:W-:Y:S01]  /*dbe0*/  FADD.FTZ R2, R12, R20 ;  /* 0x000000140c027221 */ /* 0x000fe20000010000 */
[----:B------:R-:W-:Y:S01]  /*dbf0*/  IMAD.MOV.U32 R192, RZ, RZ, R196 ;  /* 0x000000ffffc07224 */ /* 0x000fe200078e00c4 */
[----:B------:R-:W-:Y:S01]  /*dc00*/  LOP3.LUT R160, R29, R0, RZ, 0x3c, !PT ;  /* 0x000000001da07212 */ /* 0x000fe200078e3cff */
[----:B------:R-:W-:Y:S02]  /*dc10*/  IMAD.MOV.U32 R152, RZ, RZ, R16 ;  /* 0x000000ffff987224 */ /* 0x000fe400078e0010 */
[----:B------:R-:W-:Y:S01]  /*dc20*/  FMUL.FTZ R239, R171, R3 ;  /* 0x00000003abef7220 */ /* 0x000fe20000410000 */
[----:B------:R-:W-:Y:S01]  /*dc30*/  IMAD.MOV.U32 R8, RZ, RZ, R242 ;  /* 0x000000ffff087224 */ /* 0x000fe200078e00f2 */
[----:B------:R-:W-:Y:S01]  /*dc40*/  LOP3.LUT R0, R160, R199, RZ, 0x3c, !PT ;  /* 0x000000c7a0007212 */ /* 0x000fe200078e3cff */
[----:B------:R-:W-:Y:S01]  /*dc50*/  FMUL.FTZ R238, R170, R3 ;  /* 0x00000003aaee7220 */ /* 0x000fe20000410000 */
[----:B------:R-:W-:-:S02]  /*dc60*/  IMAD.MOV.U32 R170, RZ, RZ, R243 ;  /* 0x000000ffffaa7224 */ /* 0x000fc400078e00f3 */
[-C--:B------:R-:W-:Y:S01]  /*dc70*/  FMUL.FTZ R137, R138, R3.reuse ;  /* 0x000000038a897220 */ /* 0x080fe20000410000 */
[----:B------:R-:W-:Y:S01]  /*dc80*/  FMUL.FTZ R136, R139, R3 ;  /* 0x000000038b887220 */ /* 0x000fe20000410000 */
[----:B------:R-:W-:-:S04]  /*dc90*/  IMAD.WIDE.U32 R14, R0, -0x326172a9, RZ ;  /* 0xcd9e8d57000e7825 */ /* 0x000fc800078e00ff */
[----:B------:R-:W-:Y:S01]  /*dca0*/  FADD.FTZ R16, R9, R2 ;  /* 0x0000000209107221 */ /* 0x000fe20000010000 */
[-C--:B------:R-:W-:Y:S01]  /*dcb0*/  FMUL.FTZ R235, R162, R3.reuse ;  /* 0x00000003a2eb7220 */ /* 0x080fe20000410000 */
[----:B------:R-:W-:Y:S01]  /*dcc0*/  FMUL.FTZ R244, R163, R3 ;  /* 0x00000003a3f47220 */ /* 0x000fe20000410000 */
[----:B------:R-:W-:Y:S01]  /*dcd0*/  IMAD.MOV.U32 R191, RZ, RZ, R172 ;  /* 0x000000ffffbf7224 */ /* 0x000fe200078e00ac */
[----:B------:R-:W-:Y:S01]  /*dce0*/  LOP3.LUT R2, R15, R170, R192, 0x96, !PT ;  /* 0x000000aa0f027212 */ /* 0x000fe200078e96c0 */
[----:B------:R-:W-:Y:S01]  /*dcf0*/  IMAD.MOV.U32 R42, RZ, RZ, R221 ;  /* 0x000000ffff2a7224 */ /* 0x000fe200078e00dd */
[----:B------:R-:W-:Y:S01]  /*dd00*/  LOP3.LUT R0, R251, R51, R14, 0x96, !PT ;  /* 0x00000033fb007212 */ /* 0x000fe200078e960e */
        /* <DEDUP_REMOVED lines=22> */
[----:B------:R1:W2:Y:S01]  /*de70*/  MUFU.EX2 R17, R195 ;  /* 0x000000c300117308 */ /* 0x0002a20000000800 */
[----:B------:R-:W-:Y:S01]  /*de80*/  IMAD.WIDE.U32 R2, R2, -0x2daee0ad, RZ ;  /* 0xd2511f5302027825 */ /* 0x000fe200078e00ff */
[----:B------:R-:W-:Y:S01]  /*de90*/  PRMT R61, R24, 0x7610, R61 ;  /* 0x00007610183d7816 */ /* 0x000fe2000000003d */
[----:B------:R-:W3:Y:S03]  /*dea0*/  LDL.LU R49, [R1+0x268] ;  /* 0x0002680001317983 */ /* 0x000ee60000300800 */
[----:B------:R-:W-:Y:S01]  /*deb0*/  LOP3.LUT R3, R3, R52, R30, 0x96, !PT ;  /* 0x0000003403037212 */ /* 0x000fe200078e961e */
[----:B------:R-:W-:-:S02]  /*dec0*/  IMAD.MOV.U32 R154, RZ, RZ, R13 ;  /* 0x000000ffff9a7224 */ /* 0x000fc400078e000d */
[----:B-1----:R-:W-:Y:S02]  /*ded0*/  IMAD.MOV.U32 R195, RZ, RZ, R8 ;  /* 0x000000ffffc37224 */ /* 0x002fe400078e0008 */
[----:B------:R-:W-:Y:S01]  /*dee0*/  IMAD.WIDE.U32 R8, R0, -0x2daee0ad, RZ ;  /* 0xd2511f5300087825 */ /* 0x000fe200078e00ff */
[----:B------:R1:W4:Y:S04]  /*def0*/  MUFU.EX2 R7, R208 ;  /* 0x000000d000077308 */ /* 0x0003280000000800 */
[----:B------:R-:W-:Y:S01]  /*df00*/  LOP3.LUT R0, R9, R171, R2, 0x96, !PT ;  /* 0x000000ab09007212 */ /* 0x000fe200078e9602 */
[----:B------:R-:W-:-:S04]  /*df10*/  IMAD.WIDE.U32 R2, R3, -0x326172a9, RZ ;  /* 0xcd9e8d5703027825 */ /* 0x000fc800078e00ff */
[----:B------:R-:W-:Y:S01]  /*df20*/  IMAD.WIDE.U32 R12, R0, -0x326172a9, RZ ;  /* 0xcd9e8d57000c7825 */ /* 0x000fe200078e00ff */
[----:B------:R-:W-:-:S03]  /*df30*/  LOP3.LUT R3, R3, R195, R250, 0x96, !PT ;  /* 0x000000c303037212 */ /* 0x000fc600078e96fa */
[----:B-1----:R-:W-:-:S05]  /*df40*/  IMAD.MOV.U32 R208, RZ, RZ, R156 ;  /* 0x000000ffffd07224 */ /* 0x002fca00078e009c */
[----:B------:R-:W-:Y:S01]  /*df50*/  LOP3.LUT R0, R13, R208, R2, 0x96, !PT ;  /* 0x000000d00d007212 */ /* 0x000fe200078e9602 */
[----:B------:R-:W-:Y:S02]  /*df60*/  IMAD.MOV.U32 R143, RZ, RZ, R11 ;  /* 0x000000ffff8f7224 */ /* 0x000fe400078e000b */
[----:B------:R-:W-:Y:S02]  /*df70*/  IMAD.MOV.U32 R142, RZ, RZ, R10 ;  /* 0x000000ffff8e7224 */ /* 0x000fe400078e000a */
[----:B------:R-:W-:-:S04]  /*df80*/  IMAD.WIDE.U32 R2, R3, -0x2daee0ad, RZ ;  /* 0xd2511f5303027825 */ /* 0x000fc800078e00ff */
[----:B------:R-:W-:Y:S01]  /*df90*/  IMAD.WIDE.U32 R10, R0, -0x2daee0ad, RZ ;  /* 0xd2511f53000a7825 */ /* 0x000fe200078e00ff */
[----:B------:R-:W-:-:S04]  /*dfa0*/  LOP3.LUT R3, R3, R139, R8, 0x96, !PT ;  /* 0x0000008b03037212 */ /* 0x000fc800078e9608 */
[----:B------:R-:W-:Y:S01]  /*dfb0*/  LOP3.LUT R2, R11, R138, R2, 0x96, !PT ;  /* 0x0000008a0b027212 */ /* 0x000fe200078e9602 */
[----:B------:R-:W-:-:S04]  /*dfc0*/  IMAD.WIDE.U32 R8, R3, -0x326172a9, RZ ;  /* 0xcd9e8d5703087825 */ /* 0x000fc800078e00ff */
[----:B--2---:R-:W-:Y:S01]  /*dfd0*/  FADD.FTZ R0, R17, R4 ;  /* 0x0000000411007221 */ /* 0x004fe20000010000 */
[----:B------:R-:W-:-:S04]  /*dfe0*/  IMAD.WIDE.U32 R2, R2, -0x326172a9, RZ ;  /* 0xcd9e8d5702027825 */ /* 0x000fc800078e00ff */
[----:B----4-:R-:W-:Y:S01]  /*dff0*/  FADD.FTZ R11, R7, R0 ;  /* 0x00000000070b7221 */ /* 0x010fe20000010000 */
[----:B------:R-:W1:Y:S01]  /*e000*/  MUFU.EX2 R13, R194 ;  /* 0x000000c2000d7308 */ /* 0x000e620000000800 */
[----:B------:R-:W-:-:S07]  /*e010*/  LOP3.LUT R0, R3, R245, R8, 0x96, !PT ;  /* 0x000000f503007212 */ /* 0x000fce00078e9608 */
[----:B------:R-:W2:Y:S01]  /*e020*/  MUFU.EX2 R8, R207 ;  /* 0x000000cf00087308 */ /* 0x000ea20000000800 */
[C---:B------:R-:W-:Y:S02]  /*e030*/  LOP3.LUT R4, R0.reuse, 0xffff, RZ, 0xc0, !PT ;  /* 0x0000ffff00047812 */ /* 0x040fe400078ec0ff */
[----:B------:R-:W-:Y:S02]  /*e040*/  F2FP.F16.F32.PACK_AB R81, R7, R17 ;  /* 0x000000110751723e */ /* 0x000fe400000000ff */
[----:B------:R-:W-:Y:S02]  /*e050*/  SHF.R.U32.HI R4, RZ, 0x8, R4 ;  /* 0x00000008ff047819 */ /* 0x000fe40000011604 */
[----:B------:R-:W-:Y:S01]  /*e060*/  LOP3.LUT R7, R0, 0xff, RZ, 0xc0, !PT ;  /* 0x000000ff00077812 */ /* 0x000fe200078ec0ff */
[----:B------:R-:W-:Y:S01]  /*e070*/  @!P5 HADD2 R62, -R61.H0_H0, -RZ.H0_H0 ;  /* 0xa00000ff3d3ed230 */ /* 0x000fe20000000900 */
[----:B------:R-:W-:Y:S02]  /*e080*/  F2FP.F16.F32.PACK_AB R186, R60, R63 ;  /* 0x0000003f3cba723e */ /* 0x000fe400000000ff */
[----:B------:R-:W-:Y:S01]  /*e090*/  PRMT R60, R24, 0x7632, R60 ;  /* 0x00007632183c7816 */ /* 0x000fe2000000003c */
[----:B------:R-:W-:Y:S01]  /*e0a0*/  IMAD.MOV.U32 R17, RZ, RZ, R52 ;  /* 0x000000ffff117224 */ /* 0x000fe200078e0034 */
[----:B------:R-:W-:-:S02]  /*e0b0*/  ISETP.GE.U32.AND P1, PT, R200, R7, PT ;  /* 0x00000007c800720c */ /* 0x000fc40003f26070 */
[----:B------:R-:W-:Y:S02]  /*e0c0*/  LOP3.LUT R4, R4, 0xffff, RZ, 0xc0, !PT ;  /* 0x0000ffff04047812 */ /* 0x000fe400078ec0ff */
[----:B------:R-:W-:Y:S02]  /*e0d0*/  PRMT R52, R61, 0x5410, R60 ;  /* 0x000054103d347816 */ /* 0x000fe4000000003c */
[----:B------:R-:W-:Y:S02]  /*e0e0*/  @!P5 PRMT R61, R62, 0x5410, RZ ;  /* 0x000054103e3dd816 */ /* 0x000fe400000000ff */
[----:B------:R-:W-:Y:S01]  /*e0f0*/  ISETP.GE.U32.AND P5, PT, R200, R4, PT ;  /* 0x00000004c800720c */ /* 0x000fe20003fa6070 */
[----:B-1----:R-:W-:Y:S01]  /*e100*/  FADD.FTZ R4, R13, R16 ;  /* 0x000000100d047221 */ /* 0x002fe20000010000 */
[C---:B--2---:R-:W-:Y:S01]  /*e110*/  F2FP.F16.F32.PACK_AB R7, R8.reuse, R13 ;  /* 0x0000000d0807723e */ /* 0x044fe200000000ff */
[----:B------:R-:W-:Y:S02]  /*e120*/  @!P0 HADD2 R68, -R60.H0_H0, -RZ.H0_H0 ;  /* 0xa00000ff3c448230 */ /* 0x000fe40000000900 */
[----:B------:R-:W-:Y:S01]  /*e130*/  FADD.FTZ R8, R8, R4 ;  /* 0x0000000408087221 */ /* 0x000fe20000010000 */
[----:B------:R-:W-:-:S02]  /*e140*/  PRMT R69, R7, 0x7610, R69 ;  /* 0x0000761007457816 */ /* 0x000fc40000000045 */
[--C-:B------:R-:W-:Y:S02]  /*e150*/  SHF.R.U32.HI R4, RZ, 0x18, R0.reuse ;  /* 0x00000018ff047819 */ /* 0x100fe40000011600 */
[----:B------:R-:W-:Y:S01]  /*e160*/  SHF.R.U32.HI R0, RZ, 0x10, R0 ;  /* 0x00000010ff007819 */ /* 0x000fe20000011600 */
[----:B------:R-:W-:Y:S01]  /*e170*/  @!P1 HADD2 R70, -R69.H0_H0, -RZ.H0_H0 ;  /* 0xa00000ff45469230 */ /* 0x000fe20000000900 */
[----:B------:R-:W-:Y:S02]  /*e180*/  @!P0 PRMT R60, R68, 0x5410, RZ ;  /* 0x00005410443c8816 */ /* 0x000fe400000000ff */
[----:B------:R-:W-:Y:S01]  /*e190*/  PRMT R68, R7, 0x7632, R68 ;  /* 0x0000763207447816 */ /* 0x000fe20000000044 */
[----:B------:R-:W-:Y:S01]  /*e1a0*/  IMAD.MOV.U32 R156, RZ, RZ, R191 ;  /* 0x000000ffff9c7224 */ /* 0x000fe200078e00bf */
[----:B------:R-:W-:Y:S02]  /*e1b0*/  LOP3.LUT R0, R0, 0xff, RZ, 0xc0, !PT ;  /* 0x000000ff00007812 */ /* 0x000fe400078ec0ff */
[----:B------:R-:W-:Y:S01]  /*e1c0*/  PRMT R191, R69, 0x5410, R68 ;  /* 0x0000541045bf7816 */ /* 0x000fe20000000044 */
[----:B------:R-:W-:Y:S01]  /*e1d0*/  @!P5 HADD2 R80, -R68.H0_H0, -RZ.H0_H0 ;  /* 0xa00000ff4450d230 */ /* 0x000fe20000000900 */
[----:B------:R-:W-:-:S02]  /*e1e0*/  @!P1 PRMT R69, R70, 0x5410, RZ ;  /* 0x0000541046459816 */ /* 0x000fc400000000ff */
[----:B------:R-:W-:Y:S01]  /*e1f0*/  ISETP.GE.U32.AND P1, PT, R200, R0, PT ;  /* 0x00000000c800720c */ /* 0x000fe20003f26070 */
[----:B------:R-:W1:Y:S01]  /*e200*/  MUFU.EX2 R13, R213 ;  /* 0x000000d5000d7308 */ /* 0x000e620000000800 */
[----:B------:R-:W-:Y:S02]  /*e210*/  LOP3.LUT R0, R2, 0xff, RZ, 0xc0, !PT ;  /* 0x000000ff02007812 */ /* 0x000fe400078ec0ff */
[----:B------:R-:W-:Y:S02]  /*e220*/  F2FP.F16.F32.PACK_AB R21, R47, R21 ;  /* 0x000000152f15723e */ /* 0x000fe400000000ff */
[----:B------:R-:W-:Y:S02]  /*e230*/  @!P5 PRMT R68, R80, 0x5410, RZ ;  /* 0x000054105044d816 */ /* 0x000fe400000000ff */
[----:B------:R-:W-:Y:S02]  /*e240*/  LOP3.LUT R9, R9, R140, R12, 0x96, !PT ;  /* 0x0000008c09097212 */ /* 0x000fe400078e960c */
[----:B------:R-:W-:Y:S01]  /*e250*/  ISETP.GE.U32.AND P5, PT, R200, R0, PT ;  /* 0x00000000c800720c */ /* 0x000fe20003fa6070 */
[----:B------:R-:W2:Y:S01]  /*e260*/  MUFU.EX2 R12, R223 ;  /* 0x000000df000c7308 */ /* 0x000ea20000000800 */
[----:B------:R-:W-:-:S02]  /*e270*/  LOP3.LUT R0, R2, 0xffff, RZ, 0xc0, !PT ;  /* 0x0000ffff02007812 */ /* 0x000fc400078ec0ff */
[----:B------:R-:W-:Y:S02]  /*e280*/  PRMT R67, R21, 0x7610, R67 ;  /* 0x0000761015437816 */ /* 0x000fe40000000043 */
[----:B------:R-:W-:Y:S02]  /*e290*/  SHF.R.U32.HI R0, RZ, 0x8, R0 ;  /* 0x00000008ff007819 */ /* 0x000fe40000011600 */
[----:B------:R-:W-:Y:S01]  /*e2a0*/  F2FP.F16.F32.PACK_AB R187, R65, R66 ;  /* 0x0000004241bb723e */ /* 0x000fe200000000ff */
[----:B------:R-:W-:Y:S01]  /*e2b0*/  @!P1 HADD2 R83, -R67.H0_H0, -RZ.H0_H0 ;  /* 0xa00000ff43539230 */ /* 0x000fe20000000900 */
[----:B------:R-:W-:Y:S01]  /*e2c0*/  PRMT R66, R21, 0x7632, R66 ;  /* 0x0000763215427816 */ /* 0x000fe20000000042 */
[----:B------:R-:W-:Y:S01]  /*e2d0*/  IMAD.MOV.U32 R194, RZ, RZ, R195 ;  /* 0x000000ffffc27224 */ /* 0x000fe200078e00c3 */
[----:B------:R-:W-:Y:S02]  /*e2e0*/  LOP3.LUT R0, R0, 0xffff, RZ, 0xc0, !PT ;  /* 0x0000ffff00007812 */ /* 0x000fe400078ec0ff */
[----:B------:R-:W-:-:S02]  /*e2f0*/  PRMT R195, R67, 0x5410, R66 ;  /* 0x0000541043c37816 */ /* 0x000fc40000000042 */
[----:B------:R-:W-:Y:S02]  /*e300*/  @!P1 PRMT R67, R83, 0x5410, RZ ;  /* 0x0000541053439816 */ /* 0x000fe400000000ff */
[----:B------:R-:W-:Y:S01]  /*e310*/  ISETP.GE.U32.AND P1, PT, R200, R0, PT ;  /* 0x00000000c800720c */ /* 0x000fe20003f26070 */
[----:B-1----:R-:W-:Y:S01]  /*e320*/  FADD.FTZ R0, R13, R11 ;  /* 0x0000000b0d007221 */ /* 0x002fe20000010000 */
[C---:B--2---:R-:W-:Y:S01]  /*e330*/  F2FP.F16.F32.PACK_AB R80, R12.reuse, R13 ;  /* 0x0000000d0c50723e */ /* 0x044fe200000000ff */
[----:B------:R-:W-:Y:S02]  /*e340*/  IMAD.MOV.U32 R223, RZ, RZ, R33 ;  /* 0x000000ffffdf7224 */ /* 0x000fe400078e0021 */
[----:B------:R-:W-:Y:S02]  /*e350*/  FADD.FTZ R11, R12, R0 ;  /* 0x000000000c0b7221 */ /* 0x000fe40000010000 */
[----:B------:R1:W-:Y:S02]  /*e360*/  MUFU.EX2 R12, R214 ;  /* 0x000000d6000c7308 */ /* 0x0003e40000000800 */
[----:B-1----:R-:W-:-:S02]  /*e370*/  IMAD.MOV.U32 R214, RZ, RZ, R32 ;  /* 0x000000ffffd67224 */ /* 0x002fc400078e0020 */
[----:B------:R-:W2:Y:S01]  /*e380*/  LDL.LU.64 R32, [R1+0x38] ;  /* 0x0000380001207983 */ /* 0x000ea20000300a00 */
[----:B------:R-:W-:-:S03]  /*e390*/  ISETP.GE.U32.AND P0, PT, R200, R4, PT ;  /* 0x00000004c800720c */ /* 0x000fc60003f06070 */
[----:B------:R-:W-:Y:S08]  /*e3a0*/  MUFU.EX2 R16, R210 ;  /* 0x000000d200107308 */ /* 0x000ff00000000800 */
[----:B------:R-:W1:Y:S01]  /*e3b0*/  MUFU.EX2 R4, R209 ;  /* 0x000000d100047308 */ /* 0x000e620000000800 */
[--C-:B------:R-:W-:Y:S01]  /*e3c0*/  SHF.R.U32.HI R7, RZ, 0x10, R2.reuse ;  /* 0x00000010ff077819 */ /* 0x100fe20000011602 */
[----:B------:R-:W-:Y:S01]  /*e3d0*/  @!P0 HADD2 R71, -R66.H0_H0, -RZ.H0_H0 ;  /* 0xa00000ff42478230 */ /* 0x000fe20000000900 */
[----:B------:R-:W-:-:S04]  /*e3e0*/  SHF.R.U32.HI R2, RZ, 0x18, R2 ;  /* 0x00000018ff027819 */ /* 0x000fc80000011602 */
[----:B------:R-:W-:Y:S01]  /*e3f0*/  @!P0 PRMT R66, R71, 0x5410, RZ ;  /* 0x0000541047428816 */ /* 0x000fe200000000ff */
[----:B-1----:R-:W-:Y:S01]  /*e400*/  FADD.FTZ R8, R4, R8 ;  /* 0x0000000804087221 */ /* 0x002fe20000010000 */
[----:B------:R-:W-:Y:S02]  /*e410*/  F2FP.F16.F32.PACK_AB R4, R16, R4 ;  /* 0x000000041004723e */ /* 0x000fe400000000ff */
[----:B------:R-:W-:Y:S02]  /*e420*/  ISETP.GE.U32.AND P0, PT, R200, R2, PT ;  /* 0x00000002c800720c */ /* 0x000fe40003f06070 */
[C---:B------:R-:W-:Y:S01]  /*e430*/  PRMT R65, R4.reuse, 0x7610, R65 ;  /* 0x0000761004417816 */ /* 0x040fe20000000041 */
[----:B------:R-:W-:Y:S01]  /*e440*/  IMAD.WIDE.U32 R2, R9, -0x2daee0ad, RZ ;  /* 0xd2511f5309027825 */ /* 0x000fe200078e00ff */
[----:B------:R-:W-:-:S03]  /*e450*/  PRMT R64, R4, 0x7632, R64 ;  /* 0x0000763204407816 */ /* 0x000fc60000000040 */
[----:B------:R-:W-:Y:S01]  /*e460*/  @!P5 HADD2 R85, -R65.H0_H0, -RZ.H0_H0 ;  /* 0xa00000ff4155d230 */ /* 0x000fe20000000900 */
[----:B------:R-:W-:Y:S01]  /*e470*/  LOP3.LUT R4, R7, 0xff, RZ, 0xc0, !PT ;  /* 0x000000ff07047812 */ /* 0x000fe200078ec0ff */
[----:B------:R-:W-:Y:S01]  /*e480*/  IMAD.MOV.U32 R207, RZ, RZ, R170 ;  /* 0x000000ffffcf7224 */ /* 0x000fe200078e00aa */
[----:B------:R-:W-:Y:S02]  /*e490*/  LOP3.LUT R0, R3, R246, R10, 0x96, !PT ;  /* 0x000000f603007212 */ /* 0x000fe400078e960a */
[----:B------:R-:W-:Y:S02]  /*e4a0*/  PRMT R170, R65, 0x5410, R64 ;  /* 0x0000541041aa7816 */ /* 0x000fe40000000040 */
[----:B------:R-:W-:Y:S02]  /*e4b0*/  @!P5 PRMT R65, R85, 0x5410, RZ ;  /* 0x000054105541d816 */ /* 0x000fe400000000ff */
[----:B------:R-:W-:Y:S02]  /*e4c0*/  ISETP.GE.U32.AND P5, PT, R200, R4, PT ;  /* 0x00000004c800720c */ /* 0x000fe40003fa6070 */
[----:B------:R-:W-:Y:S01]  /*e4d0*/  SHF.R.U32.HI R4, RZ, 0x10, R0 ;  /* 0x00000010ff047819 */ /* 0x000fe20000011600 */
[----:B------:R-:W-:Y:S01]  /*e4e0*/  @!P1 HADD2 R84, -R64.H0_H0, -RZ.H0_H0 ;  /* 0xa00000ff40549230 */ /* 0x000fe20000000900 */
[----:B------:R-:W-:-:S02]  /*e4f0*/  PRMT R62, R22, 0x7632, R62 ;  /* 0x00007632163e7816 */ /* 0x000fc4000000003e */
[----:B------:R-:W-:Y:S01]  /*e500*/  LOP3.LUT R4, R4, 0xff, RZ, 0xc0, !PT ;  /* 0x000000ff04047812 */ /* 0x000fe200078ec0ff */
[----:B------:R-:W-:Y:S01]  /*e510*/  IMAD.MOV.U32 R70, RZ, RZ, R17 ;  /* 0x000000ffff467224 */ /* 0x000fe200078e0011 */
[----:B------:R-:W-:Y:S01]  /*e520*/  @!P1 PRMT R64, R84, 0x5410, RZ ;  /* 0x0000541054409816 */ /* 0x000fe200000000ff */
[----:B------:R-:W-:Y:S01]  /*e530*/  @!P0 HADD2 R86, -R62.H0_H0, -RZ.H0_H0 ;  /* 0xa00000ff3e568230 */ /* 0x000fe20000000900 */
[----:B------:R-:W-:Y:S01]  /*e540*/  PRMT R63, R22, 0x7610, R63 ;  /* 0x00007610163f7816 */ /* 0x000fe2000000003f */
[----:B------:R1:W4:Y:S01]  /*e550*/  MUFU.EX2 R17, R215 ;  /* 0x000000d700117308 */ /* 0x0003220000000800 */
[----:B------:R-:W-:Y:S02]  /*e560*/  ISETP.GE.U32.AND P1, PT, R200, R4, PT ;  /* 0x00000004c800720c */ /* 0x000fe40003f26070 */
[----:B------:R-:W-:Y:S01]  /*e570*/  LOP3.LUT R4, R0, 0xff, RZ, 0xc0, !PT ;  /* 0x000000ff00047812 */ /* 0x000fe200078ec0ff */
[----:B------:R-:W-:Y:S02]  /*e580*/  @!P5 HADD2 R87, -R63.H0_H0, -RZ.H0_H0 ;  /* 0xa00000ff3f57d230 */ /* 0x000fe40000000900 */
[----:B-1----:R-:W-:-:S02]  /*e590*/  IMAD.MOV.U32 R215, RZ, RZ, R207 ;  /* 0x000000ffffd77224 */ /* 0x002fc400078e00cf */
[----:B------:R-:W-:Y:S01]  /*e5a0*/  IMAD.MOV.U32 R207, RZ, RZ, R171 ;  /* 0x000000ffffcf7224 */ /* 0x000fe200078e00ab */
[----:B------:R-:W-:Y:S02]  /*e5b0*/  PRMT R171, R63, 0x5410, R62 ;  /* 0x000054103fab7816 */ /* 0x000fe4000000003e */
[----:B------:R-:W-:Y:S02]  /*e5c0*/  @!P0 PRMT R62, R86, 0x5410, RZ ;  /* 0x00005410563e8816 */ /* 0x000fe400000000ff */
[----:B------:R-:W-:Y:S02]  /*e5d0*/  ISETP.GE.U32.AND P0, PT, R200, R4, PT ;  /* 0x00000004c800720c */ /* 0x000fe40003f06070 */
[----:B------:R-:W-:-:S04]  /*e5e0*/  LOP3.LUT R4, R0, 0xffff, RZ, 0xc0, !PT ;  /* 0x0000ffff00047812 */ /* 0x000fc800078ec0ff */
[----:B------:R-:W-:-:S04]  /*e5f0*/  SHF.R.U32.HI R4, RZ, 0x8, R4 ;  /* 0x00000008ff047819 */ /* 0x000fc80000011604 */
[----:B------:R-:W-:Y:S02]  /*e600*/  LOP3.LUT R4, R4, 0xffff, RZ, 0xc0, !PT ;  /* 0x0000ffff04047812 */ /* 0x000fe400078ec0ff */
[----:B------:R-:W-:Y:S02]  /*e610*/  @!P5 PRMT R63, R87, 0x5410, RZ ;  /* 0x00005410573fd816 */ /* 0x000fe400000000ff */
[----:B------:R-:W-:Y:S02]  /*e620*/  ISETP.GE.U32.AND P5, PT, R200, R4, PT ;  /* 0x00000004c800720c */ /* 0x000fe40003fa6070 */
[----:B----4-:R-:W-:-:S04]  /*e630*/  F2FP.F16.F32.PACK_AB R4, R17, R12 ;  /* 0x0000000c1104723e */ /* 0x010fc800000000ff */
[C---:B------:R-:W-:Y:S02]  /*e640*/  PRMT R57, R4.reuse, 0x7610, R57 ;  /* 0x0000761004397816 */ /* 0x040fe40000000039 */
[----:B------:R-:W-:-:S03]  /*e650*/  PRMT R56, R4, 0x7632, R56 ;  /* 0x0000763204387816 */ /* 0x000fc60000000038 */
[----:B------:R-:W-:Y:S01]  /*e660*/  @!P0 HADD2 R96, -R57.H0_H0, -RZ.H0_H0 ;  /* 0xa00000ff39608230 */ /* 0x000fe20000000900 */
[----:B------:R-:W-:Y:S02]  /*e670*/  SHF.R.U32.HI R0, RZ, 0x18, R0 ;  /* 0x00000018ff007819 */ /* 0x000fe40000011600 */
[----:B------:R-:W-:Y:S02]  /*e680*/  PRMT R213, R57, 0x5410, R56 ;  /* 0x0000541039d57816 */ /* 0x000fe40000000038 */
[----:B------:R-:W-:Y:S02]  /*e690*/  @!P0 PRMT R57, R96, 0x5410, RZ ;  /* 0x0000541060398816 */ /* 0x000fe400000000ff */
[----:B------:R-:W-:Y:S02]  /*e6a0*/  ISETP.GE.U32.AND P0, PT, R200, R0, PT ;  /* 0x00000000c800720c */ /* 0x000fe40003f06070 */
[C---:B------:R-:W-:Y:S02]  /*e6b0*/  PRMT R50, R18.reuse, 0x7632, R50 ;  /* 0x0000763212327816 */ /* 0x040fe40000000032 */
[----:B------:R-:W-:Y:S01]  /*e6c0*/  PRMT R55, R18, 0x7610, R55 ;  /* 0x0000761012377816 */ /* 0x000fe20000000037 */
[----:B------:R-:W-:Y:S01]  /*e6d0*/  FADD.FTZ R7, R16, R8 ;  /* 0x0000000810077221 */ /* 0x000fe20000010000 */
[----:B------:R-:W-:Y:S01]  /*e6e0*/  LOP3.LUT R0, R2, 0xff, RZ, 0xc0, !PT ;  /* 0x000000ff02007812 */ /* 0x000fe200078ec0ff */
[----:B------:R-:W-:Y:S01]  /*e6f0*/  MUFU.EX2 R13, R228 ;  /* 0x000000e4000d7308 */ /* 0x000fe20000000800 */
[----:B------:R-:W-:-:S05]  /*e700*/  PRMT R209, R55, 0x5410, R50 ;  /* 0x0000541037d17816 */ /* 0x000fca0000000032 */
[----:B------:R-:W-:Y:S02]  /*e710*/  @!P0 HADD2 R98, -R50.H0_H0, -RZ.H0_H0 ;  /* 0xa00000ff32628230 */ /* 0x000fe40000000900 */
[----:B------:R-:W1:Y:S03]  /*e720*/  MUFU.EX2 R16, R227 ;  /* 0x000000e300107308 */ /* 0x000e660000000800 */
[----:B------:R-:W-:Y:S02]  /*e730*/  @!P0 PRMT R50, R98, 0x5410, RZ ;  /* 0x0000541062328816 */ /* 0x000fe400000000ff */
[----:B------:R-:W-:Y:S02]  /*e740*/  ISETP.GE.U32.AND P0, PT, R200, R0, PT ;  /* 0x00000000c800720c */ /* 0x000fe40003f06070 */
[----:B------:R-:W-:Y:S01]  /*e750*/  SHF.R.U32.HI R0, RZ, 0x10, R2 ;  /* 0x00000010ff007819 */ /* 0x000fe20000011602 */
[----:B------:R-:W-:Y:S01]  /*e760*/  @!P1 HADD2 R99, -R55.H0_H0, -RZ.H0_H0 ;  /* 0xa00000ff37639230 */ /* 0x000fe20000000900 */
[----:B------:R-:W-:-:S02]  /*e770*/  LOP3.LUT R3, R2, 0xffff, RZ, 0xc0, !PT ;  /* 0x0000ffff02037812 */ /* 0x000fc400078ec0ff */
[----:B------:R-:W-:Y:S02]  /*e780*/  SHF.R.U32.HI R4, RZ, 0x18, R2 ;  /* 0x00000018ff047819 */ /* 0x000fe40000011602 */
[----:B------:R-:W-:Y:S02]  /*e790*/  LOP3.LUT R0, R0, 0xff, RZ, 0xc0, !PT ;  /* 0x000000ff00007812 */ /* 0x000fe400078ec0ff */
[----:B------:R-:W-:Y:S01]  /*e7a0*/  SHF.R.U32.HI R2, RZ, 0x8, R3 ;  /* 0x00000008ff027819 */ /* 0x000fe20000011603 */
[----:B------:R-:W-:Y:S01]  /*e7b0*/  @!P5 HADD2 R97, -R56.H0_H0, -RZ.H0_H0 ;  /* 0xa00000ff3861d230 */ /* 0x000fe20000000900 */
[----:B------:R-:W-:Y:S02]  /*e7c0*/  @!P1 PRMT R55, R99, 0x5410, RZ ;  /* 0x0000541063379816 */ /* 0x000fe400000000ff */
[----:B------:R-:W-:Y:S02]  /*e7d0*/  ISETP.GE.U32.AND P1, PT, R200, R0, PT ;  /* 0x00000000c800720c */ /* 0x000fe40003f26070 */
[----:B------:R-:W-:-:S02]  /*e7e0*/  LOP3.LUT R0, R2, 0xffff, RZ, 0xc0, !PT ;  /* 0x0000ffff02007812 */ /* 0x000fc400078ec0ff */
[----:B------:R-:W-:Y:S02]  /*e7f0*/  @!P5 PRMT R56, R97, 0x5410, RZ ;  /* 0x000054106138d816 */ /* 0x000fe400000000ff */
[----:B------:R-:W-:Y:S02]  /*e800*/  ISETP.GE.U32.AND P5, PT, R200, R0, PT ;  /* 0x00000000c800720c */ /* 0x000fe40003fa6070 */
[----:B-1----:R-:W-:Y:S01]  /*e810*/  F2FP.F16.F32.PACK_AB R0, R16, R13 ;  /* 0x0000000d1000723e */ /* 0x002fe200000000ff */
[----:B------:R-:W1:Y:S01]  /*e820*/  MUFU.EX2 R9, R230 ;  /* 0x000000e600097308 */ /* 0x000e620000000800 */
[----:B------:R-:W-:Y:S02]  /*e830*/  FADD.FTZ R2, R12, R7 ;  /* 0x000000070c027221 */ /* 0x000fe40000010000 */
[C---:B------:R-:W-:Y:S02]  /*e840*/  PRMT R47, R0.reuse, 0x7610, R47 ;  /* 0x00007610002f7816 */ /* 0x040fe4000000002f */
[----:B------:R-:W-:-:S03]  /*e850*/  PRMT R46, R0, 0x7632, R46 ;  /* 0x00007632002e7816 */ /* 0x000fc6000000002e */
[----:B------:R-:W4:Y:S01]  /*e860*/  MUFU.EX2 R8, R231 ;  /* 0x000000e700087308 */ /* 0x000f220000000800 */
[----:B------:R-:W-:Y:S02]  /*e870*/  @!P0 HADD2 R124, -R47.H0_H0, -RZ.H0_H0 ;  /* 0xa00000ff2f7c8230 */ /* 0x000fe40000000900 */
[----:B------:R-:W-:-:S05]  /*e880*/  IMAD.MOV.U32 R227, RZ, RZ, R194 ;  /* 0x000000ffffe37224 */ /* 0x000fca00078e00c2 */
[----:B------:R-:W-:Y:S01]  /*e890*/  MUFU.EX2 R10, R211 ;  /* 0x000000d3000a7308 */ /* 0x000fe20000000800 */
[----:B------:R-:W-:-:S07]  /*e8a0*/  PRMT R194, R47, 0x5410, R46 ;  /* 0x000054102fc27816 */ /* 0x000fce000000002e */
[----:B------:R-:W3:Y:S01]  /*e8b0*/  MUFU.EX2 R12, R212 ;  /* 0x000000d4000c7308 */ /* 0x000ee20000000800 */
[----:B------:R-:W-:Y:S02]  /*e8c0*/  @!P0 PRMT R47, R124, 0x5410, RZ ;  /* 0x000054107c2f8816 */ /* 0x000fe400000000ff */
[----:B------:R-:W-:-:S05]  /*e8d0*/  ISETP.GE.U32.AND P0, PT, R200, R4, PT ;  /* 0x00000004c800720c */ /* 0x000fca0003f06070 */
[----:B------:R-:W3:Y:S01]  /*e8e0*/  MUFU.EX2 R7, R232 ;  /* 0x000000e800077308 */ /* 0x000ee20000000800 */
[----:B-1----:R-:W-:-:S07]  /*e8f0*/  FADD.FTZ R0, R9, R11 ;  /* 0x0000000b09007221 */ /* 0x002fce0000010000 */
[----:B------:R-:W1:Y:S01]  /*e900*/  MUFU.EX2 R4, R233 ;  /* 0x000000e900047308 */ /* 0x000e620000000800 */
[----:B----4-:R-:W-:Y:S01]  /*e910*/  FADD.FTZ R3, R8, R0 ;  /* 0x0000000008037221 */ /* 0x010fe20000010000 */
[----:B---3--:R-:W-:Y:S01]  /*e920*/  F2FP.F16.F32.PACK_AB R0, R12, R10 ;  /* 0x0000000a0c00723e */ /* 0x008fe200000000ff */
[----:B------:R-:W-:-:S03]  /*e930*/  FADD.FTZ R2, R17, R2 ;  /* 0x0000000211027221 */ /* 0x000fc60000010000 */
[C---:B------:R-:W-:Y:S02]  /*e940*/  PRMT R45, R0.reuse, 0x7610, R45 ;  /* 0x00007610002d7816 */ /* 0x040fe4000000002d */
[----:B------:R-:W-:Y:S01]  /*e950*/  PRMT R44, R0, 0x7632, R44 ;  /* 0x00007632002c7816 */ /* 0x000fe2000000002c */
[----:B------:R-:W-:Y:S01]  /*e960*/  FADD.FTZ R0, R7, R3 ;  /* 0x0000000307007221 */ /* 0x000fe20000010000 */
[----:B------:R-:W-:-:S03]  /*e970*/  FADD.FTZ R2, R13, R2 ;  /* 0x000000020d027221 */ /* 0x000fc60000010000 */
[----:B-1----:R-:W-:Y:S01]  /*e980*/  FADD.FTZ R3, R4, R0 ;  /* 0x0000000004037221 */ /* 0x002fe20000010000 */
[----:B------:R-:W-:Y:S01]  /*e990*/  FADD.FTZ R0, R16, R2 ;  /* 0x0000000210007221 */ /* 0x000fe20000010000 */
[----:B------:R-:W-:Y:S01]  /*e9a0*/  LOP3.LUT R2, R59, R215, R152, 0x96, !PT ;  /* 0x000000d73b027212 */ /* 0x000fe200078e9698 */
[----:B------:R-:W-:Y:S02]  /*e9b0*/  IMAD.MOV.U32 R230, RZ, RZ, R70 ;  /* 0x000000ffffe67224 */ /* 0x000fe400078e0046 */
[----:B------:R1:W-:Y:S01]  /*e9c0*/  STL [R1+0x134], R3 ;  /* 0x0001340301007387 */ /* 0x0003e20000100800 */
[----:B------:R-:W-:Y:S02]  /*e9d0*/  @!P0 HADD2 R125, -R44.H0_H0, -RZ.H0_H0 ;  /* 0xa00000ff2c7d8230 */ /* 0x000fe40000000900 */
[----:B------:R-:W-:Y:S01]  /*e9e0*/  IMAD.MOV.U32 R71, RZ, RZ, R137 ;  /* 0x000000ffff477224 */ /* 0x000fe200078e0089 */
[----:B------:R2:W-:Y:S01]  /*e9f0*/  STL [R1+0x12c], R0 ;  /* 0x00012c0001007387 */ /* 0x0005e20000100800 */
[----:B------:R-:W-:-:S02]  /*ea00*/  IMAD.MOV.U32 R70, RZ, RZ, R143 ;  /* 0x000000ffff467224 */ /* 0x000fc400078e008f */
[-C--:B------:R-:W-:Y:S01]  /*ea10*/  FMUL.FTZ R97, R121, R6.reuse ;  /* 0x0000000679617220 */ /* 0x080fe20000410000 */
[----:B------:R-:W-:Y:S02]  /*ea20*/  IMAD.MOV.U32 R83, RZ, RZ, R141 ;  /* 0x000000ffff537224 */ /* 0x000fe400078e008d */
[-C--:B------:R-:W-:Y:S01]  /*ea30*/  FMUL.FTZ R121, R73, R6.reuse ;  /* 0x0000000649797220 */ /* 0x080fe20000410000 */
[----:B------:R-:W-:Y:S01]  /*ea40*/  IMAD.MOV.U32 R231, RZ, RZ, R208 ;  /* 0x000000ffffe77224 */ /* 0x000fe200078e00d0 */
[----:B------:R-:W-:Y:S01]  /*ea50*/  PRMT R208, R45, 0x5410, R44 ;  /* 0x000054102dd07816 */ /* 0x000fe2000000002c */
[----:B------:R-:W-:Y:S01]  /*ea60*/  IMAD.MOV.U32 R232, RZ, RZ, R223 ;  /* 0x000000ffffe87224 */ /* 0x000fe200078e00df */
[----:B------:R-:W-:Y:S01]  /*ea70*/  @!P0 PRMT R44, R125, 0x5410, RZ ;  /* 0x000054107d2c8816 */ /* 0x000fe200000000ff */
[----:B------:R-:W-:Y:S02]  /*ea80*/  IMAD.MOV.U32 R210, RZ, RZ, R136 ;  /* 0x000000ffffd27224 */ /* 0x000fe400078e0088 */
[-C--:B------:R-:W-:Y:S01]  /*ea90*/  FMUL.FTZ R96, R120, R6.reuse ;  /* 0x0000000678607220 */ /* 0x080fe20000410000 */
[-C--:B------:R-:W-:Y:S01]  /*eaa0*/  FMUL.FTZ R84, R116, R6.reuse ;  /* 0x0000000674547220 */ /* 0x080fe20000410000 */
[----:B------:R-:W-:Y:S01]  /*eab0*/  FMUL.FTZ R85, R117, R6 ;  /* 0x0000000675557220 */ /* 0x000fe20000410000 */
[----:B------:R-:W-:-:S02]  /*eac0*/  IMAD.MOV.U32 R73, RZ, RZ, R140 ;  /* 0x000000ffff497224 */ /* 0x000fc400078e008c */
[----:B-1----:R-:W-:-:S04]  /*ead0*/  IMAD.WIDE.U32 R2, R2, -0x2daee0ad, RZ ;  /* 0xd2511f5302027825 */ /* 0x002fc800078e00ff */
[-C--:B------:R-:W-:Y:S01]  /*eae0*/  FMUL.FTZ R148, R148, R6.reuse ;  /* 0x0000000694947220 */ /* 0x080fe20000410000 */
[-C--:B------:R-:W-:Y:S01]  /*eaf0*/  FMUL.FTZ R149, R149, R6.reuse ;  /* 0x0000000695957220 */ /* 0x080fe20000410000 */
        /* <DEDUP_REMOVED lines=19> */
[----:B------:R-:W-:Y:S01]  /*ec30*/  F2FP.F16.F32.PACK_AB R202, R4, R7 ;  /* 0x0000000704ca723e */ /* 0x000fe200000000ff */
[----:B------:R-:W-:-:S02]  /*ec40*/  IMAD.MOV.U32 R214, RZ, RZ, R83 ;  /* 0x000000ffffd67224 */ /* 0x000fc400078e0053 */
[----:B------:R-:W-:Y:S02]  /*ec50*/  IMAD.MOV.U32 R71, RZ, RZ, R70 ;  /* 0x000000ffff477224 */ /* 0x000fe400078e0046 */
[----:B------:R-:W-:Y:S02]  /*ec60*/  IMAD.MOV.U32 R70, RZ, RZ, R39 ;  /* 0x000000ffff467224 */ /* 0x000fe400078e0027 */
[----:B------:R-:W-:Y:S02]  /*ec70*/  IMAD.MOV.U32 R83, RZ, RZ, R38 ;  /* 0x000000ffff537224 */ /* 0x000fe400078e0026 */
[----:B------:R-:W-:Y:S02]  /*ec80*/  IMAD.MOV.U32 R228, RZ, RZ, R207 ;  /* 0x000000ffffe47224 */ /* 0x000fe400078e00cf */
[----:B------:R-:W-:Y:S02]  /*ec90*/  @!P5 HADD2 R127, -R46.H0_H0, -RZ.H0_H0 ;  /* 0xa00000ff2e7fd230 */ /* 0x000fe40000000900 */
[----:B------:R-:W-:-:S02]  /*eca0*/  @!P1 HADD2 R126, -R45.H0_H0, -RZ.H0_H0 ;  /* 0xa00000ff2d7e9230 */ /* 0x000fc40000000900 */
[----:B------:R-:W-:Y:S02]  /*ecb0*/  IMAD.MOV.U32 R211, RZ, RZ, R139 ;  /* 0x000000ffffd37224 */ /* 0x000fe400078e008b */
[-C--:B------:R-:W-:Y:S01]  /*ecc0*/  FMUL.FTZ R98, R122, R5.reuse ;  /* 0x000000057a627220 */ /* 0x080fe20000410000 */
[----:B------:R-:W-:Y:S01]  /*ecd0*/  IMAD.MOV.U32 R212, RZ, RZ, R138 ;  /* 0x000000ffffd47224 */ /* 0x000fe200078e008a */
[----:B------:R-:W-:Y:S01]  /*ece0*/  @!P5 PRMT R46, R127, 0x5410, RZ ;  /* 0x000054107f2ed816 */ /* 0x000fe200000000ff */
[----:B------:R-:W-:Y:S01]  /*ecf0*/  IMAD.MOV.U32 R207, RZ, RZ, R142 ;  /* 0x000000ffffcf7224 */ /* 0x000fe200078e008e */
[----:B------:R-:W-:Y:S01]  /*ed00*/  @!P1 PRMT R45, R126, 0x5410, RZ ;  /* 0x000054107e2d9816 */ /* 0x000fe200000000ff */
[-C--:B------:R-:W-:Y:S01]  /*ed10*/  FMUL.FTZ R99, R123, R5.reuse ;  /* 0x000000057b637220 */ /* 0x080fe20000410000 */
[-C--:B------:R-:W-:Y:S01]  /*ed20*/  FMUL.FTZ R86, R118, R5.reuse ;  /* 0x0000000576567220 */ /* 0x080fe20000410000 */
[----:B------:R-:W-:Y:S01]  /*ed30*/  FMUL.FTZ R87, R119, R5 ;  /* 0x0000000577577220 */ /* 0x000fe20000410000 */
[----:B--2---:R-:W-:-:S02]  /*ed40*/  LOP3.LUT R0, R3, R230, R32, 0x96, !PT ;  /* 0x000000e603007212 */ /* 0x004fc400078e9620 */
[----:B------:R-:W-:-:S03]  /*ed50*/  LOP3.LUT R3, R217, R51, R58, 0x96, !PT ;  /* 0x00000033d9037212 */ /* 0x000fc600078e963a */
[----:B------:R-:W-:-:S04]  /*ed60*/  IMAD.WIDE.U32 R6, R0, -0x326172a9, RZ ;  /* 0xcd9e8d5700067825 */ /* 0x000fc800078e00ff */
[----:B------:R-:W-:Y:S01]  /*ed70*/  IMAD.WIDE.U32 R38, R3, -0x2daee0ad, RZ ;  /* 0xd2511f5303267825 */ /* 0x000fe200078e00ff */
[----:B------:R-:W-:-:S03]  /*ed80*/  LOP3.LUT R0, R7, R227, R216, 0x96, !PT ;  /* 0x000000e307007212 */ /* 0x000fc600078e96d8 */
[-C--:B------:R-:W-:Y:S01]  /*ed90*/  FMUL.FTZ R150, R150, R5.reuse ;  /* 0x0000000596967220 */ /* 0x080fe20000410000 */
[----:B------:R-:W-:Y:S01]  /*eda0*/  LOP3.LUT R2, R39, R228, R2, 0x96, !PT ;  /* 0x000000e427027212 */ /* 0x000fe200078e9602 */
        /* <DEDUP_REMOVED lines=19> */
[----:B------:R-:W-:-:S04]  /*eee0*/  IMAD.WIDE.U32 R4, R0, -0x2daee0ad, RZ ;  /* 0xd2511f5300047825 */ /* 0x000fc800078e00ff */
[----:B------:R-:W-:Y:S01]  /*eef0*/  IMAD.WIDE.U32 R2, R2, -0x326172a9, RZ ;  /* 0xcd9e8d5702027825 */ /* 0x000fe200078e00ff */
[----:B------:R-:W-:-:S04]  /*ef00*/  LOP3.LUT R0, R5, R211, R38, 0x96, !PT ;  /* 0x000000d305007212 */ /* 0x000fc800078e9626 */
[----:B------:R-:W-:Y:S01]  /*ef10*/  LOP3.LUT R3, R3, R231, R6, 0x96, !PT ;  /* 0x000000e703037212 */ /* 0x000fe200078e9606 */
[----:B------:R-:W-:Y:S01]  /*ef20*/  IMAD.WIDE.U32 R6, R0, -0x326172a9, RZ ;  /* 0xcd9e8d5700067825 */ /* 0x000fe200078e00ff */
[----:B------:R-:W-:-:S03]  /*ef30*/  F2FP.F16.F32.PACK_AB R41, R8, R9 ;  /* 0x000000090829723e */ /* 0x000fc600000000ff */
[----:B------:R-:W-:Y:S01]  /*ef40*/  IMAD.WIDE.U32 R8, R3, -0x2daee0ad, RZ ;  /* 0xd2511f5303087825 */ /* 0x000fe200078e00ff */
[----:B------:R-:W-:-:S04]  /*ef50*/  LOP3.LUT R5, R7, R73, R2, 0x96, !PT ;  /* 0x0000004907057212 */ /* 0x000fc800078e9602 */
[----:B------:R-:W-:-:S05]  /*ef60*/  LOP3.LUT R2, R9, R212, R4, 0x96, !PT ;  /* 0x000000d409027212 */ /* 0x000fca00078e9604 */
[----:B------:R-:W-:-:S05]  /*ef70*/  IMAD.WIDE.U32 R2, R2, -0x326172a9, RZ ;  /* 0xcd9e8d5702027825 */ /* 0x000fca00078e00ff */
[----:B------:R-:W-:Y:S01]  /*ef80*/  LOP3.LUT R0, R3, R245, R6, 0x96, !PT ;  /* 0x000000f503007212 */ /* 0x000fe200078e9606 */
[----:B------:R-:W-:-:S03]  /*ef90*/  FADD.FTZ R10, R10, R23 ;  /* 0x000000170a0a7221 */ /* 0x000fc60000010000 */
[----:B------:R-:W-:-:S04]  /*efa0*/  LOP3.LUT R4, R0, 0xff, RZ, 0xc0, !PT ;  /* 0x000000ff00047812 */ /* 0x000fc800078ec0ff */
[----:B------:R-:W-:Y:S01]  /*efb0*/  ISETP.GE.U32.AND P0, PT, R200, R4, PT ;  /* 0x00000004c800720c */ /* 0x000fe20003f06070 */
[----:B------:R-:W-:Y:S01]  /*efc0*/  FADD.FTZ R4, R12, R10 ;  /* 0x0000000a0c047221 */ /* 0x000fe20000010000 */
[----:B------:R-:W-:Y:S02]  /*efd0*/  IMAD.MOV.U32 R6, RZ, RZ, R30 ;  /* 0x000000ffff067224 */ /* 0x000fe400078e001e */
[----:B------:R-:W-:Y:S02]  /*efe0*/  IMAD.MOV.U32 R7, RZ, RZ, R31 ;  /* 0x000000ffff077224 */ /* 0x000fe400078e001f */
[----:B------:R-:W2:Y:S01]  /*eff0*/  LDL.LU.64 R30, [R1+0x260] ;  /* 0x00026000011e7983 */ /* 0x000ea20000300a00 */
[----:B------:R-:W-:-:S03]  /*f000*/  F2FP.F16.F32.PACK_AB R226, R36, R40 ;  /* 0x0000002824e2723e */ /* 0x000fc600000000ff */
[----:B------:R1:W-:Y:S01]  /*f010*/  STL [R1+0x130], R4 ;  /* 0x0001300401007387 */ /* 0x0003e20000100800 */
[C---:B------:R-:W-:Y:S02]  /*f020*/  PRMT R40, R203.reuse, 0x7610, R40 ;  /* 0x00007610cb287816 */ /* 0x040fe40000000028 */
[----:B------:R-:W-:-:S03]  /*f030*/  PRMT R37, R203, 0x7632, R37 ;  /* 0x00007632cb257816 */ /* 0x000fc60000000025 */
[----:B------:R-:W-:Y:S02]  /*f040*/  @!P0 HADD2 R72, -R40.H0_H0, -RZ.H0_H0 ;  /* 0xa00000ff28488230 */ /* 0x000fe40000000900 */
[----:B------:R-:W-:Y:S01]  /*f050*/  IMAD.MOV.U32 R203, RZ, RZ, R73 ;  /* 0x000000ffffcb7224 */ /* 0x000fe200078e0049 */
[----:B------:R-:W-:Y:S02]  /*f060*/  PRMT R73, R40, 0x5410, R37 ;  /* 0x0000541028497816 */ /* 0x000fe40000000025 */
[----:B------:R-:W-:Y:S02]  /*f070*/  @!P0 PRMT R40, R72, 0x5410, RZ ;  /* 0x0000541048288816 */ /* 0x000fe400000000ff */
[----:B-1----:R-:W-:-:S04]  /*f080*/  LOP3.LUT R4, R0, 0xffff, RZ, 0xc0, !PT ;  /* 0x0000ffff00047812 */ /* 0x002fc800078ec0ff */
[----:B------:R-:W-:-:S04]  /*f090*/  SHF.R.U32.HI R4, RZ, 0x8, R4 ;  /* 0x00000008ff047819 */ /* 0x000fc80000011604 */
[----:B------:R-:W-:-:S04]  /*f0a0*/  LOP3.LUT R4, R4, 0xffff, RZ, 0xc0, !PT ;  /* 0x0000ffff04047812 */ /* 0x000fc800078ec0ff */
[----:B------:R-:W-:Y:S02]  /*f0b0*/  ISETP.GE.U32.AND P0, PT, R200, R4, PT ;  /* 0x00000004c800720c */ /* 0x000fe40003f06070 */
[----:B------:R-:W-:-:S11]  /*f0c0*/  SHF.R.U32.HI R4, RZ, 0x18, R0 ;  /* 0x00000018ff047819 */ /* 0x000fd60000011600 */
[----:B------:R-:W-:-:S05]  /*f0d0*/  @!P0 HADD2 R74, -R37.H0_H0, -RZ.H0_H0 ;  /* 0xa00000ff254a8230 */ /* 0x000fca0000000900 */
[----:B------:R-:W-:Y:S02]  /*f0e0*/  @!P0 PRMT R37, R74, 0x5410, RZ ;  /* 0x000054104a258816 */ /* 0x000fe400000000ff */
[----:B------:R-:W-:Y:S02]  /*f0f0*/  ISETP.GE.U32.AND P0, PT, R200, R4, PT ;  /* 0x00000004c800720c */ /* 0x000fe40003f06070 */
[----:B------:R-:W-:Y:S02]  /*f100*/  SHF.R.U32.HI R0, RZ, 0x10, R0 ;  /* 0x00000010ff007819 */ /* 0x000fe40000011600 */
[C---:B------:R-:W-:Y:S02]  /*f110*/  PRMT R35, R225.reuse, 0x7632, R35 ;  /* 0x00007632e1237816 */ /* 0x040fe40000000023 */
[----:B------:R-:W-:Y:S02]  /*f120*/  LOP3.LUT R0, R0, 0xff, RZ, 0xc0, !PT ;  /* 0x000000ff00007812 */ /* 0x000fe400078ec0ff */
[----:B------:R-:W-:-:S02]  /*f130*/  PRMT R36, R225, 0x7610, R36 ;  /* 0x00007610e1247816 */ /* 0x000fc40000000024 */
[----:B------:R-:W-:-:S03]  /*f140*/  ISETP.GE.U32.AND P1, PT, R200, R0, PT ;  /* 0x00000000c800720c */ /* 0x000fc60003f26070 */
[----:B------:R-:W-:Y:S01]  /*f150*/  @!P0 HADD2 R75, -R35.H0_H0, -RZ.H0_H0 ;  /* 0xa00000ff234b8230 */ /* 0x000fe20000000900 */
[----:B------:R-:W-:Y:S02]  /*f160*/  LOP3.LUT R0, R2, 0xff, RZ, 0xc0, !PT ;  /* 0x000000ff02007812 */ /* 0x000fe400078ec0ff */
[----:B------:R-:W-:Y:S02]  /*f170*/  PRMT R72, R36, 0x5410, R35 ;  /* 0x0000541024487816 */ /* 0x000fe40000000023 */
[----:B------:R-:W-:Y:S02]  /*f180*/  @!P0 PRMT R35, R75, 0x5410, RZ ;  /* 0x000054104b238816 */ /* 0x000fe400000000ff */
[----:B------:R-:W-:Y:S02]  /*f190*/  ISETP.GE.U32.AND P0, PT, R200, R0, PT ;  /* 0x00000000c800720c */ /* 0x000fe40003f06070 */
[----:B------:R-:W-:Y:S02]  /*f1a0*/  LOP3.LUT R0, R2, 0xffff, RZ, 0xc0, !PT ;  /* 0x0000ffff02007812 */ /* 0x000fe400078ec0ff */
[----:B------:R-:W-:-:S02]  /*f1b0*/  PRMT R34, R206, 0x7610, R34 ;  /* 0x00007610ce227816 */ /* 0x000fc40000000022 */
[----:B------:R-:W-:Y:S02]  /*f1c0*/  SHF.R.U32.HI R0, RZ, 0x8, R0 ;  /* 0x00000008ff007819 */ /* 0x000fe40000011600 */
[----:B------:R-:W-:Y:S01]  /*f1d0*/  PRMT R27, R206, 0x7632, R27 ;  /* 0x00007632ce1b7816 */ /* 0x000fe2000000001b */
[----:B------:R-:W-:Y:S01]  /*f1e0*/  IMAD.MOV.U32 R75, RZ, RZ, R71 ;  /* 0x000000ffff4b7224 */ /* 0x000fe200078e0047 */
[----:B------:R-:W-:-:S03]  /*f1f0*/  LOP3.LUT R0, R0, 0xffff, RZ, 0xc0, !PT ;  /* 0x0000ffff00007812 */ /* 0x000fc600078ec0ff */
[----:B------:R-:W-:Y:S01]  /*f200*/  @!P0 HADD2 R77, -R34.H0_H0, -RZ.H0_H0 ;  /* 0xa00000ff224d8230 */ /* 0x000fe20000000900 */
[----:B------:R-:W-:-:S04]  /*f210*/  PRMT R71, R34, 0x5410, R27 ;  /* 0x0000541022477816 */ /* 0x000fc8000000001b */
[----:B------:R-:W-:Y:S02]  /*f220*/  @!P0 PRMT R34, R77, 0x5410, RZ ;  /* 0x000054104d228816 */ /* 0x000fe400000000ff */
[----:B------:R-:W-:Y:S02]  /*f230*/  ISETP.GE.U32.AND P0, PT, R200, R0, PT ;  /* 0x00000000c800720c */ /* 0x000fe40003f06070 */
[----:B------:R-:W-:Y:S01]  /*f240*/  SHF.R.U32.HI R0, RZ, 0x10, R2 ;  /* 0x00000010ff007819 */ /* 0x000fe20000011602 */
[----:B------:R-:W-:-:S03]  /*f250*/  @!P1 HADD2 R76, -R36.H0_H0, -RZ.H0_H0 ;  /* 0xa00000ff244c9230 */ /* 0x000fc60000000900 */
[----:B------:R-:W-:Y:S02]  /*f260*/  LOP3.LUT R0, R0, 0xff, RZ, 0xc0, !PT ;  /* 0x000000ff00007812 */ /* 0x000fe400078ec0ff */
[----:B------:R-:W-:Y:S02]  /*f270*/  @!P1 PRMT R36, R76, 0x5410, RZ ;  /* 0x000054104c249816 */ /* 0x000fe400000000ff */
[----:B------:R-:W-:Y:S02]  /*f280*/  ISETP.GE.U32.AND P1, PT, R200, R0, PT ;  /* 0x00000000c800720c */ /* 0x000fe40003f26070 */
[C---:B------:R-:W-:Y:S01]  /*f290*/  PRMT R24, R224.reuse, 0x7610, R24 ;  /* 0x00007610e0187816 */ /* 0x040fe20000000018 */
[----:B------:R-:W-:Y:S01]  /*f2a0*/  @!P0 HADD2 R78, -R27.H0_H0, -RZ.H0_H0 ;  /* 0xa00000ff1b4e8230 */ /* 0x000fe20000000900 */
[----:B------:R-:W-:Y:S02]  /*f2b0*/  SHF.R.U32.HI R2, RZ, 0x18, R2 ;  /* 0x00000018ff027819 */ /* 0x000fe40000011602 */
[----:B------:R-:W-:-:S02]  /*f2c0*/  PRMT R23, R224, 0x7632, R23 ;  /* 0x00007632e0177816 */ /* 0x000fc40000000017 */
[----:B------:R-:W-:Y:S01]  /*f2d0*/  @!P0 PRMT R27, R78, 0x5410, RZ ;  /* 0x000054104e1b8816 */ /* 0x000fe200000000ff */
[----:B------:R-:W-:Y:S01]  /*f2e0*/  IMAD.MOV.U32 R3, RZ, RZ, R33 ;  /* 0x000000ffff037224 */ /* 0x000fe200078e0021 */
[----:B------:R-:W-:Y:S01]  /*f2f0*/  ISETP.GE.U32.AND P0, PT, R200, R2, PT ;  /* 0x00000002c800720c */ /* 0x000fe20003f06070 */
[----:B------:R-:W-:Y:S02]  /*f300*/  IMAD.MOV.U32 R2, RZ, RZ, R32 ;  /* 0x000000ffff027224 */ /* 0x000fe400078e0020 */
[----:B------:R-:W-:Y:S02]  /*f310*/  @!P1 HADD2 R79, -R24.H0_H0, -RZ.H0_H0 ;  /* 0xa00000ff184f9230 */ /* 0x000fe40000000900 */
[----:B------:R-:W-:Y:S01]  /*f320*/  IMAD.MOV.U32 R74, RZ, RZ, R70 ;  /* 0x000000ffff4a7224 */ /* 0x000fe200078e0046 */
[----:B------:R-:W-:Y:S01]  /*f330*/  PRMT R70, R24, 0x5410, R23 ;  /* 0x0000541018467816 */ /* 0x000fe20000000017 */
[----:B------:R-:W-:Y:S01]  /*f340*/  IMAD.MOV.U32 R78, RZ, RZ, R2 ;  /* 0x000000ffff4e7224 */ /* 0x000fe200078e0002 */
[----:B------:R-:W-:Y:S01]  /*f350*/  @!P1 PRMT R24, R79, 0x5410, RZ ;  /* 0x000054104f189816 */ /* 0x000fe200000000ff */
[----:B------:R-:W-:-:S02]  /*f360*/  IMAD.MOV.U32 R79, RZ, RZ, R3 ;  /* 0x000000ffff4f7224 */ /* 0x000fc400078e0003 */
[----:B------:R-:W-:-:S04]  /*f370*/  IMAD.WIDE.U32 R2, R5, -0x2daee0ad, RZ ;  /* 0xd2511f5305027825 */ /* 0x000fc800078e00ff */
[----:B------:R-:W-:Y:S01]  /*f380*/  @!P0 HADD2 R88, -R23.H0_H0, -RZ.H0_H0 ;  /* 0xa00000ff17588230 */ /* 0x000fe20000000900 */
[----:B------:R-:W-:-:S04]  /*f390*/  LOP3.LUT R0, R3, R246, R8, 0x96, !PT ;  /* 0x000000f603007212 */ /* 0x000fc800078e9608 */
[----:B------:R-:W-:Y:S02]  /*f3a0*/  LOP3.LUT R4, R0, 0xff, RZ, 0xc0, !PT ;  /* 0x000000ff00047812 */ /* 0x000fe400078ec0ff */
[----:B------:R-:W-:Y:S02]  /*f3b0*/  @!P0 PRMT R23, R88, 0x5410, RZ ;  /* 0x0000541058178816 */ /* 0x000fe400000000ff */
[----:B------:R-:W-:Y:S02]  /*f3c0*/  ISETP.GE.U32.AND P0, PT, R200, R4, PT ;  /* 0x00000004c800720c */ /* 0x000fe40003f06070 */
[----:B------:R-:W-:Y:S02]  /*f3d0*/  LOP3.LUT R4, R0, 0xffff, RZ, 0xc0, !PT ;  /* 0x0000ffff00047812 */ /* 0x000fe400078ec0ff */
[C---:B------:R-:W-:Y:S02]  /*f3e0*/  PRMT R22, R43.reuse, 0x7610, R22 ;  /* 0x000076102b167816 */ /* 0x040fe40000000016 */
[----:B------:R-:W-:Y:S01]  /*f3f0*/  SHF.R.U32.HI R4, RZ, 0x8, R4 ;  /* 0x00000008ff047819 */ /* 0x000fe20000011604 */
[----:B------:R-:W-:Y:S01]  /*f400*/  IMAD.MOV.U32 R225, RZ, RZ, R203 ;  /* 0x000000ffffe17224 */ /* 0x000fe200078e00cb */
[----:B------:R-:W-:Y:S01]  /*f410*/  PRMT R21, R43, 0x7632, R21 ;  /* 0x000076322b157816 */ /* 0x000fe20000000015 */
[----:B------:R-:W-:Y:S01]  /*f420*/  IMAD.MOV.U32 R203, RZ, RZ, R83 ;  /* 0x000000ffffcb7224 */ /* 0x000fe200078e0053 */
[----:B------:R-:W-:-:S03]  /*f430*/  LOP3.LUT R4, R4, 0xffff, RZ, 0xc0, !PT ;  /* 0x0000ffff04047812 */ /* 0x000fc600078ec0ff */
[----:B------:R-:W-:Y:S02]  /*f440*/  @!P0 HADD2 R89, -R22.H0_H0, -RZ.H0_H0 ;  /* 0xa00000ff16598230 */ /* 0x000fe40000000900 */
[----:B------:R-:W-:Y:S01]  /*f450*/  IMAD.MOV.U32 R83, RZ, RZ, R154 ;  /* 0x000000ffff537224 */ /* 0x000fe200078e009a */
[----:B------:R-:W-:Y:S02]  /*f460*/  PRMT R154, R22, 0x5410, R21 ;  /* 0x00005410169a7816 */ /* 0x000fe40000000015 */
[----:B------:R-:W-:Y:S02]  /*f470*/  @!P0 PRMT R22, R89, 0x5410, RZ ;  /* 0x0000541059168816 */ /* 0x000fe400000000ff */
[----:B------:R-:W-:Y:S02]  /*f480*/  ISETP.GE.U32.AND P0, PT, R200, R4, PT ;  /* 0x00000004c800720c */ /* 0x000fe40003f06070 */
[--C-:B------:R-:W-:Y:S02]  /*f490*/  SHF.R.U32.HI R4, RZ, 0x10, R0.reuse ;  /* 0x00000010ff047819 */ /* 0x100fe40000011600 */
[----:B------:R-:W-:-:S09]  /*f4a0*/  SHF.R.U32.HI R0, RZ, 0x18, R0 ;  /* 0x00000018ff007819 */ /* 0x000fd20000011600 */
[----:B------:R-:W-:-:S05]  /*f4b0*/  @!P0 HADD2 R90, -R21.H0_H0, -RZ.H0_H0 ;  /* 0xa00000ff155a8230 */ /* 0x000fca0000000900 */
[----:B------:R-:W-:Y:S02]  /*f4c0*/  @!P0 PRMT R21, R90, 0x5410, RZ ;  /* 0x000054105a158816 */ /* 0x000fe400000000ff */
[----:B------:R-:W-:Y:S02]  /*f4d0*/  ISETP.GE.U32.AND P0, PT, R200, R0, PT ;  /* 0x00000000c800720c */ /* 0x000fe40003f06070 */
[C---:B------:R-:W-:Y:S02]  /*f4e0*/  PRMT R19, R226.reuse, 0x7632, R19 ;  /* 0x00007632e2137816 */ /* 0x040fe40000000013 */
[----:B------:R-:W-:Y:S01]  /*f4f0*/  PRMT R20, R226, 0x7610, R20 ;  /* 0x00007610e2147816 */ /* 0x000fe20000000014 */
[----:B------:R-:W-:Y:S01]  /*f500*/  IMAD.MOV.U32 R9, RZ, RZ, R153 ;  /* 0x000000ffff097224 */ /* 0x000fe200078e0099 */
[----:B------:R-:W-:Y:S02]  /*f510*/  LOP3.LUT R0, R2, 0xff, RZ, 0xc0, !PT ;  /* 0x000000ff02007812 */ /* 0x000fe400078ec0ff */
[----:B------:R-:W-:-:S05]  /*f520*/  PRMT R153, R20, 0x5410, R19 ;  /* 0x0000541014997816 */ /* 0x000fca0000000013 */
[----:B------:R-:W-:-:S05]  /*f530*/  @!P0 HADD2 R92, -R19.H0_H0, -RZ.H0_H0 ;  /* 0xa00000ff135c8230 */ /* 0x000fca0000000900 */
[----:B------:R-:W-:Y:S02]  /*f540*/  @!P0 PRMT R19, R92, 0x5410, RZ ;  /* 0x000054105c138816 */ /* 0x000fe400000000ff */
[----:B------:R-:W-:Y:S02]  /*f550*/  ISETP.GE.U32.AND P0, PT, R200, R0, PT ;  /* 0x00000000c800720c */ /* 0x000fe40003f06070 */
[----:B------:R-:W-:Y:S02]  /*f560*/  LOP3.LUT R0, R2, 0xffff, RZ, 0xc0, !PT ;  /* 0x0000ffff02007812 */ /* 0x000fe400078ec0ff */
[C---:B------:R-:W-:Y:S02]  /*f570*/  PRMT R26, R25.reuse, 0x7632, R26 ;  /* 0x00007632191a7816 */ /* 0x040fe4000000001a */
[----:B------:R-:W-:Y:S01]  /*f580*/  SHF.R.U32.HI R0, RZ, 0x8, R0 ;  /* 0x00000008ff007819 */ /* 0x000fe20000011600 */
[----:B------:R-:W-:Y:S01]  /*f590*/  IMAD.MOV.U32 R8, RZ, RZ, R152 ;  /* 0x000000ffff087224 */ /* 0x000fe200078e0098 */
[----:B------:R-:W-:-:S02]  /*f5a0*/  PRMT R152, R25, 0x5410, R26 ;  /* 0x0000541019987816 */ /* 0x000fc4000000001a */
[----:B------:R-:W-:-:S03]  /*f5b0*/  LOP3.LUT R0, R0, 0xffff, RZ, 0xc0, !PT ;  /* 0x0000ffff00007812 */ /* 0x000fc600078ec0ff */
[----:B------:R-:W-:Y:S01]  /*f5c0*/  @!P0 HADD2 R93, -R25.H0_H0, -RZ.H0_H0 ;  /* 0xa00000ff195d8230 */ /* 0x000fe20000000900 */
[----:B------:R-:W-:-:S04]  /*f5d0*/  LOP3.LUT R4, R4, 0xff, RZ, 0xc0, !PT ;  /* 0x000000ff04047812 */ /* 0x000fc800078ec0ff */
[----:B------:R-:W-:Y:S02]  /*f5e0*/  @!P0 PRMT R25, R93, 0x5410, RZ ;  /* 0x000054105d198816 */ /* 0x000fe400000000ff */
[C---:B------:R-:W-:Y:S02]  /*f5f0*/  ISETP.GE.U32.AND P0, PT, R200.reuse, R0, PT ;  /* 0x00000000c800720c */ /* 0x040fe40003f06070 */
[----:B------:R-:W-:Y:S02]  /*f600*/  SHF.R.U32.HI R0, RZ, 0x10, R2 ;  /* 0x00000010ff007819 */ /* 0x000fe40000011602 */
[----:B------:R-:W-:Y:S02]  /*f610*/  ISETP.GE.U32.AND P1, PT, R200, R4, PT ;  /* 0x00000004c800720c */ /* 0x000fe40003f26070 */
[----:B------:R-:W-:-:S04]  /*f620*/  LOP3.LUT R0, R0, 0xff, RZ, 0xc0, !PT ;  /* 0x000000ff00007812 */ /* 0x000fc800078ec0ff */
[----:B------:R-:W-:Y:S02]  /*f630*/  ISETP.GE.U32.AND P5, PT, R200, R0, PT ;  /* 0x00000000c800720c */ /* 0x000fe40003fa6070 */
[----:B------:R-:W-:Y:S01]  /*f640*/  LOP3.LUT R0, R15, R215, R8, 0x96, !PT ;  /* 0x000000d70f007212 */ /* 0x000fe200078e9608 */
[----:B------:R-:W-:Y:S02]  /*f650*/  IMAD.MOV.U32 R76, RZ, RZ, R28 ;  /* 0x000000ffff4c7224 */ /* 0x000fe400078e001c */
[----:B------:R-:W-:Y:S02]  /*f660*/  IMAD.MOV.U32 R77, RZ, RZ, R29 ;  /* 0x000000ffff4d7224 */ /* 0x000fe400078e001d */
[----:B------:R-:W3:Y:S01]  /*f670*/  LDL.LU.64 R28, [R1+0x258] ;  /* 0x00025800011c7983 */ /* 0x000ee20000300a00 */
[----:B------:R-:W-:-:S04]  /*f680*/  IMAD.WIDE.U32 R4, R0, -0x2daee0ad, RZ ;  /* 0xd2511f5300047825 */ /* 0x000fc800078e00ff */
[----:B------:R-:W-:Y:S01]  /*f690*/  @!P1 HADD2 R91, -R20.H0_H0, -RZ.H0_H0 ;  /* 0xa00000ff145b9230 */ /* 0x000fe20000000900 */
[----:B------:R-:W4:Y:S04]  /*f6a0*/  LDL.LU.64 R32, [R1+0x250] ;  /* 0x0002500001207983 */ /* 0x000f280000300a00 */
[----:B------:R-:W2:Y:S01]  /*f6b0*/  LDL R226, [R1+0x128] ;  /* 0x0001280001e27983 */ /* 0x000ea20000100800 */
[----:B------:R-:W-:Y:S01]  /*f6c0*/  LOP3.LUT R0, R5, R230, R78, 0x96, !PT ;  /* 0x000000e605007212 */ /* 0x000fe200078e964e */
[----:B------:R-:W-:Y:S01]  /*f6d0*/  IMAD.MOV.U32 R93, RZ, RZ, R77 ;  /* 0x000000ffff5d7224 */ /* 0x000fe200078e004d */
[----:B------:R-:W-:Y:S01]  /*f6e0*/  @!P1 PRMT R20, R91, 0x5410, RZ ;  /* 0x000054105b149816 */ /* 0x000fe200000000ff */
[----:B------:R-:W-:Y:S01]  /*f6f0*/  IMAD.MOV.U32 R90, RZ, RZ, R6 ;  /* 0x000000ffff5a7224 */ /* 0x000fe200078e0006 */
[----:B------:R-:W-:Y:S01]  /*f700*/  LOP3.LUT R3, R217, R51, R14, 0x96, !PT ;  /* 0x00000033d9037212 */ /* 0x000fe200078e960e */
[----:B------:R-:W-:-:S02]  /*f710*/  IMAD.MOV.U32 R91, RZ, RZ, R7 ;  /* 0x000000ffff5b7224 */ /* 0x000fc400078e0007 */
[----:B------:R-:W-:Y:S02]  /*f720*/  IMAD.MOV.U32 R77, RZ, RZ, R233 ;  /* 0x000000ffff4d7224 */ /* 0x000fe400078e00e9 */
[----:B------:R-:W-:-:S04]  /*f730*/  IMAD.WIDE.U32 R6, R0, -0x326172a9, RZ ;  /* 0xcd9e8d5700067825 */ /* 0x000fc800078e00ff */
[----:B------:R-:W-:Y:S02]  /*f740*/  IMAD.MOV.U32 R233, RZ, RZ, R189 ;  /* 0x000000ffffe97224 */ /* 0x000fe400078e00bd */
[----:B------:R-:W4:Y:S01]  /*f750*/  LDL R189, [R1+0x160] ;  /* 0x0001600001bd7983 */ /* 0x000f220000100800 */
[----:B------:R-:W-:Y:S01]  /*f760*/  IMAD.WIDE.U32 R8, R3, -0x2daee0ad, RZ ;  /* 0xd2511f5303087825 */ /* 0x000fe200078e00ff */
[----:B------:R-:W-:-:S04]  /*f770*/  LOP3.LUT R0, R7, R227, R216, 0x96, !PT ;  /* 0x000000e307007212 */ /* 0x000fc800078e96d8 */
[----:B------:R-:W-:Y:S01]  /*f780*/  LOP3.LUT R3, R9, R228, R4, 0x96, !PT ;  /* 0x000000e409037212 */ /* 0x000fe200078e9604 */
[----:B------:R-:W-:-:S05]  /*f790*/  IMAD.WIDE.U32 R4, R0, -0x2daee0ad, RZ ;  /* 0xd2511f5300047825 */ /* 0x000fca00078e00ff */
[----:B------:R-:W-:Y:S01]  /*f7a0*/  LOP3.LUT R5, R5, R211, R8, 0x96, !PT ;  /* 0x000000d305057212 */ /* 0x000fe200078e9608 */
[----:B------:R-:W-:-:S05]  /*f7b0*/  IMAD.WIDE.U32 R8, R3, -0x326172a9, RZ ;  /* 0xcd9e8d5703087825 */ /* 0x000fca00078e00ff */
[----:B------:R-:W-:Y:S01]  /*f7c0*/  LOP3.LUT R0, R9, R231, R6, 0x96, !PT ;  /* 0x000000e709007212 */ /* 0x000fe200078e9606 */
[----:B------:R-:W-:Y:S02]  /*f7d0*/  IMAD.MOV.U32 R224, RZ, RZ, R210 ;  /* 0x000000ffffe07224 */ /* 0x000fe400078e00d2 */
[----:B------:R-:W-:Y:S02]  /*f7e0*/  IMAD.MOV.U32 R210, RZ, RZ, R42 ;  /* 0x000000ffffd27224 */ /* 0x000fe400078e002a */
[----:B------:R-:W-:Y:S01]  /*f7f0*/  IMAD.WIDE.U32 R42, R0, -0x2daee0ad, RZ ;  /* 0xd2511f53002a7825 */ /* 0x000fe200078e00ff */
[----:B------:R-:W-:-:S04]  /*f800*/  SHF.R.U32.HI R6, RZ, 0x18, R2 ;  /* 0x00000018ff067819 */ /* 0x000fc80000011602 */
[----:B------:R-:W-:Y:S01]  /*f810*/  LOP3.LUT R3, R43, R212, R4, 0x96, !PT ;  /* 0x000000d42b037212 */ /* 0x000fe200078e9604 */
[----:B------:R-:W-:-:S04]  /*f820*/  IMAD.WIDE.U32 R4, R5, -0x326172a9, RZ ;  /* 0xcd9e8d5705047825 */ /* 0x000fc800078e00ff */
[----:B------:R-:W-:-:S04]  /*f830*/  IMAD.WIDE.U32 R2, R3, -0x326172a9, RZ ;  /* 0xcd9e8d5703027825 */ /* 0x000fc800078e00ff */
[----:B------:R-:W-:Y:S01]  /*f840*/  @!P0 HADD2 R94, -R26.H0_H0, -RZ.H0_H0 ;  /* 0xa00000ff1a5e8230 */ /* 0x000fe20000000900 */
[----:B------:R-:W-:-:S04]  /*f850*/  LOP3.LUT R0, R3, R245, R4, 0x96, !PT ;  /* 0x000000f503007212 */ /* 0x000fc800078e9604 */
[----:B------:R-:W-:Y:S02]  /*f860*/  LOP3.LUT R4, R0, 0xff, RZ, 0xc0, !PT ;  /* 0x000000ff00047812 */ /* 0x000fe400078ec0ff */
[----:B------:R-:W-:Y:S02]  /*f870*/  @!P0 PRMT R26, R94, 0x5410, RZ ;  /* 0x000054105e1a8816 */ /* 0x000fe400000000ff */
[----:B------:R-:W-:Y:S02]  /*f880*/  ISETP.GE.U32.AND P0, PT, R200, R4, PT ;  /* 0x00000004c800720c */ /* 0x000fe40003f06070 */
[----:B------:R-:W-:Y:S02]  /*f890*/  LOP3.LUT R4, R0, 0xffff, RZ, 0xc0, !PT ;  /* 0x0000ffff00047812 */ /* 0x000fe400078ec0ff */
[----:B------:R-:W-:Y:S02]  /*f8a0*/  PRMT R16, R229, 0x7610, R16 ;  /* 0x00007610e5107816 */ /* 0x000fe40000000010 */
[----:B------:R-:W-:-:S02]  /*f8b0*/  SHF.R.U32.HI R4, RZ, 0x8, R4 ;  /* 0x00000008ff047819 */ /* 0x000fc40000011604 */
[----:B------:R-:W-:Y:S02]  /*f8c0*/  PRMT R15, R229, 0x7632, R15 ;  /* 0x00007632e50f7816 */ /* 0x000fe4000000000f */
[----:B------:R-:W-:-:S03]  /*f8d0*/  LOP3.LUT R4, R4, 0xffff, RZ, 0xc0, !PT ;  /* 0x0000ffff04047812 */ /* 0x000fc600078ec0ff */
[----:B------:R-:W-:Y:S01]  /*f8e0*/  @!P0 HADD2 R112, -R16.H0_H0, -RZ.H0_H0 ;  /* 0xa00000ff10708230 */ /* 0x000fe20000000900 */
[----:B------:R-:W-:-:S04]  /*f8f0*/  PRMT R216, R16, 0x5410, R15 ;  /* 0x0000541010d87816 */ /* 0x000fc8000000000f */
        /* <DEDUP_REMOVED lines=16> */
[----:B------:R-:W-:Y:S02]  /*fa00*/  PRMT R12, R187, 0x7610, R12 ;  /* 0x00007610bb0c7816 */ /* 0x000fe4000000000c */
[----:B------:R-:W-:Y:S02]  /*fa10*/  ISETP.GE.U32.AND P1, PT, R200, R6, PT ;  /* 0x00000006c800720c */ /* 0x000fe40003f26070 */
[----:B------:R-:W-:-:S02]  /*fa20*/  SHF.R.U32.HI R0, RZ, 0x8, R0 ;  /* 0x00000008ff007819 */ /* 0x000fc40000011600 */
[----:B------:R-:W-:-:S03]  /*fa30*/  PRMT R11, R187, 0x7632, R11 ;  /* 0x00007632bb0b7816 */ /* 0x000fc6000000000b */
[----:B------:R-:W-:Y:S01]  /*fa40*/  @!P0 HADD2 R157, -R12.H0_H0, -RZ.H0_H0 ;  /* 0xa00000ff0c9d8230 */ /* 0x000fe20000000900 */
[----:B------:R-:W-:Y:S02]  /*fa50*/  LOP3.LUT R0, R0, 0xffff, RZ, 0xc0, !PT ;  /* 0x0000ffff00007812 */ /* 0x000fe400078ec0ff */
[----:B------:R-:W-:Y:S02]  /*fa60*/  PRMT R206, R12, 0x5410, R11 ;  /* 0x000054100cce7816 */ /* 0x000fe4000000000b */
[----:B------:R-:W-:Y:S02]  /*fa70*/  PRMT R17, R82, 0x7632, R17 ;  /* 0x0000763252117816 */ /* 0x000fe40000000011 */
[----:B------:R-:W-:Y:S02]  /*fa80*/  @!P0 PRMT R12, R157, 0x5410, RZ ;  /* 0x000054109d0c8816 */ /* 0x000fe400000000ff */
[----:B------:R-:W-:Y:S01]  /*fa90*/  ISETP.GE.U32.AND P0, PT, R200, R0, PT ;  /* 0x00000000c800720c */ /* 0x000fe20003f06070 */
[----:B------:R-:W-:Y:S01]  /*faa0*/  @!P1 HADD2 R113, -R17.H0_H0, -RZ.H0_H0 ;  /* 0xa00000ff11719230 */ /* 0x000fe20000000900 */
[----:B------:R-:W-:Y:S01]  /*fab0*/  PRMT R18, R82, 0x7610, R18 ;  /* 0x0000761052127816 */ /* 0x000fe20000000012 */
[----:B------:R-:W-:Y:S01]  /*fac0*/  IMAD.MOV.U32 R88, RZ, RZ, R214 ;  /* 0x000000ffff587224 */ /* 0x000fe200078e00d6 */
[----:B------:R-:W-:Y:S01]  /*fad0*/  LOP3.LUT R4, R4, 0xff, RZ, 0xc0, !PT ;  /* 0x000000ff04047812 */ /* 0x000fe200078ec0ff */
[----:B------:R-:W-:Y:S01]  /*fae0*/  IMAD.MOV.U32 R214, RZ, RZ, R156 ;  /* 0x000000ffffd67224 */ /* 0x000fe200078e009c */
[----:B------:R-:W-:-:S02]  /*faf0*/  PRMT R156, R18, 0x5410, R17 ;  /* 0x00005410129c7816 */ /* 0x000fc40000000011 */
[----:B------:R-:W-:Y:S02]  /*fb00*/  @!P1 PRMT R17, R113, 0x5410, RZ ;  /* 0x0000541071119816 */ /* 0x000fe400000000ff */
[----:B------:R-:W-:Y:S02]  /*fb10*/  ISETP.GE.U32.AND P1, PT, R200, R4, PT ;  /* 0x00000004c800720c */ /* 0x000fe40003f26070 */
[--C-:B------:R-:W-:Y:S01]  /*fb20*/  SHF.R.U32.HI R0, RZ, 0x10, R2.reuse ;  /* 0x00000010ff007819 */ /* 0x100fe20000011602 */
[----:B------:R-:W-:Y:S01]  /*fb30*/  @!P0 HADD2 R158, -R11.H0_H0, -RZ.H0_H0 ;  /* 0xa00000ff0b9e8230 */ /* 0x000fe20000000900 */
[----:B------:R-:W-:Y:S02]  /*fb40*/  SHF.R.U32.HI R2, RZ, 0x18, R2 ;  /* 0x00000018ff027819 */ /* 0x000fe40000011602 */
[----:B------:R-:W-:Y:S02]  /*fb50*/  LOP3.LUT R5, R5, R225, R8, 0x96, !PT ;  /* 0x000000e105057212 */ /* 0x000fe400078e9608 */
[----:B------:R-:W-:-:S02]  /*fb60*/  @!P0 PRMT R11, R158, 0x5410, RZ ;  /* 0x000054109e0b8816 */ /* 0x000fc400000000ff */
[----:B------:R-:W-:Y:S01]  /*fb70*/  ISETP.GE.U32.AND P0, PT, R200, R2, PT ;  /* 0x00000002c800720c */ /* 0x000fe20003f06070 */
[----:B------:R-:W-:-:S04]  /*fb80*/  IMAD.WIDE.U32 R2, R5, -0x2daee0ad, RZ ;  /* 0xd2511f5305027825 */ /* 0x000fc800078e00ff */
[----:B------:R-:W-:Y:S01]  /*fb90*/  @!P1 HADD2 R155, -R14.H0_H0, -RZ.H0_H0 ;  /* 0xa00000ff0e9b9230 */ /* 0x000fe20000000900 */
[----:B------:R-:W-:Y:S02]  /*fba0*/  LOP3.LUT R0, R0, 0xff, RZ, 0xc0, !PT ;  /* 0x000000ff00007812 */ /* 0x000fe400078ec0ff */
[----:B------:R-:W-:Y:S02]  /*fbb0*/  PRMT R9, R80, 0x7632, R9 ;  /* 0x0000763250097816 */ /* 0x000fe40000000009 */
[----:B------:R-:W-:Y:S02]  /*fbc0*/  @!P1 PRMT R14, R155, 0x5410, RZ ;  /* 0x000054109b0e9816 */ /* 0x000fe400000000ff */
[----:B------:R-:W-:Y:S02]  /*fbd0*/  ISETP.GE.U32.AND P1, PT, R200, R0, PT ;  /* 0x00000000c800720c */ /* 0x000fe40003f26070 */
[----:B------:R-:W-:Y:S01]  /*fbe0*/  LOP3.LUT R0, R3, R246, R42, 0x96, !PT ;  /* 0x000000f603007212 */ /* 0x000fe200078e962a */
        /* <DEDUP_REMOVED lines=8> */
[----:B------:R-:W-:Y:S02]  /*fc70*/  LOP3.LUT R4, R0, 0xffff, RZ, 0xc0, !PT ;  /* 0x0000ffff00047812 */ /* 0x000fe400078ec0ff */
[C---:B------:R-:W-:Y:S02]  /*fc80*/  PRMT R8, R186.reuse, 0x7610, R8 ;  /* 0x00007610ba087816 */ /* 0x040fe40000000008 */
        /* <DEDUP_REMOVED lines=18> */
[----:B------:R-:W-:Y:S02]  /*fdb0*/  @!P0 HADD2 R164, -R5.H0_H0, -RZ.H0_H0 ;  /* 0xa00000ff05a48230 */ /* 0x000fe40000000900 */
[----:B------:R-:W-:-:S03]  /*fdc0*/  @!P1 HADD2 R159, -R10.H0_H0, -RZ.H0_H0 ;  /* 0xa00000ff0a9f9230 */ /* 0x000fc60000000900 */
[----:B------:R-:W-:Y:S02]  /*fdd0*/  @!P0 PRMT R5, R164, 0x5410, RZ ;  /* 0x00005410a4058816 */ /* 0x000fe400000000ff */
[----:B------:R-:W-:Y:S02]  /*fde0*/  ISETP.GE.U32.AND P0, PT, R200, R0, PT ;  /* 0x00000000c800720c */ /* 0x000fe40003f06070 */
[----:B------:R-:W-:Y:S02]  /*fdf0*/  LOP3.LUT R4, R4, 0xff, RZ, 0xc0, !PT ;  /* 0x000000ff04047812 */ /* 0x000fe400078ec0ff */
[----:B------:R-:W-:Y:S02]  /*fe00*/  @!P1 PRMT R10, R159, 0x5410, RZ ;  /* 0x000054109f0a9816 */ /* 0x000fe400000000ff */
[----:B------:R-:W-:Y:S02]  /*fe10*/  ISETP.GE.U32.AND P1, PT, R200, R4, PT ;  /* 0x00000004c800720c */ /* 0x000fe40003f26070 */
[----:B------:R-:W-:-:S02]  /*fe20*/  LOP3.LUT R3, R2, 0xffff, RZ, 0xc0, !PT ;  /* 0x0000ffff02037812 */ /* 0x000fc400078ec0ff */
[C---:B------:R-:W-:Y:S02]  /*fe30*/  PRMT R4, R188.reuse, 0x7610, R4 ;  /* 0x00007610bc047816 */ /* 0x040fe40000000004 */
[----:B------:R-:W-:Y:S02]  /*fe40*/  SHF.R.U32.HI R3, RZ, 0x8, R3 ;  /* 0x00000008ff037819 */ /* 0x000fe40000011603 */
[----:B------:R-:W-:Y:S01]  /*fe50*/  PRMT R0, R188, 0x7632, R0 ;  /* 0x00007632bc007816 */ /* 0x000fe20000000000 */
[----:B------:R-:W-:Y:S01]  /*fe60*/  @!P0 HADD2 R166, -R4.H0_H0, -RZ.H0_H0 ;  /* 0xa00000ff04a68230 */ /* 0x000fe20000000900 */
[----:B------:R-:W-:Y:S02]  /*fe70*/  LOP3.LUT R3, R3, 0xffff, RZ, 0xc0, !PT ;  /* 0x0000ffff03037812 */ /* 0x000fe400078ec0ff */
[----:B------:R-:W-:Y:S02]  /*fe80*/  PRMT R217, R4, 0x5410, R0 ;  /* 0x0000541004d97816 */ /* 0x000fe40000000000 */
[----:B------:R-:W-:-:S02]  /*fe90*/  @!P0 PRMT R4, R166, 0x5410, RZ ;  /* 0x00005410a6048816 */ /* 0x000fc400000000ff */
[----:B------:R-:W-:Y:S02]  /*fea0*/  ISETP.GE.U32.AND P0, PT, R200, R3, PT ;  /* 0x00000003c800720c */ /* 0x000fe40003f06070 */
[----:B------:R-:W-:-:S04]  /*feb0*/  SHF.R.U32.HI R3, RZ, 0x10, R2 ;  /* 0x00000010ff037819 */ /* 0x000fc80000011602 */
[----:B------:R-:W-:-:S07]  /*fec0*/  LOP3.LUT R3, R3, 0xff, RZ, 0xc0, !PT ;  /* 0x000000ff03037812 */ /* 0x000fce00078ec0ff */
[----:B------:R-:W-:-:S05]  /*fed0*/  @!P0 HADD2 R167, -R0.H0_H0, -RZ.H0_H0 ;  /* 0xa00000ff00a78230 */ /* 0x000fca0000000900 */
[----:B------:R-:W-:Y:S02]  /*fee0*/  @!P0 PRMT R0, R167, 0x5410, RZ ;  /* 0x00005410a7008816 */ /* 0x000fe400000000ff */
[----:B------:R-:W-:Y:S02]  /*fef0*/  ISETP.GE.U32.AND P0, PT, R200, R3, PT ;  /* 0x00000003c800720c */ /* 0x000fe40003f06070 */
[----:B------:R-:W-:-:S11]  /*ff00*/  SHF.R.U32.HI R2, RZ, 0x18, R2 ;  /* 0x00000018ff027819 */ /* 0x000fd60000011602 */
[----:B------:R-:W-:Y:S01]  /*ff10*/  @!P0 HADD2 R168, -R202.H0_H0, -RZ.H0_H0 ;  /* 0xa00000ffcaa88230 */ /* 0x000fe20000000900 */
[----:B------:R-:W-:-:S04]  /*ff20*/  @P0 PRMT R42, R202, 0x7610, R42 ;  /* 0x00007610ca2a0816 */ /* 0x000fc8000000002a */
[----:B------:R-:W-:Y:S02]  /*ff30*/  @!P0 PRMT R42, R168, 0x5410, RZ ;  /* 0x00005410a82a8816 */ /* 0x000fe400000000ff */
[----:B------:R-:W-:Y:S01]  /*ff40*/  ISETP.GE.U32.AND P0, PT, R200, R2, PT ;  /* 0x00000002c800720c */ /* 0x000fe20003f06070 */
[----:B------:R-:W-:Y:S01]  /*ff50*/  ST.E.U16 desc[UR4][R48.64+-0x80], R181 ;  /* 0xffff80b530007985 */ /* 0x000fe2000c101504 */
[----:B--2---:R-:W-:-:S03]  /*ff60*/  VIADD R94, R226, 0x4 ;  /* 0x00000004e25e7836 */ /* 0x004fc60000000000 */
[----:B------:R-:W-:Y:S04]  /*ff70*/  ST.E.U16 desc[UR4][R48.64+-0x7e], R180 ;  /* 0xffff82b430007985 */ /* 0x000fe8000c101504 */
[----:B------:R-:W-:Y:S04]  /*ff80*/  ST.E.U16 desc[UR4][R30.64+-0x80], R179 ;  /* 0xffff80b31e007985 */ /* 0x000fe8000c101504 */
[----:B------:R-:W-:Y:S01]  /*ff90*/  @!P0 HADD2 R169, -R202.H1_H1, -RZ.H0_H0 ;  /* 0xa00000ffcaa98230 */ /* 0x000fe20000000d00 */
[----:B------:R-:W-:Y:S01]  /*ffa0*/  ST.E.U16 desc[UR4][R30.64+-0x7e], R178 ;  /* 0xffff82b21e007985 */ /* 0x000fe2000c101504 */
[----:B------:R-:W-:-:S03]  /*ffb0*/  @P0 PRMT R41, R202, 0x7632, R41 ;  /* 0x00007632ca290816 */ /* 0x000fc60000000029 */
[----:B---3--:R-:W-:Y:S01]  /*ffc0*/  ST.E.U16 desc[UR4][R28.64+-0x80], R40 ;  /* 0xffff80281c007985 */ /* 0x008fe2000c101504 */
[----:B------:R-:W-:-:S03]  /*ffd0*/  @!P0 PRMT R41, R169, 0x5410, RZ ;  /* 0x00005410a9298816 */ /* 0x000fc600000000ff */
[----:B------:R-:W-:Y:S01]  /*ffe0*/  ST.E.U16 desc[UR4][R28.64+-0x7e], R37 ;  /* 0xffff82251c007985 */ /* 0x000fe2000c101504 */
[----:B------:R-:W-:-:S03]  /*fff0*/  IMAD.WIDE.U32 R168, R94, -0x326172a9, RZ ;  /* 0xcd9e8d575ea87825 */ /* 0x000fc600078e00ff */
[----:B----4-:R-:W-:Y:S04]  /*10000*/  ST.E.U16 desc[UR4][R32.64+-0x80], R36 ;  /* 0xffff802420007985 */ /* 0x010fe8000c101504 */
[----:B------:R-:W-:Y:S04]  /*10010*/  ST.E.U16 desc[UR4][R32.64+-0x7e], R35 ;  /* 0xffff822320007985 */ /* 0x000fe8000c101504 */
[----:B------:R-:W-:Y:S04]  /*10020*/  ST.E.U16 desc[UR4][R48.64+-0x70], R177 ;  /* 0xffff90b130007985 */ /* 0x000fe8000c101504 */
[----:B------:R-:W-:Y:S04]  /*10030*/  ST.E.U16 desc[UR4][R48.64+-0x6e], R176 ;  /* 0xffff92b030007985 */ /* 0x000fe8000c101504 */
[----:B------:R-:W-:Y:S04]  /*10040*/  ST.E.U16 desc[UR4][R30.64+-0x70], R106 ;  /* 0xffff906a1e007985 */ /* 0x000fe8000c101504 */
[----:B------:R-:W-:Y:S04]  /*10050*/  ST.E.U16 desc[UR4][R30.64+-0x6e], R107 ;  /* 0xffff926b1e007985 */ /* 0x000fe8000c101504 */
[----:B------:R-:W-:Y:S04]  /*10060*/  ST.E.U16 desc[UR4][R28.64+-0x70], R34 ;  /* 0xffff90221c007985 */ /* 0x000fe8000c101504 */
[----:B------:R-:W-:Y:S01]  /*10070*/  ST.E.U16 desc[UR4][R28.64+-0x6e], R27 ;  /* 0xffff921b1c007985 */ /* 0x000fe2000c101504 */
[----:B------:R-:W-:-:S03]  /*10080*/  LOP3.LUT R2, R59, R215, R168, 0x96, !PT ;  /* 0x000000d73b027212 */ /* 0x000fc600078e96a8 */
[----:B------:R-:W-:Y:S04]  /*10090*/  ST.E.U16 desc[UR4][R32.64+-0x70], R24 ;  /* 0xffff901820007985 */ /* 0x000fe8000c101504 */
[----:B------:R-:W-:Y:S04]  /*100a0*/  ST.E.U16 desc[UR4][R32.64+-0x6e], R23 ;  /* 0xffff921720007985 */ /* 0x000fe8000c101504 */
[----:B------:R-:W-:Y:S04]  /*100b0*/  ST.E.U16 desc[UR4][R48.64+-0x60], R105 ;  /* 0xffffa06930007985 */ /* 0x000fe8000c101504 */
[----:B------:R-:W-:Y:S04]  /*100c0*/  ST.E.U16 desc[UR4][R48.64+-0x5e], R104 ;  /* 0xffffa26830007985 */ /* 0x000fe8000c101504 */
[----:B------:R-:W-:Y:S04]  /*100d0*/  ST.E.U16 desc[UR4][R30.64+-0x60], R103 ;  /* 0xffffa0671e007985 */ /* 0x000fe8000c101504 */
[----:B------:R-:W-:Y:S04]  /*100e0*/  ST.E.U16 desc[UR4][R30.64+-0x5e], R102 ;  /* 0xffffa2661e007985 */ /* 0x000fe8000c101504 */
[----:B------:R1:W-:Y:S01]  /*100f0*/  ST.E.U16 desc[UR4][R28.64+-0x5e], R21 ;  /* 0xffffa2151c007985 */ /* 0x0003e2000c101504 */
[----:B------:R-:W-:-:S03]  /*10100*/  IMAD.WIDE.U32 R2, R2, -0x2daee0ad, RZ ;  /* 0xd2511f5302027825 */ /* 0x000fc600078e00ff */
[----:B------:R2:W-:Y:S01]  /*10110*/  ST.E.U16 desc[UR4][R28.64+-0x60], R22 ;  /* 0xffffa0161c007985 */ /* 0x0005e2000c101504 */
[----:B------:R-:W-:-:S03]  /*10120*/  @!P5 HADD2 R95, -R18.H0_H0, -RZ.H0_H0 ;  /* 0xa00000ff125fd230 */ /* 0x000fc60000000900 */
[----:B------:R3:W-:Y:S02]  /*10130*/  ST.E.U16 desc[UR4][R32.64+-0x5e], R19 ;  /* 0xffffa21320007985 */ /* 0x0007e4000c101504 */
[----:B------:R-:W-:Y:S02]  /*10140*/  @!P5 PRMT R18, R95, 0x5410, RZ ;  /* 0x000054105f12d816 */ /* 0x000fe400000000ff */
[----:B------:R-:W-:Y:S01]  /*10150*/  ST.E.U16 desc[UR4][R32.64+-0x60], R20 ;  /* 0xffffa01420007985 */ /* 0x000fe2000c101504 */
[----:B-1----:R-:W-:Y:S01]  /*10160*/  LOP3.LUT R21, R189, R169, RZ, 0x3c, !PT ;  /* 0x000000a9bd157212 */ /* 0x002fe200078e3cff */
[----:B--2---:R-:W-:-:S04]  /*10170*/  VIADD R22, R93, 0xbb67ae85 ;  /* 0xbb67ae855d167836 */ /* 0x004fc80000000000 */
[----:B------:R-:W-:Y:S01]  /*10180*/  IMAD.WIDE.U32 R162, R21, -0x2daee0ad, RZ ;  /* 0xd2511f5315a27825 */ /* 0x000fe200078e00ff */
[----:B---3--:R-:W-:Y:S02]  /*10190*/  LOP3.LUT R19, R39, R228, R2, 0x96, !PT ;  /* 0x000000e427137212 */ /* 0x008fe400078e9602 */
[----:B------:R-:W-:Y:S02]  /*101a0*/  LOP3.LUT R2, R3, R230, R162, 0x96, !PT ;  /* 0x000000e603027212 */ /* 0x000fe400078e96a2 */
[----:B------:R-:W-:Y:S01]  /*101b0*/  LOP3.LUT R3, R163, R22, R198, 0x96, !PT ;  /* 0x00000016a3037212 */ /* 0x000fe200078e96c6 */
[----:B------:R-:W-:Y:S01]  /*101c0*/  STL [R1+0x1b4], R94 ;  /* 0x0001b45e01007387 */ /* 0x000fe20000100800 */
[----:B------:R-:W-:-:S03]  /*101d0*/  IMAD.MOV.U32 R178, RZ, RZ, R182 ;  /* 0x000000ffffb27224 */ /* 0x000fc600078e00b6 */
[----:B------:R-:W-:Y:S01]  /*101e0*/  ST.E.U16 desc[UR4][R48.64+-0x50], R100 ;  /* 0xffffb06430007985 */ /* 0x000fe2000c101504 */
[----:B------:R-:W-:-:S03]  /*101f0*/  IMAD.WIDE.U32 R180, R3, -0x326172a9, RZ ;  /* 0xcd9e8d5703b47825 */ /* 0x000fc600078e00ff */
[----:B------:R-:W-:Y:S01]  /*10200*/  ST.E.U16 desc[UR4][R48.64+-0x4e], R101 ;  /* 0xffffb26530007985 */ /* 0x000fe2000c101504 */
[----:B------:R-:W-:-:S03]  /*10210*/  IMAD.MOV.U32 R179, RZ, RZ, R183 ;  /* 0x000000ffffb37224 */ /* 0x000fc600078e00b7 */
[----:B------:R-:W-:Y:S04]  /*10220*/  STL.64 [R1+0x1a8], R168 ;  /* 0x0001a8a801007387 */ /* 0x000fe80000100a00 */
[----:B------:R-:W-:Y:S04]  /*10230*/  ST.E.U16 desc[UR4][R30.64+-0x50], R61 ;  /* 0xffffb03d1e007985 */ /* 0x000fe8000c101504 */
[----:B------:R-:W-:Y:S04]  /*10240*/  ST.E.U16 desc[UR4][R30.64+-0x4e], R60 ;  /* 0xffffb23c1e007985 */ /* 0x000fe8000c101504 */
[----:B------:R-:W-:Y:S04]  /*10250*/  STL.64 [R1+0x20], R162 ;  /* 0x000020a201007387 */ /* 0x000fe80000100a00 */
[----:B------:R-:W-:Y:S04]  /*10260*/  ST.E.U16 desc[UR4][R28.64+-0x50], R25 ;  /* 0xffffb0191c007985 */ /* 0x000fe8000c101504 */
[----:B------:R-:W-:Y:S04]  /*10270*/  ST.E.U16 desc[UR4][R28.64+-0x4e], R26 ;  /* 0xffffb21a1c007985 */ /* 0x000fe8000c101504 */
[----:B------:R-:W-:Y:S04]  /*10280*/  STL [R1+0x1b0], R22 ;  /* 0x0001b01601007387 */ /* 0x000fe80000100800 */
[----:B------:R-:W-:Y:S04]  /*10290*/  ST.E.U16 desc[UR4][R32.64+-0x50], R18 ;  /* 0xffffb01220007985 */ /* 0x000fe8000c101504 */
[----:B------:R-:W-:Y:S04]  /*102a0*/  ST.E.U16 desc[UR4][R32.64+-0x4e], R17 ;  /* 0xffffb21120007985 */ /* 0x000fe8000c101504 */
[----:B------:R-:W2:Y:S04]  /*102b0*/  LDL.LU R182, [R1+0x24c] ;  /* 0x00024c0001b67983 */ /* 0x000ea80000300800 */
[----:B------:R-:W-:Y:S04]  /*102c0*/  ST.E.U16 desc[UR4][R48.64+-0x40], R69 ;  /* 0xffffc04530007985 */ /* 0x000fe8000c101504 */
[----:B------:R-:W-:Y:S04]  /*102d0*/  ST.E.U16 desc[UR4][R48.64+-0x3e], R68 ;  /* 0xffffc24430007985 */ /* 0x000fe8000c101504 */
[----:B------:R-:W3:Y:S04]  /*102e0*/  LDL.LU R183, [R1+0x248] ;  /* 0x0002480001b77983 */ /* 0x000ee80000300800 */
[----:B------:R1:W-:Y:S04]  /*102f0*/  ST.E.U16 desc[UR4][R30.64+-0x3e], R66 ;  /* 0xffffc2421e007985 */ /* 0x0003e8000c101504 */
[----:B------:R-:W-:Y:S01]  /*10300*/  STL.64 [R1+0x10], R180 ;  /* 0x000010b401007387 */ /* 0x000fe20000100a00 */
[----:B-1----:R-:W-:-:S03]  /*10310*/  IMAD.MOV.U32 R66, RZ, RZ, R174 ;  /* 0x000000ffff427224 */ /* 0x002fc600078e00ae */
[----:B------:R-:W4:Y:S01]  /*10320*/  LDL.LU R174, [R1+0x244] ;  /* 0x0002440001ae7983 */ /* 0x000f220000300800 */
[----:B------:R-:W-:-:S04]  /*10330*/  IMAD.WIDE.U32 R2, R2, -0x326172a9, RZ ;  /* 0xcd9e8d5702027825 */ /* 0x000fc800078e00ff */
[----:B------:R-:W-:Y:S01]  /*10340*/  @!P1 HADD2 R165, -R6.H0_H0, -RZ.H0_H0 ;  /* 0xa00000ff06a59230 */ /* 0x000fe20000000900 */
[----:B------:R-:W-:Y:S01]  /*10350*/  ST.E.U16 desc[UR4][R30.64+-0x40], R67 ;  /* 0xffffc0431e007985 */ /* 0x000fe2000c101504 */
[----:B------:R-:W-:Y:S01]  /*10360*/  IMAD.WIDE.U32 R34, R19, -0x326172a9, RZ ;  /* 0xcd9e8d5713227825 */ /* 0x000fe200078e00ff */
[----:B------:R-:W-:Y:S02]  /*10370*/  LOP3.LUT R3, R3, R227, R180, 0x96, !PT ;  /* 0x000000e303037212 */ /* 0x000fe400078e96b4 */
[----:B------:R-:W-:Y:S04]  /*10380*/  ST.E.U16 desc[UR4][R28.64+-0x40], R16 ;  /* 0xffffc0101c007985 */ /* 0x000fe8000c101504 */
[----:B------:R-:W-:Y:S01]  /*10390*/  ST.E.U16 desc[UR4][R28.64+-0x3e], R15 ;  /* 0xffffc20f1c007985 */ /* 0x000fe2000c101504 */
[----:B------:R-:W-:-:S03]  /*103a0*/  LOP3.LUT R19, R35, R231, R2, 0x96, !PT ;  /* 0x000000e723137212 */ /* 0x000fc600078e9602 */
[----:B------:R-:W-:Y:S01]  /*103b0*/  ST.E.U16 desc[UR4][R32.64+-0x40], R14 ;  /* 0xffffc00e20007985 */ /* 0x000fe2000c101504 */
[----:B------:R-:W-:-:S03]  /*103c0*/  @!P1 PRMT R6, R165, 0x5410, RZ ;  /* 0x00005410a5069816 */ /* 0x000fc600000000ff */
[----:B------:R-:W-:Y:S04]  /*103d0*/  ST.E.U16 desc[UR4][R32.64+-0x3e], R13 ;  /* 0xffffc20d20007985 */ /* 0x000fe8000c101504 */
[----:B------:R-:W-:Y:S04]  /*103e0*/  ST.E.U16 desc[UR4][R48.64+-0x30], R65 ;  /* 0xffffd04130007985 */ /* 0x000fe8000c101504 */
[----:B------:R-:W-:Y:S04]  /*103f0*/  ST.E.U16 desc[UR4][R48.64+-0x2e], R64 ;  /* 0xffffd24030007985 */ /* 0x000fe8000c101504 */
[----:B------:R-:W-:Y:S04]  /*10400*/  ST.E.U16 desc[UR4][R30.64+-0x30], R63 ;  /* 0xffffd03f1e007985 */ /* 0x000fe8000c101504 */
[----:B------:R-:W-:Y:S01]  /*10410*/  ST.E.U16 desc[UR4][R30.64+-0x2e], R62 ;  /* 0xffffd23e1e007985 */ /* 0x000fe2000c101504 */
[----:B------:R-:W-:-:S03]  /*10420*/  IMAD.WIDE.U32 R2, R3, -0x2daee0ad, RZ ;  /* 0xd2511f5303027825 */ /* 0x000fc600078e00ff */
[----:B------:R1:W-:Y:S04]  /*10430*/  ST.E.U16 desc[UR4][R28.64+-0x30], R12 ;  /* 0xffffd00c1c007985 */ /* 0x0003e8000c101504 */
[----:B------:R-:W-:Y:S01]  /*10440*/  ST.E.U16 desc[UR4][R28.64+-0x2e], R11 ;  /* 0xffffd20b1c007985 */ /* 0x000fe2000c101504 */
[----:B------:R-:W-:-:S03]  /*10450*/  IMAD.WIDE.U32 R60, R19, -0x2daee0ad, RZ ;  /* 0xd2511f53133c7825 */ /* 0x000fc600078e00ff */
[----:B------:R1:W-:Y:S04]  /*10460*/  ST.E.U16 desc[UR4][R32.64+-0x30], R10 ;  /* 0xffffd00a20007985 */ /* 0x0003e8000c101504 */
[----:B------:R1:W-:Y:S04]  /*10470*/  ST.E.U16 desc[UR4][R32.64+-0x2e], R9 ;  /* 0xffffd20920007985 */ /* 0x0003e8000c101504 */
        /* <DEDUP_REMOVED lines=8> */
[----:B------:R-:W-:Y:S01]  /*10500*/  ST.E.U16 desc[UR4][R32.64+-0x1e], R5 ;  /* 0xffffe20520007985 */ /* 0x000fe2000c101504 */
[----:B------:R-:W-:-:S03]  /*10510*/  LOP3.LUT R2, R61, R212, R2, 0x96, !PT ;  /* 0x000000d43d027212 */ /* 0x000fc600078e9602 */
[----:B------:R-:W-:Y:S04]  /*10520*/  ST.E.U16 desc[UR4][R48.64+-0x10], R47 ;  /* 0xfffff02f30007985 */ /* 0x000fe8000c101504 */
[----:B------:R-:W-:Y:S04]  /*10530*/  ST.E.U16 desc[UR4][R48.64+-0xe], R46 ;  /* 0xfffff22e30007985 */ /* 0x000fe8000c101504 */
[----:B------:R-:W-:Y:S04]  /*10540*/  ST.E.U16 desc[UR4][R30.64+-0x10], R45 ;  /* 0xfffff02d1e007985 */ /* 0x000fe8000c101504 */
[----:B------:R-:W-:Y:S04]  /*10550*/  ST.E.U16 desc[UR4][R30.64+-0xe], R44 ;  /* 0xfffff22c1e007985 */ /* 0x000fe8000c101504 */
[----:B------:R1:W-:Y:S04]  /*10560*/  ST.E.U16 desc[UR4][R28.64+-0x10], R4 ;  /* 0xfffff0041c007985 */ /* 0x0003e8000c101504 */
[----:B------:R1:W-:Y:S04]  /*10570*/  ST.E.U16 desc[UR4][R28.64+-0xe], R0 ;  /* 0xfffff2001c007985 */ /* 0x0003e8000c101504 */
[----:B------:R-:W-:Y:S04]  /*10580*/  ST.E.U16 desc[UR4][R32.64+-0x10], R42 ;  /* 0xfffff02a20007985 */ /* 0x000fe8000c101504 */
[----:B------:R-:W-:Y:S01]  /*10590*/  ST.E.U16 desc[UR4][R32.64+-0xe], R41 ;  /* 0xfffff22920007985 */ /* 0x000fe2000c101504 */
[----:B-1----:R-:W-:-:S04]  /*105a0*/  IMAD.WIDE.U32 R12, R3, -0x326172a9, RZ ;  /* 0xcd9e8d57030c7825 */ /* 0x002fc800078e00ff */
[----:B------:R-:W-:-:S04]  /*105b0*/  IMAD.WIDE.U32 R2, R2, -0x326172a9, RZ ;  /* 0xcd9e8d5702027825 */ /* 0x000fc800078e00ff */
[----:B------:R-:W-:Y:S01]  /*105c0*/  IMAD.MOV.U32 R67, RZ, RZ, R196 ;  /* 0x000000ffff437224 */ /* 0x000fe200078e00c4 */
[C---:B------:R-:W-:Y:S01]  /*105d0*/  LOP3.LUT R10, R2.reuse, 0xff, RZ, 0xc0, !PT ;  /* 0x000000ff020a7812 */ /* 0x040fe200078ec0ff */
[----:B------:R-:W2:Y:S01]  /*105e0*/  LDL.LU R196, [R1+0x240] ;  /* 0x0002400001c47983 */ /* 0x000ea20000300800 */
[--C-:B------:R-:W-:Y:S02]  /*105f0*/  SHF.R.U32.HI R9, RZ, 0x18, R2.reuse ;  /* 0x00000018ff097819 */ /* 0x100fe40000011602 */
[----:B------:R-:W-:Y:S02]  /*10600*/  SHF.R.U32.HI R4, RZ, 0x10, R2 ;  /* 0x00000010ff047819 */ /* 0x000fe40000011602 */
[----:B------:R-:W-:Y:S02]  /*10610*/  LOP3.LUT R0, R3, R245, R12, 0x96, !PT ;  /* 0x000000f503007212 */ /* 0x000fe400078e960c */
[----:B------:R-:W-:Y:S02]  /*10620*/  LOP3.LUT R3, R2, 0xffff, RZ, 0xc0, !PT ;  /* 0x0000ffff02037812 */ /* 0x000fe400078ec0ff */
[----:B------:R-:W-:-:S02]  /*10630*/  LOP3.LUT R2, R0, 0xffff, RZ, 0xc0, !PT ;  /* 0x0000ffff00027812 */ /* 0x000fc400078ec0ff */
[----:B------:R-:W-:Y:S02]  /*10640*/  SHF.R.U32.HI R6, RZ, 0x8, R3 ;  /* 0x00000008ff067819 */ /* 0x000fe40000011603 */
[----:B------:R-:W-:Y:S02]  /*10650*/  SHF.R.U32.HI R3, RZ, 0x10, R0 ;  /* 0x00000010ff037819 */ /* 0x000fe40000011600 */
[----:B------:R-:W-:Y:S02]  /*10660*/  LOP3.LUT R5, R4, 0xff, RZ, 0xc0, !PT ;  /* 0x000000ff04057812 */ /* 0x000fe400078ec0ff */
[----:B------:R-:W-:Y:S02]  /*10670*/  SHF.R.U32.HI R4, RZ, 0x8, R2 ;  /* 0x00000008ff047819 */ /* 0x000fe40000011602 */
[----:B------:R-:W-:Y:S02]  /*10680*/  LOP3.LUT R8, R0, 0xff, RZ, 0xc0, !PT ;  /* 0x000000ff00087812 */ /* 0x000fe400078ec0ff */
[----:B------:R-:W-:-:S02]  /*10690*/  SHF.R.U32.HI R7, RZ, 0x18, R0 ;  /* 0x00000018ff077819 */ /* 0x000fc40000011600 */
[----:B------:R-:W-:Y:S01]  /*106a0*/  LOP3.LUT R2, R3, 0xff, RZ, 0xc0, !PT ;  /* 0x000000ff03027812 */ /* 0x000fe200078ec0ff */
[----:B------:R-:W-:Y:S01]  /*106b0*/  IMAD.MOV.U32 R65, RZ, RZ, R75 ;  /* 0x000000ffff417224 */ /* 0x000fe200078e004b */
[----:B------:R-:W-:Y:S02]  /*106c0*/  PRMT R3, R5, 0x5410, R9 ;  /* 0x0000541005037816 */ /* 0x000fe40000000009 */
[----:B------:R-:W-:Y:S02]  /*106d0*/  PRMT R75, R200, 0x7054, R200 ;  /* 0x00007054c84b7816 */ /* 0x000fe400000000c8 */
[----:B------:R-:W-:Y:S02]  /*106e0*/  PRMT R0, R10, 0x5410, R6 ;  /* 0x000054100a007816 */ /* 0x000fe40000000006 */
[----:B------:R-:W-:Y:S02]  /*106f0*/  PRMT R4, R8, 0x5410, R4 ;  /* 0x0000541008047816 */ /* 0x000fe40000000004 */
[----:B------:R-:W-:-:S02]  /*10700*/  PRMT R5, R2, 0x5410, R7 ;  /* 0x0000541002057816 */ /* 0x000fc40000000007 */
        /* <DEDUP_REMOVED lines=8> */
[----:B------:R-:W-:Y:S02]  /*10790*/  IMAD.MOV.U32 R166, RZ, RZ, R79 ;  /* 0x000000ffffa67224 */ /* 0x000fe400078e004f */
[----:B------:R-:W-:Y:S02]  /*107a0*/  IMAD.MOV.U32 R176, RZ, RZ, R78 ;  /* 0x000000ffffb07224 */ /* 0x000fe400078e004e */
[----:B------:R-:W-:Y:S02]  /*107b0*/  IMAD.MOV.U32 R177, RZ, RZ, R77 ;  /* 0x000000ffffb17224 */ /* 0x000fe400078e004d */
[----:B------:R-:W-:Y:S01]  /*107c0*/  IMAD.MOV.U32 R64, RZ, RZ, R76 ;  /* 0x000000ffff407224 */ /* 0x000fe200078e004c */
[----:B----4-:R-:W1:Y:S01]  /*107d0*/  LDSM.16.MT88.4 R56, [R174+0x9000] ;  /* 0x00900000ae38783b */ /* 0x010e620000004200 */
[----:B------:R-:W-:-:S02]  /*107e0*/  IMAD.MOV.U32 R188, RZ, RZ, R90 ;  /* 0x000000ffffbc7224 */ /* 0x000fc400078e005a */
[----:B------:R-:W-:Y:S01]  /*107f0*/  IMAD.MOV.U32 R189, RZ, RZ, R91 ;  /* 0x000000ffffbd7224 */ /* 0x000fe200078e005b */
[----:B------:R-:W-:Y:S01]  /*10800*/  LDSM.16.MT88.4 R40, [R174+0xb000] ;  /* 0x00b00000ae28783b */ /* 0x000fe20000004200 */
[----:B------:R-:W-:Y:S02]  /*10810*/  IMAD.MOV.U32 R164, RZ, RZ, R89 ;  /* 0x000000ffffa47224 */ /* 0x000fe400078e0059 */
[----:B------:R-:W-:Y:S01]  /*10820*/  IMAD.MOV.U32 R165, RZ, RZ, R88 ;  /* 0x000000ffffa57224 */ /* 0x000fe200078e0058 */
[----:B------:R-:W-:Y:S01]  /*10830*/  LDSM.16.MT88.4 R20, [R174+0xa000] ;  /* 0x00a00000ae14783b */ /* 0x000fe20000004200 */
[C---:B-1----:R-:W-:Y:S07]  /*10840*/  HMMA.16816.F32 R112, R4.reuse, R56, R148 ;  /* 0x000000380470723c */ /* 0x042fee0000001894 */
[----:B------:R-:W-:Y:S01]  /*10850*/  IMAD.MOV.U32 R150, RZ, RZ, R237 ;  /* 0x000000ffff967224 */ /* 0x000fe200078e00ed */
[----:B------:R-:W-:Y:S01]  /*10860*/  HMMA.16816.F32 R76, R4, R58, R144 ;  /* 0x0000003a044c723c */ /* 0x000fe20000001890 */
[----:B------:R-:W4:Y:S01]  /*10870*/  LDL.LU R237, [R1+0x23c] ;  /* 0x00023c0001ed7983 */ /* 0x000f220000300800 */
[----:B------:R-:W-:-:S03]  /*10880*/  IMAD.MOV.U32 R151, RZ, RZ, R236 ;  /* 0x000000ffff977224 */ /* 0x000fc600078e00ec */
[----:B------:R-:W4:Y:S02]  /*10890*/  LDL.LU R236, [R1+0x238] ;  /* 0x0002380001ec7983 */ /* 0x000f240000300800 */
[----:B------:R-:W-:Y:S02]  /*108a0*/  IMAD.MOV.U32 R145, RZ, RZ, R234 ;  /* 0x000000ffff917224 */ /* 0x000fe400078e00ea */
[----:B------:R-:W4:Y:S01]  /*108b0*/  LDL.LU R144, [R1] ;  /* 0x0000000001907983 */ /* 0x000f220000300800 */
[----:B------:R-:W-:Y:S02]  /*108c0*/  IMAD.MOV.U32 R146, RZ, RZ, R235 ;  /* 0x000000ffff927224 */ /* 0x000fe400078e00eb */
[----:B------:R-:W-:Y:S01]  /*108d0*/  IMAD.MOV.U32 R147, RZ, RZ, R244 ;  /* 0x000000ffff937224 */ /* 0x000fe200078e00f4 */
[----:B------:R-:W4:Y:S01]  /*108e0*/  LDL.LU R234, [R1+0x234] ;  /* 0x0002340001ea7983 */ /* 0x000f220000300800 */
[----:B------:R-:W-:-:S03]  /*108f0*/  IMAD.MOV.U32 R148, RZ, RZ, R74 ;  /* 0x000000ffff947224 */ /* 0x000fc600078e004a */
[----:B------:R-:W4:Y:S04]  /*10900*/  LDL.LU R235, [R1+0x230] ;  /* 0x0002300001eb7983 */ /* 0x000f280000300800 */
[----:B------:R-:W4:Y:S04]  /*10910*/  LDL.LU R244, [R1+0x22c] ;  /* 0x00022c0001f47983 */ /* 0x000f280000300800 */
[----:B------:R-:W4:Y:S01]  /*10920*/  LDL.LU R74, [R1+0x2c] ;  /* 0x00002c00014a7983 */ /* 0x000f220000300800 */
[----:B---3--:R-:W-:Y:S02]  /*10930*/  LOP3.LUT R9, R183, R230, R188, 0x96, !PT ;  /* 0x000000e6b7097212 */ /* 0x008fe400078e96bc */
[----:B--2---:R-:W-:-:S03]  /*10940*/  LOP3.LUT R8, R185, R228, R182, 0x96, !PT ;  /* 0x000000e4b9087212 */ /* 0x004fc600078e96b6 */
        /* <DEDUP_REMOVED lines=9> */
[----:B------:R-:W-:-:S05]  /*109e0*/  IMAD.WIDE.U32 R2, R2, -0x326172a9, RZ ;  /* 0xcd9e8d5702027825 */ /* 0x000fca00078e00ff */
[----:B------:R-:W-:Y:S02]  /*109f0*/  LOP3.LUT R0, R3, R245, R14, 0x96, !PT ;  /* 0x000000f503007212 */ /* 0x000fe400078e960e */
[C---:B------:R-:W-:Y:S02]  /*10a00*/  LOP3.LUT R3, R2.reuse, 0xffff, RZ, 0xc0, !PT ;  /* 0x0000ffff02037812 */ /* 0x040fe400078ec0ff */
[----:B------:R-:W-:Y:S02]  /*10a10*/  LOP3.LUT R11, R2, 0xff, RZ, 0xc0, !PT ;  /* 0x000000ff020b7812 */ /* 0x000fe400078ec0ff */
[--C-:B------:R-:W-:Y:S02]  /*10a20*/  SHF.R.U32.HI R12, RZ, 0x10, R2.reuse ;  /* 0x00000010ff0c7819 */ /* 0x100fe40000011602 */
[----:B------:R-:W-:Y:S01]  /*10a30*/  SHF.R.U32.HI R14, RZ, 0x18, R2 ;  /* 0x00000018ff0e7819 */ /* 0x000fe20000011602 */
[----:B------:R-:W1:Y:S01]  /*10a40*/  LDSM.16.MT88.4 R44, [R196+0x9000] ;  /* 0x00900000c42c783b */ /* 0x000e620000004200 */
[----:B------:R-:W-:-:S02]  /*10a50*/  LOP3.LUT R2, R0, 0xffff, RZ, 0xc0, !PT ;  /* 0x0000ffff00027812 */ /* 0x000fc400078ec0ff */
[----:B------:R-:W-:Y:S01]  /*10a60*/  SHF.R.U32.HI R8, RZ, 0x8, R3 ;  /* 0x00000008ff087819 */ /* 0x000fe20000011603 */
[----:B------:R-:W2:Y:S01]  /*10a70*/  LDSM.16.MT88.4 R16, [R196+0xa000] ;  /* 0x00a00000c410783b */ /* 0x000ea20000004200 */
[----:B------:R-:W-:Y:S02]  /*10a80*/  SHF.R.U32.HI R3, RZ, 0x10, R0 ;  /* 0x00000010ff037819 */ /* 0x000fe40000011600 */
[----:B------:R-:W-:Y:S01]  /*10a90*/  SHF.R.U32.HI R9, RZ, 0x8, R2 ;  /* 0x00000008ff097819 */ /* 0x000fe20000011602 */
[----:B------:R-:W3:Y:S01]  /*10aa0*/  LDSM.16.MT88.4 R36, [R196+0xb000] ;  /* 0x00b00000c424783b */ /* 0x000ee20000004200 */
[----:B------:R-:W-:Y:S02]  /*10ab0*/  LOP3.LUT R10, R0, 0xff, RZ, 0xc0, !PT ;  /* 0x000000ff000a7812 */ /* 0x000fe400078ec0ff */
[----:B------:R-:W-:Y:S02]  /*10ac0*/  SHF.R.U32.HI R2, RZ, 0x18, R0 ;  /* 0x00000018ff027819 */ /* 0x000fe40000011600 */
[----:B------:R-:W-:-:S02]  /*10ad0*/  LOP3.LUT R0, R3, 0xff, RZ, 0xc0, !PT ;  /* 0x000000ff03007812 */ /* 0x000fc400078ec0ff */
[----:B------:R-:W-:Y:S02]  /*10ae0*/  PRMT R3, R11, 0x5410, R8 ;  /* 0x000054100b037816 */ /* 0x000fe40000000008 */
[----:B------:R-:W-:Y:S02]  /*10af0*/  LOP3.LUT R11, R12, 0xff, RZ, 0xc0, !PT ;  /* 0x000000ff0c0b7812 */ /* 0x000fe400078ec0ff */
[----:B------:R-:W-:Y:S02]  /*10b00*/  PRMT R8, R10, 0x5410, R9 ;  /* 0x000054100a087816 */ /* 0x000fe40000000009 */
[----:B------:R-:W-:Y:S02]  /*10b10*/  PRMT R2, R0, 0x5410, R2 ;  /* 0x0000541000027816 */ /* 0x000fe40000000002 */
[----:B------:R-:W-:Y:S02]  /*10b20*/  PRMT R11, R11, 0x5410, R14 ;  /* 0x000054100b0b7816 */ /* 0x000fe4000000000e */
[----:B------:R-:W-:-:S02]  /*10b30*/  HSET2.LE.AND R3, R3, R75, PT ;  /* 0x0000004b03037233 */ /* 0x000fc40003803000 */
[--C-:B------:R-:W-:Y:S02]  /*10b40*/  HSET2.LE.AND R0, R8, R75.reuse, PT ;  /* 0x0000004b08007233 */ /* 0x100fe40003803000 */
[--C-:B------:R-:W-:Y:S02]  /*10b50*/  HSET2.LE.AND R2, R2, R75.reuse, PT ;  /* 0x0000004b02027233 */ /* 0x100fe40003803000 */
[----:B------:R-:W-:Y:S01]  /*10b60*/  HSET2.LE.AND R11, R11, R75, PT ;  /* 0x0000004b0b0b7233 */ /* 0x000fe20003803000 */
[----:B-1----:R-:W-:Y:S04]  /*10b70*/  HMMA.16816.F32 R88, R4, R46, R128 ;  /* 0x0000002e0458723c */ /* 0x002fe80000001880 */
[----:B----4-:R-:W-:Y:S02]  /*10b80*/  LOP3.LUT R11, R234, R11, RZ, 0xc0, !PT ;  /* 0x0000000bea0b7212 */ /* 0x010fe400078ec0ff */
[----:B------:R-:W-:-:S02]  /*10b90*/  LOP3.LUT R10, R235, R3, RZ, 0xc0, !PT ;  /* 0x00000003eb0a7212 */ /* 0x000fc400078ec0ff */
[----:B------:R-:W-:Y:S02]  /*10ba0*/  LOP3.LUT R9, R244, R2, RZ, 0xc0, !PT ;  /* 0x00000002f4097212 */ /* 0x000fe400078ec0ff */
[----:B------:R-:W-:-:S07]  /*10bb0*/  LOP3.LUT R8, R74, R0, RZ, 0xc0, !PT ;  /* 0x000000004a087212 */ /* 0x000fce00078ec0ff */
[----:B------:R-:W-:Y:S07]  /*10bc0*/  HMMA.16816.F32 R128, R8, R44, R144 ;  /* 0x0000002c0880723c */ /* 0x000fee0000001890 */
[----:B------:R-:W-:Y:S02]  /*10bd0*/  IMAD.MOV.U32 R145, RZ, RZ, R53 ;  /* 0x000000ffff917224 */ /* 0x000fe400078e0035 */
[----:B------:R-:W4:Y:S01]  /*10be0*/  LDL.LU R53, [R1+0x228] ;  /* 0x0002280001357983 */ /* 0x000f220000300800 */
[----:B------:R-:W-:-:S02]  /*10bf0*/  IMAD.MOV.U32 R146, RZ, RZ, R190 ;  /* 0x000000ffff927224 */ /* 0x000fc400078e00be */
[----:B------:R-:W-:Y:S01]  /*10c00*/  IMAD.MOV.U32 R147, RZ, RZ, R54 ;  /* 0x000000ffff937224 */ /* 0x000fe200078e0036 */
[----:B------:R-:W4:Y:S04]  /*10c10*/  LDL.LU R190, [R1+0x224] ;  /* 0x0002240001be7983 */ /* 0x000f280000300800 */
[----:B------:R-:W4:Y:S01]  /*10c20*/  LDL.LU R54, [R1+0x220] ;  /* 0x0002200001367983 */ /* 0x000f220000300800 */
[----:B------:R-:W-:Y:S02]  /*10c30*/  IMAD.MOV.U32 R149, RZ, RZ, R83 ;  /* 0x000000ffff957224 */ /* 0x000fe400078e0053 */
[----:B------:R-:W-:Y:S06]  /*10c40*/  HMMA.16816.F32 R80, R4, R40, R120 ;  /* 0x000000280450723c */ /* 0x000fec0000001878 */
[----:B------:R-:W-:Y:S07]  /*10c50*/  HMMA.16816.F32 R120, R8, R56, R236 ;  /* 0x000000380878723c */ /* 0x000fee00000018ec */
[----:B------:R-:W-:-:S05]  /*10c60*/  IMAD.MOV.U32 R238, RZ, RZ, R225 ;  /* 0x000000ffffee7224 */ /* 0x000fca00078e00e1 */
[----:B------:R-:W-:-:S05]  /*10c70*/  LOP3.LUT R2, R13, R238, R34, 0x96, !PT ;  /* 0x000000ee0d027212 */ /* 0x000fca00078e9622 */
[----:B------:R-:W-:Y:S01]  /*10c80*/  IMAD.WIDE.U32 R2, R2, -0x2daee0ad, RZ ;  /* 0xd2511f5302027825 */ /* 0x000fe200078e00ff */
[C---:B--2---:R-:W-:Y:S04]  /*10c90*/  HMMA.16816.F32 R92, R4.reuse, R18, R108 ;  /* 0x00000012045c723c */ /* 0x044fe8000000186c */
[----:B------:R-:W-:Y:S02]  /*10ca0*/  LOP3.LUT R0, R3, R246, R60, 0x96, !PT ;  /* 0x000000f603007212 */ /* 0x000fe400078e963c */
[----:B------:R-:W-:Y:S01]  /*10cb0*/  HMMA.16816.F32 R68, R4, R44, R132 ;  /* 0x0000002c0444723c */ /* 0x000fe20000001884 */
[----:B------:R-:W-:-:S05]  /*10cc0*/  LOP3.LUT R3, R2, 0xffff, RZ, 0xc0, !PT ;  /* 0x0000ffff02037812 */ /* 0x000fca00078ec0ff */
[----:B------:R-:W-:Y:S01]  /*10cd0*/  HMMA.16816.F32 R96, R4, R20, R96 ;  /* 0x000000140460723c */ /* 0x000fe20000001860 */
[----:B------:R-:W-:-:S05]  /*10ce0*/  LOP3.LUT R13, R0, 0xff, RZ, 0xc0, !PT ;  /* 0x000000ff000d7812 */ /* 0x000fca00078ec0ff */
[----:B------:R-:W-:Y:S01]  /*10cf0*/  HMMA.16816.F32 R84, R4, R22, R84 ;  /* 0x000000160454723c */ /* 0x000fe20000001854 */
[----:B------:R-:W-:-:S05]  /*10d00*/  SHF.R.U32.HI R12, RZ, 0x18, R0 ;  /* 0x00000018ff0c7819 */ /* 0x000fca0000011600 */
[C---:B------:R-:W-:Y:S06]  /*10d10*/  HMMA.16816.F32 R100, R4.reuse, R16, R116 ;  /* 0x000000100464723c */ /* 0x040fec0000001874 */
[C---:B------:R-:W-:Y:S06]  /*10d20*/  HMMA.16816.F32 R72, R4.reuse, R42, R124 ;  /* 0x0000002a0448723c */ /* 0x040fec000000187c */
[C---:B---3--:R-:W-:Y:S01]  /*10d30*/  HMMA.16816.F32 R104, R4.reuse, R38, R140 ;  /* 0x000000260468723c */ /* 0x048fe2000000188c */
[----:B------:R-:W-:Y:S01]  /*10d40*/  SHF.R.U32.HI R14, RZ, 0x10, R2 ;  /* 0x00000010ff0e7819 */ /* 0x000fe20000011602 */
[----:B------:R-:W-:Y:S01]  /*10d50*/  IMAD.MOV.U32 R167, RZ, RZ, R224 ;  /* 0x000000ffffa77224 */ /* 0x000fe200078e00e0 */
[----:B------:R-:W-:Y:S01]  /*10d60*/  PRMT R239, R200, 0x7054, R200 ;  /* 0x00007054c8ef7816 */ /* 0x000fe200000000c8 */
[----:B------:R-:W-:Y:S01]  /*10d70*/  IMAD.MOV.U32 R144, RZ, RZ, R233 ;  /* 0x000000ffff907224 */ /* 0x000fe200078e00e9 */
[----:B------:R-:W-:Y:S01]  /*10d80*/  LDSM.16.MT88.4 R60, [R196+0xb400] ;  /* 0x00b40000c43c783b */ /* 0x000fe20000004200 */
[----:B------:R-:W-:Y:S07]  /*10d90*/  HMMA.16816.F32 R108, R4, R36, R136 ;  /* 0x00000024046c723c */ /* 0x000fee0000001888 */
[----:B------:R-:W-:-:S02]  /*10da0*/  LOP3.LUT R4, R0, 0xffff, RZ, 0xc0, !PT ;  /* 0x0000ffff00047812 */ /* 0x000fc400078ec0ff */
[----:B------:R-:W-:Y:S02]  /*10db0*/  SHF.R.U32.HI R5, RZ, 0x10, R0 ;  /* 0x00000010ff057819 */ /* 0x000fe40000011600 */
[----:B------:R-:W-:Y:S02]  /*10dc0*/  LOP3.LUT R6, R2, 0xff, RZ, 0xc0, !PT ;  /* 0x000000ff02067812 */ /* 0x000fe400078ec0ff */
[----:B------:R-:W-:Y:S02]  /*10dd0*/  SHF.R.U32.HI R0, RZ, 0x8, R3 ;  /* 0x00000008ff007819 */ /* 0x000fe40000011603 */
[----:B------:R-:W-:Y:S02]  /*10de0*/  SHF.R.U32.HI R3, RZ, 0x8, R4 ;  /* 0x00000008ff037819 */ /* 0x000fe40000011604 */
[----:B------:R-:W-:Y:S02]  /*10df0*/  LOP3.LUT R4, R5, 0xff, RZ, 0xc0, !PT ;  /* 0x000000ff05047812 */ /* 0x000fe400078ec0ff */
[----:B------:R-:W-:-:S02]  /*10e00*/  PRMT R6, R6, 0x5410, R0 ;  /* 0x0000541006067816 */ /* 0x000fc40000000000 */
[----:B------:R-:W-:Y:S02]  /*10e10*/  PRMT R0, R13, 0x5410, R3 ;  /* 0x000054100d007816 */ /* 0x000fe40000000003 */
[----:B------:R-:W-:Y:S02]  /*10e20*/  SHF.R.U32.HI R7, RZ, 0x18, R2 ;  /* 0x00000018ff077819 */ /* 0x000fe40000011602 */
[----:B------:R-:W-:Y:S02]  /*10e30*/  PRMT R2, R4, 0x5410, R12 ;  /* 0x0000541004027816 */ /* 0x000fe4000000000c */
[----:B------:R-:W-:Y:S01]  /*10e40*/  LOP3.LUT R5, R14, 0xff, RZ, 0xc0, !PT ;  /* 0x000000ff0e057812 */ /* 0x000fe200078ec0ff */
[----:B------:R-:W-:Y:S01]  /*10e50*/  HMMA.16816.F32 R132, R8, R20, R64 ;  /* 0x000000140884723c */ /* 0x000fe20000001840 */
[----:B------:R-:W-:Y:S02]  /*10e60*/  HSET2.LE.AND R0, R0, R239, PT ;  /* 0x000000ef00007233 */ /* 0x000fe40003803000 */
[----:B------:R-:W-:-:S02]  /*10e70*/  PRMT R5, R5, 0x5410, R7 ;  /* 0x0000541005057816 */ /* 0x000fc40000000007 */
[--C-:B------:R-:W-:Y:S01]  /*10e80*/  HSET2.LE.AND R2, R2, R239.reuse, PT ;  /* 0x000000ef02027233 */ /* 0x100fe20003803000 */
[----:B------:R-:W-:Y:S01]  /*10e90*/  HMMA.16816.F32 R136, R8, R22, R176 ;  /* 0x000000160888723c */ /* 0x000fe200000018b0 */
[----:B------:R-:W1:Y:S01]  /*10ea0*/  LDSM.16.MT88.4 R20, [R174+0x9400] ;  /* 0x00940000ae14783b */ /* 0x000e620000004200 */
[----:B------:R-:W-:Y:S01]  /*10eb0*/  IMAD.MOV.U32 R64, RZ, RZ, R204 ;  /* 0x000000ffff407224 */ /* 0x000fe200078e00cc */
[----:B------:R-:W-:Y:S01]  /*10ec0*/  LOP3.LUT R4, R154, R0, RZ, 0xc0, !PT ;  /* 0x000000009a047212 */ /* 0x000fe200078ec0ff */
[----:B------:R-:W-:Y:S01]  /*10ed0*/  IMAD.MOV.U32 R65, RZ, RZ, R201 ;  /* 0x000000ffff417224 */ /* 0x000fe200078e00c9 */
[--C-:B------:R-:W-:Y:S01]  /*10ee0*/  HSET2.LE.AND R3, R6, R239.reuse, PT ;  /* 0x000000ef06037233 */ /* 0x100fe20003803000 */
[----:B------:R-:W-:Y:S01]  /*10ef0*/  IMAD.MOV.U32 R66, RZ, RZ, R197 ;  /* 0x000000ffff427224 */ /* 0x000fe200078e00c5 */
[----:B------:R-:W-:Y:S01]  /*10f00*/  HSET2.LE.AND R0, R5, R239, PT ;  /* 0x000000ef05007233 */ /* 0x000fe20003803000 */
[----:B------:R-:W-:Y:S01]  /*10f10*/  IMAD.MOV.U32 R67, RZ, RZ, R175 ;  /* 0x000000ffff437224 */ /* 0x000fe200078e00af */
[----:B------:R-:W-:-:S02]  /*10f20*/  LOP3.LUT R5, R153, R2, RZ, 0xc0, !PT ;  /* 0x0000000299057212 */ /* 0x000fc400078ec0ff */
[----:B------:R-:W-:Y:S01]  /*10f30*/  LOP3.LUT R2, R15, R238, R24, 0x96, !PT ;  /* 0x000000ee0f027212 */ /* 0x000fe200078e9618 */
[C---:B------:R-:W-:Y:S01]  /*10f40*/  HMMA.16816.F32 R116, R8.reuse, R58, R240 ;  /* 0x0000003a0874723c */ /* 0x040fe200000018f0 */
[----:B------:R-:W-:Y:S01]  /*10f50*/  LOP3.LUT R6, R152, R3, RZ, 0xc0, !PT ;  /* 0x0000000398067212 */ /* 0x000fe200078ec0ff */
[----:B------:R-:W-:Y:S01]  /*10f60*/  LDSM.16.MT88.4 R56, [R174+0xa400] ;  /* 0x00a40000ae38783b */ /* 0x000fe20000004200 */
[----:B------:R-:W-:Y:S02]  /*10f70*/  IMAD.MOV.U32 R176, RZ, RZ, R220 ;  /* 0x000000ffffb07224 */ /* 0x000fe400078e00dc */
[----:B------:R-:W-:Y:S01]  /*10f80*/  IMAD.WIDE.U32 R2, R2, -0x2daee0ad, RZ ;  /* 0xd2511f5302027825 */ /* 0x000fe200078e00ff */
[----:B------:R-:W-:Y:S01]  /*10f90*/  HMMA.16816.F32 R124, R8, R46, R148 ;  /* 0x0000002e087c723c */ /* 0x000fe20000001894 */
[----:B------:R-:W2:Y:S02]  /*10fa0*/  LDSM.16.MT88.4 R44, [R196+0x9400] ;  /* 0x00940000c42c783b */ /* 0x000ea40000004200 */
[----:B------:R-:W-:-:S03]  /*10fb0*/  IMAD.MOV.U32 R177, RZ, RZ, R219 ;  /* 0x000000ffffb17224 */ /* 0x000fc600078e00db */
[----:B------:R-:W-:Y:S01]  /*10fc0*/  HMMA.16816.F32 R140, R8, R16, R164 ;  /* 0x00000010088c723c */ /* 0x000fe200000018a4 */
[----:B------:R-:W-:Y:S02]  /*10fd0*/  IMAD.MOV.U32 R148, RZ, RZ, R173 ;  /* 0x000000ffff947224 */ /* 0x000fe400078e00ad */
[----:B------:R-:W-:-:S03]  /*10fe0*/  IMAD.MOV.U32 R149, RZ, RZ, R248 ;  /* 0x000000ffff957224 */ /* 0x000fc600078e00f8 */
[C---:B------:R-:W-:Y:S01]  /*10ff0*/  HMMA.16816.F32 R144, R8.reuse, R18, R144 ;  /* 0x000000120890723c */ /* 0x040fe20000001890 */
[----:B------:R-:W3:Y:S01]  /*11000*/  LDSM.16.MT88.4 R16, [R196+0xa400] ;  /* 0x00a40000c410783b */ /* 0x000ee20000004200 */
[----:B------:R-:W-:Y:S02]  /*11010*/  IMAD.MOV.U32 R164, RZ, RZ, R222 ;  /* 0x000000ffffa47224 */ /* 0x000fe400078e00de */
[----:B------:R-:W-:Y:S02]  /*11020*/  IMAD.MOV.U32 R165, RZ, RZ, R252 ;  /* 0x000000ffffa57224 */ /* 0x000fe400078e00fc */
[----:B------:R-:W-:Y:S01]  /*11030*/  HMMA.16816.F32 R152, R8, R42, R64 ;  /* 0x0000002a0898723c */ /* 0x000fe20000001840 */
[----:B------:R-:W4:Y:S01]  /*11040*/  LDSM.16.MT88.4 R64, [R174+0xb400] ;  /* 0x00b40000ae40783b */ /* 0x000f220000004200 */
[----:B------:R-:W-:Y:S02]  /*11050*/  IMAD.MOV.U32 R166, RZ, RZ, R249 ;  /* 0x000000ffffa67224 */ /* 0x000fe400078e00f9 */
[----:B------:R-:W-:-:S02]  /*11060*/  IMAD.MOV.U32 R167, RZ, RZ, R172 ;  /* 0x000000ffffa77224 */ /* 0x000fc400078e00ac */
[----:B------:R-:W-:Y:S02]  /*11070*/  IMAD.MOV.U32 R178, RZ, RZ, R218 ;  /* 0x000000ffffb27224 */ /* 0x000fe400078e00da */
[----:B------:R-:W-:Y:S01]  /*11080*/  IMAD.MOV.U32 R179, RZ, RZ, R205 ;  /* 0x000000ffffb37224 */ /* 0x000fe200078e00cd */
[----:B------:R-:W-:Y:S01]  /*11090*/  LOP3.LUT R7, R156, R0, RZ, 0xc0, !PT ;  /* 0x000000009c077212 */ /* 0x000fe200078ec0ff */
[----:B------:R-:W-:Y:S02]  /*110a0*/  IMAD.MOV.U32 R150, RZ, RZ, R247 ;  /* 0x000000ffff967224 */ /* 0x000fe400078e00f7 */
[----:B------:R-:W-:Y:S01]  /*110b0*/  IMAD.MOV.U32 R151, RZ, RZ, R221 ;  /* 0x000000ffff977224 */ /* 0x000fe200078e00dd */
[C---:B------:R-:W-:Y:S01]  /*110c0*/  LOP3.LUT R0, R2.reuse, 0xffff, RZ, 0xc0, !PT ;  /* 0x0000ffff02007812 */ /* 0x040fe200078ec0ff */
[C---:B------:R-:W-:Y:S01]  /*110d0*/  HMMA.16816.F32 R164, R8.reuse, R38, R164 ;  /* 0x0000002608a4723c */ /* 0x040fe200000018a4 */
[----:B------:R-:W-:Y:S01]  /*110e0*/  SHF.R.U32.HI R12, RZ, 0x18, R2 ;  /* 0x00000018ff0c7819 */ /* 0x000fe20000011602 */
[----:B------:R1:W5:Y:S04]  /*110f0*/  LDL.LU R222, [R1+0x21c] ;  /* 0x00021c0001de7983 */ /* 0x0003680000300800 */
[C---:B------:R-:W-:Y:S01]  /*11100*/  HMMA.16816.F32 R148, R8.reuse, R40, R148 ;  /* 0x000000280894723c */ /* 0x040fe20000001894 */
[----:B------:R-:W4:Y:S04]  /*11110*/  LDL.LU R252, [R1+0x218] ;  /* 0x0002180001fc7983 */ /* 0x000f280000300800 */
[----:B------:R-:W4:Y:S01]  /*11120*/  LDL.LU R249, [R1+0x214] ;  /* 0x0002140001f97983 */ /* 0x000f220000300800 */
[----:B------:R-:W-:Y:S03]  /*11130*/  HMMA.16816.F32 R156, R8, R36, R176 ;  /* 0x00000024089c723c */ /* 0x000fe600000018b0 */
[----:B------:R2:W5:Y:S04]  /*11140*/  LDL.LU R172, [R1+0x210] ;  /* 0x0002100001ac7983 */ /* 0x0005680000300800 */
[----:B------:R-:W-:Y:S01]  /*11150*/  SHF.R.U32.HI R8, RZ, 0x8, R0 ;  /* 0x00000008ff087819 */ /* 0x000fe20000011600 */
[----:B------:R2:W5:Y:S01]  /*11160*/  LDL.LU R173, [R1+0x20c] ;  /* 0x00020c0001ad7983 */ /* 0x0005620000300800 */
[----:B------:R-:W-:-:S02]  /*11170*/  LOP3.LUT R9, R2, 0xff, RZ, 0xc0, !PT ;  /* 0x000000ff02097812 */ /* 0x000fc400078ec0ff */
[----:B------:R-:W-:Y:S01]  /*11180*/  LOP3.LUT R0, R3, R246, R26, 0x96, !PT ;  /* 0x000000f603007212 */ /* 0x000fe200078e961a */
[----:B------:R2:W5:Y:S01]  /*11190*/  LDL.LU R248, [R1+0x208] ;  /* 0x0002080001f87983 */ /* 0x0005620000300800 */
[----:B------:R-:W-:Y:S02]  /*111a0*/  SHF.R.U32.HI R3, RZ, 0x10, R2 ;  /* 0x00000010ff037819 */ /* 0x000fe40000011602 */
[----:B------:R-:W-:Y:S01]  /*111b0*/  PRMT R13, R9, 0x5410, R8 ;  /* 0x00005410090d7816 */ /* 0x000fe20000000008 */
[----:B------:R2:W5:Y:S01]  /*111c0*/  LDL.LU R247, [R1+0x204] ;  /* 0x0002040001f77983 */ /* 0x0005620000300800 */
[----:B------:R-:W-:Y:S02]  /*111d0*/  LOP3.LUT R9, R3, 0xff, RZ, 0xc0, !PT ;  /* 0x000000ff03097812 */ /* 0x000fe400078ec0ff */
[----:B------:R-:W-:Y:S01]  /*111e0*/  LOP3.LUT R2, R0, 0xffff, RZ, 0xc0, !PT ;  /* 0x0000ffff00027812 */ /* 0x000fe200078ec0ff */
[----:B------:R2:W5:Y:S01]  /*111f0*/  LDL.LU R221, [R1+0x200] ;  /* 0x0002000001dd7983 */ /* 0x0005620000300800 */
[----:B------:R-:W-:-:S02]  /*11200*/  SHF.R.U32.HI R3, RZ, 0x10, R0 ;  /* 0x00000010ff037819 */ /* 0x000fc40000011600 */
[----:B------:R-:W-:Y:S01]  /*11210*/  SHF.R.U32.HI R8, RZ, 0x8, R2 ;  /* 0x00000008ff087819 */ /* 0x000fe20000011602 */
[----:B-1----:R-:W-:Y:S01]  /*11220*/  HMMA.16816.F32 R176, R4, R22, R76 ;  /* 0x0000001604b0723c */ /* 0x002fe2000000184c */
[----:B------:R-:W-:Y:S01]  /*11230*/  LOP3.LUT R11, R0, 0xff, RZ, 0xc0, !PT ;  /* 0x000000ff000b7812 */ /* 0x000fe200078ec0ff */
[----:B------:R1:W5:Y:S01]  /*11240*/  LDL.LU R220, [R1+0x1fc] ;  /* 0x0001fc0001dc7983 */ /* 0x0003620000300800 */
[----:B------:R-:W-:Y:S02]  /*11250*/  SHF.R.U32.HI R10, RZ, 0x18, R0 ;  /* 0x00000018ff0a7819 */ /* 0x000fe40000011600 */
[----:B------:R-:W-:Y:S01]  /*11260*/  LOP3.LUT R2, R3, 0xff, RZ, 0xc0, !PT ;  /* 0x000000ff03027812 */ /* 0x000fe200078ec0ff */
[----:B------:R-:W-:Y:S01]  /*11270*/  IMAD.MOV.U32 R35, RZ, RZ, R215 ;  /* 0x000000ffff237224 */ /* 0x000fe200078e00d7 */
[----:B------:R-:W-:Y:S01]  /*11280*/  PRMT R14, R9, 0x5410, R12 ;  /* 0x00005410090e7816 */ /* 0x000fe2000000000c */
[----:B------:R-:W-:Y:S01]  /*11290*/  IMAD.MOV.U32 R76, RZ, RZ, R168 ;  /* 0x000000ffff4c7224 */ /* 0x000fe200078e00a8 */
[----:B------:R-:W-:Y:S01]  /*112a0*/  PRMT R0, R11, 0x5410, R8 ;  /* 0x000054100b007816 */ /* 0x000fe20000000008 */
[----:B------:R1:W5:Y:S01]  /*112b0*/  LDL.LU R219, [R1+0x1f8] ;  /* 0x0001f80001db7983 */ /* 0x0003620000300800 */
[----:B------:R-:W-:-:S02]  /*112c0*/  PRMT R2, R2, 0x5410, R10 ;  /* 0x0000541002027816 */ /* 0x000fc4000000000a */
[----:B------:R-:W-:Y:S01]  /*112d0*/  LOP3.LUT R9, R160, R199, RZ, 0x3c, !PT ;  /* 0x000000c7a0097212 */ /* 0x000fe200078e3cff */
[----:B------:R1:W5:Y:S01]  /*112e0*/  LDL.LU R218, [R1+0x1f4] ;  /* 0x0001f40001da7983 */ /* 0x0003620000300800 */
[--C-:B------:R-:W-:Y:S02]  /*112f0*/  HSET2.LE.AND R0, R0, R239.reuse, PT ;  /* 0x000000ef00007233 */ /* 0x100fe40003803000 */
[--C-:B------:R-:W-:Y:S01]  /*11300*/  HSET2.LE.AND R2, R2, R239.reuse, PT ;  /* 0x000000ef02027233 */ /* 0x100fe20003803000 */
[----:B------:R-:W-:Y:S01]  /*11310*/  IMAD.MOV.U32 R242, RZ, RZ, R192 ;  /* 0x000000fffff27224 */ /* 0x000fe200078e00c0 */
[----:B------:R-:W-:Y:S01]  /*11320*/  HSET2.LE.AND R3, R13, R239, PT ;  /* 0x000000ef0d037233 */ /* 0x000fe20003803000 */
[----:B------:R-:W-:Y:S01]  /*11330*/  IMAD.WIDE.U32 R12, R9, -0x326172a9, RZ ;  /* 0xcd9e8d57090c7825 */ /* 0x000fe200078e00ff */
[----:B------:R1:W5:Y:S03]  /*11340*/  LDL.LU R205, [R1+0x1f0] ;  /* 0x0001f00001cd7983 */ /* 0x0003660000300800 */
[----:B------:R-:W-:Y:S01]  /*11350*/  IMAD.MOV.U32 R243, RZ, RZ, R193 ;  /* 0x000000fffff37224 */ /* 0x000fe200078e00c1 */
[----:B------:R1:W5:Y:S01]  /*11360*/  LDL.LU R204, [R1+0x1ec] ;  /* 0x0001ec0001cc7983 */ /* 0x0003620000300800 */
[----:B------:R-:W-:-:S02]  /*11370*/  IMAD.MOV.U32 R235, RZ, RZ, R191 ;  /* 0x000000ffffeb7224 */ /* 0x000fc400078e00bf */
[----:B------:R-:W-:Y:S01]  /*11380*/  IMAD.MOV.U32 R234, RZ, RZ, R171 ;  /* 0x000000ffffea7224 */ /* 0x000fe200078e00ab */
[----:B------:R1:W5:Y:S01]  /*11390*/  LDL.LU R201, [R1+0x1e8] ;  /* 0x0001e80001c97983 */ /* 0x0003620000300800 */
[----:B------:R-:W-:Y:S02]  /*113a0*/  IMAD.MOV.U32 R237, RZ, RZ, R170 ;  /* 0x000000ffffed7224 */ /* 0x000fe400078e00aa */
[----:B------:R-:W-:Y:S01]  /*113b0*/  IMAD.MOV.U32 R40, RZ, RZ, R162 ;  /* 0x000000ffff287224 */ /* 0x000fe200078e00a2 */
[----:B------:R1:W5:Y:S01]  /*113c0*/  LDL.LU R197, [R1+0x1e4] ;  /* 0x0001e40001c57983 */ /* 0x0003620000300800 */
[----:B------:R-:W-:Y:S02]  /*113d0*/  IMAD.MOV.U32 R41, RZ, RZ, R163 ;  /* 0x000000ffff297224 */ /* 0x000fe400078e00a3 */
[----:B------:R-:W-:Y:S01]  /*113e0*/  IMAD.MOV.U32 R55, RZ, RZ, R194 ;  /* 0x000000ffff377224 */ /* 0x000fe200078e00c2 */
[----:B------:R1:W5:Y:S01]  /*113f0*/  LDL.LU R175, [R1+0x1e0] ;  /* 0x0001e00001af7983 */ /* 0x0003620000300800 */
[----:B------:R-:W-:-:S02]  /*11400*/  IMAD.MOV.U32 R50, RZ, RZ, R208 ;  /* 0x000000ffff327224 */ /* 0x000fc400078e00d0 */
[----:B------:R-:W-:Y:S01]  /*11410*/  IMAD.MOV.U32 R244, RZ, RZ, R195 ;  /* 0x000000fffff47224 */ /* 0x000fe200078e00c3 */
[----:B------:R1:W5:Y:S01]  /*11420*/  LDL.LU.64 R198, [R1+0x1d8] ;  /* 0x0001d80001c67983 */ /* 0x0003620000300a00 */
        /* <DEDUP_REMOVED lines=10> */
[----:B------:R-:W-:Y:S01]  /*114d0*/  HMMA.16816.F32 R112, R4, R20, R112 ;  /* 0x000000140470723c */ /* 0x000fe20000001870 */
[----:B------:R-:W-:-:S02]  /*114e0*/  IMAD.MOV.U32 R241, RZ, RZ, R212 ;  /* 0x000000fffff17224 */ /* 0x000fc400078e00d4 */
[----:B------:R-:W-:Y:S02]  /*114f0*/  IMAD.MOV.U32 R240, RZ, RZ, R211 ;  /* 0x000000fffff07224 */ /* 0x000fe400078e00d3 */
[----:B------:R-:W-:Y:S01]  /*11500*/  IMAD.MOV.U32 R43, RZ, RZ, R231 ;  /* 0x000000ffff2b7224 */ /* 0x000fe200078e00e7 */
[C---:B--2---:R-:W-:Y:S01]  /*11510*/  HMMA.16816.F32 R168, R4.reuse, R46, R88 ;  /* 0x0000002e04a8723c */ /* 0x044fe20000001858 */
[----:B------:R-:W-:Y:S02]  /*11520*/  IMAD.MOV.U32 R42, RZ, RZ, R227 ;  /* 0x000000ffff2a7224 */ /* 0x000fe400078e00e3 */
[----:B------:R-:W-:Y:S02]  /*11530*/  IMAD.MOV.U32 R37, RZ, RZ, R228 ;  /* 0x000000ffff257224 */ /* 0x000fe400078e00e4 */
[----:B------:R-:W-:Y:S01]  /*11540*/  IMAD.MOV.U32 R36, RZ, RZ, R230 ;  /* 0x000000ffff247224 */ /* 0x000fe200078e00e6 */
[----:B------:R-:W-:Y:S01]  /*11550*/  HMMA.16816.F32 R184, R4, R56, R96 ;  /* 0x0000003804b8723c */ /* 0x000fe20000001860 */
[----:B------:R-:W-:-:S02]  /*11560*/  IMAD.MOV.U32 R78, RZ, RZ, R180 ;  /* 0x000000ffff4e7224 */ /* 0x000fc400078e00b4 */
[----:B------:R-:W-:Y:S02]  /*11570*/  IMAD.MOV.U32 R233, RZ, RZ, R214 ;  /* 0x000000ffffe97224 */ /* 0x000fe400078e00d6 */
[----:B------:R-:W-:Y:S01]  /*11580*/  IMAD.MOV.U32 R38, RZ, RZ, R188 ;  /* 0x000000ffff267224 */ /* 0x000fe200078e00bc */
[C---:B------:R-:W-:Y:S01]  /*11590*/  HMMA.16816.F32 R180, R4.reuse, R44, R68 ;  /* 0x0000002c04b4723c */ /* 0x040fe20000001844 */
[----:B------:R-:W-:Y:S02]  /*115a0*/  IMAD.MOV.U32 R39, RZ, RZ, R189 ;  /* 0x000000ffff277224 */ /* 0x000fe400078e00bd */
[----:B------:R-:W-:Y:S02]  /*115b0*/  IMAD.MOV.U32 R50, RZ, RZ, R162 ;  /* 0x000000ffff327224 */ /* 0x000fe400078e00a2 */
[----:B------:R-:W-:Y:S01]  /*115c0*/  IMAD.MOV.U32 R55, RZ, RZ, R161 ;  /* 0x000000ffff377224 */ /* 0x000fe200078e00a1 */
[C---:B------:R-:W-:Y:S06]  /*115d0*/  HMMA.16816.F32 R208, R4.reuse, R58, R84 ;  /* 0x0000003a04d0723c */ /* 0x040fec0000001854 */
[C---:B---3--:R-:W-:Y:S06]  /*115e0*/  HMMA.16816.F32 R228, R4.reuse, R16, R100 ;  /* 0x0000001004e4723c */ /* 0x048fec0000001864 */
[----:B------:R-:W-:Y:S01]  /*115f0*/  HMMA.16816.F32 R224, R4, R18, R92 ;  /* 0x0000001204e0723c */ /* 0x000fe2000000185c */
[----:B----4-:R-:W-:-:S02]  /*11600*/  LOP3.LUT R9, R190, R2, RZ, 0xc0, !PT ;  /* 0x00000002be097212 */ /* 0x010fc400078ec0ff */
[----:B------:R-:W-:Y:S02]  /*11610*/  LOP3.LUT R2, R13, R35, R76, 0x96, !PT ;  /* 0x000000230d027212 */ /* 0x000fe400078e964c */
[----:B------:R-:W-:Y:S01]  /*11620*/  LOP3.LUT R8, R54, R0, RZ, 0xc0, !PT ;  /* 0x0000000036087212 */ /* 0x000fe200078ec0ff */
[----:B------:R-:W-:Y:S01]  /*11630*/  IMAD.MOV.U32 R76, RZ, RZ, R242 ;  /* 0x000000ffff4c7224 */ /* 0x000fe200078e00f2 */
[----:B------:R-:W-:Y:S01]  /*11640*/  HSET2.LE.AND R0, R14, R239, PT ;  /* 0x000000ef0e007233 */ /* 0x000fe20003803000 */
[----:B------:R-:W-:Y:S01]  /*11650*/  IMAD.MOV.U32 R242, RZ, RZ, R237 ;  /* 0x000000fffff27224 */ /* 0x000fe200078e00ed */
[----:B------:R1:W5:Y:S01]  /*11660*/  LDL.LU R54, [R1+0x1d4] ;  /* 0x0001d40001367983 */ /* 0x0003620000300800 */
[----:B------:R-:W-:Y:S01]  /*11670*/  IMAD.MOV.U32 R237, RZ, RZ, R244 ;  /* 0x000000ffffed7224 */ /* 0x000fe200078e00f4 */
[----:B------:R-:W-:Y:S01]  /*11680*/  LOP3.LUT R10, R53, R3, RZ, 0xc0, !PT ;  /* 0x00000003350a7212 */ /* 0x000fe200078ec0ff */
[----:B------:R-:W-:Y:S01]  /*11690*/  IMAD.MOV.U32 R244, RZ, RZ, R163 ;  /* 0x000000fffff47224 */ /* 0x000fe200078e00a3 */
[----:B------:R-:W-:Y:S01]  /*116a0*/  HMMA.16816.F32 R212, R4, R64, R80 ;  /* 0x0000004004d4723c */ /* 0x000fe20000001850 */
[----:B------:R1:W5:Y:S01]  /*116b0*/  LDL.LU R53, [R1+0x1d0] ;  /* 0x0001d00001357983 */ /* 0x0003620000300800 */
[----:B------:R-:W-:-:S02]  /*116c0*/  LOP3.LUT R11, R52, R0, RZ, 0xc0, !PT ;  /* 0x00000000340b7212 */ /* 0x000fc400078ec0ff */
[-CC-:B------:R-:W-:Y:S01]  /*116d0*/  LOP3.LUT R14, R79, R51.reuse, R12.reuse, 0x96, !PT ;  /* 0x000000334f0e7212 */ /* 0x180fe200078e960c */
[----:B------:R1:W5:Y:S01]  /*116e0*/  LDL.LU R52, [R1+0x1cc] ;  /* 0x0001cc0001347983 */ /* 0x0003620000300800 */
[C---:B------:R-:W-:Y:S06]  /*116f0*/  HMMA.16816.F32 R192, R4.reuse, R66, R72 ;  /* 0x0000004204c0723c */ /* 0x040fec0000001848 */
[C---:B------:R-:W-:Y:S06]  /*11700*/  HMMA.16816.F32 R188, R4.reuse, R60, R108 ;  /* 0x0000003c04bc723c */ /* 0x040fec000000186c */
[----:B------:R-:W-:Y:S07]  /*11710*/  HMMA.16816.F32 R160, R4, R62, R104 ;  /* 0x0000003e04a0723c */ /* 0x000fee0000001868 */
[----:B------:R-:W-:-:S02]  /*11720*/  LOP3.LUT R6, R251, R51, R12, 0x96, !PT ;  /* 0x00000033fb067212 */ /* 0x000fc400078e960c */
[----:B------:R1:W5:Y:S01]  /*11730*/  LDL.LU R51, [R1+0x1c8] ;  /* 0x0001c80001337983 */ /* 0x0003620000300800 */
        /* <DEDUP_REMOVED lines=9> */
[----:B------:R-:W-:Y:S02]  /*117d0*/  IMAD.MOV.U32 R79, RZ, RZ, R39 ;  /* 0x000000ffff4f7224 */ /* 0x000fe400078e0027 */
[----:B------:R-:W-:-:S04]  /*117e0*/  IMAD.WIDE.U32 R2, R3, -0x2daee0ad, RZ ;  /* 0xd2511f5303027825 */ /* 0x000fc800078e00ff */
[----:B------:R-:W-:Y:S01]  /*117f0*/  IMAD.WIDE.U32 R38, R0, -0x2daee0ad, RZ ;  /* 0xd2511f5300267825 */ /* 0x000fe200078e00ff */
[----:B------:R-:W-:-:S04]  /*11800*/  LOP3.LUT R0, R3, R240, R4, 0x96, !PT ;  /* 0x000000f003007212 */ /* 0x000fc800078e9604 */
[----:B------:R-:W-:Y:S02]  /*11810*/  LOP3.LUT R2, R39, R241, R2, 0x96, !PT ;  /* 0x000000f127027212 */ /* 0x000fe400078e9602 */
[----:B------:R-:W-:Y:S01]  /*11820*/  LOP3.LUT R4, R13, R35, R76, 0x96, !PT ;  /* 0x000000230d047212 */ /* 0x000fe200078e964c */
[----:B------:R-:W-:-:S04]  /*11830*/  IMAD.WIDE.U32 R34, R0, -0x326172a9, RZ ;  /* 0xcd9e8d5700227825 */ /* 0x000fc800078e00ff */
[----:B------:R-:W-:-:S05]  /*11840*/  IMAD.WIDE.U32 R2, R2, -0x326172a9, RZ ;  /* 0xcd9e8d5702027825 */ /* 0x000fca00078e00ff */
[----:B------:R-:W-:Y:S01]  /*11850*/  LOP3.LUT R0, R3, R245, R34, 0x96, !PT ;  /* 0x000000f503007212 */ /* 0x000fe200078e9622 */
[----:B------:R-:W-:Y:S01]  /*11860*/  IMAD.WIDE.U32 R4, R4, -0x2daee0ad, RZ ;  /* 0xd2511f5304047825 */ /* 0x000fe200078e00ff */
[C---:B------:R-:W-:Y:S02]  /*11870*/  LOP3.LUT R3, R2.reuse, 0xffff, RZ, 0xc0, !PT ;  /* 0x0000ffff02037812 */ /* 0x040fe400078ec0ff */
[----:B------:R-:W-:Y:S02]  /*11880*/  LOP3.LUT R13, R2, 0xff, RZ, 0xc0, !PT ;  /* 0x000000ff020d7812 */ /* 0x000fe400078ec0ff */
[--C-:B------:R-:W-:Y:S02]  /*11890*/  SHF.R.U32.HI R7, RZ, 0x10, R2.reuse ;  /* 0x00000010ff077819 */ /* 0x100fe40000011602 */
[----:B------:R-:W-:Y:S02]  /*118a0*/  SHF.R.U32.HI R12, RZ, 0x18, R2 ;  /* 0x00000018ff0c7819 */ /* 0x000fe40000011602 */
[----:B------:R-:W-:Y:S01]  /*118b0*/  LOP3.LUT R2, R0, 0xffff, RZ, 0xc0, !PT ;  /* 0x0000ffff00027812 */ /* 0x000fe200078ec0ff */
[----:B------:R-:W-:Y:S01]  /*118c0*/  IMAD.WIDE.U32 R24, R6, -0x2daee0ad, RZ ;  /* 0xd2511f5306187825 */ /* 0x000fe200078e00ff */
[----:B------:R-:W-:-:S02]  /*118d0*/  SHF.R.U32.HI R3, RZ, 0x8, R3 ;  /* 0x00000008ff037819 */ /* 0x000fc40000011603 */
[----:B------:R-:W-:Y:S02]  /*118e0*/  LOP3.LUT R14, R5, R36, R78, 0x96, !PT ;  /* 0x00000024050e7212 */ /* 0x000fe400078e964e */
[----:B------:R-:W-:Y:S02]  /*118f0*/  LOP3.LUT R5, R7, 0xff, RZ, 0xc0, !PT ;  /* 0x000000ff07057812 */ /* 0x000fe400078ec0ff */
[----:B------:R-:W-:Y:S02]  /*11900*/  SHF.R.U32.HI R6, RZ, 0x8, R2 ;  /* 0x00000008ff067819 */ /* 0x000fe40000011602 */
[----:B------:R-:W-:Y:S02]  /*11910*/  PRMT R2, R13, 0x5410, R3 ;  /* 0x000054100d027816 */ /* 0x000fe40000000003 */
[----:B------:R-:W-:Y:S02]  /*11920*/  SHF.R.U32.HI R3, RZ, 0x10, R0 ;  /* 0x00000010ff037819 */ /* 0x000fe40000011600 */
[----:B------:R-:W-:-:S02]  /*11930*/  LOP3.LUT R15, R25, R37, R4, 0x96, !PT ;  /* 0x00000025190f7212 */ /* 0x000fc400078e9604 */
[----:B------:R-:W-:Y:S02]  /*11940*/  LOP3.LUT R7, R0, 0xff, RZ, 0xc0, !PT ;  /* 0x000000ff00077812 */ /* 0x000fe400078ec0ff */
[----:B------:R-:W-:Y:S02]  /*11950*/  PRMT R4, R5, 0x5410, R12 ;  /* 0x0000541005047816 */ /* 0x000fe4000000000c */
[----:B------:R-:W-:Y:S02]  /*11960*/  SHF.R.U32.HI R5, RZ, 0x18, R0 ;  /* 0x00000018ff057819 */ /* 0x000fe40000011600 */
[----:B------:R-:W-:Y:S02]  /*11970*/  LOP3.LUT R3, R3, 0xff, RZ, 0xc0, !PT ;  /* 0x000000ff03037812 */ /* 0x000fe400078ec0ff */
[----:B------:R-:W-:Y:S02]  /*11980*/  PRMT R6, R7, 0x5410, R6 ;  /* 0x0000541007067816 */ /* 0x000fe40000000006 */
[----:B------:R-:W-:-:S02]  /*11990*/  HSET2.LE.AND R0, R2, R239, PT ;  /* 0x000000ef02007233 */ /* 0x000fc40003803000 */
[--C-:B------:R-:W-:Y:S02]  /*119a0*/  HSET2.LE.AND R2, R4, R239.reuse, PT ;  /* 0x000000ef04027233 */ /* 0x100fe40003803000 */
[----:B------:R-:W-:Y:S02]  /*119b0*/  PRMT R4, R3, 0x5410, R5 ;  /* 0x0000541003047816 */ /* 0x000fe40000000005 */
[--C-:B------:R-:W-:Y:S02]  /*119c0*/  HSET2.LE.AND R3, R6, R239.reuse, PT ;  /* 0x000000ef06037233 */ /* 0x100fe40003803000 */
[----:B------:R-:W-:Y:S02]  /*119d0*/  LOP3.LUT R6, R206, R0, RZ, 0xc0, !PT ;  /* 0x00000000ce067212 */ /* 0x000fe400078ec0ff */
[----:B------:R-:W-:Y:S02]  /*119e0*/  HSET2.LE.AND R0, R4, R239, PT ;  /* 0x000000ef04007233 */ /* 0x000fe40003803000 */
[----:B------:R-:W-:-:S02]  /*119f0*/  LOP3.LUT R7, R203, R2, RZ, 0xc0, !PT ;  /* 0x00000002cb077212 */ /* 0x000fc400078ec0ff */
[----:B------:R-:W-:Y:S01]  /*11a00*/  LOP3.LUT R4, R216, R3, RZ, 0xc0, !PT ;  /* 0x00000003d8047212 */ /* 0x000fe200078ec0ff */
[----:B------:R-:W-:Y:S01]  /*11a10*/  IMAD.WIDE.U32 R2, R14, -0x326172a9, RZ ;  /* 0xcd9e8d570e027825 */ /* 0x000fe200078e00ff */
[----:B------:R-:W-:-:S03]  /*11a20*/  LOP3.LUT R5, R207, R0, RZ, 0xc0, !PT ;  /* 0x00000000cf057212 */ /* 0x000fc600078ec0ff */
[----:B------:R-:W-:Y:S01]  /*11a30*/  IMAD.WIDE.U32 R206, R15, -0x326172a9, RZ ;  /* 0xcd9e8d570fce7825 */ /* 0x000fe200078e00ff */
[----:B------:R-:W-:Y:S01]  /*11a40*/  LOP3.LUT R3, R3, R42, R250, 0x96, !PT ;  /* 0x0000002a03037212 */ /* 0x000fe200078e96fa */
[----:B------:R-:W-:Y:S01]  /*11a50*/  HMMA.16816.F32 R104, R8, R20, R120 ;  /* 0x000000140868723c */ /* 0x000fe20000001878 */
[----:B------:R-:W-:Y:S02]  /*11a60*/  LDSM.16.MT88.4 R12, [R174+0xb800] ;  /* 0x00b80000ae0c783b */ /* 0x000fe40000004200 */
[----:B------:R-:W-:Y:S01]  /*11a70*/  LOP3.LUT R0, R207, R43, R2, 0x96, !PT ;  /* 0x0000002bcf007212 */ /* 0x000fe200078e9602 */
[----:B------:R-:W-:-:S04]  /*11a80*/  IMAD.WIDE.U32 R2, R3, -0x2daee0ad, RZ ;  /* 0xd2511f5303027825 */ /* 0x000fc800078e00ff */
[----:B------:R-:W-:Y:S01]  /*11a90*/  IMAD.WIDE.U32 R42, R0, -0x2daee0ad, RZ ;  /* 0xd2511f53002a7825 */ /* 0x000fe200078e00ff */
[----:B------:R-:W-:Y:S01]  /*11aa0*/  LOP3.LUT R0, R3, R240, R24, 0x96, !PT ;  /* 0x000000f003007212 */ /* 0x000fe200078e9618 */
[C---:B------:R-:W-:Y:S01]  /*11ab0*/  HMMA.16816.F32 R100, R8.reuse, R22, R116 ;  /* 0x000000160864723c */ /* 0x040fe20000001874 */
[----:B------:R-:W-:Y:S02]  /*11ac0*/  LDSM.16.MT88.4 R20, [R174+0xa800] ;  /* 0x00a80000ae14783b */ /* 0x000fe40000004200 */
[----:B------:R-:W-:Y:S01]  /*11ad0*/  LOP3.LUT R2, R43, R241, R2, 0x96, !PT ;  /* 0x000000f12b027212 */ /* 0x000fe200078e9602 */
[----:B------:R-:W-:Y:S01]  /*11ae0*/  IMAD.WIDE.U32 R36, R0, -0x326172a9, RZ ;  /* 0xcd9e8d5700247825 */ /* 0x000fe200078e00ff */
[----:B------:R-:W-:Y:S01]  /*11af0*/  LDSM.16.MT88.4 R24, [R196+0xb800] ;  /* 0x00b80000c418783b */ /* 0x000fe20000004200 */
[----:B------:R-:W-:Y:S02]  /*11b00*/  HMMA.16816.F32 R96, R8, R44, R128 ;  /* 0x0000002c0860723c */ /* 0x000fe40000001880 */
[----:B------:R-:W-:-:S04]  /*11b10*/  IMAD.WIDE.U32 R2, R2, -0x326172a9, RZ ;  /* 0xcd9e8d5702027825 */ /* 0x000fc800078e00ff */
[C---:B------:R-:W-:Y:S01]  /*11b20*/  HMMA.16816.F32 R92, R8.reuse, R46, R124 ;  /* 0x0000002e085c723c */ /* 0x040fe2000000187c */
[----:B------:R-:W-:Y:S05]  /*11b30*/  LDSM.16.MT88.4 R44, [R196+0x9800] ;  /* 0x00980000c42c783b */ /* 0x000fea0000004200 */
[C---:B------:R-:W-:Y:S06]  /*11b40*/  HMMA.16816.F32 R88, R8.reuse, R56, R132 ;  /* 0x000000380858723c */ /* 0x040fec0000001884 */
[C---:B------:R-:W-:Y:S01]  /*11b50*/  HMMA.16816.F32 R84, R8.reuse, R58, R136 ;  /* 0x0000003a0854723c */ /* 0x040fe20000001888 */
[----:B------:R-:W2:Y:S05]  /*11b60*/  LDSM.16.MT88.4 R56, [R174+0x9800] ;  /* 0x00980000ae38783b */ /* 0x000eaa0000004200 */
[C---:B------:R-:W-:Y:S06]  /*11b70*/  HMMA.16816.F32 R80, R8.reuse, R16, R140 ;  /* 0x000000100850723c */ /* 0x040fec000000188c */
[----:B------:R-:W-:Y:S01]  /*11b80*/  HMMA.16816.F32 R72, R8, R18, R144 ;  /* 0x000000120848723c */ /* 0x000fe20000001890 */
[----:B------:R-:W3:Y:S01]  /*11b90*/  LDSM.16.MT88.4 R16, [R196+0xa800] ;  /* 0x00a80000c410783b */ /* 0x000ee20000004200 */
[----:B------:R-:W-:-:S02]  /*11ba0*/  LOP3.LUT R0, R3, R245, R36, 0x96, !PT ;  /* 0x000000f503007212 */ /* 0x000fc400078e9624 */
[C---:B------:R-:W-:Y:S01]  /*11bb0*/  LOP3.LUT R3, R2.reuse, 0xffff, RZ, 0xc0, !PT ;  /* 0x0000ffff02037812 */ /* 0x040fe200078ec0ff */
[----:B------:R-:W-:Y:S01]  /*11bc0*/  LDSM.16.MT88.4 R140, [R174+0xac00] ;  /* 0x00ac0000ae8c783b */ /* 0x000fe20000004200 */
[----:B------:R-:W-:Y:S01]  /*11bd0*/  HMMA.16816.F32 R68, R8, R64, R148 ;  /* 0x000000400844723c */ /* 0x000fe20000001894 */
[----:B------:R-:W-:-:S05]  /*11be0*/  LOP3.LUT R34, R2, 0xff, RZ, 0xc0, !PT ;  /* 0x000000ff02227812 */ /* 0x000fca00078ec0ff */
[C---:B------:R-:W-:Y:S01]  /*11bf0*/  HMMA.16816.F32 R76, R8.reuse, R60, R156 ;  /* 0x0000003c084c723c */ /* 0x040fe2000000189c */
[----:B------:R-:W-:Y:S01]  /*11c00*/  SHF.R.U32.HI R3, RZ, 0x8, R3 ;  /* 0x00000008ff037819 */ /* 0x000fe20000011603 */
[----:B------:R-:W-:Y:S04]  /*11c10*/  LDSM.16.MT88.4 R156, [R196+0x9c00] ;  /* 0x009c0000c49c783b */ /* 0x000fe80000004200 */
[C---:B------:R-:W-:Y:S01]  /*11c20*/  HMMA.16816.F32 R64, R8.reuse, R66, R152 ;  /* 0x000000420840723c */ /* 0x040fe20000001898 */
[----:B------:R-:W-:Y:S05]  /*11c30*/  LDSM.16.MT88.4 R124, [R196+0xac00] ;  /* 0x00ac0000c47c783b */ /* 0x000fea0000004200 */
[----:B------:R-:W-:Y:S01]  /*11c40*/  HMMA.16816.F32 R60, R8, R62, R164 ;  /* 0x0000003e083c723c */ /* 0x000fe200000018a4 */
[----:B------:R-:W-:Y:S06]  /*11c50*/  LDSM.16.MT88.4 R164, [R174+0x9c00] ;  /* 0x009c0000aea4783b */ /* 0x000fec0000004200 */
[----:B------:R-:W-:-:S02]  /*11c60*/  SHF.R.U32.HI R11, RZ, 0x10, R2 ;  /* 0x00000010ff0b7819 */ /* 0x000fc40000011602 */
[----:B------:R-:W-:Y:S02]  /*11c70*/  SHF.R.U32.HI R10, RZ, 0x18, R2 ;  /* 0x00000018ff0a7819 */ /* 0x000fe40000011602 */
[C---:B------:R-:W-:Y:S02]  /*11c80*/  LOP3.LUT R2, R0.reuse, 0xffff, RZ, 0xc0, !PT ;  /* 0x0000ffff00027812 */ /* 0x040fe400078ec0ff */
[----:B------:R-:W-:Y:S02]  /*11c90*/  LOP3.LUT R11, R11, 0xff, RZ, 0xc0, !PT ;  /* 0x000000ff0b0b7812 */ /* 0x000fe400078ec0ff */
[----:B------:R-:W-:Y:S02]  /*11ca0*/  SHF.R.U32.HI R8, RZ, 0x8, R2 ;  /* 0x00000008ff087819 */ /* 0x000fe40000011602 */
[----:B------:R-:W-:Y:S02]  /*11cb0*/  LOP3.LUT R9, R0, 0xff, RZ, 0xc0, !PT ;  /* 0x000000ff00097812 */ /* 0x000fe400078ec0ff */
[----:B------:R-:W-:-:S02]  /*11cc0*/  PRMT R2, R34, 0x5410, R3 ;  /* 0x0000541022027816 */ /* 0x000fc40000000003 */
[----:B------:R-:W-:Y:S02]  /*11cd0*/  SHF.R.U32.HI R3, RZ, 0x10, R0 ;  /* 0x00000010ff037819 */ /* 0x000fe40000011600 */
[----:B------:R-:W-:Y:S02]  /*11ce0*/  PRMT R11, R11, 0x5410, R10 ;  /* 0x000054100b0b7816 */ /* 0x000fe4000000000a */
[----:B------:R-:W-:Y:S02]  /*11cf0*/  PRMT R8, R9, 0x5410, R8 ;  /* 0x0000541009087816 */ /* 0x000fe40000000008 */
[----:B------:R-:W-:Y:S02]  /*11d00*/  SHF.R.U32.HI R10, RZ, 0x18, R0 ;  /* 0x00000018ff0a7819 */ /* 0x000fe40000011600 */
[----:B------:R-:W-:Y:S02]  /*11d10*/  LOP3.LUT R9, R3, 0xff, RZ, 0xc0, !PT ;  /* 0x000000ff03097812 */ /* 0x000fe400078ec0ff */
[----:B------:R-:W-:-:S02]  /*11d20*/  HSET2.LE.AND R0, R2, R239, PT ;  /* 0x000000ef02007233 */ /* 0x000fc40003803000 */
[--C-:B------:R-:W-:Y:S02]  /*11d30*/  HSET2.LE.AND R2, R11, R239.reuse, PT ;  /* 0x000000ef0b027233 */ /* 0x100fe40003803000 */
[----:B------:R-:W-:Y:S02]  /*11d40*/  PRMT R9, R9, 0x5410, R10 ;  /* 0x0000541009097816 */ /* 0x000fe4000000000a */
[--C-:B------:R-:W-:Y:S02]  /*11d50*/  HSET2.LE.AND R3, R8, R239.reuse, PT ;  /* 0x000000ef08037233 */ /* 0x100fe40003803000 */
[----:B------:R-:W-:Y:S02]  /*11d60*/  LOP3.LUT R11, R243, R2, RZ, 0xc0, !PT ;  /* 0x00000002f30b7212 */ /* 0x000fe400078ec0ff */
[----:B------:R-:W-:Y:S02]  /*11d70*/  LOP3.LUT R2, R35, R238, R40, 0x96, !PT ;  /* 0x000000ee23027212 */ /* 0x000fe400078e9628 */
[----:B------:R-:W-:-:S02]  /*11d80*/  HSET2.LE.AND R9, R9, R239, PT ;  /* 0x000000ef09097233 */ /* 0x000fc40003803000 */
[----:B------:R-:W-:Y:S01]  /*11d90*/  LOP3.LUT R8, R236, R3, RZ, 0xc0, !PT ;  /* 0x00000003ec087212 */ /* 0x000fe200078ec0ff */
[----:B------:R-:W-:Y:S01]  /*11da0*/  IMAD.WIDE.U32 R2, R2, -0x2daee0ad, RZ ;  /* 0xd2511f5302027825 */ /* 0x000fe200078e00ff */
[----:B------:R-:W-:Y:S02]  /*11db0*/  LOP3.LUT R10, R242, R0, RZ, 0xc0, !PT ;  /* 0x00000000f20a7212 */ /* 0x000fe400078ec0ff */
[----:B------:R-:W-:Y:S02]  /*11dc0*/  LOP3.LUT R9, R237, R9, RZ, 0xc0, !PT ;  /* 0x00000009ed097212 */ /* 0x000fe400078ec0ff */
[----:B------:R-:W-:Y:S01]  /*11dd0*/  LOP3.LUT R0, R3, R246, R38, 0x96, !PT ;  /* 0x000000f603007212 */ /* 0x000fe200078e9626 */
[----:B--2---:R-:W-:Y:S01]  /*11de0*/  HMMA.16816.F32 R148, R4, R56, R112 ;  /* 0x000000380494723c */ /* 0x004fe20000001870 */
[----:B------:R-:W-:-:S05]  /*11df0*/  LOP3.LUT R3, R2, 0xffff, RZ, 0xc0, !PT ;  /* 0x0000ffff02037812 */ /* 0x000fca00078ec0ff */
[C---:B------:R-:W-:Y:S06]  /*11e00*/  HMMA.16816.F32 R144, R4.reuse, R58, R176 ;  /* 0x0000003a0490723c */ /* 0x040fec00000018b0 */
[C---:B------:R-:W-:Y:S06]  /*11e10*/  HMMA.16816.F32 R132, R4.reuse, R44, R180 ;  /* 0x0000002c0484723c */ /* 0x040fec00000018b4 */
[C---:B------:R-:W-:Y:S06]  /*11e20*/  HMMA.16816.F32 R128, R4.reuse, R46, R168 ;  /* 0x0000002e0480723c */ /* 0x040fec00000018a8 */
[C---:B------:R-:W-:Y:S06]  /*11e30*/  HMMA.16816.F32 R120, R4.reuse, R20, R184 ;  /* 0x000000140478723c */ /* 0x040fec00000018b8 */
[C---:B------:R-:W-:Y:S06]  /*11e40*/  HMMA.16816.F32 R116, R4.reuse, R22, R208 ;  /* 0x000000160474723c */ /* 0x040fec00000018d0 */
[C---:B---3--:R-:W-:Y:S06]  /*11e50*/  HMMA.16816.F32 R112, R4.reuse, R16, R228 ;  /* 0x000000100470723c */ /* 0x048fec00000018e4 */
[C---:B------:R-:W-:Y:S06]  /*11e60*/  HMMA.16816.F32 R108, R4.reuse, R18, R224 ;  /* 0x00000012046c723c */ /* 0x040fec00000018e0 */
[C---:B------:R-:W-:Y:S06]  /*11e70*/  HMMA.16816.F32 R168, R4.reuse, R12, R212 ;  /* 0x0000000c04a8723c */ /* 0x040fec00000018d4 */
[C---:B------:R-:W-:Y:S06]  /*11e80*/  HMMA.16816.F32 R180, R4.reuse, R14, R192 ;  /* 0x0000000e04b4723c */ /* 0x040fec00000018c0 */
[C---:B------:R-:W-:Y:S06]  /*11e90*/  HMMA.16816.F32 R184, R4.reuse, R24, R188 ;  /* 0x0000001804b8723c */ /* 0x040fec00000018bc */
[----:B------:R-:W-:Y:S06]  /*11ea0*/  HMMA.16816.F32 R176, R4, R26, R160 ;  /* 0x0000001a04b0723c */ /* 0x000fec00000018a0 */
[----:B------:R-:W-:Y:S01]  /*11eb0*/  HMMA.16816.F32 R136, R8, R16, R80 ;  /* 0x000000100888723c */ /* 0x000fe20000001850 */
[----:B------:R-:W-:Y:S01]  /*11ec0*/  SHF.R.U32.HI R4, RZ, 0x10, R2 ;  /* 0x00000010ff047819 */ /* 0x000fe20000011602 */
[----:B------:R-:W2:Y:S01]  /*11ed0*/  LDSM.16.MT88.4 R80, [R174+0xbc00] ;  /* 0x00bc0000ae50783b */ /* 0x000ea20000004200 */
[----:B------:R-:W-:-:S03]  /*11ee0*/  SHF.R.U32.HI R6, RZ, 0x8, R3 ;  /* 0x00000008ff067819 */ /* 0x000fc60000011603 */
[----:B------:R-:W-:Y:S01]  /*11ef0*/  HMMA.16816.F32 R68, R8, R12, R68 ;  /* 0x0000000c0844723c */ /* 0x000fe20000001844 */
[----:B------:R-:W-:Y:S02]  /*11f00*/  LOP3.LUT R16, R2, 0xff, RZ, 0xc0, !PT ;  /* 0x000000ff02107812 */ /* 0x000fe400078ec0ff */
[----:B------:R-:W-:-:S04]  /*11f10*/  SHF.R.U32.HI R3, RZ, 0x10, R0 ;  /* 0x00000010ff037819 */ /* 0x000fc80000011600 */
[----:B------:R-:W-:Y:S02]  /*11f20*/  SHF.R.U32.HI R13, RZ, 0x18, R2 ;  /* 0x00000018ff0d7819 */ /* 0x000fe40000011602 */
[----:B------:R-:W-:Y:S02]  /*11f30*/  LOP3.LUT R2, R0, 0xffff, RZ, 0xc0, !PT ;  /* 0x0000ffff00027812 */ /* 0x000fe400078ec0ff */
[----:B------:R-:W-:Y:S02]  /*11f40*/  LOP3.LUT R5, R4, 0xff, RZ, 0xc0, !PT ;  /* 0x000000ff04057812 */ /* 0x000fe400078ec0ff */
[----:B------:R-:W-:Y:S02]  /*11f50*/  LOP3.LUT R12, R0, 0xff, RZ, 0xc0, !PT ;  /* 0x000000ff000c7812 */ /* 0x000fe400078ec0ff */
[----:B------:R-:W-:Y:S02]  /*11f60*/  SHF.R.U32.HI R4, RZ, 0x8, R2 ;  /* 0x00000008ff047819 */ /* 0x000fe40000011602 */
[----:B------:R-:W-:-:S02]  /*11f70*/  SHF.R.U32.HI R7, RZ, 0x18, R0 ;  /* 0x00000018ff077819 */ /* 0x000fc40000011600 */
[----:B------:R-:W-:Y:S02]  /*11f80*/  LOP3.LUT R2, R3, 0xff, RZ, 0xc0, !PT ;  /* 0x000000ff03027812 */ /* 0x000fe400078ec0ff */
[----:B------:R-:W-:Y:S02]  /*11f90*/  PRMT R6, R16, 0x5410, R6 ;  /* 0x0000541010067816 */ /* 0x000fe40000000006 */
[----:B------:R-:W-:Y:S02]  /*11fa0*/  PRMT R3, R12, 0x5410, R4 ;  /* 0x000054100c037816 */ /* 0x000fe40000000004 */
[----:B------:R-:W-:Y:S02]  /*11fb0*/  PRMT R4, R2, 0x5410, R7 ;  /* 0x0000541002047816 */ /* 0x000fe40000000007 */
[----:B------:R-:W-:Y:S01]  /*11fc0*/  HSET2.LE.AND R2, R6, R239, PT ;  /* 0x000000ef06027233 */ /* 0x000fe20003803000 */
[----:B------:R-:W-:Y:S01]  /*11fd0*/  HMMA.16816.F32 R104, R8, R56, R104 ;  /* 0x000000380868723c */ /* 0x000fe20000001868 */
[----:B------:R-:W-:-:S02]  /*11fe0*/  PRMT R0, R5, 0x5410, R13 ;  /* 0x0000541005007816 */ /* 0x000fc4000000000d */
[----:B------:R-:W-:-:S03]  /*11ff0*/  HSET2.LE.AND R3, R3, R239, PT ;  /* 0x000000ef03037233 */ /* 0x000fc60003803000 */
[C---:B------:R-:W-:Y:S06]  /*12000*/  HMMA.16816.F32 R100, R8.reuse, R58, R100 ;  /* 0x0000003a0864723c */ /* 0x040fec0000001864 */
[----:B------:R-:W-:Y:S01]  /*12010*/  HMMA.16816.F32 R56, R8, R46, R92 ;  /* 0x0000002e0838723c */ /* 0x000fe2000000185c */
[----:B------:R-:W-:Y:S01]  /*12020*/  HSET2.LE.AND R0, R0, R239, PT ;  /* 0x000000ef00007233 */ /* 0x000fe20003803000 */
[----:B------:R-:W-:-:S05]  /*12030*/  IMAD.MOV.U32 R5, RZ, RZ, R202 ;  /* 0x000000ffff057224 */ /* 0x000fca00078e00ca */
[----:B------:R-:W-:Y:S02]  /*12040*/  LOP3.LUT R94, R217, R2, RZ, 0xc0, !PT ;  /* 0x00000002d95e7212 */ /* 0x000fe400078ec0ff */
[----:B------:R-:W-:Y:S01]  /*12050*/  LOP3.LUT R2, R37, R238, R206, 0x96, !PT ;  /* 0x000000ee25027212 */ /* 0x000fe200078e96ce */
[----:B------:R-:W-:Y:S01]  /*12060*/  HMMA.16816.F32 R64, R8, R14, R64 ;  /* 0x0000000e0840723c */ /* 0x000fe20000001840 */
[----:B------:R-:W-:Y:S01]  /*12070*/  LOP3.LUT R92, R232, R3, RZ, 0xc0, !PT ;  /* 0x00000003e85c7212 */ /* 0x000fe200078ec0ff */
[----:B------:R-:W3:Y:S02]  /*12080*/  LDSM.16.MT88.4 R12, [R196+0xbc00] ;  /* 0x00bc0000c40c783b */ /* 0x000ee40000004200 */
[----:B------:R-:W-:Y:S01]  /*12090*/  IMAD.WIDE.U32 R2, R2, -0x2daee0ad, RZ ;  /* 0xd2511f5302027825 */ /* 0x000fe200078e00ff */
[----:B------:R-:W-:Y:S02]  /*120a0*/  HSET2.LE.AND R4, R4, R239, PT ;  /* 0x000000ef04047233 */ /* 0x000fe40003803000 */
[----:B------:R-:W-:-:S02]  /*120b0*/  LOP3.LUT R95, R5, R0, RZ, 0xc0, !PT ;  /* 0x00000000055f7212 */ /* 0x000fc400078ec0ff */
[----:B------:R-:W-:Y:S02]  /*120c0*/  LOP3.LUT R0, R3, R246, R42, 0x96, !PT ;  /* 0x000000f603007212 */ /* 0x000fe400078e962a */
[C---:B------:R-:W-:Y:S02]  /*120d0*/  LOP3.LUT R3, R2.reuse, 0xffff, RZ, 0xc0, !PT ;  /* 0x0000ffff02037812 */ /* 0x040fe400078ec0ff */
[----:B------:R-:W-:Y:S02]  /*120e0*/  LOP3.LUT R93, R223, R4, RZ, 0xc0, !PT ;  /* 0x00000004df5d7212 */ /* 0x000fe400078ec0ff */
[----:B------:R-:W-:Y:S02]  /*120f0*/  LOP3.LUT R7, R2, 0xff, RZ, 0xc0, !PT ;  /* 0x000000ff02077812 */ /* 0x000fe400078ec0ff */
[--C-:B------:R-:W-:Y:S02]  /*12100*/  SHF.R.U32.HI R4, RZ, 0x10, R2.reuse ;  /* 0x00000010ff047819 */ /* 0x100fe40000011602 */
[----:B------:R-:W-:-:S02]  /*12110*/  SHF.R.U32.HI R6, RZ, 0x18, R2 ;  /* 0x00000018ff067819 */ /* 0x000fc40000011602 */
[----:B------:R-:W-:Y:S02]  /*12120*/  LOP3.LUT R2, R0, 0xffff, RZ, 0xc0, !PT ;  /* 0x0000ffff00027812 */ /* 0x000fe400078ec0ff */
[----:B------:R-:W-:Y:S02]  /*12130*/  SHF.R.U32.HI R5, RZ, 0x8, R3 ;  /* 0x00000008ff057819 */ /* 0x000fe40000011603 */
[----:B------:R-:W-:Y:S01]  /*12140*/  LOP3.LUT R3, R4, 0xff, RZ, 0xc0, !PT ;  /* 0x000000ff04037812 */ /* 0x000fe200078ec0ff */
[C---:B------:R-:W-:Y:S01]  /*12150*/  HMMA.16816.F32 R160, R8.reuse, R44, R96 ;  /* 0x0000002c08a0723c */ /* 0x040fe20000001860 */
[----:B------:R-:W-:Y:S02]  /*12160*/  LOP3.LUT R4, R0, 0xff, RZ, 0xc0, !PT ;  /* 0x000000ff00047812 */ /* 0x000fe400078ec0ff */
[----:B------:R-:W-:Y:S02]  /*12170*/  SHF.R.U32.HI R2, RZ, 0x8, R2 ;  /* 0x00000008ff027819 */ /* 0x000fe40000011602 */
[----:B------:R-:W-:Y:S01]  /*12180*/  PRMT R7, R7, 0x5410, R5 ;  /* 0x0000541007077816 */ /* 0x000fe20000000005 */
[----:B------:R-:W-:Y:S01]  /*12190*/  HMMA.16816.F32 R152, R8, R20, R88 ;  /* 0x000000140898723c */ /* 0x000fe20000001858 */
[----:B------:R-:W-:-:S02]  /*121a0*/  SHF.R.U32.HI R5, RZ, 0x10, R0 ;  /* 0x00000010ff057819 */ /* 0x000fc40000011600 */
[----:B------:R-:W-:-:S03]  /*121b0*/  PRMT R6, R3, 0x5410, R6 ;  /* 0x0000541003067816 */ /* 0x000fc60000000006 */
[----:B------:R-:W-:Y:S01]  /*121c0*/  HMMA.16816.F32 R44, R8, R22, R84 ;  /* 0x00000016082c723c */ /* 0x000fe20000001854 */
[----:B------:R-:W-:Y:S02]  /*121d0*/  PRMT R3, R4, 0x5410, R2 ;  /* 0x0000541004037816 */ /* 0x000fe40000000002 */
[----:B------:R-:W-:-:S03]  /*121e0*/  LOP3.LUT R4, R5, 0xff, RZ, 0xc0, !PT ;  /* 0x000000ff05047812 */ /* 0x000fc600078ec0ff */
[C---:B------:R-:W-:Y:S06]  /*121f0*/  HMMA.16816.F32 R20, R8.reuse, R18, R72 ;  /* 0x000000120814723c */ /* 0x040fec0000001848 */
[C---:B------:R-:W-:Y:S06]  /*12200*/  HMMA.16816.F32 R84, R8.reuse, R24, R76 ;  /* 0x000000180854723c */ /* 0x040fec000000184c */
[----:B------:R-:W-:Y:S07]  /*12210*/  HMMA.16816.F32 R60, R8, R26, R60 ;  /* 0x0000001a083c723c */ /* 0x000fee000000183c */
[----:B------:R-:W-:-:S04]  /*12220*/  SHF.R.U32.HI R8, RZ, 0x18, R0 ;  /* 0x00000018ff087819 */ /* 0x000fc80000011600 */
[----:B------:R-:W-:Y:S02]  /*12230*/  PRMT R4, R4, 0x5410, R8 ;  /* 0x0000541004047816 */ /* 0x000fe40000000008 */
[--C-:B------:R-:W-:Y:S02]  /*12240*/  HSET2.LE.AND R0, R7, R239.reuse, PT ;  /* 0x000000ef07007233 */ /* 0x100fe40003803000 */
[--C-:B------:R-:W-:Y:S02]  /*12250*/  HSET2.LE.AND R2, R6, R239.reuse, PT ;  /* 0x000000ef06027233 */ /* 0x100fe40003803000 */
[--C-:B------:R-:W-:Y:S02]  /*12260*/  HSET2.LE.AND R3, R3, R239.reuse, PT ;  /* 0x000000ef03037233 */ /* 0x100fe40003803000 */
[----:B------:R-:W-:Y:S02]  /*12270*/  HSET2.LE.AND R4, R4, R239, PT ;  /* 0x000000ef04047233 */ /* 0x000fe40003803000 */
[----:B------:R-:W-:-:S02]  /*12280*/  LOP3.LUT R98, R234, R0, RZ, 0xc0, !PT ;  /* 0x00000000ea627212 */ /* 0x000fc400078ec0ff */
[----:B------:R-:W-:Y:S02]  /*12290*/  LOP3.LUT R99, R235, R2, RZ, 0xc0, !PT ;  /* 0x00000002eb637212 */ /* 0x000fe400078ec0ff */
[----:B------:R-:W-:Y:S02]  /*122a0*/  LOP3.LUT R96, R244, R3, RZ, 0xc0, !PT ;  /* 0x00000003f4607212 */ /* 0x000fe400078ec0ff */
[----:B------:R-:W-:Y:S01]  /*122b0*/  LOP3.LUT R97, R50, R4, RZ, 0xc0, !PT ;  /* 0x0000000432617212 */ /* 0x000fe200078ec0ff */
[----:B--2---:R-:W-:Y:S01]  /*122c0*/  HMMA.16816.F32 R72, R92, R80, R168 ;  /* 0x000000505c48723c */ /* 0x004fe200000018a8 */
[----:B------:R-:W-:-:S05]  /*122d0*/  IADD3 R202, P0, R48, -0x100, RZ ;  /* 0xffffff0030ca7810 */ /* 0x000fca0007f1e0ff */
[----:B------:R-:W-:Y:S01]  /*122e0*/  HMMA.16816.F32 R148, R92, R164, R148 ;  /* 0x000000a45c94723c */ /* 0x000fe20000001894 */
[----:B------:R-:W-:-:S05]  /*122f0*/  IADD3.X R203, R49, -0x1, RZ, P0, !PT ;  /* 0xffffffff31cb7810 */ /* 0x000fca00007fe4ff */
        /* <DEDUP_REMOVED lines=9> */
[----:B------:R-:W-:Y:S01]  /*12390*/  HMMA.16816.F32 R160, R96, R156, R160 ;  /* 0x0000009c60a0723c */ /* 0x000fe200000018a0 */
[----:B------:R-:W-:-:S05]  /*123a0*/  IMAD.MOV.U32 R105, RZ, RZ, R249 ;  /* 0x000000ffff697224 */ /* 0x000fca00078e00f9 */
[----:B------:R-:W-:Y:S01]  /*123b0*/  HMMA.16816.F32 R152, R96, R140, R152 ;  /* 0x0000008c6098723c */ /* 0x000fe20000001898 */
[----:B------:R-:W-:-:S05]  /*123c0*/  IMAD.MOV.U32 R104, RZ, RZ, R55 ;  /* 0x000000ffff687224 */ /* 0x000fca00078e0037 */
[C---:B------:R-:W-:Y:S06]  /*123d0*/  HMMA.16816.F32 R136, R96.reuse, R124, R136 ;  /* 0x0000007c6088723c */ /* 0x040fec0000001888 */
[----:B------:R-:W-:Y:S06]  /*123e0*/  HMMA.16816.F32 R68, R96, R80, R68 ;  /* 0x000000506044723c */ /* 0x000fec0000001844 */
[----:B---3--:R-:W-:Y:S06]  /*123f0*/  HMMA.16816.F32 R88, R92, R12, R184 ;  /* 0x0000000c5c58723c */ /* 0x008fec00000018b8 */
[C---:B------:R-:W-:Y:S06]  /*12400*/  HMMA.16816.F32 R164, R96.reuse, R166, R100 ;  /* 0x000000a660a4723c */ /* 0x040fec0000001864 */
[----:B------:R-:W-:Y:S01]  /*12410*/  HMMA.16816.F32 R156, R96, R158, R56 ;  /* 0x0000009e609c723c */ /* 0x000fe20000001838 */
[----:B------:R-:W-:-:S05]  /*12420*/  IMAD.MOV.U32 R102, RZ, RZ, R252 ;  /* 0x000000ffff667224 */ /* 0x000fca00078e00fc */
[----:B------:R-:W-:Y:S01]  /*12430*/  HMMA.16816.F32 R140, R96, R142, R44 ;  /* 0x0000008e608c723c */ /* 0x000fe2000000182c */
[----:B------:R-:W-:-:S05]  /*12440*/  IMAD.MOV.U32 R103, RZ, RZ, R233 ;  /* 0x000000ffff677224 */ /* 0x000fca00078e00e9 */
        /* <DEDUP_REMOVED lines=9> */
[----:B------:R-:W3:Y:S04]  /*124e0*/  LDL.64 R234, [R1+0x118] ;  /* 0x0001180001ea7983 */ /* 0x000ee80000100a00 */
[----:B------:R-:W4:Y:S04]  /*124f0*/  LDL.64 R236, [R1+0x170] ;  /* 0x0001700001ec7983 */ /* 0x000f280000100a00 */
[----:B------:R-:W4:Y:S01]  /*12500*/  LDL.64 R238, [R1+0x178] ;  /* 0x0001780001ee7983 */ /* 0x000f220000100a00 */
[----:B------:R-:W-:Y:S05]  /*12510*/  WARPSYNC.ALL ;  /* 0x0000000000007948 */ /* 0x000fea0003800000 */
[----:B------:R-:W-:Y:S06]  /*12520*/  BAR.SYNC.DEFER_BLOCKING 0x0 ;  /* 0x0000000000007b1d */ /* 0x000fec0000010000 */
[----:B-----5:R-:W-:Y:S04]  /*12530*/  @P4 STS [R204+0x9000], RZ ;  /* 0x009000ffcc004388 */ /* 0x020fe80000000800 */
[----:B------:R-:W-:Y:S04]  /*12540*/  @P4 STS [R204+0x9004], RZ ;  /* 0x009004ffcc004388 */ /* 0x000fe80000000800 */
[----:B------:R-:W-:Y:S01]  /*12550*/  @P4 STS.64 [R204+0x9008], RZ ;  /* 0x009008ffcc004388 */ /* 0x000fe20000000a00 */
[----:B--2---:R-:W-:Y:S01]  /*12560*/  VIADD R244, R50, 0xfffffffd ;  /* 0xfffffffd32f47836 */ /* 0x004fe20000000000 */
[C---:B---3--:R-:W-:Y:S01]  /*12570*/  SHF.L.U64.HI R0, R234.reuse, 0x6, R235 ;  /* 0x00000006ea007819 */ /* 0x048fe200000102eb */
[----:B------:R-:W-:-:S03]  /*12580*/  IMAD.SHL.U32 R5, R234, 0x40, RZ ;  /* 0x00000040ea057824 */ /* 0x000fc600078e00ff */
[----:B------:R-:W-:Y:S01]  /*12590*/  SHF.R.S32.HI R4, RZ, 0x1f, R244 ;  /* 0x0000001fff047819 */ /* 0x000fe200000114f4 */
[----:B----4-:R-:W-:Y:S02]  /*125a0*/  IMAD.MOV.U32 R3, RZ, RZ, R237 ;  /* 0x000000ffff037224 */ /* 0x010fe400078e00ed */
[----:B------:R-:W-:Y:S02]  /*125b0*/  IMAD R0, R0, R244, RZ ;  /* 0x000000f400007224 */ /* 0x000fe400078e02ff */
[----:B------:R-:W-:Y:S02]  /*125c0*/  IMAD.MOV.U32 R2, RZ, RZ, R238 ;  /* 0x000000ffff027224 */ /* 0x000fe400078e00ee */
[-C--:B------:R-:W-:Y:S02]  /*125d0*/  IMAD R0, R4, R5.reuse, R0 ;  /* 0x0000000504007224 */ /* 0x080fe400078e0200 */
[----:B------:R-:W-:-:S04]  /*125e0*/  IMAD.WIDE.U32 R2, R244, R5, R2 ;  /* 0x00000005f4027225 */ /* 0x000fc800078e0002 */
[----:B------:R-:W-:Y:S01]  /*125f0*/  IMAD.IADD R3, R3, 0x1, R0 ;  /* 0x0000000103037824 */ /* 0x000fe200078e0200 */
[CC--:B------:R-:W-:Y:S02]  /*12600*/  @!P4 LEA R12, P6, R2.reuse, R220.reuse, 0x1 ;  /* 0x000000dc020cc211 */ /* 0x0c0fe400078c08ff */
[CC--:B------:R-:W-:Y:S02]  /*12610*/  @!P3 LEA R10, P1, R2.reuse, R220.reuse, 0x1 ;  /* 0x000000dc020ab211 */ /* 0x0c0fe400078208ff */
[----:B------:R-:W-:Y:S02]  /*12620*/  @!P2 LEA R8, P0, R2, R220, 0x1 ;  /* 0x000000dc0208a211 */ /* 0x000fe400078008ff */
[----:B------:R-:W-:Y:S02]  /*12630*/  LEA R0, P5, R234, R2, 0x5 ;  /* 0x00000002ea007211 */ /* 0x000fe400078a28ff */
[CCC-:B------:R-:W-:Y:S02]  /*12640*/  @!P4 LEA.HI.X R13, R2.reuse, R221.reuse, R3.reuse, 0x1, P6 ;  /* 0x000000dd020dc211 */ /* 0x1c0fe400030f0c03 */
[----:B------:R-:W-:-:S02]  /*12650*/  @!P3 LEA.HI.X R11, R2, R221, R3, 0x1, P1 ;  /* 0x000000dd020bb211 */ /* 0x000fc400008f0c03 */
[----:B------:R-:W-:Y:S01]  /*12660*/  @!P2 LEA.HI.X R9, R2, R221, R3, 0x1, P0 ;  /* 0x000000dd0209a211 */ /* 0x000fe200000f0c03 */
[----:B------:R-:W-:Y:S01]  /*12670*/  @!PT LDS RZ, [RZ] ;  /* 0x00000000fffff984 */ /* 0x000fe20000000800 */
[----:B------:R-:W-:Y:S01]  /*12680*/  @!PT LDS RZ, [RZ] ;  /* 0x00000000fffff984 */ /* 0x000fe20000000800 */
[----:B------:R-:W-:Y:S01]  /*12690*/  @!PT LDS RZ, [RZ] ;  /* 0x00000000fffff984 */ /* 0x000fe20000000800 */
[----:B------:R1:W-:Y:S01]  /*126a0*/  @!P4 LDGSTS.E.BYPASS.LTC128B.128 [R204+0x9000], desc[UR4][R12.64] ;  /* 0x090000000ccccfae */ /* 0x0003e2000b901d44 */
[-C--:B------:R-:W-:Y:S02]  /*126b0*/  @!P4 LEA R6, P0, R0, R220.reuse, 0x1 ;  /* 0x000000dc0006c211 */ /* 0x080fe400078008ff */
[----:B------:R-:W-:Y:S02]  /*126c0*/  LEA.HI.X R3, R234, R3, R235, 0x5, P5 ;  /* 0x00000003ea037211 */ /* 0x000fe400028f2ceb */
[CC--:B------:R-:W-:Y:S01]  /*126d0*/  @!P3 LEA R4, P5, R0.reuse, R220.reuse, 0x1 ;  /* 0x000000dc0004b211 */ /* 0x0c0fe200078a08ff */
[----:B------:R-:W-:Y:S01]  /*126e0*/  @P3 STS.128 [R204+0xa000], RZ ;  /* 0x00a000ffcc003388 */ /* 0x000fe20000000c00 */
[C---:B------:R-:W-:Y:S02]  /*126f0*/  @!P2 LEA R2, P1, R0.reuse, R220, 0x1 ;  /* 0x000000dc0002a211 */ /* 0x040fe400078208ff */
[CCC-:B------:R-:W-:Y:S01]  /*12700*/  @!P4 LEA.HI.X R7, R0.reuse, R221.reuse, R3.reuse, 0x1, P0 ;  /* 0x000000dd0007c211 */ /* 0x1c0fe200000f0c03 */
[----:B------:R-:W-:Y:S01]  /*12710*/  @!PT LDS RZ, [RZ] ;  /* 0x00000000fffff984 */ /* 0x000fe20000000800 */
[----:B------:R-:W-:Y:S01]  /*12720*/  @!PT LDS RZ, [RZ] ;  /* 0x00000000fffff984 */ /* 0x000fe20000000800 */
[----:B------:R-:W-:Y:S01]  /*12730*/  @!PT LDS RZ, [RZ] ;  /* 0x00000000fffff984 */ /* 0x000fe20000000800 */
[----:B------:R-:W-:Y:S01]  /*12740*/  @!P3 LDGSTS.E.BYPASS.LTC128B.128 [R204+0xa000], desc[UR4][R10.64+0x40] ;  /* 0x0a0000400accbfae */ /* 0x000fe2000b901d44 */
[----:B------:R-:W-:-:S03]  /*12750*/  @!P3 LEA.HI.X R5, R0, R221, R3, 0x1, P5 ;  /* 0x000000dd0005b211 */ /* 0x000fc600028f0c03 */
[----:B------:R-:W-:Y:S01]  /*12760*/  @P2 STS.128 [R204+0xb000], RZ ;  /* 0x00b000ffcc002388 */ /* 0x000fe20000000c00 */
        /* <DEDUP_REMOVED lines=23> */
[----:B------:R-:W4:Y:S04]  /*128e0*/  LDSM.16.M88.4 R44, [R175+0x6c00] ;  /* 0x006c0000af2c783b */ /* 0x000f280000000200 */
[----:B--2---:R-:W-:Y:S04]  /*128f0*/  LDSM.16.M88.4 R8, [R199] ;  /* 0x00000000c708783b */ /* 0x004fe80000000200 */
[----:B---3--:R-:W-:Y:S04]  /*12900*/  LDSM.16.M88.4 R4, [R199+0x1000] ;  /* 0x00100000c704783b */ /* 0x008fe80000000200 */
[----:B------:R-:W2:Y:S04]  /*12910*/  LDSM.16.M88.4 R24, [R197+0x6800] ;  /* 0x00680000c518783b */ /* 0x000ea80000000200 */
[----:B------:R-:W3:Y:S04]  /*12920*/  LDSM.16.M88.4 R20, [R197+0x6c00] ;  /* 0x006c0000c514783b */ /* 0x000ee80000000200 */
[----:B------:R-:W3:Y:S04]  /*12930*/  LDSM.16.M88.4 R64, [R175+0x6000] ;  /* 0x00600000af40783b */ /* 0x000ee80000000200 */
[----:B------:R-:W3:Y:S04]  /*12940*/  LDSM.16.M88.4 R60, [R175+0x6400] ;  /* 0x00640000af3c783b */ /* 0x000ee80000000200 */
[----:B------:R-:W3:Y:S04]  /*12950*/  LDSM.16.M88.4 R36, [R197+0x6400] ;  /* 0x00640000c524783b */ /* 0x000ee80000000200 */
[----:B------:R-:W3:Y:S01]  /*12960*/  LDSM.16.M88.4 R40, [R197+0x6000] ;  /* 0x00600000c528783b */ /* 0x000ee20000000200 */
[----:B-1----:R-:W-:Y:S01]  /*12970*/  HMMA.16816.F32 R176, R12, R56, RZ ;  /* 0x000000380cb0723c */ /* 0x002fe200000018ff */
[----:B------:R-:W1:Y:S02]  /*12980*/  S2R R55, SR_TID.X ;  /* 0x0000000000377919 */ /* 0x000e640000002100 */
[----:B------:R-:W0:Y:S03]  /*12990*/  LDGDEPBAR ;  /* 0x00000000000079af */ /* 0x000e260000000000 */
[-C--:B----4-:R-:W-:Y:S06]  /*129a0*/  HMMA.16816.F32 R104, R16, R44.reuse, RZ ;  /* 0x0000002c1068723c */ /* 0x090fec00000018ff */
[----:B------:R-:W-:Y:S06]  /*129b0*/  HMMA.16816.F32 R100, R12, R44, RZ ;  /* 0x0000002c0c64723c */ /* 0x000fec00000018ff */
[----:B------:R-:W-:Y:S06]  /*129c0*/  HMMA.16816.F32 R180, R16, R56, RZ ;  /* 0x0000003810b4723c */ /* 0x000fec00000018ff */
[----:B--2---:R-:W-:Y:S06]  /*129d0*/  HMMA.16816.F32 R232, R4, R24, R176 ;  /* 0x0000001804e8723c */ /* 0x004fec00000018b0 */
[-C--:B---3--:R-:W-:Y:S06]  /*129e0*/  HMMA.16816.F32 R212, R8, R20.reuse, R104 ;  /* 0x0000001408d4723c */ /* 0x088fec0000001868 */
[----:B------:R-:W-:Y:S06]  /*129f0*/  HMMA.16816.F32 R240, R4, R20, R100 ;  /* 0x0000001404f0723c */ /* 0x000fec0000001864 */
[-C--:B------:R-:W-:Y:S06]  /*12a00*/  HMMA.16816.F32 R208, R16, R64.reuse, RZ ;  /* 0x0000004010d0723c */ /* 0x080fec00000018ff */
[----:B------:R-:W-:Y:S06]  /*12a10*/  HMMA.16816.F32 R192, R12, R64, RZ ;  /* 0x000000400cc0723c */ /* 0x000fec00000018ff */
[-C--:B------:R-:W-:Y:S06]  /*12a20*/  HMMA.16816.F32 R188, R16, R60.reuse, RZ ;  /* 0x0000003c10bc723c */ /* 0x080fec00000018ff */
[C---:B------:R-:W-:Y:S06]  /*12a30*/  HMMA.16816.F32 R184, R12.reuse, R60, RZ ;  /* 0x0000003c0cb8723c */ /* 0x040fec00000018ff */
[C---:B------:R-:W-:Y:S06]  /*12a40*/  HMMA.16816.F32 R176, R12.reuse, R66, RZ ;  /* 0x000000420cb0723c */ /* 0x040fec00000018ff */
[C---:B------:R-:W-:Y:S06]  /*12a50*/  HMMA.16816.F32 R104, R12.reuse, R62, RZ ;  /* 0x0000003e0c68723c */ /* 0x040fec00000018ff */
[----:B------:R-:W-:Y:S06]  /*12a60*/  HMMA.16816.F32 R100, R12, R58, RZ ;  /* 0x0000003a0c64723c */ /* 0x000fec00000018ff */
[C---:B------:R-:W-:Y:S06]  /*12a70*/  HMMA.16816.F32 R64, R16.reuse, R66, RZ ;  /* 0x000000421040723c */ /* 0x040fec00000018ff */
[C---:B------:R-:W-:Y:S06]  /*12a80*/  HMMA.16816.F32 R60, R16.reuse, R62, RZ ;  /* 0x0000003e103c723c */ /* 0x040fec00000018ff */
[----:B------:R-:W-:Y:S06]  /*12a90*/  HMMA.16816.F32 R56, R16, R58, RZ ;  /* 0x0000003a1038723c */ /* 0x000fec00000018ff */
[-C--:B------:R-:W-:Y:S06]  /*12aa0*/  HMMA.16816.F32 R12, R12, R46.reuse, RZ ;  /* 0x0000002e0c0c723c */ /* 0x080fec00000018ff */
[----:B------:R-:W-:Y:S01]  /*12ab0*/  HMMA.16816.F32 R16, R16, R46, RZ ;  /* 0x0000002e1010723c */ /* 0x000fe200000018ff */
[----:B------:R-:W-:-:S02]  /*12ac0*/  IMAD.MOV.U32 R34, RZ, RZ, R212 ;  /* 0x000000ffff227224 */ /* 0x000fc400078e00d4 */
[----:B------:R-:W-:Y:S02]  /*12ad0*/  IMAD.MOV.U32 R3, RZ, RZ, R213 ;  /* 0x000000ffff037224 */ /* 0x000fe400078e00d5 */
[----:B------:R-:W-:Y:S01]  /*12ae0*/  IMAD.MOV.U32 R2, RZ, RZ, R214 ;  /* 0x000000ffff027224 */ /* 0x000fe200078e00d6 */
[----:B------:R-:W-:Y:S01]  /*12af0*/  HMMA.16816.F32 R228, R8, R36, R188 ;  /* 0x0000002408e4723c */ /* 0x000fe200000018bc */
[----:B------:R-:W-:-:S05]  /*12b00*/  IMAD.MOV.U32 R0, RZ, RZ, R215 ;  /* 0x000000ffff007224 */ /* 0x000fca00078e00d7 */
[----:B------:R-:W-:Y:S06]  /*12b10*/  HMMA.16816.F32 R224, R4, R36, R184 ;  /* 0x0000002404e0723c */ /* 0x000fec00000018b8 */
[-C--:B------:R-:W-:Y:S06]  /*12b20*/  HMMA.16816.F32 R208, R8, R40.reuse, R208 ;  /* 0x0000002808d0723c */ /* 0x080fec00000018d0 */
[----:B------:R-:W-:Y:S06]  /*12b30*/  HMMA.16816.F32 R192, R4, R40, R192 ;  /* 0x0000002804c0723c */ /* 0x000fec00000018c0 */
[----:B------:R-:W-:Y:S06]  /*12b40*/  HMMA.16816.F32 R236, R8, R24, R180 ;  /* 0x0000001808ec723c */ /* 0x000fec00000018b4 */
[C---:B------:R-:W-:Y:S06]  /*12b50*/  HMMA.16816.F32 R176, R4.reuse, R42, R176 ;  /* 0x0000002a04b0723c */ /* 0x040fec00000018b0 */
[C---:B------:R-:W-:Y:S06]  /*12b60*/  HMMA.16816.F32 R184, R4.reuse, R38, R104 ;  /* 0x0000002604b8723c */ /* 0x040fec0000001868 */
[C---:B------:R-:W-:Y:S06]  /*12b70*/  HMMA.16816.F32 R188, R4.reuse, R26, R100 ;  /* 0x0000001a04bc723c */ /* 0x040fec0000001864 */
[----:B------:R-:W-:Y:S01]  /*12b80*/  HMMA.16816.F32 R212, R4, R22, R12 ;  /* 0x0000001604d4723c */ /* 0x000fe2000000180c */
[----:B------:R-:W-:Y:S04]  /*12b90*/  LDSM.16.M88.4 R4, [R198+0x3000] ;  /* 0x00300000c604783b */ /* 0x000fe80000000200 */
[----:B------:R-:W2:Y:S01]  /*12ba0*/  LDSM.16.M88.4 R12, [R175+0x7000] ;  /* 0x00700000af0c783b */ /* 0x000ea20000000200 */
[C---:B------:R-:W-:Y:S06]  /*12bb0*/  HMMA.16816.F32 R64, R8.reuse, R42, R64 ;  /* 0x0000002a0840723c */ /* 0x040fec0000001840 */
[C---:B------:R-:W-:Y:S06]  /*12bc0*/  HMMA.16816.F32 R60, R8.reuse, R38, R60 ;  /* 0x00000026083c723c */ /* 0x040fec000000183c */
[C---:B------:R-:W-:Y:S06]  /*12bd0*/  HMMA.16816.F32 R56, R8.reuse, R26, R56 ;  /* 0x0000001a0838723c */ /* 0x040fec0000001838 */
[----:B------:R-:W-:Y:S01]  /*12be0*/  HMMA.16816.F32 R16, R8, R22, R16 ;  /* 0x000000160810723c */ /* 0x000fe20000001810 */
[----:B------:R-:W3:Y:S05]  /*12bf0*/  LDSM.16.M88.4 R8, [R198+0x2000] ;  /* 0x00200000c608783b */ /* 0x000eea0000000200 */
[C---:B--2---:R-:W-:Y:S06]  /*12c00*/  HMMA.16816.F32 R180, R4.reuse, R12, R192 ;  /* 0x0000000c04b4723c */ /* 0x044fec00000018c0 */
[----:B------:R-:W-:Y:S06]  /*12c10*/  HMMA.16816.F32 R100, R4, R14, R176 ;  /* 0x0000000e0464723c */ /* 0x000fec00000018b0 */
[C---:B---3--:R-:W-:Y:S06]  /*12c20*/  HMMA.16816.F32 R104, R8.reuse, R12, R208 ;  /* 0x0000000c0868723c */ /* 0x048fec00000018d0 */
[C---:B------:R-:W-:Y:S01]  /*12c30*/  HMMA.16816.F32 R24, R8.reuse, R14, R64 ;  /* 0x0000000e0818723c */ /* 0x040fe20000001840 */
[----:B------:R-:W2:Y:S05]  /*12c40*/  LDSM.16.M88.4 R12, [R175+0x7400] ;  /* 0x00740000af0c783b */ /* 0x000eaa0000000200 */
[-C--:B--2---:R-:W-:Y:S06]  /*12c50*/  HMMA.16816.F32 R44, R8, R12.reuse, R228 ;  /* 0x0000000c082c723c */ /* 0x084fec00000018e4 */
[C---:B------:R-:W-:Y:S06]  /*12c60*/  HMMA.16816.F32 R40, R4.reuse, R12, R224 ;  /* 0x0000000c0428723c */ /* 0x040fec00000018e0 */
[-C--:B------:R-:W-:Y:S06]  /*12c70*/  HMMA.16816.F32 R36, R4, R14.reuse, R184 ;  /* 0x0000000e0424723c */ /* 0x080fec00000018b8 */
[----:B------:R-:W-:Y:S01]  /*12c80*/  HMMA.16816.F32 R20, R8, R14, R60 ;  /* 0x0000000e0814723c */ /* 0x000fe2000000183c */
[----:B------:R-:W2:Y:S01]  /*12c90*/  LDSM.16.M88.4 R12, [R175+0x7800] ;  /* 0x00780000af0c783b */ /* 0x000ea20000000200 */
[----:B------:R-:W-:-:S02]  /*12ca0*/  IMAD.MOV.U32 R228, RZ, RZ, R34 ;  /* 0x000000ffffe47224 */ /* 0x000fc400078e0022 */
[----:B------:R-:W-:Y:S02]  /*12cb0*/  IMAD.MOV.U32 R229, RZ, RZ, R3 ;  /* 0x000000ffffe57224 */ /* 0x000fe400078e0003 */
[----:B------:R-:W-:Y:S01]  /*12cc0*/  IMAD.MOV.U32 R230, RZ, RZ, R2 ;  /* 0x000000ffffe67224 */ /* 0x000fe200078e0002 */
[-C--:B--2---:R-:W-:Y:S06]  /*12cd0*/  HMMA.16816.F32 R64, R8, R12.reuse, R236 ;  /* 0x0000000c0840723c */ /* 0x084fec00000018ec */
[C---:B------:R-:W-:Y:S06]  /*12ce0*/  HMMA.16816.F32 R60, R4.reuse, R12, R232 ;  /* 0x0000000c043c723c */ /* 0x040fec00000018e8 */
[-C--:B------:R-:W-:Y:S06]  /*12cf0*/  HMMA.16816.F32 R184, R4, R14.reuse, R188 ;  /* 0x0000000e04b8723c */ /* 0x080fec00000018bc */
[----:B------:R-:W-:Y:S01]  /*12d00*/  HMMA.16816.F32 R176, R8, R14, R56 ;  /* 0x0000000e08b0723c */ /* 0x000fe20000001838 */
[----:B------:R-:W2:Y:S01]  /*12d10*/  LDSM.16.M88.4 R12, [R175+0x7c00] ;  /* 0x007c0000af0c783b */ /* 0x000ea20000000200 */
[----:B------:R-:W-:-:S04]  /*12d20*/  IMAD.MOV.U32 R231, RZ, RZ, R0 ;  /* 0x000000ffffe77224 */ /* 0x000fc800078e0000 */
[C---:B--2---:R-:W-:Y:S06]  /*12d30*/  HMMA.16816.F32 R208, R4.reuse, R12, R240 ;  /* 0x0000000c04d0723c */ /* 0x044fec00000018f0 */
[----:B------:R-:W-:Y:S01]  /*12d40*/  HMMA.16816.F32 R192, R4, R14, R212 ;  /* 0x0000000e04c0723c */ /* 0x000fe200000018d4 */
[----:B------:R-:W-:Y:S05]  /*12d50*/  LDSM.16.M88.4 R4, [R199+0x3000] ;  /* 0x00300000c704783b */ /* 0x000fea0000000200 */
[C---:B------:R-:W-:Y:S06]  /*12d60*/  HMMA.16816.F32 R224, R8.reuse, R12, R228 ;  /* 0x0000000c08e0723c */ /* 0x040fec00000018e4 */
[----:B------:R-:W-:Y:S01]  /*12d70*/  HMMA.16816.F32 R16, R8, R14, R16 ;  /* 0x0000000e0810723c */ /* 0x000fe20000001810 */
[----:B------:R-:W2:Y:S04]  /*12d80*/  LDSM.16.M88.4 R12, [R197+0x7000] ;  /* 0x00700000c50c783b */ /* 0x000ea80000000200 */
[----:B------:R-:W3:Y:S01]  /*12d90*/  LDSM.16.M88.4 R8, [R199+0x2000] ;  /* 0x00200000c708783b */ /* 0x000ee20000000200 */
[-C--:B--2---:R-:W-:Y:S06]  /*12da0*/  HMMA.16816.F32 R240, R4, R12.reuse, R180 ;  /* 0x0000000c04f0723c */ /* 0x084fec00000018b4 */
[----:B---3--:R-:W-:Y:S06]  /*12db0*/  HMMA.16816.F32 R104, R8, R12, R104 ;  /* 0x0000000c0868723c */ /* 0x008fec0000001868 */
[-C--:B------:R-:W-:Y:S06]  /*12dc0*/  HMMA.16816.F32 R212, R4, R14.reuse, R100 ;  /* 0x0000000e04d4723c */ /* 0x080fec0000001864 */
[----:B------:R-:W-:Y:S01]  /*12dd0*/  HMMA.16816.F32 R180, R8, R14, R24 ;  /* 0x0000000e08b4723c */ /* 0x000fe20000001818 */
[----:B------:R-:W2:Y:S05]  /*12de0*/  LDSM.16.M88.4 R12, [R197+0x7400] ;  /* 0x00740000c50c783b */ /* 0x000eaa0000000200 */
[-C--:B--2---:R-:W-:Y:S06]  /*12df0*/  HMMA.16816.F32 R188, R4, R12.reuse, R40 ;  /* 0x0000000c04bc723c */ /* 0x084fec0000001828 */
[----:B------:R-:W-:Y:S06]  /*12e00*/  HMMA.16816.F32 R228, R8, R12, R44 ;  /* 0x0000000c08e4723c */ /* 0x000fec000000182c */
[-C--:B------:R-:W-:Y:S06]  /*12e10*/  HMMA.16816.F32 R100, R4, R14.reuse, R36 ;  /* 0x0000000e0464723c */ /* 0x080fec0000001824 */
[C---:B------:R-:W-:Y:S01]  /*12e20*/  HMMA.16816.F32 R40, R8.reuse, R14, R20 ;  /* 0x0000000e0828723c */ /* 0x040fe20000001814 */
[----:B------:R-:W2:Y:S05]  /*12e30*/  LDSM.16.M88.4 R12, [R197+0x7800] ;  /* 0x00780000c50c783b */ /* 0x000eaa0000000200 */
[-C--:B--2---:R-:W-:Y:S06]  /*12e40*/  HMMA.16816.F32 R64, R8, R12.reuse, R64 ;  /* 0x0000000c0840723c */ /* 0x084fec0000001840 */
[C---:B------:R-:W-:Y:S06]  /*12e50*/  HMMA.16816.F32 R56, R4.reuse, R12, R60 ;  /* 0x0000000c0438723c */ /* 0x040fec000000183c */
[-C--:B------:R-:W-:Y:S06]  /*12e60*/  HMMA.16816.F32 R44, R4, R14.reuse, R184 ;  /* 0x0000000e042c723c */ /* 0x080fec00000018b8 */
[----:B------:R-:W-:Y:S01]  /*12e70*/  HMMA.16816.F32 R36, R8, R14, R176 ;  /* 0x0000000e0824723c */ /* 0x000fe200000018b0 */
[----:B------:R-:W2:Y:S05]  /*12e80*/  LDSM.16.M88.4 R12, [R197+0x7c00] ;  /* 0x007c0000c50c783b */ /* 0x000eaa0000000200 */
        /* <DEDUP_REMOVED lines=10> */
[C---:B------:R-:W-:Y:S01]  /*12f30*/  HMMA.16816.F32 R180, R8.reuse, R14, R180 ;  /* 0x0000000e08b4723c */ /* 0x040fe200000018b4 */
[----:B------:R-:W2:Y:S05]  /*12f40*/  LDSM.16.M88.4 R12, [R175+0x8400] ;  /* 0x00840000af0c783b */ /* 0x000eaa0000000200 */
[-C--:B--2---:R-:W-:Y:S06]  /*12f50*/  HMMA.16816.F32 R236, R8, R12.reuse, R228 ;  /* 0x0000000c08ec723c */ /* 0x084fec00000018e4 */
[C---:B------:R-:W-:Y:S06]  /*12f60*/  HMMA.16816.F32 R224, R4.reuse, R12, R188 ;  /* 0x0000000c04e0723c */ /* 0x040fec00000018bc */
        /* <DEDUP_REMOVED lines=23> */
[----:B------:R-:W-:Y:S01]  /*130e0*/  HMMA.16816.F32 R64, R8, R14, R184 ;  /* 0x0000000e0840723c */ /* 0x000fe200000018b8 */
[----:B------:R-:W2:Y:S01]  /*130f0*/  LDSM.16.M88.4 R12, [R197+0x8800] ;  /* 0x00880000c50c783b */ /* 0x000ea20000000200 */
[----:B-1----:R-:W-:-:S05]  /*13100*/  IMAD.SHL.U32 R55, R55, 0x2, RZ ;  /* 0x0000000237377824 */ /* 0x002fca00078e00ff */
[----:B------:R-:W-:Y:S01]  /*13110*/  LOP3.LUT R55, R55, 0x6, RZ, 0xc0, !PT ;  /* 0x0000000637377812 */ /* 0x000fe200078ec0ff */
[-C--:B--2---:R-:W-:Y:S06]  /*13120*/  HMMA.16816.F32 R184, R8, R12.reuse, R232 ;  /* 0x0000000c08b8723c */ /* 0x084fec00000018e8 */
[C---:B------:R-:W-:Y:S06]  /*13130*/  HMMA.16816.F32 R180, R4.reuse, R12, R192 ;  /* 0x0000000c04b4723c */ /* 0x040fec00000018c0 */
[-C--:B------:R-:W-:Y:S06]  /*13140*/  HMMA.16816.F32 R208, R4, R14.reuse, R208 ;  /* 0x0000000e04d0723c */ /* 0x080fec00000018d0 */
[----:B------:R-:W-:Y:S01]  /*13150*/  HMMA.16816.F32 R188, R8, R14, R188 ;  /* 0x0000000e08bc723c */ /* 0x000fe200000018bc */
[----:B------:R-:W1:Y:S01]  /*13160*/  LDSM.16.M88.4 R12, [R197+0x8c00] ;  /* 0x008c0000c50c783b */ /* 0x000e620000000200 */
[----:B------:R-:W-:Y:S01]  /*13170*/  IMAD R0, R244, 0x40, R55 ;  /* 0x00000040f4007824 */ /* 0x000fe200078e0237 */
[----:B------:R-:W-:-:S04]  /*13180*/  DEPBAR.LE SB0, 0x0 ;  /* 0x000080000000791a */ /* 0x000fc80000000000 */
[----:B------:R-:W-:-:S05]  /*13190*/  I2FP.F32.S32 R2, R0 ;  /* 0x0000000000027245 */ /* 0x000fca0000201400 */
[CC--:B------:R-:W-:Y:S01]  /*131a0*/  FFMA.FTZ R241, R2.reuse, R201.reuse, R24 ;  /* 0x000000c902f17223 */ /* 0x0c0fe20000010018 */
[CC--:B------:R-:W-:Y:S01]  /*131b0*/  FFMA.FTZ R35, R2.reuse, R201.reuse, R20 ;  /* 0x000000c902237223 */ /* 0x0c0fe20000010014 */
[CC--:B------:R-:W-:Y:S01]  /*131c0*/  FFMA.FTZ R222, R2.reuse, R201.reuse, R22 ;  /* 0x000000c902de7223 */ /* 0x0c0fe20000010016 */
[----:B------:R-:W-:Y:S01]  /*131d0*/  FFMA.FTZ R240, R2, R201, R26 ;  /* 0x000000c902f07223 */ /* 0x000fe2000001001a */
[----:B-1----:R-:W-:Y:S07]  /*131e0*/  HMMA.16816.F32 R192, R8, R14, R16 ;  /* 0x0000000e08c0723c */ /* 0x002fee0000001810 */
[----:B------:R-:W-:-:S02]  /*131f0*/  VIADD R17, R0, 0x1 ;  /* 0x0000000100117836 */ /* 0x000fc40000000000 */
[----:B------:R-:W-:-:S03]  /*13200*/  VIADD R16, R0, 0x8 ;  /* 0x0000000800107836 */ /* 0x000fc60000000000 */
[----:B------:R-:W-:Y:S01]  /*13210*/  I2FP.F32.S32 R2, R17 ;  /* 0x0000001100027245 */ /* 0x000fe20000201400 */
[----:B------:R-:W-:Y:S04]  /*13220*/  HMMA.16816.F32 R232, R4, R14, R100 ;  /* 0x0000000e04e8723c */ /* 0x000fe80000001864 */
[CC--:B------:R-:W-:Y:S01]  /*13230*/  FFMA.FTZ R34, R2.reuse, R201.reuse, R21 ;  /* 0x000000c902227223 */ /* 0x0c0fe20000010015 */
[CC--:B------:R-:W-:Y:S01]  /*13240*/  FFMA.FTZ R215, R2.reuse, R201.reuse, R23 ;  /* 0x000000c902d77223 */ /* 0x0c0fe20000010017 */
[CC--:B------:R-:W-:Y:S01]  /*13250*/  FFMA.FTZ R239, R2.reuse, R201.reuse, R25 ;  /* 0x000000c902ef7223 */ /* 0x0c0fe20000010019 */
[----:B------:R-:W-:Y:S01]  /*13260*/  FFMA.FTZ R237, R2, R201, R27 ;  /* 0x000000c902ed7223 */ /* 0x000fe2000001001b */
[----:B------:R-:W-:Y:S01]  /*13270*/  I2FP.F32.S32 R2, R16 ;  /* 0x0000001000027245 */ /* 0x000fe20000201400 */
[C---:B------:R-:W-:Y:S01]  /*13280*/  VIADD R15, R0.reuse, 0x9 ;  /* 0x00000009000f7836 */ /* 0x040fe20000000000 */
[----:B------:R-:W-:Y:S01]  /*13290*/  HMMA.16816.F32 R176, R8, R12, R60 ;  /* 0x0000000c08b0723c */ /* 0x000fe2000000183c */
[----:B------:R-:W-:-:S02]  /*132a0*/  VIADD R14, R0, 0x10 ;  /* 0x00000010000e7836 */ /* 0x000fc40000000000 */
[CC--:B------:R-:W-:Y:S01]  /*132b0*/  FFMA.FTZ R238, R2.reuse, R201.reuse, R40 ;  /* 0x000000c902ee7223 */ /* 0x0c0fe20000010028 */
[CC--:B------:R-:W-:Y:S01]  /*132c0*/  FFMA.FTZ R27, R2.reuse, R201.reuse, R36 ;  /* 0x000000c9021b7223 */ /* 0x0c0fe20000010024 */
[CC--:B------:R-:W-:Y:S02]  /*132d0*/  FFMA.FTZ R236, R2.reuse, R201.reuse, R42 ;  /* 0x000000c902ec7223 */ /* 0x0c0fe4000001002a */
[----:B------:R-:W-:Y:S01]  /*132e0*/  FFMA.FTZ R60, R2, R201, R38 ;  /* 0x000000c9023c7223 */ /* 0x000fe20000010026 */
[----:B------:R-:W-:Y:S01]  /*132f0*/  I2FP.F32.S32 R2, R15 ;  /* 0x0000000f00027245 */ /* 0x000fe20000201400 */
[----:B------:R-:W-:Y:S04]  /*13300*/  HMMA.16816.F32 R224, R4, R12, R228 ;  /* 0x0000000c04e0723c */ /* 0x000fe800000018e4 */
[CC--:B------:R-:W-:Y:S01]  /*13310*/  FFMA.FTZ R26, R2.reuse, R201.reuse, R37 ;  /* 0x000000c9021a7223 */ /* 0x0c0fe20000010025 */
[----:B------:R-:W-:-:S02]  /*13320*/  FFMA.FTZ R62, R2, R201, R39 ;  /* 0x000000c9023e7223 */ /* 0x000fc40000010027 */
[CC--:B------:R-:W-:Y:S01]  /*13330*/  FFMA.FTZ R231, R2.reuse, R201.reuse, R41 ;  /* 0x000000c902e77223 */ /* 0x0c0fe20000010029 */
[-C--:B------:R-:W-:Y:S01]  /*13340*/  FFMA.FTZ R230, R2, R201.reuse, R43 ;  /* 0x000000c902e67223 */ /* 0x080fe2000001002b */
[----:B------:R-:W-:Y:S01]  /*13350*/  I2FP.F32.S32 R2, R14 ;  /* 0x0000000e00027245 */ /* 0x000fe20000201400 */
[C---:B------:R-:W-:Y:S02]  /*13360*/  VIADD R13, R0.reuse, 0x11 ;  /* 0x00000011000d7836 */ /* 0x040fe40000000000 */
[----:B------:R-:W-:Y:S02]  /*13370*/  VIADD R12, R0, 0x18 ;  /* 0x00000018000c7836 */ /* 0x000fe40000000000 */
[CC--:B------:R-:W-:Y:S01]  /*13380*/  FFMA.FTZ R25, R2.reuse, R201.reuse, R56 ;  /* 0x000000c902197223 */ /* 0x0c0fe20000010038 */
[CC--:B------:R-:W-:Y:S01]  /*13390*/  FFMA.FTZ R63, R2.reuse, R201.reuse, R58 ;  /* 0x000000c9023f7223 */ /* 0x0c0fe2000001003a */
[CC--:B------:R-:W-:Y:S01]  /*133a0*/  FFMA.FTZ R229, R2.reuse, R201.reuse, R44 ;  /* 0x000000c902e57223 */ /* 0x0c0fe2000001002c */
[----:B------:R-:W-:Y:S01]  /*133b0*/  FFMA.FTZ R228, R2, R201, R46 ;  /* 0x000000c902e47223 */ /* 0x000fe2000001002e */
[----:B------:R-:W-:Y:S01]  /*133c0*/  I2FP.F32.S32 R2, R13 ;  /* 0x0000000d00027245 */ /* 0x000fe20000201400 */
[----:B------:R-:W-:-:S04]  /*133d0*/  VIADD R11, R0, 0x19 ;  /* 0x00000019000b7836 */ /* 0x000fc80000000000 */
        /* <DEDUP_REMOVED lines=41> */
[----:B------:R-:W-:Y:S01]  /*13670*/  VIADD R3, R0, 0x38 ;  /* 0x0000003800037836 */ /* 0x000fe20000000000 */
[----:B------:R-:W-:-:S03]  /*13680*/  ISETP.GE.AND P1, PT, R15, R52, PT ;  /* 0x000000340f00720c */ /* 0x000fc60003f26270 */
[CC--:B------:R-:W-:Y:S01]  /*13690*/  FFMA.FTZ R46, R2.reuse, R201.reuse, R176 ;  /* 0x000000c9022e7223 */ /* 0x0c0fe200000100b0 */
[CC--:B------:R-:W-:Y:S01]  /*136a0*/  FFMA.FTZ R55, R2.reuse, R201.reuse, R178 ;  /* 0x000000c902377223 */ /* 0x0c0fe200000100b2 */
[CC--:B------:R-:W-:Y:S01]  /*136b0*/  FFMA.FTZ R184, R2.reuse, R201.reuse, R224 ;  /* 0x000000c902b87223 */ /* 0x0c0fe200000100e0 */
[-C--:B------:R-:W-:Y:S01]  /*136c0*/  FFMA.FTZ R104, R2, R201.reuse, R226 ;  /* 0x000000c902687223 */ /* 0x080fe200000100e2 */
[----:B------:R-:W-:Y:S01]  /*136d0*/  I2FP.F32.S32 R2, R4 ;  /* 0x0000000400027245 */ /* 0x000fe20000201400 */
[----:B------:R-:W-:Y:S01]  /*136e0*/  IMAD.MOV.U32 R224, RZ, RZ, R50 ;  /* 0x000000ffffe07224 */ /* 0x000fe200078e0032 */
[----:B------:R-:W-:Y:S02]  /*136f0*/  ISETP.GE.AND P0, PT, R0, R52, PT ;  /* 0x000000340000720c */ /* 0x000fe40003f06270 */
[----:B------:R-:W-:Y:S01]  /*13700*/  FSEL R41, R26, -INF , !P1 ;  /* 0xff8000001a297808 */ /* 0x000fe20004800000 */
[CC--:B------:R-:W-:Y:S01]  /*13710*/  FFMA.FTZ R45, R2.reuse, R201.reuse, R177 ;  /* 0x000000c9022d7223 */ /* 0x0c0fe200000100b1 */
[CC--:B------:R-:W-:Y:S01]  /*13720*/  FFMA.FTZ R50, R2.reuse, R201.reuse, R179 ;  /* 0x000000c902327223 */ /* 0x0c0fe200000100b3 */
[CC--:B------:R-:W-:Y:S01]  /*13730*/  FFMA.FTZ R103, R2.reuse, R201.reuse, R225 ;  /* 0x000000c902677223 */ /* 0x0c0fe200000100e1 */
[----:B------:R-:W-:Y:S01]  /*13740*/  FFMA.FTZ R102, R2, R201, R227 ;  /* 0x000000c902667223 */ /* 0x000fe200000100e3 */
[----:B------:R-:W-:-:S02]  /*13750*/  I2FP.F32.S32 R2, R3 ;  /* 0x0000000300027245 */ /* 0x000fc40000201400 */
[-C--:B------:R-:W-:Y:S02]  /*13760*/  ISETP.GE.AND P6, PT, R17, R52.reuse, PT ;  /* 0x000000341100720c */ /* 0x080fe40003fc6270 */
[-C--:B------:R-:W-:Y:S02]  /*13770*/  ISETP.GE.AND P1, PT, R11, R52.reuse, PT ;  /* 0x000000340b00720c */ /* 0x080fe40003f26270 */
[-C--:B------:R-:W-:Y:S02]  /*13780*/  ISETP.GE.AND P5, PT, R16, R52.reuse, PT ;  /* 0x000000341000720c */ /* 0x080fe40003fa6270 */
[----:B------:R-:W-:Y:S01]  /*13790*/  FSEL R22, R35, -INF , !P0 ;  /* 0xff80000023167808 */ /* 0x000fe20004000000 */
[-C--:B------:R-:W-:Y:S01]  /*137a0*/  FFMA.FTZ R105, R2, R201.reuse, R232 ;  /* 0x000000c902697223 */ /* 0x080fe200000100e8 */
[-C--:B------:R-:W-:Y:S01]  /*137b0*/  ISETP.GE.AND P0, PT, R14, R52.reuse, PT ;  /* 0x000000340e00720c */ /* 0x080fe20003f06270 */
[CC--:B------:R-:W-:Y:S01]  /*137c0*/  FFMA.FTZ R44, R2.reuse, R201.reuse, R192 ;  /* 0x000000c9022c7223 */ /* 0x0c0fe200000100c0 */
[CC--:B------:R-:W-:Y:S01]  /*137d0*/  FFMA.FTZ R47, R2.reuse, R201.reuse, R194 ;  /* 0x000000c9022f7223 */ /* 0x0c0fe200000100c2 */
[----:B------:R-:W-:Y:S01]  /*137e0*/  FFMA.FTZ R185, R2, R201, R234 ;  /* 0x000000c902b97223 */ /* 0x000fe200000100ea */
[----:B------:R-:W-:Y:S01]  /*137f0*/  FSEL R42, R34, -INF , !P6 ;  /* 0xff800000222a7808 */ /* 0x000fe20007000000 */
[----:B------:R-:W-:Y:S01]  /*13800*/  VIADD R2, R0, 0x39 ;  /* 0x0000003900027836 */ /* 0x000fe20000000000 */
[----:B------:R-:W-:Y:S01]  /*13810*/  FSEL R37, R21, -INF , !P1 ;  /* 0xff80000015257808 */ /* 0x000fe20004800000 */
[----:B------:R-:W-:Y:S01]  /*13820*/  BAR.SYNC.DEFER_BLOCKING 0x0 ;  /* 0x0000000000007b1d */ /* 0x000fe20000010000 */
[----:B------:R-:W-:-:S02]  /*13830*/  ISETP.GE.AND P6, PT, R13, R52, PT ;  /* 0x000000340d00720c */ /* 0x000fc40003fc6270 */
[----:B------:R-:W-:Y:S02]  /*13840*/  FSEL R43, R27, -INF , !P5 ;  /* 0xff8000001b2b7808 */ /* 0x000fe40006800000 */
[-C--:B------:R-:W-:Y:S02]  /*13850*/  ISETP.GE.AND P1, PT, R6, R52.reuse, PT ;  /* 0x000000340600720c */ /* 0x080fe40003f26270 */
[-C--:B------:R-:W-:Y:S02]  /*13860*/  ISETP.GE.AND P5, PT, R12, R52.reuse, PT ;  /* 0x000000340c00720c */ /* 0x080fe40003fa6270 */
[----:B------:R-:W-:Y:S02]  /*13870*/  FSEL R40, R25, -INF , !P0 ;  /* 0xff80000019287808 */ /* 0x000fe40004000000 */
[----:B------:R-:W-:Y:S02]  /*13880*/  ISETP.GE.AND P0, PT, R10, R52, PT ;  /* 0x000000340a00720c */ /* 0x000fe40003f06270 */
[----:B------:R-:W-:-:S02]  /*13890*/  FSEL R39, R24, -INF , !P6 ;  /* 0xff80000018277808 */ /* 0x000fc40007000000 */
[----:B------:R-:W-:Y:S02]  /*138a0*/  FSEL R27, R8, -INF , !P1 ;  /* 0xff800000081b7808 */ /* 0x000fe40004800000 */
[----:B------:R-:W-:Y:S02]  /*138b0*/  ISETP.GE.AND P6, PT, R9, R52, PT ;  /* 0x000000340900720c */ /* 0x000fe40003fc6270 */
[----:B------:R-:W-:Y:S02]  /*138c0*/  FSEL R38, R23, -INF , !P5 ;  /* 0xff80000017267808 */ /* 0x000fe40006800000 */
[----:B------:R-:W-:Y:S02]  /*138d0*/  I2FP.F32.S32 R8, R2 ;  /* 0x0000000200087245 */ /* 0x000fe40000201400 */
[----:B------:R-:W-:Y:S02]  /*138e0*/  ISETP.GE.AND P5, PT, R7, R52, PT ;  /* 0x000000340700720c */ /* 0x000fe40003fa6270 */
[----:B------:R-:W-:-:S02]  /*138f0*/  FSEL R36, R20, -INF , !P0 ;  /* 0xff80000014247808 */ /* 0x000fc40004000000 */
[-C--:B------:R-:W-:Y:S02]  /*13900*/  ISETP.GE.AND P0, PT, R5, R52.reuse, PT ;  /* 0x000000340500720c */ /* 0x080fe40003f06270 */
[----:B------:R-:W-:Y:S01]  /*13910*/  FSEL R35, R19, -INF , !P6 ;  /* 0xff80000013237808 */ /* 0x000fe20007000000 */
[----:B------:R-:W-:Y:S01]  /*13920*/  FFMA.FTZ R19, R8, R201, R193 ;  /* 0x000000c908137223 */ /* 0x000fe200000100c1 */
[----:B------:R-:W-:Y:S02]  /*13930*/  FSEL R34, R18, -INF , !P5 ;  /* 0xff80000012227808 */ /* 0x000fe40006800000 */
[-C--:B------:R-:W-:Y:S02]  /*13940*/  ISETP.GE.AND P6, PT, R4, R52.reuse, PT ;  /* 0x000000340400720c */ /* 0x080fe40003fc6270 */
[-C--:B------:R-:W-:Y:S02]  /*13950*/  ISETP.GE.AND P5, PT, R3, R52.reuse, PT ;  /* 0x000000340300720c */ /* 0x080fe40003fa6270 */
[----:B------:R-:W-:-:S02]  /*13960*/  ISETP.GE.AND P1, PT, R2, R52, PT ;  /* 0x000000340200720c */ /* 0x000fc40003f26270 */
[----:B------:R-:W-:Y:S02]  /*13970*/  FSEL R26, R46, -INF , !P0 ;  /* 0xff8000002e1a7808 */ /* 0x000fe40004000000 */
[-C--:B------:R-:W-:Y:S02]  /*13980*/  ISETP.GE.AND P0, PT, R0, R51.reuse, PT ;  /* 0x000000330000720c */ /* 0x080fe40003f06270 */
[----:B------:R-:W-:Y:S02]  /*13990*/  FSEL R25, R45, -INF , !P6 ;  /* 0xff8000002d197808 */ /* 0x000fe40007000000 */
[----:B------:R-:W-:Y:S02]  /*139a0*/  FSEL R24, R44, -INF , !P5 ;  /* 0xff8000002c187808 */ /* 0x000fe40006800000 */
[----:B------:R-:W-:Y:S02]  /*139b0*/  FSEL R23, R19, -INF , !P1 ;  /* 0xff80000013177808 */ /* 0x000fe40004800000 */
[----:B------:R-:W-:-:S02]  /*139c0*/  ISETP.GE.AND P6, PT, R17, R51, PT ;  /* 0x000000331100720c */ /* 0x000fc40003fc6270 */
[-C--:B------:R-:W-:Y:S02]  /*139d0*/  ISETP.GE.AND P5, PT, R16, R51.reuse, PT ;  /* 0x000000331000720c */ /* 0x080fe40003fa6270 */
[-C--:B------:R-:W-:Y:S02]  /*139e0*/  ISETP.GE.AND P1, PT, R15, R51.reuse, PT ;  /* 0x000000330f00720c */ /* 0x080fe40003f26270 */
[----:B------:R-:W-:Y:S02]  /*139f0*/  FSEL R44, R222, -INF , !P0 ;  /* 0xff800000de2c7808 */ /* 0x000fe40004000000 */
[----:B------:R-:W-:Y:S02]  /*13a00*/  ISETP.GE.AND P0, PT, R14, R51, PT ;  /* 0x000000330e00720c */ /* 0x000fe40003f06270 */
[----:B------:R-:W-:Y:S02]  /*13a10*/  FSEL R52, R215, -INF , !P6 ;  /* 0xff800000d7347808 */ /* 0x000fe40007000000 */
[----:B------:R-:W-:-:S02]  /*13a20*/  FSEL R60, R60, -INF , !P5 ;  /* 0xff8000003c3c7808 */ /* 0x000fc40006800000 */
[----:B------:R-:W-:Y:S02]  /*13a30*/  FSEL R62, R62, -INF , !P1 ;  /* 0xff8000003e3e7808 */ /* 0x000fe40004800000 */
[-C--:B------:R-:W-:Y:S02]  /*13a40*/  ISETP.GE.AND P6, PT, R13, R51.reuse, PT ;  /* 0x000000330d00720c */ /* 0x080fe40003fc6270 */
[-C--:B------:R-:W-:Y:S02]  /*13a50*/  ISETP.GE.AND P5, PT, R12, R51.reuse, PT ;  /* 0x000000330c00720c */ /* 0x080fe40003fa6270 */
[-C--:B------:R-:W-:Y:S02]  /*13a60*/  ISETP.GE.AND P1, PT, R11, R51.reuse, PT ;  /* 0x000000330b00720c */ /* 0x080fe40003f26270 */
[----:B------:R-:W-:Y:S02]  /*13a70*/  FSEL R63, R63, -INF , !P0 ;  /* 0xff8000003f3f7808 */ /* 0x000fe40004000000 */
        /* <DEDUP_REMOVED lines=8> */
[----:B------:R-:W-:Y:S01]  /*13b00*/  ISETP.GE.AND P0, PT, R5, R51, PT ;  /* 0x000000330500720c */ /* 0x000fe20003f06270 */
[----:B------:R-:W-:Y:S01]  /*13b10*/  FFMA.FTZ R18, R8, R201, R195 ;  /* 0x000000c908127223 */ /* 0x000fe200000100c3 */
[----:B------:R-:W-:Y:S02]  /*13b20*/  FSEL R58, R58, -INF , !P6 ;  /* 0xff8000003a3a7808 */ /* 0x000fe40007000000 */
[----:B------:R-:W-:Y:S02]  /*13b30*/  FSEL R57, R57, -INF , !P5 ;  /* 0xff80000039397808 */ /* 0x000fe40006800000 */
[----:B------:R-:W-:Y:S02]  /*13b40*/  FSEL R56, R56, -INF , !P1 ;  /* 0xff80000038387808 */ /* 0x000fe40004800000 */
[----:B------:R-:W-:-:S02]  /*13b50*/  ISETP.GE.AND P6, PT, R4, R51, PT ;  /* 0x000000330400720c */ /* 0x000fc40003fc6270 */
[-C--:B------:R-:W-:Y:S02]  /*13b60*/  ISETP.GE.AND P5, PT, R3, R51.reuse, PT ;  /* 0x000000330300720c */ /* 0x080fe40003fa6270 */
[----:B------:R-:W-:Y:S02]  /*13b70*/  ISETP.GE.AND P1, PT, R2, R51, PT ;  /* 0x000000330200720c */ /* 0x000fe40003f26270 */
[----:B------:R-:W-:Y:S02]  /*13b80*/  FSEL R51, R55, -INF , !P0 ;  /* 0xff80000037337808 */ /* 0x000fe40004000000 */
[----:B------:R-:W-:Y:S02]  /*13b90*/  ISETP.GE.AND P0, PT, R0, R54, PT ;  /* 0x000000360000720c */ /* 0x000fe40003f06270 */
[----:B------:R-:W-:Y:S02]  /*13ba0*/  FSEL R46, R50, -INF , !P6 ;  /* 0xff800000322e7808 */ /* 0x000fe40007000000 */
[----:B------:R-:W-:-:S02]  /*13bb0*/  ISETP.GE.AND P6, PT, R0, R53, PT ;  /* 0x000000350000720c */ /* 0x000fc40003fc6270 */
[----:B------:R-:W-:Y:S02]  /*13bc0*/  FSEL R45, R18, -INF , !P1 ;  /* 0xff800000122d7808 */ /* 0x000fe40004800000 */
[----:B------:R-:W-:Y:S02]  /*13bd0*/  ISETP.GE.AND P1, PT, R17, R53, PT ;  /* 0x000000351100720c */ /* 0x000fe40003f26270 */
[----:B------:R-:W-:Y:S02]  /*13be0*/  FSEL R50, R241, -INF , !P0 ;  /* 0xff800000f1327808 */ /* 0x000fe40004000000 */
[----:B------:R-:W-:Y:S02]  /*13bf0*/  ISETP.GE.AND P0, PT, R16, R54, PT ;  /* 0x000000361000720c */ /* 0x000fe40003f06270 */
[----:B------:R-:W-:Y:S02]  /*13c00*/  FSEL R47, R47, -INF , !P5 ;  /* 0xff8000002f2f7808 */ /* 0x000fe40006800000 */
[----:B------:R-:W-:-:S02]  /*13c10*/  FSEL R18, R240, -INF , !P6 ;  /* 0xff800000f0127808 */ /* 0x000fc40007000000 */
[-C--:B------:R-:W-:Y:S02]  /*13c20*/  ISETP.GE.AND P5, PT, R17, R54.reuse, PT ;  /* 0x000000361100720c */ /* 0x080fe40003fa6270 */
[-C--:B------:R-:W-:Y:S02]  /*13c30*/  ISETP.GE.AND P6, PT, R16, R53.reuse, PT ;  /* 0x000000351000720c */ /* 0x080fe40003fc6270 */
[----:B------:R-:W-:Y:S02]  /*13c40*/  FSEL R21, R237, -INF , !P1 ;  /* 0xff800000ed157808 */ /* 0x000fe40004800000 */
[----:B------:R-:W-:Y:S02]  /*13c50*/  ISETP.GE.AND P1, PT, R15, R53, PT ;  /* 0x000000350f00720c */ /* 0x000fe40003f26270 */
[----:B------:R-:W-:Y:S02]  /*13c60*/  FSEL R183, R238, -INF , !P0 ;  /* 0xff800000eeb77808 */ /* 0x000fe40004000000 */
[----:B------:R-:W-:-:S02]  /*13c70*/  ISETP.GE.AND P0, PT, R14, R54, PT ;  /* 0x000000360e00720c */ /* 0x000fc40003f06270 */
[----:B------:R-:W-:Y:S02]  /*13c80*/  FSEL R101, R239, -INF , !P5 ;  /* 0xff800000ef657808 */ /* 0x000fe40006800000 */
[----:B------:R-:W-:Y:S02]  /*13c90*/  FSEL R20, R236, -INF , !P6 ;  /* 0xff800000ec147808 */ /* 0x000fe40007000000 */
[----:B------:R-:W-:Y:S02]  /*13ca0*/  ISETP.GE.AND P5, PT, R15, R54, PT ;  /* 0x000000360f00720c */ /* 0x000fe40003fa6270 */
[-C--:B------:R-:W-:Y:S02]  /*13cb0*/  ISETP.GE.AND P6, PT, R14, R53.reuse, PT ;  /* 0x000000350e00720c */ /* 0x080fe40003fc6270 */
[----:B------:R-:W-:Y:S02]  /*13cc0*/  FSEL R19, R230, -INF , !P1 ;  /* 0xff800000e6137808 */ /* 0x000fe40004800000 */
[----:B------:R-:W-:-:S02]  /*13cd0*/  ISETP.GE.AND P1, PT, R13, R53, PT ;  /* 0x000000350d00720c */ /* 0x000fc40003f26270 */
[----:B------:R-:W-:Y:S02]  /*13ce0*/  FSEL R181, R229, -INF , !P0 ;  /* 0xff800000e5b57808 */ /* 0x000fe40004000000 */
[-C--:B------:R-:W-:Y:S02]  /*13cf0*/  ISETP.GE.AND P0, PT, R12, R54.reuse, PT ;  /* 0x000000360c00720c */ /* 0x080fe40003f06270 */
[----:B------:R-:W-:Y:S02]  /*13d00*/  FSEL R182, R231, -INF , !P5 ;  /* 0xff800000e7b67808 */ /* 0x000fe40006800000 */
[----:B------:R-:W-:Y:S02]  /*13d10*/  FSEL R17, R228, -INF , !P6 ;  /* 0xff800000e4117808 */ /* 0x000fe40007000000 */
[----:B------:R-:W-:Y:S02]  /*13d20*/  ISETP.GE.AND P5, PT, R13, R54, PT ;  /* 0x000000360d00720c */ /* 0x000fe40003fa6270 */
        /* <DEDUP_REMOVED lines=16> */
[----:B------:R-:W-:Y:S02]  /*13e30*/  ISETP.GE.AND P6, PT, R7, R53, PT ;  /* 0x000000350700720c */ /* 0x000fe40003fc6270 */
[----:B------:R-:W-:Y:S02]  /*13e40*/  FSEL R12, R107, -INF , !P1 ;  /* 0xff8000006b0c7808 */ /* 0x000fe40004800000 */
[----:B------:R-:W-:-:S02]  /*13e50*/  FSEL R107, R202, -INF , !P0 ;  /* 0xff800000ca6b7808 */ /* 0x000fc40004000000 */
[-C--:B------:R-:W-:Y:S02]  /*13e60*/  ISETP.GE.AND P0, PT, R5, R54.reuse, PT ;  /* 0x000000360500720c */ /* 0x080fe40003f06270 */
[----:B------:R-:W-:Y:S02]  /*13e70*/  FSEL R176, R203, -INF , !P5 ;  /* 0xff800000cbb07808 */ /* 0x000fe40006800000 */
[----:B------:R-:W-:Y:S02]  /*13e80*/  FSEL R11, R187, -INF , !P6 ;  /* 0xff800000bb0b7808 */ /* 0x000fe40007000000 */
[----:B------:R-:W-:Y:S02]  /*13e90*/  ISETP.GE.AND P5, PT, R6, R54, PT ;  /* 0x000000360600720c */ /* 0x000fe40003fa6270 */
[----:B------:R-:W-:Y:S02]  /*13ea0*/  ISETP.GE.AND P6, PT, R5, R53, PT ;  /* 0x000000350500720c */ /* 0x000fe40003fc6270 */
[----:B------:R-:W-:-:S02]  /*13eb0*/  FSEL R66, R184, -INF , !P0 ;  /* 0xff800000b8427808 */ /* 0x000fc40004000000 */
[-C--:B------:R-:W-:Y:S02]  /*13ec0*/  ISETP.GE.AND P0, PT, R3, R54.reuse, PT ;  /* 0x000000360300720c */ /* 0x080fe40003f06270 */
[----:B------:R-:W-:Y:S02]  /*13ed0*/  FSEL R106, R106, -INF , !P5 ;  /* 0xff8000006a6a7808 */ /* 0x000fe40006800000 */
[----:B------:R-:W-:Y:S02]  /*13ee0*/  FSEL R9, R104, -INF , !P6 ;  /* 0xff80000068097808 */ /* 0x000fe40007000000 */
[-C--:B------:R-:W-:Y:S02]  /*13ef0*/  ISETP.GE.AND P5, PT, R4, R54.reuse, PT ;  /* 0x000000360400720c */ /* 0x080fe40003fa6270 */
[----:B------:R-:W-:Y:S02]  /*13f00*/  ISETP.GE.AND P6, PT, R2, R54, PT ;  /* 0x000000360200720c */ /* 0x000fe40003fc6270 */
[----:B------:R-:W-:-:S02]  /*13f10*/  FSEL R54, R105, -INF , !P0 ;  /* 0xff80000069367808 */ /* 0x000fc40004000000 */
[----:B------:R-:W-:Y:S02]  /*13f20*/  ISETP.GE.AND P0, PT, R224, 0x4, PT ;  /* 0x00000004e000780c */ /* 0x000fe40003f06270 */
[----:B------:R-:W-:-:S04]  /*13f30*/  ISETP.GE.AND P1, PT, R6, R53, PT ;  /* 0x000000350600720c */ /* 0x000fc80003f26270 */
[----:B------:R-:W-:Y:S02]  /*13f40*/  FSEL R10, R186, -INF , !P1 ;  /* 0xff800000ba0a7808 */ /* 0x000fe40004800000 */
[----:B------:R-:W-:Y:S01]  /*13f50*/  ISETP.GE.AND P1, PT, R4, R53, PT ;  /* 0x000000350400720c */ /* 0x000fe20003f26270 */
[CC--:B------:R-:W-:Y:S01]  /*13f60*/  FFMA.FTZ R100, R8.reuse, R201.reuse, R233 ;  /* 0x000000c908647223 */ /* 0x0c0fe200000100e9 */
[----:B------:R-:W-:Y:S01]  /*13f70*/  FFMA.FTZ R67, R8, R201, R235 ;  /* 0x000000c908437223 */ /* 0x000fe200000100eb */
[----:B------:R-:W-:Y:S02]  /*13f80*/  FSEL R55, R103, -INF , !P5 ;  /* 0xff80000067377808 */ /* 0x000fe40006800000 */
[----:B------:R-:W-:Y:S01]  /*13f90*/  FSEL R8, R102, -INF , !P1 ;  /* 0xff80000066087808 */ /* 0x000fe20004800000 */
[----:B------:R-:W-:Y:S01]  /*13fa0*/  BSSY B1, `(.L_x_700) ;  /* 0x0000044000017945 */ /* 0x000fe20003800000 */
[-C--:B------:R-:W-:Y:S02]  /*13fb0*/  ISETP.GE.AND P5, PT, R3, R53.reuse, PT ;  /* 0x000000350300720c */ /* 0x080fe40003fa6270 */
[----:B------:R-:W-:-:S02]  /*13fc0*/  ISETP.GE.AND P1, PT, R2, R53, PT ;  /* 0x000000350200720c */ /* 0x000fc40003f26270 */
[----:B------:R-:W-:Y:S02]  /*13fd0*/  FSEL R53, R100, -INF , !P6 ;  /* 0xff80000064357808 */ /* 0x000fe40007000000 */
[----:B------:R-:W-:Y:S02]  /*13fe0*/  FSEL R7, R185, -INF , !P5 ;  /* 0xff800000b9077808 */ /* 0x000fe40006800000 */
[----:B------:R-:W-:Y:S01]  /*13ff0*/  FSEL R6, R67, -INF , !P1 ;  /* 0xff80000043067808 */ /* 0x000fe20004800000 */
[----:B------:R-:W-:Y:S06]  /*14000*/  @!P0 BRA `(.L_x_701) ;  /* 0x0000000000f48947 */ /* 0x000fec0003800000 */
[----:B------:R-:W2:Y:S04]  /*14010*/  LDL.64 R190, [R1+0x168] ;  /* 0x0001680001be7983 */ /* 0x000ea80000100a00 */
[----:B------:R-:W2:Y:S04]  /*14020*/  LDL R208, [R1+0x164] ;  /* 0x0001640001d07983 */ /* 0x000ea80000100800 */
[----:B------:R-:W3:Y:S04]  /*14030*/  LDL R188, [R1+0x198] ;  /* 0x0001980001bc7983 */ /* 0x000ee80000100800 */
[----:B------:R-:W4:Y:S04]  /*14040*/  LDL R242, [R1+0x180] ;  /* 0x0001800001f27983 */ /* 0x000f280000100800 */
[----:B------:R-:W5:Y:S01]  /*14050*/  LDL R243, [R1+0x184] ;  /* 0x0001840001f37983 */ /* 0x000f620000100800 */
[----:B------:R-:W-:-:S05]  /*14060*/  VIADD R0, R224, 0xfffffffc ;  /* 0xfffffffce0007836 */ /* 0x000fca0000000000 */
[----:B------:R-:W-:Y:S01]  /*14070*/  SHF.R.S32.HI R4, RZ, 0x1f, R0 ;  /* 0x0000001fff047819 */ /* 0x000fe20000011400 */
[----:B------:R1:W-:Y:S04]  /*14080*/  @P4 STS [R204+0x6000], RZ ;  /* 0x006000ffcc004388 */ /* 0x0003e80000000800 */
[----:B------:R1:W-:Y:S04]  /*14090*/  @P4 STS [R204+0x6004], RZ ;  /* 0x006004ffcc004388 */ /* 0x0003e80000000800 */
[----:B------:R1:W-:Y:S01]  /*140a0*/  @P4 STS.64 [R204+0x6008], RZ ;  /* 0x006008ffcc004388 */ /* 0x0003e20000000a00 */
[----:B------:R-:W-:Y:S01]  /*140b0*/  BSSY B0, `(.L_x_702) ;  /* 0x0000031000007945 */ /* 0x000fe20003800000 */
[----:B--2---:R-:W-:-:S04]  /*140c0*/  IMAD.WIDE.U32 R2, R0, R208, R190 ;  /* 0x000000d000027225 */ /* 0x004fc800078e00be */
[----:B---3--:R-:W-:-:S04]  /*140d0*/  IMAD R0, R188, R0, RZ ;  /* 0x00000000bc007224 */ /* 0x008fc800078e02ff */
[----:B------:R-:W-:Y:S01]  /*140e0*/  IMAD R0, R4, R208, R0 ;  /* 0x000000d004007224 */ /* 0x000fe200078e0200 */
[----:B------:R-:W-:-:S03]  /*140f0*/  @!P4 LEA R4, P1, R2, R218, 0x1 ;  /* 0x000000da0204c211 */ /* 0x000fc600078208ff */
[----:B------:R-:W-:-:S05]  /*14100*/  IMAD.IADD R0, R3, 0x1, R0 ;  /* 0x0000000103007824 */ /* 0x000fca00078e0200 */
        /* <DEDUP_REMOVED lines=15> */
[----:B----4-:R-:W-:-:S03]  /*14200*/  IADD3 R2, P1, R242, R2, RZ ;  /* 0x00000002f2027210 */ /* 0x010fc60007f3e0ff */
[----:B------:R-:W-:Y:S01]  /*14210*/  @!PT LDS RZ, [RZ] ;  /* 0x00000000fffff984 */ /* 0x000fe20000000800 */
[----:B------:R-:W-:Y:S01]  /*14220*/  @!PT LDS RZ, [RZ] ;  /* 0x00000000fffff984 */ /* 0x000fe20000000800 */
[----:B------:R-:W-:Y:S01]  /*14230*/  @!PT LDS RZ, [RZ] ;  /* 0x00000000fffff984 */ /* 0x000fe20000000800 */
[----:B------:R2:W-:Y:S02]  /*14240*/  @!P2 LDGSTS.E.BYPASS.LTC128B.128 [R204+0x8000], desc[UR4][R4.64+0x80] ;  /* 0x0800008004ccafae */ /* 0x0005e4000b901d44 */
[----:B-----5:R-:W-:Y:S02]  /*14250*/  IMAD.X R0, R243, 0x1, R0, P1 ;  /* 0x00000001f3007824 */ /* 0x020fe400008e0600 */
        /* <DEDUP_REMOVED lines=22> */
.L_x_703:
[----:B------:R-:W-:Y:S05]  /*143c0*/  BSYNC B0 ;  /* 0x0000000000007941 */ /* 0x000fea0003800000 */
.L_x_702:
[----:B------:R-:W0:Y:S02]  /*143d0*/  LDGDEPBAR ;  /* 0x00000000000079af */ /* 0x000e240000000000 */
.L_x_701:
[----:B------:R-:W-:Y:S05]  /*143e0*/  BSYNC B1 ;  /* 0x0000000000017941 */ /* 0x000fea0003800000 */
.L_x_700:
[----:B------:R-:W3:Y:S04]  /*143f0*/  LDL.LU R3, [R1+0x1c] ;  /* 0x00001c0001037983 */ /* 0x000ee80000300800 */
[----:B------:R-:W4:Y:S04]  /*14400*/  LDL R2, [R1+0xf0] ;  /* 0x0000f00001027983 */ /* 0x000f280000100800 */
[----:B------:R-:W4:Y:S04]  /*14410*/  LDL R100, [R1+0x108] ;  /* 0x0001080001647983 */ /* 0x000f280000100800 */
[----:B------:R-:W4:Y:S04]  /*14420*/  LDL R185, [R1+0x104] ;  /* 0x0001040001b97983 */ /* 0x000f280000100800 */
[----:B------:R-:W4:Y:S04]  /*14430*/  LDL R102, [R1+0x110] ;  /* 0x0001100001667983 */ /* 0x000f280000100800 */
[----:B------:R-:W4:Y:S04]  /*14440*/  LDL.LU.64 R186, [R1+0x1c0] ;  /* 0x0001c00001ba7983 */ /* 0x000f280000300a00 */
[----:B------:R-:W4:Y:S04]  /*14450*/  LDL R184, [R1+0xf4] ;  /* 0x0000f40001b87983 */ /* 0x000f280000100800 */
[----:B------:R-:W4:Y:S04]  /*14460*/  LDL R105, [R1+0xfc] ;  /* 0x0000fc0001697983 */ /* 0x000f280000100800 */
[----:B------:R-:W4:Y:S04]  /*14470*/  LDL R188, [R1+0x100] ;  /* 0x0001000001bc7983 */ /* 0x000f280000100800 */
[----:B------:R-:W4:Y:S04]  /*14480*/  LDL R189, [R1+0x10c] ;  /* 0x00010c0001bd7983 */ /* 0x000f280000100800 */
[----:B------:R-:W4:Y:S04]  /*14490*/  LDL R103, [R1+0xf8] ;  /* 0x0000f80001677983 */ /* 0x000f280000100800 */
[----:B-12---:R-:W2:Y:S04]  /*144a0*/  LDL.LU.64 R4, [R1+0x48] ;  /* 0x0000480001047983 */ /* 0x006ea80000300a00 */
[----:B------:R-:W-:Y:S04]  /*144b0*/  STL [R1+0x244], R174 ;  /* 0x000244ae01007387 */ /* 0x000fe80000100800 */
[----:B------:R-:W-:Y:S04]  /*144c0*/  STL [R1+0x240], R196 ;  /* 0x000240c401007387 */ /* 0x000fe80000100800 */
[----:B------:R-:W-:Y:S04]  /*144d0*/  STL.64 [R1+0x238], R48 ;  /* 0x0002383001007387 */ /* 0x000fe80000100a00 */
[----:B------:R-:W-:Y:S04]  /*144e0*/  STL.64 [R1+0x230], R30 ;  /* 0x0002301e01007387 */ /* 0x000fe80000100a00 */
[----:B------:R-:W-:Y:S04]  /*144f0*/  STL.64 [R1+0x228], R28 ;  /* 0x0002281c01007387 */ /* 0x000fe80000100a00 */
[----:B------:R-:W-:Y:S04]  /*14500*/  STL.64 [R1+0x220], R32 ;  /* 0x0002202001007387 */ /* 0x000fe80000100a00 */
        /* <DEDUP_REMOVED lines=12> */
[----:B------:R-:W-:Y:S01]  /*145d0*/  STL [R1+0x1c8], R175 ;  /* 0x0001c8af01007387 */ /* 0x000fe20000100800 */
[----:B---3--:R-:W-:-:S04]  /*145e0*/  FMNMX.FTZ R104, R3, R18, !PT ;  /* 0x0000001203687209 */ /* 0x008fc80007810000 */
        /* <DEDUP_REMOVED lines=14> */
[----:B------:R-:W-:-:S05]  /*146d0*/  FMNMX.FTZ R104, R6, R104, !PT ;  /* 0x0000006806687209 */ /* 0x000fca0007810000 */
[----:B------:R-:W1:Y:S02]  /*146e0*/  SHFL.BFLY PT, R0, R104, 0x2, 0x1f ;  /* 0x0c401f0068007f89 */ /* 0x000e6400000e0000 */
[----:B-1----:R-:W-:-:S05]  /*146f0*/  FMNMX.FTZ R104, R104, R0, !PT ;  /* 0x0000000068687209 */ /* 0x002fca0007810000 */
[----:B------:R-:W1:Y:S02]  /*14700*/  SHFL.BFLY PT, R0, R104, 0x1, 0x1f ;  /* 0x0c201f0068007f89 */ /* 0x000e6400000e0000 */
[----:B-1----:R-:W-:-:S04]  /*14710*/  FMNMX.FTZ R104, R104, R0, !PT ;  /* 0x0000000068687209 */ /* 0x002fc80007810000 */
[----:B------:R-:W-:-:S04]  /*14720*/  FSETP.NEU.FTZ.AND P1, PT, R104, -INF , PT ;  /* 0xff8000006800780b */ /* 0x000fc80003f3d000 */
[----:B------:R-:W-:-:S05]  /*14730*/  FSEL R0, R104, RZ, P1 ;  /* 0x000000ff68007208 */ /* 0x000fca0000800000 */
[----:B------:R-:W-:Y:S02]  /*14740*/  FADD.FTZ R3, R3, -R0 ;  /* 0x8000000003037221 */ /* 0x000fe40000010000 */
[----:B------:R-:W3:Y:S01]  /*14750*/  LD.E R0, desc[UR4][R172.64+0xdc] ;  /* 0x0000dc04ac007980 */ /* 0x000ee2000c101900 */
[----:B----4-:R-:W-:-:S03]  /*14760*/  IMAD.MOV.U32 R191, RZ, RZ, R184 ;  /* 0x000000ffffbf7224 */ /* 0x010fc600078e00b8 */
[----:B------:R-:W4:Y:S01]  /*14770*/  LDL.LU R184, [R1+0x134] ;  /* 0x0001340001b87983 */ /* 0x000f220000300800 */
[----:B------:R-:W-:-:S04]  /*14780*/  IMAD.MOV.U32 R208, RZ, RZ, R100 ;  /* 0x000000ffffd07224 */ /* 0x000fc800078e0064 */
[----:B------:R-:W-:Y:S02]  /*14790*/  IMAD.MOV.U32 R174, RZ, RZ, R208 ;  /* 0x000000ffffae7224 */ /* 0x000fe400078e00d0 */
[----:B------:R-:W-:Y:S01]  /*147a0*/  IMAD.MOV.U32 R208, RZ, RZ, R105 ;  /* 0x000000ffffd07224 */ /* 0x000fe200078e0069 */
[----:B------:R-:W-:-:S04]  /*147b0*/  FMNMX.FTZ R105, R249, R22, !PT ;  /* 0x00000016f9697209 */ /* 0x000fc80007810000 */
[----:B------:R-:W-:-:S04]  /*147c0*/  FMNMX.FTZ R105, R42, R105, !PT ;  /* 0x000000692a697209 */ /* 0x000fc80007810000 */
[----:B------:R-:W-:-:S04]  /*147d0*/  FMNMX.FTZ R105, R43, R105, !PT ;  /* 0x000000692b697209 */ /* 0x000fc80007810000 */
[----:B------:R-:W-:-:S04]  /*147e0*/  FMNMX.FTZ R105, R41, R105, !PT ;  /* 0x0000006929697209 */ /* 0x000fc80007810000 */
[----:B------:R-:W-:Y:S01]  /*147f0*/  FMNMX.FTZ R105, R40, R105, !PT ;  /* 0x0000006928697209 */ /* 0x000fe20007810000 */
[----:B------:R-:W-:-:S03]  /*14800*/  IMAD.MOV.U32 R192, RZ, RZ, R2 ;  /* 0x000000ffffc07224 */ /* 0x000fc600078e0002 */
[----:B------:R-:W-:-:S04]  /*14810*/  FMNMX.FTZ R105, R39, R105, !PT ;  /* 0x0000006927697209 */ /* 0x000fc80007810000 */
[----:B------:R-:W-:-:S04]  /*14820*/  FMNMX.FTZ R105, R38, R105, !PT ;  /* 0x0000006926697209 */ /* 0x000fc80007810000 */
[----:B------:R-:W-:Y:S01]  /*14830*/  FMNMX.FTZ R105, R37, R105, !PT ;  /* 0x0000006925697209 */ /* 0x000fe20007810000 */
[----:B------:R-:W-:Y:S02]  /*14840*/  IMAD.MOV.U32 R190, RZ, RZ, R188 ;  /* 0x000000ffffbe7224 */ /* 0x000fe400078e00bc */
[----:B------:R-:W-:Y:S01]  /*14850*/  IMAD.MOV.U32 R210, RZ, RZ, R186 ;  /* 0x000000ffffd27224 */ /* 0x000fe200078e00ba */
[----:B------:R-:W-:Y:S01]  /*14860*/  FMNMX.FTZ R105, R36, R105, !PT ;  /* 0x0000006924697209 */ /* 0x000fe20007810000 */
        /* <DEDUP_REMOVED lines=8> */
[----:B------:R-:W-:Y:S01]  /*148f0*/  FMNMX.FTZ R105, R24, R105, !PT ;  /* 0x0000006918697209 */ /* 0x000fe20007810000 */
[----:B------:R-:W-:Y:S03]  /*14900*/  STL [R1+0x200], R172 ;  /* 0x000200ac01007387 */ /* 0x000fe60000100800 */
[----:B------:R-:W-:Y:S01]  /*14910*/  FMNMX.FTZ R105, R23, R105, !PT ;  /* 0x0000006917697209 */ /* 0x000fe20007810000 */
[----:B------:R-:W-:Y:S01]  /*14920*/  STL [R1+0x1fc], R173 ;  /* 0x0001fcad01007387 */ /* 0x000fe20000100800 */
[----:B------:R-:W-:-:S03]  /*14930*/  IMAD.MOV.U32 R49, RZ, RZ, R211 ;  /* 0x000000ffff317224 */ /* 0x000fc600078e00d3 */
[----:B------:R-:W-:Y:S01]  /*14940*/  STL [R1+0x204], R104 ;  /* 0x0002046801007387 */ /* 0x000fe20000100800 */
[----:B------:R-:W-:Y:S02]  /*14950*/  IMAD.MOV.U32 R217, RZ, RZ, R209 ;  /* 0x000000ffffd97224 */ /* 0x000fe400078e00d1 */
[----:B------:R-:W-:Y:S02]  /*14960*/  IMAD.MOV.U32 R241, RZ, RZ, R192 ;  /* 0x000000fffff17224 */ /* 0x000fe400078e00c0 */
[----:B------:R-:W-:Y:S02]  /*14970*/  IMAD.MOV.U32 R240, RZ, RZ, R191 ;  /* 0x000000fffff07224 */ /* 0x000fe400078e00bf */
[----:B------:R-:W-:Y:S02]  /*14980*/  IMAD.MOV.U32 R237, RZ, RZ, R190 ;  /* 0x000000ffffed7224 */ /* 0x000fe400078e00be */
[----:B------:R-:W-:Y:S02]  /*14990*/  IMAD.MOV.U32 R209, RZ, RZ, R189 ;  /* 0x000000ffffd17224 */ /* 0x000fe400078e00bd */
[----:B--2---:R-:W-:-:S02]  /*149a0*/  IMAD.MOV.U32 R222, RZ, RZ, R4 ;  /* 0x000000ffffde7224 */ /* 0x004fc400078e0004 */
[----:B------:R-:W-:Y:S02]  /*149b0*/  IMAD.MOV.U32 R223, RZ, RZ, R5 ;  /* 0x000000ffffdf7224 */ /* 0x000fe400078e0005 */
        /* <DEDUP_REMOVED lines=18> */
[----:B------:R-:W-:-:S06]  /*14ae0*/  FMUL.FTZ R2, R0, R3 ;  /* 0x0000000300027220 */ /* 0x000fcc0000410000 */
[----:B------:R-:W1:Y:S08]  /*14af0*/  MUFU.EX2 R2, R2 ;  /* 0x0000000200027308 */ /* 0x000e700000000800 */
[----:B------:R-:W4:Y:S01]  /*14b00*/  MUFU.EX2 R195, R18 ;  /* 0x0000001200c37308 */ /* 0x000f220000000800 */
[-C--:B-1----:R-:W-:Y:S01]  /*14b10*/  FMUL.FTZ R210, R150, R2.reuse ;  /* 0x0000000296d27220 */ /* 0x082fe20000410000 */
[-C--:B------:R-:W-:Y:S01]  /*14b20*/  FMUL.FTZ R211, R151, R2.reuse ;  /* 0x0000000297d37220 */ /* 0x080fe20000410000 */
[-C--:B------:R-:W-:Y:S01]  /*14b30*/  FMUL.FTZ R214, R146, R2.reuse ;  /* 0x0000000292d67220 */ /* 0x080fe20000410000 */
[-C--:B------:R-:W-:Y:S01]  /*14b40*/  FMUL.FTZ R215, R147, R2.reuse ;  /* 0x0000000293d77220 */ /* 0x080fe20000410000 */
[-C--:B------:R-:W-:Y:S01]  /*14b50*/  FMUL.FTZ R226, R134, R2.reuse ;  /* 0x0000000286e27220 */ /* 0x080fe20000410000 */
[----:B------:R1:W-:Y:S01]  /*14b60*/  STL [R1+0x248], R210 ;  /* 0x000248d201007387 */ /* 0x0003e20000100800 */
[-C--:B------:R-:W-:Y:S01]  /*14b70*/  FMUL.FTZ R227, R135, R2.reuse ;  /* 0x0000000287e37220 */ /* 0x080fe20000410000 */
[-C--:B------:R-:W-:Y:S01]  /*14b80*/  FMUL.FTZ R230, R130, R2.reuse ;  /* 0x0000000282e67220 */ /* 0x080fe20000410000 */
[-C--:B----4-:R-:W-:Y:S01]  /*14b90*/  FFMA.FTZ R184, R184, R2.reuse, R195 ;  /* 0x00000002b8b87223 */ /* 0x090fe200000100c3 */
        /* <DEDUP_REMOVED lines=16> */
[----:B-1----:R-:W-:-:S02]  /*14ca0*/  FMUL.FTZ R210, R111, R2 ;  /* 0x000000026fd27220 */ /* 0x002fc40000410000 */
[----:B------:R-:W1:Y:S02]  /*14cb0*/  SHFL.BFLY PT, R2, R105, 0x2, 0x1f ;  /* 0x0c401f0069027f89 */ /* 0x000e6400000e0000 */
[----:B-1----:R-:W-:-:S05]  /*14cc0*/  FMNMX.FTZ R105, R105, R2, !PT ;  /* 0x0000000269697209 */ /* 0x002fca0007810000 */
[----:B------:R-:W1:Y:S02]  /*14cd0*/  SHFL.BFLY PT, R2, R105, 0x1, 0x1f ;  /* 0x0c201f0069027f89 */ /* 0x000e6400000e0000 */
[----:B-1----:R-:W-:-:S04]  /*14ce0*/  FMNMX.FTZ R105, R105, R2, !PT ;  /* 0x0000000269697209 */ /* 0x002fc80007810000 */
[----:B------:R-:W-:-:S04]  /*14cf0*/  FSETP.NEU.FTZ.AND P1, PT, R105, -INF , PT ;  /* 0xff8000006900780b */ /* 0x000fc80003f3d000 */
[----:B------:R-:W-:-:S05]  /*14d00*/  FSEL R2, R105, RZ, P1 ;  /* 0x000000ff69027208 */ /* 0x000fca0000800000 */
[----:B------:R-:W-:-:S04]  /*14d10*/  FADD.FTZ R3, R249, -R2 ;  /* 0x80000002f9037221 */ /* 0x000fc80000010000 */
[C---:B------:R-:W-:Y:S01]  /*14d20*/  FMUL.FTZ R3, R0.reuse, R3 ;  /* 0x0000000300037220 */ /* 0x040fe20000410000 */
[----:B------:R-:W-:-:S05]  /*14d30*/  FMUL.FTZ R2, R0, R105 ;  /* 0x0000006900027220 */ /* 0x000fca0000410000 */
[----:B------:R-:W1:Y:S01]  /*14d40*/  MUFU.EX2 R3, R3 ;  /* 0x0000000300037308 */ /* 0x000e620000000800 */
        /* <DEDUP_REMOVED lines=17> */
[-C--:B-1----:R-:W-:Y:S01]  /*14e60*/  FMUL.FTZ R2, R161, R3.reuse ;  /* 0x00000003a1027220 */ /* 0x082fe20000410000 */
[----:B------:R-:W-:Y:S04]  /*14e70*/  STL [R1+0x208], R105 ;  /* 0x0002086901007387 */ /* 0x000fe80000100800 */
[----:B------:R1:W-:Y:S04]  /*14e80*/  STL [R1+0xb4], R2 ;  /* 0x0000b40201007387 */ /* 0x0003e80000100800 */
[----:B------:R-:W2:Y:S01]  /*14e90*/  LDL.LU R29, [R1+0x12c] ;  /* 0x00012c00011d7983 */ /* 0x000ea20000300800 */
[-C--:B------:R-:W-:Y:S01]  /*14ea0*/  FMUL.FTZ R6, R152, R3.reuse ;  /* 0x0000000398067220 */ /* 0x080fe20000410000 */
[----:B------:R-:W-:-:S04]  /*14eb0*/  FMUL.FTZ R104, R136, R3 ;  /* 0x0000000388687220 */ /* 0x000fc80000410000 */
[----:B------:R3:W-:Y:S01]  /*14ec0*/  STL [R1+0xd0], R6 ;  /* 0x0000d00601007387 */ /* 0x0007e20000100800 */
[-C--:B------:R-:W-:Y:S01]  /*14ed0*/  FMUL.FTZ R172, R137, R3.reuse ;  /* 0x0000000389ac7220 */ /* 0x080fe20000410000 */
[-C--:B------:R-:W-:Y:S01]  /*14ee0*/  FMUL.FTZ R247, R124, R3.reuse ;  /* 0x000000037cf77220 */ /* 0x080fe20000410000 */
[-C--:B------:R-:W-:Y:S01]  /*14ef0*/  FMUL.FTZ R221, R125, R3.reuse ;  /* 0x000000037ddd7220 */ /* 0x080fe20000410000 */
[-C--:B------:R-:W-:Y:S01]  /*14f00*/  FMUL.FTZ R204, R68, R3.reuse ;  /* 0x0000000344cc7220 */ /* 0x080fe20000410000 */
[----:B-1----:R-:W-:-:S05]  /*14f10*/  FMUL.FTZ R2, R153, R3 ;  /* 0x0000000399027220 */ /* 0x002fca0000410000 */
[----:B------:R1:W-:Y:S01]  /*14f20*/  STL [R1+0xd4], R2 ;  /* 0x0000d40201007387 */ /* 0x0003e20000100800 */
[----:B---3--:R-:W-:-:S05]  /*14f30*/  FMUL.FTZ R6, R140, R3 ;  /* 0x000000038c067220 */ /* 0x008fca0000410000 */
[----:B------:R-:W-:Y:S04]  /*14f40*/  STL [R1+0xe0], R6 ;  /* 0x0000e00601007387 */ /* 0x000fe80000100800 */
[----:B------:R-:W-:Y:S01]  /*14f50*/  STL [R1+0x20c], R104 ;  /* 0x00020c6801007387 */ /* 0x000fe20000100800 */
[----:B-1----:R-:W-:-:S05]  /*14f60*/  FMUL.FTZ R2, R141, R3 ;  /* 0x000000038d027220 */ /* 0x002fca0000410000 */
[----:B------:R1:W-:Y:S04]  /*14f70*/  STL [R1+0xe4], R2 ;  /* 0x0000e40201007387 */ /* 0x0003e80000100800 */
[----:B------:R-:W-:Y:S04]  /*14f80*/  STL [R1+0x210], R172 ;  /* 0x000210ac01007387 */ /* 0x000fe80000100800 */
[----:B------:R-:W-:Y:S04]  /*14f90*/  STL [R1+0x214], R247 ;  /* 0x000214f701007387 */ /* 0x000fe80000100800 */
[----:B------:R-:W-:Y:S04]  /*14fa0*/  STL [R1+0x218], R221 ;  /* 0x000218dd01007387 */ /* 0x000fe80000100800 */
[----:B------:R-:W-:Y:S04]  /*14fb0*/  STL [R1+0x21c], R204 ;  /* 0x00021ccc01007387 */ /* 0x000fe80000100800 */
[----:B------:R-:W3:Y:S04]  /*14fc0*/  LDL.LU R28, [R1+0x130] ;  /* 0x00013000011c7983 */ /* 0x000ee80000300800 */
[----:B------:R-:W4:Y:S01]  /*14fd0*/  LDL.LU R33, [R1+0x18] ;  /* 0x0000180001217983 */ /* 0x000f220000300800 */
[----:B-1----:R-:W-:-:S04]  /*14fe0*/  FMNMX.FTZ R2, R252, R44, !PT ;  /* 0x0000002cfc027209 */ /* 0x002fc80007810000 */
        /* <DEDUP_REMOVED lines=9> */
[----:B------:R-:W-:Y:S03]  /*15080*/  MUFU.EX2 R4, R4 ;  /* 0x0000000400047308 */ /* 0x000fe60000000800 */
[----:B------:R-:W-:-:S04]  /*15090*/  FMNMX.FTZ R2, R57, R2, !PT ;  /* 0x0000000239027209 */ /* 0x000fc80007810000 */
[----:B------:R-:W-:Y:S01]  /*150a0*/  FMNMX.FTZ R2, R56, R2, !PT ;  /* 0x0000000238027209 */ /* 0x000fe20007810000 */
[----:B------:R-:W1:Y:S03]  /*150b0*/  MUFU.EX2 R5, R5 ;  /* 0x0000000500057308 */ /* 0x000e660000000800 */
[----:B------:R-:W-:-:S04]  /*150c0*/  FMNMX.FTZ R2, R51, R2, !PT ;  /* 0x0000000233027209 */ /* 0x000fc80007810000 */
[----:B------:R-:W-:Y:S01]  /*150d0*/  FMNMX.FTZ R2, R46, R2, !PT ;  /* 0x000000022e027209 */ /* 0x000fe20007810000 */
[-C--:B------:R-:W-:Y:S01]  /*150e0*/  FMUL.FTZ R236, R168, R3.reuse ;  /* 0x00000003a8ec7220 */ /* 0x080fe20000410000 */
[-C--:B------:R-:W-:Y:S02]  /*150f0*/  FMUL.FTZ R233, R169, R3.reuse ;  /* 0x00000003a9e97220 */ /* 0x080fe40000410000 */
[----:B------:R-:W-:Y:S01]  /*15100*/  FMNMX.FTZ R2, R47, R2, !PT ;  /* 0x000000022f027209 */ /* 0x000fe20007810000 */
        /* <DEDUP_REMOVED lines=12> */
[----:B------:R-:W-:-:S02]  /*151d0*/  FMNMX.FTZ R2, R45, R2, !PT ;  /* 0x000000022d027209 */ /* 0x000fc40007810000 */
[----:B-1----:R-:W-:Y:S01]  /*151e0*/  F2FP.F16.F32.PACK_AB R67, R5, R4 ;  /* 0x000000040543723e */ /* 0x002fe200000000ff */
[----:B--2---:R-:W-:-:S04]  /*151f0*/  FFMA.FTZ R3, R29, R3, R4 ;  /* 0x000000031d037223 */ /* 0x004fc80000010004 */
[----:B------:R-:W-:Y:S02]  /*15200*/  FADD.FTZ R22, R5, R3 ;  /* 0x0000000305167221 */ /* 0x000fe40000010000 */
        /* <DEDUP_REMOVED lines=26> */
[----:B----4-:R-:W-:-:S04]  /*153b0*/  FMNMX.FTZ R2, R33, R50, !PT ;  /* 0x0000003221027209 */ /* 0x010fc80007810000 */
        /* <DEDUP_REMOVED lines=8> */
[----:B------:R1:W-:Y:S03]  /*15440*/  MUFU.EX2 R10, R3 ;  /* 0x00000003000a7308 */ /* 0x0003e60000000800 */
[----:B------:R-:W-:-:S04]  /*15450*/  FMNMX.FTZ R2, R176, R2, !PT ;  /* 0x00000002b0027209 */ /* 0x000fc80007810000 */
[----:B------:R-:W-:Y:S01]  /*15460*/  FMNMX.FTZ R2, R107, R2, !PT ;  /* 0x000000026b027209 */ /* 0x000fe20007810000 */
[----:B------:R-:W-:Y:S03]  /*15470*/  MUFU.EX2 R5, R5 ;  /* 0x0000000500057308 */ /* 0x000fe60000000800 */
[----:B------:R-:W-:Y:S01]  /*15480*/  FMNMX.FTZ R2, R106, R2, !PT ;  /* 0x000000026a027209 */ /* 0x000fe20007810000 */
[----:B-1----:R-:W-:-:S04]  /*15490*/  FMUL.FTZ R3, R0, R4 ;  /* 0x0000000400037220 */ /* 0x002fc80000410000 */
[----:B------:R-:W3:Y:S01]  /*154a0*/  MUFU.EX2 R4, R3 ;  /* 0x0000000300047308 */ /* 0x000ee20000000800 */
[----:B------:R-:W-:-:S04]  /*154b0*/  FMNMX.FTZ R2, R66, R2, !PT ;  /* 0x0000000242027209 */ /* 0x000fc80007810000 */
[----:B------:R-:W-:-:S04]  /*154c0*/  FMNMX.FTZ R2, R55, R2, !PT ;  /* 0x0000000237027209 */ /* 0x000fc80007810000 */
[----:B------:R-:W-:-:S04]  /*154d0*/  FMNMX.FTZ R2, R54, R2, !PT ;  /* 0x0000000236027209 */ /* 0x000fc80007810000 */
[----:B------:R-:W-:Y:S01]  /*154e0*/  FMNMX.FTZ R2, R53, R2, !PT ;  /* 0x0000000235027209 */ /* 0x000fe20007810000 */
[----:B---3--:R-:W-:-:S04]  /*154f0*/  FFMA.FTZ R3, R28, R4, R10 ;  /* 0x000000041c037223 */ /* 0x008fc8000001000a */
[----:B------:R-:W-:Y:S02]  /*15500*/  FADD.FTZ R20, R5, R3 ;  /* 0x0000000305147221 */ /* 0x000fe40000010000 */
[----:B------:R-:W1:Y:S02]  /*15510*/  SHFL.BFLY PT, R3, R2, 0x2, 0x1f ;  /* 0x0c401f0002037f89 */ /* 0x000e6400000e0000 */
[----:B-1----:R-:W-:-:S05]  /*15520*/  FMNMX.FTZ R2, R2, R3, !PT ;  /* 0x0000000302027209 */ /* 0x002fca0007810000 */
[----:B------:R-:W1:Y:S01]  /*15530*/  SHFL.BFLY PT, R3, R2, 0x1, 0x1f ;  /* 0x0c201f0002037f89 */ /* 0x000e6200000e0000 */
[----:B------:R-:W-:Y:S02]  /*15540*/  IMAD.MOV.U32 R28, RZ, RZ, R209 ;  /* 0x000000ffff1c7224 */ /* 0x000fe400078e00d1 */
[----:B------:R-:W-:Y:S02]  /*15550*/  IMAD.MOV.U32 R209, RZ, RZ, R208 ;  /* 0x000000ffffd17224 */ /* 0x000fe400078e00d0 */
[----:B------:R-:W-:Y:S01]  /*15560*/  IMAD.MOV.U32 R208, RZ, RZ, R103 ;  /* 0x000000ffffd07224 */ /* 0x000fe200078e0067 */
[----:B------:R-:W-:Y:S02]  /*15570*/  F2FP.F16.F32.PACK_AB R25, R5, R10 ;  /* 0x0000000a0519723e */ /* 0x000fe400000000ff */
[----:B-1----:R-:W-:-:S04]  /*15580*/  FMNMX.FTZ R103, R2, R3, !PT ;  /* 0x0000000302677209 */ /* 0x002fc80007810000 */
[----:B------:R-:W-:-:S04]  /*15590*/  FSETP.NEU.FTZ.AND P1, PT, R103, -INF , PT ;  /* 0xff8000006700780b */ /* 0x000fc80003f3d000 */
[----:B------:R-:W-:-:S05]  /*155a0*/  FSEL R2, R103, RZ, P1 ;  /* 0x000000ff67027208 */ /* 0x000fca0000800000 */
[----:B------:R-:W-:Y:S02]  /*155b0*/  FADD.FTZ R5, R33, -R2 ;  /* 0x8000000221057221 */ /* 0x000fe40000010000 */
[----:B------:R-:W2:Y:S01]  /*155c0*/  LDL.LU R33, [R1+0x138] ;  /* 0x0001380001217983 */ /* 0x000ea20000300800 */
[----:B------:R-:W-:-:S05]  /*155d0*/  FMUL.FTZ R2, R0, R103 ;  /* 0x0000006700027220 */ /* 0x000fca0000410000 */
[----:B------:R-:W-:Y:S01]  /*155e0*/  FSEL R2, R2, RZ, P1 ;  /* 0x000000ff02027208 */ /* 0x000fe20000800000 */
[----:B------:R-:W-:Y:S04]  /*155f0*/  MUFU.EX2 R39, R21 ;  /* 0x0000001500277308 */ /* 0x000fe80000000800 */
[----:B------:R-:W-:-:S04]  /*15600*/  FFMA.FTZ R3, R50, R0, -R2 ;  /* 0x0000000032037223 */ /* 0x000fc80000010802 */
[----:B------:R-:W-:Y:S08]  /*15610*/  MUFU.EX2 R21, R11 ;  /* 0x0000000b00157308 */ /* 0x000ff00000000800 */
[----:B------:R1:W-:Y:S02]  /*15620*/  MUFU.EX2 R11, R3 ;  /* 0x00000003000b7308 */ /* 0x0003e40000000800 */
[----:B-1----:R-:W-:-:S06]  /*15630*/  FFMA.FTZ R3, R101, R0, -R2 ;  /* 0x0000000065037223 */ /* 0x002fcc0000010802 */
[----:B------:R1:W-:Y:S08]  /*15640*/  MUFU.EX2 R10, R3 ;  /* 0x00000003000a7308 */ /* 0x0003f00000000800 */
[----:B------:R3:W4:Y:S01]  /*15650*/  MUFU.EX2 R15, R100 ;  /* 0x00000064000f7308 */ /* 0x0007220000000800 */
[----:B-1----:R-:W-:-:S07]  /*15660*/  FMUL.FTZ R3, R0, R5 ;  /* 0x0000000500037220 */ /* 0x002fce0000410000 */
[----:B------:R-:W2:Y:S01]  /*15670*/  MUFU.EX2 R3, R3 ;  /* 0x0000000300037308 */ /* 0x000ea20000000800 */
[-CC-:B------:R-:W-:Y:S01]  /*15680*/  FFMA.FTZ R5, R183, R0.reuse, -R2.reuse ;  /* 0x00000000b7057223 */ /* 0x180fe20000010802 */
[-CC-:B------:R-:W-:Y:S01]  /*15690*/  FFMA.FTZ R34, R177, R0.reuse, -R2.reuse ;  /* 0x00000000b1227223 */ /* 0x180fe20000010802 */
[-CC-:B------:R-:W-:Y:S01]  /*156a0*/  FFMA.FTZ R35, R176, R0.reuse, -R2.reuse ;  /* 0x00000000b0237223 */ /* 0x180fe20000010802 */
[-CC-:B------:R-:W-:Y:S01]  /*156b0*/  FFMA.FTZ R37, R107, R0.reuse, -R2.reuse ;  /* 0x000000006b257223 */ /* 0x180fe20000010802 */
[----:B------:R-:W-:-:S03]  /*156c0*/  FFMA.FTZ R40, R106, R0, -R2 ;  /* 0x000000006a287223 */ /* 0x000fc60000010802 */
[----:B------:R-:W-:Y:S01]  /*156d0*/  MUFU.EX2 R38, R19 ;  /* 0x0000001300267308 */ /* 0x000fe20000000800 */
[-CC-:B---3--:R-:W-:Y:S01]  /*156e0*/  FFMA.FTZ R100, R66, R0.reuse, -R2.reuse ;  /* 0x0000000042647223 */ /* 0x188fe20000010802 */
[-CC-:B------:R-:W-:Y:S01]  /*156f0*/  FFMA.FTZ R111, R55, R0.reuse, -R2.reuse ;  /* 0x00000000376f7223 */ /* 0x180fe20000010802 */
[-CC-:B------:R-:W-:Y:S01]  /*15700*/  FFMA.FTZ R114, R54, R0.reuse, -R2.reuse ;  /* 0x0000000036727223 */ /* 0x180fe20000010802 */
[----:B------:R-:W-:Y:S01]  /*15710*/  FFMA.FTZ R115, R53, R0, -R2 ;  /* 0x0000000035737223 */ /* 0x000fe20000010802 */
[----:B----4-:R-:W-:-:S03]  /*15720*/  F2FP.F16.F32.PACK_AB R168, R15, R195 ;  /* 0x000000c30fa8723e */ /* 0x010fc600000000ff */
[----:B------:R-:W-:Y:S01]  /*15730*/  MUFU.EX2 R19, R14 ;  /* 0x0000000e00137308 */ /* 0x000fe20000000800 */
[----:B------:R-:W-:-:S07]  /*15740*/  IMAD.MOV.U32 R195, RZ, RZ, R28 ;  /* 0x000000ffffc37224 */ /* 0x000fce00078e001c */
[----:B------:R-:W-:Y:S01]  /*15750*/  MUFU.EX2 R18, R13 ;  /* 0x0000000d00127308 */ /* 0x000fe20000000800 */
[----:B------:R-:W-:-:S07]  /*15760*/  IMAD.MOV.U32 R104, RZ, RZ, R48 ;  /* 0x000000ffff687224 */ /* 0x000fce00078e0030 */
[----:B------:R1:W-:Y:S01]  /*15770*/  MUFU.EX2 R45, R17 ;  /* 0x00000011002d7308 */ /* 0x0003e20000000800 */
[----:B------:R-:W-:-:S07]  /*15780*/  IMAD.MOV.U32 R105, RZ, RZ, R49 ;  /* 0x000000ffff697224 */ /* 0x000fce00078e0031 */
[----:B------:R3:W-:Y:S08]  /*15790*/  MUFU.EX2 R44, R16 ;  /* 0x00000010002c7308 */ /* 0x0007f00000000800 */
[----:B------:R4:W2:Y:S01]  /*157a0*/  MUFU.EX2 R14, R6 ;  /* 0x00000006000e7308 */ /* 0x0008a20000000800 */
[----:B-1----:R-:W-:-:S07]  /*157b0*/  FFMA.FTZ R17, R178, R0, -R2 ;  /* 0x00000000b2117223 */ /* 0x002fce0000010802 */
[----:B------:R1:W2:Y:S01]  /*157c0*/  MUFU.EX2 R13, R7 ;  /* 0x00000007000d7308 */ /* 0x0002a20000000800 */
[----:B---3--:R-:W-:-:S07]  /*157d0*/  FFMA.FTZ R16, R179, R0, -R2 ;  /* 0x00000000b3107223 */ /* 0x008fce0000010802 */
[----:B------:R3:W2:Y:S01]  /*157e0*/  MUFU.EX2 R36, R8 ;  /* 0x0000000800247308 */ /* 0x0006a20000000800 */
[-CC-:B----4-:R-:W-:Y:S01]  /*157f0*/  FFMA.FTZ R6, R180, R0.reuse, -R2.reuse ;  /* 0x00000000b4067223 */ /* 0x190fe20000010802 */
[-CC-:B-1----:R-:W-:Y:S01]  /*15800*/  FFMA.FTZ R7, R181, R0.reuse, -R2.reuse ;  /* 0x00000000b5077223 */ /* 0x182fe20000010802 */
[----:B---3--:R-:W-:Y:S01]  /*15810*/  FFMA.FTZ R8, R182, R0, -R2 ;  /* 0x00000000b6087223 */ /* 0x008fe20000010802 */
[----:B--2---:R-:W-:Y:S01]  /*15820*/  FFMA.FTZ R0, R33, R3, R11 ;  /* 0x0000000321007223 */ /* 0x004fe2000001000b */
[----:B------:R-:W-:Y:S02]  /*15830*/  IMAD.MOV.U32 R33, RZ, RZ, R29 ;  /* 0x000000ffff217224 */ /* 0x000fe400078e001d */
[----:B------:R-:W2:Y:S04]  /*15840*/  LDL.64 R28, [R1+0x120] ;  /* 0x00012000011c7983 */ /* 0x000ea80000100a00 */
[----:B------:R-:W3:Y:S01]  /*15850*/  LDL.LU.64 R48, [R1+0x30] ;  /* 0x0000300001307983 */ /* 0x000ee20000300a00 */
[----:B------:R-:W1:Y:S01]  /*15860*/  MUFU.EX2 R23, R9 ;  /* 0x0000000900177308 */ /* 0x000e620000000800 */
[----:B------:R-:W-:-:S07]  /*15870*/  F2FP.F16.F32.PACK_AB R151, R10, R11 ;  /* 0x0000000b0a97723e */ /* 0x000fce00000000ff */
[----:B------:R-:W4:Y:S08]  /*15880*/  MUFU.EX2 R42, R12 ;  /* 0x0000000c002a7308 */ /* 0x000f300000000800 */
[----:B------:R1:W-:Y:S08]  /*15890*/  MUFU.EX2 R12, R5 ;  /* 0x00000005000c7308 */ /* 0x0003f00000000800 */
[----:B------:R4:W-:Y:S01]  /*158a0*/  MUFU.EX2 R9, R8 ;  /* 0x0000000800097308 */ /* 0x0009e20000000800 */
[----:B-1----:R-:W-:Y:S01]  /*158b0*/  FADD.FTZ R5, R10, R0 ;  /* 0x000000000a057221 */ /* 0x002fe20000010000 */
[----:B------:R-:W-:-:S06]  /*158c0*/  FADD.FTZ R0, R14, R20 ;  /* 0x000000140e007221 */ /* 0x000fcc0000010000 */
[----:B------:R1:W-:Y:S01]  /*158d0*/  MUFU.EX2 R10, R6 ;  /* 0x00000006000a7308 */ /* 0x0003e20000000800 */
[----:B------:R-:W-:Y:S01]  /*158e0*/  FADD.FTZ R0, R13, R0 ;  /* 0x000000000d007221 */ /* 0x000fe20000010000 */
[----:B----4-:R-:W-:-:S03]  /*158f0*/  FADD.FTZ R8, R15, R184 ;  /* 0x000000b80f087221 */ /* 0x010fc60000010000 */
[----:B------:R-:W-:Y:S01]  /*15900*/  FADD.FTZ R0, R36, R0 ;  /* 0x0000000024007221 */ /* 0x000fe20000010000 */
[----:B------:R-:W-:Y:S01]  /*15910*/  FADD.FTZ R2, R19, R22 ;  /* 0x0000001613027221 */ /* 0x000fe20000010000 */
[----:B-1----:R-:W-:Y:S02]  /*15920*/  FADD.FTZ R6, R39, R8 ;  /* 0x0000000827067221 */ /* 0x002fe40000010000 */
[----:B------:R-:W-:Y:S02]  /*15930*/  FADD.FTZ R15, R23, R0 ;  /* 0x00000000170f7221 */ /* 0x000fe40000010000 */
[----:B------:R-:W-:Y:S01]  /*15940*/  FADD.FTZ R6, R38, R6 ;  /* 0x0000000626067221 */ /* 0x000fe20000010000 */
[----:B------:R-:W-:-:S03]  /*15950*/  FADD.FTZ R2, R18, R2 ;  /* 0x0000000212027221 */ /* 0x000fc60000010000 */
[----:B------:R-:W-:Y:S01]  /*15960*/  FADD.FTZ R0, R45, R6 ;  /* 0x000000062d007221 */ /* 0x000fe20000010000 */
[----:B------:R-:W-:-:S03]  /*15970*/  F2FP.F16.F32.PACK_AB R22, R18, R19 ;  /* 0x000000131216723e */ /* 0x000fc600000000ff */
[----:B------:R-:W-:Y:S01]  /*15980*/  FADD.FTZ R18, R44, R0 ;  /* 0x000000002c127221 */ /* 0x000fe20000010000 */
[----:B------:R-:W-:Y:S01]  /*15990*/  IMAD.SHL.U32 R0, R244, 0x2, RZ ;  /* 0x00000002f4007824 */ /* 0x000fe200078e00ff */
[----:B------:R-:W1:Y:S01]  /*159a0*/  MUFU.EX2 R8, R41 ;  /* 0x0000002900087308 */ /* 0x000e620000000800 */
[----:B------:R-:W-:-:S07]  /*159b0*/  FADD.FTZ R2, R42, R2 ;  /* 0x000000022a027221 */ /* 0x000fce0000010000 */
[----:B------:R-:W-:Y:S08]  /*159c0*/  MUFU.EX2 R11, R7 ;  /* 0x00000007000b7308 */ /* 0x000ff00000000800 */
[----:B------:R-:W4:Y:S01]  /*159d0*/  MUFU.EX2 R7, R43 ;  /* 0x0000002b00077308 */ /* 0x000f220000000800 */
[----:B------:R-:W-:-:S04]  /*159e0*/  FADD.FTZ R2, R21, R2 ;  /* 0x0000000215027221 */ /* 0x000fc80000010000 */
[----:B-1----:R-:W-:Y:S01]  /*159f0*/  FADD.FTZ R2, R8, R2 ;  /* 0x0000000208027221 */ /* 0x002fe20000010000 */
[----:B------:R-:W-:Y:S01]  /*15a00*/  FADD.FTZ R5, R12, R5 ;  /* 0x000000050c057221 */ /* 0x000fe20000010000 */
[----:B------:R-:W-:Y:S02]  /*15a10*/  F2FP.F16.F32.PACK_AB R24, R13, R14 ;  /* 0x0000000e0d18723e */ /* 0x000fe400000000ff */
[C---:B----4-:R-:W-:Y:S01]  /*15a20*/  FADD.FTZ R19, R7.reuse, R2 ;  /* 0x0000000207137221 */ /* 0x050fe20000010000 */
[----:B------:R-:W-:Y:S01]  /*15a30*/  F2FP.F16.F32.PACK_AB R20, R7, R8 ;  /* 0x000000080714723e */ /* 0x000fe200000000ff */
[C---:B------:R-:W-:Y:S01]  /*15a40*/  FADD.FTZ R5, R9.reuse, R5 ;  /* 0x0000000509057221 */ /* 0x040fe20000010000 */
[----:B------:R-:W-:-:S03]  /*15a50*/  F2FP.F16.F32.PACK_AB R152, R9, R12 ;  /* 0x0000000c0998723e */ /* 0x000fc600000000ff */
[----:B------:R-:W-:Y:S01]  /*15a60*/  FADD.FTZ R5, R11, R5 ;  /* 0x000000050b057221 */ /* 0x000fe20000010000 */
[----:B------:R-:W-:-:S03]  /*15a70*/  F2FP.F16.F32.PACK_AB R156, R10, R11 ;  /* 0x0000000b0a9c723e */ /* 0x000fc600000000ff */
[----:B------:R-:W-:Y:S01]  /*15a80*/  FADD.FTZ R14, R10, R5 ;  /* 0x000000050a0e7221 */ /* 0x000fe20000010000 */
[----:B------:R-:W-:Y:S01]  /*15a90*/  MUFU.EX2 R16, R16 ;  /* 0x0000001000107308 */ /* 0x000fe20000000800 */
[C---:B------:R-:W-:Y:S02]  /*15aa0*/  PRMT R75, R25.reuse, 0x7632, R75 ;  /* 0x00007632194b7816 */ /* 0x040fe4000000004b */
[----:B------:R-:W-:-:S04]  /*15ab0*/  PRMT R69, R25, 0x7610, R69 ;  /* 0x0000761019457816 */ /* 0x000fc80000000045 */
[----:B------:R-:W-:Y:S02]  /*15ac0*/  PRMT R181, R69, 0x5410, R75 ;  /* 0x0000541045b57816 */ /* 0x000fe4000000004b */
[----:B--2---:R-:W-:-:S04]  /*15ad0*/  LOP3.LUT R0, R29, R0, RZ, 0x3c, !PT ;  /* 0x000000001d007212 */ /* 0x004fc800078e3cff */
[----:B---3--:R-:W-:-:S05]  /*15ae0*/  LOP3.LUT R0, R0, R49, RZ, 0x3c, !PT ;  /* 0x0000003100007212 */ /* 0x008fca00078e3cff */
[----:B------:R-:W-:-:S05]  /*15af0*/  IMAD.WIDE.U32 R176, R0, -0x326172a9, RZ ;  /* 0xcd9e8d5700b07825 */ /* 0x000fca00078e00ff */
[----:B------:R-:W-:-:S05]  /*15b00*/  LOP3.LUT R0, R177, R195, R104, 0x96, !PT ;  /* 0x000000c3b1007212 */ /* 0x000fca00078e9668 */
[----:B------:R-:W-:-:S05]  /*15b10*/  IMAD.WIDE.U32 R90, R0, -0x2daee0ad, RZ ;  /* 0xd2511f53005a7825 */ /* 0x000fca00078e00ff */
[----:B------:R-:W-:Y:S02]  /*15b20*/  LOP3.LUT R0, R91, R217, R222, 0x96, !PT ;  /* 0x000000d95b007212 */ /* 0x000fe400078e96de */
[----:B------:R-:W-:-:S03]  /*15b30*/  LOP3.LUT R2, R251, R33, R176, 0x96, !PT ;  /* 0x00000021fb027212 */ /* 0x000fc600078e96b0 */
        /* <DEDUP_REMOVED lines=8> */
[----:B------:R-:W-:-:S05]  /*15bc0*/  IMAD.WIDE.U32 R8, R0, -0x326172a9, RZ ;  /* 0xcd9e8d5700087825 */ /* 0x000fca00078e00ff */
[----:B------:R-:W-:Y:S01]  /*15bd0*/  LOP3.LUT R5, R9, R240, R10, 0x96, !PT ;  /* 0x000000f009057212 */ /* 0x000fe200078e960a */
[----:B------:R-:W-:-:S05]  /*15be0*/  IMAD.WIDE.U32 R10, R2, -0x2daee0ad, RZ ;  /* 0xd2511f53020a7825 */ /* 0x000fca00078e00ff */
[----:B------:R-:W-:-:S05]  /*15bf0*/  LOP3.LUT R0, R11, R208, R12, 0x96, !PT ;  /* 0x000000d00b007212 */ /* 0x000fca00078e960c */
[----:B------:R-:W-:-:S05]  /*15c00*/  IMAD.WIDE.U32 R6, R0, -0x326172a9, RZ ;  /* 0xcd9e8d5700067825 */ /* 0x000fca00078e00ff */
[----:B------:R-:W-:-:S04]  /*15c10*/  LOP3.LUT R0, R7, R245, R8, 0x96, !PT ;  /* 0x000000f507007212 */ /* 0x000fc800078e9608 */
[----:B------:R-:W-:-:S04]  /*15c20*/  LOP3.LUT R2, R0, 0xff, RZ, 0xc0, !PT ;  /* 0x000000ff00027812 */ /* 0x000fc800078ec0ff */
[----:B------:R-:W-:Y:S02]  /*15c30*/  ISETP.GE.U32.AND P2, PT, R200, R2, PT ;  /* 0x00000002c800720c */ /* 0x000fe40003f46070 */
[----:B------:R-:W-:-:S04]  /*15c40*/  LOP3.LUT R2, R0, 0xffff, RZ, 0xc0, !PT ;  /* 0x0000ffff00027812 */ /* 0x000fc800078ec0ff */
[----:B------:R-:W-:Y:S01]  /*15c50*/  SHF.R.U32.HI R2, RZ, 0x8, R2 ;  /* 0x00000008ff027819 */ /* 0x000fe20000011602 */
[----:B------:R-:W1:Y:S03]  /*15c60*/  MUFU.EX2 R13, R26 ;  /* 0x0000001a000d7308 */ /* 0x000e660000000800 */
[----:B------:R-:W-:-:S04]  /*15c70*/  LOP3.LUT R2, R2, 0xffff, RZ, 0xc0, !PT ;  /* 0x0000ffff02027812 */ /* 0x000fc800078ec0ff */
[----:B------:R-:W-:Y:S01]  /*15c80*/  ISETP.GE.U32.AND P5, PT, R200, R2, PT ;  /* 0x00000002c800720c */ /* 0x000fe20003fa6070 */
[----:B------:R-:W2:Y:S01]  /*15c90*/  MUFU.EX2 R11, R27 ;  /* 0x0000001b000b7308 */ /* 0x000ea20000000800 */
[--C-:B------:R-:W-:Y:S02]  /*15ca0*/  SHF.R.U32.HI R2, RZ, 0x10, R0.reuse ;  /* 0x00000010ff027819 */ /* 0x100fe40000011600 */
[----:B------:R-:W-:-:S05]  /*15cb0*/  SHF.R.U32.HI R0, RZ, 0x18, R0 ;  /* 0x00000018ff007819 */ /* 0x000fca0000011600 */
[----:B------:R-:W3:Y:S01]  /*15cc0*/  MUFU.EX2 R9, R17 ;  /* 0x0000001100097308 */ /* 0x000ee20000000800 */
[----:B------:R-:W-:Y:S02]  /*15cd0*/  ISETP.GE.U32.AND P4, PT, R200, R0, PT ;  /* 0x00000000c800720c */ /* 0x000fe40003f86070 */
[----:B------:R-:W-:Y:S02]  /*15ce0*/  LOP3.LUT R0, R6, 0xff, RZ, 0xc0, !PT ;  /* 0x000000ff06007812 */ /* 0x000fe400078ec0ff */
[----:B------:R-:W-:Y:S02]  /*15cf0*/  LOP3.LUT R2, R2, 0xff, RZ, 0xc0, !PT ;  /* 0x000000ff02027812 */ /* 0x000fe400078ec0ff */
[C---:B------:R-:W-:Y:S02]  /*15d00*/  ISETP.GE.U32.AND P3, PT, R200.reuse, R0, PT ;  /* 0x00000000c800720c */ /* 0x040fe40003f66070 */
[----:B------:R-:W-:Y:S02]  /*15d10*/  SHF.R.U32.HI R0, RZ, 0x18, R6 ;  /* 0x00000018ff007819 */ /* 0x000fe40000011606 */
[C---:B------:R-:W-:Y:S01]  /*15d20*/  ISETP.GE.U32.AND P6, PT, R200.reuse, R2, PT ;  /* 0x00000002c800720c */ /* 0x040fe20003fc6070 */
[----:B-1----:R-:W-:Y:S01]  /*15d30*/  FADD.FTZ R2, R13, R15 ;  /* 0x0000000f0d027221 */ /* 0x002fe20000010000 */
[----:B------:R-:W-:Y:S01]  /*15d40*/  ISETP.GE.U32.AND P1, PT, R200, R0, PT ;  /* 0x00000000c800720c */ /* 0x000fe20003f26070 */
[----:B------:R-:W-:Y:S01]  /*15d50*/  FADD.FTZ R0, R16, R14 ;  /* 0x0000000e10007221 */ /* 0x000fe20000010000 */
[----:B------:R-:W-:Y:S01]  /*15d60*/  LOP3.LUT R8, R6, 0xffff, RZ, 0xc0, !PT ;  /* 0x0000ffff06087812 */ /* 0x000fe200078ec0ff */
[----:B--2---:R-:W-:Y:S01]  /*15d70*/  FADD.FTZ R12, R11, R2 ;  /* 0x000000020b0c7221 */ /* 0x004fe20000010000 */
[----:B------:R-:W-:-:S02]  /*15d80*/  SHF.R.U32.HI R6, RZ, 0x10, R6 ;  /* 0x00000010ff067819 */ /* 0x000fc40000011606 */
[----:B------:R-:W-:Y:S01]  /*15d90*/  F2FP.F16.F32.PACK_AB R11, R11, R13 ;  /* 0x0000000d0b0b723e */ /* 0x000fe200000000ff */
[----:B---3--:R-:W-:Y:S01]  /*15da0*/  FADD.FTZ R13, R9, R0 ;  /* 0x00000000090d7221 */ /* 0x008fe20000010000 */
[----:B------:R-:W-:Y:S01]  /*15db0*/  LOP3.LUT R0, R6, 0xff, RZ, 0xc0, !PT ;  /* 0x000000ff06007812 */ /* 0x000fe200078ec0ff */
[----:B------:R-:W-:-:S04]  /*15dc0*/  IMAD.WIDE.U32 R6, R5, -0x2daee0ad, RZ ;  /* 0xd2511f5305067825 */ /* 0x000fc800078e00ff */
[----:B------:R-:W-:Y:S01]  /*15dd0*/  @!P4 HADD2 R50, -R75.H0_H0, -RZ.H0_H0 ;  /* 0xa00000ff4b32c230 */ /* 0x000fe20000000900 */
[----:B------:R-:W-:-:S04]  /*15de0*/  LOP3.LUT R5, R6, 0xff, RZ, 0xc0, !PT ;  /* 0x000000ff06057812 */ /* 0x000fc800078ec0ff */
[----:B------:R-:W-:Y:S02]  /*15df0*/  @!P4 PRMT R75, R50, 0x5410, RZ ;  /* 0x00005410324bc816 */ /* 0x000fe400000000ff */
[----:B------:R-:W-:Y:S02]  /*15e00*/  ISETP.GE.U32.AND P4, PT, R200, R5, PT ;  /* 0x00000005c800720c */ /* 0x000fe40003f86070 */
[----:B------:R1:W-:Y:S02]  /*15e10*/  MUFU.EX2 R5, R186 ;  /* 0x000000ba00057308 */ /* 0x0003e40000000800 */
[----:B-1----:R-:W-:Y:S02]  /*15e20*/  IMAD.MOV.U32 R186, RZ, RZ, R33 ;  /* 0x000000ffffba7224 */ /* 0x002fe400078e0021 */
[----:B------:R-:W2:Y:S01]  /*15e30*/  LDL.LU R33, [R1+0x158] ;  /* 0x0001580001217983 */ /* 0x000ea20000300800 */
[C---:B------:R-:W-:Y:S02]  /*15e40*/  PRMT R84, R67.reuse, 0x7610, R84 ;  /* 0x0000761043547816 */ /* 0x040fe40000000054 */
[----:B------:R-:W-:-:S03]  /*15e50*/  PRMT R81, R67, 0x7632, R81 ;  /* 0x0000763243517816 */ /* 0x000fc60000000051 */
[----:B------:R-:W-:Y:S01]  /*15e60*/  @!P2 HADD2 R46, -R84.H0_H0, -RZ.H0_H0 ;  /* 0xa00000ff542ea230 */ /* 0x000fe20000000900 */
[----:B------:R-:W-:Y:S01]  /*15e70*/  SHF.R.U32.HI R2, RZ, 0x8, R8 ;  /* 0x00000008ff027819 */ /* 0x000fe20000011608 */
[----:B------:R-:W-:Y:S01]  /*15e80*/  @!P5 HADD2 R47, -R81.H0_H0, -RZ.H0_H0 ;  /* 0xa00000ff512fd230 */ /* 0x000fe20000000900 */
[----:B------:R-:W1:Y:S01]  /*15e90*/  MUFU.EX2 R8, R185 ;  /* 0x000000b900087308 */ /* 0x000e620000000800 */
[----:B------:R-:W-:Y:S02]  /*15ea0*/  PRMT R182, R84, 0x5410, R81 ;  /* 0x0000541054b67816 */ /* 0x000fe40000000051 */
[----:B------:R-:W-:Y:S02]  /*15eb0*/  @!P2 PRMT R84, R46, 0x5410, RZ ;  /* 0x000054102e54a816 */ /* 0x000fe400000000ff */
[----:B------:R-:W-:Y:S02]  /*15ec0*/  ISETP.GE.U32.AND P2, PT, R200, R0, PT ;  /* 0x00000000c800720c */ /* 0x000fe40003f46070 */
[----:B------:R-:W-:-:S02]  /*15ed0*/  LOP3.LUT R2, R2, 0xffff, RZ, 0xc0, !PT ;  /* 0x0000ffff02027812 */ /* 0x000fc400078ec0ff */
[----:B------:R-:W-:Y:S02]  /*15ee0*/  LOP3.LUT R0, R7, R246, R10, 0x96, !PT ;  /* 0x000000f607007212 */ /* 0x000fe400078e960a */
[----:B------:R-:W-:Y:S02]  /*15ef0*/  @!P5 PRMT R81, R47, 0x5410, RZ ;  /* 0x000054102f51d816 */ /* 0x000fe400000000ff */
[----:B------:R-:W-:Y:S02]  /*15f00*/  ISETP.GE.U32.AND P5, PT, R200, R2, PT ;  /* 0x00000002c800720c */ /* 0x000fe40003fa6070 */
[----:B------:R-:W-:Y:S01]  /*15f10*/  SHF.R.U32.HI R2, RZ, 0x10, R0 ;  /* 0x00000010ff027819 */ /* 0x000fe20000011600 */
[----:B------:R-:W-:-:S03]  /*15f20*/  @!P6 HADD2 R51, -R69.H0_H0, -RZ.H0_H0 ;  /* 0xa00000ff4533e230 */ /* 0x000fc60000000900 */
[----:B------:R-:W-:Y:S02]  /*15f30*/  LOP3.LUT R2, R2, 0xff, RZ, 0xc0, !PT ;  /* 0x000000ff02027812 */ /* 0x000fe400078ec0ff */
[----:B------:R-:W-:Y:S02]  /*15f40*/  @!P6 PRMT R69, R51, 0x5410, RZ ;  /* 0x000054103345e816 */ /* 0x000fe400000000ff */
[----:B------:R-:W-:Y:S02]  /*15f50*/  PRMT R68, R22, 0x7610, R68 ;  /* 0x0000761016447816 */ /* 0x000fe40000000044 */
[----:B------:R-:W-:Y:S01]  /*15f60*/  ISETP.GE.U32.AND P6, PT, R200, R2, PT ;  /* 0x00000002c800720c */ /* 0x000fe20003fc6070 */
[----:B-1----:R-:W-:Y:S01]  /*15f70*/  FADD.FTZ R2, R8, R18 ;  /* 0x0000001208027221 */ /* 0x002fe20000010000 */
[----:B------:R-:W-:Y:S01]  /*15f80*/  F2FP.F16.F32.PACK_AB R119, R9, R16 ;  /* 0x000000100977723e */ /* 0x000fe200000000ff */
[----:B------:R-:W-:Y:S01]  /*15f90*/  @!P3 HADD2 R53, -R68.H0_H0, -RZ.H0_H0 ;  /* 0xa00000ff4435b230 */ /* 0x000fe20000000900 */
[----:B------:R-:W-:Y:S01]  /*15fa0*/  LOP3.LUT R9, R6, 0xffff, RZ, 0xc0, !PT ;  /* 0x0000ffff06097812 */ /* 0x000fe200078ec0ff */
[----:B------:R-:W-:Y:S01]  /*15fb0*/  FADD.FTZ R7, R5, R2 ;  /* 0x0000000205077221 */ /* 0x000fe20000010000 */
[----:B------:R-:W-:-:S02]  /*15fc0*/  PRMT R67, R22, 0x7632, R67 ;  /* 0x0000763216437816 */ /* 0x000fc40000000043 */
[----:B------:R-:W-:Y:S02]  /*15fd0*/  LOP3.LUT R2, R0, 0xff, RZ, 0xc0, !PT ;  /* 0x000000ff00027812 */ /* 0x000fe400078ec0ff */
[----:B------:R-:W-:Y:S02]  /*15fe0*/  PRMT R179, R68, 0x5410, R67 ;  /* 0x0000541044b37816 */ /* 0x000fe40000000043 */
[----:B------:R-:W-:Y:S02]  /*15ff0*/  @!P3 PRMT R68, R53, 0x5410, RZ ;  /* 0x000054103544b816 */ /* 0x000fe400000000ff */
[----:B------:R-:W-:Y:S02]  /*16000*/  ISETP.GE.U32.AND P3, PT, R200, R2, PT ;  /* 0x00000002c800720c */ /* 0x000fe40003f66070 */
[----:B------:R-:W-:Y:S02]  /*16010*/  SHF.R.U32.HI R2, RZ, 0x18, R0 ;  /* 0x00000018ff027819 */ /* 0x000fe40000011600 */
[----:B------:R-:W-:-:S02]  /*16020*/  LOP3.LUT R0, R0, 0xffff, RZ, 0xc0, !PT ;  /* 0x0000ffff00007812 */ /* 0x000fc400078ec0ff */
[C---:B------:R-:W-:Y:S02]  /*16030*/  PRMT R65, R24.reuse, 0x7610, R65 ;  /* 0x0000761018417816 */ /* 0x040fe40000000041 */
[----:B------:R-:W-:Y:S02]  /*16040*/  SHF.R.U32.HI R0, RZ, 0x8, R0 ;  /* 0x00000008ff007819 */ /* 0x000fe40000011600 */
[----:B------:R-:W-:Y:S01]  /*16050*/  PRMT R66, R24, 0x7632, R66 ;  /* 0x0000763218427816 */ /* 0x000fe20000000042 */
[----:B------:R-:W-:Y:S01]  /*16060*/  @!P2 HADD2 R56, -R65.H0_H0, -RZ.H0_H0 ;  /* 0xa00000ff4138a230 */ /* 0x000fe20000000900 */
[----:B------:R-:W-:Y:S02]  /*16070*/  LOP3.LUT R0, R0, 0xffff, RZ, 0xc0, !PT ;  /* 0x0000ffff00007812 */ /* 0x000fe400078ec0ff */
[----:B------:R-:W-:Y:S02]  /*16080*/  PRMT R178, R65, 0x5410, R66 ;  /* 0x0000541041b27816 */ /* 0x000fe40000000042 */
[----:B------:R-:W-:-:S02]  /*16090*/  F2FP.F16.F32.PACK_AB R21, R21, R42 ;  /* 0x0000002a1515723e */ /* 0x000fc400000000ff */
[----:B------:R-:W-:Y:S02]  /*160a0*/  @!P2 PRMT R65, R56, 0x5410, RZ ;  /* 0x000054103841a816 */ /* 0x000fe400000000ff */
[----:B------:R-:W-:Y:S02]  /*160b0*/  ISETP.GE.U32.AND P2, PT, R200, R0, PT ;  /* 0x00000000c800720c */ /* 0x000fe40003f46070 */
[----:B------:R-:W-:Y:S02]  /*160c0*/  F2FP.F16.F32.PACK_AB R122, R5, R8 ;  /* 0x00000008057a723e */ /* 0x000fe400000000ff */
[----:B------:R-:W1:Y:S01]  /*160d0*/  MUFU.EX2 R8, R74 ;  /* 0x0000004a00087308 */ /* 0x000e620000000800 */
[C---:B------:R-:W-:Y:S01]  /*160e0*/  PRMT R53, R21.reuse, 0x7610, R53 ;  /* 0x0000761015357816 */ /* 0x040fe20000000035 */
[----:B------:R-:W-:Y:S01]  /*160f0*/  @!P5 HADD2 R54, -R67.H0_H0, -RZ.H0_H0 ;  /* 0xa00000ff4336d230 */ /* 0x000fe20000000900 */
[----:B------:R-:W-:Y:S02]  /*16100*/  SHF.R.U32.HI R0, RZ, 0x8, R9 ;  /* 0x00000008ff007819 */ /* 0x000fe40000011609 */
[----:B------:R-:W-:Y:S01]  /*16110*/  PRMT R51, R21, 0x7632, R51 ;  /* 0x0000763215337816 */ /* 0x000fe20000000033 */
[----:B------:R-:W-:-:S02]  /*16120*/  @!P3 HADD2 R59, -R53.H0_H0, -RZ.H0_H0 ;  /* 0xa00000ff353bb230 */ /* 0x000fc40000000900 */
[----:B------:R-:W3:Y:S01]  /*16130*/  MUFU.EX2 R5, R78 ;  /* 0x0000004e00057308 */ /* 0x000ee20000000800 */
[----:B------:R-:W-:Y:S02]  /*16140*/  @!P5 PRMT R67, R54, 0x5410, RZ ;  /* 0x000054103643d816 */ /* 0x000fe400000000ff */
[----:B------:R-:W-:Y:S02]  /*16150*/  LOP3.LUT R0, R0, 0xffff, RZ, 0xc0, !PT ;  /* 0x0000ffff00007812 */ /* 0x000fe400078ec0ff */
[----:B------:R-:W-:-:S03]  /*16160*/  SHF.R.U32.HI R10, RZ, 0x10, R6 ;  /* 0x00000010ff0a7819 */ /* 0x000fc60000011606 */
[----:B------:R-:W4:Y:S01]  /*16170*/  MUFU.EX2 R14, R52 ;  /* 0x00000034000e7308 */ /* 0x000f220000000800 */
[----:B------:R-:W-:Y:S01]  /*16180*/  ISETP.GE.U32.AND P5, PT, R200, R2, PT ;  /* 0x00000002c800720c */ /* 0x000fe20003fa6070 */
[----:B------:R-:W-:Y:S01]  /*16190*/  @!P2 HADD2 R63, -R51.H0_H0, -RZ.H0_H0 ;  /* 0xa00000ff333fa230 */ /* 0x000fe20000000900 */
[----:B------:R-:W-:Y:S02]  /*161a0*/  PRMT R183, R53, 0x5410, R51 ;  /* 0x0000541035b77816 */ /* 0x000fe40000000033 */
[----:B------:R-:W-:-:S03]  /*161b0*/  @!P3 PRMT R53, R59, 0x5410, RZ ;  /* 0x000054103b35b816 */ /* 0x000fc600000000ff */
[----:B------:R-:W4:Y:S01]  /*161c0*/  MUFU.EX2 R2, R58 ;  /* 0x0000003a00027308 */ /* 0x000f220000000800 */
[----:B------:R-:W-:Y:S02]  /*161d0*/  ISETP.GE.U32.AND P3, PT, R200, R0, PT ;  /* 0x00000000c800720c */ /* 0x000fe40003f66070 */
[----:B------:R-:W-:Y:S01]  /*161e0*/  LOP3.LUT R0, R10, 0xff, RZ, 0xc0, !PT ;  /* 0x000000ff0a007812 */ /* 0x000fe200078ec0ff */
[----:B------:R-:W-:-:S04]  /*161f0*/  @!P1 HADD2 R55, -R66.H0_H0, -RZ.H0_H0 ;  /* 0xa00000ff42379230 */ /* 0x000fc80000000900 */
[----:B------:R-:W4:Y:S01]  /*16200*/  MUFU.EX2 R25, R187 ;  /* 0x000000bb00197308 */ /* 0x000f220000000800 */
[----:B------:R-:W-:Y:S02]  /*16210*/  @!P2 PRMT R51, R63, 0x5410, RZ ;  /* 0x000054103f33a816 */ /* 0x000fe400000000ff */
[----:B------:R-:W-:Y:S02]  /*16220*/  SHF.R.U32.HI R6, RZ, 0x18, R6 ;  /* 0x00000018ff067819 */ /* 0x000fe40000011606 */
[----:B------:R-:W-:-:S03]  /*16230*/  ISETP.GE.U32.AND P2, PT, R200, R0, PT ;  /* 0x00000000c800720c */ /* 0x000fc60003f46070 */
[----:B------:R-:W4:Y:S01]  /*16240*/  MUFU.EX2 R16, R188 ;  /* 0x000000bc00107308 */ /* 0x000f220000000800 */
[----:B-1----:R-:W-:Y:S01]  /*16250*/  FADD.FTZ R0, R8, R19 ;  /* 0x0000001308007221 */ /* 0x002fe20000010000 */
[----:B------:R-:W-:-:S06]  /*16260*/  @!P1 PRMT R66, R55, 0x5410, RZ ;  /* 0x0000541037429816 */ /* 0x000fcc00000000ff */
[----:B------:R-:W1:Y:S01]  /*16270*/  MUFU.EX2 R15, R57 ;  /* 0x00000039000f7308 */ /* 0x000e620000000800 */
[----:B------:R-:W-:Y:S01]  /*16280*/  ISETP.GE.U32.AND P1, PT, R200, R6, PT ;  /* 0x00000006c800720c */ /* 0x000fe20003f26070 */
[----:B---3--:R-:W-:Y:S01]  /*16290*/  FADD.FTZ R6, R5, R0 ;  /* 0x0000000005067221 */ /* 0x008fe20000010000 */
[----:B----4-:R-:W-:-:S05]  /*162a0*/  FADD.FTZ R0, R14, R12 ;  /* 0x0000000c0e007221 */ /* 0x010fca0000010000 */
[----:B------:R-:W3:Y:S01]  /*162b0*/  MUFU.EX2 R10, R60 ;  /* 0x0000003c000a7308 */ /* 0x000ee20000000800 */
[----:B------:R-:W-:Y:S01]  /*162c0*/  F2FP.F16.F32.PACK_AB R18, R5, R8 ;  /* 0x000000080512723e */ /* 0x000fe200000000ff */
[----:B------:R-:W-:Y:S01]  /*162d0*/  FADD.FTZ R5, R2, R0 ;  /* 0x0000000002057221 */ /* 0x000fe20000010000 */
[----:B------:R-:W-:-:S05]  /*162e0*/  FADD.FTZ R0, R25, R7 ;  /* 0x0000000719007221 */ /* 0x000fca0000010000 */
[----:B------:R-:W4:Y:S01]  /*162f0*/  MUFU.EX2 R9, R34 ;  /* 0x0000002200097308 */ /* 0x000f220000000800 */
[----:B------:R-:W-:Y:S01]  /*16300*/  FADD.FTZ R17, R16, R0 ;  /* 0x0000000010117221 */ /* 0x000fe20000010000 */
[----:B-1----:R-:W-:-:S06]  /*16310*/  FADD.FTZ R0, R15, R5 ;  /* 0x000000050f007221 */ /* 0x002fcc0000010000 */
[----:B------:R-:W1:Y:S08]  /*16320*/  MUFU.EX2 R8, R35 ;  /* 0x0000002300087308 */ /* 0x000e700000000800 */
[----:B------:R1:W1:Y:S01]  /*16330*/  MUFU.EX2 R24, R79 ;  /* 0x0000004f00187308 */ /* 0x0002620000000800 */
[----:B---3--:R-:W-:Y:S01]  /*16340*/  FADD.FTZ R19, R10, R0 ;  /* 0x000000000a137221 */ /* 0x008fe20000010000 */
[----:B------:R-:W-:-:S06]  /*16350*/  F2FP.F16.F32.PACK_AB R21, R2, R14 ;  /* 0x0000000e0215723e */ /* 0x000fcc00000000ff */
[----:B------:R3:W3:Y:S01]  /*16360*/  MUFU.EX2 R22, R110 ;  /* 0x0000006e00167308 */ /* 0x0006e20000000800 */
[----:B------:R-:W-:Y:S01]  /*16370*/  PRMT R78, R11, 0x7632, R78 ;  /* 0x000076320b4e7816 */ /* 0x000fe2000000004e */
[----:B----4-:R-:W-:Y:S01]  /*16380*/  FADD.FTZ R2, R9, R13 ;  /* 0x0000000d09027221 */ /* 0x010fe20000010000 */
[----:B-1----:R-:W-:Y:S02]  /*16390*/  F2FP.F16.F32.PACK_AB R107, R8, R9 ;  /* 0x00000009086b723e */ /* 0x002fe400000000ff */
[----:B------:R-:W-:-:S03]  /*163a0*/  PRMT R79, R11, 0x7610, R79 ;  /* 0x000076100b4f7816 */ /* 0x000fc6000000004f */
[----:B------:R-:W1:Y:S01]  /*163b0*/  MUFU.EX2 R11, R37 ;  /* 0x00000025000b7308 */ /* 0x000e620000000800 */
[----:B------:R-:W-:Y:S01]  /*163c0*/  FADD.FTZ R7, R8, R2 ;  /* 0x0000000208077221 */ /* 0x000fe20000010000 */
[----:B------:R-:W-:Y:S01]  /*163d0*/  FADD.FTZ R2, R24, R6 ;  /* 0x0000000618027221 */ /* 0x000fe20000010000 */
[----:B------:R-:W-:-:S05]  /*163e0*/  PRMT R74, R20, 0x7610, R74 ;  /* 0x00007610144a7816 */ /* 0x000fca000000004a */
[----:B------:R-:W4:Y:S01]  /*163f0*/  MUFU.EX2 R8, R40 ;  /* 0x0000002800087308 */ /* 0x000f220000000800 */
[----:B------:R-:W-:Y:S02]  /*16400*/  PRMT R80, R20, 0x7632, R80 ;  /* 0x0000763214507816 */ /* 0x000fe40000000050 */
[----:B---3--:R-:W-:Y:S01]  /*16410*/  F2FP.F16.F32.PACK_AB R110, R16, R25 ;  /* 0x00000019106e723e */ /* 0x008fe200000000ff */
[C---:B------:R-:W-:Y:S01]  /*16420*/  FADD.FTZ R16, R22.reuse, R2 ;  /* 0x0000000216107221 */ /* 0x040fe20000010000 */
[----:B------:R-:W-:Y:S01]  /*16430*/  F2FP.F16.F32.PACK_AB R20, R22, R24 ;  /* 0x000000181614723e */ /* 0x000fe200000000ff */
[----:B------:R-:W-:Y:S01]  /*16440*/  IMAD.MOV.U32 R184, RZ, RZ, R104 ;  /* 0x000000ffffb87224 */ /* 0x000fe200078e0068 */
[----:B------:R-:W-:Y:S02]  /*16450*/  F2FP.F16.F32.PACK_AB R22, R10, R15 ;  /* 0x0000000f0a16723e */ /* 0x000fe400000000ff */
[----:B------:R-:W-:Y:S01]  /*16460*/  F2FP.F16.F32.PACK_AB R23, R23, R36 ;  /* 0x000000241717723e */ /* 0x000fe200000000ff */
[----:B-1----:R-:W-:Y:S01]  /*16470*/  FADD.FTZ R2, R11, R7 ;  /* 0x000000070b027221 */ /* 0x002fe20000010000 */
[----:B------:R-:W-:-:S02]  /*16480*/  IMAD.MOV.U32 R187, RZ, RZ, R217 ;  /* 0x000000ffffbb7224 */ /* 0x000fc400078e00d9 */
[C---:B------:R-:W-:Y:S02]  /*16490*/  PRMT R52, R23.reuse, 0x7632, R52 ;  /* 0x0000763217347816 */ /* 0x040fe40000000034 */
[----:B------:R-:W-:Y:S01]  /*164a0*/  PRMT R50, R23, 0x7610, R50 ;  /* 0x0000761017327816 */ /* 0x000fe20000000032 */
[C---:B----4-:R-:W-:Y:S01]  /*164b0*/  FADD.FTZ R23, R8.reuse, R2 ;  /* 0x0000000208177221 */ /* 0x050fe20000010000 */
[----:B------:R-:W-:-:S03]  /*164c0*/  F2FP.F16.F32.PACK_AB R106, R8, R11 ;  /* 0x0000000b086a723e */ /* 0x000fc600000000ff */
[----:B------:R-:W-:Y:S01]  /*164d0*/  @!P6 HADD2 R62, -R50.H0_H0, -RZ.H0_H0 ;  /* 0xa00000ff323ee230 */ /* 0x000fe20000000900 */
[----:B------:R-:W-:-:S04]  /*164e0*/  PRMT R252, R50, 0x5410, R52 ;  /* 0x0000541032fc7816 */ /* 0x000fc80000000034 */
[----:B------:R-:W-:Y:S01]  /*164f0*/  @!P6 PRMT R50, R62, 0x5410, RZ ;  /* 0x000054103e32e816 */ /* 0x000fe200000000ff */
[----:B------:R-:W-:Y:S01]  /*16500*/  @!P5 HADD2 R61, -R52.H0_H0, -RZ.H0_H0 ;  /* 0xa00000ff343dd230 */ /* 0x000fe20000000900 */
[----:B------:R-:W1:Y:S01]  /*16510*/  MUFU.EX2 R24, R193 ;  /* 0x000000c100187308 */ /* 0x000e620000000800 */
[----:B------:R-:W-:-:S03]  /*16520*/  @!P4 HADD2 R85, -R74.H0_H0, -RZ.H0_H0 ;  /* 0xa00000ff4a55c230 */ /* 0x000fc60000000900 */
[----:B------:R-:W-:Y:S01]  /*16530*/  @!P5 PRMT R52, R61, 0x5410, RZ ;  /* 0x000054103d34d816 */ /* 0x000fe200000000ff */
[----:B--2---:R-:W-:-:S05]  /*16540*/  VIADD R0, R33, 0xffffffff ;  /* 0xffffffff21007836 */ /* 0x004fca0000000000 */
[----:B------:R-:W-:-:S04]  /*16550*/  LOP3.LUT R180, R29, R0, RZ, 0x3c, !PT ;  /* 0x000000001db47212 */ /* 0x000fc800078e3cff */
[----:B------:R-:W-:-:S05]  /*16560*/  LOP3.LUT R0, R180, R49, RZ, 0x3c, !PT ;  /* 0x00000031b4007212 */ /* 0x000fca00078e3cff */
[----:B------:R-:W-:-:S05]  /*16570*/  IMAD.WIDE.U32 R14, R0, -0x326172a9, RZ ;  /* 0xcd9e8d57000e7825 */ /* 0x000fca00078e00ff */
[----:B------:R-:W-:Y:S02]  /*16580*/  LOP3.LUT R0, R15, R195, R184, 0x96, !PT ;  /* 0x000000c30f007212 */ /* 0x000fe400078e96b8 */
[----:B------:R-:W-:-:S03]  /*16590*/  LOP3.LUT R2, R251, R186, R14, 0x96, !PT ;  /* 0x000000bafb027212 */ /* 0x000fc600078e960e */
[----:B------:R-:W-:-:S04]  /*165a0*/  IMAD.WIDE.U32 R6, R0, -0x2daee0ad, RZ ;  /* 0xd2511f5300067825 */ /* 0x000fc800078e00ff */
[----:B------:R-:W-:Y:S01]  /*165b0*/  IMAD.WIDE.U32 R8, R2, -0x2daee0ad, RZ ;  /* 0xd2511f5302087825 */ /* 0x000fe200078e00ff */
[----:B------:R-:W-:-:S05]  /*165c0*/  LOP3.LUT R0, R7, R187, R222, 0x96, !PT ;  /* 0x000000bb07007212 */ /* 0x000fca00078e96de */
[----:B------:R-:W-:Y:S01]  /*165d0*/  IMAD.WIDE.U32 R12, R0, -0x326172a9, RZ ;  /* 0xcd9e8d57000c7825 */ /* 0x000fe200078e00ff */
[----:B------:R-:W-:-:S05]  /*165e0*/  LOP3.LUT R0, R9, R174, R6, 0x96, !PT ;  /* 0x000000ae09007212 */ /* 0x000fca00078e9606 */
        /* <DEDUP_REMOVED lines=9> */
[----:B------:R-:W-:-:S04]  /*16680*/  LOP3.LUT R0, R7, R245, R8, 0x96, !PT ;  /* 0x000000f507007212 */ /* 0x000fc800078e9608 */
[----:B------:R-:W-:-:S04]  /*16690*/  LOP3.LUT R2, R0, 0xff, RZ, 0xc0, !PT ;  /* 0x000000ff00027812 */ /* 0x000fc800078ec0ff */
[----:B------:R-:W-:Y:S02]  /*166a0*/  ISETP.GE.U32.AND P6, PT, R200, R2, PT ;  /* 0x00000002c800720c */ /* 0x000fe40003fc6070 */
[----:B------:R-:W-:-:S04]  /*166b0*/  LOP3.LUT R2, R0, 0xffff, RZ, 0xc0, !PT ;  /* 0x0000ffff00027812 */ /* 0x000fc800078ec0ff */
[----:B------:R-:W-:-:S04]  /*166c0*/  SHF.R.U32.HI R2, RZ, 0x8, R2 ;  /* 0x00000008ff027819 */ /* 0x000fc80000011602 */
[----:B------:R-:W-:Y:S02]  /*166d0*/  LOP3.LUT R2, R2, 0xffff, RZ, 0xc0, !PT ;  /* 0x0000ffff02027812 */ /* 0x000fe400078ec0ff */
[----:B------:R-:W-:Y:S02]  /*166e0*/  LOP3.LUT R5, R9, R240, R10, 0x96, !PT ;  /* 0x000000f009057212 */ /* 0x000fe400078e960a */
[----:B------:R-:W-:Y:S02]  /*166f0*/  ISETP.GE.U32.AND P5, PT, R200, R2, PT ;  /* 0x00000002c800720c */ /* 0x000fe40003fa6070 */
[--C-:B------:R-:W-:Y:S01]  /*16700*/  SHF.R.U32.HI R2, RZ, 0x10, R0.reuse ;  /* 0x00000010ff027819 */ /* 0x100fe20000011600 */
[----:B------:R-:W2:Y:S01]  /*16710*/  MUFU.EX2 R9, R189 ;  /* 0x000000bd00097308 */ /* 0x000ea20000000800 */
[----:B------:R-:W-:Y:S01]  /*16720*/  SHF.R.U32.HI R0, RZ, 0x18, R0 ;  /* 0x00000018ff007819 */ /* 0x000fe20000011600 */
[----:B------:R-:W-:Y:S01]  /*16730*/  @!P2 HADD2 R97, -R79.H0_H0, -RZ.H0_H0 ;  /* 0xa00000ff4f61a230 */ /* 0x000fe20000000900 */
[----:B------:R-:W-:-:S02]  /*16740*/  PRMT R249, R74, 0x5410, R80 ;  /* 0x000054104af97816 */ /* 0x000fc40000000050 */
[----:B------:R-:W-:-:S03]  /*16750*/  @!P4 PRMT R74, R85, 0x5410, RZ ;  /* 0x00005410554ac816 */ /* 0x000fc600000000ff */
[----:B------:R-:W3:Y:S01]  /*16760*/  MUFU.EX2 R13, R194 ;  /* 0x000000c2000d7308 */ /* 0x000ee20000000800 */
[----:B------:R-:W-:Y:S02]  /*16770*/  ISETP.GE.U32.AND P4, PT, R200, R0, PT ;  /* 0x00000000c800720c */ /* 0x000fe40003f86070 */
[----:B------:R-:W-:Y:S01]  /*16780*/  LOP3.LUT R0, R6, 0xff, RZ, 0xc0, !PT ;  /* 0x000000ff06007812 */ /* 0x000fe200078ec0ff */
[----:B------:R-:W-:Y:S01]  /*16790*/  @!P1 HADD2 R96, -R78.H0_H0, -RZ.H0_H0 ;  /* 0xa00000ff4e609230 */ /* 0x000fe20000000900 */
[----:B------:R-:W-:-:S03]  /*167a0*/  PRMT R217, R79, 0x5410, R78 ;  /* 0x000054104fd97816 */ /* 0x000fc6000000004e */
[----:B------:R-:W4:Y:S01]  /*167b0*/  MUFU.EX2 R10, R190 ;  /* 0x000000be000a7308 */ /* 0x000f220000000800 */
[----:B------:R-:W-:Y:S01]  /*167c0*/  @!P2 PRMT R79, R97, 0x5410, RZ ;  /* 0x00005410614fa816 */ /* 0x000fe200000000ff */
[----:B------:R-:W-:Y:S01]  /*167d0*/  @!P3 HADD2 R64, -R80.H0_H0, -RZ.H0_H0 ;  /* 0xa00000ff5040b230 */ /* 0x000fe20000000900 */
[----:B------:R-:W-:Y:S02]  /*167e0*/  ISETP.GE.U32.AND P2, PT, R200, R0, PT ;  /* 0x00000000c800720c */ /* 0x000fe40003f46070 */
[----:B------:R-:W-:Y:S02]  /*167f0*/  SHF.R.U32.HI R0, RZ, 0x18, R6 ;  /* 0x00000018ff007819 */ /* 0x000fe40000011606 */
[----:B------:R-:W-:Y:S02]  /*16800*/  @!P1 PRMT R78, R96, 0x5410, RZ ;  /* 0x00005410604e9816 */ /* 0x000fe400000000ff */
[----:B------:R-:W-:Y:S02]  /*16810*/  LOP3.LUT R2, R2, 0xff, RZ, 0xc0, !PT ;  /* 0x000000ff02027812 */ /* 0x000fe400078ec0ff */
[----:B------:R-:W-:-:S02]  /*16820*/  @!P3 PRMT R80, R64, 0x5410, RZ ;  /* 0x000054104050b816 */ /* 0x000fc400000000ff */
[----:B------:R-:W-:Y:S01]  /*16830*/  ISETP.GE.U32.AND P1, PT, R200, R0, PT ;  /* 0x00000000c800720c */ /* 0x000fe20003f26070 */
[----:B-1----:R-:W-:Y:S01]  /*16840*/  FADD.FTZ R0, R24, R17 ;  /* 0x0000001118007221 */ /* 0x002fe20000010000 */
[----:B------:R-:W-:Y:S02]  /*16850*/  LOP3.LUT R8, R6, 0xffff, RZ, 0xc0, !PT ;  /* 0x0000ffff06087812 */ /* 0x000fe400078ec0ff */
[----:B------:R-:W-:Y:S02]  /*16860*/  PRMT R64, R18, 0x7610, R64 ;  /* 0x0000761012407816 */ /* 0x000fe40000000040 */
[----:B------:R-:W-:Y:S02]  /*16870*/  SHF.R.U32.HI R6, RZ, 0x10, R6 ;  /* 0x00000010ff067819 */ /* 0x000fe40000011606 */
[----:B------:R-:W-:Y:S01]  /*16880*/  ISETP.GE.U32.AND P3, PT, R200, R2, PT ;  /* 0x00000002c800720c */ /* 0x000fe20003f66070 */
[----:B--2---:R-:W-:Y:S01]  /*16890*/  FADD.FTZ R2, R9, R16 ;  /* 0x0000001009027221 */ /* 0x004fe20000010000 */
[----:B---3--:R-:W-:Y:S01]  /*168a0*/  FADD.FTZ R11, R13, R0 ;  /* 0x000000000d0b7221 */ /* 0x008fe20000010000 */
[----:B------:R-:W-:Y:S01]  /*168b0*/  @!P6 HADD2 R118, -R64.H0_H0, -RZ.H0_H0 ;  /* 0xa00000ff4076e230 */ /* 0x000fe20000000900 */
[----:B------:R-:W-:-:S02]  /*168c0*/  PRMT R63, R18, 0x7632, R63 ;  /* 0x00007632123f7816 */ /* 0x000fc4000000003f */
[----:B------:R-:W-:Y:S01]  /*168d0*/  LOP3.LUT R0, R6, 0xff, RZ, 0xc0, !PT ;  /* 0x000000ff06007812 */ /* 0x000fe200078ec0ff */
[----:B------:R-:W-:Y:S01]  /*168e0*/  IMAD.WIDE.U32 R6, R5, -0x2daee0ad, RZ ;  /* 0xd2511f5305067825 */ /* 0x000fe200078e00ff */
[----:B------:R-:W-:Y:S02]  /*168f0*/  PRMT R62, R21, 0x7632, R62 ;  /* 0x00007632153e7816 */ /* 0x000fe4000000003e */
[----:B------:R-:W-:Y:S01]  /*16900*/  F2FP.F16.F32.PACK_AB R101, R13, R24 ;  /* 0x000000180d65723e */ /* 0x000fe200000000ff */
[----:B----4-:R-:W-:Y:S01]  /*16910*/  FADD.FTZ R13, R10, R2 ;  /* 0x000000020a0d7221 */ /* 0x010fe20000010000 */
[----:B------:R-:W-:Y:S01]  /*16920*/  SHF.R.U32.HI R2, RZ, 0x8, R8 ;  /* 0x00000008ff027819 */ /* 0x000fe20000011608 */
[----:B------:R-:W-:Y:S01]  /*16930*/  @!P5 HADD2 R123, -R63.H0_H0, -RZ.H0_H0 ;  /* 0xa00000ff3f7bd230 */ /* 0x000fe20000000900 */
[----:B------:R-:W-:Y:S01]  /*16940*/  PRMT R194, R64, 0x5410, R63 ;  /* 0x0000541040c27816 */ /* 0x000fe2000000003f */
[----:B------:R-:W-:Y:S01]  /*16950*/  @!P4 HADD2 R124, -R62.H0_H0, -RZ.H0_H0 ;  /* 0xa00000ff3e7cc230 */ /* 0x000fe20000000900 */
[----:B------:R-:W-:-:S02]  /*16960*/  @!P6 PRMT R64, R118, 0x5410, RZ ;  /* 0x000054107640e816 */ /* 0x000fc400000000ff */
[----:B------:R-:W-:Y:S02]  /*16970*/  PRMT R61, R21, 0x7610, R61 ;  /* 0x00007610153d7816 */ /* 0x000fe4000000003d */
[----:B------:R-:W-:Y:S02]  /*16980*/  ISETP.GE.U32.AND P6, PT, R200, R0, PT ;  /* 0x00000000c800720c */ /* 0x000fe40003fc6070 */
[----:B------:R-:W-:Y:S02]  /*16990*/  LOP3.LUT R5, R6, 0xff, RZ, 0xc0, !PT ;  /* 0x000000ff06057812 */ /* 0x000fe400078ec0ff */
[----:B------:R-:W-:Y:S02]  /*169a0*/  LOP3.LUT R0, R7, R246, R12, 0x96, !PT ;  /* 0x000000f607007212 */ /* 0x000fe400078e960c */
[----:B------:R-:W-:Y:S01]  /*169b0*/  LOP3.LUT R2, R2, 0xffff, RZ, 0xc0, !PT ;  /* 0x0000ffff02027812 */ /* 0x000fe200078ec0ff */
[----:B------:R-:W1:Y:S01]  /*169c0*/  MUFU.EX2 R12, R136 ;  /* 0x00000088000c7308 */ /* 0x000e620000000800 */
[----:B------:R-:W-:-:S02]  /*169d0*/  PRMT R190, R61, 0x5410, R62 ;  /* 0x000054103dbe7816 */ /* 0x000fc4000000003e */
[----:B------:R-:W-:Y:S02]  /*169e0*/  @!P5 PRMT R63, R123, 0x5410, RZ ;  /* 0x000054107b3fd816 */ /* 0x000fe400000000ff */
[----:B------:R-:W-:Y:S02]  /*169f0*/  @!P4 PRMT R62, R124, 0x5410, RZ ;  /* 0x000054107c3ec816 */ /* 0x000fe400000000ff */
[C---:B------:R-:W-:Y:S02]  /*16a00*/  ISETP.GE.U32.AND P5, PT, R200.reuse, R2, PT ;  /* 0x00000002c800720c */ /* 0x040fe40003fa6070 */
[----:B------:R-:W-:Y:S02]  /*16a10*/  ISETP.GE.U32.AND P4, PT, R200, R5, PT ;  /* 0x00000005c800720c */ /* 0x000fe40003f86070 */
[----:B------:R-:W-:Y:S01]  /*16a20*/  LOP3.LUT R2, R0, 0xffff, RZ, 0xc0, !PT ;  /* 0x0000ffff00027812 */ /* 0x000fe200078ec0ff */
[----:B------:R-:W2:Y:S01]  /*16a30*/  MUFU.EX2 R5, R137 ;  /* 0x0000008900057308 */ /* 0x000ea20000000800 */
[----:B------:R-:W-:-:S02]  /*16a40*/  @!P3 HADD2 R125, -R61.H0_H0, -RZ.H0_H0 ;  /* 0xa00000ff3d7db230 */ /* 0x000fc40000000900 */
[----:B------:R-:W-:-:S04]  /*16a50*/  SHF.R.U32.HI R2, RZ, 0x8, R2 ;  /* 0x00000008ff027819 */ /* 0x000fc80000011602 */
[----:B------:R-:W-:Y:S02]  /*16a60*/  LOP3.LUT R2, R2, 0xffff, RZ, 0xc0, !PT ;  /* 0x0000ffff02027812 */ /* 0x000fe400078ec0ff */
[----:B------:R-:W-:Y:S02]  /*16a70*/  @!P3 PRMT R61, R125, 0x5410, RZ ;  /* 0x000054107d3db816 */ /* 0x000fe400000000ff */
[----:B------:R-:W-:Y:S02]  /*16a80*/  PRMT R60, R20, 0x7610, R60 ;  /* 0x00007610143c7816 */ /* 0x000fe4000000003c */
[----:B------:R-:W-:Y:S01]  /*16a90*/  ISETP.GE.U32.AND P3, PT, R200, R2, PT ;  /* 0x00000002c800720c */ /* 0x000fe20003f66070 */
[----:B-1----:R-:W-:Y:S01]  /*16aa0*/  FADD.FTZ R2, R12, R19 ;  /* 0x000000130c027221 */ /* 0x002fe20000010000 */
[----:B------:R-:W-:Y:S01]  /*16ab0*/  PRMT R59, R20, 0x7632, R59 ;  /* 0x00007632143b7816 */ /* 0x000fe2000000003b */
[----:B------:R-:W-:Y:S02]  /*16ac0*/  @!P2 HADD2 R130, -R60.H0_H0, -RZ.H0_H0 ;  /* 0xa00000ff3c82a230 */ /* 0x000fe40000000900 */
[----:B--2---:R-:W-:Y:S01]  /*16ad0*/  FADD.FTZ R8, R5, R2 ;  /* 0x0000000205087221 */ /* 0x004fe20000010000 */
[----:B------:R-:W-:-:S02]  /*16ae0*/  LOP3.LUT R2, R0, 0xff, RZ, 0xc0, !PT ;  /* 0x000000ff00027812 */ /* 0x000fc400078ec0ff */
[----:B------:R-:W-:Y:S02]  /*16af0*/  PRMT R204, R60, 0x5410, R59 ;  /* 0x000054103ccc7816 */ /* 0x000fe4000000003b */
[----:B------:R-:W-:Y:S02]  /*16b00*/  @!P2 PRMT R60, R130, 0x5410, RZ ;  /* 0x00005410823ca816 */ /* 0x000fe400000000ff */
[----:B------:R-:W-:Y:S02]  /*16b10*/  PRMT R58, R22, 0x7632, R58 ;  /* 0x00007632163a7816 */ /* 0x000fe4000000003a */
[----:B------:R-:W-:Y:S02]  /*16b20*/  ISETP.GE.U32.AND P2, PT, R200, R2, PT ;  /* 0x00000002c800720c */ /* 0x000fe40003f46070 */
[----:B------:R-:W-:Y:S02]  /*16b30*/  F2FP.F16.F32.PACK_AB R10, R10, R9 ;  /* 0x000000090a0a723e */ /* 0x000fe400000000ff */
[----:B------:R-:W-:Y:S01]  /*16b40*/  PRMT R57, R22, 0x7610, R57 ;  /* 0x0000761016397816 */ /* 0x000fe20000000039 */
[----:B------:R-:W-:Y:S01]  /*16b50*/  @!P1 HADD2 R134, -R58.H0_H0, -RZ.H0_H0 ;  /* 0xa00000ff3a869230 */ /* 0x000fe20000000900 */
[----:B------:R-:W-:-:S02]  /*16b60*/  LOP3.LUT R9, R6, 0xffff, RZ, 0xc0, !PT ;  /* 0x0000ffff06097812 */ /* 0x000fc400078ec0ff */
[----:B------:R-:W-:Y:S02]  /*16b70*/  SHF.R.U32.HI R7, RZ, 0x10, R6 ;  /* 0x00000010ff077819 */ /* 0x000fe40000011606 */
[----:B------:R-:W-:Y:S02]  /*16b80*/  SHF.R.U32.HI R2, RZ, 0x18, R0 ;  /* 0x00000018ff027819 */ /* 0x000fe40000011600 */
[----:B------:R-:W-:Y:S02]  /*16b90*/  SHF.R.U32.HI R6, RZ, 0x18, R6 ;  /* 0x00000018ff067819 */ /* 0x000fe40000011606 */
[----:B------:R-:W-:Y:S01]  /*16ba0*/  SHF.R.U32.HI R0, RZ, 0x10, R0 ;  /* 0x00000010ff007819 */ /* 0x000fe20000011600 */
[----:B------:R1:W-:Y:S01]  /*16bb0*/  MUFU.EX2 R19, R192 ;  /* 0x000000c000137308 */ /* 0x0003e20000000800 */
[----:B------:R-:W-:Y:S01]  /*16bc0*/  @!P6 HADD2 R135, -R57.H0_H0, -RZ.H0_H0 ;  /* 0xa00000ff3987e230 */ /* 0x000fe20000000900 */
[----:B------:R-:W-:Y:S01]  /*16bd0*/  PRMT R56, R10, 0x7610, R56 ;  /* 0x000076100a387816 */ /* 0x000fe20000000038 */
[----:B------:R-:W-:Y:S01]  /*16be0*/  @!P5 HADD2 R131, -R59.H0_H0, -RZ.H0_H0 ;  /* 0xa00000ff3b83d230 */ /* 0x000fe20000000900 */
[----:B------:R-:W-:-:S02]  /*16bf0*/  LOP3.LUT R0, R0, 0xff, RZ, 0xc0, !PT ;  /* 0x000000ff00007812 */ /* 0x000fc400078ec0ff */
[----:B------:R-:W-:Y:S01]  /*16c00*/  PRMT R55, R10, 0x7632, R55 ;  /* 0x000076320a377816 */ /* 0x000fe20000000037 */
[----:B------:R-:W-:Y:S01]  /*16c10*/  @!P2 HADD2 R141, -R56.H0_H0, -RZ.H0_H0 ;  /* 0xa00000ff388da230 */ /* 0x000fe20000000900 */
[----:B------:R-:W-:Y:S02]  /*16c20*/  @!P5 PRMT R59, R131, 0x5410, RZ ;  /* 0x00005410833bd816 */ /* 0x000fe400000000ff */
[----:B------:R-:W-:Y:S02]  /*16c30*/  ISETP.GE.U32.AND P5, PT, R200, R2, PT ;  /* 0x00000002c800720c */ /* 0x000fe40003fa6070 */
[----:B-1----:R-:W-:Y:S02]  /*16c40*/  PRMT R192, R57, 0x5410, R58 ;  /* 0x0000541039c07816 */ /* 0x002fe4000000003a */
[----:B------:R-:W-:Y:S02]  /*16c50*/  @!P1 PRMT R58, R134, 0x5410, RZ ;  /* 0x00005410863a9816 */ /* 0x000fe400000000ff */
[----:B------:R-:W-:-:S02]  /*16c60*/  ISETP.GE.U32.AND P1, PT, R200, R6, PT ;  /* 0x00000006c800720c */ /* 0x000fc40003f26070 */
[----:B------:R-:W1:Y:S01]  /*16c70*/  MUFU.EX2 R6, R100 ;  /* 0x0000006400067308 */ /* 0x000e620000000800 */
[----:B------:R-:W-:Y:S02]  /*16c80*/  @!P6 PRMT R57, R135, 0x5410, RZ ;  /* 0x000054108739e816 */ /* 0x000fe400000000ff */
[----:B------:R-:W-:Y:S02]  /*16c90*/  ISETP.GE.U32.AND P6, PT, R200, R0, PT ;  /* 0x00000000c800720c */ /* 0x000fe40003fc6070 */
[----:B------:R-:W-:Y:S02]  /*16ca0*/  LOP3.LUT R0, R7, 0xff, RZ, 0xc0, !PT ;  /* 0x000000ff07007812 */ /* 0x000fe400078ec0ff */
[----:B------:R-:W-:Y:S01]  /*16cb0*/  PRMT R247, R56, 0x5410, R55 ;  /* 0x0000541038f77816 */ /* 0x000fe20000000037 */
[----:B------:R-:W2:Y:S01]  /*16cc0*/  MUFU.EX2 R2, R111 ;  /* 0x0000006f00027308 */ /* 0x000ea20000000800 */
[----:B------:R-:W-:Y:S02]  /*16cd0*/  @!P2 PRMT R56, R141, 0x5410, RZ ;  /* 0x000054108d38a816 */ /* 0x000fe400000000ff */
[----:B------:R-:W-:-:S02]  /*16ce0*/  ISETP.GE.U32.AND P2, PT, R200, R0, PT ;  /* 0x00000000c800720c */ /* 0x000fc40003f46070 */
[----:B------:R-:W-:-:S03]  /*16cf0*/  SHF.R.U32.HI R0, RZ, 0x8, R9 ;  /* 0x00000008ff007819 */ /* 0x000fc60000011609 */
[----:B------:R-:W3:Y:S01]  /*16d00*/  MUFU.EX2 R18, R191 ;  /* 0x000000bf00127308 */ /* 0x000ee20000000800 */
[----:B------:R-:W-:Y:S01]  /*16d10*/  F2FP.F16.F32.PACK_AB R5, R5, R12 ;  /* 0x0000000c0505723e */ /* 0x000fe200000000ff */
[----:B------:R-:W-:Y:S01]  /*16d20*/  @!P3 HADD2 R140, -R55.H0_H0, -RZ.H0_H0 ;  /* 0xa00000ff378cb230 */ /* 0x000fe20000000900 */
[----:B------:R-:W-:-:S05]  /*16d30*/  LOP3.LUT R0, R0, 0xffff, RZ, 0xc0, !PT ;  /* 0x0000ffff00007812 */ /* 0x000fca00078ec0ff */
[----:B------:R-:W-:Y:S01]  /*16d40*/  MUFU.EX2 R12, R150 ;  /* 0x00000096000c7308 */ /* 0x000fe20000000800 */
[----:B------:R-:W-:-:S07]  /*16d50*/  @!P3 PRMT R55, R140, 0x5410, RZ ;  /* 0x000054108c37b816 */ /* 0x000fce00000000ff */
[----:B------:R-:W-:Y:S01]  /*16d60*/  MUFU.EX2 R21, R160 ;  /* 0x000000a000157308 */ /* 0x000fe20000000800 */
[----:B------:R-:W-:Y:S01]  /*16d70*/  ISETP.GE.U32.AND P3, PT, R200, R0, PT ;  /* 0x00000000c800720c */ /* 0x000fe20003f66070 */
[----:B-1----:R-:W-:-:S06]  /*16d80*/  FADD.FTZ R0, R6, R23 ;  /* 0x0000001706007221 */ /* 0x002fcc0000010000 */
[----:B------:R-:W1:Y:S01]  /*16d90*/  MUFU.EX2 R9, R114 ;  /* 0x0000007200097308 */ /* 0x000e620000000800 */
[----:B------:R-:W-:-:S07]  /*16da0*/  PRMT R54, R5, 0x7610, R54 ;  /* 0x0000761005367816 */ /* 0x000fce0000000036 */
[----:B------:R-:W4:Y:S01]  /*16db0*/  MUFU.EX2 R17, R202 ;  /* 0x000000ca00117308 */ /* 0x000f220000000800 */
[----:B------:R-:W-:Y:S01]  /*16dc0*/  PRMT R47, R5, 0x7632, R47 ;  /* 0x00007632052f7816 */ /* 0x000fe2000000002f */
[----:B--2---:R-:W-:-:S06]  /*16dd0*/  FADD.FTZ R5, R2, R0 ;  /* 0x0000000002057221 */ /* 0x004fcc0000010000 */
[----:B------:R-:W2:Y:S01]  /*16de0*/  MUFU.EX2 R7, R115 ;  /* 0x0000007300077308 */ /* 0x000ea20000000800 */
[----:B---3--:R-:W-:-:S07]  /*16df0*/  F2FP.F16.F32.PACK_AB R0, R19, R18 ;  /* 0x000000121300723e */ /* 0x008fce00000000ff */
[----:B------:R-:W3:Y:S01]  /*16e00*/  MUFU.EX2 R16, R203 ;  /* 0x000000cb00107308 */ /* 0x000ee20000000800 */
[----:B------:R-:W-:Y:S02]  /*16e10*/  F2FP.F16.F32.PACK_AB R96, R2, R6 ;  /* 0x000000060260723e */ /* 0x000fe400000000ff */
[----:B------:R-:W-:-:S05]  /*16e20*/  F2FP.F16.F32.PACK_AB R169, R44, R45 ;  /* 0x0000002d2ca9723e */ /* 0x000fca00000000ff */
[----:B------:R3:W3:Y:S01]  /*16e30*/  MUFU.EX2 R20, R206 ;  /* 0x000000ce00147308 */ /* 0x0006e20000000800 */
[C---:B------:R-:W-:Y:S02]  /*16e40*/  PRMT R46, R0.reuse, 0x7610, R46 ;  /* 0x00007610002e7816 */ /* 0x040fe4000000002e */
[----:B------:R-:W-:Y:S01]  /*16e50*/  PRMT R45, R0, 0x7632, R45 ;  /* 0x00007632002d7816 */ /* 0x000fe2000000002d */
[----:B-1----:R-:W-:Y:S01]  /*16e60*/  FADD.FTZ R5, R9, R5 ;  /* 0x0000000509057221 */ /* 0x002fe20000010000 */
[----:B------:R-:W-:-:S03]  /*16e70*/  F2FP.F16.F32.PACK_AB R0, R21, R12 ;  /* 0x0000000c1500723e */ /* 0x000fc600000000ff */
[----:B------:R-:W1:Y:S01]  /*16e80*/  MUFU.EX2 R6, R207 ;  /* 0x000000cf00067308 */ /* 0x000e620000000800 */
[----:B----4-:R-:W-:Y:S01]  /*16e90*/  FADD.FTZ R2, R17, R11 ;  /* 0x0000000b11027221 */ /* 0x010fe20000010000 */
[C---:B------:R-:W-:Y:S02]  /*16ea0*/  PRMT R44, R0.reuse, 0x7610, R44 ;  /* 0x00007610002c7816 */ /* 0x040fe4000000002c */
[----:B------:R-:W-:Y:S01]  /*16eb0*/  PRMT R43, R0, 0x7632, R43 ;  /* 0x00007632002b7816 */ /* 0x000fe2000000002b */
[----:B--2---:R-:W-:Y:S01]  /*16ec0*/  FADD.FTZ R0, R7, R5 ;  /* 0x0000000507007221 */ /* 0x004fe20000010000 */
[----:B---3--:R-:W-:-:S04]  /*16ed0*/  FADD.FTZ R2, R16, R2 ;  /* 0x0000000210027221 */ /* 0x008fc80000010000 */
[----:B------:R2:W-:Y:S01]  /*16ee0*/  STL [R1+0x138], R0 ;  /* 0x0001380001007387 */ /* 0x0005e20000100800 */
[----:B------:R-:W-:Y:S02]  /*16ef0*/  IMAD.MOV.U32 R160, RZ, RZ, R31 ;  /* 0x000000ffffa07224 */ /* 0x000fe400078e001f */
[----:B------:R-:W-:Y:S02]  /*16f00*/  IMAD.MOV.U32 R206, RZ, RZ, R30 ;  /* 0x000000ffffce7224 */ /* 0x000fe400078e001e */
[----:B--2---:R-:W-:-:S04]  /*16f10*/  FADD.FTZ R0, R20, R2 ;  /* 0x0000000214007221 */ /* 0x004fc80000010000 */
[----:B-1----:R-:W-:-:S05]  /*16f20*/  FADD.FTZ R0, R6, R0 ;  /* 0x0000000006007221 */ /* 0x002fca0000010000 */
[----:B------:R1:W-:Y:S04]  /*16f30*/  STL [R1+0x134], R0 ;  /* 0x0001340001007387 */ /* 0x0003e80000100800 */
[----:B------:R-:W2:Y:S04]  /*16f40*/  LDL.LU.64 R28, [R1+0x20] ;  /* 0x00002000011c7983 */ /* 0x000ea80000300a00 */
[----:B------:R-:W3:Y:S04]  /*16f50*/  LDL.LU.64 R32, [R1+0x10] ;  /* 0x0000100001207983 */ /* 0x000ee80000300a00 */
[----:B------:R-:W4:Y:S01]  /*16f60*/  LDL.LU.64 R30, [R1+0x1a8] ;  /* 0x0001a800011e7983 */ /* 0x000f220000300a00 */
[----:B------:R-:W-:-:S02]  /*16f70*/  @!P4 HADD2 R157, -R46.H0_H0, -RZ.H0_H0 ;  /* 0xa00000ff2e9dc230 */ /* 0x000fc40000000900 */
[----:B------:R-:W-:Y:S01]  /*16f80*/  IMAD.MOV.U32 R136, RZ, RZ, R208 ;  /* 0x000000ffff887224 */ /* 0x000fe200078e00d0 */
[----:B------:R-:W-:Y:S01]  /*16f90*/  PRMT R140, R46, 0x5410, R45 ;  /* 0x000054102e8c7816 */ /* 0x000fe2000000002d */
[-C--:B------:R-:W-:Y:S01]  /*16fa0*/  FMUL.FTZ R131, R163, R4.reuse ;  /* 0x00000004a3837220 */ /* 0x080fe20000410000 */
[----:B------:R-:W-:Y:S01]  /*16fb0*/  FMUL.FTZ R137, R158, R4 ;  /* 0x000000049e897220 */ /* 0x000fe20000410000 */
[----:B------:R-:W-:Y:S01]  /*16fc0*/  @!P4 PRMT R46, R157, 0x5410, RZ ;  /* 0x000054109d2ec816 */ /* 0x000fe200000000ff */
[----:B------:R-:W-:Y:S02]  /*16fd0*/  IMAD.MOV.U32 R191, RZ, RZ, R213 ;  /* 0x000000ffffbf7224 */ /* 0x000fe400078e00d5 */
[----:B------:R-:W-:Y:S01]  /*16fe0*/  FMUL.FTZ R203, R72, R3 ;  /* 0x0000000348cb7220 */ /* 0x000fe20000410000 */
[----:B------:R-:W-:Y:S01]  /*16ff0*/  IMAD.MOV.U32 R189, RZ, RZ, R212 ;  /* 0x000000ffffbd7224 */ /* 0x000fe200078e00d4 */
[----:B------:R-:W-:Y:S01]  /*17000*/  F2FP.F16.F32.PACK_AB R85, R7, R9 ;  /* 0x000000090755723e */ /* 0x000fe200000000ff */
[----:B------:R-:W-:-:S02]  /*17010*/  IMAD.MOV.U32 R10, RZ, RZ, R209 ;  /* 0x000000ffff0a7224 */ /* 0x000fc400078e00d1 */
[----:B-1----:R-:W-:Y:S01]  /*17020*/  FADD.FTZ R0, R18, R13 ;  /* 0x0000000d12007221 */ /* 0x002fe20000010000 */
[-C--:B------:R-:W-:Y:S01]  /*17030*/  FMUL.FTZ R130, R162, R4.reuse ;  /* 0x00000004a2827220 */ /* 0x080fe20000410000 */
[----:B------:R-:W-:Y:S02]  /*17040*/  IMAD.MOV.U32 R163, RZ, RZ, R241 ;  /* 0x000000ffffa37224 */ /* 0x000fe400078e00f1 */
[----:B------:R-:W-:Y:S01]  /*17050*/  FMUL.FTZ R123, R159, R4 ;  /* 0x000000049f7b7220 */ /* 0x000fe20000410000 */
        /* <DEDUP_REMOVED lines=33> */
[----:B------:R-:W-:Y:S01]  /*17270*/  FADD.FTZ R0, R19, R0 ;  /* 0x0000000013007221 */ /* 0x000fe20000010000 */
[----:B------:R-:W-:-:S02]  /*17280*/  @!P1 HADD2 R161, -R43.H0_H0, -RZ.H0_H0 ;  /* 0xa00000ff2ba19230 */ /* 0x000fc40000000900 */
[----:B------:R-:W-:Y:S02]  /*17290*/  IMAD.MOV.U32 R7, RZ, RZ, R220 ;  /* 0x000000ffff077224 */ /* 0x000fe400078e00dc */
[----:B------:R2:W-:Y:S01]  /*172a0*/  STL [R1+0x12c], R0 ;  /* 0x00012c0001007387 */ /* 0x0005e20000100800 */
[----:B------:R-:W-:Y:S01]  /*172b0*/  PRMT R221, R44, 0x5410, R43 ;  /* 0x000054102cdd7816 */ /* 0x000fe2000000002b */
[----:B------:R-:W-:Y:S01]  /*172c0*/  IMAD.MOV.U32 R148, RZ, RZ, R7 ;  /* 0x000000ffff947224 */ /* 0x000fe200078e0007 */
[----:B------:R-:W-:Y:S01]  /*172d0*/  @!P1 PRMT R43, R161, 0x5410, RZ ;  /* 0x00005410a12b9816 */ /* 0x000fe200000000ff */
[----:B------:R-:W-:Y:S01]  /*172e0*/  FMUL.FTZ R111, R171, R4 ;  /* 0x00000004ab6f7220 */ /* 0x000fe20000410000 */
[----:B------:R-:W-:Y:S01]  /*172f0*/  F2FP.F16.F32.PACK_AB R100, R6, R20 ;  /* 0x000000140664723e */ /* 0x000fe200000000ff */
[----:B------:R-:W-:Y:S02]  /*17300*/  IMAD.MOV.U32 R161, RZ, RZ, R11 ;  /* 0x000000ffffa17224 */ /* 0x000fe400078e000b */
[----:B------:R-:W-:-:S02]  /*17310*/  IMAD.MOV.U32 R11, RZ, RZ, R23 ;  /* 0x000000ffff0b7224 */ /* 0x000fc400078e0017 */
[----:B------:R-:W-:Y:S02]  /*17320*/  IMAD.MOV.U32 R171, RZ, RZ, R22 ;  /* 0x000000ffffab7224 */ /* 0x000fe400078e0016 */
[----:B------:R-:W-:Y:S02]  /*17330*/  @!P6 HADD2 R147, -R54.H0_H0, -RZ.H0_H0 ;  /* 0xa00000ff3693e230 */ /* 0x000fe40000000900 */
[----:B------:R-:W-:Y:S02]  /*17340*/  IMAD.MOV.U32 R193, RZ, RZ, R174 ;  /* 0x000000ffffc17224 */ /* 0x000fe400078e00ae */
[----:B------:R-:W-:Y:S02]  /*17350*/  @!P5 HADD2 R146, -R47.H0_H0, -RZ.H0_H0 ;  /* 0xa00000ff2f92d230 */ /* 0x000fe40000000900 */
[----:B------:R-:W-:Y:S02]  /*17360*/  @!P3 HADD2 R153, -R45.H0_H0, -RZ.H0_H0 ;  /* 0xa00000ff2d99b230 */ /* 0x000fe40000000900 */
[----:B------:R-:W-:Y:S01]  /*17370*/  @!P2 HADD2 R164, -R44.H0_H0, -RZ.H0_H0 ;  /* 0xa00000ff2ca4a230 */ /* 0x000fe20000000900 */
[----:B------:R-:W-:Y:S01]  /*17380*/  PRMT R141, R54, 0x5410, R47 ;  /* 0x00005410368d7816 */ /* 0x000fe2000000002f */
[----:B------:R-:W-:Y:S01]  /*17390*/  IMAD.MOV.U32 R185, RZ, RZ, R105 ;  /* 0x000000ffffb97224 */ /* 0x000fe200078e0069 */
[----:B------:R-:W-:Y:S01]  /*173a0*/  @!P6 PRMT R54, R147, 0x5410, RZ ;  /* 0x000054109336e816 */ /* 0x000fe200000000ff */
[-C--:B------:R-:W-:Y:S01]  /*173b0*/  FMUL.FTZ R174, R170, R4.reuse ;  /* 0x00000004aaae7220 */ /* 0x080fe20000410000 */
[----:B------:R-:W-:Y:S01]  /*173c0*/  @!P5 PRMT R47, R146, 0x5410, RZ ;  /* 0x00005410922fd816 */ /* 0x000fe200000000ff */
[-C--:B------:R-:W-:Y:S01]  /*173d0*/  FMUL.FTZ R134, R166, R4.reuse ;  /* 0x00000004a6867220 */ /* 0x080fe20000410000 */
[----:B------:R-:W-:Y:S01]  /*173e0*/  @!P3 PRMT R45, R153, 0x5410, RZ ;  /* 0x00005410992db816 */ /* 0x000fe200000000ff */
[----:B------:R-:W-:Y:S01]  /*173f0*/  FMUL.FTZ R135, R167, R4 ;  /* 0x00000004a7877220 */ /* 0x000fe20000410000 */
[----:B------:R-:W-:Y:S01]  /*17400*/  @!P2 PRMT R44, R164, 0x5410, RZ ;  /* 0x00005410a42ca816 */ /* 0x000fe200000000ff */
[----:B------:R-:W-:-:S02]  /*17410*/  IMAD.MOV.U32 R115, RZ, RZ, R219 ;  /* 0x000000ffff737224 */ /* 0x000fc400078e00db */
        /* <DEDUP_REMOVED lines=19> */
[----:B------:R-:W-:Y:S02]  /*17550*/  IMAD.MOV.U32 R73, RZ, RZ, R10 ;  /* 0x000000ffff497224 */ /* 0x000fe400078e000a */
[----:B------:R-:W-:Y:S01]  /*17560*/  FADD.FTZ R10, R12, R8 ;  /* 0x000000080c0a7221 */ /* 0x000fe20000010000 */
[C---:B------:R-:W-:Y:S02]  /*17570*/  PRMT R42, R151.reuse, 0x7610, R42 ;  /* 0x00007610972a7816 */ /* 0x040fe4000000002a */
[----:B------:R-:W-:Y:S01]  /*17580*/  PRMT R41, R151, 0x7632, R41 ;  /* 0x0000763297297816 */ /* 0x000fe20000000029 */
[----:B------:R-:W-:Y:S01]  /*17590*/  FADD.FTZ R10, R21, R10 ;  /* 0x0000000a150a7221 */ /* 0x000fe20000010000 */
[----:B------:R-:W-:Y:S01]  /*175a0*/  IMAD.MOV.U32 R151, RZ, RZ, R196 ;  /* 0x000000ffff977224 */ /* 0x000fe200078e00c4 */
[----:B------:R-:W-:Y:S02]  /*175b0*/  F2FP.F16.F32.PACK_AB R165, R38, R39 ;  /* 0x0000002726a5723e */ /* 0x000fe400000000ff */
[----:B------:R-:W-:-:S02]  /*175c0*/  PRMT R39, R168, 0x7632, R39 ;  /* 0x00007632a8277816 */ /* 0x000fc40000000027 */
[----:B------:R-:W-:Y:S02]  /*175d0*/  PRMT R40, R168, 0x7610, R40 ;  /* 0x00007610a8287816 */ /* 0x000fe40000000028 */
[C---:B------:R-:W-:Y:S02]  /*175e0*/  PRMT R38, R152.reuse, 0x7610, R38 ;  /* 0x0000761098267816 */ /* 0x040fe40000000026 */
[----:B------:R-:W-:Y:S02]  /*175f0*/  PRMT R37, R152, 0x7632, R37 ;  /* 0x0000763298257816 */ /* 0x000fe40000000025 */
[----:B------:R-:W-:Y:S02]  /*17600*/  PRMT R35, R165, 0x7632, R35 ;  /* 0x00007632a5237816 */ /* 0x000fe40000000023 */
[----:B----4-:R-:W-:-:S05]  /*17610*/  LOP3.LUT R2, R177, R195, R30, 0x96, !PT ;  /* 0x000000c3b1027212 */ /* 0x010fca00078e961e */
[----:B------:R-:W-:-:S05]  /*17620*/  IMAD.WIDE.U32 R2, R2, -0x2daee0ad, RZ ;  /* 0xd2511f5302027825 */ /* 0x000fca00078e00ff */
[----:B--2---:R-:W-:Y:S02]  /*17630*/  LOP3.LUT R0, R3, R187, R28, 0x96, !PT ;  /* 0x000000bb03007212 */ /* 0x004fe400078e961c */
[----:B---3--:R-:W-:-:S03]  /*17640*/  LOP3.LUT R3, R33, R186, R176, 0x96, !PT ;  /* 0x000000ba21037212 */ /* 0x008fc600078e96b0 */
        /* <DEDUP_REMOVED lines=9> */
[----:B------:R-:W-:Y:S02]  /*176e0*/  IMAD.MOV.U32 R0, RZ, RZ, R9 ;  /* 0x000000ffff007224 */ /* 0x000fe400078e0009 */
[----:B------:R-:W-:Y:S01]  /*176f0*/  IMAD.WIDE.U32 R8, R3, -0x2daee0ad, RZ ;  /* 0xd2511f5303087825 */ /* 0x000fe200078e00ff */
[----:B------:R-:W-:-:S04]  /*17700*/  LOP3.LUT R5, R7, R157, R2, 0x96, !PT ;  /* 0x0000009d07057212 */ /* 0x000fc800078e9602 */
[----:B------:R-:W-:Y:S01]  /*17710*/  LOP3.LUT R2, R9, R72, R4, 0x96, !PT ;  /* 0x0000004809027212 */ /* 0x000fe200078e9604 */
[----:B------:R-:W-:-:S04]  /*17720*/  IMAD.MOV.U32 R4, RZ, RZ, R0 ;  /* 0x000000ffff047224 */ /* 0x000fc800078e0000 */
[----:B------:R-:W-:-:S05]  /*17730*/  IMAD.WIDE.U32 R2, R2, -0x326172a9, RZ ;  /* 0xcd9e8d5702027825 */ /* 0x000fca00078e00ff */
[----:B------:R-:W-:Y:S01]  /*17740*/  LOP3.LUT R0, R3, R245, R6, 0x96, !PT ;  /* 0x000000f503007212 */ /* 0x000fe200078e9606 */
[----:B------:R-:W-:-:S03]  /*17750*/  IMAD.MOV.U32 R7, RZ, RZ, R4 ;  /* 0x000000ffff077224 */ /* 0x000fc600078e0004 */
[----:B------:R-:W-:-:S04]  /*17760*/  LOP3.LUT R4, R0, 0xff, RZ, 0xc0, !PT ;  /* 0x000000ff00047812 */ /* 0x000fc800078ec0ff */
[----:B------:R-:W-:Y:S01]  /*17770*/  ISETP.GE.U32.AND P1, PT, R200, R4, PT ;  /* 0x00000004c800720c */ /* 0x000fe20003f26070 */
[----:B------:R-:W-:Y:S02]  /*17780*/  IMAD.MOV.U32 R6, RZ, RZ, R210 ;  /* 0x000000ffff067224 */ /* 0x000fe400078e00d2 */
[----:B------:R-:W2:Y:S01]  /*17790*/  LDL.LU R210, [R1+0x248] ;  /* 0x0002480001d27983 */ /* 0x000ea20000300800 */
[----:B------:R-:W-:-:S03]  /*177a0*/  IMAD.MOV.U32 R4, RZ, RZ, R174 ;  /* 0x000000ffff047224 */ /* 0x000fc600078e00ae */
[----:B------:R-:W3:Y:S04]  /*177b0*/  LDL.LU R174, [R1+0x244] ;  /* 0x0002440001ae7983 */ /* 0x000ee80000300800 */
[----:B------:R-:W4:Y:S02]  /*177c0*/  LDL.LU R196, [R1+0x240] ;  /* 0x0002400001c47983 */ /* 0x000f240000300800 */
[----:B------:R-:W-:Y:S02]  /*177d0*/  @!P1 HADD2 R70, -R42.H0_H0, -RZ.H0_H0 ;  /* 0xa00000ff2a469230 */ /* 0x000fe40000000900 */
[----:B------:R1:W-:Y:S02]  /*177e0*/  STL [R1+0x130], R10 ;  /* 0x0001300a01007387 */ /* 0x0003e40000100800 */
[----:B-1----:R-:W-:-:S02]  /*177f0*/  IMAD.MOV.U32 R10, RZ, RZ, R151 ;  /* 0x000000ffff0a7224 */ /* 0x002fc400078e0097 */
[----:B------:R-:W-:Y:S02]  /*17800*/  IMAD.MOV.U32 R151, RZ, RZ, R6 ;  /* 0x000000ffff977224 */ /* 0x000fe400078e0006 */
[----:B------:R-:W-:Y:S02]  /*17810*/  IMAD.MOV.U32 R6, RZ, RZ, R7 ;  /* 0x000000ffff067224 */ /* 0x000fe400078e0007 */
[----:B------:R-:W-:Y:S01]  /*17820*/  IMAD.MOV.U32 R7, RZ, RZ, R72 ;  /* 0x000000ffff077224 */ /* 0x000fe200078e0048 */
[----:B------:R-:W-:Y:S02]  /*17830*/  PRMT R72, R42, 0x5410, R41 ;  /* 0x000054102a487816 */ /* 0x000fe40000000029 */
[----:B------:R-:W-:Y:S01]  /*17840*/  @!P1 PRMT R42, R70, 0x5410, RZ ;  /* 0x00005410462a9816 */ /* 0x000fe200000000ff */
[----:B------:R-:W-:Y:S01]  /*17850*/  IMAD.MOV.U32 R70, RZ, RZ, R4 ;  /* 0x000000ffff467224 */ /* 0x000fe200078e0004 */
[----:B------:R-:W-:-:S04]  /*17860*/  LOP3.LUT R4, R0, 0xffff, RZ, 0xc0, !PT ;  /* 0x0000ffff00047812 */ /* 0x000fc800078ec0ff */
[----:B------:R-:W-:-:S04]  /*17870*/  SHF.R.U32.HI R4, RZ, 0x8, R4 ;  /* 0x00000008ff047819 */ /* 0x000fc80000011604 */
[----:B------:R-:W-:-:S04]  /*17880*/  LOP3.LUT R4, R4, 0xffff, RZ, 0xc0, !PT ;  /* 0x0000ffff04047812 */ /* 0x000fc800078ec0ff */
[----:B------:R-:W-:Y:S02]  /*17890*/  ISETP.GE.U32.AND P1, PT, R200, R4, PT ;  /* 0x00000004c800720c */ /* 0x000fe40003f26070 */
[----:B------:R-:W-:-:S11]  /*178a0*/  SHF.R.U32.HI R4, RZ, 0x18, R0 ;  /* 0x00000018ff047819 */ /* 0x000fd60000011600 */
[----:B------:R-:W-:-:S05]  /*178b0*/  @!P1 HADD2 R71, -R41.H0_H0, -RZ.H0_H0 ;  /* 0xa00000ff29479230 */ /* 0x000fca0000000900 */
[----:B------:R-:W-:Y:S02]  /*178c0*/  @!P1 PRMT R41, R71, 0x5410, RZ ;  /* 0x0000541047299816 */ /* 0x000fe400000000ff */
[----:B------:R-:W-:Y:S02]  /*178d0*/  ISETP.GE.U32.AND P1, PT, R200, R4, PT ;  /* 0x00000004c800720c */ /* 0x000fe40003f26070 */
[----:B------:R-:W-:-:S04]  /*178e0*/  SHF.R.U32.HI R0, RZ, 0x10, R0 ;  /* 0x00000010ff007819 */ /* 0x000fc80000011600 */
[----:B------:R-:W-:Y:S01]  /*178f0*/  LOP3.LUT R0, R0, 0xff, RZ, 0xc0, !PT ;  /* 0x000000ff00007812 */ /* 0x000fe200078ec0ff */
[----:B------:R-:W-:-:S03]  /*17900*/  IMAD.MOV.U32 R71, RZ, RZ, R73 ;  /* 0x000000ffff477224 */ /* 0x000fc600078e0049 */
[----:B------:R-:W-:-:S03]  /*17910*/  ISETP.GE.U32.AND P2, PT, R200, R0, PT ;  /* 0x00000000c800720c */ /* 0x000fc60003f46070 */
[----:B------:R-:W-:Y:S01]  /*17920*/  @!P1 HADD2 R76, -R39.H0_H0, -RZ.H0_H0 ;  /* 0xa00000ff274c9230 */ /* 0x000fe20000000900 */
[----:B------:R-:W-:Y:S02]  /*17930*/  LOP3.LUT R0, R2, 0xff, RZ, 0xc0, !PT ;  /* 0x000000ff02007812 */ /* 0x000fe400078ec0ff */
[----:B------:R-:W-:Y:S02]  /*17940*/  PRMT R73, R40, 0x5410, R39 ;  /* 0x0000541028497816 */ /* 0x000fe40000000027 */
[----:B------:R-:W-:Y:S02]  /*17950*/  @!P1 PRMT R39, R76, 0x5410, RZ ;  /* 0x000054104c279816 */ /* 0x000fe400000000ff */
[----:B------:R-:W-:Y:S02]  /*17960*/  ISETP.GE.U32.AND P1, PT, R200, R0, PT ;  /* 0x00000000c800720c */ /* 0x000fe40003f26070 */
[----:B------:R-:W-:-:S04]  /*17970*/  LOP3.LUT R0, R2, 0xffff, RZ, 0xc0, !PT ;  /* 0x0000ffff02007812 */ /* 0x000fc800078ec0ff */
[----:B------:R-:W-:Y:S01]  /*17980*/  SHF.R.U32.HI R0, RZ, 0x8, R0 ;  /* 0x00000008ff007819 */ /* 0x000fe20000011600 */
[----:B------:R-:W-:Y:S01]  /*17990*/  IMAD.MOV.U32 R4, RZ, RZ, R71 ;  /* 0x000000ffff047224 */ /* 0x000fe200078e0047 */
[----:B------:R-:W-:Y:S02]  /*179a0*/  PRMT R71, R38, 0x5410, R37 ;  /* 0x0000541026477816 */ /* 0x000fe40000000025 */
[----:B------:R-:W-:-:S03]  /*179b0*/  LOP3.LUT R0, R0, 0xffff, RZ, 0xc0, !PT ;  /* 0x0000ffff00007812 */ /* 0x000fc600078ec0ff */
[----:B------:R-:W-:-:S05]  /*179c0*/  @!P1 HADD2 R82, -R38.H0_H0, -RZ.H0_H0 ;  /* 0xa00000ff26529230 */ /* 0x000fca0000000900 */
[----:B------:R-:W-:Y:S02]  /*179d0*/  @!P1 PRMT R38, R82, 0x5410, RZ ;  /* 0x0000541052269816 */ /* 0x000fe400000000ff */
[----:B------:R-:W-:Y:S02]  /*179e0*/  ISETP.GE.U32.AND P1, PT, R200, R0, PT ;  /* 0x00000000c800720c */ /* 0x000fe40003f26070 */
[--C-:B------:R-:W-:Y:S02]  /*179f0*/  SHF.R.U32.HI R0, RZ, 0x10, R2.reuse ;  /* 0x00000010ff007819 */ /* 0x100fe40000011602 */
[----:B------:R-:W-:-:S09]  /*17a00*/  SHF.R.U32.HI R2, RZ, 0x18, R2 ;  /* 0x00000018ff027819 */ /* 0x000fd20000011602 */
[----:B------:R-:W-:-:S05]  /*17a10*/  @!P1 HADD2 R83, -R37.H0_H0, -RZ.H0_H0 ;  /* 0xa00000ff25539230 */ /* 0x000fca0000000900 */
[----:B------:R-:W-:Y:S02]  /*17a20*/  @!P1 PRMT R37, R83, 0x5410, RZ ;  /* 0x0000541053259816 */ /* 0x000fe400000000ff */
[----:B------:R-:W-:Y:S01]  /*17a30*/  ISETP.GE.U32.AND P1, PT, R200, R2, PT ;  /* 0x00000002c800720c */ /* 0x000fe20003f26070 */
[----:B------:R-:W-:Y:S01]  /*17a40*/  @!P2 HADD2 R77, -R40.H0_H0, -RZ.H0_H0 ;  /* 0xa00000ff284da230 */ /* 0x000fe20000000900 */
[----:B------:R-:W-:Y:S01]  /*17a50*/  LOP3.LUT R0, R0, 0xff, RZ, 0xc0, !PT ;  /* 0x000000ff00007812 */ /* 0x000fe200078ec0ff */
[----:B------:R-:W-:-:S03]  /*17a60*/  IMAD.WIDE.U32 R2, R5, -0x2daee0ad, RZ ;  /* 0xd2511f5305027825 */ /* 0x000fc600078e00ff */
[----:B------:R-:W-:Y:S02]  /*17a70*/  @!P2 PRMT R40, R77, 0x5410, RZ ;  /* 0x000054104d28a816 */ /* 0x000fe400000000ff */
[----:B------:R-:W-:Y:S02]  /*17a80*/  ISETP.GE.U32.AND P2, PT, R200, R0, PT ;  /* 0x00000000c800720c */ /* 0x000fe40003f46070 */
[----:B------:R-:W-:Y:S02]  /*17a90*/  LOP3.LUT R0, R3, R246, R8, 0x96, !PT ;  /* 0x000000f603007212 */ /* 0x000fe400078e9608 */
[----:B------:R-:W-:Y:S01]  /*17aa0*/  PRMT R36, R165, 0x7610, R36 ;  /* 0x00007610a5247816 */ /* 0x000fe20000000024 */
[----:B------:R-:W-:Y:S02]  /*17ab0*/  @!P1 HADD2 R87, -R35.H0_H0, -RZ.H0_H0 ;  /* 0xa00000ff23579230 */ /* 0x000fe40000000900 */
        /* <DEDUP_REMOVED lines=21> */
[C---:B------:R-:W-:Y:S01]  /*17c10*/  PRMT R25, R169.reuse, 0x7632, R25 ;  /* 0x00007632a9197816 */ /* 0x040fe20000000019 */
[----:B------:R-:W-:Y:S01]  /*17c20*/  @!P2 HADD2 R86, -R36.H0_H0, -RZ.H0_H0 ;  /* 0xa00000ff2456a230 */ /* 0x000fe20000000900 */
[----:B------:R-:W-:Y:S02]  /*17c30*/  PRMT R26, R169, 0x7610, R26 ;  /* 0x00007610a91a7816 */ /* 0x000fe4000000001a */
[----:B------:R-:W-:Y:S02]  /*17c40*/  LOP3.LUT R0, R2, 0xff, RZ, 0xc0, !PT ;  /* 0x000000ff02007812 */ /* 0x000fe400078ec0ff */
[----:B------:R-:W-:Y:S01]  /*17c50*/  @!P2 PRMT R36, R86, 0x5410, RZ ;  /* 0x000054105624a816 */ /* 0x000fe200000000ff */
[----:B------:R-:W-:-:S04]  /*17c60*/  IMAD.MOV.U32 R86, RZ, RZ, R157 ;  /* 0x000000ffff567224 */ /* 0x000fc800078e009d */
[----:B------:R-:W-:Y:S01]  /*17c70*/  @!P1 HADD2 R93, -R25.H0_H0, -RZ.H0_H0 ;  /* 0xa00000ff195d9230 */ /* 0x000fe20000000900 */
[----:B------:R-:W-:-:S04]  /*17c80*/  PRMT R157, R26, 0x5410, R25 ;  /* 0x000054101a9d7816 */ /* 0x000fc80000000019 */
[----:B------:R-:W-:Y:S02]  /*17c90*/  @!P1 PRMT R25, R93, 0x5410, RZ ;  /* 0x000054105d199816 */ /* 0x000fe400000000ff */
[----:B------:R-:W-:Y:S02]  /*17ca0*/  ISETP.GE.U32.AND P1, PT, R200, R0, PT ;  /* 0x00000000c800720c */ /* 0x000fe40003f26070 */
[----:B------:R-:W-:Y:S02]  /*17cb0*/  LOP3.LUT R0, R2, 0xffff, RZ, 0xc0, !PT ;  /* 0x0000ffff02007812 */ /* 0x000fe400078ec0ff */
[C---:B------:R-:W-:Y:S02]  /*17cc0*/  PRMT R24, R119.reuse, 0x7610, R24 ;  /* 0x0000761077187816 */ /* 0x040fe40000000018 */
[----:B------:R-:W-:Y:S02]  /*17cd0*/  SHF.R.U32.HI R0, RZ, 0x8, R0 ;  /* 0x00000008ff007819 */ /* 0x000fe40000011600 */
[----:B------:R-:W-:-:S02]  /*17ce0*/  PRMT R21, R119, 0x7632, R21 ;  /* 0x0000763277157816 */ /* 0x000fc40000000015 */
[----:B------:R-:W-:-:S03]  /*17cf0*/  LOP3.LUT R0, R0, 0xffff, RZ, 0xc0, !PT ;  /* 0x0000ffff00007812 */ /* 0x000fc600078ec0ff */
[----:B------:R-:W-:Y:S01]  /*17d00*/  @!P1 HADD2 R98, -R24.H0_H0, -RZ.H0_H0 ;  /* 0xa00000ff18629230 */ /* 0x000fe20000000900 */
[----:B------:R-:W-:Y:S01]  /*17d10*/  PRMT R156, R24, 0x5410, R21 ;  /* 0x00005410189c7816 */ /* 0x000fe20000000015 */
[----:B------:R-:W-:-:S03]  /*17d20*/  IMAD.MOV.U32 R82, RZ, RZ, R30 ;  /* 0x000000ffff527224 */ /* 0x000fc600078e001e */
[----:B------:R-:W-:Y:S02]  /*17d30*/  @!P1 PRMT R24, R98, 0x5410, RZ ;  /* 0x0000541062189816 */ /* 0x000fe400000000ff */
[----:B------:R-:W-:Y:S02]  /*17d40*/  ISETP.GE.U32.AND P1, PT, R200, R0, PT ;  /* 0x00000000c800720c */ /* 0x000fe40003f26070 */
[----:B------:R-:W-:Y:S01]  /*17d50*/  SHF.R.U32.HI R0, RZ, 0x10, R2 ;  /* 0x00000010ff007819 */ /* 0x000fe20000011602 */
[----:B------:R-:W-:Y:S02]  /*17d60*/  IMAD.MOV.U32 R119, RZ, RZ, R86 ;  /* 0x000000ffff777224 */ /* 0x000fe400078e0056 */
[----:B------:R-:W-:Y:S01]  /*17d70*/  IMAD.MOV.U32 R86, RZ, RZ, R82 ;  /* 0x000000ffff567224 */ /* 0x000fe200078e0052 */
[----:B------:R-:W-:Y:S02]  /*17d80*/  LOP3.LUT R0, R0, 0xff, RZ, 0xc0, !PT ;  /* 0x000000ff00007812 */ /* 0x000fe400078ec0ff */
[----:B------:R-:W-:-:S02]  /*17d90*/  LOP3.LUT R4, R4, 0xff, RZ, 0xc0, !PT ;  /* 0x000000ff04047812 */ /* 0x000fc400078ec0ff */
[C---:B------:R-:W-:Y:S02]  /*17da0*/  ISETP.GE.U32.AND P3, PT, R200.reuse, R0, PT ;  /* 0x00000000c800720c */ /* 0x040fe40003f66070 */
[----:B------:R-:W-:Y:S02]  /*17db0*/  LOP3.LUT R0, R15, R195, R86, 0x96, !PT ;  /* 0x000000c30f007212 */ /* 0x000fe400078e9656 */
[----:B------:R-:W-:Y:S01]  /*17dc0*/  ISETP.GE.U32.AND P2, PT, R200, R4, PT ;  /* 0x00000004c800720c */ /* 0x000fe20003f46070 */
[----:B------:R-:W-:Y:S02]  /*17dd0*/  IMAD.MOV.U32 R76, RZ, RZ, R48 ;  /* 0x000000ffff4c7224 */ /* 0x000fe400078e0030 */
[----:B------:R-:W-:-:S04]  /*17de0*/  IMAD.WIDE.U32 R4, R0, -0x2daee0ad, RZ ;  /* 0xd2511f5300047825 */ /* 0x000fc800078e00ff */
[----:B------:R-:W-:Y:S01]  /*17df0*/  IMAD.MOV.U32 R82, RZ, RZ, R76 ;  /* 0x000000ffff527224 */ /* 0x000fe200078e004c */
[----:B------:R-:W-:Y:S01]  /*17e00*/  LOP3.LUT R0, R5, R187, R28, 0x96, !PT ;  /* 0x000000bb05007212 */ /* 0x000fe200078e961c */
[----:B------:R-:W-:Y:S02]  /*17e10*/  IMAD.MOV.U32 R76, RZ, RZ, R168 ;  /* 0x000000ffff4c7224 */ /* 0x000fe400078e00a8 */
[----:B------:R-:W-:Y:S02]  /*17e20*/  IMAD.MOV.U32 R168, RZ, RZ, R10 ;  /* 0x000000ffffa87224 */ /* 0x000fe400078e000a */
[----:B------:R-:W-:Y:S02]  /*17e30*/  IMAD.MOV.U32 R98, RZ, RZ, R165 ;  /* 0x000000ffff627224 */ /* 0x000fe400078e00a5 */
[----:B------:R-:W-:Y:S02]  /*17e40*/  IMAD.MOV.U32 R10, RZ, RZ, R151 ;  /* 0x000000ffff0a7224 */ /* 0x000fe400078e0097 */
[----:B------:R-:W-:-:S02]  /*17e50*/  IMAD.MOV.U32 R151, RZ, RZ, R6 ;  /* 0x000000ffff977224 */ /* 0x000fc400078e0006 */
[----:B------:R-:W-:Y:S02]  /*17e60*/  IMAD.MOV.U32 R165, RZ, RZ, R7 ;  /* 0x000000ffffa57224 */ /* 0x000fe400078e0007 */
[----:B------:R-:W-:Y:S02]  /*17e70*/  @!P2 HADD2 R92, -R26.H0_H0, -RZ.H0_H0 ;  /* 0xa00000ff1a5ca230 */ /* 0x000fe40000000900 */
[----:B------:R-:W-:Y:S01]  /*17e80*/  IMAD.WIDE.U32 R6, R0, -0x326172a9, RZ ;  /* 0xcd9e8d5700067825 */ /* 0x000fe200078e00ff */
[----:B------:R-:W-:-:S03]  /*17e90*/  LOP3.LUT R3, R33, R186, R14, 0x96, !PT ;  /* 0x000000ba21037212 */ /* 0x000fc600078e960e */
[----:B------:R-:W-:Y:S02]  /*17ea0*/  IMAD.MOV.U32 R77, RZ, RZ, R49 ;  /* 0x000000ffff4d7224 */ /* 0x000fe400078e0031 */
[----:B------:R-:W2:Y:S01]  /*17eb0*/  LDL.LU.64 R48, [R1+0x238] ;  /* 0x0002380001307983 */ /* 0x000ea20000300a00 */
[----:B------:R-:W-:Y:S01]  /*17ec0*/  IMAD.MOV.U32 R83, RZ, RZ, R31 ;  /* 0x000000ffff537224 */ /* 0x000fe200078e001f */
[----:B------:R-:W-:Y:S02]  /*17ed0*/  LOP3.LUT R0, R7, R163, R32, 0x96, !PT ;  /* 0x000000a307007212 */ /* 0x000fe400078e9620 */
[----:B------:R-:W3:Y:S01]  /*17ee0*/  LDL.LU.64 R30, [R1+0x230] ;  /* 0x00023000011e7983 */ /* 0x000ee20000300a00 */
[----:B------:R-:W-:Y:S01]  /*17ef0*/  @!P2 PRMT R26, R92, 0x5410, RZ ;  /* 0x000054105c1aa816 */ /* 0x000fe200000000ff */
[----:B------:R-:W-:Y:S02]  /*17f00*/  IMAD.MOV.U32 R88, RZ, RZ, R188 ;  /* 0x000000ffff587224 */ /* 0x000fe400078e00bc */
[----:B------:R-:W4:Y:S01]  /*17f10*/  LDL.LU.64 R28, [R1+0x228] ;  /* 0x00022800011c7983 */ /* 0x000f220000300a00 */
[----:B------:R-:W-:-:S03]  /*17f20*/  IMAD.MOV.U32 R188, RZ, RZ, R222 ;  /* 0x000000ffffbc7224 */ /* 0x000fc600078e00de */
[----:B------:R-:W4:Y:S04]  /*17f30*/  LDL.LU.64 R32, [R1+0x220] ;  /* 0x0002200001207983 */ /* 0x000f280000300a00 */
[----:B------:R-:W4:Y:S04]  /*17f40*/  LDL R92, [R1+0x160] ;  /* 0x00016000015c7983 */ /* 0x000f280000100800 */
[----:B------:R-:W4:Y:S01]  /*17f50*/  LDL.LU R222, [R1+0x1b4] ;  /* 0x0001b40001de7983 */ /* 0x000f220000300800 */
[----:B------:R-:W-:Y:S02]  /*17f60*/  @!P1 HADD2 R99, -R21.H0_H0, -RZ.H0_H0 ;  /* 0xa00000ff15639230 */ /* 0x000fe40000000900 */
[----:B------:R-:W-:-:S03]  /*17f70*/  IMAD.WIDE.U32 R8, R3, -0x2daee0ad, RZ ;  /* 0xd2511f5303087825 */ /* 0x000fc600078e00ff */
[----:B------:R-:W-:Y:S01]  /*17f80*/  @!P1 PRMT R21, R99, 0x5410, RZ ;  /* 0x0000541063159816 */ /* 0x000fe200000000ff */
[----:B------:R-:W-:Y:S01]  /*17f90*/  IMAD.MOV.U32 R99, RZ, RZ, R152 ;  /* 0x000000ffff637224 */ /* 0x000fe200078e0098 */
[----:B------:R-:W-:Y:S01]  /*17fa0*/  LOP3.LUT R3, R9, R193, R4, 0x96, !PT ;  /* 0x000000c109037212 */ /* 0x000fe200078e9604 */
[----:B------:R-:W-:-:S05]  /*17fb0*/  IMAD.WIDE.U32 R4, R0, -0x2daee0ad, RZ ;  /* 0xd2511f5300047825 */ /* 0x000fca00078e00ff */
[----:B------:R-:W-:Y:S01]  /*17fc0*/  LOP3.LUT R5, R5, R99, R8, 0x96, !PT ;  /* 0x0000006305057212 */ /* 0x000fe200078e9608 */
        /* <DEDUP_REMOVED lines=11> */
[----:B------:R-:W-:Y:S01]  /*18080*/  IMAD.WIDE.U32 R10, R0, -0x2daee0ad, RZ ;  /* 0xd2511f53000a7825 */ /* 0x000fe200078e00ff */
[----:B------:R-:W-:-:S04]  /*18090*/  SHF.R.U32.HI R6, RZ, 0x18, R2 ;  /* 0x00000018ff067819 */ /* 0x000fc80000011602 */
[----:B------:R-:W-:Y:S01]  /*180a0*/  LOP3.LUT R3, R11, R165, R4, 0x96, !PT ;  /* 0x000000a50b037212 */ /* 0x000fe200078e9604 */
[----:B------:R-:W-:-:S04]  /*180b0*/  IMAD.WIDE.U32 R4, R5, -0x326172a9, RZ ;  /* 0xcd9e8d5705047825 */ /* 0x000fc800078e00ff */
[----:B------:R-:W-:-:S05]  /*180c0*/  IMAD.WIDE.U32 R2, R3, -0x326172a9, RZ ;  /* 0xcd9e8d5703027825 */ /* 0x000fca00078e00ff */
[----:B------:R-:W-:-:S04]  /*180d0*/  LOP3.LUT R0, R3, R245, R4, 0x96, !PT ;  /* 0x000000f503007212 */ /* 0x000fc800078e9604 */
[----:B------:R-:W-:-:S04]  /*180e0*/  LOP3.LUT R4, R0, 0xff, RZ, 0xc0, !PT ;  /* 0x000000ff00047812 */ /* 0x000fc800078ec0ff */
[----:B------:R-:W-:Y:S02]  /*180f0*/  ISETP.GE.U32.AND P1, PT, R200, R4, PT ;  /* 0x00000004c800720c */ /* 0x000fe40003f26070 */
[----:B------:R-:W-:Y:S02]  /*18100*/  LOP3.LUT R4, R0, 0xffff, RZ, 0xc0, !PT ;  /* 0x0000ffff00047812 */ /* 0x000fe400078ec0ff */
[C---:B------:R-:W-:Y:S01]  /*18110*/  PRMT R18, R107.reuse, 0x7610, R18 ;  /* 0x000076106b127816 */ /* 0x040fe20000000012 */
[----:B------:R-:W-:Y:S01]  /*18120*/  IMAD.MOV.U32 R87, RZ, RZ, R83 ;  /* 0x000000ffff577224 */ /* 0x000fe200078e0053 */
[----:B------:R-:W-:Y:S01]  /*18130*/  SHF.R.U32.HI R4, RZ, 0x8, R4 ;  /* 0x00000008ff047819 */ /* 0x000fe20000011604 */
[----:B------:R-:W-:Y:S01]  /*18140*/  IMAD.MOV.U32 R83, RZ, RZ, R152 ;  /* 0x000000ffff537224 */ /* 0x000fe200078e0098 */
[----:B------:R-:W-:Y:S01]  /*18150*/  F2FP.F16.F32.PACK_AB R97, R16, R17 ;  /* 0x000000111061723e */ /* 0x000fe200000000ff */
[----:B------:R-:W-:Y:S01]  /*18160*/  IMAD.MOV.U32 R152, RZ, RZ, R151 ;  /* 0x000000ffff987224 */ /* 0x000fe200078e0097 */
[----:B------:R-:W-:Y:S01]  /*18170*/  PRMT R17, R107, 0x7632, R17 ;  /* 0x000076326b117816 */ /* 0x000fe20000000011 */
[----:B------:R-:W-:-:S02]  /*18180*/  IMAD.MOV.U32 R151, RZ, RZ, R114 ;  /* 0x000000ffff977224 */ /* 0x000fc400078e0072 */
[----:B------:R-:W-:Y:S02]  /*18190*/  @!P1 HADD2 R109, -R18.H0_H0, -RZ.H0_H0 ;  /* 0xa00000ff126d9230 */ /* 0x000fe40000000900 */
[----:B------:R-:W-:Y:S01]  /*181a0*/  IMAD.MOV.U32 R114, RZ, RZ, R206 ;  /* 0x000000ffff727224 */ /* 0x000fe200078e00ce */
[----:B------:R-:W-:Y:S01]  /*181b0*/  LOP3.LUT R4, R4, 0xffff, RZ, 0xc0, !PT ;  /* 0x0000ffff04047812 */ /* 0x000fe200078ec0ff */
[----:B------:R-:W-:Y:S01]  /*181c0*/  IMAD.MOV.U32 R206, RZ, RZ, R202 ;  /* 0x000000ffffce7224 */ /* 0x000fe200078e00ca */
[----:B------:R-:W-:Y:S02]  /*181d0*/  PRMT R202, R18, 0x5410, R17 ;  /* 0x0000541012ca7816 */ /* 0x000fe40000000011 */
[----:B------:R-:W-:Y:S02]  /*181e0*/  @!P1 PRMT R18, R109, 0x5410, RZ ;  /* 0x000054106d129816 */ /* 0x000fe400000000ff */
[----:B------:R-:W-:Y:S02]  /*181f0*/  ISETP.GE.U32.AND P1, PT, R200, R4, PT ;  /* 0x00000004c800720c */ /* 0x000fe40003f26070 */
[----:B------:R-:W-:-:S02]  /*18200*/  SHF.R.U32.HI R4, RZ, 0x10, R0 ;  /* 0x00000010ff047819 */ /* 0x000fc40000011600 */
[----:B------:R-:W-:-:S09]  /*18210*/  SHF.R.U32.HI R0, RZ, 0x18, R0 ;  /* 0x00000018ff007819 */ /* 0x000fd20000011600 */
[----:B------:R-:W-:-:S05]  /*18220*/  @!P1 HADD2 R113, -R17.H0_H0, -RZ.H0_H0 ;  /* 0xa00000ff11719230 */ /* 0x000fca0000000900 */
[----:B------:R-:W-:Y:S02]  /*18230*/  @!P1 PRMT R17, R113, 0x5410, RZ ;  /* 0x0000541071119816 */ /* 0x000fe400000000ff */
[----:B------:R-:W-:Y:S02]  /*18240*/  ISETP.GE.U32.AND P1, PT, R200, R0, PT ;  /* 0x00000000c800720c */ /* 0x000fe40003f26070 */
[C---:B------:R-:W-:Y:S02]  /*18250*/  PRMT R15, R110.reuse, 0x7632, R15 ;  /* 0x000076326e0f7816 */ /* 0x040fe4000000000f */
[----:B------:R-:W-:Y:S02]  /*18260*/  PRMT R16, R110, 0x7610, R16 ;  /* 0x000076106e107816 */ /* 0x000fe40000000010 */
        /* <DEDUP_REMOVED lines=16> */
[----:B------:R-:W-:Y:S01]  /*18370*/  IMAD.MOV.U32 R86, RZ, RZ, R82 ;  /* 0x000000ffff567224 */ /* 0x000fe200078e0052 */
[----:B------:R-:W-:Y:S01]  /*18380*/  PRMT R20, R122, 0x7610, R20 ;  /* 0x000076107a147816 */ /* 0x000fe20000000014 */
[----:B------:R-:W-:-:S02]  /*18390*/  IMAD.MOV.U32 R82, RZ, RZ, R168 ;  /* 0x000000ffff527224 */ /* 0x000fc400078e00a8 */
[----:B------:R-:W-:Y:S02]  /*183a0*/  @!P2 HADD2 R112, -R19.H0_H0, -RZ.H0_H0 ;  /* 0xa00000ff1370a230 */ /* 0x000fe40000000900 */
[----:B------:R-:W-:Y:S01]  /*183b0*/  IMAD.MOV.U32 R168, RZ, RZ, R149 ;  /* 0x000000ffffa87224 */ /* 0x000fe200078e0095 */
[----:B------:R-:W-:Y:S01]  /*183c0*/  LOP3.LUT R4, R4, 0xff, RZ, 0xc0, !PT ;  /* 0x000000ff04047812 */ /* 0x000fe200078ec0ff */
[----:B------:R-:W-:Y:S02]  /*183d0*/  IMAD.MOV.U32 R149, RZ, RZ, R115 ;  /* 0x000000ffff957224 */ /* 0x000fe400078e0073 */
[----:B------:R-:W-:Y:S01]  /*183e0*/  IMAD.MOV.U32 R115, RZ, RZ, R160 ;  /* 0x000000ffff737224 */ /* 0x000fe200078e00a0 */
[----:B------:R-:W-:Y:S02]  /*183f0*/  PRMT R160, R20, 0x5410, R19 ;  /* 0x0000541014a07816 */ /* 0x000fe40000000013 */
[----:B------:R-:W-:Y:S02]  /*18400*/  @!P2 PRMT R19, R112, 0x5410, RZ ;  /* 0x000054107013a816 */ /* 0x000fe400000000ff */
[----:B------:R-:W-:Y:S01]  /*18410*/  ISETP.GE.U32.AND P2, PT, R200, R4, PT ;  /* 0x00000004c800720c */ /* 0x000fe20003f46070 */
[----:B------:R-:W-:Y:S01]  /*18420*/  @!P1 HADD2 R121, -R13.H0_H0, -RZ.H0_H0 ;  /* 0xa00000ff0d799230 */ /* 0x000fe20000000900 */
[----:B------:R-:W-:-:S02]  /*18430*/  SHF.R.U32.HI R0, RZ, 0x10, R2 ;  /* 0x00000010ff007819 */ /* 0x000fc40000011602 */
[----:B------:R-:W-:Y:S02]  /*18440*/  SHF.R.U32.HI R2, RZ, 0x18, R2 ;  /* 0x00000018ff027819 */ /* 0x000fe40000011602 */
[----:B------:R-:W-:Y:S02]  /*18450*/  @!P1 PRMT R13, R121, 0x5410, RZ ;  /* 0x00005410790d9816 */ /* 0x000fe400000000ff */
[----:B------:R-:W-:Y:S02]  /*18460*/  ISETP.GE.U32.AND P1, PT, R200, R2, PT ;  /* 0x00000002c800720c */ /* 0x000fe40003f26070 */
[----:B------:R-:W-:-:S03]  /*18470*/  LOP3.LUT R5, R5, R119, R8, 0x96, !PT ;  /* 0x0000007705057212 */ /* 0x000fc600078e9608 */
[----:B------:R-:W-:Y:S01]  /*18480*/  @!P2 HADD2 R117, -R16.H0_H0, -RZ.H0_H0 ;  /* 0xa00000ff1075a230 */ /* 0x000fe20000000900 */
[----:B------:R-:W-:Y:S01]  /*18490*/  LOP3.LUT R0, R0, 0xff, RZ, 0xc0, !PT ;  /* 0x000000ff00007812 */ /* 0x000fe200078ec0ff */
[----:B------:R-:W-:Y:S01]  /*184a0*/  IMAD.WIDE.U32 R2, R5, -0x2daee0ad, RZ ;  /* 0xd2511f5305027825 */ /* 0x000fe200078e00ff */
[----:B------:R-:W-:Y:S02]  /*184b0*/  PRMT R11, R101, 0x7632, R11 ;  /* 0x00007632650b7816 */ /* 0x000fe4000000000b */
[----:B------:R-:W-:Y:S02]  /*184c0*/  @!P2 PRMT R16, R117, 0x5410, RZ ;  /* 0x000054107510a816 */ /* 0x000fe400000000ff */
[----:B------:R-:W-:Y:S02]  /*184d0*/  ISETP.GE.U32.AND P2, PT, R200, R0, PT ;  /* 0x00000000c800720c */ /* 0x000fe40003f46070 */
[----:B------:R-:W-:Y:S01]  /*184e0*/  LOP3.LUT R0, R3, R246, R10, 0x96, !PT ;  /* 0x000000f603007212 */ /* 0x000fe200078e960a */
[----:B------:R-:W-:Y:S01]  /*184f0*/  @!P1 HADD2 R126, -R11.H0_H0, -RZ.H0_H0 ;  /* 0xa00000ff0b7e9230 */ /* 0x000fe20000000900 */
[----:B------:R-:W-:-:S02]  /*18500*/  PRMT R12, R101, 0x7610, R12 ;  /* 0x00007610650c7816 */ /* 0x000fc4000000000c */
[----:B------:R-:W-:Y:S02]  /*18510*/  LOP3.LUT R4, R0, 0xff, RZ, 0xc0, !PT ;  /* 0x000000ff00047812 */ /* 0x000fe400078ec0ff */
[----:B------:R-:W-:Y:S02]  /*18520*/  PRMT R101, R12, 0x5410, R11 ;  /* 0x000054100c657816 */ /* 0x000fe4000000000b */
[----:B------:R-:W-:Y:S02]  /*18530*/  @!P1 PRMT R11, R126, 0x5410, RZ ;  /* 0x000054107e0b9816 */ /* 0x000fe400000000ff */
[----:B------:R-:W-:Y:S02]  /*18540*/  ISETP.GE.U32.AND P1, PT, R200, R4, PT ;  /* 0x00000004c800720c */ /* 0x000fe40003f26070 */
[----:B------:R-:W-:Y:S02]  /*18550*/  LOP3.LUT R4, R0, 0xffff, RZ, 0xc0, !PT ;  /* 0x0000ffff00047812 */ /* 0x000fe400078ec0ff */
[----:B------:R-:W-:-:S02]  /*18560*/  PRMT R10, R96, 0x7610, R10 ;  /* 0x00007610600a7816 */ /* 0x000fc4000000000a */
[----:B------:R-:W-:Y:S01]  /*18570*/  SHF.R.U32.HI R4, RZ, 0x8, R4 ;  /* 0x00000008ff047819 */ /* 0x000fe20000011604 */
[----:B------:R-:W-:Y:S01]  /*18580*/  IMAD.MOV.U32 R122, RZ, RZ, R165 ;  /* 0x000000ffff7a7224 */ /* 0x000fe200078e00a5 */
[----:B------:R-:W-:Y:S01]  /*18590*/  PRMT R9, R96, 0x7632, R9 ;  /* 0x0000763260097816 */ /* 0x000fe20000000009 */
[----:B------:R-:W-:Y:S01]  /*185a0*/  IMAD.MOV.U32 R165, RZ, RZ, R189 ;  /* 0x000000ffffa57224 */ /* 0x000fe200078e00bd */
[----:B------:R-:W-:Y:S01]  /*185b0*/  LOP3.LUT R4, R4, 0xffff, RZ, 0xc0, !PT ;  /* 0x0000ffff04047812 */ /* 0x000fe200078ec0ff */
[----:B------:R-:W-:Y:S02]  /*185c0*/  IMAD.MOV.U32 R169, RZ, RZ, R136 ;  /* 0x000000ffffa97224 */ /* 0x000fe400078e0088 */
[----:B------:R-:W-:Y:S02]  /*185d0*/  @!P1 HADD2 R128, -R10.H0_H0, -RZ.H0_H0 ;  /* 0xa00000ff0a809230 */ /* 0x000fe40000000900 */
[----:B------:R-:W-:Y:S02]  /*185e0*/  IMAD.MOV.U32 R189, RZ, RZ, R223 ;  /* 0x000000ffffbd7224 */ /* 0x000fe400078e00df */
[----:B------:R-:W-:Y:S01]  /*185f0*/  IMAD.MOV.U32 R136, RZ, RZ, R216 ;  /* 0x000000ffff887224 */ /* 0x000fe200078e00d8 */
[----:B------:R-:W-:-:S02]  /*18600*/  PRMT R216, R10, 0x5410, R9 ;  /* 0x000054100ad87816 */ /* 0x000fc40000000009 */
        /* <DEDUP_REMOVED lines=8> */
[----:B------:R-:W-:Y:S01]  /*18690*/  IMAD.MOV.U32 R109, RZ, RZ, R87 ;  /* 0x000000ffff6d7224 */ /* 0x000fe200078e0057 */
[----:B------:R-:W-:Y:S01]  /*186a0*/  PRMT R8, R97, 0x7610, R8 ;  /* 0x0000761061087816 */ /* 0x000fe20000000008 */
[----:B------:R-:W-:Y:S01]  /*186b0*/  IMAD.MOV.U32 R87, RZ, RZ, R82 ;  /* 0x000000ffff577224 */ /* 0x000fe200078e0052 */
[----:B------:R-:W-:Y:S01]  /*186c0*/  LOP3.LUT R0, R2, 0xff, RZ, 0xc0, !PT ;  /* 0x000000ff02007812 */ /* 0x000fe200078ec0ff */
[----:B------:R-:W-:Y:S02]  /*186d0*/  IMAD.MOV.U32 R82, RZ, RZ, R168 ;  /* 0x000000ffff527224 */ /* 0x000fe400078e00a8 */
[----:B------:R-:W-:Y:S01]  /*186e0*/  IMAD.MOV.U32 R168, RZ, RZ, R151 ;  /* 0x000000ffffa87224 */ /* 0x000fe200078e0097 */
[----:B--2---:R-:W-:Y:S04]  /*186f0*/  ST.E.U16 desc[UR4][R48.64+-0x100], R84 ;  /* 0xffff005430007985 */ /* 0x004fe8000c101504 */
[----:B------:R-:W-:Y:S04]  /*18700*/  ST.E.U16 desc[UR4][R48.64+-0xfe], R81 ;  /* 0xffff025130007985 */ /* 0x000fe8000c101504 */
[----:B---3--:R-:W-:Y:S04]  /*18710*/  ST.E.U16 desc[UR4][R30.64+-0x100], R69 ;  /* 0xffff00451e007985 */ /* 0x008fe8000c101504 */
[----:B------:R-:W-:Y:S04]  /*18720*/  ST.E.U16 desc[UR4][R30.64+-0xfe], R75 ;  /* 0xffff024b1e007985 */ /* 0x000fe8000c101504 */
[----:B----4-:R-:W-:Y:S04]  /*18730*/  ST.E.U16 desc[UR4][R28.64+-0x100], R42 ;  /* 0xffff002a1c007985 */ /* 0x010fe8000c101504 */
[----:B------:R-:W-:Y:S01]  /*18740*/  ST.E.U16 desc[UR4][R28.64+-0xfe], R41 ;  /* 0xffff02291c007985 */ /* 0x000fe2000c101504 */
[----:B------:R-:W-:-:S03]  /*18750*/  IMAD.WIDE.U32 R222, R222, -0x326172a9, RZ ;  /* 0xcd9e8d57dede7825 */ /* 0x000fc600078e00ff */
        /* <DEDUP_REMOVED lines=8> */
[----:B------:R1:W-:Y:S02]  /*187e0*/  ST.E.U16 desc[UR4][R32.64+-0xee], R35 ;  /* 0xffff122320007985 */ /* 0x0003e4000c101504 */
[----:B-1----:R-:W-:-:S02]  /*187f0*/  LOP3.LUT R35, R92, R223, RZ, 0x3c, !PT ;  /* 0x000000df5c237212 */ /* 0x002fc400078e3cff */
[----:B------:R-:W2:Y:S01]  /*18800*/  LDL.LU R92, [R1+0x1b0] ;  /* 0x0001b000015c7983 */ /* 0x000ea20000300800 */
[----:B------:R-:W-:Y:S02]  /*18810*/  @!P1 HADD2 R132, -R7.H0_H0, -RZ.H0_H0 ;  /* 0xa00000ff07849230 */ /* 0x000fe40000000900 */
[----:B------:R-:W-:Y:S01]  /*18820*/  IMAD.MOV.U32 R151, RZ, RZ, R207 ;  /* 0x000000ffff977224 */ /* 0x000fe200078e00cf */
[----:B------:R-:W-:Y:S01]  /*18830*/  PRMT R207, R8, 0x5410, R7 ;  /* 0x0000541008cf7816 */ /* 0x000fe20000000007 */
[----:B------:R-:W-:Y:S01]  /*18840*/  @!P2 HADD2 R127, -R12.H0_H0, -RZ.H0_H0 ;  /* 0xa00000ff0c7fa230 */ /* 0x000fe20000000900 */
[----:B------:R-:W-:Y:S01]  /*18850*/  LOP3.LUT R4, R4, 0xff, RZ, 0xc0, !PT ;  /* 0x000000ff04047812 */ /* 0x000fe200078ec0ff */
[----:B------:R-:W-:Y:S01]  /*18860*/  @!P3 HADD2 R108, -R20.H0_H0, -RZ.H0_H0 ;  /* 0xa00000ff146cb230 */ /* 0x000fe20000000900 */
[----:B------:R-:W-:Y:S02]  /*18870*/  @!P1 PRMT R7, R132, 0x5410, RZ ;  /* 0x0000541084079816 */ /* 0x000fe400000000ff */
[----:B------:R-:W-:Y:S01]  /*18880*/  PRMT R5, R85, 0x7610, R5 ;  /* 0x0000761055057816 */ /* 0x000fe20000000005 */
[----:B------:R-:W-:Y:S01]  /*18890*/  ST.E.U16 desc[UR4][R32.64+-0xf0], R36 ;  /* 0xffff102420007985 */ /* 0x000fe2000c101504 */
[----:B------:R-:W-:-:S02]  /*188a0*/  ISETP.GE.U32.AND P1, PT, R200, R0, PT ;  /* 0x00000000c800720c */ /* 0x000fc40003f26070 */
[----:B------:R-:W-:Y:S02]  /*188b0*/  LOP3.LUT R0, R2, 0xffff, RZ, 0xc0, !PT ;  /* 0x0000ffff02007812 */ /* 0x000fe400078ec0ff */
[----:B------:R-:W-:Y:S01]  /*188c0*/  PRMT R6, R100, 0x7632, R6 ;  /* 0x0000763264067816 */ /* 0x000fe20000000006 */
[----:B------:R-:W-:Y:S01]  /*188d0*/  IMAD.MOV.U32 R128, RZ, RZ, R191 ;  /* 0x000000ffff807224 */ /* 0x000fe200078e00bf */
[----:B------:R-:W-:Y:S01]  /*188e0*/  @!P2 PRMT R12, R127, 0x5410, RZ ;  /* 0x000054107f0ca816 */ /* 0x000fe200000000ff */
[----:B------:R-:W3:Y:S01]  /*188f0*/  LDL.LU R129, [R1+0xb4] ;  /* 0x0000b40001817983 */ /* 0x000ee20000300800 */
[----:B------:R-:W-:Y:S02]  /*18900*/  SHF.R.U32.HI R0, RZ, 0x8, R0 ;  /* 0x00000008ff007819 */ /* 0x000fe40000011600 */
[----:B------:R-:W-:Y:S01]  /*18910*/  @!P3 PRMT R20, R108, 0x5410, RZ ;  /* 0x000054106c14b816 */ /* 0x000fe200000000ff */
[----:B------:R-:W-:Y:S01]  /*18920*/  IMAD.MOV.U32 R108, RZ, RZ, R86 ;  /* 0x000000ffff6c7224 */ /* 0x000fe200078e0056 */
[----:B------:R-:W-:Y:S01]  /*18930*/  ISETP.GE.U32.AND P2, PT, R200, R4, PT ;  /* 0x00000004c800720c */ /* 0x000fe20003f46070 */
[----:B------:R-:W-:Y:S01]  /*18940*/  @!P1 HADD2 R138, -R5.H0_H0, -RZ.H0_H0 ;  /* 0xa00000ff058a9230 */ /* 0x000fe20000000900 */
[----:B------:R-:W-:Y:S01]  /*18950*/  PRMT R4, R85, 0x7632, R4 ;  /* 0x0000763255047816 */ /* 0x000fe20000000004 */
[----:B------:R-:W-:Y:S01]  /*18960*/  IMAD.MOV.U32 R86, RZ, RZ, R83 ;  /* 0x000000ffff567224 */ /* 0x000fe200078e0053 */
[----:B------:R-:W-:Y:S01]  /*18970*/  LOP3.LUT R0, R0, 0xffff, RZ, 0xc0, !PT ;  /* 0x0000ffff00007812 */ /* 0x000fe200078ec0ff */
[----:B------:R-:W-:-:S02]  /*18980*/  IMAD.MOV.U32 R83, RZ, RZ, R152 ;  /* 0x000000ffff537224 */ /* 0x000fc400078e0098 */
[----:B------:R-:W-:Y:S01]  /*18990*/  IMAD.MOV.U32 R152, RZ, RZ, R206 ;  /* 0x000000ffff987224 */ /* 0x000fe200078e00ce */
[----:B------:R-:W-:Y:S02]  /*189a0*/  PRMT R206, R5, 0x5410, R4 ;  /* 0x0000541005ce7816 */ /* 0x000fe40000000004 */
[----:B------:R-:W-:Y:S02]  /*189b0*/  @!P1 PRMT R5, R138, 0x5410, RZ ;  /* 0x000054108a059816 */ /* 0x000fe400000000ff */
[----:B------:R-:W-:Y:S02]  /*189c0*/  ISETP.GE.U32.AND P1, PT, R200, R0, PT ;  /* 0x00000000c800720c */ /* 0x000fe40003f26070 */
[--C-:B------:R-:W-:Y:S01]  /*189d0*/  SHF.R.U32.HI R0, RZ, 0x10, R2.reuse ;  /* 0x00000010ff007819 */ /* 0x100fe20000011602 */
[----:B------:R-:W-:Y:S01]  /*189e0*/  @!P2 HADD2 R133, -R8.H0_H0, -RZ.H0_H0 ;  /* 0xa00000ff0885a230 */ /* 0x000fe20000000900 */
[----:B------:R-:W-:Y:S02]  /*189f0*/  SHF.R.U32.HI R2, RZ, 0x18, R2 ;  /* 0x00000018ff027819 */ /* 0x000fe40000011602 */
[----:B------:R-:W-:Y:S01]  /*18a00*/  LOP3.LUT R0, R0, 0xff, RZ, 0xc0, !PT ;  /* 0x000000ff00007812 */ /* 0x000fe200078ec0ff */
[----:B------:R-:W-:Y:S06]  /*18a10*/  ST.E.U16 desc[UR4][R48.64+-0xe0], R53 ;  /* 0xffff203530007985 */ /* 0x000fec000c101504 */
[----:B------:R-:W-:Y:S01]  /*18a20*/  @!P1 HADD2 R139, -R4.H0_H0, -RZ.H0_H0 ;  /* 0xa00000ff048b9230 */ /* 0x000fe20000000900 */
[----:B------:R-:W-:Y:S01]  /*18a30*/  @!P2 PRMT R8, R133, 0x5410, RZ ;  /* 0x000054108508a816 */ /* 0x000fe200000000ff */
[----:B------:R-:W-:Y:S01]  /*18a40*/  ST.E.U16 desc[UR4][R48.64+-0xde], R51 ;  /* 0xffff223330007985 */ /* 0x000fe2000c101504 */
[----:B------:R-:W-:-:S02]  /*18a50*/  ISETP.GE.U32.AND P2, PT, R200, R0, PT ;  /* 0x00000000c800720c */ /* 0x000fc40003f46070 */
[----:B------:R-:W-:Y:S01]  /*18a60*/  @!P1 PRMT R4, R139, 0x5410, RZ ;  /* 0x000054108b049816 */ /* 0x000fe200000000ff */
[----:B------:R-:W-:Y:S01]  /*18a70*/  ST.E.U16 desc[UR4][R30.64+-0xe0], R50 ;  /* 0xffff20321e007985 */ /* 0x000fe2000c101504 */
[----:B------:R-:W-:-:S03]  /*18a80*/  ISETP.GE.U32.AND P1, PT, R200, R2, PT ;  /* 0x00000002c800720c */ /* 0x000fc60003f26070 */
        /* <DEDUP_REMOVED lines=8> */
[----:B------:R-:W-:Y:S01]  /*18b10*/  ST.E.U16 desc[UR4][R30.64+-0xce], R78 ;  /* 0xffff324e1e007985 */ /* 0x000fe2000c101504 */
[----:B------:R-:W-:-:S03]  /*18b20*/  PRMT R0, R100, 0x7610, R0 ;  /* 0x0000761064007816 */ /* 0x000fc60000000000 */
        /* <DEDUP_REMOVED lines=8> */
[----:B------:R-:W-:-:S03]  /*18bb0*/  @!P1 HADD2 R142, -R6.H0_H0, -RZ.H0_H0 ;  /* 0xa00000ff068e9230 */ /* 0x000fc60000000900 */
[----:B------:R-:W-:Y:S04]  /*18bc0*/  ST.E.U16 desc[UR4][R28.64+-0xc0], R18 ;  /* 0xffff40121c007985 */ /* 0x000fe8000c101504 */
[----:B------:R-:W-:Y:S01]  /*18bd0*/  ST.E.U16 desc[UR4][R28.64+-0xbe], R17 ;  /* 0xffff42111c007985 */ /* 0x000fe2000c101504 */
[----:B------:R-:W-:-:S03]  /*18be0*/  @!P2 HADD2 R143, -R0.H0_H0, -RZ.H0_H0 ;  /* 0xa00000ff008fa230 */ /* 0x000fc60000000900 */
[----:B------:R-:W-:Y:S01]  /*18bf0*/  ST.E.U16 desc[UR4][R32.64+-0xc0], R16 ;  /* 0xffff401020007985 */ /* 0x000fe2000c101504 */
[----:B------:R-:W-:-:S03]  /*18c00*/  IMAD.MOV.U32 R191, RZ, RZ, R204 ;  /* 0x000000ffffbf7224 */ /* 0x000fc600078e00cc */
[----:B------:R-:W-:Y:S04]  /*18c10*/  ST.E.U16 desc[UR4][R32.64+-0xbe], R15 ;  /* 0xffff420f20007985 */ /* 0x000fe8000c101504 */
[----:B------:R-:W-:Y:S04]  /*18c20*/  ST.E.U16 desc[UR4][R48.64+-0xb0], R60 ;  /* 0xffff503c30007985 */ /* 0x000fe8000c101504 */
[----:B------:R1:W-:Y:S01]  /*18c30*/  ST.E.U16 desc[UR4][R48.64+-0xae], R59 ;  /* 0xffff523b30007985 */ /* 0x0003e2000c101504 */
[----:B------:R-:W-:-:S03]  /*18c40*/  IMAD.MOV.U32 R89, RZ, RZ, R203 ;  /* 0x000000ffff597224 */ /* 0x000fc600078e00cb */
[----:B------:R4:W-:Y:S04]  /*18c50*/  ST.E.U16 desc[UR4][R30.64+-0xb0], R57 ;  /* 0xffff50391e007985 */ /* 0x0009e8000c101504 */
[----:B------:R4:W-:Y:S01]  /*18c60*/  ST.E.U16 desc[UR4][R30.64+-0xae], R58 ;  /* 0xffff523a1e007985 */ /* 0x0009e2000c101504 */
[----:B------:R-:W-:-:S03]  /*18c70*/  PRMT R203, R0, 0x5410, R6 ;  /* 0x0000541000cb7816 */ /* 0x000fc60000000006 */
[----:B------:R-:W-:Y:S04]  /*18c80*/  ST.E.U16 desc[UR4][R28.64+-0xb0], R14 ;  /* 0xffff500e1c007985 */ /* 0x000fe8000c101504 */
[----:B------:R-:W-:Y:S01]  /*18c90*/  ST.E.U16 desc[UR4][R28.64+-0xae], R13 ;  /* 0xffff520d1c007985 */ /* 0x000fe2000c101504 */
[----:B------:R-:W-:-:S03]  /*18ca0*/  @!P1 PRMT R6, R142, 0x5410, RZ ;  /* 0x000054108e069816 */ /* 0x000fc600000000ff */
[----:B------:R-:W-:Y:S04]  /*18cb0*/  ST.E.U16 desc[UR4][R32.64+-0xb0], R12 ;  /* 0xffff500c20007985 */ /* 0x000fe8000c101504 */
[----:B------:R-:W-:Y:S01]  /*18cc0*/  ST.E.U16 desc[UR4][R32.64+-0xae], R11 ;  /* 0xffff520b20007985 */ /* 0x000fe2000c101504 */
[----:B-1----:R-:W-:-:S03]  /*18cd0*/  IMAD.MOV.U32 R59, RZ, RZ, R161 ;  /* 0x000000ffff3b7224 */ /* 0x002fc600078e00a1 */
[----:B------:R-:W3:Y:S01]  /*18ce0*/  LDL.LU R204, [R1+0x21c] ;  /* 0x00021c0001cc7983 */ /* 0x000ee20000300800 */
[----:B------:R-:W-:Y:S02]  /*18cf0*/  IMAD.MOV.U32 R161, RZ, RZ, R221 ;  /* 0x000000ffffa17224 */ /* 0x000fe400078e00dd */
[----:B----4-:R-:W-:Y:S01]  /*18d00*/  IMAD.MOV.U32 R57, RZ, RZ, R162 ;  /* 0x000000ffff397224 */ /* 0x010fe200078e00a2 */
[----:B------:R1:W-:Y:S01]  /*18d10*/  ST.E.U16 desc[UR4][R48.64+-0xa0], R56 ;  /* 0xffff603830007985 */ /* 0x0003e2000c101504 */
[----:B------:R-:W-:Y:S02]  /*18d20*/  IMAD.MOV.U32 R162, RZ, RZ, R247 ;  /* 0x000000ffffa27224 */ /* 0x000fe400078e00f7 */
[----:B------:R-:W-:Y:S01]  /*18d30*/  IMAD.MOV.U32 R58, RZ, RZ, R171 ;  /* 0x000000ffff3a7224 */ /* 0x000fe200078e00ab */
[----:B------:R-:W4:Y:S01]  /*18d40*/  LDL.LU R221, [R1+0x218] ;  /* 0x0002180001dd7983 */ /* 0x000f220000300800 */
[----:B------:R-:W-:Y:S01]  /*18d50*/  IMAD.MOV.U32 R171, RZ, RZ, R140 ;  /* 0x000000ffffab7224 */ /* 0x000fe200078e008c */
[----:B------:R-:W-:-:S02]  /*18d60*/  @!P2 PRMT R0, R143, 0x5410, RZ ;  /* 0x000054108f00a816 */ /* 0x000fc400000000ff */
[----:B------:R-:W3:Y:S01]  /*18d70*/  LDL.LU R247, [R1+0x214] ;  /* 0x0002140001f77983 */ /* 0x000ee20000300800 */
[----:B------:R-:W-:-:S03]  /*18d80*/  IMAD.MOV.U32 R142, RZ, RZ, R172 ;  /* 0x000000ffff8e7224 */ /* 0x000fc600078e00ac */
[----:B------:R-:W4:Y:S01]  /*18d90*/  LDL.LU R140, [R1+0xd0] ;  /* 0x0000d000018c7983 */ /* 0x000f220000300800 */
[----:B------:R-:W-:Y:S02]  /*18da0*/  IMAD.MOV.U32 R143, RZ, RZ, R104 ;  /* 0x000000ffff8f7224 */ /* 0x000fe400078e0068 */
[----:B-1----:R-:W-:Y:S02]  /*18db0*/  IMAD.MOV.U32 R56, RZ, RZ, R159 ;  /* 0x000000ffff387224 */ /* 0x002fe400078e009f */
[----:B------:R-:W-:Y:S02]  /*18dc0*/  IMAD.MOV.U32 R159, RZ, RZ, R141 ;  /* 0x000000ffff9f7224 */ /* 0x000fe400078e008d */
[----:B------:R-:W4:Y:S04]  /*18dd0*/  LDL.LU R141, [R1+0xd4] ;  /* 0x0000d400018d7983 */ /* 0x000f280000300800 */
[----:B------:R-:W3:Y:S04]  /*18de0*/  LDL.LU R172, [R1+0x210] ;  /* 0x0002100001ac7983 */ /* 0x000ee80000300800 */
[----:B------:R-:W4:Y:S01]  /*18df0*/  LDL.LU R104, [R1+0x20c] ;  /* 0x00020c0001687983 */ /* 0x000f220000300800 */
[----:B------:R-:W-:-:S02]  /*18e00*/  IMAD.MOV.U32 R63, RZ, RZ, R148 ;  /* 0x000000ffff3f7224 */ /* 0x000fc400078e0094 */
[----:B------:R-:W-:Y:S01]  /*18e10*/  IMAD.MOV.U32 R62, RZ, RZ, R149 ;  /* 0x000000ffff3e7224 */ /* 0x000fe200078e0095 */
[----:B------:R-:W4:Y:S04]  /*18e20*/  LDL.LU R148, [R1+0xe0] ;  /* 0x0000e00001947983 */ /* 0x000f280000300800 */
[----:B------:R-:W4:Y:S01]  /*18e30*/  LDL.LU R149, [R1+0xe4] ;  /* 0x0000e40001957983 */ /* 0x000f220000300800 */
[----:B------:R-:W-:Y:S01]  /*18e40*/  LOP3.LUT R2, R177, R195, R222, 0x96, !PT ;  /* 0x000000c3b1027212 */ /* 0x000fe200078e96de */
[----:B------:R-:W-:-:S04]  /*18e50*/  IMAD.WIDE.U32 R68, R35, -0x2daee0ad, RZ ;  /* 0xd2511f5323447825 */ /* 0x000fc800078e00ff */
[----:B------:R-:W-:-:S04]  /*18e60*/  IMAD.WIDE.U32 R2, R2, -0x2daee0ad, RZ ;  /* 0xd2511f5302027825 */ /* 0x000fc800078e00ff */
[----:B------:R-:W-:Y:S01]  /*18e70*/  IMAD.MOV.U32 R176, RZ, RZ, R108 ;  /* 0x000000ffffb07224 */ /* 0x000fe200078e006c */
[----:B------:R-:W-:Y:S02]  /*18e80*/  LOP3.LUT R23, R23, R193, R2, 0x96, !PT ;  /* 0x000000c117177212 */ /* 0x000fe400078e9602 */
[----:B------:R-:W-:-:S03]  /*18e90*/  LOP3.LUT R2, R3, R187, R68, 0x96, !PT ;  /* 0x000000bb03027212 */ /* 0x000fc600078e9644 */
[----:B------:R-:W-:Y:S01]  /*18ea0*/  IMAD.WIDE.U32 R50, R23, -0x326172a9, RZ ;  /* 0xcd9e8d5717327825 */ /* 0x000fe200078e00ff */
        /* <DEDUP_REMOVED lines=9> */
[----:B--2---:R-:W-:-:S05]  /*18f40*/  LOP3.LUT R3, R69, R92, R176, 0x96, !PT ;  /* 0x0000005c45037212 */ /* 0x004fca00078e96b0 */
[----:B------:R-:W-:-:S04]  /*18f50*/  IMAD.WIDE.U32 R66, R3, -0x326172a9, RZ ;  /* 0xcd9e8d5703427825 */ /* 0x000fc800078e00ff */
[----:B------:R-:W-:-:S05]  /*18f60*/  IMAD.WIDE.U32 R2, R2, -0x326172a9, RZ ;  /* 0xcd9e8d5702027825 */ /* 0x000fca00078e00ff */
[----:B------:R-:W-:Y:S02]  /*18f70*/  LOP3.LUT R3, R3, R163, R66, 0x96, !PT ;  /* 0x000000a303037212 */ /* 0x000fe400078e9642 */
[----:B------:R-:W-:-:S03]  /*18f80*/  LOP3.LUT R23, R51, R98, R2, 0x96, !PT ;  /* 0x0000006233177212 */ /* 0x000fc600078e9602 */
[----:B------:R-:W-:-:S04]  /*18f90*/  IMAD.WIDE.U32 R2, R3, -0x2daee0ad, RZ ;  /* 0xd2511f5303027825 */ /* 0x000fc800078e00ff */
[----:B------:R-:W-:Y:S01]  /*18fa0*/  IMAD.WIDE.U32 R52, R23, -0x2daee0ad, RZ ;  /* 0xd2511f5317347825 */ /* 0x000fe200078e00ff */
[----:B------:R-:W-:Y:S01]  /*18fb0*/  LOP3.LUT R3, R3, R99, R22, 0x96, !PT ;  /* 0x0000006303037212 */ /* 0x000fe200078e9616 */
[----:B------:R-:W-:Y:S03]  /*18fc0*/  ST.E.U16 desc[UR4][R30.64+-0x90], R44 ;  /* 0xffff702c1e007985 */ /* 0x000fe6000c101504 */
[----:B------:R-:W-:Y:S01]  /*18fd0*/  LOP3.LUT R2, R53, R122, R2, 0x96, !PT ;  /* 0x0000007a35027212 */ /* 0x000fe200078e9602 */
[----:B------:R1:W-:Y:S04]  /*18fe0*/  ST.E.U16 desc[UR4][R30.64+-0x8e], R43 ;  /* 0xffff722b1e007985 */ /* 0x0003e8000c101504 */
[----:B------:R-:W-:Y:S04]  /*18ff0*/  ST.E.U16 desc[UR4][R28.64+-0x90], R5 ;  /* 0xffff70051c007985 */ /* 0x000fe8000c101504 */
[----:B------:R-:W-:Y:S04]  /*19000*/  ST.E.U16 desc[UR4][R28.64+-0x8e], R4 ;  /* 0xffff72041c007985 */ /* 0x000fe8000c101504 */
[----:B------:R2:W-:Y:S04]  /*19010*/  ST.E.U16 desc[UR4][R32.64+-0x90], R0 ;  /* 0xffff700020007985 */ /* 0x0005e8000c101504 */
[----:B------:R2:W-:Y:S04]  /*19020*/  ST.E.U16 desc[UR4][R32.64+-0x8e], R6 ;  /* 0xffff720620007985 */ /* 0x0005e8000c101504 */
[----:B------:R-:W2:Y:S01]  /*19030*/  LDSM.16.MT88.4 R36, [R174+0x9000] ;  /* 0x00900000ae24783b */ /* 0x000ea20000004200 */
[----:B------:R-:W-:-:S03]  /*19040*/  PRMT R92, R200, 0x7054, R200 ;  /* 0x00007054c85c7816 */ /* 0x000fc600000000c8 */
[----:B------:R-:W3:Y:S01]  /*19050*/  LDSM.16.MT88.4 R40, [R196+0xb000] ;  /* 0x00b00000c428783b */ /* 0x000ee20000004200 */
[----:B-1----:R-:W-:-:S03]  /*19060*/  IMAD.WIDE.U32 R30, R3, -0x326172a9, RZ ;  /* 0xcd9e8d57031e7825 */ /* 0x002fc600078e00ff */
[----:B------:R-:W1:Y:S01]  /*19070*/  LDSM.16.MT88.4 R24, [R196+0x9000] ;  /* 0x00900000c418783b */ /* 0x000e620000004200 */
[----:B------:R-:W-:Y:S01]  /*19080*/  IMAD.WIDE.U32 R2, R2, -0x326172a9, RZ ;  /* 0xcd9e8d5702027825 */ /* 0x000fe200078e00ff */
[----:B------:R-:W-:Y:S02]  /*19090*/  LOP3.LUT R9, R91, R187, R188, 0x96, !PT ;  /* 0x000000bb5b097212 */ /* 0x000fe400078e96bc */
[----:B------:R-:W1:Y:S01]  /*190a0*/  LDSM.16.MT88.4 R20, [R174+0xa000] ;  /* 0x00a00000ae14783b */ /* 0x000e620000004200 */
[----:B------:R-:W-:Y:S01]  /*190b0*/  LOP3.LUT R10, R95, R193, R90, 0x96, !PT ;  /* 0x000000c15f0a7212 */ /* 0x000fe200078e965a */
[----:B------:R-:W-:Y:S02]  /*190c0*/  IMAD.MOV.U32 R93, RZ, RZ, R88 ;  /* 0x000000ffff5d7224 */ /* 0x000fe400078e0058 */
[----:B------:R-:W-:Y:S01]  /*190d0*/  IMAD.MOV.U32 R113, RZ, RZ, R118 ;  /* 0x000000ffff717224 */ /* 0x000fe200078e0076 */
[----:B------:R-:W1:Y:S01]  /*190e0*/  LDSM.16.MT88.4 R32, [R196+0xa000] ;  /* 0x00a00000c420783b */ /* 0x000e620000004200 */
[----:B--2---:R-:W-:-:S02]  /*190f0*/  LOP3.LUT R0, R3, R245, R30, 0x96, !PT ;  /* 0x000000f503007212 */ /* 0x004fc400078e961e */
[----:B------:R-:W-:Y:S01]  /*19100*/  LOP3.LUT R3, R2, 0xffff, RZ, 0xc0, !PT ;  /* 0x0000ffff02037812 */ /* 0x000fe200078ec0ff */
[----:B------:R-:W2:Y:S01]  /*19110*/  LDSM.16.MT88.4 R44, [R174+0xb000] ;  /* 0x00b00000ae2c783b */ /* 0x000ea20000004200 */
[C---:B------:R-:W-:Y:S02]  /*19120*/  LOP3.LUT R4, R0.reuse, 0xffff, RZ, 0xc0, !PT ;  /* 0x0000ffff00047812 */ /* 0x040fe400078ec0ff */
[----:B------:R-:W-:Y:S02]  /*19130*/  SHF.R.U32.HI R5, RZ, 0x8, R3 ;  /* 0x00000008ff057819 */ /* 0x000fe40000011603 */
[----:B------:R-:W-:Y:S02]  /*19140*/  LOP3.LUT R6, R0, 0xff, RZ, 0xc0, !PT ;  /* 0x000000ff00067812 */ /* 0x000fe400078ec0ff */
[----:B------:R-:W-:Y:S02]  /*19150*/  SHF.R.U32.HI R3, RZ, 0x8, R4 ;  /* 0x00000008ff037819 */ /* 0x000fe40000011604 */
[----:B------:R-:W-:-:S02]  /*19160*/  LOP3.LUT R7, R2, 0xff, RZ, 0xc0, !PT ;  /* 0x000000ff02077812 */ /* 0x000fc400078ec0ff */
[--C-:B------:R-:W-:Y:S02]  /*19170*/  SHF.R.U32.HI R4, RZ, 0x10, R2.reuse ;  /* 0x00000010ff047819 */ /* 0x100fe40000011602 */
[----:B------:R-:W-:Y:S02]  /*19180*/  SHF.R.U32.HI R8, RZ, 0x18, R2 ;  /* 0x00000018ff087819 */ /* 0x000fe40000011602 */
[----:B------:R-:W-:Y:S02]  /*19190*/  PRMT R2, R6, 0x5410, R3 ;  /* 0x0000541006027816 */ /* 0x000fe40000000003 */
[----:B------:R-:W-:Y:S02]  /*191a0*/  SHF.R.U32.HI R3, RZ, 0x10, R0 ;  /* 0x00000010ff037819 */ /* 0x000fe40000011600 */
[----:B------:R-:W-:Y:S02]  /*191b0*/  PRMT R7, R7, 0x5410, R5 ;  /* 0x0000541007077816 */ /* 0x000fe40000000005 */
        /* <DEDUP_REMOVED lines=9> */
[----:B------:R-:W-:Y:S02]  /*19250*/  HSET2.LE.AND R0, R5, R92, PT ;  /* 0x0000005c05007233 */ /* 0x000fe40003803000 */
[----:B------:R-:W-:Y:S02]  /*19260*/  LOP3.LUT R6, R71, R2, RZ, 0xc0, !PT ;  /* 0x0000000247067212 */ /* 0x000fe400078ec0ff */
[----:B------:R-:W-:Y:S02]  /*19270*/  LOP3.LUT R7, R70, R3, RZ, 0xc0, !PT ;  /* 0x0000000346077212 */ /* 0x000fe400078ec0ff */
[----:B------:R-:W-:Y:S01]  /*19280*/  LOP3.LUT R5, R73, R0, RZ, 0xc0, !PT ;  /* 0x0000000049057212 */ /* 0x000fe200078ec0ff */
[----:B------:R-:W-:-:S02]  /*19290*/  IMAD.MOV.U32 R92, RZ, RZ, R89 ;  /* 0x000000ffff5c7224 */ /* 0x000fc400078e0059 */
[----:B------:R-:W-:Y:S02]  /*192a0*/  IMAD.MOV.U32 R89, RZ, RZ, R137 ;  /* 0x000000ffff597224 */ /* 0x000fe400078e0089 */
[----:B------:R-:W-:Y:S02]  /*192b0*/  IMAD.MOV.U32 R88, RZ, RZ, R136 ;  /* 0x000000ffff587224 */ /* 0x000fe400078e0088 */
[----:B------:R-:W-:Y:S01]  /*192c0*/  HMMA.16816.F32 R136, R4, R36, R208 ;  /* 0x000000240488723c */ /* 0x000fe200000018d0 */
[----:B------:R-:W-:-:S04]  /*192d0*/  IMAD.WIDE.U32 R2, R9, -0x326172a9, RZ ;  /* 0xcd9e8d5709027825 */ /* 0x000fc800078e00ff */
[----:B------:R-:W-:-:S04]  /*192e0*/  IMAD.WIDE.U32 R18, R10, -0x326172a9, RZ ;  /* 0xcd9e8d570a127825 */ /* 0x000fc800078e00ff */
[----:B------:R-:W-:Y:S01]  /*192f0*/  IMAD.MOV.U32 R210, RZ, RZ, R98 ;  /* 0x000000ffffd27224 */ /* 0x000fe200078e0062 */
[----:B------:R-:W-:Y:S01]  /*19300*/  LOP3.LUT R3, R3, R163, R250, 0x96, !PT ;  /* 0x000000a303037212 */ /* 0x000fe200078e96fa */
[----:B------:R-:W-:-:S03]  /*19310*/  IMAD.MOV.U32 R208, RZ, RZ, R122 ;  /* 0x000000ffffd07224 */ /* 0x000fc600078e007a */
[----:B------:R-:W-:Y:S01]  /*19320*/  LOP3.LUT R0, R19, R210, R2, 0x96, !PT ;  /* 0x000000d213007212 */ /* 0x000fe200078e9602 */
[----:B------:R-:W-:Y:S02]  /*19330*/  IMAD.MOV.U32 R122, RZ, RZ, R119 ;  /* 0x000000ffff7a7224 */ /* 0x000fe400078e0077 */
[----:B------:R-:W-:Y:S02]  /*19340*/  IMAD.MOV.U32 R209, RZ, RZ, R99 ;  /* 0x000000ffffd17224 */ /* 0x000fe400078e0063 */
[----:B------:R-:W-:Y:S02]  /*19350*/  IMAD.MOV.U32 R119, RZ, RZ, R88 ;  /* 0x000000ffff777224 */ /* 0x000fe400078e0058 */
[----:B------:R-:W-:-:S04]  /*19360*/  IMAD.WIDE.U32 R2, R3, -0x2daee0ad, RZ ;  /* 0xd2511f5303027825 */ /* 0x000fc800078e00ff */
[----:B------:R-:W-:-:S04]  /*19370*/  IMAD.WIDE.U32 R28, R0, -0x2daee0ad, RZ ;  /* 0xd2511f53001c7825 */ /* 0x000fc800078e00ff */
[----:B------:R-:W-:Y:S01]  /*19380*/  IMAD.MOV.U32 R88, RZ, RZ, R76 ;  /* 0x000000ffff587224 */ /* 0x000fe200078e004c */
[----:B------:R-:W-:Y:S01]  /*19390*/  LOP3.LUT R0, R3, R209, R94, 0x96, !PT ;  /* 0x000000d103007212 */ /* 0x000fe200078e965e */
[----:B------:R-:W-:Y:S01]  /*193a0*/  IMAD.MOV.U32 R99, RZ, RZ, R93 ;  /* 0x000000ffff637224 */ /* 0x000fe200078e005d */
[----:B------:R-:W-:Y:S01]  /*193b0*/  LOP3.LUT R2, R29, R208, R2, 0x96, !PT ;  /* 0x000000d01d027212 */ /* 0x000fe200078e9602 */
[----:B------:R-:W-:Y:S02]  /*193c0*/  IMAD.MOV.U32 R112, RZ, RZ, R88 ;  /* 0x000000ffff707224 */ /* 0x000fe400078e0058 */
[----:B------:R-:W-:Y:S02]  /*193d0*/  IMAD.MOV.U32 R93, RZ, RZ, R87 ;  /* 0x000000ffff5d7224 */ /* 0x000fe400078e0057 */
[----:B------:R-:W-:Y:S02]  /*193e0*/  IMAD.MOV.U32 R87, RZ, RZ, R111 ;  /* 0x000000ffff577224 */ /* 0x000fe400078e006f */
[----:B------:R-:W-:-:S02]  /*193f0*/  IMAD.MOV.U32 R126, RZ, RZ, R112 ;  /* 0x000000ffff7e7224 */ /* 0x000fc400078e0070 */
[----:B------:R-:W-:Y:S02]  /*19400*/  IMAD.MOV.U32 R80, RZ, RZ, R93 ;  /* 0x000000ffff507224 */ /* 0x000fe400078e005d */
[----:B------:R-:W-:Y:S02]  /*19410*/  IMAD.MOV.U32 R127, RZ, RZ, R86 ;  /* 0x000000ffff7f7224 */ /* 0x000fe400078e0056 */
[----:B------:R-:W-:-:S04]  /*19420*/  IMAD.WIDE.U32 R16, R0, -0x326172a9, RZ ;  /* 0xcd9e8d5700107825 */ /* 0x000fc800078e00ff */
[----:B------:R-:W-:-:S04]  /*19430*/  IMAD.WIDE.U32 R2, R2, -0x326172a9, RZ ;  /* 0xcd9e8d5702027825 */ /* 0x000fc800078e00ff */
        /* <DEDUP_REMOVED lines=8> */
[----:B------:R1:W5:Y:S01]  /*194c0*/  LDL.LU R105, [R1+0x208] ;  /* 0x0002080001697983 */ /* 0x0003620000300800 */
[----:B------:R-:W-:Y:S02]  /*194d0*/  IMAD.MOV.U32 R60, RZ, RZ, R145 ;  /* 0x000000ffff3c7224 */ /* 0x000fe400078e0091 */
[----:B------:R-:W-:Y:S01]  /*194e0*/  IMAD.MOV.U32 R162, RZ, RZ, R171 ;  /* 0x000000ffffa27224 */ /* 0x000fe200078e00ab */
[----:B------:R-:W-:Y:S01]  /*194f0*/  LOP3.LUT R0, R3, R245, R16, 0x96, !PT ;  /* 0x000000f503007212 */ /* 0x000fe200078e9610 */
[----:B------:R-:W-:Y:S02]  /*19500*/  IMAD.MOV.U32 R132, RZ, RZ, R127 ;  /* 0x000000ffff847224 */ /* 0x000fe400078e007f */
[----:B------:R-:W-:Y:S01]  /*19510*/  IMAD.MOV.U32 R171, RZ, RZ, R164 ;  /* 0x000000ffffab7224 */ /* 0x000fe200078e00a4 */
[----:B------:R-:W-:Y:S01]  /*19520*/  LOP3.LUT R3, R2, 0xffff, RZ, 0xc0, !PT ;  /* 0x0000ffff02037812 */ /* 0x000fe200078ec0ff */
[----:B------:R-:W-:-:S02]  /*19530*/  IMAD.MOV.U32 R127, RZ, RZ, R93 ;  /* 0x000000ffff7f7224 */ /* 0x000fc400078e005d */
[----:B------:R-:W-:Y:S02]  /*19540*/  IMAD.MOV.U32 R72, RZ, RZ, R92 ;  /* 0x000000ffff487224 */ /* 0x000fe400078e005c */
[----:B------:R-:W-:Y:S01]  /*19550*/  IMAD.MOV.U32 R74, RZ, RZ, R165 ;  /* 0x000000ffff4a7224 */ /* 0x000fe200078e00a5 */
[----:B---3--:R-:W-:Y:S01]  /*19560*/  HMMA.16816.F32 R92, R4, R40, R56 ;  /* 0x00000028045c723c */ /* 0x008fe20000001838 */
[----:B------:R-:W-:Y:S02]  /*19570*/  IMAD.MOV.U32 R164, RZ, RZ, R173 ;  /* 0x000000ffffa47224 */ /* 0x000fe400078e00ad */
[----:B------:R-:W-:Y:S02]  /*19580*/  IMAD.MOV.U32 R165, RZ, RZ, R248 ;  /* 0x000000ffffa57224 */ /* 0x000fe400078e00f8 */
[----:B------:R-:W-:Y:S02]  /*19590*/  IMAD.MOV.U32 R145, RZ, RZ, R172 ;  /* 0x000000ffff917224 */ /* 0x000fe400078e00ac */
[----:B----4-:R-:W-:-:S02]  /*195a0*/  IMAD.MOV.U32 R144, RZ, RZ, R104 ;  /* 0x000000ffff907224 */ /* 0x010fc400078e0068 */
[----:B------:R3:W5:Y:S01]  /*195b0*/  LDL.LU R104, [R1+0x204] ;  /* 0x0002040001687983 */ /* 0x0007620000300800 */
[----:B------:R-:W-:-:S03]  /*195c0*/  IMAD.MOV.U32 R56, RZ, RZ, R247 ;  /* 0x000000ffff387224 */ /* 0x000fc600078e00f7 */
[----:B------:R3:W5:Y:S01]  /*195d0*/  LDL.LU R172, [R1+0x200] ;  /* 0x0002000001ac7983 */ /* 0x0007620000300800 */
[----:B------:R-:W-:-:S03]  /*195e0*/  IMAD.MOV.U32 R98, RZ, RZ, R89 ;  /* 0x000000ffff627224 */ /* 0x000fc600078e0059 */
[----:B------:R3:W5:Y:S01]  /*195f0*/  LDL.LU R173, [R1+0x1fc] ;  /* 0x0001fc0001ad7983 */ /* 0x0007620000300800 */
[----:B------:R-:W-:-:S03]  /*19600*/  IMAD.MOV.U32 R57, RZ, RZ, R221 ;  /* 0x000000ffff397224 */ /* 0x000fc600078e00dd */
[----:B------:R3:W5:Y:S01]  /*19610*/  LDL.LU R248, [R1+0x1f8] ;  /* 0x0001f80001f87983 */ /* 0x0007620000300800 */
[----:B------:R-:W-:Y:S01]  /*19620*/  IMAD.MOV.U32 R89, RZ, RZ, R83 ;  /* 0x000000ffff597224 */ /* 0x000fe200078e0053 */
[----:B------:R-:W-:Y:S01]  /*19630*/  LOP3.LUT R8, R0, 0xffff, RZ, 0xc0, !PT ;  /* 0x0000ffff00087812 */ /* 0x000fe200078ec0ff */
[----:B------:R-:W-:Y:S01]  /*19640*/  IMAD.MOV.U32 R58, RZ, RZ, R220 ;  /* 0x000000ffff3a7224 */ /* 0x000fe200078e00dc */
[----:B------:R3:W5:Y:S01]  /*19650*/  LDL.LU R247, [R1+0x1f4] ;  /* 0x0001f40001f77983 */ /* 0x0007620000300800 */
[----:B------:R-:W-:Y:S01]  /*19660*/  SHF.R.U32.HI R9, RZ, 0x8, R3 ;  /* 0x00000008ff097819 */ /* 0x000fe20000011603 */
[----:B------:R-:W-:Y:S02]  /*19670*/  IMAD.MOV.U32 R59, RZ, RZ, R219 ;  /* 0x000000ffff3b7224 */ /* 0x000fe400078e00db */
[----:B------:R3:W5:Y:S01]  /*19680*/  LDL.LU R221, [R1+0x1f0] ;  /* 0x0001f00001dd7983 */ /* 0x0007620000300800 */
[----:B------:R-:W-:Y:S01]  /*19690*/  IMAD.MOV.U32 R65, RZ, RZ, R168 ;  /* 0x000000ffff417224 */ /* 0x000fe200078e00a8 */
[----:B------:R-:W-:Y:S01]  /*196a0*/  SHF.R.U32.HI R3, RZ, 0x10, R0 ;  /* 0x00000010ff037819 */ /* 0x000fe20000011600 */
        /* <DEDUP_REMOVED lines=10> */
[----:B------:R-:W-:Y:S01]  /*19750*/  SHF.R.U32.HI R11, RZ, 0x8, R8 ;  /* 0x00000008ff0b7819 */ /* 0x000fe20000011608 */
[----:B------:R-:W-:Y:S01]  /*19760*/  IMAD.MOV.U32 R81, RZ, RZ, R89 ;  /* 0x000000ffff517224 */ /* 0x000fe200078e0059 */
[----:B------:R3:W5:Y:S01]  /*19770*/  LDL.LU R205, [R1+0x1e0] ;  /* 0x0001e00001cd7983 */ /* 0x0007620000300800 */
[----:B------:R-:W-:Y:S01]  /*19780*/  IMAD.MOV.U32 R171, RZ, RZ, R153 ;  /* 0x000000ffffab7224 */ /* 0x000fe200078e0099 */
[----:B-1----:R-:W-:Y:S01]  /*19790*/  HMMA.16816.F32 R88, R4, R26, R228 ;  /* 0x0000001a0458723c */ /* 0x002fe200000018e4 */
[----:B------:R-:W-:Y:S01]  /*197a0*/  IMAD.MOV.U32 R152, RZ, RZ, R204 ;  /* 0x000000ffff987224 */ /* 0x000fe200078e00cc */
[----:B------:R-:W-:Y:S01]  /*197b0*/  SHF.R.U32.HI R10, RZ, 0x18, R0 ;  /* 0x00000018ff0a7819 */ /* 0x000fe20000011600 */
[----:B------:R3:W5:Y:S01]  /*197c0*/  LDL.LU R204, [R1+0x1dc] ;  /* 0x0001dc0001cc7983 */ /* 0x0007620000300800 */
[----:B------:R-:W-:Y:S01]  /*197d0*/  IMAD.MOV.U32 R153, RZ, RZ, R201 ;  /* 0x000000ffff997224 */ /* 0x000fe200078e00c9 */
[----:B------:R-:W-:-:S02]  /*197e0*/  LOP3.LUT R8, R3, 0xff, RZ, 0xc0, !PT ;  /* 0x000000ff03087812 */ /* 0x000fc400078ec0ff */
[----:B------:R3:W5:Y:S01]  /*197f0*/  LDL.LU R201, [R1+0x1d8] ;  /* 0x0001d80001c97983 */ /* 0x0007620000300800 */
[----:B------:R-:W-:Y:S02]  /*19800*/  IMAD.MOV.U32 R228, RZ, RZ, R199 ;  /* 0x000000ffffe47224 */ /* 0x000fe400078e00c7 */
[----:B------:R-:W-:Y:S01]  /*19810*/  IMAD.MOV.U32 R229, RZ, RZ, R198 ;  /* 0x000000ffffe57224 */ /* 0x000fe200078e00c6 */
[----:B------:R3:W5:Y:S01]  /*19820*/  LDL.LU R199, [R1+0x1d4] ;  /* 0x0001d40001c77983 */ /* 0x0007620000300800 */
[----:B------:R-:W-:Y:S01]  /*19830*/  IMAD.MOV.U32 R83, RZ, RZ, R77 ;  /* 0x000000ffff537224 */ /* 0x000fe200078e004d */
[----:B------:R-:W-:Y:S01]  /*19840*/  LOP3.LUT R12, R2, 0xff, RZ, 0xc0, !PT ;  /* 0x000000ff020c7812 */ /* 0x000fe200078ec0ff */
[----:B------:R-:W-:Y:S01]  /*19850*/  IMAD.MOV.U32 R230, RZ, RZ, R197 ;  /* 0x000000ffffe67224 */ /* 0x000fe200078e00c5 */
[----:B------:R3:W5:Y:S01]  /*19860*/  LDL.LU R198, [R1+0x1d0] ;  /* 0x0001d00001c67983 */ /* 0x0007620000300800 */
[----:B------:R-:W-:Y:S01]  /*19870*/  HMMA.16816.F32 R76, R4, R24, R224 ;  /* 0x00000018044c723c */ /* 0x000fe200000018e0 */
[--C-:B------:R-:W-:Y:S01]  /*19880*/  SHF.R.U32.HI R15, RZ, 0x10, R2.reuse ;  /* 0x00000010ff0f7819 */ /* 0x100fe20000011602 */
[----:B------:R-:W-:Y:S01]  /*19890*/  IMAD.MOV.U32 R231, RZ, RZ, R175 ;  /* 0x000000ffffe77224 */ /* 0x000fe200078e00af */
[----:B------:R-:W-:Y:S01]  /*198a0*/  SHF.R.U32.HI R14, RZ, 0x18, R2 ;  /* 0x00000018ff0e7819 */ /* 0x000fe20000011602 */
[----:B------:R3:W5:Y:S01]  /*198b0*/  LDL.LU R197, [R1+0x1cc] ;  /* 0x0001cc0001c57983 */ /* 0x0007620000300800 */
[----:B------:R-:W-:-:S02]  /*198c0*/  PRMT R2, R8, 0x5410, R10 ;  /* 0x0000541008027816 */ /* 0x000fc4000000000a */
[----:B------:R-:W-:Y:S01]  /*198d0*/  PRMT R226, R200, 0x7054, R200 ;  /* 0x00007054c8e27816 */ /* 0x000fe200000000c8 */
[----:B------:R3:W5:Y:S01]  /*198e0*/  LDL.LU R175, [R1+0x1c8] ;  /* 0x0001c80001af7983 */ /* 0x0007620000300800 */
[----:B------:R-:W-:Y:S01]  /*198f0*/  PRMT R3, R12, 0x5410, R9 ;  /* 0x000054100c037816 */ /* 0x000fe20000000009 */
[----:B------:R-:W-:Y:S01]  /*19900*/  IMAD.MOV.U32 R225, RZ, RZ, R122 ;  /* 0x000000ffffe17224 */ /* 0x000fe200078e007a */
[----:B------:R-:W-:Y:S02]  /*19910*/  LOP3.LUT R13, R0, 0xff, RZ, 0xc0, !PT ;  /* 0x000000ff000d7812 */ /* 0x000fe400078ec0ff */
[--C-:B------:R-:W-:Y:S02]  /*19920*/  HSET2.LE.AND R2, R2, R226.reuse, PT ;  /* 0x000000e202027233 */ /* 0x100fe40003803000 */
[----:B------:R-:W-:Y:S02]  /*19930*/  PRMT R0, R13, 0x5410, R11 ;  /* 0x000054100d007816 */ /* 0x000fe4000000000b */
[----:B------:R-:W-:-:S02]  /*19940*/  HSET2.LE.AND R3, R3, R226, PT ;  /* 0x000000e203037233 */ /* 0x000fc40003803000 */
[----:B------:R-:W-:Y:S02]  /*19950*/  LOP3.LUT R9, R181, R2, RZ, 0xc0, !PT ;  /* 0x00000002b5097212 */ /* 0x000fe400078ec0ff */
[----:B------:R-:W-:Y:S02]  /*19960*/  LOP3.LUT R2, R31, R225, R50, 0x96, !PT ;  /* 0x000000e11f027212 */ /* 0x000fe400078e9632 */
[----:B------:R-:W-:Y:S02]  /*19970*/  HSET2.LE.AND R0, R0, R226, PT ;  /* 0x000000e200007233 */ /* 0x000fe40003803000 */
[----:B------:R-:W-:Y:S01]  /*19980*/  LOP3.LUT R10, R179, R3, RZ, 0xc0, !PT ;  /* 0x00000003b30a7212 */ /* 0x000fe200078ec0ff */
[----:B------:R-:W-:Y:S01]  /*19990*/  IMAD.WIDE.U32 R2, R2, -0x2daee0ad, RZ ;  /* 0xd2511f5302027825 */ /* 0x000fe200078e00ff */
[C---:B------:R-:W-:Y:S01]  /*199a0*/  HMMA.16816.F32 R84, R4.reuse, R20, R232 ;  /* 0x000000140454723c */ /* 0x040fe200000018e8 */
[----:B------:R-:W-:Y:S02]  /*199b0*/  LOP3.LUT R8, R182, R0, RZ, 0xc0, !PT ;  /* 0x00000000b6087212 */ /* 0x000fe400078ec0ff */
[----:B------:R-:W-:Y:S01]  /*199c0*/  IMAD.MOV.U32 R177, RZ, RZ, R109 ;  /* 0x000000ffffb17224 */ /* 0x000fe200078e006d */
[----:B------:R-:W-:Y:S01]  /*199d0*/  LOP3.LUT R0, R2, 0xffff, RZ, 0xc0, !PT ;  /* 0x0000ffff02007812 */ /* 0x000fe200078ec0ff */
[----:B------:R-:W-:Y:S01]  /*199e0*/  IMAD.MOV.U32 R121, RZ, RZ, R99 ;  /* 0x000000ffff797224 */ /* 0x000fe200078e0063 */
[----:B------:R-:W-:Y:S01]  /*199f0*/  HMMA.16816.F32 R108, R4, R38, R212 ;  /* 0x00000026046c723c */ /* 0x000fe200000018d4 */
[----:B------:R-:W-:-:S02]  /*19a00*/  IMAD.MOV.U32 R122, RZ, RZ, R98 ;  /* 0x000000ffff7a7224 */ /* 0x000fc400078e0062 */
[----:B------:R-:W-:-:S03]  /*19a10*/  IMAD.MOV.U32 R120, RZ, RZ, R119 ;  /* 0x000000ffff787224 */ /* 0x000fc600078e0077 */
[C---:B------:R-:W-:Y:S06]  /*19a20*/  HMMA.16816.F32 R96, R4.reuse, R22, R236 ;  /* 0x000000160460723c */ /* 0x040fec00000018ec */
[C---:B------:R-:W-:Y:S06]  /*19a30*/  HMMA.16816.F32 R116, R4.reuse, R32, R240 ;  /* 0x000000200474723c */ /* 0x040fec00000018f0 */
[C---:B------:R-:W-:Y:S06]  /*19a40*/  HMMA.16816.F32 R80, R4.reuse, R34, R80 ;  /* 0x000000220450723c */ /* 0x040fec0000001850 */
[C---:B--2---:R-:W-:Y:S06]  /*19a50*/  HMMA.16816.F32 R72, R4.reuse, R44, R72 ;  /* 0x0000002c0448723c */ /* 0x044fec0000001848 */
[C---:B------:R-:W-:Y:S06]  /*19a60*/  HMMA.16816.F32 R60, R4.reuse, R46, R60 ;  /* 0x0000002e043c723c */ /* 0x040fec000000183c */
[----:B------:R-:W-:Y:S07]  /*19a70*/  HMMA.16816.F32 R112, R4, R42, R112 ;  /* 0x0000002a0470723c */ /* 0x000fee0000001870 */
[----:B------:R-:W-:-:S02]  /*19a80*/  SHF.R.U32.HI R4, RZ, 0x10, R2 ;  /* 0x00000010ff047819 */ /* 0x000fc40000011602 */
[----:B------:R-:W-:Y:S02]  /*19a90*/  SHF.R.U32.HI R5, RZ, 0x8, R0 ;  /* 0x00000008ff057819 */ /* 0x000fe40000011600 */
[----:B------:R-:W-:Y:S02]  /*19aa0*/  LOP3.LUT R7, R2, 0xff, RZ, 0xc0, !PT ;  /* 0x000000ff02077812 */ /* 0x000fe400078ec0ff */
[----:B------:R-:W-:Y:S02]  /*19ab0*/  SHF.R.U32.HI R6, RZ, 0x18, R2 ;  /* 0x00000018ff067819 */ /* 0x000fe40000011602 */
[----:B------:R-:W-:Y:S02]  /*19ac0*/  LOP3.LUT R0, R4, 0xff, RZ, 0xc0, !PT ;  /* 0x000000ff04007812 */ /* 0x000fe400078ec0ff */
[----:B------:R-:W-:Y:S02]  /*19ad0*/  LOP3.LUT R2, R3, R246, R52, 0x96, !PT ;  /* 0x000000f603027212 */ /* 0x000fe400078e9634 */
[----:B------:R-:W-:Y:S01]  /*19ae0*/  PRMT R6, R0, 0x5410, R6 ;  /* 0x0000541000067816 */ /* 0x000fe20000000006 */
[----:B------:R-:W-:Y:S01]  /*19af0*/  IMAD.MOV.U32 R70, RZ, RZ, R159 ;  /* 0x000000ffff467224 */ /* 0x000fe200078e009f */
[----:B------:R-:W-:Y:S01]  /*19b00*/  LOP3.LUT R11, R15, 0xff, RZ, 0xc0, !PT ;  /* 0x000000ff0f0b7812 */ /* 0x000fe200078ec0ff */
[----:B------:R-:W-:Y:S01]  /*19b10*/  LDSM.16.MT88.4 R52, [R196+0xa400] ;  /* 0x00a40000c434783b */ /* 0x000fe20000004200 */
[----:B------:R-:W-:-:S02]  /*19b20*/  LOP3.LUT R0, R2, 0xffff, RZ, 0xc0, !PT ;  /* 0x0000ffff02007812 */ /* 0x000fc400078ec0ff */
[----:B------:R-:W-:Y:S02]  /*19b30*/  SHF.R.U32.HI R3, RZ, 0x10, R2 ;  /* 0x00000010ff037819 */ /* 0x000fe40000011602 */
[----:B------:R-:W-:Y:S02]  /*19b40*/  PRMT R7, R7, 0x5410, R5 ;  /* 0x0000541007077816 */ /* 0x000fe40000000005 */
[----:B------:R-:W-:Y:S02]  /*19b50*/  PRMT R11, R11, 0x5410, R14 ;  /* 0x000054100b0b7816 */ /* 0x000fe4000000000e */
[----:B------:R-:W-:Y:S02]  /*19b60*/  LOP3.LUT R5, R2, 0xff, RZ, 0xc0, !PT ;  /* 0x000000ff02057812 */ /* 0x000fe400078ec0ff */
[----:B------:R-:W-:Y:S02]  /*19b70*/  SHF.R.U32.HI R0, RZ, 0x8, R0 ;  /* 0x00000008ff007819 */ /* 0x000fe40000011600 */
[----:B------:R-:W-:-:S02]  /*19b80*/  SHF.R.U32.HI R4, RZ, 0x18, R2 ;  /* 0x00000018ff047819 */ /* 0x000fc40000011602 */
[----:B------:R-:W-:Y:S02]  /*19b90*/  LOP3.LUT R2, R3, 0xff, RZ, 0xc0, !PT ;  /* 0x000000ff03027812 */ /* 0x000fe400078ec0ff */
[----:B------:R-:W-:Y:S02]  /*19ba0*/  PRMT R0, R5, 0x5410, R0 ;  /* 0x0000541005007816 */ /* 0x000fe40000000000 */
[--C-:B------:R-:W-:Y:S02]  /*19bb0*/  HSET2.LE.AND R11, R11, R226.reuse, PT ;  /* 0x000000e20b0b7233 */ /* 0x100fe40003803000 */
[----:B------:R-:W-:Y:S02]  /*19bc0*/  PRMT R2, R2, 0x5410, R4 ;  /* 0x0000541002027816 */ /* 0x000fe40000000004 */
[----:B------:R-:W-:Y:S02]  /*19bd0*/  HSET2.LE.AND R0, R0, R226, PT ;  /* 0x000000e200007233 */ /* 0x000fe40003803000 */
[----:B------:R-:W-:-:S02]  /*19be0*/  LOP3.LUT R11, R178, R11, RZ, 0xc0, !PT ;  /* 0x0000000bb20b7212 */ /* 0x000fc400078ec0ff */
[--C-:B------:R-:W-:Y:S02]  /*19bf0*/  HSET2.LE.AND R2, R2, R226.reuse, PT ;  /* 0x000000e202027233 */ /* 0x100fe40003803000 */
[--C-:B------:R-:W-:Y:S02]  /*19c00*/  HSET2.LE.AND R3, R7, R226.reuse, PT ;  /* 0x000000e207037233 */ /* 0x100fe40003803000 */
[----:B------:R-:W-:Y:S02]  /*19c10*/  LOP3.LUT R4, R158, R0, RZ, 0xc0, !PT ;  /* 0x000000009e047212 */ /* 0x000fe400078ec0ff */
[----:B------:R-:W-:Y:S01]  /*19c20*/  HSET2.LE.AND R0, R6, R226, PT ;  /* 0x000000e206007233 */ /* 0x000fe20003803000 */
[----:B------:R-:W-:Y:S01]  /*19c30*/  HMMA.16816.F32 R144, R8, R32, R144 ;  /* 0x000000200890723c */ /* 0x000fe20000001890 */
[----:B------:R-:W-:Y:S02]  /*19c40*/  LOP3.LUT R5, R157, R2, RZ, 0xc0, !PT ;  /* 0x000000029d057212 */ /* 0x000fe400078ec0ff */
[----:B------:R-:W-:-:S02]  /*19c50*/  LOP3.LUT R6, R156, R3, RZ, 0xc0, !PT ;  /* 0x000000039c067212 */ /* 0x000fc400078ec0ff */
[----:B------:R-:W-:Y:S01]  /*19c60*/  LOP3.LUT R2, R17, R225, R18, 0x96, !PT ;  /* 0x000000e111027212 */ /* 0x000fe200078e9612 */
[C---:B------:R-:W-:Y:S06]  /*19c70*/  HMMA.16816.F32 R152, R8.reuse, R44, R152 ;  /* 0x0000002c0898723c */ /* 0x040fec0000001898 */
[----:B------:R-:W-:Y:S01]  /*19c80*/  HMMA.16816.F32 R156, R8, R46, R228 ;  /* 0x0000002e089c723c */ /* 0x000fe200000018e4 */
[----:B------:R-:W1:Y:S01]  /*19c90*/  LDSM.16.MT88.4 R44, [R196+0xb400] ;  /* 0x00b40000c42c783b */ /* 0x000e620000004200 */
[----:B------:R-:W-:-:S04]  /*19ca0*/  IMAD.WIDE.U32 R2, R2, -0x2daee0ad, RZ ;  /* 0xd2511f5302027825 */ /* 0x000fc800078e00ff */
[C---:B------:R-:W-:Y:S06]  /*19cb0*/  HMMA.16816.F32 R124, R8.reuse, R36, R124 ;  /* 0x00000024087c723c */ /* 0x040fec000000187c */
[C---:B------:R-:W-:Y:S01]  /*19cc0*/  HMMA.16816.F32 R132, R8.reuse, R38, R132 ;  /* 0x000000260884723c */ /* 0x040fe20000001884 */
[----:B------:R-:W-:Y:S05]  /*19cd0*/  LDSM.16.MT88.4 R36, [R196+0x9400] ;  /* 0x00940000c424783b */ /* 0x000fea0000004200 */
[C---:B------:R-:W-:Y:S06]  /*19ce0*/  HMMA.16816.F32 R128, R8.reuse, R24, R128 ;  /* 0x000000180880723c */ /* 0x040fec0000001880 */
[C---:B------:R-:W-:Y:S01]  /*19cf0*/  HMMA.16816.F32 R120, R8.reuse, R26, R120 ;  /* 0x0000001a0878723c */ /* 0x040fe20000001878 */
[----:B------:R-:W2:Y:S05]  /*19d00*/  LDSM.16.MT88.4 R24, [R174+0x9400] ;  /* 0x00940000ae18783b */ /* 0x000eaa0000004200 */
[C---:B------:R-:W-:Y:S06]  /*19d10*/  HMMA.16816.F32 R140, R8.reuse, R20, R140 ;  /* 0x00000014088c723c */ /* 0x040fec000000188c */
[C---:B------:R-:W-:Y:S01]  /*19d20*/  HMMA.16816.F32 R148, R8.reuse, R22, R148 ;  /* 0x000000160894723c */ /* 0x040fe20000001894 */
[----:B------:R-:W4:Y:S05]  /*19d30*/  LDSM.16.MT88.4 R20, [R174+0xa400] ;  /* 0x00a40000ae14783b */ /* 0x000f2a0000004200 */
[----:B------:R-:W-:Y:S01]  /*19d40*/  HMMA.16816.F32 R32, R8, R34, R56 ;  /* 0x000000220820723c */ /* 0x000fe20000001838 */
[----:B------:R-:W3:Y:S01]  /*19d50*/  LDSM.16.MT88.4 R56, [R174+0xb400] ;  /* 0x00b40000ae38783b */ /* 0x000ee20000004200 */
[----:B------:R-:W-:Y:S01]  /*19d60*/  IMAD.MOV.U32 R64, RZ, RZ, R100 ;  /* 0x000000ffff407224 */ /* 0x000fe200078e0064 */
[----:B------:R-:W-:Y:S01]  /*19d70*/  LOP3.LUT R7, R160, R0, RZ, 0xc0, !PT ;  /* 0x00000000a0077212 */ /* 0x000fe200078ec0ff */
[----:B------:R-:W-:-:S02]  /*19d80*/  IMAD.MOV.U32 R211, RZ, RZ, R163 ;  /* 0x000000ffffd37224 */ /* 0x000fc400078e00a3 */
[----:B------:R-:W-:Y:S01]  /*19d90*/  IMAD.MOV.U32 R100, RZ, RZ, R162 ;  /* 0x000000ffff647224 */ /* 0x000fe200078e00a2 */
[----:B------:R-:W-:Y:S01]  /*19da0*/  HMMA.16816.F32 R164, R8, R42, R164 ;  /* 0x0000002a08a4723c */ /* 0x000fe200000018a4 */
[----:B------:R-:W-:Y:S01]  /*19db0*/  IMAD.MOV.U32 R71, RZ, RZ, R161 ;  /* 0x000000ffff477224 */ /* 0x000fe200078e00a1 */
[----:B------:R-:W-:-:S04]  /*19dc0*/  LOP3.LUT R0, R3, R246, R28, 0x96, !PT ;  /* 0x000000f603007212 */ /* 0x000fc800078e961c */
[----:B------:R-:W-:Y:S07]  /*19dd0*/  HMMA.16816.F32 R160, R8, R40, R168 ;  /* 0x0000002808a0723c */ /* 0x000fee00000018a8 */
[C---:B------:R-:W-:Y:S02]  /*19de0*/  LOP3.LUT R8, R2.reuse, 0xffff, RZ, 0xc0, !PT ;  /* 0x0000ffff02087812 */ /* 0x040fe400078ec0ff */
[----:B------:R-:W-:Y:S02]  /*19df0*/  LOP3.LUT R9, R2, 0xff, RZ, 0xc0, !PT ;  /* 0x000000ff02097812 */ /* 0x000fe400078ec0ff */
[----:B------:R-:W-:-:S02]  /*19e00*/  SHF.R.U32.HI R3, RZ, 0x8, R8 ;  /* 0x00000008ff037819 */ /* 0x000fc40000011608 */
[--C-:B------:R-:W-:Y:S02]  /*19e10*/  SHF.R.U32.HI R10, RZ, 0x10, R2.reuse ;  /* 0x00000010ff0a7819 */ /* 0x100fe40000011602 */
[----:B------:R-:W-:Y:S02]  /*19e20*/  SHF.R.U32.HI R12, RZ, 0x18, R2 ;  /* 0x00000018ff0c7819 */ /* 0x000fe40000011602 */
[C---:B------:R-:W-:Y:S02]  /*19e30*/  LOP3.LUT R2, R0.reuse, 0xffff, RZ, 0xc0, !PT ;  /* 0x0000ffff00027812 */ /* 0x040fe400078ec0ff */
[----:B------:R-:W-:Y:S02]  /*19e40*/  PRMT R13, R9, 0x5410, R3 ;  /* 0x00005410090d7816 */ /* 0x000fe40000000003 */
[----:B------:R-:W-:Y:S02]  /*19e50*/  SHF.R.U32.HI R3, RZ, 0x10, R0 ;  /* 0x00000010ff037819 */ /* 0x000fe40000011600 */
[----:B------:R-:W-:-:S02]  /*19e60*/  LOP3.LUT R9, R0, 0xff, RZ, 0xc0, !PT ;  /* 0x000000ff00097812 */ /* 0x000fc400078ec0ff */
[----:B------:R-:W-:Y:S02]  /*19e70*/  SHF.R.U32.HI R8, RZ, 0x8, R2 ;  /* 0x00000008ff087819 */ /* 0x000fe40000011602 */
[----:B------:R-:W-:Y:S02]  /*19e80*/  SHF.R.U32.HI R11, RZ, 0x18, R0 ;  /* 0x00000018ff0b7819 */ /* 0x000fe40000011600 */
[----:B------:R-:W-:Y:S02]  /*19e90*/  LOP3.LUT R2, R3, 0xff, RZ, 0xc0, !PT ;  /* 0x000000ff03027812 */ /* 0x000fe400078ec0ff */
[----:B------:R-:W-:Y:S01]  /*19ea0*/  PRMT R0, R9, 0x5410, R8 ;  /* 0x0000541009007816 */ /* 0x000fe20000000008 */
[----:B------:R-:W-:Y:S01]  /*19eb0*/  IMAD.MOV.U32 R215, RZ, RZ, R177 ;  /* 0x000000ffffd77224 */ /* 0x000fe200078e00b1 */
[----:B------:R-:W-:Y:S02]  /*19ec0*/  PRMT R2, R2, 0x5410, R11 ;  /* 0x0000541002027816 */ /* 0x000fe4000000000b */
[----:B------:R-:W-:-:S02]  /*19ed0*/  LOP3.LUT R10, R10, 0xff, RZ, 0xc0, !PT ;  /* 0x000000ff0a0a7812 */ /* 0x000fc400078ec0ff */
[--C-:B------:R-:W-:Y:S02]  /*19ee0*/  HSET2.LE.AND R0, R0, R226.reuse, PT ;  /* 0x000000e200007233 */ /* 0x100fe40003803000 */
[----:B------:R-:W-:Y:S02]  /*19ef0*/  PRMT R3, R10, 0x5410, R12 ;  /* 0x000054100a037816 */ /* 0x000fe4000000000c */
[--C-:B------:R-:W-:Y:S02]  /*19f00*/  HSET2.LE.AND R2, R2, R226.reuse, PT ;  /* 0x000000e202027233 */ /* 0x100fe40003803000 */
[----:B------:R-:W-:Y:S01]  /*19f10*/  LOP3.LUT R14, R180, R215, RZ, 0x3c, !PT ;  /* 0x000000d7b40e7212 */ /* 0x000fe200078e3cff */
[----:B------:R-:W-:Y:S01]  /*19f20*/  IMAD.MOV.U32 R214, RZ, RZ, R176 ;  /* 0x000000ffffd67224 */ /* 0x000fe200078e00b0 */
[----:B------:R-:W-:Y:S01]  /*19f30*/  LOP3.LUT R8, R183, R0, RZ, 0xc0, !PT ;  /* 0x00000000b7087212 */ /* 0x000fe200078ec0ff */
[----:B------:R-:W-:Y:S01]  /*19f40*/  IMAD.MOV.U32 R215, RZ, RZ, R64 ;  /* 0x000000ffffd77224 */ /* 0x000fe200078e0040 */
[--C-:B------:R-:W-:Y:S01]  /*19f50*/  HSET2.LE.AND R0, R13, R226.reuse, PT ;  /* 0x000000e20d007233 */ /* 0x100fe20003803000 */
[----:B------:R-:W-:Y:S01]  /*19f60*/  IMAD.MOV.U32 R214, RZ, RZ, R65 ;  /* 0x000000ffffd67224 */ /* 0x000fe200078e0041 */
[----:B------:R-:W-:Y:S01]  /*19f70*/  HSET2.LE.AND R11, R3, R226, PT ;  /* 0x000000e2030b7233 */ /* 0x000fe20003803000 */
[----:B------:R-:W-:Y:S01]  /*19f80*/  IMAD.MOV.U32 R65, RZ, RZ, R186 ;  /* 0x000000ffff417224 */ /* 0x000fe200078e00ba */
[----:B------:R-:W-:Y:S01]  /*19f90*/  LOP3.LUT R9, R252, R2, RZ, 0xc0, !PT ;  /* 0x00000002fc097212 */ /* 0x000fe200078ec0ff */
[----:B------:R-:W-:-:S02]  /*19fa0*/  IMAD.MOV.U32 R64, RZ, RZ, R195 ;  /* 0x000000ffff407224 */ /* 0x000fc400078e00c3 */
[----:B------:R-:W-:Y:S01]  /*19fb0*/  IMAD.WIDE.U32 R2, R14, -0x326172a9, RZ ;  /* 0xcd9e8d570e027825 */ /* 0x000fe200078e00ff */
[C---:B-1----:R-:W-:Y:S01]  /*19fc0*/  HMMA.16816.F32 R180, R4.reuse, R44, R92 ;  /* 0x0000002c04b4723c */ /* 0x042fe2000000185c */
[----:B------:R-:W-:Y:S02]  /*19fd0*/  LOP3.LUT R10, R249, R0, RZ, 0xc0, !PT ;  /* 0x00000000f90a7212 */ /* 0x000fe400078ec0ff */
[----:B------:R-:W-:Y:S02]  /*19fe0*/  IMAD.MOV.U32 R228, RZ, RZ, R208 ;  /* 0x000000ffffe47224 */ /* 0x000fe400078e00d0 */
[----:B------:R-:W-:Y:S01]  /*19ff0*/  IMAD.MOV.U32 R235, RZ, RZ, R209 ;  /* 0x000000ffffeb7224 */ /* 0x000fe200078e00d1 */
[----:B--2---:R-:W-:Y:S01]  /*1a000*/  HMMA.16816.F32 R136, R4, R24, R136 ;  /* 0x000000180488723c */ /* 0x004fe20000001888 */
[----:B------:R-:W-:Y:S02]  /*1a010*/  IMAD.MOV.U32 R234, RZ, RZ, R210 ;  /* 0x000000ffffea7224 */ /* 0x000fe400078e00d2 */
[----:B------:R-:W-:-:S02]  /*1a020*/  IMAD.MOV.U32 R233, RZ, RZ, R211 ;  /* 0x000000ffffe97224 */ /* 0x000fc400078e00d3 */
        /* <DEDUP_REMOVED lines=9> */
[C---:B------:R-:W-:Y:S01]  /*1a0c0*/  HMMA.16816.F32 R176, R4.reuse, R38, R88 ;  /* 0x0000002604b0723c */ /* 0x040fe20000001858 */
[----:B------:R-:W-:Y:S02]  /*1a0d0*/  IMAD.MOV.U32 R239, RZ, RZ, R189 ;  /* 0x000000ffffef7224 */ /* 0x000fe400078e00bd */
[----:B------:R-:W-:Y:S02]  /*1a0e0*/  IMAD.MOV.U32 R236, RZ, RZ, R184 ;  /* 0x000000ffffec7224 */ /* 0x000fe400078e00b8 */
[----:B------:R-:W-:Y:S01]  /*1a0f0*/  IMAD.MOV.U32 R237, RZ, RZ, R185 ;  /* 0x000000ffffed7224 */ /* 0x000fe200078e00b9 */
[----:B----4-:R-:W-:Y:S01]  /*1a100*/  HMMA.16816.F32 R84, R4, R20, R84 ;  /* 0x000000140454723c */ /* 0x010fe20000001854 */
[----:B------:R-:W-:-:S05]  /*1a110*/  LOP3.LUT R0, R3, R64, R222, 0x96, !PT ;  /* 0x0000004003007212 */ /* 0x000fca00078e96de */
[C---:B------:R-:W-:Y:S06]  /*1a120*/  HMMA.16816.F32 R96, R4.reuse, R22, R96 ;  /* 0x000000160460723c */ /* 0x040fec0000001860 */
[C---:B------:R-:W-:Y:S06]  /*1a130*/  HMMA.16816.F32 R184, R4.reuse, R52, R116 ;  /* 0x0000003404b8723c */ /* 0x040fec0000001874 */
[C---:B------:R-:W-:Y:S06]  /*1a140*/  HMMA.16816.F32 R192, R4.reuse, R54, R80 ;  /* 0x0000003604c0723c */ /* 0x040fec0000001850 */
[C---:B---3--:R-:W-:Y:S06]  /*1a150*/  HMMA.16816.F32 R208, R4.reuse, R56, R72 ;  /* 0x0000003804d0723c */ /* 0x048fec0000001848 */
[C---:B------:R-:W-:Y:S06]  /*1a160*/  HMMA.16816.F32 R188, R4.reuse, R58, R60 ;  /* 0x0000003a04bc723c */ /* 0x040fec000000183c */
[----:B------:R-:W-:Y:S07]  /*1a170*/  HMMA.16816.F32 R92, R4, R46, R112 ;  /* 0x0000002e045c723c */ /* 0x000fee0000001870 */
        /* <DEDUP_REMOVED lines=10> */
[----:B------:R-:W-:-:S03]  /*1a220*/  LOP3.LUT R11, R217, R11, RZ, 0xc0, !PT ;  /* 0x0000000bd90b7212 */ /* 0x000fc600078ec0ff */
[----:B------:R-:W-:Y:S01]  /*1a230*/  IMAD.WIDE.U32 R40, R0, -0x2daee0ad, RZ ;  /* 0xd2511f5300287825 */ /* 0x000fe200078e00ff */
[----:B------:R-:W-:Y:S02]  /*1a240*/  LOP3.LUT R6, R3, R64, R236, 0x96, !PT ;  /* 0x0000004003067212 */ /* 0x000fe400078e96ec */
[----:B------:R-:W-:Y:S02]  /*1a250*/  LOP3.LUT R3, R251, R65, R2, 0x96, !PT ;  /* 0x00000041fb037212 */ /* 0x000fe400078e9602 */
[----:B------:R-:W-:Y:S02]  /*1a260*/  LOP3.LUT R2, R41, R228, R4, 0x96, !PT ;  /* 0x000000e429027212 */ /* 0x000fe400078e9604 */
[----:B------:R-:W-:Y:S01]  /*1a270*/  LOP3.LUT R0, R5, R235, R12, 0x96, !PT ;  /* 0x000000eb05007212 */ /* 0x000fe200078e960c */
[----:B------:R-:W-:Y:S04]  /*1a280*/  HMMA.16816.F32 R124, R8, R24, R124 ;  /* 0x00000018087c723c */ /* 0x000fe8000000187c */
[----:B------:R-:W-:-:S04]  /*1a290*/  IMAD.WIDE.U32 R28, R0, -0x326172a9, RZ ;  /* 0xcd9e8d57001c7825 */ /* 0x000fc800078e00ff */
[----:B------:R-:W-:-:S04]  /*1a2a0*/  IMAD.WIDE.U32 R24, R3, -0x2daee0ad, RZ ;  /* 0xd2511f5303187825 */ /* 0x000fc800078e00ff */
[----:B------:R-:W-:-:S05]  /*1a2b0*/  IMAD.WIDE.U32 R2, R2, -0x326172a9, RZ ;  /* 0xcd9e8d5702027825 */ /* 0x000fca00078e00ff */
[----:B------:R-:W-:Y:S01]  /*1a2c0*/  LOP3.LUT R0, R3, R245, R28, 0x96, !PT ;  /* 0x000000f503007212 */ /* 0x000fe200078e961c */
[----:B------:R-:W-:Y:S01]  /*1a2d0*/  IMAD.WIDE.U32 R6, R6, -0x2daee0ad, RZ ;  /* 0xd2511f5306067825 */ /* 0x000fe200078e00ff */
[----:B------:R-:W-:Y:S02]  /*1a2e0*/  LOP3.LUT R4, R2, 0xffff, RZ, 0xc0, !PT ;  /* 0x0000ffff02047812 */ /* 0x000fe400078ec0ff */
[----:B------:R-:W-:Y:S02]  /*1a2f0*/  LOP3.LUT R3, R0, 0xffff, RZ, 0xc0, !PT ;  /* 0x0000ffff00037812 */ /* 0x000fe400078ec0ff */
[----:B------:R-:W-:Y:S02]  /*1a300*/  SHF.R.U32.HI R5, RZ, 0x10, R0 ;  /* 0x00000010ff057819 */ /* 0x000fe40000011600 */
[----:B------:R-:W-:Y:S02]  /*1a310*/  LOP3.LUT R17, R7, R230, R238, 0x96, !PT ;  /* 0x000000e607117212 */ /* 0x000fe400078e96ee */
[----:B------:R-:W-:-:S02]  /*1a320*/  LOP3.LUT R16, R25, R231, R6, 0x96, !PT ;  /* 0x000000e719107212 */ /* 0x000fc400078e9606 */
[----:B------:R-:W-:Y:S02]  /*1a330*/  SHF.R.U32.HI R7, RZ, 0x8, R4 ;  /* 0x00000008ff077819 */ /* 0x000fe40000011604 */
[----:B------:R-:W-:Y:S02]  /*1a340*/  LOP3.LUT R13, R0, 0xff, RZ, 0xc0, !PT ;  /* 0x000000ff000d7812 */ /* 0x000fe400078ec0ff */
[----:B------:R-:W-:Y:S02]  /*1a350*/  SHF.R.U32.HI R6, RZ, 0x8, R3 ;  /* 0x00000008ff067819 */ /* 0x000fe40000011603 */
[----:B------:R-:W-:Y:S02]  /*1a360*/  SHF.R.U32.HI R4, RZ, 0x18, R0 ;  /* 0x00000018ff047819 */ /* 0x000fe40000011600 */
[----:B------:R-:W-:Y:S02]  /*1a370*/  LOP3.LUT R3, R5, 0xff, RZ, 0xc0, !PT ;  /* 0x000000ff05037812 */ /* 0x000fe400078ec0ff */
[----:B------:R-:W-:-:S02]  /*1a380*/  SHF.R.U32.HI R14, RZ, 0x10, R2 ;  /* 0x00000010ff0e7819 */ /* 0x000fc40000011602 */
[----:B------:R-:W-:Y:S02]  /*1a390*/  LOP3.LUT R12, R2, 0xff, RZ, 0xc0, !PT ;  /* 0x000000ff020c7812 */ /* 0x000fe400078ec0ff */
[----:B------:R-:W-:Y:S02]  /*1a3a0*/  SHF.R.U32.HI R5, RZ, 0x18, R2 ;  /* 0x00000018ff057819 */ /* 0x000fe40000011602 */
[----:B------:R-:W-:Y:S02]  /*1a3b0*/  PRMT R0, R13, 0x5410, R6 ;  /* 0x000054100d007816 */ /* 0x000fe40000000006 */
[----:B------:R-:W-:Y:S02]  /*1a3c0*/  PRMT R2, R3, 0x5410, R4 ;  /* 0x0000541003027816 */ /* 0x000fe40000000004 */
[----:B------:R-:W-:Y:S02]  /*1a3d0*/  LOP3.LUT R3, R14, 0xff, RZ, 0xc0, !PT ;  /* 0x000000ff0e037812 */ /* 0x000fe400078ec0ff */
[----:B------:R-:W-:-:S02]  /*1a3e0*/  HSET2.LE.AND R0, R0, R226, PT ;  /* 0x000000e200007233 */ /* 0x000fc40003803000 */
[----:B------:R-:W-:Y:S02]  /*1a3f0*/  PRMT R7, R12, 0x5410, R7 ;  /* 0x000054100c077816 */ /* 0x000fe40000000007 */
[----:B------:R-:W-:Y:S01]  /*1a400*/  PRMT R6, R3, 0x5410, R5 ;  /* 0x0000541003067816 */ /* 0x000fe20000000005 */
[----:B------:R-:W-:Y:S01]  /*1a410*/  IMAD.MOV.U32 R230, RZ, RZ, R227 ;  /* 0x000000ffffe67224 */ /* 0x000fe200078e00e3 */
[----:B------:R-:W-:Y:S01]  /*1a420*/  LOP3.LUT R4, R202, R0, RZ, 0xc0, !PT ;  /* 0x00000000ca047212 */ /* 0x000fe200078ec0ff */
[----:B------:R-:W-:Y:S01]  /*1a430*/  IMAD.MOV.U32 R229, RZ, RZ, R224 ;  /* 0x000000ffffe57224 */ /* 0x000fe200078e00e0 */
[--C-:B------:R-:W-:Y:S01]  /*1a440*/  HSET2.LE.AND R2, R2, R226.reuse, PT ;  /* 0x000000e202027233 */ /* 0x100fe20003803000 */
[----:B------:R-:W-:Y:S01]  /*1a450*/  IMAD.MOV.U32 R231, RZ, RZ, R212 ;  /* 0x000000ffffe77224 */ /* 0x000fe200078e00d4 */
[--C-:B------:R-:W-:Y:S01]  /*1a460*/  HSET2.LE.AND R3, R7, R226.reuse, PT ;  /* 0x000000e207037233 */ /* 0x100fe20003803000 */
[C---:B------:R-:W-:Y:S01]  /*1a470*/  HMMA.16816.F32 R80, R8.reuse, R36, R128 ;  /* 0x000000240850723c */ /* 0x040fe20000001880 */
[----:B------:R-:W-:Y:S01]  /*1a480*/  HSET2.LE.AND R0, R6, R226, PT ;  /* 0x000000e206007233 */ /* 0x000fe20003803000 */
[----:B------:R-:W-:Y:S01]  /*1a490*/  IMAD.MOV.U32 R227, RZ, RZ, R215 ;  /* 0x000000ffffe37224 */ /* 0x000fe200078e00d7 */
[----:B------:R-:W-:Y:S01]  /*1a4a0*/  LOP3.LUT R5, R107, R2, RZ, 0xc0, !PT ;  /* 0x000000026b057212 */ /* 0x000fe200078ec0ff */
[----:B------:R-:W-:Y:S01]  /*1a4b0*/  IMAD.MOV.U32 R215, RZ, RZ, R100 ;  /* 0x000000ffffd77224 */ /* 0x000fe200078e0064 */
[----:B------:R-:W-:Y:S01]  /*1a4c0*/  LOP3.LUT R6, R106, R3, RZ, 0xc0, !PT ;  /* 0x000000036a067212 */ /* 0x000fe200078ec0ff */
[----:B------:R-:W-:Y:S01]  /*1a4d0*/  IMAD.WIDE.U32 R2, R17, -0x326172a9, RZ ;  /* 0xcd9e8d5711027825 */ /* 0x000fe200078e00ff */
[----:B------:R-:W-:Y:S01]  /*1a4e0*/  LOP3.LUT R7, R101, R0, RZ, 0xc0, !PT ;  /* 0x0000000065077212 */ /* 0x000fe200078ec0ff */
[----:B------:R-:W-:Y:S01]  /*1a4f0*/  HMMA.16816.F32 R120, R8, R38, R120 ;  /* 0x000000260878723c */ /* 0x000fe20000001878 */
[----:B------:R-:W1:Y:S01]  /*1a500*/  LDSM.16.MT88.4 R36, [R174+0x9800] ;  /* 0x00980000ae24783b */ /* 0x000e620000004200 */
[----:B------:R-:W-:Y:S01]  /*1a510*/  IMAD.WIDE.U32 R100, R16, -0x326172a9, RZ ;  /* 0xcd9e8d5710647825 */ /* 0x000fe200078e00ff */
[----:B------:R-:W-:-:S02]  /*1a520*/  LOP3.LUT R3, R3, R233, R250, 0x96, !PT ;  /* 0x000000e903037212 */ /* 0x000fc400078e96fa */
[----:B------:R-:W-:Y:S02]  /*1a530*/  LDSM.16.MT88.4 R12, [R196+0xa800] ;  /* 0x00a80000c40c783b */ /* 0x000fe40000004200 */
[----:B------:R-:W-:Y:S01]  /*1a540*/  LOP3.LUT R0, R101, R234, R2, 0x96, !PT ;  /* 0x000000ea65007212 */ /* 0x000fe200078e9602 */
[----:B------:R-:W-:Y:S01]  /*1a550*/  IMAD.WIDE.U32 R2, R3, -0x2daee0ad, RZ ;  /* 0xd2511f5303027825 */ /* 0x000fe200078e00ff */
[C---:B------:R-:W-:Y:S01]  /*1a560*/  HMMA.16816.F32 R76, R8.reuse, R20, R140 ;  /* 0x00000014084c723c */ /* 0x040fe2000000188c */
[----:B------:R-:W-:Y:S02]  /*1a570*/  LDSM.16.MT88.4 R16, [R174+0xb800] ;  /* 0x00b80000ae10783b */ /* 0x000fe40000004200 */
[----:B------:R-:W-:Y:S01]  /*1a580*/  IMAD.WIDE.U32 R50, R0, -0x2daee0ad, RZ ;  /* 0xd2511f5300327825 */ /* 0x000fe200078e00ff */
[----:B------:R-:W-:Y:S01]  /*1a590*/  LOP3.LUT R0, R3, R235, R24, 0x96, !PT ;  /* 0x000000eb03007212 */ /* 0x000fe200078e9618 */
[----:B------:R-:W-:Y:S03]  /*1a5a0*/  LDSM.16.MT88.4 R140, [R174+0xac00] ;  /* 0x00ac0000ae8c783b */ /* 0x000fe60000004200 */
[----:B------:R-:W-:Y:S01]  /*1a5b0*/  LOP3.LUT R2, R51, R228, R2, 0x96, !PT ;  /* 0x000000e433027212 */ /* 0x000fe200078e9602 */
[----:B------:R-:W-:Y:S01]  /*1a5c0*/  HMMA.16816.F32 R72, R8, R22, R148 ;  /* 0x000000160848723c */ /* 0x000fe20000001894 */
[----:B------:R-:W-:Y:S01]  /*1a5d0*/  IMAD.MOV.U32 R224, RZ, RZ, R213 ;  /* 0x000000ffffe07224 */ /* 0x000fe200078e00d5 */
[----:B------:R-:W-:Y:S01]  /*1a5e0*/  LDSM.16.MT88.4 R20, [R174+0xa800] ;  /* 0x00a80000ae14783b */ /* 0x000fe20000004200 */
[----:B------:R-:W-:-:S02]  /*1a5f0*/  IMAD.MOV.U32 R212, RZ, RZ, R214 ;  /* 0x000000ffffd47224 */ /* 0x000fc400078e00d6 */
[----:B------:R-:W-:Y:S01]  /*1a600*/  IMAD.WIDE.U32 R2, R2, -0x326172a9, RZ ;  /* 0xcd9e8d5702027825 */ /* 0x000fe200078e00ff */
[C---:B------:R-:W-:Y:S01]  /*1a610*/  HMMA.16816.F32 R60, R8.reuse, R54, R32 ;  /* 0x00000036083c723c */ /* 0x040fe20000001820 */
[----:B------:R-:W2:Y:S02]  /*1a620*/  LDSM.16.MT88.4 R32, [R196+0x9800] ;  /* 0x00980000c420783b */ /* 0x000ea40000004200 */
[----:B------:R-:W-:Y:S02]  /*1a630*/  IMAD.MOV.U32 R213, RZ, RZ, R70 ;  /* 0x000000ffffd57224 */ /* 0x000fe400078e0046 */
[----:B------:R-:W-:Y:S01]  /*1a640*/  IMAD.MOV.U32 R214, RZ, RZ, R71 ;  /* 0x000000ffffd67224 */ /* 0x000fe200078e0047 */
[C---:B------:R-:W-:Y:S01]  /*1a650*/  HMMA.16816.F32 R88, R8.reuse, R26, R132 ;  /* 0x0000001a0858723c */ /* 0x040fe20000001884 */
[----:B------:R-:W-:Y:S01]  /*1a660*/  IMAD.WIDE.U32 R30, R0, -0x326172a9, RZ ;  /* 0xcd9e8d57001e7825 */ /* 0x000fe200078e00ff */
[----:B------:R-:W3:Y:S04]  /*1a670*/  LDSM.16.MT88.4 R24, [R196+0xb800] ;  /* 0x00b80000c418783b */ /* 0x000ee80000004200 */
[----:B------:R-:W-:Y:S01]  /*1a680*/  HMMA.16816.F32 R64, R8, R52, R144 ;  /* 0x000000340840723c */ /* 0x000fe20000001890 */
[----:B------:R-:W-:-:S05]  /*1a690*/  LOP3.LUT R0, R3, R245, R30, 0x96, !PT ;  /* 0x000000f503007212 */ /* 0x000fca00078e961e */
[C---:B------:R-:W-:Y:S06]  /*1a6a0*/  HMMA.16816.F32 R52, R8.reuse, R56, R152 ;  /* 0x000000380834723c */ /* 0x040fec0000001898 */
[C---:B------:R-:W-:Y:S01]  /*1a6b0*/  HMMA.16816.F32 R68, R8.reuse, R58, R156 ;  /* 0x0000003a0844723c */ /* 0x040fe2000000189c */
[C---:B------:R-:W-:Y:S01]  /*1a6c0*/  LOP3.LUT R30, R2.reuse, 0xff, RZ, 0xc0, !PT ;  /* 0x000000ff021e7812 */ /* 0x040fe200078ec0ff */
[----:B------:R-:W-:Y:S04]  /*1a6d0*/  LDSM.16.MT88.4 R156, [R196+0x9c00] ;  /* 0x009c0000c49c783b */ /* 0x000fe80000004200 */
[C---:B------:R-:W-:Y:S06]  /*1a6e0*/  HMMA.16816.F32 R56, R8.reuse, R44, R160 ;  /* 0x0000002c0838723c */ /* 0x040fec00000018a0 */
[----:B------:R-:W-:Y:S01]  /*1a6f0*/  HMMA.16816.F32 R44, R8, R46, R164 ;  /* 0x0000002e082c723c */ /* 0x000fe200000018a4 */
[----:B------:R-:W-:Y:S01]  /*1a700*/  SHF.R.U32.HI R43, RZ, 0x10, R2 ;  /* 0x00000010ff2b7819 */ /* 0x000fe20000011602 */
[----:B------:R-:W-:Y:S05]  /*1a710*/  LDSM.16.MT88.4 R164, [R174+0x9c00] ;  /* 0x009c0000aea4783b */ /* 0x000fea0000004200 */
[----:B------:R-:W-:-:S04]  /*1a720*/  LOP3.LUT R8, R2, 0xffff, RZ, 0xc0, !PT ;  /* 0x0000ffff02087812 */ /* 0x000fc800078ec0ff */
[----:B------:R-:W-:Y:S02]  /*1a730*/  SHF.R.U32.HI R28, RZ, 0x8, R8 ;  /* 0x00000008ff1c7819 */ /* 0x000fe40000011608 */
[--C-:B------:R-:W-:Y:S02]  /*1a740*/  SHF.R.U32.HI R8, RZ, 0x10, R0.reuse ;  /* 0x00000010ff087819 */ /* 0x100fe40000011600 */
[----:B------:R-:W-:Y:S02]  /*1a750*/  LOP3.LUT R3, R0, 0xffff, RZ, 0xc0, !PT ;  /* 0x0000ffff00037812 */ /* 0x000fe400078ec0ff */
[----:B------:R-:W-:Y:S02]  /*1a760*/  SHF.R.U32.HI R9, RZ, 0x18, R0 ;  /* 0x00000018ff097819 */ /* 0x000fe40000011600 */
[----:B------:R-:W-:Y:S02]  /*1a770*/  LOP3.LUT R8, R8, 0xff, RZ, 0xc0, !PT ;  /* 0x000000ff08087812 */ /* 0x000fe400078ec0ff */
[----:B------:R-:W-:-:S02]  /*1a780*/  SHF.R.U32.HI R41, RZ, 0x18, R2 ;  /* 0x00000018ff297819 */ /* 0x000fc40000011602 */
[----:B------:R-:W-:Y:S02]  /*1a790*/  LOP3.LUT R11, R0, 0xff, RZ, 0xc0, !PT ;  /* 0x000000ff000b7812 */ /* 0x000fe400078ec0ff */
[----:B------:R-:W-:Y:S02]  /*1a7a0*/  SHF.R.U32.HI R10, RZ, 0x8, R3 ;  /* 0x00000008ff0a7819 */ /* 0x000fe40000011603 */
[----:B------:R-:W-:Y:S02]  /*1a7b0*/  PRMT R2, R8, 0x5410, R9 ;  /* 0x0000541008027816 */ /* 0x000fe40000000009 */
[----:B------:R-:W-:Y:S02]  /*1a7c0*/  PRMT R0, R11, 0x5410, R10 ;  /* 0x000054100b007816 */ /* 0x000fe4000000000a */
[----:B------:R-:W-:Y:S02]  /*1a7d0*/  PRMT R3, R30, 0x5410, R28 ;  /* 0x000054101e037816 */ /* 0x000fe4000000001c */
[----:B------:R-:W-:-:S02]  /*1a7e0*/  LOP3.LUT R11, R43, 0xff, RZ, 0xc0, !PT ;  /* 0x000000ff2b0b7812 */ /* 0x000fc400078ec0ff */
[--C-:B------:R-:W-:Y:S02]  /*1a7f0*/  HSET2.LE.AND R2, R2, R226.reuse, PT ;  /* 0x000000e202027233 */ /* 0x100fe40003803000 */
[----:B------:R-:W-:Y:S02]  /*1a800*/  PRMT R11, R11, 0x5410, R41 ;  /* 0x000054100b0b7816 */ /* 0x000fe40000000029 */
[--C-:B------:R-:W-:Y:S02]  /*1a810*/  HSET2.LE.AND R3, R3, R226.reuse, PT ;  /* 0x000000e203037233 */ /* 0x100fe40003803000 */
[----:B------:R-:W-:Y:S02]  /*1a820*/  LOP3.LUT R9, R230, R2, RZ, 0xc0, !PT ;  /* 0x00000002e6097212 */ /* 0x000fe400078ec0ff */
[----:B------:R-:W-:Y:S02]  /*1a830*/  LOP3.LUT R2, R29, R225, R42, 0x96, !PT ;  /* 0x000000e11d027212 */ /* 0x000fe400078e962a */
[----:B------:R-:W-:-:S02]  /*1a840*/  HSET2.LE.AND R0, R0, R226, PT ;  /* 0x000000e200007233 */ /* 0x000fc40003803000 */
[----:B------:R-:W-:Y:S02]  /*1a850*/  HSET2.LE.AND R11, R11, R226, PT ;  /* 0x000000e20b0b7233 */ /* 0x000fe40003803000 */
[----:B------:R-:W-:Y:S01]  /*1a860*/  LOP3.LUT R10, R231, R3, RZ, 0xc0, !PT ;  /* 0x00000003e70a7212 */ /* 0x000fe200078ec0ff */
[----:B------:R-:W-:Y:S01]  /*1a870*/  IMAD.WIDE.U32 R2, R2, -0x2daee0ad, RZ ;  /* 0xd2511f5302027825 */ /* 0x000fe200078e00ff */
[----:B------:R-:W-:Y:S02]  /*1a880*/  LOP3.LUT R8, R229, R0, RZ, 0xc0, !PT ;  /* 0x00000000e5087212 */ /* 0x000fe400078ec0ff */
[----:B------:R-:W-:Y:S02]  /*1a890*/  LOP3.LUT R11, R224, R11, RZ, 0xc0, !PT ;  /* 0x0000000be00b7212 */ /* 0x000fe400078ec0ff */
[----:B------:R-:W-:Y:S01]  /*1a8a0*/  LOP3.LUT R0, R3, R246, R40, 0x96, !PT ;  /* 0x000000f603007212 */ /* 0x000fe200078e9628 */
[----:B-1----:R-:W-:Y:S01]  /*1a8b0*/  HMMA.16816.F32 R148, R4, R36, R136 ;  /* 0x000000240494723c */ /* 0x002fe20000001888 */
[----:B------:R-:W-:-:S05]  /*1a8c0*/  LOP3.LUT R3, R2, 0xffff, RZ, 0xc0, !PT ;  /* 0x0000ffff02037812 */ /* 0x000fca00078ec0ff */
[C---:B------:R-:W-:Y:S06]  /*1a8d0*/  HMMA.16816.F32 R144, R4.reuse, R38, R108 ;  /* 0x000000260490723c */ /* 0x040fec000000186c */
[C---:B--2---:R-:W-:Y:S06]  /*1a8e0*/  HMMA.16816.F32 R128, R4.reuse, R34, R176 ;  /* 0x000000220480723c */ /* 0x044fec00000018b0 */
[C---:B------:R-:W-:Y:S06]  /*1a8f0*/  HMMA.16816.F32 R116, R4.reuse, R22, R96 ;  /* 0x000000160474723c */ /* 0x040fec0000001860 */
[C---:B------:R-:W-:Y:S06]  /*1a900*/  HMMA.16816.F32 R132, R4.reuse, R32, R168 ;  /* 0x000000200484723c */ /* 0x040fec00000018a8 */
[C---:B------:R-:W-:Y:S06]  /*1a910*/  HMMA.16816.F32 R84, R4.reuse, R20, R84 ;  /* 0x000000140454723c */ /* 0x040fec0000001854 */
[C---:B------:R-:W-:Y:S06]  /*1a920*/  HMMA.16816.F32 R112, R4.reuse, R12, R184 ;  /* 0x0000000c0470723c */ /* 0x040fec00000018b8 */
[C---:B------:R-:W-:Y:S06]  /*1a930*/  HMMA.16816.F32 R108, R4.reuse, R14, R192 ;  /* 0x0000000e046c723c */ /* 0x040fec00000018c0 */
[C---:B------:R-:W-:Y:S06]  /*1a940*/  HMMA.16816.F32 R96, R4.reuse, R16, R208 ;  /* 0x000000100460723c */ /* 0x040fec00000018d0 */
[C---:B------:R-:W-:Y:S06]  /*1a950*/  HMMA.16816.F32 R176, R4.reuse, R18, R188 ;  /* 0x0000001204b0723c */ /* 0x040fec00000018bc */
[C---:B---3--:R-:W-:Y:S06]  /*1a960*/  HMMA.16816.F32 R180, R4.reuse, R24, R180 ;  /* 0x0000001804b4723c */ /* 0x048fec00000018b4 */
[----:B------:R-:W-:Y:S06]  /*1a970*/  HMMA.16816.F32 R136, R4, R26, R92 ;  /* 0x0000001a0488723c */ /* 0x000fec000000185c */
[----:B------:R-:W-:Y:S01]  /*1a980*/  HMMA.16816.F32 R64, R8, R12, R64 ;  /* 0x0000000c0840723c */ /* 0x000fe20000001840 */
[----:B------:R-:W-:-:S02]  /*1a990*/  LOP3.LUT R4, R0, 0xffff, RZ, 0xc0, !PT ;  /* 0x0000ffff00047812 */ /* 0x000fc400078ec0ff */
[----:B------:R-:W-:Y:S02]  /*1a9a0*/  SHF.R.U32.HI R6, RZ, 0x10, R0 ;  /* 0x00000010ff067819 */ /* 0x000fe40000011600 */
[--C-:B------:R-:W-:Y:S02]  /*1a9b0*/  SHF.R.U32.HI R5, RZ, 0x10, R2.reuse ;  /* 0x00000010ff057819 */ /* 0x100fe40000011602 */
[----:B------:R-:W-:Y:S02]  /*1a9c0*/  LOP3.LUT R12, R2, 0xff, RZ, 0xc0, !PT ;  /* 0x000000ff020c7812 */ /* 0x000fe400078ec0ff */
[----:B------:R-:W-:Y:S02]  /*1a9d0*/  SHF.R.U32.HI R7, RZ, 0x18, R2 ;  /* 0x00000018ff077819 */ /* 0x000fe40000011602 */
[----:B------:R-:W-:Y:S02]  /*1a9e0*/  SHF.R.U32.HI R2, RZ, 0x8, R3 ;  /* 0x00000008ff027819 */ /* 0x000fe40000011603 */
[----:B------:R-:W-:-:S02]  /*1a9f0*/  SHF.R.U32.HI R3, RZ, 0x8, R4 ;  /* 0x00000008ff037819 */ /* 0x000fc40000011604 */
[----:B------:R-:W-:Y:S02]  /*1aa00*/  SHF.R.U32.HI R13, RZ, 0x18, R0 ;  /* 0x00000018ff0d7819 */ /* 0x000fe40000011600 */
[----:B------:R-:W-:Y:S02]  /*1aa10*/  LOP3.LUT R4, R6, 0xff, RZ, 0xc0, !PT ;  /* 0x000000ff06047812 */ /* 0x000fe400078ec0ff */
[----:B------:R-:W-:Y:S02]  /*1aa20*/  PRMT R6, R12, 0x5410, R2 ;  /* 0x000054100c067816 */ /* 0x000fe40000000002 */
[----:B------:R-:W-:Y:S01]  /*1aa30*/  PRMT R2, R4, 0x5410, R13 ;  /* 0x0000541004027816 */ /* 0x000fe2000000000d */
[----:B------:R-:W-:Y:S04]  /*1aa40*/  HMMA.16816.F32 R60, R8, R14, R60 ;  /* 0x0000000e083c723c */ /* 0x000fe8000000183c */
[----:B------:R-:W-:-:S03]  /*1aa50*/  HSET2.LE.AND R2, R2, R226, PT ;  /* 0x000000e202027233 */ /* 0x000fc60003803000 */
[----:B------:R-:W-:Y:S02]  /*1aa60*/  LOP3.LUT R14, R0, 0xff, RZ, 0xc0, !PT ;  /* 0x000000ff000e7812 */ /* 0x000fe400078ec0ff */
[----:B------:R-:W-:Y:S01]  /*1aa70*/  LOP3.LUT R0, R5, 0xff, RZ, 0xc0, !PT ;  /* 0x000000ff05007812 */ /* 0x000fe200078ec0ff */
[C---:B------:R-:W-:Y:S01]  /*1aa80*/  HMMA.16816.F32 R160, R8.reuse, R32, R80 ;  /* 0x0000002008a0723c */ /* 0x040fe20000001850 */
[----:B------:R-:W1:Y:S02]  /*1aa90*/  LDSM.16.MT88.4 R80, [R174+0xbc00] ;  /* 0x00bc0000ae50783b */ /* 0x000e640000004200 */
[----:B------:R-:W-:Y:S02]  /*1aaa0*/  PRMT R5, R0, 0x5410, R7 ;  /* 0x0000541000057816 */ /* 0x000fe40000000007 */
[----:B------:R-:W-:Y:S02]  /*1aab0*/  PRMT R0, R14, 0x5410, R3 ;  /* 0x000054100e007816 */ /* 0x000fe40000000003 */
[----:B------:R-:W-:Y:S01]  /*1aac0*/  HSET2.LE.AND R3, R6, R226, PT ;  /* 0x000000e206037233 */ /* 0x000fe20003803000 */
[----:B------:R-:W-:Y:S01]  /*1aad0*/  HMMA.16816.F32 R168, R8, R36, R124 ;  /* 0x0000002408a8723c */ /* 0x000fe2000000187c */
[----:B------:R-:W-:Y:S01]  /*1aae0*/  LOP3.LUT R93, R207, R2, RZ, 0xc0, !PT ;  /* 0x00000002cf5d7212 */ /* 0x000fe200078ec0ff */
[----:B------:R-:W2:Y:S01]  /*1aaf0*/  LDSM.16.MT88.4 R124, [R196+0xac00] ;  /* 0x00ac0000c47c783b */ /* 0x000ea20000004200 */
[----:B------:R-:W-:-:S03]  /*1ab00*/  LOP3.LUT R2, R31, R225, R100, 0x96, !PT ;  /* 0x000000e11f027212 */ /* 0x000fc600078e9664 */
[----:B------:R-:W3:Y:S01]  /*1ab10*/  LDSM.16.MT88.4 R12, [R196+0xbc00] ;  /* 0x00bc0000c40c783b */ /* 0x000ee20000004200 */
[--C-:B------:R-:W-:Y:S02]  /*1ab20*/  HSET2.LE.AND R0, R0, R226.reuse, PT ;  /* 0x000000e200007233 */ /* 0x100fe40003803000 */
[----:B------:R-:W-:Y:S01]  /*1ab30*/  LOP3.LUT R94, R206, R3, RZ, 0xc0, !PT ;  /* 0x00000003ce5e7212 */ /* 0x000fe200078ec0ff */
[----:B------:R-:W-:Y:S01]  /*1ab40*/  IMAD.WIDE.U32 R2, R2, -0x2daee0ad, RZ ;  /* 0xd2511f5302027825 */ /* 0x000fe200078e00ff */
[----:B------:R-:W-:Y:S02]  /*1ab50*/  HSET2.LE.AND R4, R5, R226, PT ;  /* 0x000000e205047233 */ /* 0x000fe40003803000 */
[----:B------:R-:W-:Y:S02]  /*1ab60*/  LOP3.LUT R92, R216, R0, RZ, 0xc0, !PT ;  /* 0x00000000d85c7212 */ /* 0x000fe400078ec0ff */
[----:B------:R-:W-:Y:S02]  /*1ab70*/  LOP3.LUT R0, R3, R246, R50, 0x96, !PT ;  /* 0x000000f603007212 */ /* 0x000fe400078e9632 */
[----:B------:R-:W-:-:S02]  /*1ab80*/  LOP3.LUT R95, R203, R4, RZ, 0xc0, !PT ;  /* 0x00000004cb5f7212 */ /* 0x000fc400078ec0ff */
[C---:B------:R-:W-:Y:S01]  /*1ab90*/  LOP3.LUT R4, R0.reuse, 0xffff, RZ, 0xc0, !PT ;  /* 0x0000ffff00047812 */ /* 0x040fe200078ec0ff */
[----:B------:R-:W-:Y:S01]  /*1aba0*/  HMMA.16816.F32 R152, R8, R20, R76 ;  /* 0x000000140898723c */ /* 0x000fe2000000184c */
[----:B------:R-:W-:Y:S02]  /*1abb0*/  LOP3.LUT R7, R0, 0xff, RZ, 0xc0, !PT ;  /* 0x000000ff00077812 */ /* 0x000fe400078ec0ff */
[----:B------:R-:W-:-:S03]  /*1abc0*/  SHF.R.U32.HI R4, RZ, 0x8, R4 ;  /* 0x00000008ff047819 */ /* 0x000fc60000011604 */
[----:B------:R-:W-:Y:S01]  /*1abd0*/  HMMA.16816.F32 R52, R8, R16, R52 ;  /* 0x000000100834723c */ /* 0x000fe20000001834 */
[----:B------:R-:W-:Y:S02]  /*1abe0*/  LOP3.LUT R3, R2, 0xffff, RZ, 0xc0, !PT ;  /* 0x0000ffff02037812 */ /* 0x000fe400078ec0ff */
[----:B------:R-:W-:-:S03]  /*1abf0*/  SHF.R.U32.HI R5, RZ, 0x10, R0 ;  /* 0x00000010ff057819 */ /* 0x000fc60000011600 */
[----:B------:R-:W-:Y:S01]  /*1ac00*/  HMMA.16816.F32 R36, R8, R38, R88 ;  /* 0x000000260824723c */ /* 0x000fe20000001858 */
[----:B------:R-:W-:-:S05]  /*1ac10*/  LOP3.LUT R6, R2, 0xff, RZ, 0xc0, !PT ;  /* 0x000000ff02067812 */ /* 0x000fca00078ec0ff */
[----:B------:R-:W-:Y:S01]  /*1ac20*/  HMMA.16816.F32 R32, R8, R34, R120 ;  /* 0x000000220820723c */ /* 0x000fe20000001878 */
[----:B------:R-:W-:-:S05]  /*1ac30*/  SHF.R.U32.HI R3, RZ, 0x8, R3 ;  /* 0x00000008ff037819 */ /* 0x000fca0000011603 */
[----:B------:R-:W-:Y:S01]  /*1ac40*/  HMMA.16816.F32 R20, R8, R22, R72 ;  /* 0x000000160814723c */ /* 0x000fe20000001848 */
[----:B------:R-:W-:-:S05]  /*1ac50*/  LOP3.LUT R5, R5, 0xff, RZ, 0xc0, !PT ;  /* 0x000000ff05057812 */ /* 0x000fca00078ec0ff */
[C---:B------:R-:W-:Y:S06]  /*1ac60*/  HMMA.16816.F32 R16, R8.reuse, R18, R68 ;  /* 0x000000120810723c */ /* 0x040fec0000001844 */
[C---:B------:R-:W-:Y:S06]  /*1ac70*/  HMMA.16816.F32 R56, R8.reuse, R24, R56 ;  /* 0x000000180838723c */ /* 0x040fec0000001838 */
[----:B------:R-:W-:Y:S07]  /*1ac80*/  HMMA.16816.F32 R44, R8, R26, R44 ;  /* 0x0000001a082c723c */ /* 0x000fee000000182c */
[----:B------:R-:W-:-:S02]  /*1ac90*/  SHF.R.U32.HI R9, RZ, 0x10, R2 ;  /* 0x00000010ff097819 */ /* 0x000fc40000011602 */
[----:B------:R-:W-:Y:S02]  /*1aca0*/  SHF.R.U32.HI R8, RZ, 0x18, R0 ;  /* 0x00000018ff087819 */ /* 0x000fe40000011600 */
[----:B------:R-:W-:Y:S02]  /*1acb0*/  PRMT R0, R7, 0x5410, R4 ;  /* 0x0000541007007816 */ /* 0x000fe40000000004 */
[----:B------:R-:W-:Y:S02]  /*1acc0*/  SHF.R.U32.HI R10, RZ, 0x18, R2 ;  /* 0x00000018ff0a7819 */ /* 0x000fe40000011602 */
[----:B------:R-:W-:Y:S02]  /*1acd0*/  LOP3.LUT R4, R9, 0xff, RZ, 0xc0, !PT ;  /* 0x000000ff09047812 */ /* 0x000fe400078ec0ff */
[----:B------:R-:W-:Y:S02]  /*1ace0*/  PRMT R3, R6, 0x5410, R3 ;  /* 0x0000541006037816 */ /* 0x000fe40000000003 */
[----:B------:R-:W-:-:S02]  /*1acf0*/  PRMT R2, R5, 0x5410, R8 ;  /* 0x0000541005027816 */ /* 0x000fc40000000008 */
[----:B------:R-:W-:Y:S02]  /*1ad00*/  PRMT R4, R4, 0x5410, R10 ;  /* 0x0000541004047816 */ /* 0x000fe4000000000a */
[--C-:B------:R-:W-:Y:S02]  /*1ad10*/  HSET2.LE.AND R3, R3, R226.reuse, PT ;  /* 0x000000e203037233 */ /* 0x100fe40003803000 */
[--C-:B------:R-:W-:Y:S02]  /*1ad20*/  HSET2.LE.AND R0, R0, R226.reuse, PT ;  /* 0x000000e200007233 */ /* 0x100fe40003803000 */
[--C-:B------:R-:W-:Y:S02]  /*1ad30*/  HSET2.LE.AND R2, R2, R226.reuse, PT ;  /* 0x000000e202027233 */ /* 0x100fe40003803000 */
[----:B------:R-:W-:Y:S01]  /*1ad40*/  HSET2.LE.AND R4, R4, R226, PT ;  /* 0x000000e204047233 */ /* 0x000fe20003803000 */
[----:B-1----:R-:W-:Y:S07]  /*1ad50*/  HMMA.16816.F32 R72, R92, R80, R96 ;  /* 0x000000505c48723c */ /* 0x002fee0000001860 */
[----:B------:R-:W-:-:S02]  /*1ad60*/  LOP3.LUT R96, R227, R0, RZ, 0xc0, !PT ;  /* 0x00000000e3607212 */ /* 0x000fc400078ec0ff */
[----:B------:R-:W-:Y:S02]  /*1ad70*/  LOP3.LUT R97, R212, R2, RZ, 0xc0, !PT ;  /* 0x00000002d4617212 */ /* 0x000fe400078ec0ff */
[----:B------:R-:W-:Y:S02]  /*1ad80*/  LOP3.LUT R98, R213, R3, RZ, 0xc0, !PT ;  /* 0x00000003d5627212 */ /* 0x000fe400078ec0ff */
[----:B------:R-:W-:Y:S01]  /*1ad90*/  LOP3.LUT R99, R214, R4, RZ, 0xc0, !PT ;  /* 0x00000004d6637212 */ /* 0x000fe200078ec0ff */
[----:B------:R-:W-:Y:S01]  /*1ada0*/  HMMA.16816.F32 R148, R92, R164, R148 ;  /* 0x000000a45c94723c */ /* 0x000fe20000001894 */
[----:B------:R-:W-:-:S05]  /*1adb0*/  IADD3 R202, P1, R48, -0x180, RZ ;  /* 0xfffffe8030ca7810 */ /* 0x000fca0007f3e0ff */
[C---:B------:R-:W-:Y:S06]  /*1adc0*/  HMMA.16816.F32 R144, R92.reuse, R166, R144 ;  /* 0x000000a65c90723c */ /* 0x040fec0000001890 */
[C---:B------:R-:W-:Y:S06]  /*1add0*/  HMMA.16816.F32 R132, R92.reuse, R156, R132 ;  /* 0x0000009c5c84723c */ /* 0x040fec0000001884 */
[C---:B------:R-:W-:Y:S06]  /*1ade0*/  HMMA.16816.F32 R128, R92.reuse, R158, R128 ;  /* 0x0000009e5c80723c */ /* 0x040fec0000001880 */
[C---:B------:R-:W-:Y:S06]  /*1adf0*/  HMMA.16816.F32 R120, R92.reuse, R140, R84 ;  /* 0x0000008c5c78723c */ /* 0x040fec0000001854 */
[C---:B------:R-:W-:Y:S06]  /*1ae00*/  HMMA.16816.F32 R116, R92.reuse, R142, R116 ;  /* 0x0000008e5c74723c */ /* 0x040fec0000001874 */
[C---:B--2---:R-:W-:Y:S06]  /*1ae10*/  HMMA.16816.F32 R112, R92.reuse, R124, R112 ;  /* 0x0000007c5c70723c */ /* 0x044fec0000001870 */
[C---:B------:R-:W-:Y:S06]  /*1ae20*/  HMMA.16816.F32 R108, R92.reuse, R126, R108 ;  /* 0x0000007e5c6c723c */ /* 0x040fec000000186c */
[C---:B------:R-:W-:Y:S06]  /*1ae30*/  HMMA.16816.F32 R76, R92.reuse, R82, R176 ;  /* 0x000000525c4c723c */ /* 0x040fec00000018b0 */
[C---:B---3--:R-:W-:Y:S06]  /*1ae40*/  HMMA.16816.F32 R88, R92.reuse, R12, R180 ;  /* 0x0000000c5c58723c */ /* 0x048fec00000018b4 */
[----:B------:R-:W-:Y:S01]  /*1ae50*/  HMMA.16816.F32 R92, R92, R14, R136 ;  /* 0x0000000e5c5c723c */ /* 0x000fe20000001888 */
[----:B------:R-:W-:-:S05]  /*1ae60*/  IMAD.MOV.U32 R222, RZ, RZ, R244 ;  /* 0x000000ffffde7224 */ /* 0x000fca00078e00f4 */
[----:B------:R-:W-:Y:S01]  /*1ae70*/  HMMA.16816.F32 R168, R96, R164, R168 ;  /* 0x000000a460a8723c */ /* 0x000fe200000018a8 */
[----:B------:R-:W-:-:S05]  /*1ae80*/  @P0 VIADD R213, R215, 0xfffffffc ;  /* 0xfffffffcd7d50836 */ /* 0x000fca0000000000 */
        /* <DEDUP_REMOVED lines=14> */
.L_x_695:
[----:B-----5:R-:W-:-:S07]  /*1af70*/  IADD3 R213, R222, -0x1, RZ ;  /* 0xffffffffded57810 */ /* 0x020fce0007ffe0ff */
.L_x_704:
[----:B------:R-:W-:Y:S05]  /*1af80*/  BSYNC B2 ;  /* 0x0000000000027941 */ /* 0x000fea0003800000 */
.L_x_694:
[----:B------:R-:W-:-:S13]  /*1af90*/  ISETP.GE.AND P0, PT, R213, RZ, PT ;  /* 0x000000ffd500720c */ /* 0x000fda0003f06270 */
[----:B------:R-:W-:Y:S05]  /*1afa0*/  @!P0 BRA `(.L_x_705) ;  /* 0x00000078004c8947 */ /* 0x000fea0003800000 */
[----:B------:R-:W2:Y:S04]  /*1afb0*/  LDL R0, [R1+0x114] ;  /* 0x0001140001007983 */ /* 0x000ea80000100800 */
[----:B------:R-:W3:Y:S01]  /*1afc0*/  LDL.LU R6, [R1+0x19c] ;  /* 0x00019c0001067983 */ /* 0x000ee20000300800 */
[----:B------:R-:W-:Y:S02]  /*1afd0*/  IMAD.MOV.U32 R106, RZ, RZ, R102 ;  /* 0x000000ffff6a7224 */ /* 0x000fe400078e0066 */
[----:B-----5:R-:W-:Y:S02]  /*1afe0*/  IMAD.MOV.U32 R100, RZ, RZ, R105 ;  /* 0x000000ffff647224 */ /* 0x020fe400078e0069 */
[----:B------:R-:W-:Y:S02]  /*1aff0*/  IMAD.MOV.U32 R2, RZ, RZ, R104 ;  /* 0x000000ffff027224 */ /* 0x000fe400078e0068 */
[----:B------:R-:W-:Y:S01]  /*1b000*/  IMAD.MOV.U32 R101, RZ, RZ, R103 ;  /* 0x000000ffff657224 */ /* 0x000fe200078e0067 */
[----:B--2---:R-:W-:-:S02]  /*1b010*/  ISETP.GE.AND P0, PT, R0, R205, PT ;  /* 0x000000cd0000720c */ /* 0x004fc40003f06270 */
[C---:B---3--:R-:W-:Y:S01]  /*1b020*/  SHF.L.U32 R4, R6.reuse, 0x3, RZ ;  /* 0x0000000306047819 */ /* 0x048fe200000006ff */
[C---:B------:R-:W-:Y:S01]  /*1b030*/  IMAD R5, R6.reuse, 0x48, RZ ;  /* 0x0000004806057824 */ /* 0x040fe200078e02ff */
[----:B------:R-:W-:Y:S01]  /*1b040*/  SHF.R.S32.HI R3, RZ, 0x1f, R6 ;  /* 0x0000001fff037819 */ /* 0x000fe20000011406 */
[----:B------:R-:W-:-:S03]  /*1b050*/  IMAD.WIDE.U32 R8, R6, 0x70, RZ ;  /* 0x0000007006087825 */ /* 0x000fc600078e00ff */
[----:B------:R-:W-:Y:S01]  /*1b060*/  SHF.R.S32.HI R7, RZ, 0x1f, R5 ;  /* 0x0000001fff077819 */ /* 0x000fe20000011405 */
[--C-:B------:R-:W-:Y:S01]  /*1b070*/  IMAD R0, R6, 0x38, R4.reuse ;  /* 0x0000003806007824 */ /* 0x100fe200078e0204 */
[----:B------:R-:W-:Y:S01]  /*1b080*/  SHF.R.S32.HI R6, RZ, 0x1f, R4 ;  /* 0x0000001fff067819 */ /* 0x000fe20000011404 */
[----:B------:R-:W-:Y:S01]  /*1b090*/  IMAD R3, R3, 0x70, RZ ;  /* 0x0000007003037824 */ /* 0x000fe200078e02ff */
[----:B------:R-:W-:Y:S01]  /*1b0a0*/  STL.64 [R1+0x140], R8 ;  /* 0x0001400801007387 */ /* 0x000fe20000100a00 */
[----:B------:R-:W-:Y:S02]  /*1b0b0*/  SHF.L.U64.HI R7, R5, 0x1, R7 ;  /* 0x0000000105077819 */ /* 0x000fe40000010207 */
[C---:B------:R-:W-:Y:S01]  /*1b0c0*/  SHF.L.U64.HI R10, R4.reuse, 0x1, R6 ;  /* 0x00000001040a7819 */ /* 0x040fe20000010206 */
[----:B------:R-:W-:Y:S01]  /*1b0d0*/  IMAD.SHL.U32 R6, R4, 0x2, RZ ;  /* 0x0000000204067824 */ /* 0x000fe200078e00ff */
[----:B------:R-:W-:-:S03]  /*1b0e0*/  IADD3 R0, R0, 0x1, RZ ;  /* 0x0000000100007810 */ /* 0x000fc60007ffe0ff */
[----:B------:R-:W-:Y:S01]  /*1b0f0*/  STL [R1+0x15c], R10 ;  /* 0x00015c0a01007387 */ /* 0x000fe20000100800 */
[----:B------:R-:W-:-:S03]  /*1b100*/  SHF.R.S32.HI R4, RZ, 0x1f, R0 ;  /* 0x0000001fff047819 */ /* 0x000fc60000011400 */
[----:B------:R1:W-:Y:S04]  /*1b110*/  STL [R1+0x154], R6 ;  /* 0x0001540601007387 */ /* 0x0003e80000100800 */
[----:B------:R2:W-:Y:S01]  /*1b120*/  STL [R1+0x158], R7 ;  /* 0x0001580701007387 */ /* 0x0005e20000100800 */
[----:B-1----:R-:W-:Y:S01]  /*1b130*/  SHF.L.U32 R6, R5, 0x1, RZ ;  /* 0x0000000105067819 */ /* 0x002fe200000006ff */
[----:B------:R-:W-:Y:S01]  /*1b140*/  IMAD.IADD R5, R9, 0x1, R3 ;  /* 0x0000000109057824 */ /* 0x000fe200078e0203 */
[C---:B------:R-:W-:Y:S02]  /*1b150*/  SHF.L.U64.HI R3, R0.reuse, 0x1, R4 ;  /* 0x0000000100037819 */ /* 0x040fe40000010204 */
[----:B------:R-:W-:Y:S01]  /*1b160*/  SHF.L.U32 R0, R0, 0x1, RZ ;  /* 0x0000000100007819 */ /* 0x000fe200000006ff */
[----:B------:R2:W-:Y:S04]  /*1b170*/  STL [R1+0x150], R6 ;  /* 0x0001500601007387 */ /* 0x0005e80000100800 */
[----:B------:R2:W-:Y:S04]  /*1b180*/  STL [R1+0x148], R5 ;  /* 0x0001480501007387 */ /* 0x0005e80000100800 */
[----:B------:R2:W-:Y:S04]  /*1b190*/  STL [R1+0x13c], R0 ;  /* 0x00013c0001007387 */ /* 0x0005e80000100800 */
[----:B------:R2:W-:Y:S02]  /*1b1a0*/  STL [R1+0x14c], R3 ;  /* 0x00014c0301007387 */ /* 0x0005e40000100800 */
.L_x_708:
[----:B------:R-:W3:Y:S01]  /*1b1b0*/  LDL.64 R8, [R1+0x118] ;  /* 0x0001180001087983 */ /* 0x000ee20000100a00 */
[----:B------:R-:W-:Y:S04]  /*1b1c0*/  DEPBAR.LE SB0, 0x0 ;  /* 0x000080000000791a */ /* 0x000fe80000000000 */
[----:B------:R-:W4:Y:S01]  /*1b1d0*/  LDL.64 R10, [R1+0x170] ;  /* 0x00017000010a7983 */ /* 0x000f220000100a00 */
[-C--:B------:R-:W-:Y:S01]  /*1b1e0*/  ISETP.GE.AND P5, PT, R247, R205.reuse, PT ;  /* 0x000000cdf700720c */ /* 0x080fe20003fa6270 */
[----:B------:R-:W-:Y:S05]  /*1b1f0*/  WARPSYNC.ALL ;  /* 0x0000000000007948 */ /* 0x000fea0003800000 */
[----:B--2---:R-:W4:Y:S01]  /*1b200*/  LDL.64 R4, [R1+0x178] ;  /* 0x0001780001047983 */ /* 0x004f220000100a00 */
[----:B------:R-:W-:Y:S01]  /*1b210*/  SHF.R.S32.HI R0, RZ, 0x1f, R213 ;  /* 0x0000001fff007819 */ /* 0x000fe200000114d5 */
[----:B------:R-:W-:Y:S01]  /*1b220*/  BSSY B0, `(.L_x_706) ;  /* 0x0000106000007945 */ /* 0x000fe20003800000 */
[----:B------:R-:W-:Y:S01]  /*1b230*/  BAR.SYNC.DEFER_BLOCKING 0x0 ;  /* 0x0000000000007b1d */ /* 0x000fe20000010000 */
[----:B------:R-:W-:Y:S05]  /*1b240*/  ISETP.GE.AND P4, PT, R248, R205, PT ;  /* 0x000000cdf800720c */ /* 0x000fea0003f86270 */
[----:B------:R-:W-:Y:S05]  /*1b250*/  @P0 STS [R204+0x9000], RZ ;  /* 0x009000ffcc000388 */ /* 0x000fea0000000800 */
[----:B------:R-:W-:Y:S05]  /*1b260*/  @P0 STS [R204+0x9004], RZ ;  /* 0x009004ffcc000388 */ /* 0x000fea0000000800 */
[----:B------:R-:W-:Y:S01]  /*1b270*/  @P0 STS.64 [R204+0x9008], RZ ;  /* 0x009008ffcc000388 */ /* 0x000fe20000000a00 */
[----:B----4-:R-:W-:Y:S01]  /*1b280*/  IMAD.MOV.U32 R5, RZ, RZ, R11 ;  /* 0x000000ffff057224 */ /* 0x010fe200078e000b */
[C---:B---3--:R-:W-:Y:S01]  /*1b290*/  SHF.L.U64.HI R3, R8.reuse, 0x6, R9 ;  /* 0x0000000608037819 */ /* 0x048fe20000010209 */
[----:B------:R-:W-:Y:S04]  /*1b2a0*/  IMAD.SHL.U32 R6, R8, 0x40, RZ ;  /* 0x0000004008067824 */ /* 0x000fe800078e00ff */
[----:B------:R-:W-:Y:S02]  /*1b2b0*/  IMAD R3, R3, R213, RZ ;  /* 0x000000d503037224 */ /* 0x000fe400078e02ff */
[-C--:B------:R-:W-:Y:S04]  /*1b2c0*/  IMAD.WIDE.U32 R4, R213, R6.reuse, R4 ;  /* 0x00000006d5047225 */ /* 0x080fe800078e0004 */
[----:B------:R-:W-:Y:S01]  /*1b2d0*/  IMAD R3, R0, R6, R3 ;  /* 0x0000000600037224 */ /* 0x000fe200078e0203 */
[----:B------:R-:W-:Y:S02]  /*1b2e0*/  @!P5 LEA R12, P1, R4, R220, 0x1 ;  /* 0x000000dc040cd211 */ /* 0x000fe400078208ff */
[----:B------:R-:W-:Y:S01]  /*1b2f0*/  LEA R0, P6, R8, R4, 0x5 ;  /* 0x0000000408007211 */ /* 0x000fe200078c28ff */
[----:B------:R-:W-:Y:S01]  /*1b300*/  IMAD.IADD R3, R5, 0x1, R3 ;  /* 0x0000000105037824 */ /* 0x000fe200078e0203 */
[CC--:B------:R-:W-:Y:S02]  /*1b310*/  @!P0 LEA R15, P2, R4.reuse, R220.reuse, 0x1 ;  /* 0x000000dc040f8211 */ /* 0x0c0fe400078408ff */
[CC--:B------:R-:W-:Y:S02]  /*1b320*/  @!P4 LEA R10, P3, R4.reuse, R220.reuse, 0x1 ;  /* 0x000000dc040ac211 */ /* 0x0c0fe400078608ff */
[----:B------:R-:W-:Y:S02]  /*1b330*/  @!P5 LEA.HI.X R13, R4, R221, R3, 0x1, P1 ;  /* 0x000000dd040dd211 */ /* 0x000fe400008f0c03 */
[----:B------:R-:W-:Y:S02]  /*1b340*/  LEA.HI.X R5, R8, R3, R9, 0x5, P6 ;  /* 0x0000000308057211 */ /* 0x000fe400030f2c09 */
[-CC-:B------:R-:W-:Y:S02]  /*1b350*/  @!P0 LEA.HI.X R14, R4, R221.reuse, R3.reuse, 0x1, P2 ;  /* 0x000000dd040e8211 */ /* 0x180fe400010f0c03 */
[CC--:B------:R-:W-:Y:S02]  /*1b360*/  @!P0 LEA R16, P6, R0.reuse, R220.reuse, 0x1 ;  /* 0x000000dc00108211 */ /* 0x0c0fe400078c08ff */
[CC--:B------:R-:W-:Y:S02]  /*1b370*/  @!P5 LEA R8, P2, R0.reuse, R220.reuse, 0x1 ;  /* 0x000000dc0008d211 */ /* 0x0c0fe400078408ff */
[----:B------:R-:W-:Y:S02]  /*1b380*/  @!P4 LEA R6, P1, R0, R220, 0x1 ;  /* 0x000000dc0006c211 */ /* 0x000fe400078208ff */
[-C--:B------:R-:W-:Y:S01]  /*1b390*/  @!P4 LEA.HI.X R11, R4, R221.reuse, R3, 0x1, P3 ;  /* 0x000000dd040bc211 */ /* 0x080fe200018f0c03 */
[----:B------:R-:W-:Y:S01]  /*1b3a0*/  @!P0 IMAD.MOV.U32 R4, RZ, RZ, R15 ;  /* 0x000000ffff048224 */ /* 0x000fe200078e000f */
[CCC-:B------:R-:W-:Y:S02]  /*1b3b0*/  @!P5 LEA.HI.X R9, R0.reuse, R221.reuse, R5.reuse, 0x1, P2 ;  /* 0x000000dd0009d211 */ /* 0x1c0fe400010f0c05 */
[CCC-:B------:R-:W-:Y:S02]  /*1b3c0*/  @!P4 LEA.HI.X R7, R0.reuse, R221.reuse, R5.reuse, 0x1, P1 ;  /* 0x000000dd0007c211 */ /* 0x1c0fe400008f0c05 */
[----:B------:R-:W-:Y:S01]  /*1b3d0*/  @!P0 LEA.HI.X R3, R0, R221, R5, 0x1, P6 ;  /* 0x000000dd00038211 */ /* 0x000fe200030f0c05 */
[----:B------:R-:W-:Y:S01]  /*1b3e0*/  @!P0 IMAD.MOV.U32 R5, RZ, RZ, R14 ;  /* 0x000000ffff058224 */ /* 0x000fe200078e000e */
[----:B------:R-:W-:Y:S04]  /*1b3f0*/  ISETP.GE.AND P1, PT, R213, 0x1, PT ;  /* 0x00000001d500780c */ /* 0x000fe80003f26270 */
        /* <DEDUP_REMOVED lines=13> */
[----:B------:R-:W-:Y:S05]  /*1b4d0*/  @!P4 LDGSTS.E.BYPASS.LTC128B.128 [R204+0xb000], desc[UR4][R10.64+0x80] ;  /* 0x0b0000800acccfae */ /* 0x000fea000b901d44 */
[----:B------:R-:W-:Y:S01]  /*1b4e0*/  @P0 STS.128 [R204+0x9800], RZ ;  /* 0x009800ffcc000388 */ /* 0x000fe20000000c00 */
[----:B-1----:R-:W-:Y:S02]  /*1b4f0*/  @!P0 IMAD.MOV.U32 R4, RZ, RZ, R16 ;  /* 0x000000ffff048224 */ /* 0x002fe400078e0010 */
[----:B------:R-:W-:Y:S05]  /*1b500*/  @!P0 IMAD.MOV.U32 R5, RZ, RZ, R3 ;  /* 0x000000ffff058224 */ /* 0x000fea00078e0003 */
        /* <DEDUP_REMOVED lines=15> */
[----:B-----5:R-:W1:Y:S05]  /*1b600*/  LDSM.16.M88.4 R16, [R175+0x6000] ;  /* 0x00600000af10783b */ /* 0x020e6a0000000200 */
[----:B------:R-:W2:Y:S05]  /*1b610*/  LDSM.16.M88.4 R60, [R198+0x1000] ;  /* 0x00100000c63c783b */ /* 0x000eaa0000000200 */
[----:B------:R-:W3:Y:S05]  /*1b620*/  LDSM.16.M88.4 R32, [R175+0x6400] ;  /* 0x00640000af20783b */ /* 0x000eea0000000200 */
[----:B------:R-:W0:Y:S05]  /*1b630*/  LDGDEPBAR ;  /* 0x00000000000079af */ /* 0x000e2a0000000000 */
[----:B------:R-:W4:Y:S05]  /*1b640*/  LDSM.16.M88.4 R48, [R175+0x6800] ;  /* 0x00680000af30783b */ /* 0x000f2a0000000200 */
[----:B------:R-:W5:Y:S05]  /*1b650*/  LDSM.16.M88.4 R176, [R175+0x6c00] ;  /* 0x006c0000afb0783b */ /* 0x000f6a0000000200 */
[----:B------:R-:W-:Y:S05]  /*1b660*/  LDSM.16.M88.4 R180, [R199] ;  /* 0x00000000c7b4783b */ /* 0x000fea0000000200 */
[----:B------:R-:W5:Y:S01]  /*1b670*/  LDSM.16.M88.4 R184, [R197+0x6000] ;  /* 0x00600000c5b8783b */ /* 0x000f620000000200 */
[-C--:B-1----:R-:W-:Y:S06]  /*1b680*/  HMMA.16816.F32 R4, R64, R16.reuse, RZ ;  /* 0x000000104004723c */ /* 0x082fec00000018ff */
        /* <DEDUP_REMOVED lines=15> */
[----:B------:R-:W1:Y:S05]  /*1b780*/  LDSM.16.M88.4 R176, [R199+0x1000] ;  /* 0x00100000c7b0783b */ /* 0x000e6a0000000200 */
[-C--:B------:R-:W-:Y:S06]  /*1b790*/  HMMA.16816.F32 R4, R180, R184.reuse, R4 ;  /* 0x000000b8b404723c */ /* 0x080fec0000001804 */
[C---:B-1----:R-:W-:Y:S06]  /*1b7a0*/  HMMA.16816.F32 R8, R176.reuse, R184, R8 ;  /* 0x000000b8b008723c */ /* 0x042fec0000001808 */
        /* <DEDUP_REMOVED lines=18> */
[----:B------:R-:W1:Y:S05]  /*1b8d0*/  LDSM.16.M88.4 R180, [R175+0x7000] ;  /* 0x00700000afb4783b */ /* 0x000e6a0000000200 */
[----:B------:R-:W2:Y:S01]  /*1b8e0*/  LDSM.16.M88.4 R184, [R198+0x3000] ;  /* 0x00300000c6b8783b */ /* 0x000ea20000000200 */
[-C--:B-1----:R-:W-:Y:S06]  /*1b8f0*/  HMMA.16816.F32 R4, R176, R180.reuse, R4 ;  /* 0x000000b4b004723c */ /* 0x082fec0000001804 */
[C---:B--2---:R-:W-:Y:S06]  /*1b900*/  HMMA.16816.F32 R8, R184.reuse, R180, R8 ;  /* 0x000000b4b808723c */ /* 0x044fec0000001808 */
        /* <DEDUP_REMOVED lines=78> */
[----:B------:R-:W1:Y:S01]  /*1bdf0*/  LDSM.16.M88.4 R176, [R197+0x8c00] ;  /* 0x008c0000c5b0783b */ /* 0x000e620000000200 */
[----:B------:R-:W-:Y:S04]  /*1be00*/  DEPBAR.LE SB0, 0x0 ;  /* 0x000080000000791a */ /* 0x000fe80000000000 */
[----:B------:R-:W-:Y:S01]  /*1be10*/  BAR.SYNC.DEFER_BLOCKING 0x0 ;  /* 0x0000000000007b1d */ /* 0x000fe20000010000 */
[-C--:B-1----:R-:W-:Y:S06]  /*1be20*/  HMMA.16816.F32 R52, R184, R176.reuse, R52 ;  /* 0x000000b0b834723c */ /* 0x082fec0000001834 */
[C---:B------:R-:W-:Y:S06]  /*1be30*/  HMMA.16816.F32 R56, R180.reuse, R176, R56 ;  /* 0x000000b0b438723c */ /* 0x040fec0000001838 */
[-C--:B------:R-:W-:Y:S06]  /*1be40*/  HMMA.16816.F32 R60, R180, R178.reuse, R60 ;  /* 0x000000b2b43c723c */ /* 0x080fec000000183c */
[----:B------:R-:W-:Y:S01]  /*1be50*/  HMMA.16816.F32 R64, R184, R178, R64 ;  /* 0x000000b2b840723c */ /* 0x000fe20000001840 */
[----:B------:R-:W-:Y:S11]  /*1be60*/  @!UPT UIADD3 URZ, URZ, URZ, URZ ;  /* 0x0000003f3f3ff290 */ /* 0x000ff6000fffe03f */
[----:B------:R-:W-:Y:S01]  /*1be70*/  @!UPT UIADD3 URZ, URZ, URZ, URZ ;  /* 0x0000003f3f3ff290 */ /* 0x000fe2000fffe03f */
[----:B------:R-:W-:Y:S11]  /*1be80*/  @!P1 BRA `(.L_x_707) ;  /* 0x0000000000fc9947 */ /* 0x000ff60003800000 */
[----:B------:R-:W2:Y:S01]  /*1be90*/  LDL R103, [R1+0x198] ;  /* 0x0001980001677983 */ /* 0x000ea20000100800 */
[----:B------:R-:W-:Y:S03]  /*1bea0*/  VIADD R0, R213, 0xffffffff ;  /* 0xffffffffd5007836 */ /* 0x000fe60000000000 */
[----:B------:R-:W3:Y:S02]  /*1beb0*/  LDL R104, [R1+0x114] ;  /* 0x0001140001687983 */ /* 0x000ee40000100800 */
[----:B------:R-:W-:Y:S02]  /*1bec0*/  SHF.R.S32.HI R102, RZ, 0x1f, R0 ;  /* 0x0000001fff667819 */ /* 0x000fe40000011400 */
[----:B------:R-:W4:Y:S04]  /*1bed0*/  LDL R105, [R1+0x164] ;  /* 0x0001640001697983 */ /* 0x000f280000100800 */
[----:B------:R-:W5:Y:S04]  /*1bee0*/  LDL.64 R192, [R1+0x168] ;  /* 0x0001680001c07983 */ /* 0x000f680000100a00 */
[----:B------:R-:W5:Y:S04]  /*1bef0*/  LDL.64 R190, [R1+0x188] ;  /* 0x0001880001be7983 */ /* 0x000f680000100a00 */
[----:B------:R-:W5:Y:S04]  /*1bf00*/  LDL R188, [R1+0x180] ;  /* 0x0001800001bc7983 */ /* 0x000f680000100800 */
[----:B------:R-:W5:Y:S01]  /*1bf10*/  LDL R107, [R1+0x184] ;  /* 0x00018400016b7983 */ /* 0x000f620000100800 */
[----:B--2---:R-:W-:Y:S01]  /*1bf20*/  IMAD R3, R103, R0, RZ ;  /* 0x0000000067037224 */ /* 0x004fe200078e02ff */
[----:B---3--:R-:W-:Y:S03]  /*1bf30*/  ISETP.GE.AND P0, PT, R104, R205, PT ;  /* 0x000000cd6800720c */ /* 0x008fe60003f06270 */
[-C--:B----4-:R-:W-:Y:S02]  /*1bf40*/  IMAD R3, R102, R105.reuse, R3 ;  /* 0x0000006966037224 */ /* 0x090fe400078e0203 */
[----:B-----5:R-:W-:Y:S02]  /*1bf50*/  IMAD.MOV.U32 R103, RZ, RZ, R193 ;  /* 0x000000ffff677224 */ /* 0x020fe400078e00c1 */
[----:B------:R-:W-:Y:S06]  /*1bf60*/  IMAD.MOV.U32 R102, RZ, RZ, R190 ;  /* 0x000000ffff667224 */ /* 0x000fec00078e00be */
[----:B------:R1:W-:Y:S01]  /*1bf70*/  @P0 STS [R204+0x6000], RZ ;  /* 0x006000ffcc000388 */ /* 0x0003e20000000800 */
[----:B------:R-:W-:Y:S03]  /*1bf80*/  IMAD.WIDE.U32 R102, R0, R105, R102 ;  /* 0x0000006900667225 */ /* 0x000fe600078e0066 */
[----:B------:R1:W-:Y:S01]  /*1bf90*/  @P0 STS [R204+0x6004], RZ ;  /* 0x006004ffcc000388 */ /* 0x0003e20000000800 */
[----:B------:R-:W-:Y:S03]  /*1bfa0*/  IMAD.IADD R0, R103, 0x1, R3 ;  /* 0x0000000167007824 */ /* 0x000fe600078e0203 */
[----:B------:R1:W-:Y:S01]  /*1bfb0*/  @P0 STS.64 [R204+0x6008], RZ ;  /* 0x006008ffcc000388 */ /* 0x0003e20000000a00 */
[CC--:B------:R-:W-:Y:S04]  /*1bfc0*/  @!P0 LEA R104, P1, R102.reuse, R218.reuse, 0x1 ;  /* 0x000000da66688211 */ /* 0x0c0fe800078208ff */
[CCC-:B------:R-:W-:Y:S05]  /*1bfd0*/  @!P0 LEA.HI.X R105, R102.reuse, R219.reuse, R0.reuse, 0x1, P1 ;  /* 0x000000db66698211 */ /* 0x1c0fea00008f0c00 */
[----:B------:R-:W-:Y:S01]  /*1bfe0*/  @!PT LDS RZ, [RZ] ;  /* 0x00000000fffff984 */ /* 0x000fe20000000800 */
[----:B------:R-:W-:Y:S01]  /*1bff0*/  @!PT LDS RZ, [RZ] ;  /* 0x00000000fffff984 */ /* 0x000fe20000000800 */
[----:B------:R-:W-:Y:S01]  /*1c000*/  @!PT LDS RZ, [RZ] ;  /* 0x00000000fffff984 */ /* 0x000fe20000000800 */
[----:B------:R2:W-:Y:S04]  /*1c010*/  @!P0 LDGSTS.E.BYPASS.LTC128B.128 [R204+0x6000], desc[UR4][R104.64] ;  /* 0x0600000068cc8fae */ /* 0x0005e8000b901d44 */
[----:B------:R1:W-:Y:S01]  /*1c020*/  @P5 STS.128 [R204+0x7000], RZ ;  /* 0x007000ffcc005388 */ /* 0x0003e20000000c00 */
[CC--:B--2---:R-:W-:Y:S04]  /*1c030*/  @!P5 LEA R104, P1, R102.reuse, R218.reuse, 0x1 ;  /* 0x000000da6668d211 */ /* 0x0c4fe800078208ff */
[CCC-:B------:R-:W-:Y:S05]  /*1c040*/  @!P5 LEA.HI.X R105, R102.reuse, R219.reuse, R0.reuse, 0x1, P1 ;  /* 0x000000db6669d211 */ /* 0x1c0fea00008f0c00 */
[----:B------:R-:W-:Y:S01]  /*1c050*/  @!PT LDS RZ, [RZ] ;  /* 0x00000000fffff984 */ /* 0x000fe20000000800 */
[----:B------:R-:W-:Y:S01]  /*1c060*/  @!PT LDS RZ, [RZ] ;  /* 0x00000000fffff984 */ /* 0x000fe20000000800 */
[----:B------:R-:W-:Y:S01]  /*1c070*/  @!PT LDS RZ, [RZ] ;  /* 0x00000000fffff984 */ /* 0x000fe20000000800 */
[----:B------:R2:W-:Y:S04]  /*1c080*/  @!P5 LDGSTS.E.BYPASS.LTC128B.128 [R204+0x7000], desc[UR4][R104.64+0x40] ;  /* 0x0700004068ccdfae */ /* 0x0005e8000b901d44 */
[----:B------:R1:W-:Y:S01]  /*1c090*/  @P4 STS.128 [R204+0x8000], RZ ;  /* 0x008000ffcc004388 */ /* 0x0003e20000000c00 */
[C---:B--2---:R-:W-:Y:S04]  /*1c0a0*/  @!P4 LEA R104, P1, R102.reuse, R218, 0x1 ;  /* 0x000000da6668c211 */ /* 0x044fe800078208ff */
[-CC-:B------:R-:W-:Y:S02]  /*1c0b0*/  @!P4 LEA.HI.X R105, R102, R219.reuse, R0.reuse, 0x1, P1 ;  /* 0x000000db6669c211 */ /* 0x180fe400008f0c00 */
[----:B------:R-:W-:Y:S03]  /*1c0c0*/  IADD3 R102, P2, R188, R102, RZ ;  /* 0x00000066bc667210 */ /* 0x000fe60007f5e0ff */
[----:B------:R-:W-:Y:S01]  /*1c0d0*/  @!PT LDS RZ, [RZ] ;  /* 0x00000000fffff984 */ /* 0x000fe20000000800 */
[----:B------:R-:W-:Y:S01]  /*1c0e0*/  @!PT LDS RZ, [RZ] ;  /* 0x00000000fffff984 */ /* 0x000fe20000000800 */
[----:B------:R-:W-:Y:S01]  /*1c0f0*/  @!PT LDS RZ, [RZ] ;  /* 0x00000000fffff984 */ /* 0x000fe20000000800 */
[----:B------:R2:W-:Y:S02]  /*1c100*/  @!P4 LDGSTS.E.BYPASS.LTC128B.128 [R204+0x8000], desc[UR4][R104.64+0x80] ;  /* 0x0800008068cccfae */ /* 0x0005e4000b901d44 */
[----:B------:R-:W-:Y:S02]  /*1c110*/  IMAD.X R0, R107, 0x1, R0, P2 ;  /* 0x000000016b007824 */ /* 0x000fe400010e0600 */
        /* <DEDUP_REMOVED lines=16> */
[----:B------:R-:W-:Y:S05]  /*1c220*/  @!P4 LEA.HI.X R105, R102, R219, R0, 0x1, P1 ;  /* 0x000000db6669c211 */ /* 0x000fea00008f0c00 */
[----:B------:R-:W-:Y:S01]  /*1c230*/  @!PT LDS RZ, [RZ] ;  /* 0x00000000fffff984 */ /* 0x000fe20000000800 */
[----:B------:R-:W-:Y:S01]  /*1c240*/  @!PT LDS RZ, [RZ] ;  /* 0x00000000fffff984 */ /* 0x000fe20000000800 */
[----:B------:R-:W-:Y:S01]  /*1c250*/  @!PT LDS RZ, [RZ] ;  /* 0x00000000fffff984 */ /* 0x000fe20000000800 */
[----:B------:R1:W-:Y:S04]  /*1c260*/  @!P4 LDGSTS.E.BYPASS.LTC128B.128 [R204+0x8800], desc[UR4][R104.64+0x80] ;  /* 0x0880008068cccfae */ /* 0x0003e8000b901d44 */
[----:B------:R-:W0:Y:S02]  /*1c270*/  LDGDEPBAR ;  /* 0x00000000000079af */ /* 0x000e240000000000 */
.L_x_707:
[----:B------:R-:W-:Y:S05]  /*1c280*/  BSYNC B0 ;  /* 0x0000000000007941 */ /* 0x000fea0003800000 */
.L_x_706:
[----:B------:R-:W2:Y:S01]  /*1c290*/  LD.E R0, desc[UR4][R172.64+0xdc] ;  /* 0x0000dc04ac007980 */ /* 0x000ea2000c101900 */
[----:B------:R-:W3:Y:S03]  /*1c2a0*/  S2R R3, SR_TID.X ;  /* 0x0000000000037919 */ /* 0x000ee60000002100 */
[----:B------:R4:W-:Y:S04]  /*1c2b0*/  STL [R1+0x1c8], R175 ;  /* 0x0001c8af01007387 */ /* 0x0009e80000100800 */
[----:B----4-:R-:W4:Y:S01]  /*1c2c0*/  LDL.LU R175, [R1+0x12c] ;  /* 0x00012c0001af7983 */ /* 0x010f220000300800 */
[----:B---3--:R-:W-:Y:S05]  /*1c2d0*/  IMAD.SHL.U32 R3, R3, 0x2, RZ ;  /* 0x0000000203037824 */ /* 0x008fea00078e00ff */
[----:B------:R-:W-:Y:S05]  /*1c2e0*/  LOP3.LUT R3, R3, 0x6, RZ, 0xc0, !PT ;  /* 0x0000000603037812 */ /* 0x000fea00078ec0ff */
[----:B------:R-:W-:Y:S04]  /*1c2f0*/  IMAD R3, R213, 0x40, R3 ;  /* 0x00000040d5037824 */ /* 0x000fe800078e0203 */
[C---:B------:R-:W-:Y:S01]  /*1c300*/  VIADD R102, R3.reuse, 0x1 ;  /* 0x0000000103667836 */ /* 0x040fe20000000000 */
[----:B------:R-:W-:Y:S01]  /*1c310*/  I2FP.F32.S32 R103, R3 ;  /* 0x0000000300677245 */ /* 0x000fe20000201400 */
[C---:B-1----:R-:W-:Y:S02]  /*1c320*/  VIADD R104, R3.reuse, 0x8 ;  /* 0x0000000803687836 */ /* 0x042fe40000000000 */
[----:B------:R-:W-:Y:S01]  /*1c330*/  VIADD R105, R3, 0x9 ;  /* 0x0000000903697836 */ /* 0x000fe20000000000 */
[----:B------:R-:W-:Y:S01]  /*1c340*/  I2FP.F32.S32 R102, R102 ;  /* 0x0000006600667245 */ /* 0x000fe20000201400 */
[CC--:B------:R-:W-:Y:S01]  /*1c350*/  FFMA.FTZ R8, R103.reuse, R201.reuse, R8 ;  /* 0x000000c967087223 */ /* 0x0c0fe20000010008 */
[CC--:B------:R-:W-:Y:S01]  /*1c360*/  FFMA.FTZ R4, R103.reuse, R201.reuse, R4 ;  /* 0x000000c967047223 */ /* 0x0c0fe20000010004 */
[CC--:B------:R-:W-:Y:S01]  /*1c370*/  FFMA.FTZ R6, R103.reuse, R201.reuse, R6 ;  /* 0x000000c967067223 */ /* 0x0c0fe20000010006 */
[-C--:B------:R-:W-:Y:S01]  /*1c380*/  FFMA.FTZ R10, R103, R201.reuse, R10 ;  /* 0x000000c9670a7223 */ /* 0x080fe2000001000a */
[----:B------:R-:W-:Y:S01]  /*1c390*/  I2FP.F32.S32 R103, R104 ;  /* 0x0000006800677245 */ /* 0x000fe20000201400 */
[C---:B------:R-:W-:Y:S01]  /*1c3a0*/  FFMA.FTZ R5, R102.reuse, R201, R5 ;  /* 0x000000c966057223 */ /* 0x040fe20000010005 */
[----:B------:R-:W-:Y:S01]  /*1c3b0*/  I2FP.F32.S32 R104, R105 ;  /* 0x0000006900687245 */ /* 0x000fe20000201400 */
[C---:B------:R-:W-:Y:S02]  /*1c3c0*/  VIADD R105, R3.reuse, 0x11 ;  /* 0x0000001103697836 */ /* 0x040fe40000000000 */
[CC--:B------:R-:W-:Y:S01]  /*1c3d0*/  FFMA.FTZ R7, R102.reuse, R201.reuse, R7 ;  /* 0x000000c966077223 */ /* 0x0c0fe20000010007 */
[CC--:B------:R-:W-:Y:S01]  /*1c3e0*/  FFMA.FTZ R11, R102.reuse, R201.reuse, R11 ;  /* 0x000000c9660b7223 */ /* 0x0c0fe2000001000b */
[-C--:B------:R-:W-:Y:S01]  /*1c3f0*/  FFMA.FTZ R9, R102, R201.reuse, R9 ;  /* 0x000000c966097223 */ /* 0x080fe20000010009 */
[----:B------:R-:W-:Y:S02]  /*1c400*/  VIADD R102, R3, 0x10 ;  /* 0x0000001003667836 */ /* 0x000fe40000000000 */
[CC--:B------:R-:W-:Y:S01]  /*1c410*/  FFMA.FTZ R14, R103.reuse, R201.reuse, R14 ;  /* 0x000000c9670e7223 */ /* 0x0c0fe2000001000e */
[CC--:B------:R-:W-:Y:S01]  /*1c420*/  FFMA.FTZ R12, R103.reuse, R201.reuse, R12 ;  /* 0x000000c9670c7223 */ /* 0x0c0fe2000001000c */
[CC--:B------:R-:W-:Y:S01]  /*1c430*/  FFMA.FTZ R16, R103.reuse, R201.reuse, R16 ;  /* 0x000000c967107223 */ /* 0x0c0fe20000010010 */
[----:B------:R-:W-:Y:S01]  /*1c440*/  FFMA.FTZ R18, R103, R201, R18 ;  /* 0x000000c967127223 */ /* 0x000fe20000010012 */
[----:B------:R-:W-:Y:S01]  /*1c450*/  I2FP.F32.S32 R103, R105 ;  /* 0x0000006900677245 */ /* 0x000fe20000201400 */
[CC--:B------:R-:W-:Y:S01]  /*1c460*/  FFMA.FTZ R13, R104.reuse, R201.reuse, R13 ;  /* 0x000000c9680d7223 */ /* 0x0c0fe2000001000d */
[----:B------:R-:W-:Y:S01]  /*1c470*/  I2FP.F32.S32 R102, R102 ;  /* 0x0000006600667245 */ /* 0x000fe20000201400 */
[CC--:B------:R-:W-:Y:S01]  /*1c480*/  FFMA.FTZ R15, R104.reuse, R201.reuse, R15 ;  /* 0x000000c9680f7223 */ /* 0x0c0fe2000001000f */
[CC--:B------:R-:W-:Y:S01]  /*1c490*/  FFMA.FTZ R17, R104.reuse, R201.reuse, R17 ;  /* 0x000000c968117223 */ /* 0x0c0fe20000010011 */
[-C--:B------:R-:W-:Y:S01]  /*1c4a0*/  FFMA.FTZ R19, R104, R201.reuse, R19 ;  /* 0x000000c968137223 */ /* 0x080fe20000010013 */
[----:B------:R-:W-:Y:S02]  /*1c4b0*/  VIADD R104, R3, 0x18 ;  /* 0x0000001803687836 */ /* 0x000fe40000000000 */
[-C--:B------:R-:W-:Y:S01]  /*1c4c0*/  FFMA.FTZ R23, R103, R201.reuse, R23 ;  /* 0x000000c967177223 */ /* 0x080fe20000010017 */
[----:B------:R-:W-:Y:S02]  /*1c4d0*/  VIADD R105, R3, 0x19 ;  /* 0x0000001903697836 */ /* 0x000fe40000000000 */
[CC--:B------:R-:W-:Y:S01]  /*1c4e0*/  FFMA.FTZ R21, R103.reuse, R201.reuse, R21 ;  /* 0x000000c967157223 */ /* 0x0c0fe20000010015 */
[CC--:B------:R-:W-:Y:S01]  /*1c4f0*/  FFMA.FTZ R25, R103.reuse, R201.reuse, R25 ;  /* 0x000000c967197223 */ /* 0x0c0fe20000010019 */
[-C--:B------:R-:W-:Y:S01]  /*1c500*/  FFMA.FTZ R27, R103, R201.reuse, R27 ;  /* 0x000000c9671b7223 */ /* 0x080fe2000001001b */
[C---:B------:R-:W-:Y:S02]  /*1c510*/  VIADD R103, R3.reuse, 0x20 ;  /* 0x0000002003677836 */ /* 0x040fe40000000000 */
[CC--:B------:R-:W-:Y:S01]  /*1c520*/  FFMA.FTZ R24, R102.reuse, R201.reuse, R24 ;  /* 0x000000c966187223 */ /* 0x0c0fe20000010018 */
[CC--:B------:R-:W-:Y:S01]  /*1c530*/  FFMA.FTZ R20, R102.reuse, R201.reuse, R20 ;  /* 0x000000c966147223 */ /* 0x0c0fe20000010014 */
[CC--:B------:R-:W-:Y:S01]  /*1c540*/  FFMA.FTZ R22, R102.reuse, R201.reuse, R22 ;  /* 0x000000c966167223 */ /* 0x0c0fe20000010016 */
[----:B------:R-:W-:Y:S01]  /*1c550*/  FFMA.FTZ R26, R102, R201, R26 ;  /* 0x000000c9661a7223 */ /* 0x000fe2000001001a */
[----:B------:R-:W-:Y:S01]  /*1c560*/  I2FP.F32.S32 R102, R104 ;  /* 0x0000006800667245 */ /* 0x000fe20000201400 */
[C---:B------:R-:W-:Y:S01]  /*1c570*/  VIADD R176, R3.reuse, 0x39 ;  /* 0x0000003903b07836 */ /* 0x040fe20000000000 */
[----:B------:R-:W-:Y:S01]  /*1c580*/  I2FP.F32.S32 R104, R105 ;  /* 0x0000006900687245 */ /* 0x000fe20000201400 */
[----:B------:R-:W-:Y:S01]  /*1c590*/  VIADD R105, R3, 0x21 ;  /* 0x0000002103697836 */ /* 0x000fe20000000000 */
[----:B------:R-:W-:Y:S01]  /*1c5a0*/  I2FP.F32.S32 R103, R103 ;  /* 0x0000006700677245 */ /* 0x000fe20000201400 */
[CC--:B------:R-:W-:Y:S01]  /*1c5b0*/  FFMA.FTZ R28, R102.reuse, R201.reuse, R28 ;  /* 0x000000c9661c7223 */ /* 0x0c0fe2000001001c */
[----:B------:R-:W-:Y:S01]  /*1c5c0*/  I2FP.F32.S32 R176, R176 ;  /* 0x000000b000b07245 */ /* 0x000fe20000201400 */
[CC--:B------:R-:W-:Y:S01]  /*1c5d0*/  FFMA.FTZ R30, R102.reuse, R201.reuse, R30 ;  /* 0x000000c9661e7223 */ /* 0x0c0fe2000001001e */
[CC--:B------:R-:W-:Y:S01]  /*1c5e0*/  FFMA.FTZ R32, R102.reuse, R201.reuse, R32 ;  /* 0x000000c966207223 */ /* 0x0c0fe20000010020 */
[----:B------:R-:W-:Y:S01]  /*1c5f0*/  FFMA.FTZ R34, R102, R201, R34 ;  /* 0x000000c966227223 */ /* 0x000fe20000010022 */
[----:B------:R-:W-:Y:S01]  /*1c600*/  I2FP.F32.S32 R102, R105 ;  /* 0x0000006900667245 */ /* 0x000fe20000201400 */
[CC--:B------:R-:W-:Y:S01]  /*1c610*/  FFMA.FTZ R29, R104.reuse, R201.reuse, R29 ;  /* 0x000000c9681d7223 */ /* 0x0c0fe2000001001d */
[CC--:B------:R-:W-:Y:S01]  /*1c620*/  FFMA.FTZ R38, R103.reuse, R201.reuse, R38 ;  /* 0x000000c967267223 */ /* 0x0c0fe20000010026 */
[CC--:B------:R-:W-:Y:S01]  /*1c630*/  FFMA.FTZ R40, R103.reuse, R201.reuse, R40 ;  /* 0x000000c967287223 */ /* 0x0c0fe20000010028 */
[CC--:B------:R-:W-:Y:S01]  /*1c640*/  FFMA.FTZ R31, R104.reuse, R201.reuse, R31 ;  /* 0x000000c9681f7223 */ /* 0x0c0fe2000001001f */
[CC--:B------:R-:W-:Y:S01]  /*1c650*/  FFMA.FTZ R33, R104.reuse, R201.reuse, R33 ;  /* 0x000000c968217223 */ /* 0x0c0fe20000010021 */
[CC--:B------:R-:W-:Y:S01]  /*1c660*/  FFMA.FTZ R36, R103.reuse, R201.reuse, R36 ;  /* 0x000000c967247223 */ /* 0x0c0fe20000010024 */
[-C--:B------:R-:W-:Y:S01]  /*1c670*/  FFMA.FTZ R42, R103, R201.reuse, R42 ;  /* 0x000000c9672a7223 */ /* 0x080fe2000001002a */
[-C--:B------:R-:W-:Y:S01]  /*1c680*/  FFMA.FTZ R35, R104, R201.reuse, R35 ;  /* 0x000000c968237223 */ /* 0x080fe20000010023 */
[C---:B------:R-:W-:Y:S02]  /*1c690*/  VIADD R103, R3.reuse, 0x30 ;  /* 0x0000003003677836 */ /* 0x040fe40000000000 */
[CC--:B------:R-:W-:Y:S01]  /*1c6a0*/  FFMA.FTZ R39, R102.reuse, R201.reuse, R39 ;  /* 0x000000c966277223 */ /* 0x0c0fe20000010027 */
[C---:B------:R-:W-:Y:S02]  /*1c6b0*/  VIADD R104, R3.reuse, 0x29 ;  /* 0x0000002903687836 */ /* 0x040fe40000000000 */
[CC--:B------:R-:W-:Y:S01]  /*1c6c0*/  FFMA.FTZ R43, R102.reuse, R201.reuse, R43 ;  /* 0x000000c9662b7223 */ /* 0x0c0fe2000001002b */
[C---:B------:R-:W-:Y:S01]  /*1c6d0*/  FFMA.FTZ R41, R102.reuse, R201, R41 ;  /* 0x000000c966297223 */ /* 0x040fe20000010029 */
[----:B------:R-:W-:Y:S01]  /*1c6e0*/  I2FP.F32.S32 R103, R103 ;  /* 0x0000006700677245 */ /* 0x000fe20000201400 */
[-C--:B------:R-:W-:Y:S01]  /*1c6f0*/  FFMA.FTZ R37, R102, R201.reuse, R37 ;  /* 0x000000c966257223 */ /* 0x080fe20000010025 */
[----:B------:R-:W-:Y:S01]  /*1c700*/  I2FP.F32.S32 R104, R104 ;  /* 0x0000006800687245 */ /* 0x000fe20000201400 */
[----:B------:R-:W-:Y:S02]  /*1c710*/  VIADD R102, R3, 0x31 ;  /* 0x0000003103667836 */ /* 0x000fe40000000000 */
[-C--:B------:R-:W-:Y:S01]  /*1c720*/  FFMA.FTZ R65, R176, R201.reuse, R65 ;  /* 0x000000c9b0417223 */ /* 0x080fe20000010041 */
[CC--:B------:R-:W-:Y:S01]  /*1c730*/  FFMA.FTZ R54, R103.reuse, R201.reuse, R54 ;  /* 0x000000c967367223 */ /* 0x0c0fe20000010036 */
[-C--:B------:R-:W-:Y:S01]  /*1c740*/  FFMA.FTZ R52, R103, R201.reuse, R52 ;  /* 0x000000c967347223 */ /* 0x080fe20000010034 */
[CC--:B------:R-:W-:Y:S01]  /*1c750*/  FFMA.FTZ R47, R104.reuse, R201.reuse, R47 ;  /* 0x000000c9682f7223 */ /* 0x0c0fe2000001002f */
[----:B------:R-:W-:Y:S01]  /*1c760*/  I2FP.F32.S32 R102, R102 ;  /* 0x0000006600667245 */ /* 0x000fe20000201400 */
[----:B------:R-:W-:Y:S02]  /*1c770*/  VIADD R105, R3, 0x28 ;  /* 0x0000002803697836 */ /* 0x000fe40000000000 */
[CC--:B------:R-:W-:Y:S01]  /*1c780*/  FFMA.FTZ R56, R103.reuse, R201.reuse, R56 ;  /* 0x000000c967387223 */ /* 0x0c0fe20000010038 */
[CC--:B------:R-:W-:Y:S01]  /*1c790*/  FFMA.FTZ R45, R104.reuse, R201.reuse, R45 ;  /* 0x000000c9682d7223 */ /* 0x0c0fe2000001002d */
[CC--:B------:R-:W-:Y:S01]  /*1c7a0*/  FFMA.FTZ R49, R104.reuse, R201.reuse, R49 ;  /* 0x000000c968317223 */ /* 0x0c0fe20000010031 */
[----:B------:R-:W-:Y:S01]  /*1c7b0*/  FFMA.FTZ R51, R104, R201, R51 ;  /* 0x000000c968337223 */ /* 0x000fe20000010033 */
[----:B------:R-:W-:Y:S01]  /*1c7c0*/  I2FP.F32.S32 R105, R105 ;  /* 0x0000006900697245 */ /* 0x000fe20000201400 */
[-C--:B------:R-:W-:Y:S01]  /*1c7d0*/  FFMA.FTZ R58, R103, R201.reuse, R58 ;  /* 0x000000c9673a7223 */ /* 0x080fe2000001003a */
[----:B------:R-:W-:Y:S01]  /*1c7e0*/  FMNMX.FTZ R103, R10, R2, !PT ;  /* 0x000000020a677209 */ /* 0x000fe20007810000 */
[----:B------:R-:W-:Y:S02]  /*1c7f0*/  VIADD R104, R3, 0x38 ;  /* 0x0000003803687836 */ /* 0x000fe40000000000 */
[CC--:B------:R-:W-:Y:S01]  /*1c800*/  FFMA.FTZ R53, R102.reuse, R201.reuse, R53 ;  /* 0x000000c966357223 */ /* 0x0c0fe20000010035 */
[CC--:B------:R-:W-:Y:S01]  /*1c810*/  FFMA.FTZ R59, R102.reuse, R201.reuse, R59 ;  /* 0x000000c9663b7223 */ /* 0x0c0fe2000001003b */
[CC--:B------:R-:W-:Y:S01]  /*1c820*/  FFMA.FTZ R57, R102.reuse, R201.reuse, R57 ;  /* 0x000000c966397223 */ /* 0x0c0fe20000010039 */
[----:B------:R-:W-:Y:S01]  /*1c830*/  FFMA.FTZ R55, R102, R201, R55 ;  /* 0x000000c966377223 */ /* 0x000fe20000010037 */
[----:B------:R-:W-:Y:S01]  /*1c840*/  FMNMX.FTZ R102, R11, R103, !PT ;  /* 0x000000670b667209 */ /* 0x000fe20007810000 */
[CC--:B------:R-:W-:Y:S01]  /*1c850*/  FFMA.FTZ R46, R105.reuse, R201.reuse, R46 ;  /* 0x000000c9692e7223 */ /* 0x0c0fe2000001002e */
[----:B------:R-:W-:Y:S01]  /*1c860*/  I2FP.F32.S32 R3, R104 ;  /* 0x0000006800037245 */ /* 0x000fe20000201400 */
[CC--:B------:R-:W-:Y:S01]  /*1c870*/  FFMA.FTZ R44, R105.reuse, R201.reuse, R44 ;  /* 0x000000c9692c7223 */ /* 0x0c0fe2000001002c */
[----:B------:R-:W-:Y:S01]  /*1c880*/  FMNMX.FTZ R104, R4, R100, !PT ;  /* 0x0000006404687209 */ /* 0x000fe20007810000 */
[----:B------:R-:W-:Y:S01]  /*1c890*/  FFMA.FTZ R48, R105, R201, R48 ;  /* 0x000000c969307223 */ /* 0x000fe20000010030 */
[----:B------:R-:W-:Y:S01]  /*1c8a0*/  FMNMX.FTZ R103, R8, R101, !PT ;  /* 0x0000006508677209 */ /* 0x000fe20007810000 */
[-C--:B------:R-:W-:Y:S01]  /*1c8b0*/  FFMA.FTZ R64, R3, R201.reuse, R64 ;  /* 0x000000c903407223 */ /* 0x080fe20000010040 */
[----:B------:R-:W-:Y:S01]  /*1c8c0*/  FMNMX.FTZ R102, R14, R102, !PT ;  /* 0x000000660e667209 */ /* 0x000fe20007810000 */
[-C--:B------:R-:W-:Y:S01]  /*1c8d0*/  FFMA.FTZ R50, R105, R201.reuse, R50 ;  /* 0x000000c969327223 */ /* 0x080fe20000010032 */
[----:B------:R-:W-:Y:S01]  /*1c8e0*/  FMNMX.FTZ R105, R6, R106, !PT ;  /* 0x0000006a06697209 */ /* 0x000fe20007810000 */
[CC--:B------:R-:W-:Y:S01]  /*1c8f0*/  FFMA.FTZ R61, R176.reuse, R201.reuse, R61 ;  /* 0x000000c9b03d7223 */ /* 0x0c0fe2000001003d */
[----:B------:R-:W-:Y:S01]  /*1c900*/  FMNMX.FTZ R107, R5, R104, !PT ;  /* 0x00000068056b7209 */ /* 0x000fe20007810000 */
[----:B------:R-:W-:Y:S01]  /*1c910*/  FFMA.FTZ R62, R3, R201, R62 ;  /* 0x000000c9033e7223 */ /* 0x000fe2000001003e */
[----:B------:R-:W-:Y:S01]  /*1c920*/  FMNMX.FTZ R103, R9, R103, !PT ;  /* 0x0000006709677209 */ /* 0x000fe20007810000 */
[CC--:B------:R-:W-:Y:S01]  /*1c930*/  FFMA.FTZ R63, R176.reuse, R201.reuse, R63 ;  /* 0x000000c9b03f7223 */ /* 0x0c0fe2000001003f */
[----:B------:R-:W-:Y:S01]  /*1c940*/  FMNMX.FTZ R102, R15, R102, !PT ;  /* 0x000000660f667209 */ /* 0x000fe20007810000 */
[----:B------:R-:W-:Y:S01]  /*1c950*/  FFMA.FTZ R60, R3, R201, R60 ;  /* 0x000000c9033c7223 */ /* 0x000fe2000001003c */
[----:B------:R-:W-:Y:S01]  /*1c960*/  FMNMX.FTZ R104, R7, R105, !PT ;  /* 0x0000006907687209 */ /* 0x000fe20007810000 */
[----:B------:R-:W-:Y:S01]  /*1c970*/  FFMA.FTZ R67, R176, R201, R67 ;  /* 0x000000c9b0437223 */ /* 0x000fe20000010043 */
[----:B------:R-:W-:Y:S01]  /*1c980*/  FMNMX.FTZ R107, R16, R107, !PT ;  /* 0x0000006b106b7209 */ /* 0x000fe20007810000 */
[----:B------:R-:W-:Y:S01]  /*1c990*/  FFMA.FTZ R66, R3, R201, R66 ;  /* 0x000000c903427223 */ /* 0x000fe20000010042 */
        /* <DEDUP_REMOVED lines=45> */
[----:B------:R-:W-:Y:S03]  /*1cc70*/  FMNMX.FTZ R103, R50, R103, !PT ;  /* 0x0000006732677209 */ /* 0x000fe60007810000 */
[----:B------:R-:W3:Y:S01]  /*1cc80*/  SHFL.BFLY PT, R177, R105, 0x2, 0x1f ;  /* 0x0c401f0069b17f89 */ /* 0x000ee200000e0000 */
[----:B------:R-:W-:Y:S02]  /*1cc90*/  FMNMX.FTZ R102, R57, R102, !PT ;  /* 0x0000006639667209 */ /* 0x000fe40007810000 */
[----:B------:R-:W-:Y:S02]  /*1cca0*/  FMNMX.FTZ R103, R51, R103, !PT ;  /* 0x0000006733677209 */ /* 0x000fe40007810000 */
[----:B------:R-:W-:Y:S02]  /*1ccb0*/  FMNMX.FTZ R102, R60, R102, !PT ;  /* 0x000000663c667209 */ /* 0x000fe40007810000 */
[----:B------:R-:W-:Y:S02]  /*1ccc0*/  FMNMX.FTZ R103, R54, R103, !PT ;  /* 0x0000006736677209 */ /* 0x000fe40007810000 */
[----:B------:R-:W-:Y:S02]  /*1ccd0*/  FMNMX.FTZ R102, R61, R102, !PT ;  /* 0x000000663d667209 */ /* 0x000fe40007810000 */
[----:B------:R-:W-:Y:S03]  /*1cce0*/  FMNMX.FTZ R3, R55, R103, !PT ;  /* 0x0000006737037209 */ /* 0x000fe60007810000 */
[----:B------:R-:W2:Y:S01]  /*1ccf0*/  SHFL.BFLY PT, R107, R102, 0x2, 0x1f ;  /* 0x0c401f00666b7f89 */ /* 0x000ea200000e0000 */
[----:B------:R-:W-:Y:S02]  /*1cd00*/  FMNMX.FTZ R3, R66, R3, !PT ;  /* 0x0000000342037209 */ /* 0x000fe40007810000 */
[----:B-1----:R-:W-:Y:S02]  /*1cd10*/  FMNMX.FTZ R104, R104, R178, !PT ;  /* 0x000000b268687209 */ /* 0x002fe40007810000 */
[----:B------:R-:W-:Y:S03]  /*1cd20*/  FMNMX.FTZ R3, R67, R3, !PT ;  /* 0x0000000343037209 */ /* 0x000fe60007810000 */
[----:B------:R-:W1:Y:S01]  /*1cd30*/  SHFL.BFLY PT, R103, R104, 0x1, 0x1f ;  /* 0x0c201f0068677f89 */ /* 0x000e6200000e0000 */
[----:B---3--:R-:W-:Y:S07]  /*1cd40*/  FMNMX.FTZ R105, R105, R177, !PT ;  /* 0x000000b169697209 */ /* 0x008fee0007810000 */
[----:B------:R-:W3:Y:S08]  /*1cd50*/  SHFL.BFLY PT, R176, R3, 0x2, 0x1f ;  /* 0x0c401f0003b07f89 */ /* 0x000ef000000e0000 */
[----:B------:R-:W3:Y:S01]  /*1cd60*/  SHFL.BFLY PT, R177, R105, 0x1, 0x1f ;  /* 0x0c201f0069b17f89 */ /* 0x000ee200000e0000 */
[----:B--2---:R-:W-:Y:S07]  /*1cd70*/  FMNMX.FTZ R102, R102, R107, !PT ;  /* 0x0000006b66667209 */ /* 0x004fee0007810000 */
[----:B------:R-:W2:Y:S01]  /*1cd80*/  SHFL.BFLY PT, R178, R102, 0x1, 0x1f ;  /* 0x0c201f0066b27f89 */ /* 0x000ea200000e0000 */
[----:B-1----:R-:W-:Y:S02]  /*1cd90*/  FMNMX.FTZ R104, R104, R103, !PT ;  /* 0x0000006768687209 */ /* 0x002fe40007810000 */
[----:B---3--:R-:W-:Y:S03]  /*1cda0*/  FMNMX.FTZ R107, R3, R176, !PT ;  /* 0x000000b0036b7209 */ /* 0x008fe60007810000 */
[C---:B------:R-:W-:Y:S01]  /*1cdb0*/  FADD.FTZ R2, -R104.reuse, R2 ;  /* 0x0000000268027221 */ /* 0x040fe20000010100 */
[----:B------:R-:W-:Y:S02]  /*1cdc0*/  FSETP.NEU.FTZ.AND P1, PT, R104, -INF , PT ;  /* 0xff8000006800780b */ /* 0x000fe40003f3d000 */
[----:B------:R-:W-:Y:S01]  /*1cdd0*/  FMNMX.FTZ R105, R105, R177, !PT ;  /* 0x000000b169697209 */ /* 0x000fe20007810000 */
[----:B------:R-:W-:Y:S01]  /*1cde0*/  FMUL.FTZ R3, R0, R2 ;  /* 0x0000000200037220 */ /* 0x000fe20000410000 */
[----:B------:R-:W1:Y:S03]  /*1cdf0*/  SHFL.BFLY PT, R176, R107, 0x1, 0x1f ;  /* 0x0c201f006bb07f89 */ /* 0x000e6600000e0000 */
[----:B------:R-:W-:Y:S02]  /*1ce00*/  FADD.FTZ R2, -R105, R100 ;  /* 0x0000006469027221 */ /* 0x000fe40000010100 */
[----:B------:R3:W4:Y:S01]  /*1ce10*/  MUFU.EX2 R100, R3 ;  /* 0x0000000300647308 */ /* 0x0007220000000800 */
[----:B--2---:R-:W-:Y:S05]  /*1ce20*/  FMNMX.FTZ R103, R102, R178, !PT ;  /* 0x000000b266677209 */ /* 0x004fea0007810000 */
[C---:B------:R-:W-:Y:S01]  /*1ce30*/  FMUL.FTZ R177, R0.reuse, R103 ;  /* 0x0000006700b17220 */ /* 0x040fe20000410000 */
[C---:B---3--:R-:W-:Y:S01]  /*1ce40*/  FMUL.FTZ R3, R0.reuse, R2 ;  /* 0x0000000200037220 */ /* 0x048fe20000410000 */
[----:B------:R-:W-:Y:S01]  /*1ce50*/  FADD.FTZ R2, -R103, R101 ;  /* 0x0000006567027221 */ /* 0x000fe20000010100 */
[----:B-1----:R-:W-:Y:S01]  /*1ce60*/  FMNMX.FTZ R102, R107, R176, !PT ;  /* 0x000000b06b667209 */ /* 0x002fe20007810000 */
[----:B------:R-:W-:Y:S01]  /*1ce70*/  FMUL.FTZ R107, R0, R104 ;  /* 0x00000068006b7220 */ /* 0x000fe20000410000 */
[----:B------:R1:W2:Y:S01]  /*1ce80*/  MUFU.EX2 R101, R3 ;  /* 0x0000000300657308 */ /* 0x0002a20000000800 */
[----:B----4-:R-:W-:Y:S01]  /*1ce90*/  FMUL.FTZ R74, R100, R74 ;  /* 0x0000004a644a7220 */ /* 0x010fe20000410000 */
[----:B------:R-:W-:Y:S01]  /*1cea0*/  FSETP.NEU.FTZ.AND P2, PT, R102, -INF , PT ;  /* 0xff8000006600780b */ /* 0x000fe20003f5d000 */
[C---:B------:R-:W-:Y:S01]  /*1ceb0*/  FMUL.FTZ R75, R100.reuse, R75 ;  /* 0x0000004b644b7220 */ /* 0x040fe20000410000 */
[----:B------:R-:W-:Y:S01]  /*1cec0*/  FSEL R107, R107, RZ, P1 ;  /* 0x000000ff6b6b7208 */ /* 0x000fe20000800000 */
[C---:B------:R-:W-:Y:S01]  /*1ced0*/  FMUL.FTZ R78, R100.reuse, R78 ;  /* 0x0000004e644e7220 */ /* 0x040fe20000410000 */
[----:B------:R-:W-:Y:S01]  /*1cee0*/  FSETP.NEU.FTZ.AND P1, PT, R105, -INF , PT ;  /* 0xff8000006900780b */ /* 0x000fe20003f3d000 */
[C---:B------:R-:W-:Y:S01]  /*1cef0*/  FMUL.FTZ R79, R100.reuse, R79 ;  /* 0x0000004f644f7220 */ /* 0x040fe20000410000 */
[----:B------:R-:W-:Y:S01]  /*1cf00*/  FMUL.FTZ R90, R100, R90 ;  /* 0x0000005a645a7220 */ /* 0x000fe20000410000 */
[-CC-:B------:R-:W-:Y:S01]  /*1cf10*/  FFMA.FTZ R10, R10, R0.reuse, -R107.reuse ;  /* 0x000000000a0a7223 */ /* 0x180fe2000001086b */
[-CC-:B------:R-:W-:Y:S01]  /*1cf20*/  FFMA.FTZ R187, R26, R0.reuse, -R107.reuse ;  /* 0x000000001abb7223 */ /* 0x180fe2000001086b */
[-CC-:B------:R-:W-:Y:S01]  /*1cf30*/  FFMA.FTZ R191, R27, R0.reuse, -R107.reuse ;  /* 0x000000001bbf7223 */ /* 0x180fe2000001086b */
[-CC-:B------:R-:W-:Y:S01]  /*1cf40*/  FFMA.FTZ R215, R42, R0.reuse, -R107.reuse ;  /* 0x000000002ad77223 */ /* 0x180fe2000001086b */
[----:B------:R3:W-:Y:S01]  /*1cf50*/  MUFU.EX2 R179, R10 ;  /* 0x0000000a00b37308 */ /* 0x0007e20000000800 */
[-CC-:B------:R-:W-:Y:S01]  /*1cf60*/  FFMA.FTZ R216, R43, R0.reuse, -R107.reuse ;  /* 0x000000002bd87223 */ /* 0x180fe2000001086b */
[-CC-:B------:R-:W-:Y:S01]  /*1cf70*/  FFMA.FTZ R217, R46, R0.reuse, -R107.reuse ;  /* 0x000000002ed97223 */ /* 0x180fe2000001086b */
[--C-:B------:R-:W-:Y:S01]  /*1cf80*/  FFMA.FTZ R222, R47, R0, -R107.reuse ;  /* 0x000000002fde7223 */ /* 0x100fe2000001086b */
[----:B-1----:R-:W-:Y:S01]  /*1cf90*/  FMUL.FTZ R3, R0, R2 ;  /* 0x0000000200037220 */ /* 0x002fe20000410000 */
[----:B------:R-:W-:Y:S01]  /*1cfa0*/  FADD.FTZ R2, -R102, R106 ;  /* 0x0000006a66027221 */ /* 0x000fe20000010100 */
[----:B------:R-:W-:Y:S01]  /*1cfb0*/  FMUL.FTZ R106, R0, R105 ;  /* 0x00000069006a7220 */ /* 0x000fe20000410000 */
[C---:B------:R-:W-:Y:S01]  /*1cfc0*/  FMUL.FTZ R43, R100.reuse, R123 ;  /* 0x0000007b642b7220 */ /* 0x040fe20000410000 */
[C---:B------:R-:W-:Y:S01]  /*1cfd0*/  FMUL.FTZ R46, R100.reuse, R118 ;  /* 0x00000076642e7220 */ /* 0x040fe20000410000 */
[----:B------:R-:W-:Y:S01]  /*1cfe0*/  FMUL.FTZ R47, R100, R119 ;  /* 0x00000077642f7220 */ /* 0x000fe20000410000 */
[----:B------:R-:W1:Y:S01]  /*1cff0*/  MUFU.EX2 R3, R3 ;  /* 0x0000000300037308 */ /* 0x000e620000000800 */
[----:B------:R-:W-:Y:S01]  /*1d000*/  FSEL R106, R106, RZ, P1 ;  /* 0x000000ff6a6a7208 */ /* 0x000fe20000800000 */
[----:B------:R-:W-:Y:S01]  /*1d010*/  FMUL.FTZ R26, R100, R134 ;  /* 0x00000086641a7220 */ /* 0x000fe20000410000 */
[----:B------:R-:W-:Y:S01]  /*1d020*/  FSETP.NEU.FTZ.AND P1, PT, R103, -INF , PT ;  /* 0xff8000006700780b */ /* 0x000fe20003f3d000 */
[-CC-:B------:R-:W-:Y:S01]  /*1d030*/  FFMA.FTZ R11, R11, R0.reuse, -R107.reuse ;  /* 0x000000000b0b7223 */ /* 0x180fe2000001086b */
[-CC-:B------:R-:W-:Y:S01]  /*1d040*/  FFMA.FTZ R14, R14, R0.reuse, -R107.reuse ;  /* 0x000000000e0e7223 */ /* 0x180fe2000001086b */
[--C-:B------:R-:W-:Y:S01]  /*1d050*/  FFMA.FTZ R176, R4, R0, -R106.reuse ;  /* 0x0000000004b07223 */ /* 0x100fe2000001086a */
[----:B------:R-:W-:Y:S01]  /*1d060*/  FSEL R4, R177, RZ, P1 ;  /* 0x000000ffb1047208 */ /* 0x000fe20000800000 */
[----:B---3--:R-:W-:Y:S01]  /*1d070*/  FMUL.FTZ R10, R0, R102 ;  /* 0x00000066000a7220 */ /* 0x008fe20000410000 */
[-CC-:B------:R-:W-:Y:S01]  /*1d080*/  FFMA.FTZ R189, R21, R0.reuse, -R106.reuse ;  /* 0x0000000015bd7223 */ /* 0x180fe2000001086a */
[----:B------:R-:W-:Y:S01]  /*1d090*/  FFMA.FTZ R238, R64, R0, -R106 ;  /* 0x0000000040ee7223 */ /* 0x000fe2000001086a */
[C---:B--2---:R-:W-:Y:S01]  /*1d0a0*/  FMUL.FTZ R64, R101.reuse, R124 ;  /* 0x0000007c65407220 */ /* 0x044fe20000410000 */
[-C--:B------:R-:W-:Y:S01]  /*1d0b0*/  FFMA.FTZ R8, R8, R0.reuse, -R4 ;  /* 0x0000000008087223 */ /* 0x080fe20000010804 */
[----:B------:R-:W-:Y:S01]  /*1d0c0*/  FSEL R10, R10, RZ, P2 ;  /* 0x000000ff0a0a7208 */ /* 0x000fe20001000000 */
[--C-:B------:R-:W-:Y:S01]  /*1d0d0*/  FFMA.FTZ R228, R48, R0, -R106.reuse ;  /* 0x0000000030e47223 */ /* 0x100fe2000001086a */
[----:B------:R-:W-:Y:S01]  /*1d0e0*/  FMUL.FTZ R48, R101, R140 ;  /* 0x0000008c65307220 */ /* 0x000fe20000410000 */
[----:B------:R2:W-:Y:S01]  /*1d0f0*/  MUFU.EX2 R181, R8 ;  /* 0x0000000800b57308 */ /* 0x0005e20000000800 */
[-C--:B------:R-:W-:Y:S01]  /*1d100*/  FFMA.FTZ R233, R52, R0.reuse, -R106 ;  /* 0x0000000034e97223 */ /* 0x080fe2000001086a */
[-CC-:B------:R-:W-:Y:S01]  /*1d110*/  FFMA.FTZ R185, R23, R0.reuse, -R10.reuse ;  /* 0x0000000017b97223 */ /* 0x180fe2000001080a */
[-CC-:B------:R-:W-:Y:S01]  /*1d120*/  FFMA.FTZ R230, R54, R0.reuse, -R10.reuse ;  /* 0x0000000036e67223 */ /* 0x180fe2000001080a */
[-C--:B------:R-:W-:Y:S01]  /*1d130*/  FFMA.FTZ R211, R39, R0.reuse, -R10 ;  /* 0x0000000027d37223 */ /* 0x080fe2000001080a */
[----:B------:R-:W-:Y:S01]  /*1d140*/  FFMA.FTZ R234, R53, R0, -R106 ;  /* 0x0000000035ea7223 */ /* 0x000fe2000001086a */
[C---:B------:R-:W-:Y:S01]  /*1d150*/  FMUL.FTZ R52, R101.reuse, R136 ;  /* 0x0000008865347220 */ /* 0x040fe20000410000 */
[----:B------:R-:W-:Y:S03]  /*1d160*/  FMUL.FTZ R53, R101, R137 ;  /* 0x0000008965357220 */ /* 0x000fe60000410000 */
[----:B------:R-:W3:Y:S01]  /*1d170*/  MUFU.EX2 R180, R176 ;  /* 0x000000b000b47308 */ /* 0x000ee20000000800 */
[-CC-:B------:R-:W-:Y:S01]  /*1d180*/  FFMA.FTZ R190, R29, R0.reuse, -R4.reuse ;  /* 0x000000001dbe7223 */ /* 0x180fe20000010804 */
[C---:B-1----:R-:W-:Y:S01]  /*1d190*/  FMUL.FTZ R29, R3.reuse, R129 ;  /* 0x00000081031d7220 */ /* 0x042fe20000410000 */
[----:B------:R-:W-:Y:S01]  /*1d1a0*/  FFMA.FTZ R182, R24, R0, -R4 ;  /* 0x0000000018b67223 */ /* 0x000fe20000010804 */
[----:B------:R-:W-:Y:S01]  /*1d1b0*/  FMUL.FTZ R24, R3, R132 ;  /* 0x0000008403187220 */ /* 0x000fe20000410000 */
[-C--:B------:R-:W-:Y:S01]  /*1d1c0*/  FFMA.FTZ R240, R65, R0.reuse, -R106 ;  /* 0x0000000041f07223 */ /* 0x080fe2000001086a */
[----:B------:R-:W-:Y:S01]  /*1d1d0*/  FMUL.FTZ R65, R101, R125 ;  /* 0x0000007d65417220 */ /* 0x000fe20000410000 */
[-C--:B------:R-:W-:Y:S01]  /*1d1e0*/  FFMA.FTZ R207, R38, R0.reuse, -R10 ;  /* 0x0000000026cf7223 */ /* 0x080fe2000001080a */
[----:B------:R-:W-:Y:S01]  /*1d1f0*/  FFMA.FTZ R224, R44, R0, -R4 ;  /* 0x000000002ce07223 */ /* 0x000fe20000010804 */
[----:B--2---:R-:W2:Y:S01]  /*1d200*/  LDL.LU R8, [R1+0x134] ;  /* 0x0001340001087983 */ /* 0x004ea20000300800 */
[----:B------:R-:W-:Y:S01]  /*1d210*/  FMUL.FTZ R44, R3, R116 ;  /* 0x00000074032c7220 */ /* 0x000fe20000410000 */
[-C--:B------:R-:W-:Y:S01]  /*1d220*/  FFMA.FTZ R6, R6, R0.reuse, -R10 ;  /* 0x0000000006067223 */ /* 0x080fe2000001080a */
[-C--:B------:R-:W-:Y:S01]  /*1d230*/  FFMA.FTZ R5, R5, R0.reuse, -R106 ;  /* 0x0000000005057223 */ /* 0x080fe2000001086a */
[----:B------:R-:W4:Y:S01]  /*1d240*/  LDL.LU R23, [R1+0x138] ;  /* 0x0001380001177983 */ /* 0x000f220000300800 */
[-C--:B------:R-:W-:Y:S01]  /*1d250*/  FFMA.FTZ R7, R7, R0.reuse, -R10 ;  /* 0x0000000007077223 */ /* 0x080fe2000001080a */
[----:B------:R1:W-:Y:S01]  /*1d260*/  MUFU.EX2 R178, R6 ;  /* 0x0000000600b27308 */ /* 0x0003e20000000800 */
[-C--:B------:R-:W-:Y:S01]  /*1d270*/  FFMA.FTZ R186, R20, R0.reuse, -R106 ;  /* 0x0000000014ba7223 */ /* 0x080fe2000001086a */
[----:B------:R-:W4:Y:S01]  /*1d280*/  LDL R54, [R1+0x194] ;  /* 0x0001940001367983 */ /* 0x000f220000100800 */
[----:B---3--:R-:W-:Y:S01]  /*1d290*/  FFMA.FTZ R38, R101, R175, R180 ;  /* 0x000000af65267223 */ /* 0x008fe200000100b4 */
[-CC-:B------:R-:W-:Y:S01]  /*1d2a0*/  FFMA.FTZ R195, R32, R0.reuse, -R106.reuse ;  /* 0x0000000020c37223 */ /* 0x180fe2000001086a */
[-CC-:B------:R-:W-:Y:S01]  /*1d2b0*/  FFMA.FTZ R206, R33, R0.reuse, -R106.reuse ;  /* 0x0000000021ce7223 */ /* 0x180fe2000001086a */
[----:B------:R-:W3:Y:S01]  /*1d2c0*/  LDL.LU R39, [R1+0x130] ;  /* 0x0001300001277983 */ /* 0x000ee20000300800 */
[-CC-:B------:R-:W-:Y:S01]  /*1d2d0*/  FFMA.FTZ R15, R15, R0.reuse, -R107.reuse ;  /* 0x000000000f0f7223 */ /* 0x180fe2000001086b */
[-CC-:B------:R-:W-:Y:S01]  /*1d2e0*/  FFMA.FTZ R210, R30, R0.reuse, -R107.reuse ;  /* 0x000000001ed27223 */ /* 0x180fe2000001086b */
[-CC-:B------:R-:W-:Y:S01]  /*1d2f0*/  FFMA.FTZ R214, R31, R0.reuse, -R107.reuse ;  /* 0x000000001fd67223 */ /* 0x180fe2000001086b */
[----:B------:R-:W3:Y:S01]  /*1d300*/  LDL R124, [R1+0x128] ;  /* 0x00012800017c7983 */ /* 0x000ee20000100800 */
[-CC-:B------:R-:W-:Y:S01]  /*1d310*/  FFMA.FTZ R236, R58, R0.reuse, -R107.reuse ;  /* 0x000000003aec7223 */ /* 0x180fe2000001086b */
[-CC-:B------:R-:W-:Y:S01]  /*1d320*/  FFMA.FTZ R235, R59, R0.reuse, -R107.reuse ;  /* 0x000000003beb7223 */ /* 0x180fe2000001086b */
[-CC-:B------:R-:W-:Y:S01]  /*1d330*/  FFMA.FTZ R243, R62, R0.reuse, -R107.reuse ;  /* 0x000000003ef37223 */ /* 0x180fe2000001086b */
[----:B------:R-:W3:Y:S01]  /*1d340*/  LDL R140, [R1+0x160] ;  /* 0x00016000018c7983 */ /* 0x000ee20000100800 */
[-C--:B------:R-:W-:Y:S01]  /*1d350*/  FFMA.FTZ R244, R63, R0.reuse, -R107 ;  /* 0x000000003ff47223 */ /* 0x080fe2000001086b */
[-CC-:B------:R-:W-:Y:S01]  /*1d360*/  FFMA.FTZ R16, R16, R0.reuse, -R106.reuse ;  /* 0x0000000010107223 */ /* 0x180fe2000001086a */
[-CC-:B------:R-:W-:Y:S01]  /*1d370*/  FFMA.FTZ R17, R17, R0.reuse, -R106.reuse ;  /* 0x0000000011117223 */ /* 0x180fe2000001086a */
[----:B------:R-:W3:Y:S01]  /*1d380*/  LDL.64 R136, [R1+0x120] ;  /* 0x0001200001887983 */ /* 0x000ee20000100a00 */
[-CC-:B------:R-:W-:Y:S01]  /*1d390*/  FFMA.FTZ R209, R36, R0.reuse, -R106.reuse ;  /* 0x0000000024d17223 */ /* 0x180fe2000001086a */
[-CC-:B------:R-:W-:Y:S01]  /*1d3a0*/  FFMA.FTZ R212, R37, R0.reuse, -R106.reuse ;  /* 0x0000000025d47223 */ /* 0x180fe2000001086a */
[-C--:B------:R-:W-:Y:S01]  /*1d3b0*/  FFMA.FTZ R227, R49, R0.reuse, -R106 ;  /* 0x0000000031e37223 */ /* 0x080fe2000001086a */
[----:B------:R-:W1:Y:S01]  /*1d3c0*/  MUFU.EX2 R107, R5 ;  /* 0x00000005006b7308 */ /* 0x000e620000000800 */
[-C--:B------:R-:W-:Y:S01]  /*1d3d0*/  FFMA.FTZ R9, R9, R0.reuse, -R4 ;  /* 0x0000000009097223 */ /* 0x080fe20000010804 */
[----:B------:R-:W3:Y:S01]  /*1d3e0*/  LDL R129, [R1+0x10c] ;  /* 0x00010c0001817983 */ /* 0x000ee20000100800 */
[-CC-:B-1----:R-:W-:Y:S01]  /*1d3f0*/  FFMA.FTZ R6, R18, R0.reuse, -R10.reuse ;  /* 0x0000000012067223 */ /* 0x182fe2000001080a */
[--C-:B------:R-:W-:Y:S01]  /*1d400*/  FFMA.FTZ R19, R19, R0, -R10.reuse ;  /* 0x0000000013137223 */ /* 0x100fe2000001080a */
[----:B------:R-:W-:Y:S01]  /*1d410*/  FMUL.FTZ R63, R100, R111 ;  /* 0x0000006f643f7220 */ /* 0x000fe20000410000 */
[----:B------:R-:W3:Y:S01]  /*1d420*/  LDL R132, [R1+0x110] ;  /* 0x0001100001847983 */ /* 0x000ee20000100800 */
[----:B------:R-:W-:Y:S03]  /*1d430*/  FMUL.FTZ R2, R0, R2 ;  /* 0x0000000200027220 */ /* 0x000fe60000410000 */
[----:B------:R1:W-:Y:S01]  /*1d440*/  MUFU.EX2 R106, R7 ;  /* 0x00000007006a7308 */ /* 0x0003e20000000800 */
[-C--:B------:R-:W-:Y:S01]  /*1d450*/  FFMA.FTZ R184, R22, R0.reuse, -R10 ;  /* 0x0000000016b87223 */ /* 0x080fe2000001080a */
[----:B------:R-:W3:Y:S01]  /*1d460*/  LDL R125, [R1+0x104] ;  /* 0x00010400017d7983 */ /* 0x000ee20000100800 */
[-CC-:B------:R-:W-:Y:S01]  /*1d470*/  FFMA.FTZ R22, R12, R0.reuse, -R4.reuse ;  /* 0x000000000c167223 */ /* 0x180fe20000010804 */
[-C--:B------:R-:W-:Y:S01]  /*1d480*/  FFMA.FTZ R208, R41, R0.reuse, -R4 ;  /* 0x0000000029d07223 */ /* 0x080fe20000010804 */
[----:B------:R-:W-:Y:S01]  /*1d490*/  FMUL.FTZ R41, R3, R121 ;  /* 0x0000007903297220 */ /* 0x000fe20000410000 */
[----:B------:R-:W3:Y:S01]  /*1d4a0*/  LDL R175, [R1+0x108] ;  /* 0x0001080001af7983 */ /* 0x000ee20000100800 */
[-C--:B------:R-:W-:Y:S03]  /*1d4b0*/  FFMA.FTZ R193, R34, R0.reuse, -R10 ;  /* 0x0000000022c17223 */ /* 0x080fe6000001080a */
[----:B------:R1:W-:Y:S01]  /*1d4c0*/  MUFU.EX2 R177, R9 ;  /* 0x0000000900b17308 */ /* 0x0003e20000000800 */
[-CC-:B------:R-:W-:Y:S01]  /*1d4d0*/  FFMA.FTZ R183, R25, R0.reuse, -R4.reuse ;  /* 0x0000000019b77223 */ /* 0x180fe20000010804 */
[----:B------:R-:W3:Y:S01]  /*1d4e0*/  LDL R116, [R1+0xf0] ;  /* 0x0000f00001747983 */ /* 0x000ee20000100800 */
[C---:B------:R-:W-:Y:S01]  /*1d4f0*/  FMUL.FTZ R25, R3.reuse, R133 ;  /* 0x0000008503197220 */ /* 0x040fe20000410000 */
[--C-:B------:R-:W-:Y:S01]  /*1d500*/  FFMA.FTZ R188, R28, R0, -R4.reuse ;  /* 0x000000001cbc7223 */ /* 0x100fe20000010804 */
[----:B------:R-:W-:Y:S01]  /*1d510*/  FMUL.FTZ R28, R3, R128 ;  /* 0x00000080031c7220 */ /* 0x000fe20000410000 */
[----:B------:R-:W3:Y:S01]  /*1d520*/  LDL R123, [R1+0x100] ;  /* 0x00010000017b7983 */ /* 0x000ee20000100800 */
[----:B------:R-:W-:Y:S03]  /*1d530*/  FFMA.FTZ R194, R40, R0, -R4 ;  /* 0x0000000028c27223 */ /* 0x000fe60000010804 */
[----:B------:R-:W-:Y:S01]  /*1d540*/  MUFU.EX2 R111, R6 ;  /* 0x00000006006f7308 */ /* 0x000fe20000000800 */
[C---:B-1----:R-:W-:Y:S01]  /*1d550*/  F2FP.F16.F32.PACK_AB R7, R107.reuse, R180 ;  /* 0x000000b46b07723e */ /* 0x042fe200000000ff */
[----:B------:R-:W-:Y:S01]  /*1d560*/  FADD.FTZ R38, R107, R38 ;  /* 0x000000266b267221 */ /* 0x000fe20000010000 */
[-CC-:B------:R-:W-:Y:S01]  /*1d570*/  FFMA.FTZ R226, R50, R0.reuse, -R10.reuse ;  /* 0x0000000032e27223 */ /* 0x180fe2000001080a */
[-CC-:B------:R-:W-:Y:S01]  /*1d580*/  FFMA.FTZ R225, R51, R0.reuse, -R10.reuse ;  /* 0x0000000033e17223 */ /* 0x180fe2000001080a */
[-CC-:B------:R-:W-:Y:S01]  /*1d590*/  FFMA.FTZ R241, R66, R0.reuse, -R10.reuse ;  /* 0x0000000042f17223 */ /* 0x180fe2000001080a */
[-CC-:B------:R-:W-:Y:S01]  /*1d5a0*/  FFMA.FTZ R192, R35, R0.reuse, -R10.reuse ;  /* 0x0000000023c07223 */ /* 0x180fe2000001080a */
[-C--:B------:R-:W-:Y:S03]  /*1d5b0*/  FFMA.FTZ R232, R55, R0.reuse, -R10 ;  /* 0x0000000037e87223 */ /* 0x080fe6000001080a */
[----:B------:R-:W-:Y:S01]  /*1d5c0*/  MUFU.EX2 R6, R19 ;  /* 0x0000001300067308 */ /* 0x000fe20000000800 */
[----:B------:R-:W-:Y:S01]  /*1d5d0*/  FMUL.FTZ R9, R3, R149 ;  /* 0x0000009503097220 */ /* 0x000fe20000410000 */
[----:B------:R-:W-:Y:S02]  /*1d5e0*/  IMAD.SHL.U32 R66, R213, 0x2, RZ ;  /* 0x00000002d5427824 */ /* 0x000fe400078e00ff */
[-CC-:B------:R-:W-:Y:S01]  /*1d5f0*/  FFMA.FTZ R229, R56, R0.reuse, -R4.reuse ;  /* 0x0000000038e57223 */ /* 0x180fe20000010804 */
[-CC-:B------:R-:W-:Y:S01]  /*1d600*/  FFMA.FTZ R239, R61, R0.reuse, -R4.reuse ;  /* 0x000000003def7223 */ /* 0x180fe20000010804 */
[-CC-:B------:R-:W-:Y:S01]  /*1d610*/  FFMA.FTZ R35, R13, R0.reuse, -R4.reuse ;  /* 0x000000000d237223 */ /* 0x180fe20000010804 */
[-CC-:B------:R-:W-:Y:S01]  /*1d620*/  FFMA.FTZ R223, R45, R0.reuse, -R4.reuse ;  /* 0x000000002ddf7223 */ /* 0x180fe20000010804 */
[-CC-:B------:R-:W-:Y:S02]  /*1d630*/  FFMA.FTZ R231, R57, R0.reuse, -R4.reuse ;  /* 0x0000000039e77223 */ /* 0x180fe40000010804 */
[----:B------:R-:W-:Y:S01]  /*1d640*/  MUFU.EX2 R2, R2 ;  /* 0x0000000200027308 */ /* 0x000fe20000000800 */
[----:B------:R-:W-:Y:S01]  /*1d650*/  FFMA.FTZ R237, R60, R0, -R4 ;  /* 0x000000003ced7223 */ /* 0x000fe20000010804 */
        /* <DEDUP_REMOVED lines=14> */
[----:B------:R1:W-:Y:S01]  /*1d740*/  MUFU.EX2 R50, R15 ;  /* 0x0000000f00327308 */ /* 0x0003e20000000800 */
[C---:B------:R-:W-:Y:S01]  /*1d750*/  FMUL.FTZ R89, R3.reuse, R89 ;  /* 0x0000005903597220 */ /* 0x040fe20000410000 */
[C---:B------:R-:W-:Y:S01]  /*1d760*/  FMUL.FTZ R92, R3.reuse, R92 ;  /* 0x0000005c035c7220 */ /* 0x040fe20000410000 */
[----:B------:R-:W-:Y:S01]  /*1d770*/  FMUL.FTZ R93, R3, R93 ;  /* 0x0000005d035d7220 */ /* 0x000fe20000410000 */
[C---:B------:R-:W-:Y:S01]  /*1d780*/  FMUL.FTZ R27, R100.reuse, R135 ;  /* 0x00000087641b7220 */ /* 0x040fe20000410000 */
[----:B------:R-:W3:Y:S01]  /*1d790*/  LDL R119, [R1+0xf8] ;  /* 0x0000f80001777983 */ /* 0x000ee20000100800 */
[C---:B------:R-:W-:Y:S01]  /*1d7a0*/  FMUL.FTZ R30, R100.reuse, R130 ;  /* 0x00000082641e7220 */ /* 0x040fe20000410000 */
[C---:B------:R-:W-:Y:S03]  /*1d7b0*/  FMUL.FTZ R31, R100.reuse, R131 ;  /* 0x00000083641f7220 */ /* 0x040fe60000410000 */
[----:B------:R1:W-:Y:S01]  /*1d7c0*/  MUFU.EX2 R176, R11 ;  /* 0x0000000b00b07308 */ /* 0x0003e20000000800 */
[----:B------:R-:W3:Y:S01]  /*1d7d0*/  LDL R118, [R1+0xf4] ;  /* 0x0000f40001767983 */ /* 0x000ee20000100800 */
[C---:B------:R-:W-:Y:S01]  /*1d7e0*/  FMUL.FTZ R42, R100.reuse, R122 ;  /* 0x0000007a642a7220 */ /* 0x040fe20000410000 */
[C---:B------:R-:W-:Y:S01]  /*1d7f0*/  FMUL.FTZ R58, R100.reuse, R114 ;  /* 0x00000072643a7220 */ /* 0x040fe20000410000 */
[C---:B------:R-:W-:Y:S01]  /*1d800*/  FMUL.FTZ R59, R100.reuse, R115 ;  /* 0x00000073643b7220 */ /* 0x040fe20000410000 */
[----:B------:R2:W3:Y:S01]  /*1d810*/  LDL.S16 R109, [R1+0x78] ;  /* 0x00007800016d7983 */ /* 0x0004e20000100600 */
[C---:B------:R-:W-:Y:S01]  /*1d820*/  FMUL.FTZ R62, R100.reuse, R110 ;  /* 0x0000006e643e7220 */ /* 0x040fe20000410000 */
[C---:B------:R-:W-:Y:S03]  /*1d830*/  FMUL.FTZ R91, R100.reuse, R91 ;  /* 0x0000005b645b7220 */ /* 0x040fe60000410000 */
[----:B------:R-:W1:Y:S01]  /*1d840*/  MUFU.EX2 R51, R14 ;  /* 0x0000000e00337308 */ /* 0x000e620000000800 */
[----:B------:R2:W3:Y:S01]  /*1d850*/  LDL.S16 R112, [R1+0x74] ;  /* 0x0000740001707983 */ /* 0x0004e20000100600 */
[C---:B-1----:R-:W-:Y:S01]  /*1d860*/  FMUL.FTZ R15, R100.reuse, R147 ;  /* 0x00000093640f7220 */ /* 0x042fe20000410000 */
[C---:B------:R-:W-:Y:S01]  /*1d870*/  FMUL.FTZ R94, R100.reuse, R94 ;  /* 0x0000005e645e7220 */ /* 0x040fe20000410000 */
[C---:B------:R-:W-:Y:S01]  /*1d880*/  FMUL.FTZ R95, R100.reuse, R95 ;  /* 0x0000005f645f7220 */ /* 0x040fe20000410000 */
[C---:B------:R-:W-:Y:S01]  /*1d890*/  FMUL.FTZ R5, R101.reuse, R169 ;  /* 0x000000a965057220 */ /* 0x040fe20000410000 */
[C---:B------:R-:W-:Y:S01]  /*1d8a0*/  FMUL.FTZ R4, R101.reuse, R168 ;  /* 0x000000a865047220 */ /* 0x040fe20000410000 */
[C---:B------:R-:W-:Y:S03]  /*1d8b0*/  FMUL.FTZ R20, R101.reuse, R160 ;  /* 0x000000a065147220 */ /* 0x040fe60000410000 */
[----:B------:R1:W1:Y:S01]  /*1d8c0*/  MUFU.EX2 R55, R16 ;  /* 0x0000001000377308 */ /* 0x0002620000000800 */
        /* <DEDUP_REMOVED lines=8> */
[----:B------:R-:W-:Y:S01]  /*1d950*/  F2FP.F16.F32.PACK_AB R169, R50, R51 ;  /* 0x0000003332a9723e */ /* 0x000fe200000000ff */
[----:B------:R-:W-:Y:S01]  /*1d960*/  FMUL.FTZ R14, R100, R146 ;  /* 0x00000092640e7220 */ /* 0x000fe20000410000 */
[C---:B------:R-:W-:Y:S01]  /*1d970*/  FMUL.FTZ R69, R101.reuse, R69 ;  /* 0x0000004565457220 */ /* 0x040fe20000410000 */
[C---:B------:R-:W-:Y:S01]  /*1d980*/  FMUL.FTZ R80, R101.reuse, R80 ;  /* 0x0000005065507220 */ /* 0x040fe20000410000 */
[C---:B------:R-:W-:Y:S01]  /*1d990*/  FMUL.FTZ R81, R101.reuse, R81 ;  /* 0x0000005165517220 */ /* 0x040fe20000410000 */
[C---:B------:R-:W-:Y:S01]  /*1d9a0*/  FMUL.FTZ R84, R101.reuse, R84 ;  /* 0x0000005465547220 */ /* 0x040fe20000410000 */
[C---:B------:R-:W-:Y:S01]  /*1d9b0*/  FMUL.FTZ R85, R101.reuse, R85 ;  /* 0x0000005565557220 */ /* 0x040fe20000410000 */
[C---:B------:R-:W-:Y:S01]  /*1d9c0*/  FMUL.FTZ R96, R101.reuse, R96 ;  /* 0x0000006065607220 */ /* 0x040fe20000410000 */
[C---:B-1----:R-:W-:Y:S01]  /*1d9d0*/  FMUL.FTZ R16, R101.reuse, R164 ;  /* 0x000000a465107220 */ /* 0x042fe20000410000 */
        /* <DEDUP_REMOVED lines=10> */
[----:B------:R-:W-:Y:S01]  /*1da80*/  FFMA.FTZ R242, R67, R0, -R10 ;  /* 0x0000000043f27223 */ /* 0x000fe2000001080a */
[----:B------:R-:W-:Y:S01]  /*1da90*/  F2FP.F16.F32.PACK_AB R0, R176, R179 ;  /* 0x000000b3b000723e */ /* 0x000fe200000000ff */
[----:B------:R-:W-:Y:S01]  /*1daa0*/  FMUL.FTZ R10, R100, R150 ;  /* 0x00000096640a7220 */ /* 0x000fe20000410000 */
[----:B------:R-:W-:Y:S06]  /*1dab0*/  FADD.FTZ R38, R55, R38 ;  /* 0x0000002637267221 */ /* 0x000fec0000010000 */
[----:B------:R-:W-:Y:S01]  /*1dac0*/  MUFU.EX2 R35, R35 ;  /* 0x0000002300237308 */ /* 0x000fe20000000800 */
[----:B-1----:R-:W-:Y:S01]  /*1dad0*/  F2FP.F16.F32.PACK_AB R150, R18, R55 ;  /* 0x000000371296723e */ /* 0x002fe200000000ff */
[----:B------:R-:W-:Y:S01]  /*1dae0*/  FMUL.FTZ R17, R101, R165 ;  /* 0x000000a565117220 */ /* 0x000fe20000410000 */
[----:B--2---:R-:W-:Y:S01]  /*1daf0*/  FFMA.FTZ R34, R100, R8, R179 ;  /* 0x0000000864227223 */ /* 0x004fe200000100b3 */
[C---:B------:R-:W-:Y:S01]  /*1db00*/  FMUL.FTZ R8, R3.reuse, R148 ;  /* 0x0000009403087220 */ /* 0x040fe20000410000 */
[----:B----4-:R-:W-:Y:S02]  /*1db10*/  FFMA.FTZ R23, R3, R23, R181 ;  /* 0x0000001703177223 */ /* 0x010fe400000100b5 */
[----:B------:R-:W-:Y:S01]  /*1db20*/  FADD.FTZ R34, R176, R34 ;  /* 0x00000022b0227221 */ /* 0x000fe20000010000 */
[----:B------:R-:W-:Y:S04]  /*1db30*/  IMAD.WIDE.U32 R134, R54, -0x2daee0ad, RZ ;  /* 0xd2511f5336867825 */ /* 0x000fe800078e00ff */
[----:B------:R-:W-:Y:S01]  /*1db40*/  FADD.FTZ R100, R177, R23 ;  /* 0x00000017b1647221 */ /* 0x000fe20000010000 */
[----:B------:R-:W-:Y:S01]  /*1db50*/  FADD.FTZ R34, R51, R34 ;  /* 0x0000002233227221 */ /* 0x000fe20000010000 */
[----:B---3--:R-:W-:Y:S01]  /*1db60*/  FFMA.FTZ R22, R2, R39, R178 ;  /* 0x0000002702167223 */ /* 0x008fe200000100b2 */
[----:B------:R-:W-:Y:S02]  /*1db70*/  F2FP.F16.F32.PACK_AB R178, R106, R178 ;  /* 0x000000b26ab2723e */ /* 0x000fe400000000ff */
[----:B------:R-:W-:Y:S01]  /*1db80*/  FADD.FTZ R54, R50, R34 ;  /* 0x0000002232367221 */ /* 0x000fe20000010000 */
[----:B------:R-:W-:Y:S01]  /*1db90*/  IMAD.WIDE.U32 R148, R124, -0x326172a9, RZ ;  /* 0xcd9e8d577c947825 */ /* 0x000fe200078e00ff */
[----:B------:R-:W-:Y:S03]  /*1dba0*/  MUFU.EX2 R34, R187 ;  /* 0x000000bb00227308 */ /* 0x000fe60000000800 */
[----:B------:R-:W-:Y:S01]  /*1dbb0*/  FADD.FTZ R39, R106, R22 ;  /* 0x000000166a277221 */ /* 0x000fe20000010000 */
[----:B------:R-:W-:Y:S01]  /*1dbc0*/  FADD.FTZ R106, R18, R38 ;  /* 0x00000026126a7221 */ /* 0x000fe20000010000 */
[----:B------:R-:W-:Y:S02]  /*1dbd0*/  LOP3.LUT R3, R140, R149, RZ, 0x3c, !PT ;  /* 0x000000958c037212 */ /* 0x000fe400078e3cff */
[----:B------:R-:W-:Y:S01]  /*1dbe0*/  FADD.FTZ R38, R111, R39 ;  /* 0x000000276f267221 */ /* 0x000fe20000010000 */
[C---:B------:R-:W-:Y:S01]  /*1dbf0*/  LOP3.LUT R19, R137.reuse, R66, RZ, 0x3c, !PT ;  /* 0x0000004289137212 */ /* 0x040fe200078e3cff */
[----:B------:R-:W-:Y:S01]  /*1dc00*/  VIADD R67, R137, 0xbb67ae85 ;  /* 0xbb67ae8589437836 */ /* 0x000fe20000000000 */
[C---:B------:R-:W-:Y:S01]  /*1dc10*/  F2FP.F16.F32.PACK_AB R111, R6.reuse, R111 ;  /* 0x0000006f066f723e */ /* 0x040fe200000000ff */
[----:B------:R-:W-:Y:S01]  /*1dc20*/  IMAD.WIDE.U32 R144, R3, -0x2daee0ad, RZ ;  /* 0xd2511f5303907825 */ /* 0x000fe200078e00ff */
[----:B------:R-:W-:Y:S02]  /*1dc30*/  LOP3.LUT R19, R19, R135, RZ, 0x3c, !PT ;  /* 0x0000008713137212 */ /* 0x000fe400078e3cff */
[----:B------:R-:W-:Y:S01]  /*1dc40*/  F2FP.F16.F32.PACK_AB R3, R177, R181 ;  /* 0x000000b5b103723e */ /* 0x000fe200000000ff */
[----:B------:R-:W-:Y:S01]  /*1dc50*/  FADD.FTZ R101, R6, R38 ;  /* 0x0000002606657221 */ /* 0x000fe20000010000 */
[----:B------:R-:W-:Y:S01]  /*1dc60*/  LOP3.LUT R146, R145, R67, R134, 0x96, !PT ;  /* 0x0000004391927212 */ /* 0x000fe200078e9686 */
[----:B------:R-:W-:Y:S01]  /*1dc70*/  IMAD.WIDE.U32 R22, R19, -0x326172a9, RZ ;  /* 0xcd9e8d5713167825 */ /* 0x000fe200078e00ff */
[----:B------:R-:W1:Y:S03]  /*1dc80*/  MUFU.EX2 R6, R191 ;  /* 0x000000bf00067308 */ /* 0x000e660000000800 */
[----:B------:R-:W-:Y:S01]  /*1dc90*/  IMAD.WIDE.U32 R146, R146, -0x326172a9, RZ ;  /* 0xcd9e8d5792927825 */ /* 0x000fe200078e00ff */
[----:B------:R-:W-:Y:S04]  /*1dca0*/  LOP3.LUT R19, R23, R129, R148, 0x96, !PT ;  /* 0x0000008117137212 */ /* 0x000fe800078e9694 */
[----:B------:R-:W-:Y:S01]  /*1dcb0*/  LOP3.LUT R50, R147, R132, R22, 0x96, !PT ;  /* 0x0000008493327212 */ /* 0x000fe200078e9616 */
[----:B------:R-:W-:Y:S04]  /*1dcc0*/  IMAD.WIDE.U32 R18, R19, -0x2daee0ad, RZ ;  /* 0xd2511f5313127825 */ /* 0x000fe800078e00ff */
[----:B------:R-:W-:Y:S01]  /*1dcd0*/  IMAD.WIDE.U32 R50, R50, -0x2daee0ad, RZ ;  /* 0xd2511f5332327825 */ /* 0x000fe200078e00ff */
[----:B------:R-:W-:Y:S02]  /*1dce0*/  LOP3.LUT R38, R19, R125, R144, 0x96, !PT ;  /* 0x0000007d13267212 */ /* 0x000fe400078e9690 */
[----:B-1----:R-:W-:Y:S01]  /*1dcf0*/  F2FP.F16.F32.PACK_AB R176, R6, R34 ;  /* 0x0000002206b0723e */ /* 0x002fe200000000ff */
[----:B------:R-:W-:Y:S01]  /*1dd00*/  IMAD.MOV.U32 R191, RZ, RZ, R132 ;  /* 0x000000ffffbf7224 */ /* 0x000fe200078e0084 */
[----:B------:R-:W-:Y:S01]  /*1dd10*/  LOP3.LUT R19, R51, R175, R18, 0x96, !PT ;  /* 0x000000af33137212 */ /* 0x000fe200078e9612 */
[----:B------:R-:W-:Y:S04]  /*1dd20*/  IMAD.WIDE.U32 R38, R38, -0x326172a9, RZ ;  /* 0xcd9e8d5726267825 */ /* 0x000fe800078e00ff */
[----:B------:R-:W-:Y:S01]  /*1dd30*/  FADD.FTZ R18, R107, R100 ;  /* 0x000000646b127221 */ /* 0x000fe20000010000 */
[----:B------:R-:W-:Y:S01]  /*1dd40*/  MUFU.EX2 R51, R186 ;  /* 0x000000ba00337308 */ /* 0x000fe20000000800 */
[C---:B------:R-:W-:Y:S02]  /*1dd50*/  F2FP.F16.F32.PACK_AB R107, R35.reuse, R107 ;  /* 0x0000006b236b723e */ /* 0x040fe400000000ff */
[----:B------:R-:W-:Y:S01]  /*1dd60*/  FADD.FTZ R55, R35, R18 ;  /* 0x0000001223377221 */ /* 0x000fe20000010000 */
[----:B------:R-:W-:Y:S01]  /*1dd70*/  LOP3.LUT R35, R39, R116, R146, 0x96, !PT ;  /* 0x0000007427237212 */ /* 0x000fe200078e9692 */
[----:B------:R-:W-:Y:S05]  /*1dd80*/  FADD.FTZ R18, R34, R54 ;  /* 0x0000003622127221 */ /* 0x000fea0000010000 */
[----:B------:R-:W1:Y:S01]  /*1dd90*/  MUFU.EX2 R39, R189 ;  /* 0x000000bd00277308 */ /* 0x000e620000000800 */
[----:B------:R-:W-:Y:S01]  /*1dda0*/  FADD.FTZ R108, R6, R18 ;  /* 0x00000012066c7221 */ /* 0x000fe20000010000 */
[----:B------:R-:W-:Y:S04]  /*1ddb0*/  IMAD.WIDE.U32 R34, R35, -0x2daee0ad, RZ ;  /* 0xd2511f5323227825 */ /* 0x000fe800078e00ff */
[----:B------:R-:W-:Y:S01]  /*1ddc0*/  IMAD.WIDE.U32 R18, R19, -0x326172a9, RZ ;  /* 0xcd9e8d5713127825 */ /* 0x000fe200078e00ff */
[----:B------:R-:W-:Y:S03]  /*1ddd0*/  LOP3.LUT R50, R35, R123, R50, 0x96, !PT ;  /* 0x0000007b23327212 */ /* 0x000fe600078e9632 */
[----:B------:R-:W-:Y:S02]  /*1dde0*/  MUFU.EX2 R6, R185 ;  /* 0x000000b900067308 */ /* 0x000fe40000000800 */
[----:B------:R-:W-:Y:S08]  /*1ddf0*/  IMAD.WIDE.U32 R160, R50, -0x326172a9, RZ ;  /* 0xcd9e8d5732a07825 */ /* 0x000ff000078e00ff */
[----:B------:R-:W2:Y:S01]  /*1de00*/  MUFU.EX2 R35, R184 ;  /* 0x000000b800237308 */ /* 0x000ea20000000800 */
[----:B-1----:R-:W-:Y:S01]  /*1de10*/  F2FP.F16.F32.PACK_AB R151, R39, R51 ;  /* 0x000000332797723e */ /* 0x002fe200000000ff */
[----:B------:R-:W3:Y:S08]  /*1de20*/  LDL R189, [R1+0xfc] ;  /* 0x0000fc0001bd7983 */ /* 0x000ef00000100800 */
[----:B------:R1:W-:Y:S01]  /*1de30*/  MUFU.EX2 R100, R215 ;  /* 0x000000d700647308 */ /* 0x0003e20000000800 */
[----:B------:R-:W-:Y:S09]  /*1de40*/  LOP3.LUT R149, R161, R118, R18, 0x96, !PT ;  /* 0x00000076a1957212 */ /* 0x000ff200078e9612 */
[----:B------:R-:W-:Y:S01]  /*1de50*/  MUFU.EX2 R50, R193 ;  /* 0x000000c100327308 */ /* 0x000fe20000000800 */
[----:B--2---:R-:W-:Y:S09]  /*1de60*/  F2FP.F16.F32.PACK_AB R164, R6, R35 ;  /* 0x0000002306a4723e */ /* 0x004ff200000000ff */
[----:B------:R-:W-:Y:S01]  /*1de70*/  MUFU.EX2 R54, R212 ;  /* 0x000000d400367308 */ /* 0x000fe20000000800 */
[----:B-1----:R-:W-:Y:S01]  /*1de80*/  IMAD.MOV.U32 R215, RZ, RZ, R129 ;  /* 0x000000ffffd77224 */ /* 0x002fe200078e0081 */
[----:B---3--:R-:W-:Y:S01]  /*1de90*/  LOP3.LUT R38, R19, R189, R38, 0x96, !PT ;  /* 0x000000bd13267212 */ /* 0x008fe200078e9626 */
[----:B------:R-:W-:Y:S07]  /*1dea0*/  FADD.FTZ R19, R51, R106 ;  /* 0x0000006a33137221 */ /* 0x000fee0000010000 */
[----:B------:R-:W1:Y:S01]  /*1deb0*/  MUFU.EX2 R106, R182 ;  /* 0x000000b6006a7308 */ /* 0x000e620000000800 */
[----:B------:R-:W-:Y:S04]  /*1dec0*/  IMAD.WIDE.U32 R186, R38, -0x2daee0ad, RZ ;  /* 0xd2511f5326ba7825 */ /* 0x000fe800078e00ff */
[----:B------:R-:W-:Y:S01]  /*1ded0*/  FADD.FTZ R110, R39, R19 ;  /* 0x00000013276e7221 */ /* 0x000fe20000010000 */
[----:B------:R-:W-:Y:S01]  /*1dee0*/  FADD.FTZ R19, R35, R101 ;  /* 0x0000006523137221 */ /* 0x000fe20000010000 */
[----:B------:R-:W-:Y:S03]  /*1def0*/  LOP3.LUT R130, R187, R119, R34, 0x96, !PT ;  /* 0x00000077bb827212 */ /* 0x000fe600078e9622 */
[----:B------:R2:W-:Y:S01]  /*1df00*/  MUFU.EX2 R101, R210 ;  /* 0x000000d200657308 */ /* 0x0005e20000000800 */
[----:B------:R-:W-:Y:S01]  /*1df10*/  FADD.FTZ R115, R6, R19 ;  /* 0x0000001306737221 */ /* 0x000fe20000010000 */
[----:B------:R-:W-:Y:S08]  /*1df20*/  IMAD.WIDE.U32 R130, R130, -0x326172a9, RZ ;  /* 0xcd9e8d5782827825 */ /* 0x000ff000078e00ff */
[----:B------:R-:W3:Y:S01]  /*1df30*/  MUFU.EX2 R19, R183 ;  /* 0x000000b700137308 */ /* 0x000ee20000000800 */
[----:B------:R-:W-:Y:S01]  /*1df40*/  LOP3.LUT R18, R131, R245, R160, 0x96, !PT ;  /* 0x000000f583127212 */ /* 0x000fe200078e96a0 */
[----:B-1----:R-:W-:Y:S01]  /*1df50*/  FADD.FTZ R34, R106, R55 ;  /* 0x000000376a227221 */ /* 0x002fe20000010000 */
[----:B------:R-:W-:Y:S01]  /*1df60*/  LOP3.LUT R136, R130, 0xff, RZ, 0xc0, !PT ;  /* 0x000000ff82887812 */ /* 0x000fe200078ec0ff */
[----:B------:R-:W-:Y:S01]  /*1df70*/  IMAD.MOV.U32 R182, RZ, RZ, R119 ;  /* 0x000000ffffb67224 */ /* 0x000fe200078e0077 */
[----:B------:R-:W-:Y:S02]  /*1df80*/  LOP3.LUT R6, R18, 0xff, RZ, 0xc0, !PT ;  /* 0x000000ff12067812 */ /* 0x000fe400078ec0ff */
[----:B------:R-:W-:Y:S03]  /*1df90*/  SHF.R.U32.HI R51, RZ, 0x10, R18 ;  /* 0x00000010ff337819 */ /* 0x000fe60000011612 */
[----:B------:R-:W-:Y:S01]  /*1dfa0*/  MUFU.EX2 R38, R188 ;  /* 0x000000bc00267308 */ /* 0x000fe20000000800 */
[C---:B------:R-:W-:Y:S01]  /*1dfb0*/  ISETP.GE.U32.AND P1, PT, R200.reuse, R6, PT ;  /* 0x00000006c800720c */ /* 0x040fe20003f26070 */
[----:B--2---:R-:W-:Y:S01]  /*1dfc0*/  IMAD.MOV.U32 R210, RZ, RZ, R118 ;  /* 0x000000ffffd27224 */ /* 0x004fe200078e0076 */
[----:B------:R-:W-:Y:S02]  /*1dfd0*/  PRMT R6, R7, 0x7632, R6 ;  /* 0x0000763207067816 */ /* 0x000fe40000000006 */
[----:B------:R-:W-:Y:S02]  /*1dfe0*/  LOP3.LUT R51, R51, 0xff, RZ, 0xc0, !PT ;  /* 0x000000ff33337812 */ /* 0x000fe400078ec0ff */
[----:B------:R-:W-:Y:S03]  /*1dff0*/  PRMT R117, R7, 0x5410, R6 ;  /* 0x0000541007757816 */ /* 0x000fe60000000006 */
[----:B------:R-:W1:Y:S01]  /*1e000*/  MUFU.EX2 R55, R209 ;  /* 0x000000d100377308 */ /* 0x000e620000000800 */
[----:B------:R-:W-:Y:S01]  /*1e010*/  ISETP.GE.U32.AND P3, PT, R200, R51, PT ;  /* 0x00000033c800720c */ /* 0x000fe20003f66070 */
[C---:B---3--:R-:W-:Y:S01]  /*1e020*/  FADD.FTZ R114, R19.reuse, R34 ;  /* 0x0000002213727221 */ /* 0x048fe20000010000 */
[----:B------:R-:W-:Y:S01]  /*1e030*/  F2FP.F16.F32.PACK_AB R106, R19, R106 ;  /* 0x0000006a136a723e */ /* 0x000fe200000000ff */
[----:B------:R-:W-:Y:S02]  /*1e040*/  IMAD.MOV.U32 R183, RZ, RZ, R123 ;  /* 0x000000ffffb77224 */ /* 0x000fe400078e007b */
[----:B------:R-:W-:Y:S04]  /*1e050*/  @!P1 HADD2 R109, -R7.H0_H0, -RZ.H0_H0 ;  /* 0xa00000ff076d9230 */ /* 0x000fe80000000900 */
[----:B------:R-:W-:Y:S01]  /*1e060*/  MUFU.EX2 R51, R207 ;  /* 0x000000cf00337308 */ /* 0x000fe20000000800 */
[----:B------:R-:W-:Y:S01]  /*1e070*/  PRMT R35, R109, 0x7610, R35 ;  /* 0x000076106d237816 */ /* 0x000fe20000000023 */
[----:B------:R2:W-:Y:S03]  /*1e080*/  @!P1 STL.S16 [R1+0x78], R109 ;  /* 0x0000786d01009387 */ /* 0x0005e60000100600 */
[----:B------:R-:W-:Y:S01]  /*1e090*/  @!P1 PRMT R7, R35, 0x5410, RZ ;  /* 0x0000541023079816 */ /* 0x000fe200000000ff */
[----:B------:R3:W4:Y:S01]  /*1e0a0*/  LDL.S16 R128, [R1+0x70] ;  /* 0x0000700001807983 */ /* 0x0007220000100600 */
[----:B-1----:R-:W-:Y:S03]  /*1e0b0*/  F2FP.F16.F32.PACK_AB R177, R54, R55 ;  /* 0x0000003736b1723e */ /* 0x002fe600000000ff */
[----:B------:R1:W-:Y:S01]  /*1e0c0*/  MUFU.EX2 R19, R214 ;  /* 0x000000d600137308 */ /* 0x0003e20000000800 */
[----:B------:R3:W3:Y:S04]  /*1e0d0*/  LDL.S16 R121, [R1+0x6c] ;  /* 0x00006c0001797983 */ /* 0x0006e80000100600 */
[----:B------:R2:W-:Y:S05]  /*1e0e0*/  ST.E.U16 desc[UR4][R202.64], R7 ;  /* 0x00000007ca007985 */ /* 0x0005ea000c101504 */
[----:B------:R-:W2:Y:S01]  /*1e0f0*/  MUFU.EX2 R35, R190 ;  /* 0x000000be00237308 */ /* 0x000ea20000000800 */
[----:B------:R-:W3:Y:S09]  /*1e100*/  LDL R120, [R1+0x154] ;  /* 0x0001540001787983 */ /* 0x000ef20000100800 */
[----:B------:R-:W-:Y:S01]  /*1e110*/  MUFU.EX2 R39, R192 ;  /* 0x000000c000277308 */ /* 0x000fe20000000800 */
[----:B-1----:R-:W-:Y:S09]  /*1e120*/  IMAD.MOV.U32 R214, RZ, RZ, R116 ;  /* 0x000000ffffd67224 */ /* 0x002ff200078e0074 */
[----:B--2---:R1:W-:Y:S01]  /*1e130*/  MUFU.EX2 R109, R195 ;  /* 0x000000c3006d7308 */ /* 0x0043e20000000800 */
[----:B------:R-:W-:Y:S02]  /*1e140*/  F2FP.F16.F32.PACK_AB R165, R35, R38 ;  /* 0x0000002623a5723e */ /* 0x000fe400000000ff */
[----:B------:R-:W-:Y:S02]  /*1e150*/  LOP3.LUT R7, R18, 0xffff, RZ, 0xc0, !PT ;  /* 0x0000ffff12077812 */ /* 0x000fe400078ec0ff */
[----:B------:R-:W-:Y:S02]  /*1e160*/  SHF.R.U32.HI R18, RZ, 0x18, R18 ;  /* 0x00000018ff127819 */ /* 0x000fe40000011612 */
[----:B------:R-:W-:Y:S02]  /*1e170*/  SHF.R.U32.HI R7, RZ, 0x8, R7 ;  /* 0x00000008ff077819 */ /* 0x000fe40000011607 */
[C---:B------:R-:W-:Y:S01]  /*1e180*/  ISETP.GE.U32.AND P2, PT, R200.reuse, R18, PT ;  /* 0x00000012c800720c */ /* 0x040fe20003f46070 */
[----:B------:R-:W-:Y:S01]  /*1e190*/  FADD.FTZ R18, R101, R108 ;  /* 0x0000006c65127221 */ /* 0x000fe20000010000 */
[----:B------:R-:W-:Y:S01]  /*1e1a0*/  LOP3.LUT R34, R7, 0xffff, RZ, 0xc0, !PT ;  /* 0x0000ffff07227812 */ /* 0x000fe200078ec0ff */
[----:B-1----:R-:W-:Y:S01]  /*1e1b0*/  IMAD.MOV.U32 R195, RZ, RZ, R125 ;  /* 0x000000ffffc37224 */ /* 0x002fe200078e007d */
[C---:B------:R-:W-:Y:S01]  /*1e1c0*/  F2FP.F16.F32.PACK_AB R101, R19.reuse, R101 ;  /* 0x000000651365723e */ /* 0x040fe200000000ff */
[----:B------:R-:W-:Y:S01]  /*1e1d0*/  MUFU.EX2 R7, R206 ;  /* 0x000000ce00077308 */ /* 0x000fe20000000800 */
[----:B------:R-:W-:Y:S01]  /*1e1e0*/  ISETP.GE.U32.AND P1, PT, R200, R34, PT ;  /* 0x00000022c800720c */ /* 0x000fe20003f26070 */
[----:B------:R-:W-:Y:S01]  /*1e1f0*/  FADD.FTZ R108, R19, R18 ;  /* 0x00000012136c7221 */ /* 0x000fe20000010000 */
[----:B------:R-:W-:Y:S05]  /*1e200*/  VIADD R18, R66, 0x1 ;  /* 0x0000000142127836 */ /* 0x000fea0000000000 */
[----:B------:R-:W-:Y:S02]  /*1e210*/  LOP3.LUT R18, R137, R18, RZ, 0x3c, !PT ;  /* 0x0000001289127212 */ /* 0x000fe400078e3cff */
[----:B------:R-:W-:Y:S02]  /*1e220*/  MUFU.EX2 R34, R216 ;  /* 0x000000d800227308 */ /* 0x000fe40000000800 */
[----:B------:R-:W-:Y:S02]  /*1e230*/  LOP3.LUT R145, R18, R135, RZ, 0x3c, !PT ;  /* 0x0000008712917212 */ /* 0x000fe400078e3cff */
[----:B------:R-:W-:Y:S06]  /*1e240*/  @!P1 HADD2 R112, -R6.H0_H0, -RZ.H0_H0 ;  /* 0xa00000ff06709230 */ /* 0x000fec0000000900 */
[----:B------:R-:W1:Y:S01]  /*1e250*/  MUFU.EX2 R18, R211 ;  /* 0x000000d300127308 */ /* 0x000e620000000800 */
[----:B------:R-:W-:Y:S01]  /*1e260*/  PRMT R113, R112, 0x7610, R113 ;  /* 0x0000761070717816 */ /* 0x000fe20000000071 */
[----:B------:R2:W-:Y:S03]  /*1e270*/  @!P1 STL.S16 [R1+0x74], R112 ;  /* 0x0000747001009387 */ /* 0x0005e60000100600 */
[----:B------:R-:W-:Y:S05]  /*1e280*/  @!P1 PRMT R6, R113, 0x5410, RZ ;  /* 0x0000541071069816 */ /* 0x000fea00000000ff */
[----:B------:R2:W-:Y:S01]  /*1e290*/  ST.E.U16 desc[UR4][R202.64+0x2], R6 ;  /* 0x00000206ca007985 */ /* 0x0005e2000c101504 */
[----:B-1----:R-:W-:Y:S01]  /*1e2a0*/  F2FP.F16.F32.PACK_AB R192, R18, R51 ;  /* 0x0000003312c0723e */ /* 0x002fe200000000ff */
[----:B--2---:R-:W-:Y:S02]  /*1e2b0*/  VIADD R112, R124, 0x4 ;  /* 0x000000047c707836 */ /* 0x004fe40000000000 */
[----:B------:R-:W2:Y:S02]  /*1e2c0*/  LDL R124, [R1+0x15c] ;  /* 0x00015c00017c7983 */ /* 0x000ea40000100800 */
[----:B------:R-:W-:Y:S05]  /*1e2d0*/  IMAD.WIDE.U32 R112, R112, -0x326172a9, RZ ;  /* 0xcd9e8d5770707825 */ /* 0x000fea00078e00ff */
[----:B------:R-:W-:Y:S01]  /*1e2e0*/  LOP3.LUT R19, R140, R113, RZ, 0x3c, !PT ;  /* 0x000000718c137212 */ /* 0x000fe200078e3cff */
[----:B------:R-:W-:Y:S01]  /*1e2f0*/  FADD.FTZ R6, R109, R110 ;  /* 0x0000006e6d067221 */ /* 0x000fe20000010000 */
[----:B------:R-:W-:Y:S02]  /*1e300*/  F2FP.F16.F32.PACK_AB R109, R7, R109 ;  /* 0x0000006d076d723e */ /* 0x000fe400000000ff */
[----:B------:R-:W-:Y:S01]  /*1e310*/  F2FP.F16.F32.PACK_AB R113, R39, R50 ;  /* 0x000000322771723e */ /* 0x000fe200000000ff */
[--C-:B------:R-:W-:Y:S01]  /*1e320*/  FADD.FTZ R110, R7, R6.reuse ;  /* 0x00000006076e7221 */ /* 0x100fe20000010000 */
[C---:B------:R-:W-:Y:S01]  /*1e330*/  PRMT R7, R178.reuse, 0x7610, R7 ;  /* 0x00007610b2077816 */ /* 0x040fe20000000007 */
[----:B------:R-:W-:Y:S01]  /*1e340*/  IMAD.WIDE.U32 R152, R19, -0x2daee0ad, RZ ;  /* 0xd2511f5313987825 */ /* 0x000fe200078e00ff */
[----:B------:R-:W-:Y:S03]  /*1e350*/  PRMT R6, R178, 0x7632, R6 ;  /* 0x00007632b2067816 */ /* 0x000fe60000000006 */
[----:B------:R-:W-:Y:S01]  /*1e360*/  FADD.FTZ R19, R50, R115 ;  /* 0x0000007332137221 */ /* 0x000fe20000010000 */
[----:B------:R-:W-:Y:S01]  /*1e370*/  FADD.FTZ R50, R38, R114 ;  /* 0x0000007226327221 */ /* 0x000fe20000010000 */
[----:B------:R-:W-:Y:S01]  /*1e380*/  PRMT R116, R7, 0x5410, R6 ;  /* 0x0000541007747816 */ /* 0x000fe20000000006 */
[----:B------:R-:W-:Y:S01]  /*1e390*/  MUFU.EX2 R38, R208 ;  /* 0x000000d000267308 */ /* 0x000fe20000000800 */
[----:B------:R-:W-:Y:S01]  /*1e3a0*/  LOP3.LUT R134, R153, R67, R134, 0x96, !PT ;  /* 0x0000004399867212 */ /* 0x000fe200078e9686 */
[----:B------:R-:W-:Y:S01]  /*1e3b0*/  FADD.FTZ R66, R39, R19 ;  /* 0x0000001327427221 */ /* 0x000fe20000010000 */
[----:B------:R-:W-:Y:S01]  /*1e3c0*/  FADD.FTZ R19, R100, R108 ;  /* 0x0000006c64137221 */ /* 0x000fe20000010000 */
[----:B------:R-:W-:Y:S01]  /*1e3d0*/  F2FP.F16.F32.PACK_AB R100, R34, R100 ;  /* 0x000000642264723e */ /* 0x000fe200000000ff */
[----:B------:R-:W-:Y:S01]  /*1e3e0*/  FADD.FTZ R67, R35, R50 ;  /* 0x0000003223437221 */ /* 0x000fe20000010000 */
[----:B------:R-:W-:Y:S01]  /*1e3f0*/  PRMT R108, R3, 0x7632, R108 ;  /* 0x00007632036c7816 */ /* 0x000fe2000000006c */
[----:B------:R-:W-:Y:S03]  /*1e400*/  IMAD.WIDE.U32 R134, R134, -0x326172a9, RZ ;  /* 0xcd9e8d5786867825 */ /* 0x000fe600078e00ff */
[----:B------:R-:W1:Y:S01]  /*1e410*/  MUFU.EX2 R39, R194 ;  /* 0x000000c200277308 */ /* 0x000e620000000800 */
[----:B------:R-:W-:Y:S01]  /*1e420*/  FADD.FTZ R50, R34, R19 ;  /* 0x0000001322327221 */ /* 0x000fe20000010000 */
[----:B------:R-:W-:Y:S01]  /*1e430*/  LOP3.LUT R34, R135, R191, R22, 0x96, !PT ;  /* 0x000000bf87227212 */ /* 0x000fe200078e9616 */
[----:B------:R-:W-:Y:S01]  /*1e440*/  FADD.FTZ R22, R51, R66 ;  /* 0x0000004233167221 */ /* 0x000fe20000010000 */
[C---:B------:R-:W-:Y:S01]  /*1e450*/  FMUL.FTZ R51, R2.reuse, R143 ;  /* 0x0000008f02337220 */ /* 0x040fe20000410000 */
[----:B------:R-:W-:Y:S05]  /*1e460*/  FMUL.FTZ R66, R2, R126 ;  /* 0x0000007e02427220 */ /* 0x000fea0000410000 */
[----:B------:R-:W-:Y:S01]  /*1e470*/  MUFU.EX2 R19, R217 ;  /* 0x000000d900137308 */ /* 0x000fe20000000800 */
[----:B------:R-:W-:Y:S01]  /*1e480*/  FADD.FTZ R119, R18, R22 ;  /* 0x0000001612777221 */ /* 0x000fe20000010000 */
[----:B------:R-:W-:Y:S08]  /*1e490*/  IMAD.WIDE.U32 R34, R34, -0x2daee0ad, RZ ;  /* 0xd2511f5322227825 */ /* 0x000ff000078e00ff */
[----:B------:R-:W1:Y:S02]  /*1e4a0*/  MUFU.EX2 R18, R222 ;  /* 0x000000de00127308 */ /* 0x000e640000000800 */
[----:B-1----:R-:W-:Y:S08]  /*1e4b0*/  F2FP.F16.F32.PACK_AB R187, R38, R39 ;  /* 0x0000002726bb723e */ /* 0x002ff000000000ff */
[----:B------:R-:W-:Y:S01]  /*1e4c0*/  MUFU.EX2 R126, R236 ;  /* 0x000000ec007e7308 */ /* 0x000fe20000000800 */
[----:B------:R-:W-:Y:S01]  /*1e4d0*/  F2FP.F16.F32.PACK_AB R193, R18, R19 ;  /* 0x0000001312c1723e */ /* 0x000fe200000000ff */
[----:B----4-:R-:W-:Y:S02]  /*1e4e0*/  @!P3 HADD2 R128, -R7.H0_H0, -RZ.H0_H0 ;  /* 0xa00000ff0780b230 */ /* 0x010fe40000000900 */
[----:B---3--:R-:W-:Y:S03]  /*1e4f0*/  @!P2 HADD2 R121, -R6.H0_H0, -RZ.H0_H0 ;  /* 0xa00000ff0679a230 */ /* 0x008fe60000000900 */
[----:B------:R-:W-:Y:S01]  /*1e500*/  PRMT R122, R128, 0x7610, R122 ;  /* 0x00007610807a7816 */ /* 0x000fe2000000007a */
[----:B------:R1:W-:Y:S01]  /*1e510*/  @!P3 STL.S16 [R1+0x70], R128 ;  /* 0x000070800100b387 */ /* 0x0003e20000100600 */
[----:B------:R-:W-:Y:S03]  /*1e520*/  PRMT R115, R121, 0x7610, R115 ;  /* 0x0000761079737816 */ /* 0x000fe60000000073 */
[----:B------:R2:W-:Y:S01]  /*1e530*/  @!P2 STL.S16 [R1+0x6c], R121 ;  /* 0x00006c790100a387 */ /* 0x0005e20000100600 */
[----:B------:R-:W-:Y:S02]  /*1e540*/  @!P3 PRMT R7, R122, 0x5410, RZ ;  /* 0x000054107a07b816 */ /* 0x000fe400000000ff */
[----:B------:R-:W-:Y:S01]  /*1e550*/  IADD3 R120, P1, R202, R120, RZ ;  /* 0x00000078ca787210 */ /* 0x000fe20007f3e0ff */
[----:B------:R3:W4:Y:S01]  /*1e560*/  LDL.S16 R123, [R1+0xd0] ;  /* 0x0000d000017b7983 */ /* 0x0007220000100600 */
[----:B------:R-:W-:Y:S03]  /*1e570*/  @!P2 PRMT R6, R115, 0x5410, RZ ;  /* 0x000054107306a816 */ /* 0x000fe600000000ff */
[----:B------:R-:W3:Y:S04]  /*1e580*/  LDL R114, [R1+0x148] ;  /* 0x0001480001727983 */ /* 0x000ee80000100800 */
[----:B------:R-:W3:Y:S04]  /*1e590*/  LDL R122, [R1+0x13c] ;  /* 0x00013c00017a7983 */ /* 0x000ee80000100800 */
[----:B------:R-:W3:Y:S04]  /*1e5a0*/  LDL R115, [R1+0x14c] ;  /* 0x00014c0001737983 */ /* 0x000ee80000100800 */
[----:B-1----:R-:W3:Y:S01]  /*1e5b0*/  LDL.64 R128, [R1+0x140] ;  /* 0x0001400001807983 */ /* 0x002ee20000100a00 */
[----:B--2---:R-:W-:Y:S05]  /*1e5c0*/  IMAD.X R121, R203, 0x1, R124, P1 ;  /* 0x00000001cb797824 */ /* 0x004fea00008e067c */
[----:B------:R1:W-:Y:S04]  /*1e5d0*/  ST.E.U16 desc[UR4][R120.64], R7 ;  /* 0x0000000778007985 */ /* 0x0003e8000c101504 */
[----:B------:R2:W-:Y:S01]  /*1e5e0*/  ST.E.U16 desc[UR4][R120.64+0x2], R6 ;  /* 0x0000020678007985 */ /* 0x0005e2000c101504 */
[----:B-1----:R-:W-:Y:S01]  /*1e5f0*/  FADD.FTZ R7, R55, R110 ;  /* 0x0000006e37077221 */ /* 0x002fe20000010000 */
[----:B------:R-:W-:Y:S01]  /*1e600*/  FMUL.FTZ R55, R2, R139 ;  /* 0x0000008b02377220 */ /* 0x000fe20000410000 */
[----:B--2---:R-:W-:Y:S02]  /*1e610*/  LOP3.LUT R6, R23, R215, R112, 0x96, !PT ;  /* 0x000000d717067212 */ /* 0x004fe400078e9670 */
[----:B------:R-:W-:Y:S01]  /*1e620*/  FADD.FTZ R110, R54, R7 ;  /* 0x00000007366e7221 */ /* 0x000fe20000010000 */
[----:B------:R-:W-:Y:S02]  /*1e630*/  FMUL.FTZ R54, R2, R138 ;  /* 0x0000008a02367220 */ /* 0x000fe40000410000 */
[----:B------:R-:W-:Y:S05]  /*1e640*/  IMAD.WIDE.U32 R6, R6, -0x2daee0ad, RZ ;  /* 0xd2511f5306067825 */ /* 0x000fea00078e00ff */
[----:B------:R-:W-:Y:S01]  /*1e650*/  LOP3.LUT R22, R7, R195, R152, 0x96, !PT ;  /* 0x000000c307167212 */ /* 0x000fe200078e9698 */
[----:B------:R-:W-:Y:S01]  /*1e660*/  FADD.FTZ R7, R19, R50 ;  /* 0x0000003213077221 */ /* 0x000fe20000010000 */
[----:B------:R-:W-:Y:S01]  /*1e670*/  LOP3.LUT R35, R35, R175, R6, 0x96, !PT ;  /* 0x000000af23237212 */ /* 0x000fe200078e9606 */
[----:B------:R-:W-:Y:S01]  /*1e680*/  FADD.FTZ R6, R39, R67 ;  /* 0x0000004327067221 */ /* 0x000fe20000010000 */
[----:B------:R-:W-:Y:S01]  /*1e690*/  FMUL.FTZ R39, R2, R155 ;  /* 0x0000009b02277220 */ /* 0x000fe20000410000 */
[----:B------:R-:W-:Y:S04]  /*1e6a0*/  IMAD.WIDE.U32 R22, R22, -0x326172a9, RZ ;  /* 0xcd9e8d5716167825 */ /* 0x000fe800078e00ff */
[----:B------:R-:W-:Y:S01]  /*1e6b0*/  FADD.FTZ R140, R18, R7 ;  /* 0x00000007128c7221 */ /* 0x000fe20000010000 */
[----:B------:R-:W-:Y:S01]  /*1e6c0*/  FADD.FTZ R118, R38, R6 ;  /* 0x0000000626767221 */ /* 0x000fe20000010000 */
[C---:B------:R-:W-:Y:S01]  /*1e6d0*/  FMUL.FTZ R38, R2.reuse, R154 ;  /* 0x0000009a02267220 */ /* 0x040fe20000410000 */
[----:B------:R-:W-:Y:S01]  /*1e6e0*/  LOP3.LUT R6, R23, R214, R134, 0x96, !PT ;  /* 0x000000d617067212 */ /* 0x000fe200078e9686 */
[C---:B------:R-:W-:Y:S01]  /*1e6f0*/  FMUL.FTZ R23, R2.reuse, R163 ;  /* 0x000000a302177220 */ /* 0x040fe20000410000 */
[C---:B------:R-:W-:Y:S01]  /*1e700*/  FMUL.FTZ R50, R2.reuse, R142 ;  /* 0x0000008e02327220 */ /* 0x040fe20000410000 */
[----:B------:R-:W-:Y:S01]  /*1e710*/  FMUL.FTZ R67, R2, R127 ;  /* 0x0000007f02437220 */ /* 0x000fe20000410000 */
[----:B------:R-:W-:Y:S04]  /*1e720*/  IMAD.WIDE.U32 R142, R145, -0x326172a9, RZ ;  /* 0xcd9e8d57918e7825 */ /* 0x000fe800078e00ff */
[----:B------:R-:W-:Y:S01]  /*1e730*/  IMAD.WIDE.U32 R18, R6, -0x2daee0ad, RZ ;  /* 0xd2511f5306127825 */ /* 0x000fe200078e00ff */
[CC--:B------:R-:W-:Y:S02]  /*1e740*/  LOP3.LUT R148, R143.reuse, R215.reuse, R148, 0x96, !PT ;  /* 0x000000d78f947212 */ /* 0x0c0fe400078e9694 */
[----:B------:R-:W-:Y:S01]  /*1e750*/  LOP3.LUT R155, R143, R215, R112, 0x96, !PT ;  /* 0x000000d78f9b7212 */ /* 0x000fe200078e9670 */
[----:B------:R-:W-:Y:S01]  /*1e760*/  IMAD.WIDE.U32 R6, R35, -0x326172a9, RZ ;  /* 0xcd9e8d5723067825 */ /* 0x000fe200078e00ff */
[----:B------:R-:W-:Y:S03]  /*1e770*/  LOP3.LUT R34, R19, R183, R34, 0x96, !PT ;  /* 0x000000b713227212 */ /* 0x000fe600078e9622 */
[----:B------:R-:W-:Y:S01]  /*1e780*/  FMUL.FTZ R35, R2, R159 ;  /* 0x0000009f02237220 */ /* 0x000fe20000410000 */
[----:B------:R-:W-:Y:S01]  /*1e790*/  LOP3.LUT R22, R7, R189, R22, 0x96, !PT ;  /* 0x000000bd07167212 */ /* 0x000fe200078e9616 */
[----:B------:R-:W-:Y:S04]  /*1e7a0*/  IMAD.WIDE.U32 R178, R34, -0x326172a9, RZ ;  /* 0xcd9e8d5722b27825 */ /* 0x000fe800078e00ff */
[----:B------:R-:W-:Y:S01]  /*1e7b0*/  FMUL.FTZ R34, R2, R158 ;  /* 0x0000009e02227220 */ /* 0x000fe20000410000 */
[----:B------:R-:W-:Y:S01]  /*1e7c0*/  IMAD.WIDE.U32 R180, R22, -0x2daee0ad, RZ ;  /* 0xd2511f5316b47825 */ /* 0x000fe200078e00ff */
[----:B------:R-:W-:Y:S03]  /*1e7d0*/  LOP3.LUT R141, R179, R210, R6, 0x96, !PT ;  /* 0x000000d2b38d7212 */ /* 0x000fe600078e9606 */
[----:B------:R-:W-:Y:S01]  /*1e7e0*/  FMUL.FTZ R22, R2, R162 ;  /* 0x000000a202167220 */ /* 0x000fe20000410000 */
[----:B------:R-:W-:Y:S05]  /*1e7f0*/  LOP3.LUT R124, R181, R182, R18, 0x96, !PT ;  /* 0x000000b6b57c7212 */ /* 0x000fea00078e9612 */
[----:B------:R-:W-:Y:S05]  /*1e800*/  IMAD.WIDE.U32 R124, R124, -0x326172a9, RZ ;  /* 0xcd9e8d577c7c7825 */ /* 0x000fea00078e00ff */
[----:B------:R-:W-:Y:S04]  /*1e810*/  LOP3.LUT R6, R125, R245, R178, 0x96, !PT ;  /* 0x000000f57d067212 */ /* 0x000fe800078e96b2 */
[----:B------:R-:W-:Y:S04]  /*1e820*/  LOP3.LUT R7, R6, 0xff, RZ, 0xc0, !PT ;  /* 0x000000ff06077812 */ /* 0x000fe800078ec0ff */
[----:B------:R-:W-:Y:S11]  /*1e830*/  ISETP.GE.U32.AND P2, PT, R200, R7, PT ;  /* 0x00000007c800720c */ /* 0x000ff60003f46070 */
[----:B------:R-:W-:Y:S02]  /*1e840*/  @!UPT UIADD3 URZ, URZ, URZ, URZ ;  /* 0x0000003f3f3ff290 */ /* 0x000fe4000fffe03f */
[----:B----4-:R-:W-:Y:S05]  /*1e850*/  @!P2 HADD2 R123, -R3.H0_H0, -RZ.H0_H0 ;  /* 0xa00000ff037ba230 */ /* 0x010fea0000000900 */
[----:B------:R-:W-:Y:S01]  /*1e860*/  PRMT R7, R123, 0x7610, R7 ;  /* 0x000076107b077816 */ /* 0x000fe20000000007 */
[----:B------:R1:W-:Y:S04]  /*1e870*/  @!P2 STL.S16 [R1+0xd0], R123 ;  /* 0x0000d07b0100a387 */ /* 0x0003e80000100600 */
[----:B------:R4:W2:Y:S04]  /*1e880*/  LDL.S16 R132, [R1+0xec] ;  /* 0x0000ec0001847983 */ /* 0x0008a80000100600 */
[----:B------:R-:W4:Y:S01]  /*1e890*/  LDL R133, [R1+0x158] ;  /* 0x0001580001857983 */ /* 0x000f220000100800 */
[----:B---3--:R-:W-:Y:S02]  /*1e8a0*/  IADD3 R18, P1, R128, R120, RZ ;  /* 0x0000007880127210 */ /* 0x008fe40007f3e0ff */
[----:B------:R-:W-:Y:S01]  /*1e8b0*/  PRMT R129, R3, 0x5410, R108 ;  /* 0x0000541003817816 */ /* 0x000fe2000000006c */
[----:B------:R3:W3:Y:S01]  /*1e8c0*/  LDL.S16 R128, [R1+0xe4] ;  /* 0x0000e40001807983 */ /* 0x0006e20000100600 */
[----:B------:R-:W-:Y:S01]  /*1e8d0*/  @!P2 PRMT R3, R7, 0x5410, RZ ;  /* 0x000054100703a816 */ /* 0x000fe200000000ff */
[----:B------:R-:W-:Y:S01]  /*1e8e0*/  IMAD.X R19, R114, 0x1, R121, P1 ;  /* 0x0000000172137824 */ /* 0x000fe200008e0679 */
[----:B------:R-:W-:Y:S01]  /*1e8f0*/  IADD3 R122, P1, R202, R122, RZ ;  /* 0x0000007aca7a7210 */ /* 0x000fe20007f3e0ff */
[----:B------:R-:W4:Y:S01]  /*1e900*/  LDL R114, [R1+0x150] ;  /* 0x0001500001727983 */ /* 0x000f220000100800 */
[----:B------:R-:W-:Y:S03]  /*1e910*/  FMUL.FTZ R7, R2, R171 ;  /* 0x000000ab02077220 */ /* 0x000fe60000410000 */
[----:B------:R1:W-:Y:S02]  /*1e920*/  ST.E.U16 desc[UR4][R18.64], R3 ;  /* 0x0000000312007985 */ /* 0x0003e4000c101504 */
[----:B-1----:R-:W-:Y:S01]  /*1e930*/  IMAD.X R123, R203, 0x1, R115, P1 ;  /* 0x00000001cb7b7824 */ /* 0x002fe200008e0673 */
[----:B------:R-:W-:Y:S01]  /*1e940*/  LOP3.LUT R3, R130, 0xffff, RZ, 0xc0, !PT ;  /* 0x0000ffff82037812 */ /* 0x000fe200078ec0ff */
[C---:B------:R-:W-:Y:S01]  /*1e950*/  FMUL.FTZ R18, R2.reuse, R166 ;  /* 0x000000a602127220 */ /* 0x040fe20000410000 */
[----:B------:R-:W-:Y:S02]  /*1e960*/  FMUL.FTZ R19, R2, R167 ;  /* 0x000000a702137220 */ /* 0x000fe40000410000 */
[----:B------:R-:W-:Y:S04]  /*1e970*/  SHF.R.U32.HI R3, RZ, 0x8, R3 ;  /* 0x00000008ff037819 */ /* 0x000fe80000011603 */
[----:B------:R-:W-:Y:S02]  /*1e980*/  LOP3.LUT R137, R3, 0xffff, RZ, 0xc0, !PT ;  /* 0x0000ffff03897812 */ /* 0x000fe400078ec0ff */
[--C-:B------:R-:W-:Y:S04]  /*1e990*/  SHF.R.U32.HI R3, RZ, 0x10, R130.reuse ;  /* 0x00000010ff037819 */ /* 0x100fe80000011682 */
[----:B------:R-:W-:Y:S04]  /*1e9a0*/  LOP3.LUT R3, R3, 0xff, RZ, 0xc0, !PT ;  /* 0x000000ff03037812 */ /* 0x000fe800078ec0ff */
[C---:B------:R-:W-:Y:S02]  /*1e9b0*/  ISETP.GE.U32.AND P6, PT, R200.reuse, R3, PT ;  /* 0x00000003c800720c */ /* 0x040fe40003fc6070 */
[----:B------:R-:W-:Y:S04]  /*1e9c0*/  SHF.R.U32.HI R3, RZ, 0x18, R130 ;  /* 0x00000018ff037819 */ /* 0x000fe80000011682 */
[----:B------:R-:W-:Y:S02]  /*1e9d0*/  ISETP.GE.U32.AND P5, PT, R200, R3, PT ;  /* 0x00000003c800720c */ /* 0x000fe40003fa6070 */
[----:B------:R-:W-:Y:S04]  /*1e9e0*/  LOP3.LUT R3, R6, 0xffff, RZ, 0xc0, !PT ;  /* 0x0000ffff06037812 */ /* 0x000fe800078ec0ff */
[----:B------:R-:W-:Y:S04]  /*1e9f0*/  SHF.R.U32.HI R3, RZ, 0x8, R3 ;  /* 0x00000008ff037819 */ /* 0x000fe80000011603 */
[----:B------:R-:W-:Y:S04]  /*1ea00*/  LOP3.LUT R3, R3, 0xffff, RZ, 0xc0, !PT ;  /* 0x0000ffff03037812 */ /* 0x000fe800078ec0ff */
[C---:B------:R-:W-:Y:S02]  /*1ea10*/  ISETP.GE.U32.AND P4, PT, R200.reuse, R3, PT ;  /* 0x00000003c800720c */ /* 0x040fe40003f86070 */
[--C-:B------:R-:W-:Y:S02]  /*1ea20*/  SHF.R.U32.HI R3, RZ, 0x10, R6.reuse ;  /* 0x00000010ff037819 */ /* 0x100fe40000011606 */
[----:B------:R-:W-:Y:S02]  /*1ea30*/  SHF.R.U32.HI R6, RZ, 0x18, R6 ;  /* 0x00000018ff067819 */ /* 0x000fe40000011606 */
[----:B------:R-:W-:Y:S02]  /*1ea40*/  LOP3.LUT R3, R3, 0xff, RZ, 0xc0, !PT ;  /* 0x000000ff03037812 */ /* 0x000fe400078ec0ff */
[----:B------:R-:W-:Y:S01]  /*1ea50*/  ISETP.GE.U32.AND P2, PT, R200, R6, PT ;  /* 0x00000006c800720c */ /* 0x000fe20003f46070 */
[----:B------:R-:W-:Y:S01]  /*1ea60*/  FMUL.FTZ R6, R2, R170 ;  /* 0x000000aa02067220 */ /* 0x000fe20000410000 */
[----:B------:R-:W-:Y:S02]  /*1ea70*/  ISETP.GE.U32.AND P3, PT, R200, R3, PT ;  /* 0x00000003c800720c */ /* 0x000fe40003f66070 */
[----:B------:R-:W1:Y:S02]  /*1ea80*/  MUFU.EX2 R3, R228 ;  /* 0x000000e400037308 */ /* 0x000e640000000800 */
[----:B-1----:R-:W-:Y:S01]  /*1ea90*/  FADD.FTZ R110, R3, R110 ;  /* 0x0000006e036e7221 */ /* 0x002fe20000010000 */
[----:B--2---:R-:W-:Y:S05]  /*1eaa0*/  @!P4 HADD2 R132, -R108.H0_H0, -RZ.H0_H0 ;  /* 0xa00000ff6c84c230 */ /* 0x004fea0000000900 */
[----:B------:R-:W-:Y:S01]  /*1eab0*/  PRMT R2, R132, 0x7610, R2 ;  /* 0x0000761084027816 */ /* 0x000fe20000000002 */
[----:B------:R1:W-:Y:S03]  /*1eac0*/  @!P4 STL.S16 [R1+0xec], R132 ;  /* 0x0000ec840100c387 */ /* 0x0003e60000100600 */
[----:B------:R-:W-:Y:S01]  /*1ead0*/  @!P4 PRMT R108, R2, 0x5410, RZ ;  /* 0x00005410026cc816 */ /* 0x000fe200000000ff */
[----:B------:R2:W2:Y:S01]  /*1eae0*/  LDL.S16 R153, [R1+0xe0] ;  /* 0x0000e00001997983 */ /* 0x0004a20000100600 */
[----:B------:R-:W-:Y:S01]  /*1eaf0*/  ISETP.GE.U32.AND P4, PT, R200, R136, PT ;  /* 0x00000088c800720c */ /* 0x000fe20003f86070 */
[----:B---3--:R-:W-:Y:S01]  /*1eb00*/  @!P3 HADD2 R128, -R0.H0_H0, -RZ.H0_H0 ;  /* 0xa00000ff0080b230 */ /* 0x008fe20000000900 */
[----:B------:R-:W3:Y:S01]  /*1eb10*/  MUFU.EX2 R2, R227 ;  /* 0x000000e300027308 */ /* 0x000ee20000000800 */
[----:B----4-:R-:W-:Y:S01]  /*1eb20*/  IADD3 R114, P1, R202, R114, RZ ;  /* 0x00000072ca727210 */ /* 0x010fe20007f3e0ff */
[----:B------:R4:W4:Y:S02]  /*1eb30*/  LDL.S16 R154, [R1+0xc8] ;  /* 0x0000c800019a7983 */ /* 0x0009240000100600 */
[----:B------:R-:W-:Y:S02]  /*1eb40*/  PRMT R127, R128, 0x7610, R127 ;  /* 0x00007610807f7816 */ /* 0x000fe4000000007f */
[----:B------:R-:W-:Y:S01]  /*1eb50*/  @!P3 STL.S16 [R1+0xe4], R128 ;  /* 0x0000e4800100b387 */ /* 0x000fe20000100600 */
[----:B------:R-:W-:Y:S03]  /*1eb60*/  IMAD.X R115, R203, 0x1, R133, P1 ;  /* 0x00000001cb737824 */ /* 0x000fe600008e0685 */
[----:B------:R2:W4:Y:S04]  /*1eb70*/  LDL.S16 R139, [R1+0xd8] ;  /* 0x0000d800018b7983 */ /* 0x0005280000100600 */
[----:B------:R1:W-:Y:S01]  /*1eb80*/  ST.E.U16 desc[UR4][R122.64], R108 ;  /* 0x0000006c7a007985 */ /* 0x0003e2000c101504 */
[C---:B---3--:R-:W-:Y:S01]  /*1eb90*/  F2FP.F16.F32.PACK_AB R156, R2.reuse, R3 ;  /* 0x00000003029c723e */ /* 0x048fe200000000ff */
[----:B-1----:R-:W-:Y:S01]  /*1eba0*/  FADD.FTZ R132, R2, R110 ;  /* 0x0000006e02847221 */ /* 0x002fe20000010000 */
[----:B------:R-:W1:Y:S10]  /*1ebb0*/  MUFU.EX2 R3, R226 ;  /* 0x000000e200037308 */ /* 0x000e740000000800 */
[----:B------:R-:W3:Y:S01]  /*1ebc0*/  MUFU.EX2 R2, R225 ;  /* 0x000000e100027308 */ /* 0x000ee20000000800 */
[----:B-1----:R-:W-:Y:S09]  /*1ebd0*/  FADD.FTZ R110, R3, R119 ;  /* 0x00000077036e7221 */ /* 0x002ff20000010000 */
[----:B------:R-:W-:Y:S01]  /*1ebe0*/  MUFU.EX2 R119, R233 ;  /* 0x000000e900777308 */ /* 0x000fe20000000800 */
[----:B------:R-:W-:Y:S02]  /*1ebf0*/  PRMT R108, R0, 0x7632, R108 ;  /* 0x00007632006c7816 */ /* 0x000fe4000000006c */
[C---:B---3--:R-:W-:Y:S01]  /*1ec00*/  F2FP.F16.F32.PACK_AB R157, R2.reuse, R3 ;  /* 0x00000003029d723e */ /* 0x048fe200000000ff */
[----:B------:R-:W-:Y:S01]  /*1ec10*/  FADD.FTZ R133, R2, R110 ;  /* 0x0000006e02857221 */ /* 0x000fe20000010000 */
[----:B------:R-:W-:Y:S05]  /*1ec20*/  PRMT R128, R0, 0x5410, R108 ;  /* 0x0000541000807816 */ /* 0x000fea000000006c */
[----:B------:R-:W-:Y:S01]  /*1ec30*/  MUFU.EX2 R2, R223 ;  /* 0x000000df00027308 */ /* 0x000fe20000000800 */
[----:B------:R-:W-:Y:S05]  /*1ec40*/  @!P3 PRMT R0, R127, 0x5410, RZ ;  /* 0x000054107f00b816 */ /* 0x000fea00000000ff */
[----:B------:R1:W-:Y:S04]  /*1ec50*/  ST.E.U16 desc[UR4][R114.64], R0 ;  /* 0x0000000072007985 */ /* 0x0003e8000c101504 */
[----:B------:R-:W3:Y:S10]  /*1ec60*/  MUFU.EX2 R3, R224 ;  /* 0x000000e000037308 */ /* 0x000ef40000000800 */
[----:B------:R-:W1:Y:S10]  /*1ec70*/  MUFU.EX2 R110, R235 ;  /* 0x000000eb006e7308 */ /* 0x000e740000000800 */
[----:B------:R-:W1:Y:S01]  /*1ec80*/  MUFU.EX2 R127, R230 ;  /* 0x000000e6007f7308 */ /* 0x000e620000000800 */
[----:B---3--:R-:W-:Y:S01]  /*1ec90*/  FADD.FTZ R118, R3, R118 ;  /* 0x0000007603767221 */ /* 0x008fe20000010000 */
[C---:B------:R-:W-:Y:S03]  /*1eca0*/  F2FP.F16.F32.PACK_AB R3, R2.reuse, R3 ;  /* 0x000000030203723e */ /* 0x040fe600000000ff */
[----:B------:R-:W-:Y:S01]  /*1ecb0*/  FADD.FTZ R138, R2, R118 ;  /* 0x00000076028a7221 */ /* 0x000fe20000010000 */
[----:B------:R-:W-:Y:S04]  /*1ecc0*/  FADD.FTZ R2, R126, R140 ;  /* 0x0000008c7e027221 */ /* 0x000fe80000010000 */
[----:B------:R-:W3:Y:S01]  /*1ecd0*/  MUFU.EX2 R118, R234 ;  /* 0x000000ea00767308 */ /* 0x000ee20000000800 */
[----:B-1----:R-:W-:Y:S01]  /*1ece0*/  LOP3.LUT R0, R124, 0xff, RZ, 0xc0, !PT ;  /* 0x000000ff7c007812 */ /* 0x002fe200078ec0ff */
[--C-:B------:R-:W-:Y:S01]  /*1ecf0*/  FADD.FTZ R143, R110, R2.reuse ;  /* 0x000000026e8f7221 */ /* 0x100fe20000010000 */
[----:B------:R-:W-:Y:S02]  /*1ed00*/  PRMT R2, R150, 0x7610, R2 ;  /* 0x0000761096027816 */ /* 0x000fe40000000002 */
[----:B------:R-:W-:Y:S02]  /*1ed10*/  ISETP.GE.U32.AND P1, PT, R200, R0, PT ;  /* 0x00000000c800720c */ /* 0x000fe40003f26070 */
[----:B------:R-:W-:Y:S02]  /*1ed20*/  SHF.R.U32.HI R0, RZ, 0x10, R124 ;  /* 0x00000010ff007819 */ /* 0x000fe4000001167c */
[----:B------:R-:W-:Y:S01]  /*1ed30*/  F2FP.F16.F32.PACK_AB R181, R110, R126 ;  /* 0x0000007e6eb5723e */ /* 0x000fe200000000ff */
[----:B------:R-:W-:Y:S01]  /*1ed40*/  FADD.FTZ R133, R127, R133 ;  /* 0x000000857f857221 */ /* 0x000fe20000010000 */
[----:B------:R-:W-:Y:S02]  /*1ed50*/  LOP3.LUT R112, R0, 0xff, RZ, 0xc0, !PT ;  /* 0x000000ff00707812 */ /* 0x000fe400078ec0ff */
[----:B------:R-:W-:Y:S01]  /*1ed60*/  PRMT R110, R150, 0x7632, R110 ;  /* 0x00007632966e7816 */ /* 0x000fe2000000006e */
[----:B------:R-:W1:Y:S01]  /*1ed70*/  MUFU.EX2 R0, R232 ;  /* 0x000000e800007308 */ /* 0x000e620000000800 */
[----:B------:R-:W-:Y:S02]  /*1ed80*/  LOP3.LUT R126, R124, 0xffff, RZ, 0xc0, !PT ;  /* 0x0000ffff7c7e7812 */ /* 0x000fe400078ec0ff */
[----:B---3--:R-:W-:Y:S02]  /*1ed90*/  F2FP.F16.F32.PACK_AB R161, R118, R119 ;  /* 0x0000007776a1723e */ /* 0x008fe400000000ff */
[----:B-1----:R-:W-:Y:S01]  /*1eda0*/  F2FP.F16.F32.PACK_AB R168, R0, R127 ;  /* 0x0000007f00a8723e */ /* 0x002fe200000000ff */
[----:B--2---:R-:W-:Y:S05]  /*1edb0*/  @!P2 HADD2 R153, -R108.H0_H0, -RZ.H0_H0 ;  /* 0xa00000ff6c99a230 */ /* 0x004fea0000000900 */
[----:B------:R-:W-:Y:S01]  /*1edc0*/  PRMT R145, R153, 0x7610, R145 ;  /* 0x0000761099917816 */ /* 0x000fe20000000091 */
[----:B------:R1:W-:Y:S01]  /*1edd0*/  @!P2 STL.S16 [R1+0xe0], R153 ;  /* 0x0000e0990100a387 */ /* 0x0003e20000100600 */
[----:B----4-:R-:W-:Y:S02]  /*1ede0*/  @!P4 HADD2 R154, -R2.H0_H0, -RZ.H0_H0 ;  /* 0xa00000ff029ac230 */ /* 0x010fe40000000900 */
[----:B------:R-:W-:Y:S02]  /*1edf0*/  @!P2 PRMT R108, R145, 0x5410, RZ ;  /* 0x00005410916ca816 */ /* 0x000fe400000000ff */
[----:B------:R-:W-:Y:S01]  /*1ee00*/  ISETP.GE.U32.AND P2, PT, R200, R112, PT ;  /* 0x00000070c800720c */ /* 0x000fe20003f46070 */
[----:B------:R-:W-:Y:S01]  /*1ee10*/  FADD.FTZ R112, R119, R132 ;  /* 0x0000008477707221 */ /* 0x000fe20000010000 */
[----:B------:R-:W-:Y:S01]  /*1ee20*/  PRMT R136, R154, 0x7610, R136 ;  /* 0x000076109a887816 */ /* 0x000fe20000000088 */
[----:B------:R-:W2:Y:S01]  /*1ee30*/  MUFU.EX2 R132, R229 ;  /* 0x000000e500847308 */ /* 0x000ea20000000800 */
[----:B------:R-:W-:Y:S01]  /*1ee40*/  ST.E.U16 desc[UR4][R114.64+0x2], R108 ;  /* 0x0000026c72007985 */ /* 0x000fe2000c101504 */
[----:B------:R-:W-:Y:S01]  /*1ee50*/  FADD.FTZ R145, R118, R112 ;  /* 0x0000007076917221 */ /* 0x000fe20000010000 */
[----:B------:R-:W-:Y:S02]  /*1ee60*/  PRMT R118, R2, 0x5410, R110 ;  /* 0x0000541002767816 */ /* 0x000fe4000000006e */
[----:B------:R-:W-:Y:S02]  /*1ee70*/  @!P4 PRMT R2, R136, 0x5410, RZ ;  /* 0x000054108802c816 */ /* 0x000fe400000000ff */
[----:B------:R-:W-:Y:S03]  /*1ee80*/  SHF.R.U32.HI R112, RZ, 0x18, R124 ;  /* 0x00000018ff707819 */ /* 0x000fe6000001167c */
[----:B------:R-:W3:Y:S01]  /*1ee90*/  MUFU.EX2 R119, R231 ;  /* 0x000000e700777308 */ /* 0x000ee20000000800 */
[----:B------:R4:W-:Y:S01]  /*1eea0*/  ST.E.U16 desc[UR4][R202.64+0x10], R2 ;  /* 0x00001002ca007985 */ /* 0x0009e2000c101504 */
[----:B------:R-:W-:Y:S02]  /*1eeb0*/  ISETP.GE.U32.AND P3, PT, R200, R112, PT ;  /* 0x00000070c800720c */ /* 0x000fe40003f66070 */
[----:B------:R-:W-:Y:S04]  /*1eec0*/  SHF.R.U32.HI R112, RZ, 0x8, R126 ;  /* 0x00000008ff707819 */ /* 0x000fe8000001167e */
[----:B------:R-:W-:Y:S01]  /*1eed0*/  LOP3.LUT R112, R112, 0xffff, RZ, 0xc0, !PT ;  /* 0x0000ffff70707812 */ /* 0x000fe200078ec0ff */
[----:B-1----:R1:W3:Y:S01]  /*1eee0*/  LDL.S16 R153, [R1+0xd4] ;  /* 0x0000d40001997983 */ /* 0x0022e20000100600 */
[----:B--2---:R-:W-:Y:S03]  /*1eef0*/  FADD.FTZ R127, R132, R138 ;  /* 0x0000008a847f7221 */ /* 0x004fe60000010000 */
[----:B------:R2:W-:Y:S01]  /*1ef00*/  @!P4 STL.S16 [R1+0xc8], R154 ;  /* 0x0000c89a0100c387 */ /* 0x0005e20000100600 */
[----:B------:R-:W-:Y:S01]  /*1ef10*/  ISETP.GE.U32.AND P4, PT, R200, R137, PT ;  /* 0x00000089c800720c */ /* 0x000fe20003f86070 */
[----:B------:R-:W-:Y:S02]  /*1ef20*/  IMAD.WIDE.U32 R136, R149, -0x2daee0ad, RZ ;  /* 0xd2511f5395887825 */ /* 0x000fe400078e00ff */
[----:B------:R1:W3:Y:S04]  /*1ef30*/  LDL.S16 R190, [R1+0xe8] ;  /* 0x0000e80001be7983 */ /* 0x0002e80000100600 */
[----:B------:R1:W3:Y:S06]  /*1ef40*/  LDL.S16 R140, [R1+0xdc] ;  /* 0x0000dc00018c7983 */ /* 0x0002ec0000100600 */
[----:B------:R-:W-:Y:S01]  /*1ef50*/  @!P4 HADD2 R139, -R110.H0_H0, -RZ.H0_H0 ;  /* 0xa00000ff6e8bc230 */ /* 0x000fe20000000900 */
[----:B----4-:R-:W-:Y:S04]  /*1ef60*/  PRMT R2, R107, 0x7632, R2 ;  /* 0x000076326b027816 */ /* 0x010fe80000000002 */
[----:B------:R-:W-:Y:S01]  /*1ef70*/  PRMT R126, R139, 0x7610, R126 ;  /* 0x000076108b7e7816 */ /* 0x000fe2000000007e */
[----:B------:R4:W-:Y:S03]  /*1ef80*/  @!P4 STL.S16 [R1+0xd8], R139 ;  /* 0x0000d88b0100c387 */ /* 0x0009e60000100600 */
[----:B------:R-:W-:Y:S01]  /*1ef90*/  @!P4 PRMT R110, R126, 0x5410, RZ ;  /* 0x000054107e6ec816 */ /* 0x000fe200000000ff */
[----:B------:R1:W4:Y:S01]  /*1efa0*/  LDL.S16 R208, [R1+0xc0] ;  /* 0x0000c00001d07983 */ /* 0x0003220000100600 */
[----:B------:R-:W-:Y:S01]  /*1efb0*/  ISETP.GE.U32.AND P4, PT, R200, R112, PT ;  /* 0x00000070c800720c */ /* 0x000fe20003f86070 */
[----:B--2---:R-:W-:Y:S01]  /*1efc0*/  FADD.FTZ R154, R0, R133 ;  /* 0x00000085009a7221 */ /* 0x004fe20000010000 */
[----:B------:R-:W-:Y:S01]  /*1efd0*/  PRMT R112, R111, 0x7632, R112 ;  /* 0x000076326f707816 */ /* 0x000fe20000000070 */
[----:B------:R2:W-:Y:S01]  /*1efe0*/  ST.E.U16 desc[UR4][R202.64+0x12], R110 ;  /* 0x0000126eca007985 */ /* 0x0005e2000c101504 */
[----:B---3--:R-:W-:Y:S02]  /*1eff0*/  F2FP.F16.F32.PACK_AB R0, R119, R132 ;  /* 0x000000847700723e */ /* 0x008fe400000000ff */
[----:B------:R-:W-:Y:S04]  /*1f000*/  LOP3.LUT R126, R137, R246, R186, 0x96, !PT ;  /* 0x000000f6897e7212 */ /* 0x000fe800078e96ba */
[----:B------:R-:W-:Y:S01]  /*1f010*/  LOP3.LUT R108, R126, 0xff, RZ, 0xc0, !PT ;  /* 0x000000ff7e6c7812 */ /* 0x000fe200078ec0ff */
[----:B----4-:R1:W3:Y:S01]  /*1f020*/  LDL.S16 R139, [R1+0xcc] ;  /* 0x0000cc00018b7983 */ /* 0x0102e20000100600 */
[----:B--2---:R-:W-:Y:S01]  /*1f030*/  PRMT R110, R169, 0x7610, R110 ;  /* 0x00007610a96e7816 */ /* 0x004fe2000000006e */
[----:B------:R-:W-:Y:S05]  /*1f040*/  @!P6 HADD2 R153, -R111.H0_H0, -RZ.H0_H0 ;  /* 0xa00000ff6f99e230 */ /* 0x000fea0000000900 */
[----:B------:R-:W-:Y:S01]  /*1f050*/  PRMT R207, R153, 0x7610, R207 ;  /* 0x0000761099cf7816 */ /* 0x000fe200000000cf */
[----:B------:R2:W-:Y:S01]  /*1f060*/  @!P6 STL.S16 [R1+0xd4], R153 ;  /* 0x0000d4990100e387 */ /* 0x0005e20000100600 */
[----:B------:R-:W-:Y:S02]  /*1f070*/  @!P5 HADD2 R190, -R112.H0_H0, -RZ.H0_H0 ;  /* 0xa00000ff70bed230 */ /* 0x000fe40000000900 */
[----:B------:R-:W-:Y:S03]  /*1f080*/  @!P1 HADD2 R140, -R107.H0_H0, -RZ.H0_H0 ;  /* 0xa00000ff6b8c9230 */ /* 0x000fe60000000900 */
[----:B------:R-:W-:Y:S01]  /*1f090*/  PRMT R133, R190, 0x7610, R133 ;  /* 0x00007610be857816 */ /* 0x000fe20000000085 */
[----:B------:R4:W-:Y:S01]  /*1f0a0*/  @!P5 STL.S16 [R1+0xe8], R190 ;  /* 0x0000e8be0100d387 */ /* 0x0009e20000100600 */
[----:B------:R-:W-:Y:S03]  /*1f0b0*/  PRMT R138, R140, 0x7610, R138 ;  /* 0x000076108c8a7816 */ /* 0x000fe6000000008a */
[----:B------:R1:W-:Y:S01]  /*1f0c0*/  @!P1 STL.S16 [R1+0xdc], R140 ;  /* 0x0000dc8c01009387 */ /* 0x0003e20000100600 */
[----:B------:R-:W-:Y:S02]  /*1f0d0*/  @!P2 HADD2 R208, -R110.H0_H0, -RZ.H0_H0 ;  /* 0xa00000ff6ed0a230 */ /* 0x000fe40000000900 */
[----:B--2---:R-:W-:Y:S01]  /*1f0e0*/  FADD.FTZ R153, R119, R127 ;  /* 0x0000007f77997221 */ /* 0x004fe20000010000 */
[----:B------:R-:W-:Y:S02]  /*1f0f0*/  PRMT R119, R111, 0x5410, R112 ;  /* 0x000054106f777816 */ /* 0x000fe40000000070 */
[----:B------:R-:W-:Y:S02]  /*1f100*/  @!P6 PRMT R111, R207, 0x5410, RZ ;  /* 0x00005410cf6fe816 */ /* 0x000fe400000000ff */
[----:B------:R-:W-:Y:S01]  /*1f110*/  @!P5 PRMT R112, R133, 0x5410, RZ ;  /* 0x000054108570d816 */ /* 0x000fe200000000ff */
[----:B------:R2:W2:Y:S01]  /*1f120*/  LDL.S16 R207, [R1+0xbc] ;  /* 0x0000bc0001cf7983 */ /* 0x0004a20000100600 */
[----:B------:R-:W-:Y:S02]  /*1f130*/  PRMT R133, R107, 0x5410, R2 ;  /* 0x000054106b857816 */ /* 0x000fe40000000002 */
[----:B------:R-:W-:Y:S01]  /*1f140*/  @!P1 PRMT R107, R138, 0x5410, RZ ;  /* 0x000054108a6b9816 */ /* 0x000fe200000000ff */
[----:B----4-:R4:W4:Y:S01]  /*1f150*/  LDL.S16 R190, [R1+0xc4] ;  /* 0x0000c40001be7983 */ /* 0x0109220000100600 */
[----:B------:R-:W-:Y:S02]  /*1f160*/  ISETP.GE.U32.AND P6, PT, R200, R108, PT ;  /* 0x0000006cc800720c */ /* 0x000fe40003fc6070 */
[----:B------:R-:W-:Y:S01]  /*1f170*/  LOP3.LUT R108, R126, 0xffff, RZ, 0xc0, !PT ;  /* 0x0000ffff7e6c7812 */ /* 0x000fe200078ec0ff */
[----:B-1----:R1:W4:Y:S01]  /*1f180*/  LDL.S16 R140, [R1+0xb8] ;  /* 0x0000b800018c7983 */ /* 0x0023220000100600 */
[----:B------:R-:W-:Y:S02]  /*1f190*/  PRMT R167, R208, 0x7610, R167 ;  /* 0x00007610d0a77816 */ /* 0x000fe400000000a7 */
[----:B------:R-:W-:Y:S01]  /*1f1a0*/  SHF.R.U32.HI R108, RZ, 0x8, R108 ;  /* 0x00000008ff6c7819 */ /* 0x000fe2000001166c */
[----:B---3--:R-:W-:Y:S01]  /*1f1b0*/  @!P4 HADD2 R139, -R2.H0_H0, -RZ.H0_H0 ;  /* 0xa00000ff028bc230 */ /* 0x008fe20000000900 */
[----:B------:R-:W-:Y:S02]  /*1f1c0*/  ST.E.U16 desc[UR4][R120.64+0x10], R111 ;  /* 0x0000106f78007985 */ /* 0x000fe4000c101504 */
[----:B------:R-:W-:Y:S02]  /*1f1d0*/  LOP3.LUT R108, R108, 0xffff, RZ, 0xc0, !PT ;  /* 0x0000ffff6c6c7812 */ /* 0x000fe400078ec0ff */
[----:B------:R-:W-:Y:S01]  /*1f1e0*/  PRMT R132, R139, 0x7610, R132 ;  /* 0x000076108b847816 */ /* 0x000fe20000000084 */
[----:B------:R3:W-:Y:S01]  /*1f1f0*/  @!P4 STL.S16 [R1+0xcc], R139 ;  /* 0x0000cc8b0100c387 */ /* 0x0007e20000100600 */
[----:B------:R-:W-:Y:S02]  /*1f200*/  ISETP.GE.U32.AND P5, PT, R200, R108, PT ;  /* 0x0000006cc800720c */ /* 0x000fe40003fa6070 */
[----:B------:R-:W-:Y:S01]  /*1f210*/  SHF.R.U32.HI R108, RZ, 0x18, R126 ;  /* 0x00000018ff6c7819 */ /* 0x000fe2000001167e */
[----:B------:R-:W-:Y:S01]  /*1f220*/  ST.E.U16 desc[UR4][R120.64+0x12], R112 ;  /* 0x0000127078007985 */ /* 0x000fe2000c101504 */
[----:B------:R-:W-:Y:S02]  /*1f230*/  @!P4 PRMT R2, R132, 0x5410, RZ ;  /* 0x000054108402c816 */ /* 0x000fe400000000ff */
[----:B------:R-:W-:Y:S01]  /*1f240*/  ISETP.GE.U32.AND P1, PT, R200, R108, PT ;  /* 0x0000006cc800720c */ /* 0x000fe20003f26070 */
[----:B------:R1:W-:Y:S01]  /*1f250*/  ST.E.U16 desc[UR4][R122.64+0xe], R107 ;  /* 0x00000e6b7a007985 */ /* 0x0003e2000c101504 */
[----:B------:R-:W-:Y:S02]  /*1f260*/  PRMT R108, R169, 0x7632, R108 ;  /* 0x00007632a96c7816 */ /* 0x000fe4000000006c */
[----:B------:R-:W-:Y:S01]  /*1f270*/  SHF.R.U32.HI R126, RZ, 0x10, R126 ;  /* 0x00000010ff7e7819 */ /* 0x000fe2000001167e */
[----:B------:R1:W-:Y:S01]  /*1f280*/  ST.E.U16 desc[UR4][R122.64+0x10], R2 ;  /* 0x000010027a007985 */ /* 0x0003e2000c101504 */
[----:B------:R-:W-:Y:S02]  /*1f290*/  PRMT R132, R110, 0x5410, R108 ;  /* 0x000054106e847816 */ /* 0x000fe4000000006c */
[----:B------:R-:W-:Y:S02]  /*1f2a0*/  @!P2 PRMT R110, R167, 0x5410, RZ ;  /* 0x00005410a76ea816 */ /* 0x000fe400000000ff */
[----:B------:R-:W-:Y:S03]  /*1f2b0*/  LOP3.LUT R126, R126, 0xff, RZ, 0xc0, !PT ;  /* 0x000000ff7e7e7812 */ /* 0x000fe600078ec0ff */
[----:B------:R1:W-:Y:S01]  /*1f2c0*/  ST.E.U16 desc[UR4][R114.64+0x10], R110 ;  /* 0x0000106e72007985 */ /* 0x0003e2000c101504 */
[----:B------:R-:W-:Y:S01]  /*1f2d0*/  ISETP.GE.U32.AND P4, PT, R200, R126, PT ;  /* 0x0000007ec800720c */ /* 0x000fe20003f86070 */
[----:B---3--:R-:W-:Y:S02]  /*1f2e0*/  IMAD.WIDE.U32 R138, R141, -0x2daee0ad, RZ ;  /* 0xd2511f538d8a7825 */ /* 0x008fe400078e00ff */
[----:B------:R3:W3:Y:S03]  /*1f2f0*/  LDL.S16 R141, [R1+0xb4] ;  /* 0x0000b400018d7983 */ /* 0x0006e60000100600 */
[----:B------:R-:W-:Y:S01]  /*1f300*/  LOP3.LUT R126, R139, R246, R180, 0x96, !PT ;  /* 0x000000f68b7e7212 */ /* 0x000fe200078e96b4 */
[----:B------:R-:W-:Y:S03]  /*1f310*/  @!P2 STL.S16 [R1+0xc0], R208 ;  /* 0x0000c0d00100a387 */ /* 0x000fe60000100600 */
[----:B------:R-:W-:Y:S01]  /*1f320*/  LOP3.LUT R111, R126, 0xff, RZ, 0xc0, !PT ;  /* 0x000000ff7e6f7812 */ /* 0x000fe200078ec0ff */
[----:B------:R2:W3:Y:S01]  /*1f330*/  LDL.S16 R167, [R1+0xb0] ;  /* 0x0000b00001a77983 */ /* 0x0004e20000100600 */
[C---:B-1----:R-:W-:Y:S02]  /*1f340*/  PRMT R107, R151.reuse, 0x7610, R107 ;  /* 0x00007610976b7816 */ /* 0x042fe4000000006b */
[----:B------:R-:W-:Y:S02]  /*1f350*/  ISETP.GE.U32.AND P2, PT, R200, R111, PT ;  /* 0x0000006fc800720c */ /* 0x000fe40003f46070 */
[----:B------:R-:W-:Y:S04]  /*1f360*/  LOP3.LUT R2, R126, 0xffff, RZ, 0xc0, !PT ;  /* 0x0000ffff7e027812 */ /* 0x000fe800078ec0ff */
[--C-:B------:R-:W-:Y:S02]  /*1f370*/  SHF.R.U32.HI R111, RZ, 0x8, R2.reuse ;  /* 0x00000008ff6f7819 */ /* 0x100fe40000011602 */
[----:B------:R-:W-:Y:S02]  /*1f380*/  PRMT R2, R151, 0x7632, R2 ;  /* 0x0000763297027816 */ /* 0x000fe40000000002 */
[----:B------:R-:W-:Y:S02]  /*1f390*/  PRMT R110, R164, 0x7610, R110 ;  /* 0x00007610a46e7816 */ /* 0x000fe4000000006e */
[----:B------:R-:W-:Y:S01]  /*1f3a0*/  LOP3.LUT R111, R111, 0xffff, RZ, 0xc0, !PT ;  /* 0x0000ffff6f6f7812 */ /* 0x000fe200078ec0ff */
[----:B--2---:R-:W-:Y:S02]  /*1f3b0*/  @!P3 HADD2 R207, -R108.H0_H0, -RZ.H0_H0 ;  /* 0xa00000ff6ccfb230 */ /* 0x004fe40000000900 */
[----:B----4-:R-:W-:Y:S03]  /*1f3c0*/  @!P6 HADD2 R190, -R107.H0_H0, -RZ.H0_H0 ;  /* 0xa00000ff6bbee230 */ /* 0x010fe60000000900 */
[----:B------:R-:W-:Y:S01]  /*1f3d0*/  PRMT R188, R207, 0x7610, R188 ;  /* 0x00007610cfbc7816 */ /* 0x000fe200000000bc */
[----:B------:R-:W-:Y:S01]  /*1f3e0*/  @!P3 STL.S16 [R1+0xbc], R207 ;  /* 0x0000bccf0100b387 */ /* 0x000fe20000100600 */
[----:B------:R-:W-:Y:S01]  /*1f3f0*/  @!P5 HADD2 R140, -R2.H0_H0, -RZ.H0_H0 ;  /* 0xa00000ff028cd230 */ /* 0x000fe20000000900 */
[----:B------:R-:W-:Y:S02]  /*1f400*/  PRMT R112, R190, 0x7610, R112 ;  /* 0x00007610be707816 */ /* 0x000fe40000000070 */
[----:B------:R-:W-:Y:S01]  /*1f410*/  @!P6 STL.S16 [R1+0xc4], R190 ;  /* 0x0000c4be0100e387 */ /* 0x000fe20000100600 */
[----:B------:R-:W-:Y:S02]  /*1f420*/  @!P3 PRMT R108, R188, 0x5410, RZ ;  /* 0x00005410bc6cb816 */ /* 0x000fe400000000ff */
[----:B------:R-:W-:Y:S01]  /*1f430*/  PRMT R185, R140, 0x7610, R185 ;  /* 0x000076108cb97816 */ /* 0x000fe200000000b9 */
[----:B------:R1:W-:Y:S01]  /*1f440*/  @!P5 STL.S16 [R1+0xb8], R140 ;  /* 0x0000b88c0100d387 */ /* 0x0003e20000100600 */
[----:B------:R-:W-:Y:S02]  /*1f450*/  ISETP.GE.U32.AND P3, PT, R200, R111, PT ;  /* 0x0000006fc800720c */ /* 0x000fe40003f66070 */
[--C-:B------:R-:W-:Y:S01]  /*1f460*/  SHF.R.U32.HI R111, RZ, 0x18, R126.reuse ;  /* 0x00000018ff6f7819 */ /* 0x100fe2000001167e */
[----:B------:R4:W2:Y:S01]  /*1f470*/  LDL.S16 R151, [R1+0xac] ;  /* 0x0000ac0001977983 */ /* 0x0008a20000100600 */
[----:B------:R-:W-:Y:S03]  /*1f480*/  SHF.R.U32.HI R126, RZ, 0x10, R126 ;  /* 0x00000010ff7e7819 */ /* 0x000fe6000001167e */
[----:B------:R4:W-:Y:S01]  /*1f490*/  ST.E.U16 desc[UR4][R114.64+0x12], R108 ;  /* 0x0000126c72007985 */ /* 0x0009e2000c101504 */
[----:B------:R-:W-:Y:S02]  /*1f4a0*/  LOP3.LUT R126, R126, 0xff, RZ, 0xc0, !PT ;  /* 0x000000ff7e7e7812 */ /* 0x000fe400078ec0ff */
[----:B-1----:R-:W-:Y:S02]  /*1f4b0*/  PRMT R140, R107, 0x5410, R2 ;  /* 0x000054106b8c7816 */ /* 0x002fe40000000002 */
[----:B------:R-:W-:Y:S02]  /*1f4c0*/  @!P6 PRMT R107, R112, 0x5410, RZ ;  /* 0x00005410706be816 */ /* 0x000fe400000000ff */
[----:B------:R-:W-:Y:S01]  /*1f4d0*/  @!P5 PRMT R2, R185, 0x5410, RZ ;  /* 0x00005410b902d816 */ /* 0x000fe200000000ff */
[----:B------:R1:W2:Y:S01]  /*1f4e0*/  LDL.S16 R112, [R1+0xa8] ;  /* 0x0000a80001707983 */ /* 0x0002a20000100600 */
[----:B------:R-:W-:Y:S01]  /*1f4f0*/  ISETP.GE.U32.AND P6, PT, R200, R111, PT ;  /* 0x0000006fc800720c */ /* 0x000fe20003fc6070 */
[----:B---3--:R-:W-:Y:S01]  /*1f500*/  @!P4 HADD2 R141, -R110.H0_H0, -RZ.H0_H0 ;  /* 0xa00000ff6e8dc230 */ /* 0x008fe20000000900 */
[----:B------:R-:W-:Y:S01]  /*1f510*/  PRMT R111, R164, 0x7632, R111 ;  /* 0x00007632a46f7816 */ /* 0x000fe2000000006f */
[----:B------:R1:W3:Y:S01]  /*1f520*/  LDL.S16 R185, [R1+0xa4] ;  /* 0x0000a40001b97983 */ /* 0x0002e20000100600 */
[----:B----4-:R-:W-:Y:S02]  /*1f530*/  LOP3.LUT R108, R136, 0xff, RZ, 0xc0, !PT ;  /* 0x000000ff886c7812 */ /* 0x010fe400078ec0ff */
[----:B------:R-:W-:Y:S01]  /*1f540*/  PRMT R184, R141, 0x7610, R184 ;  /* 0x000076108db87816 */ /* 0x000fe200000000b8 */
[----:B------:R4:W-:Y:S01]  /*1f550*/  @!P4 STL.S16 [R1+0xb4], R141 ;  /* 0x0000b48d0100c387 */ /* 0x0009e20000100600 */
[----:B------:R-:W-:Y:S01]  /*1f560*/  ISETP.GE.U32.AND P5, PT, R200, R108, PT ;  /* 0x0000006cc800720c */ /* 0x000fe20003fa6070 */
[----:B------:R-:W-:Y:S01]  /*1f570*/  @!P1 HADD2 R167, -R111.H0_H0, -RZ.H0_H0 ;  /* 0xa00000ff6fa79230 */ /* 0x000fe20000000900 */
[----:B------:R-:W-:Y:S01]  /*1f580*/  LOP3.LUT R108, R136, 0xffff, RZ, 0xc0, !PT ;  /* 0x0000ffff886c7812 */ /* 0x000fe200078ec0ff */
[----:B------:R1:W-:Y:S03]  /*1f590*/  ST.E.U16 desc[UR4][R202.64+0x22], R2 ;  /* 0x00002202ca007985 */ /* 0x0003e6000c101504 */
[----:B------:R-:W-:Y:S01]  /*1f5a0*/  PRMT R166, R167, 0x7610, R166 ;  /* 0x00007610a7a67816 */ /* 0x000fe200000000a6 */
[----:B------:R1:W-:Y:S01]  /*1f5b0*/  ST.E.U16 desc[UR4][R202.64+0x20], R107 ;  /* 0x0000206bca007985 */ /* 0x0003e2000c101504 */
[----:B------:R-:W-:Y:S04]  /*1f5c0*/  SHF.R.U32.HI R108, RZ, 0x8, R108 ;  /* 0x00000008ff6c7819 */ /* 0x000fe8000001166c */
[----:B------:R-:W-:Y:S02]  /*1f5d0*/  LOP3.LUT R108, R108, 0xffff, RZ, 0xc0, !PT ;  /* 0x0000ffff6c6c7812 */ /* 0x000fe400078ec0ff */
[----:B----4-:R-:W-:Y:S02]  /*1f5e0*/  PRMT R141, R110, 0x5410, R111 ;  /* 0x000054106e8d7816 */ /* 0x010fe4000000006f */
[----:B------:R-:W-:Y:S02]  /*1f5f0*/  @!P4 PRMT R110, R184, 0x5410, RZ ;  /* 0x00005410b86ec816 */ /* 0x000fe400000000ff */
[----:B------:R-:W-:Y:S01]  /*1f600*/  @!P1 PRMT R111, R166, 0x5410, RZ ;  /* 0x00005410a66f9816 */ /* 0x000fe200000000ff */
[----:B------:R4:W4:Y:S01]  /*1f610*/  LDL.S16 R184, [R1+0xa0] ;  /* 0x0000a00001b87983 */ /* 0x0009220000100600 */
[----:B-1----:R-:W-:Y:S02]  /*1f620*/  PRMT R2, R106, 0x7632, R2 ;  /* 0x000076326a027816 */ /* 0x002fe40000000002 */
[C---:B------:R-:W-:Y:S01]  /*1f630*/  ISETP.GE.U32.AND P4, PT, R200.reuse, R126, PT ;  /* 0x0000007ec800720c */ /* 0x040fe20003f86070 */
[----:B------:R1:W-:Y:S01]  /*1f640*/  @!P1 STL.S16 [R1+0xb0], R167 ;  /* 0x0000b0a701009387 */ /* 0x0003e20000100600 */
[----:B------:R-:W-:Y:S02]  /*1f650*/  SHF.R.U32.HI R107, RZ, 0x10, R136 ;  /* 0x00000010ff6b7819 */ /* 0x000fe40000011688 */
[----:B------:R-:W-:Y:S01]  /*1f660*/  ISETP.GE.U32.AND P1, PT, R200, R108, PT ;  /* 0x0000006cc800720c */ /* 0x000fe20003f26070 */
[----:B------:R2:W4:Y:S01]  /*1f670*/  LDL.S16 R166, [R1+0x98] ;  /* 0x0000980001a67983 */ /* 0x0005220000100600 */
[----:B------:R-:W-:Y:S02]  /*1f680*/  LOP3.LUT R107, R107, 0xff, RZ, 0xc0, !PT ;  /* 0x000000ff6b6b7812 */ /* 0x000fe400078ec0ff */
[----:B------:R-:W-:Y:S01]  /*1f690*/  PRMT R108, R176, 0x7610, R108 ;  /* 0x00007610b06c7816 */ /* 0x000fe2000000006c */
[----:B------:R1:W-:Y:S04]  /*1f6a0*/  ST.E.U16 desc[UR4][R120.64+0x20], R110 ;  /* 0x0000206e78007985 */ /* 0x0003e8000c101504 */
[----:B------:R1:W-:Y:S04]  /*1f6b0*/  ST.E.U16 desc[UR4][R120.64+0x22], R111 ;  /* 0x0000226f78007985 */ /* 0x0003e8000c101504 */
[----:B-1----:R1:W4:Y:S01]  /*1f6c0*/  LDL.S16 R167, [R1+0x9c] ;  /* 0x00009c0001a77983 */ /* 0x0023220000100600 */
[----:B------:R-:W-:Y:S01]  /*1f6d0*/  MUFU.EX2 R110, R244 ;  /* 0x000000f4006e7308 */ /* 0x000fe20000000800 */
[----:B------:R-:W-:Y:S04]  /*1f6e0*/  LOP3.LUT R111, R138, 0xffff, RZ, 0xc0, !PT ;  /* 0x0000ffff8a6f7812 */ /* 0x000fe800078ec0ff */
[----:B------:R-:W-:Y:S01]  /*1f6f0*/  SHF.R.U32.HI R111, RZ, 0x8, R111 ;  /* 0x00000008ff6f7819 */ /* 0x000fe2000001166f */
[----:B--2---:R-:W-:Y:S05]  /*1f700*/  @!P2 HADD2 R151, -R106.H0_H0, -RZ.H0_H0 ;  /* 0xa00000ff6a97a230 */ /* 0x004fea0000000900 */
[----:B------:R-:W-:Y:S01]  /*1f710*/  PRMT R126, R151, 0x7610, R126 ;  /* 0x00007610977e7816 */ /* 0x000fe2000000007e */
[----:B------:R2:W-:Y:S01]  /*1f720*/  @!P2 STL.S16 [R1+0xac], R151 ;  /* 0x0000ac970100a387 */ /* 0x0005e20000100600 */
[----:B------:R-:W-:Y:S02]  /*1f730*/  @!P3 HADD2 R112, -R2.H0_H0, -RZ.H0_H0 ;  /* 0xa00000ff0270b230 */ /* 0x000fe40000000900 */
[----:B---3--:R-:W-:Y:S03]  /*1f740*/  @!P4 HADD2 R185, -R108.H0_H0, -RZ.H0_H0 ;  /* 0xa00000ff6cb9c230 */ /* 0x008fe60000000900 */
[----:B------:R-:W-:Y:S01]  /*1f750*/  PRMT R150, R112, 0x7610, R150 ;  /* 0x0000761070967816 */ /* 0x000fe20000000096 */
[----:B------:R3:W-:Y:S01]  /*1f760*/  @!P3 STL.S16 [R1+0xa8], R112 ;  /* 0x0000a8700100b387 */ /* 0x0007e20000100600 */
[----:B--2---:R-:W-:Y:S02]  /*1f770*/  PRMT R151, R106, 0x5410, R2 ;  /* 0x000054106a977816 */ /* 0x004fe40000000002 */
[----:B------:R-:W-:Y:S01]  /*1f780*/  @!P2 PRMT R106, R126, 0x5410, RZ ;  /* 0x000054107e6aa816 */ /* 0x000fe200000000ff */
[----:B------:R-:W-:Y:S01]  /*1f790*/  @!P4 STL.S16 [R1+0xa4], R185 ;  /* 0x0000a4b90100c387 */ /* 0x000fe20000100600 */
[----:B------:R-:W-:Y:S02]  /*1f7a0*/  ISETP.GE.U32.AND P2, PT, R200, R107, PT ;  /* 0x0000006bc800720c */ /* 0x000fe40003f46070 */
[----:B------:R-:W-:Y:S01]  /*1f7b0*/  PRMT R107, R176, 0x7632, R107 ;  /* 0x00007632b06b7816 */ /* 0x000fe2000000006b */
[----:B------:R-:W-:Y:S01]  /*1f7c0*/  ST.E.U16 desc[UR4][R122.64+0x1e], R106 ;  /* 0x00001e6a7a007985 */ /* 0x000fe2000c101504 */
[----:B------:R-:W-:Y:S02]  /*1f7d0*/  SHF.R.U32.HI R126, RZ, 0x18, R136 ;  /* 0x00000018ff7e7819 */ /* 0x000fe40000011688 */
[----:B------:R-:W-:Y:S02]  /*1f7e0*/  PRMT R127, R185, 0x7610, R127 ;  /* 0x00007610b97f7816 */ /* 0x000fe4000000007f */
[----:B------:R-:W-:Y:S02]  /*1f7f0*/  @!P3 PRMT R2, R150, 0x5410, RZ ;  /* 0x000054109602b816 */ /* 0x000fe400000000ff */
[----:B------:R-:W-:Y:S02]  /*1f800*/  ISETP.GE.U32.AND P3, PT, R200, R126, PT ;  /* 0x0000007ec800720c */ /* 0x000fe40003f66070 */
[----:B------:R-:W-:Y:S01]  /*1f810*/  PRMT R150, R108, 0x5410, R107 ;  /* 0x000054106c967816 */ /* 0x000fe2000000006b */
[----:B------:R-:W-:Y:S01]  /*1f820*/  ST.E.U16 desc[UR4][R122.64+0x20], R2 ;  /* 0x000020027a007985 */ /* 0x000fe2000c101504 */
[----:B------:R-:W-:Y:S02]  /*1f830*/  LOP3.LUT R126, R138, 0xff, RZ, 0xc0, !PT ;  /* 0x000000ff8a7e7812 */ /* 0x000fe400078ec0ff */
[----:B------:R-:W-:Y:S02]  /*1f840*/  @!P4 PRMT R108, R127, 0x5410, RZ ;  /* 0x000054107f6cc816 */ /* 0x000fe400000000ff */
[----:B------:R-:W-:Y:S01]  /*1f850*/  ISETP.GE.U32.AND P4, PT, R200, R126, PT ;  /* 0x0000007ec800720c */ /* 0x000fe20003f86070 */
[----:B------:R-:W-:Y:S02]  /*1f860*/  MUFU.EX2 R127, R238 ;  /* 0x000000ee007f7308 */ /* 0x000fe40000000800 */
[----:B------:R2:W-:Y:S08]  /*1f870*/  ST.E.U16 desc[UR4][R114.64+0x20], R108 ;  /* 0x0000206c72007985 */ /* 0x0005f0000c101504 */
[----:B---3--:R-:W3:Y:S01]  /*1f880*/  MUFU.EX2 R112, R243 ;  /* 0x000000f300707308 */ /* 0x008ee20000000800 */
[----:B----4-:R-:W-:Y:S05]  /*1f890*/  @!P6 HADD2 R184, -R107.H0_H0, -RZ.H0_H0 ;  /* 0xa00000ff6bb8e230 */ /* 0x010fea0000000900 */
[----:B------:R-:W-:Y:S01]  /*1f8a0*/  PRMT R170, R184, 0x7610, R170 ;  /* 0x00007610b8aa7816 */ /* 0x000fe200000000aa */
[----:B------:R-:W-:Y:S03]  /*1f8b0*/  @!P6 STL.S16 [R1+0xa0], R184 ;  /* 0x0000a0b80100e387 */ /* 0x000fe60000100600 */
[----:B------:R-:W4:Y:S01]  /*1f8c0*/  MUFU.EX2 R126, R240 ;  /* 0x000000f0007e7308 */ /* 0x000f220000000800 */
[----:B------:R-:W-:Y:S05]  /*1f8d0*/  @!P6 PRMT R107, R170, 0x5410, RZ ;  /* 0x00005410aa6be816 */ /* 0x000fea00000000ff */
[----:B------:R-:W-:Y:S01]  /*1f8e0*/  ST.E.U16 desc[UR4][R114.64+0x22], R107 ;  /* 0x0000226b72007985 */ /* 0x000fe2000c101504 */
[----:B---3--:R-:W-:Y:S01]  /*1f8f0*/  F2FP.F16.F32.PACK_AB R179, R110, R112 ;  /* 0x000000706eb3723e */ /* 0x008fe200000000ff */
[----:B------:R-:W-:Y:S01]  /*1f900*/  FADD.FTZ R143, R112, R143 ;  /* 0x0000008f708f7221 */ /* 0x000fe20000010000 */
[----:B--2---:R-:W-:Y:S03]  /*1f910*/  PRMT R108, R165, 0x7632, R108 ;  /* 0x00007632a56c7816 */ /* 0x004fe6000000006c */
[----:B------:R-:W-:Y:S01]  /*1f920*/  FADD.FTZ R112, R110, R143 ;  /* 0x0000008f6e707221 */ /* 0x000fe20000010000 */
[----:B------:R-:W-:Y:S02]  /*1f930*/  LOP3.LUT R110, R111, 0xffff, RZ, 0xc0, !PT ;  /* 0x0000ffff6f6e7812 */ /* 0x000fe400078ec0ff */
[----:B------:R-:W-:Y:S02]  /*1f940*/  PRMT R111, R109, 0x7632, R111 ;  /* 0x000076326d6f7816 */ /* 0x000fe4000000006f */
[----:B----4-:R-:W-:Y:S01]  /*1f950*/  F2FP.F16.F32.PACK_AB R163, R126, R127 ;  /* 0x0000007f7ea3723e */ /* 0x010fe200000000ff */
[----:B------:R2:W-:Y:S01]  /*1f960*/  STL [R1+0x134], R112 ;  /* 0x0001347001007387 */ /* 0x0005e20000100800 */
[----:B------:R-:W-:Y:S01]  /*1f970*/  ISETP.GE.U32.AND P6, PT, R200, R110, PT ;  /* 0x0000006ec800720c */ /* 0x000fe20003fc6070 */
[----:B------:R-:W-:Y:S01]  /*1f980*/  @!P5 HADD2 R167, -R109.H0_H0, -RZ.H0_H0 ;  /* 0xa00000ff6da7d230 */ /* 0x000fe20000000900 */
[----:B------:R-:W-:Y:S01]  /*1f990*/  SHF.R.U32.HI R110, RZ, 0x10, R138 ;  /* 0x00000010ff6e7819 */ /* 0x000fe2000001168a */
[----:B------:R-:W-:Y:S03]  /*1f9a0*/  @!P1 HADD2 R166, -R111.H0_H0, -RZ.H0_H0 ;  /* 0xa00000ff6fa69230 */ /* 0x000fe60000000900 */
[----:B------:R-:W-:Y:S01]  /*1f9b0*/  PRMT R164, R167, 0x7610, R164 ;  /* 0x00007610a7a47816 */ /* 0x000fe200000000a4 */
[----:B------:R-:W-:Y:S01]  /*1f9c0*/  @!P5 STL.S16 [R1+0x9c], R167 ;  /* 0x00009ca70100d387 */ /* 0x000fe20000100600 */
[----:B------:R-:W-:Y:S02]  /*1f9d0*/  PRMT R149, R166, 0x7610, R149 ;  /* 0x00007610a6957816 */ /* 0x000fe40000000095 */
[----:B------:R-:W-:Y:S01]  /*1f9e0*/  LOP3.LUT R110, R110, 0xff, RZ, 0xc0, !PT ;  /* 0x000000ff6e6e7812 */ /* 0x000fe200078ec0ff */
[----:B------:R-:W-:Y:S01]  /*1f9f0*/  @!P1 STL.S16 [R1+0x98], R166 ;  /* 0x000098a601009387 */ /* 0x000fe20000100600 */
[----:B--2---:R-:W-:Y:S01]  /*1fa00*/  FADD.FTZ R112, R127, R145 ;  /* 0x000000917f707221 */ /* 0x004fe20000010000 */
[----:B------:R-:W-:Y:S02]  /*1fa10*/  PRMT R145, R109, 0x5410, R111 ;  /* 0x000054106d917816 */ /* 0x000fe4000000006f */
[----:B------:R-:W-:Y:S01]  /*1fa20*/  @!P5 PRMT R109, R164, 0x5410, RZ ;  /* 0x00005410a46dd816 */ /* 0x000fe200000000ff */
[----:B------:R-:W-:Y:S01]  /*1fa30*/  FADD.FTZ R112, R126, R112 ;  /* 0x000000707e707221 */ /* 0x000fe20000010000 */
[----:B------:R-:W-:Y:S01]  /*1fa40*/  @!P1 PRMT R111, R149, 0x5410, RZ ;  /* 0x00005410956f9816 */ /* 0x000fe200000000ff */
[----:B------:R-:W-:Y:S01]  /*1fa50*/  IMAD.WIDE.U32 R148, R148, -0x2daee0ad, RZ ;  /* 0xd2511f5394947825 */ /* 0x000fe200078e00ff */
[-CC-:B------:R-:W-:Y:S01]  /*1fa60*/  LOP3.LUT R126, R147, R191.reuse, R142.reuse, 0x96, !PT ;  /* 0x000000bf937e7212 */ /* 0x180fe200078e968e */
[----:B------:R-:W-:Y:S01]  /*1fa70*/  ST.E.U16 desc[UR4][R202.64+0x30], R109 ;  /* 0x0000306dca007985 */ /* 0x000fe2000c101504 */
[----:B------:R-:W-:Y:S02]  /*1fa80*/  LOP3.LUT R147, R135, R191, R142, 0x96, !PT ;  /* 0x000000bf87937212 */ /* 0x000fe400078e968e */
[----:B------:R-:W-:Y:S01]  /*1fa90*/  LOP3.LUT R149, R149, R195, R144, 0x96, !PT ;  /* 0x000000c395957212 */ /* 0x000fe200078e9690 */
[----:B------:R2:W-:Y:S01]  /*1faa0*/  STL [R1+0x12c], R112 ;  /* 0x00012c7001007387 */ /* 0x0005e20000100800 */
[----:B------:R-:W-:Y:S01]  /*1fab0*/  ISETP.GE.U32.AND P5, PT, R200, R110, PT ;  /* 0x0000006ec800720c */ /* 0x000fe20003fa6070 */
[----:B------:R-:W-:Y:S01]  /*1fac0*/  IMAD.WIDE.U32 R126, R126, -0x2daee0ad, RZ ;  /* 0xd2511f537e7e7825 */ /* 0x000fe200078e00ff */
[----:B------:R-:W-:Y:S01]  /*1fad0*/  SHF.R.U32.HI R110, RZ, 0x18, R138 ;  /* 0x00000018ff6e7819 */ /* 0x000fe2000001168a */
[----:B------:R1:W3:Y:S01]  /*1fae0*/  LDL.S16 R188, [R1+0x94] ;  /* 0x0000940001bc7983 */ /* 0x0002e20000100600 */
[----:B------:R-:W-:Y:S02]  /*1faf0*/  MUFU.EX2 R135, R237 ;  /* 0x000000ed00877308 */ /* 0x000fe40000000800 */
[----:B------:R-:W-:Y:S01]  /*1fb00*/  LOP3.LUT R127, R127, R175, R148, 0x96, !PT ;  /* 0x000000af7f7f7212 */ /* 0x000fe200078e9694 */
[----:B------:R1:W4:Y:S01]  /*1fb10*/  LDL.S16 R170, [R1+0x90] ;  /* 0x0000900001aa7983 */ /* 0x0003220000100600 */
[----:B------:R-:W-:Y:S01]  /*1fb20*/  ISETP.GE.U32.AND P1, PT, R200, R110, PT ;  /* 0x0000006ec800720c */ /* 0x000fe20003f26070 */
[----:B------:R-:W-:Y:S02]  /*1fb30*/  IMAD.WIDE.U32 R148, R149, -0x326172a9, RZ ;  /* 0xcd9e8d5795947825 */ /* 0x000fe400078e00ff */
[----:B------:R1:W4:Y:S03]  /*1fb40*/  LDL.S16 R164, [R1+0x8c] ;  /* 0x00008c0001a47983 */ /* 0x0003260000100600 */
[----:B------:R-:W-:Y:S01]  /*1fb50*/  MUFU.EX2 R110, R242 ;  /* 0x000000f2006e7308 */ /* 0x000fe20000000800 */
[----:B------:R-:W-:Y:S01]  /*1fb60*/  LOP3.LUT R142, R149, R214, R146, 0x96, !PT ;  /* 0x000000d6958e7212 */ /* 0x000fe200078e9692 */
[----:B------:R1:W-:Y:S04]  /*1fb70*/  ST.E.U16 desc[UR4][R202.64+0x32], R111 ;  /* 0x0000326fca007985 */ /* 0x0003e8000c101504 */
[----:B------:R-:W-:Y:S05]  /*1fb80*/  IMAD.WIDE.U32 R142, R142, -0x2daee0ad, RZ ;  /* 0xd2511f538e8e7825 */ /* 0x000fea00078e00ff */
[----:B------:R-:W-:Y:S01]  /*1fb90*/  LOP3.LUT R143, R143, R183, R126, 0x96, !PT ;  /* 0x000000b78f8f7212 */ /* 0x000fe200078e967e */
[----:B--2---:R-:W2:Y:S01]  /*1fba0*/  MUFU.EX2 R112, R241 ;  /* 0x000000f100707308 */ /* 0x004ea20000000800 */
[----:B------:R-:W-:Y:S04]  /*1fbb0*/  IMAD.WIDE.U32 R126, R127, -0x326172a9, RZ ;  /* 0xcd9e8d577f7e7825 */ /* 0x000fe800078e00ff */
[----:B------:R-:W-:Y:S01]  /*1fbc0*/  IMAD.WIDE.U32 R184, R143, -0x326172a9, RZ ;  /* 0xcd9e8d578fb87825 */ /* 0x000fe200078e00ff */
[----:B------:R-:W-:Y:S04]  /*1fbd0*/  LOP3.LUT R148, R127, R189, R148, 0x96, !PT ;  /* 0x000000bd7f947212 */ /* 0x000fe800078e9694 */
[----:B------:R-:W1:Y:S01]  /*1fbe0*/  MUFU.EX2 R127, R239 ;  /* 0x000000ef007f7308 */ /* 0x000e620000000800 */
[----:B------:R-:W-:Y:S01]  /*1fbf0*/  LOP3.LUT R176, R185, R210, R126, 0x96, !PT ;  /* 0x000000d2b9b07212 */ /* 0x000fe200078e967e */
[----:B------:R-:W-:Y:S05]  /*1fc00*/  IMAD.WIDE.U32 R190, R148, -0x2daee0ad, RZ ;  /* 0xd2511f5394be7825 */ /* 0x000fea00078e00ff */
[----:B------:R-:W-:Y:S01]  /*1fc10*/  LOP3.LUT R166, R191, R182, R142, 0x96, !PT ;  /* 0x000000b6bfa67212 */ /* 0x000fe200078e968e */
[----:B--2---:R-:W-:Y:S01]  /*1fc20*/  FADD.FTZ R142, R112, R154 ;  /* 0x0000009a708e7221 */ /* 0x004fe20000010000 */
[C---:B------:R-:W-:Y:S02]  /*1fc30*/  F2FP.F16.F32.PACK_AB R169, R110.reuse, R112 ;  /* 0x000000706ea9723e */ /* 0x040fe400000000ff */
[----:B------:R-:W-:Y:S01]  /*1fc40*/  PRMT R112, R113, 0x7632, R112 ;  /* 0x0000763271707816 */ /* 0x000fe20000000070 */
[----:B------:R-:W-:Y:S01]  /*1fc50*/  FADD.FTZ R110, R110, R142 ;  /* 0x0000008e6e6e7221 */ /* 0x000fe20000010000 */
[----:B-1----:R-:W-:Y:S01]  /*1fc60*/  PRMT R111, R187, 0x7632, R111 ;  /* 0x00007632bb6f7816 */ /* 0x002fe2000000006f */
[----:B------:R-:W-:Y:S01]  /*1fc70*/  IMAD.WIDE.U32 R166, R166, -0x326172a9, RZ ;  /* 0xcd9e8d57a6a67825 */ /* 0x000fe200078e00ff */
[----:B------:R-:W-:Y:S02]  /*1fc80*/  F2FP.F16.F32.PACK_AB R146, R127, R135 ;  /* 0x000000877f92723e */ /* 0x000fe400000000ff */
[----:B------:R1:W-:Y:S02]  /*1fc90*/  STL [R1+0x130], R110 ;  /* 0x0001306e01007387 */ /* 0x0003e40000100800 */
[----:B------:R-:W-:Y:S04]  /*1fca0*/  LOP3.LUT R126, R167, R245, R184, 0x96, !PT ;  /* 0x000000f5a77e7212 */ /* 0x000fe800078e96b8 */
[C---:B------:R-:W-:Y:S02]  /*1fcb0*/  LOP3.LUT R106, R126.reuse, 0xff, RZ, 0xc0, !PT ;  /* 0x000000ff7e6a7812 */ /* 0x040fe400078ec0ff */
[----:B------:R-:W-:Y:S04]  /*1fcc0*/  LOP3.LUT R2, R126, 0xffff, RZ, 0xc0, !PT ;  /* 0x0000ffff7e027812 */ /* 0x000fe800078ec0ff */
[----:B------:R-:W-:Y:S04]  /*1fcd0*/  SHF.R.U32.HI R2, RZ, 0x8, R2 ;  /* 0x00000008ff027819 */ /* 0x000fe80000011602 */
[----:B------:R-:W-:Y:S01]  /*1fce0*/  LOP3.LUT R2, R2, 0xffff, RZ, 0xc0, !PT ;  /* 0x0000ffff02027812 */ /* 0x000fe200078ec0ff */
[----:B-1----:R-:W-:Y:S04]  /*1fcf0*/  FADD.FTZ R110, R135, R153 ;  /* 0x00000099876e7221 */ /* 0x002fe80000010000 */
[--C-:B------:R-:W-:Y:S01]  /*1fd00*/  FADD.FTZ R144, R127, R110.reuse ;  /* 0x0000006e7f907221 */ /* 0x100fe20000010000 */
[----:B------:R-:W-:Y:S04]  /*1fd10*/  PRMT R110, R165, 0x7610, R110 ;  /* 0x00007610a56e7816 */ /* 0x000fe8000000006e */
[----:B------:R-:W-:Y:S01]  /*1fd20*/  PRMT R148, R110, 0x5410, R108 ;  /* 0x000054106e947816 */ /* 0x000fe2000000006c */
[----:B---3--:R-:W-:Y:S02]  /*1fd30*/  @!P2 HADD2 R188, -R113.H0_H0, -RZ.H0_H0 ;  /* 0xa00000ff71bca230 */ /* 0x008fe40000000900 */
[----:B----4-:R-:W-:Y:S03]  /*1fd40*/  @!P3 HADD2 R170, -R112.H0_H0, -RZ.H0_H0 ;  /* 0xa00000ff70aab230 */ /* 0x010fe60000000900 */
[----:B------:R-:W-:Y:S01]  /*1fd50*/  PRMT R143, R188, 0x7610, R143 ;  /* 0x00007610bc8f7816 */ /* 0x000fe2000000008f */
[----:B------:R-:W-:Y:S01]  /*1fd60*/  @!P2 STL.S16 [R1+0x94], R188 ;  /* 0x000094bc0100a387 */ /* 0x000fe20000100600 */
[----:B------:R-:W-:Y:S01]  /*1fd70*/  @!P4 HADD2 R164, -R110.H0_H0, -RZ.H0_H0 ;  /* 0xa00000ff6ea4c230 */ /* 0x000fe20000000900 */
[----:B------:R-:W-:Y:S02]  /*1fd80*/  PRMT R142, R170, 0x7610, R142 ;  /* 0x00007610aa8e7816 */ /* 0x000fe4000000008e */
[----:B------:R1:W-:Y:S04]  /*1fd90*/  STL [R1+0x138], R144 ;  /* 0x0001389001007387 */ /* 0x0003e80000100800 */
[----:B------:R3:W2:Y:S04]  /*1fda0*/  LDL.S16 R208, [R1+0x88] ;  /* 0x0000880001d07983 */ /* 0x0006a80000100600 */
[----:B------:R-:W-:Y:S04]  /*1fdb0*/  @!P3 STL.S16 [R1+0x90], R170 ;  /* 0x000090aa0100b387 */ /* 0x000fe80000100600 */
[----:B------:R4:W-:Y:S04]  /*1fdc0*/  @!P4 STL.S16 [R1+0x8c], R164 ;  /* 0x00008ca40100c387 */ /* 0x0009e80000100600 */
[----:B------:R3:W3:Y:S04]  /*1fdd0*/  LDL.S16 R207, [R1+0x80] ;  /* 0x0000800001cf7983 */ /* 0x0006e80000100600 */
[----:B------:R2:W3:Y:S01]  /*1fde0*/  LDL.S16 R149, [R1+0x7c] ;  /* 0x00007c0001957983 */ /* 0x0004e20000100600 */
[----:B-1----:R-:W-:Y:S02]  /*1fdf0*/  PRMT R144, R113, 0x5410, R112 ;  /* 0x0000541071907816 */ /* 0x002fe40000000070 */
[----:B------:R-:W-:Y:S02]  /*1fe00*/  @!P2 PRMT R113, R143, 0x5410, RZ ;  /* 0x000054108f71a816 */ /* 0x000fe400000000ff */
[----:B------:R-:W-:Y:S02]  /*1fe10*/  ISETP.GE.U32.AND P2, PT, R200, R106, PT ;  /* 0x0000006ac800720c */ /* 0x000fe40003f46070 */
[----:B------:R-:W-:Y:S01]  /*1fe20*/  PRMT R106, R164, 0x7610, R106 ;  /* 0x00007610a46a7816 */ /* 0x000fe2000000006a */
[----:B------:R-:W-:Y:S01]  /*1fe30*/  ST.E.U16 desc[UR4][R120.64+0x30], R113 ;  /* 0x0000307178007985 */ /* 0x000fe2000c101504 */
[----:B------:R-:W-:Y:S01]  /*1fe40*/  @!P3 PRMT R112, R142, 0x5410, RZ ;  /* 0x000054108e70b816 */ /* 0x000fe200000000ff */
[----:B------:R-:W-:Y:S01]  /*1fe50*/  IMAD.WIDE.U32 R142, R155, -0x2daee0ad, RZ ;  /* 0xd2511f539b8e7825 */ /* 0x000fe200078e00ff */
[----:B------:R-:W-:Y:S02]  /*1fe60*/  @!P4 PRMT R110, R106, 0x5410, RZ ;  /* 0x000054106a6ec816 */ /* 0x000fe400000000ff */
[C---:B------:R-:W-:Y:S01]  /*1fe70*/  ISETP.GE.U32.AND P3, PT, R200.reuse, R2, PT ;  /* 0x00000002c800720c */ /* 0x040fe20003f66070 */
[----:B------:R-:W-:Y:S01]  /*1fe80*/  IMAD.WIDE.U32 R106, R147, -0x2daee0ad, RZ ;  /* 0xd2511f53936a7825 */ /* 0x000fe200078e00ff */
[----:B------:R-:W-:Y:S01]  /*1fe90*/  LOP3.LUT R143, R143, R195, R152, 0x96, !PT ;  /* 0x000000c38f8f7212 */ /* 0x000fe200078e9698 */
[----:B------:R-:W-:Y:S01]  /*1fea0*/  ST.E.U16 desc[UR4][R120.64+0x32], R112 ;  /* 0x0000327078007985 */ /* 0x000fe2000c101504 */
[----:B------:R-:W-:Y:S02]  /*1feb0*/  SHF.R.U32.HI R2, RZ, 0x18, R126 ;  /* 0x00000018ff027819 */ /* 0x000fe4000001167e */
[----:B------:R-:W-:Y:S01]  /*1fec0*/  LOP3.LUT R107, R107, R175, R142, 0x96, !PT ;  /* 0x000000af6b6b7212 */ /* 0x000fe200078e968e */
[----:B------:R-:W-:Y:S01]  /*1fed0*/  IMAD.WIDE.U32 R142, R143, -0x326172a9, RZ ;  /* 0xcd9e8d578f8e7825 */ /* 0x000fe200078e00ff */
[----:B------:R-:W-:Y:S01]  /*1fee0*/  ISETP.GE.U32.AND P4, PT, R200, R2, PT ;  /* 0x00000002c800720c */ /* 0x000fe20003f86070 */
[----:B------:R1:W5:Y:S01]  /*1fef0*/  LDL.LU R175, [R1+0x1c8] ;  /* 0x0001c80001af7983 */ /* 0x0003620000300800 */
[----:B------:R-:W-:Y:S02]  /*1ff00*/  SHF.R.U32.HI R126, RZ, 0x10, R126 ;  /* 0x00000010ff7e7819 */ /* 0x000fe4000001167e */
[----:B------:R-:W-:Y:S01]  /*1ff10*/  LOP3.LUT R134, R143, R214, R134, 0x96, !PT ;  /* 0x000000d68f867212 */ /* 0x000fe200078e9686 */
[----:B------:R1:W3:Y:S01]  /*1ff20*/  LDL.S16 R155, [R1+0x84] ;  /* 0x00008400019b7983 */ /* 0x0002e20000100600 */
[----:B------:R-:W-:Y:S03]  /*1ff30*/  LOP3.LUT R126, R126, 0xff, RZ, 0xc0, !PT ;  /* 0x000000ff7e7e7812 */ /* 0x000fe600078ec0ff */
[----:B------:R1:W3:Y:S01]  /*1ff40*/  LDL.S16 R195, [R1+0x68] ;  /* 0x0000680001c37983 */ /* 0x0002e20000100600 */
[----:B------:R-:W-:Y:S03]  /*1ff50*/  IMAD.WIDE.U32 R134, R134, -0x2daee0ad, RZ ;  /* 0xd2511f5386867825 */ /* 0x000fe600078e00ff */
[----:B------:R1:W-:Y:S02]  /*1ff60*/  ST.E.U16 desc[UR4][R122.64+0x2e], R110 ;  /* 0x00002e6e7a007985 */ /* 0x0003e4000c101504 */
[----:B------:R-:W-:Y:S01]  /*1ff70*/  LOP3.LUT R2, R135, R183, R106, 0x96, !PT ;  /* 0x000000b787027212 */ /* 0x000fe200078e966a */
[----:B------:R-:W-:Y:S05]  /*1ff80*/  IMAD.WIDE.U32 R106, R107, -0x326172a9, RZ ;  /* 0xcd9e8d576b6a7825 */ /* 0x000fea00078e00ff */
[----:B------:R-:W-:Y:S02]  /*1ff90*/  LOP3.LUT R142, R107, R189, R142, 0x96, !PT ;  /* 0x000000bd6b8e7212 */ /* 0x000fe400078e968e */
[----:B------:R-:W-:Y:S03]  /*1ffa0*/  PRMT R107, R177, 0x7610, R107 ;  /* 0x00007610b16b7816 */ /* 0x000fe6000000006b */
[----:B------:R-:W-:Y:S05]  /*1ffb0*/  IMAD.WIDE.U32 R188, R142, -0x2daee0ad, RZ ;  /* 0xd2511f538ebc7825 */ /* 0x000fea00078e00ff */
[----:B----4-:R-:W-:Y:S01]  /*1ffc0*/  LOP3.LUT R164, R189, R182, R134, 0x96, !PT ;  /* 0x000000b6bda47212 */ /* 0x010fe200078e9686 */
[----:B------:R-:W-:Y:S01]  /*1ffd0*/  IMAD.WIDE.U32 R182, R2, -0x326172a9, RZ ;  /* 0xcd9e8d5702b67825 */ /* 0x000fe200078e00ff */
[----:B------:R-:W-:Y:S03]  /*1ffe0*/  PRMT R2, R101, 0x7632, R2 ;  /* 0x0000763265027816 */ /* 0x000fe60000000002 */
[----:B------:R-:W-:Y:S01]  /*1fff0*/  IMAD.WIDE.U32 R164, R164, -0x326172a9, RZ ;  /* 0xcd9e8d57a4a47825 */ /* 0x000fe200078e00ff */
[----:B------:R-:W-:Y:S02]  /*20000*/  LOP3.LUT R170, R183, R210, R106, 0x96, !PT ;  /* 0x000000d2b7aa7212 */ /* 0x000fe400078e966a */
[----:B-1----:R-:W-:Y:S01]  /*20010*/  PRMT R110, R192, 0x7610, R110 ;  /* 0x00007610c06e7816 */ /* 0x002fe2000000006e */
[----:B--2---:R-:W-:Y:S05]  /*20020*/  @!P6 HADD2 R208, -R108.H0_H0, -RZ.H0_H0 ;  /* 0xa00000ff6cd0e230 */ /* 0x004fea0000000900 */
[----:B------:R-:W-:Y:S01]  /*20030*/  PRMT R106, R208, 0x7610, R106 ;  /* 0x00007610d06a7816 */ /* 0x000fe2000000006a */
[----:B------:R-:W-:Y:S03]  /*20040*/  @!P6 STL.S16 [R1+0x88], R208 ;  /* 0x000088d00100e387 */ /* 0x000fe60000100600 */
[----:B------:R-:W-:Y:S01]  /*20050*/  @!P6 PRMT R108, R106, 0x5410, RZ ;  /* 0x000054106a6ce816 */ /* 0x000fe200000000ff */
[----:B------:R1:W2:Y:S01]  /*20060*/  LDL.S16 R153, [R1+0x64] ;  /* 0x0000640001997983 */ /* 0x0002a20000100600 */
[----:B------:R-:W-:Y:S01]  /*20070*/  ISETP.GE.U32.AND P6, PT, R200, R126, PT ;  /* 0x0000007ec800720c */ /* 0x000fe20003fc6070 */
[----:B---3--:R-:W-:Y:S01]  /*20080*/  @!P5 HADD2 R207, -R101.H0_H0, -RZ.H0_H0 ;  /* 0xa00000ff65cfd230 */ /* 0x008fe20000000900 */
[----:B------:R-:W-:Y:S01]  /*20090*/  LOP3.LUT R126, R165, R245, R182, 0x96, !PT ;  /* 0x000000f5a57e7212 */ /* 0x000fe200078e96b6 */
[----:B------:R3:W-:Y:S01]  /*200a0*/  ST.E.U16 desc[UR4][R122.64+0x30], R108 ;  /* 0x0000306c7a007985 */ /* 0x0007e2000c101504 */
[----:B------:R-:W-:Y:S02]  /*200b0*/  @!P1 HADD2 R149, -R2.H0_H0, -RZ.H0_H0 ;  /* 0xa00000ff02959230 */ /* 0x000fe40000000900 */
[----:B------:R-:W-:Y:S01]  /*200c0*/  PRMT R152, R207, 0x7610, R152 ;  /* 0x00007610cf987816 */ /* 0x000fe20000000098 */
[----:B------:R-:W-:Y:S01]  /*200d0*/  @!P5 STL.S16 [R1+0x80], R207 ;  /* 0x000080cf0100d387 */ /* 0x000fe20000100600 */
[C---:B------:R-:W-:Y:S02]  /*200e0*/  LOP3.LUT R106, R126.reuse, 0xff, RZ, 0xc0, !PT ;  /* 0x000000ff7e6a7812 */ /* 0x040fe400078ec0ff */
[----:B------:R-:W-:Y:S01]  /*200f0*/  PRMT R109, R149, 0x7610, R109 ;  /* 0x00007610956d7816 */ /* 0x000fe2000000006d */
[----:B------:R4:W-:Y:S01]  /*20100*/  @!P1 STL.S16 [R1+0x7c], R149 ;  /* 0x00007c9501009387 */ /* 0x0009e20000100600 */
[----:B---3--:R-:W-:Y:S04]  /*20110*/  LOP3.LUT R108, R126, 0xffff, RZ, 0xc0, !PT ;  /* 0x0000ffff7e6c7812 */ /* 0x008fe800078ec0ff */
[----:B------:R-:W-:Y:S01]  /*20120*/  SHF.R.U32.HI R108, RZ, 0x8, R108 ;  /* 0x00000008ff6c7819 */ /* 0x000fe2000001166c */
[----:B------:R-:W-:Y:S01]  /*20130*/  @!P2 HADD2 R155, -R107.H0_H0, -RZ.H0_H0 ;  /* 0xa00000ff6b9ba230 */ /* 0x000fe20000000900 */
[----:B----4-:R-:W-:Y:S02]  /*20140*/  PRMT R149, R101, 0x5410, R2 ;  /* 0x0000541065957816 */ /* 0x010fe40000000002 */
[----:B------:R-:W-:Y:S02]  /*20150*/  @!P5 PRMT R101, R152, 0x5410, RZ ;  /* 0x000054109865d816 */ /* 0x000fe400000000ff */
[----:B------:R-:W-:Y:S01]  /*20160*/  ISETP.GE.U32.AND P5, PT, R200, R106, PT ;  /* 0x0000006ac800720c */ /* 0x000fe20003fa6070 */
[----:B------:R1:W3:Y:S01]  /*20170*/  LDL.S16 R152, [R1+0x60] ;  /* 0x0000600001987983 */ /* 0x0002e20000100600 */
[----:B------:R-:W-:Y:S02]  /*20180*/  LOP3.LUT R106, R166, 0xff, RZ, 0xc0, !PT ;  /* 0x000000ffa66a7812 */ /* 0x000fe400078ec0ff */
[----:B------:R-:W-:Y:S01]  /*20190*/  @!P1 PRMT R2, R109, 0x5410, RZ ;  /* 0x000054106d029816 */ /* 0x000fe200000000ff */
[----:B------:R4:W-:Y:S01]  /*201a0*/  @!P2 STL.S16 [R1+0x84], R155 ;  /* 0x0000849b0100a387 */ /* 0x0009e20000100600 */
[----:B------:R-:W-:Y:S02]  /*201b0*/  ISETP.GE.U32.AND P1, PT, R200, R106, PT ;  /* 0x0000006ac800720c */ /* 0x000fe40003f26070 */
[----:B------:R-:W-:Y:S01]  /*201c0*/  LOP3.LUT R106, R166, 0xffff, RZ, 0xc0, !PT ;  /* 0x0000ffffa66a7812 */ /* 0x000fe200078ec0ff */
[----:B------:R1:W3:Y:S01]  /*201d0*/  LDL.S16 R207, [R1+0x5c] ;  /* 0x00005c0001cf7983 */ /* 0x0002e20000100600 */
[----:B------:R-:W-:Y:S02]  /*201e0*/  PRMT R159, R155, 0x7610, R159 ;  /* 0x000076109b9f7816 */ /* 0x000fe4000000009f */
[--C-:B------:R-:W-:Y:S01]  /*201f0*/  SHF.R.U32.HI R109, RZ, 0x8, R106.reuse ;  /* 0x00000008ff6d7819 */ /* 0x100fe2000001166a */
[----:B------:R-:W-:Y:S01]  /*20200*/  ST.E.U16 desc[UR4][R114.64+0x30], R101 ;  /* 0x0000306572007985 */ /* 0x000fe2000c101504 */
[----:B------:R-:W-:Y:S02]  /*20210*/  PRMT R106, R177, 0x7632, R106 ;  /* 0x00007632b16a7816 */ /* 0x000fe4000000006a */
[----:B------:R-:W-:Y:S01]  /*20220*/  LOP3.LUT R109, R109, 0xffff, RZ, 0xc0, !PT ;  /* 0x0000ffff6d6d7812 */ /* 0x000fe200078ec0ff */
[----:B------:R1:W-:Y:S01]  /*20230*/  ST.E.U16 desc[UR4][R114.64+0x32], R2 ;  /* 0x0000320272007985 */ /* 0x0003e2000c101504 */
[----:B------:R-:W-:Y:S01]  /*20240*/  LOP3.LUT R108, R108, 0xffff, RZ, 0xc0, !PT ;  /* 0x0000ffff6c6c7812 */ /* 0x000fe200078ec0ff */
[----:B------:R-:W-:Y:S05]  /*20250*/  @!P3 HADD2 R195, -R106.H0_H0, -RZ.H0_H0 ;  /* 0xa00000ff6ac3b230 */ /* 0x000fea0000000900 */
[----:B------:R-:W-:Y:S02]  /*20260*/  PRMT R194, R195, 0x7610, R194 ;  /* 0x00007610c3c27816 */ /* 0x000fe400000000c2 */
[----:B----4-:R-:W-:Y:S02]  /*20270*/  PRMT R155, R107, 0x5410, R106 ;  /* 0x000054106b9b7816 */ /* 0x010fe4000000006a */
[----:B------:R-:W-:Y:S02]  /*20280*/  @!P2 PRMT R107, R159, 0x5410, RZ ;  /* 0x000054109f6ba816 */ /* 0x000fe400000000ff */
[----:B------:R-:W-:Y:S01]  /*20290*/  @!P3 PRMT R106, R194, 0x5410, RZ ;  /* 0x00005410c26ab816 */ /* 0x000fe200000000ff */
[----:B------:R4:W4:Y:S01]  /*202a0*/  LDL.S16 R159, [R1+0x58] ;  /* 0x00005800019f7983 */ /* 0x0009220000100600 */
[C---:B------:R-:W-:Y:S02]  /*202b0*/  ISETP.GE.U32.AND P2, PT, R200.reuse, R109, PT ;  /* 0x0000006dc800720c */ /* 0x040fe40003f46070 */
[--C-:B------:R-:W-:Y:S01]  /*202c0*/  SHF.R.U32.HI R109, RZ, 0x10, R126.reuse ;  /* 0x00000010ff6d7819 */ /* 0x100fe2000001167e */
[----:B------:R-:W-:Y:S01]  /*202d0*/  @!P3 STL.S16 [R1+0x68], R195 ;  /* 0x000068c30100b387 */ /* 0x000fe20000100600 */
[----:B------:R-:W-:Y:S02]  /*202e0*/  SHF.R.U32.HI R126, RZ, 0x18, R126 ;  /* 0x00000018ff7e7819 */ /* 0x000fe4000001167e */
[----:B------:R-:W-:Y:S01]  /*202f0*/  LOP3.LUT R109, R109, 0xff, RZ, 0xc0, !PT ;  /* 0x000000ff6d6d7812 */ /* 0x000fe200078ec0ff */
[----:B------:R2:W4:Y:S01]  /*20300*/  LDL.S16 R194, [R1+0x54] ;  /* 0x0000540001c27983 */ /* 0x0005220000100600 */
[----:B-1----:R-:W-:Y:S02]  /*20310*/  SHF.R.U32.HI R2, RZ, 0x18, R166 ;  /* 0x00000018ff027819 */ /* 0x002fe400000116a6 */
[----:B------:R-:W-:Y:S01]  /*20320*/  ISETP.GE.U32.AND P3, PT, R200, R109, PT ;  /* 0x0000006dc800720c */ /* 0x000fe20003f66070 */
[----:B------:R-:W-:Y:S01]  /*20330*/  ST.E.U16 desc[UR4][R202.64+0x42], R106 ;  /* 0x0000426aca007985 */ /* 0x000fe2000c101504 */
[----:B------:R-:W-:Y:S03]  /*20340*/  PRMT R109, R192, 0x7632, R109 ;  /* 0x00007632c06d7816 */ /* 0x000fe6000000006d */
[----:B------:R1:W-:Y:S02]  /*20350*/  ST.E.U16 desc[UR4][R202.64+0x40], R107 ;  /* 0x0000406bca007985 */ /* 0x0003e4000c101504 */
[----:B-1----:R-:W-:Y:S01]  /*20360*/  PRMT R107, R156, 0x7632, R107 ;  /* 0x000076329c6b7816 */ /* 0x002fe2000000006b */
[----:B--2---:R-:W-:Y:S05]  /*20370*/  @!P6 HADD2 R153, -R110.H0_H0, -RZ.H0_H0 ;  /* 0xa00000ff6e99e230 */ /* 0x004fea0000000900 */
[----:B------:R-:W-:Y:S01]  /*20380*/  PRMT R171, R153, 0x7610, R171 ;  /* 0x0000761099ab7816 */ /* 0x000fe200000000ab */
[----:B------:R1:W-:Y:S04]  /*20390*/  @!P6 STL.S16 [R1+0x64], R153 ;  /* 0x000064990100e387 */ /* 0x0003e80000100600 */
[----:B------:R2:W2:Y:S01]  /*203a0*/  LDL.S16 R195, [R1+0x50] ;  /* 0x0000500001c37983 */ /* 0x0004a20000100600 */
[----:B-1----:R-:W-:Y:S02]  /*203b0*/  PRMT R153, R110, 0x5410, R109 ;  /* 0x000054106e997816 */ /* 0x002fe4000000006d */
[----:B------:R-:W-:Y:S02]  /*203c0*/  @!P6 PRMT R110, R171, 0x5410, RZ ;  /* 0x00005410ab6ee816 */ /* 0x000fe400000000ff */
[----:B------:R-:W-:Y:S02]  /*203d0*/  ISETP.GE.U32.AND P6, PT, R200, R108, PT ;  /* 0x0000006cc800720c */ /* 0x000fe40003fc6070 */
[----:B------:R-:W-:Y:S01]  /*203e0*/  PRMT R108, R187, 0x7610, R108 ;  /* 0x00007610bb6c7816 */ /* 0x000fe2000000006c */
[----:B------:R-:W-:Y:S01]  /*203f0*/  ST.E.U16 desc[UR4][R120.64+0x40], R110 ;  /* 0x0000406e78007985 */ /* 0x000fe2000c101504 */
[----:B---3--:R-:W-:Y:S05]  /*20400*/  @!P4 HADD2 R152, -R109.H0_H0, -RZ.H0_H0 ;  /* 0xa00000ff6d98c230 */ /* 0x008fea0000000900 */
[----:B------:R-:W-:Y:S01]  /*20410*/  PRMT R101, R152, 0x7610, R101 ;  /* 0x0000761098657816 */ /* 0x000fe20000000065 */
[----:B------:R1:W-:Y:S01]  /*20420*/  @!P4 STL.S16 [R1+0x60], R152 ;  /* 0x000060980100c387 */ /* 0x0003e20000100600 */
[----:B------:R-:W-:Y:S02]  /*20430*/  @!P5 HADD2 R207, -R108.H0_H0, -RZ.H0_H0 ;  /* 0xa00000ff6ccfd230 */ /* 0x000fe40000000900 */
[----:B------:R-:W-:Y:S01]  /*20440*/  @!P4 PRMT R109, R101, 0x5410, RZ ;  /* 0x00005410656dc816 */ /* 0x000fe200000000ff */
[----:B------:R3:W3:Y:S01]  /*20450*/  LDL.S16 R171, [R1+0x4c] ;  /* 0x00004c0001ab7983 */ /* 0x0006e20000100600 */
[----:B------:R-:W-:Y:S02]  /*20460*/  ISETP.GE.U32.AND P4, PT, R200, R126, PT ;  /* 0x0000007ec800720c */ /* 0x000fe40003f86070 */
[----:B------:R-:W-:Y:S01]  /*20470*/  PRMT R206, R207, 0x7610, R206 ;  /* 0x00007610cfce7816 */ /* 0x000fe200000000ce */
[----:B------:R4:W-:Y:S01]  /*20480*/  ST.E.U16 desc[UR4][R120.64+0x42], R109 ;  /* 0x0000426d78007985 */ /* 0x0009e2000c101504 */
[----:B------:R-:W-:Y:S04]  /*20490*/  SHF.R.U32.HI R101, RZ, 0x10, R166 ;  /* 0x00000010ff657819 */ /* 0x000fe800000116a6 */
[----:B------:R-:W-:Y:S01]  /*204a0*/  LOP3.LUT R101, R101, 0xff, RZ, 0xc0, !PT ;  /* 0x000000ff65657812 */ /* 0x000fe200078ec0ff */
[----:B-1----:R1:W3:Y:S01]  /*204b0*/  LDL.S16 R152, [R1+0x48] ;  /* 0x0000480001987983 */ /* 0x0022e20000100600 */
[----:B----4-:R-:W-:Y:S03]  /*204c0*/  @!P6 HADD2 R159, -R111.H0_H0, -RZ.H0_H0 ;  /* 0xa00000ff6f9fe230 */ /* 0x010fe60000000900 */
[----:B------:R-:W-:Y:S02]  /*204d0*/  @!P5 STL.S16 [R1+0x5c], R207 ;  /* 0x00005ccf0100d387 */ /* 0x000fe40000100600 */
[----:B------:R-:W-:Y:S02]  /*204e0*/  PRMT R158, R159, 0x7610, R158 ;  /* 0x000076109f9e7816 */ /* 0x000fe4000000009e */
[----:B------:R4:W-:Y:S01]  /*204f0*/  @!P6 STL.S16 [R1+0x58], R159 ;  /* 0x0000589f0100e387 */ /* 0x0009e20000100600 */
[----:B------:R-:W-:Y:S01]  /*20500*/  LOP3.LUT R109, R164, 0xffff, RZ, 0xc0, !PT ;  /* 0x0000ffffa46d7812 */ /* 0x000fe200078ec0ff */
[----:B------:R-:W-:Y:S05]  /*20510*/  @!P3 HADD2 R194, -R100.H0_H0, -RZ.H0_H0 ;  /* 0xa00000ff64c2b230 */ /* 0x000fea0000000900 */
[----:B------:R-:W-:Y:S01]  /*20520*/  PRMT R106, R194, 0x7610, R106 ;  /* 0x00007610c26a7816 */ /* 0x000fe2000000006a */
[----:B------:R1:W-:Y:S01]  /*20530*/  @!P3 STL.S16 [R1+0x54], R194 ;  /* 0x000054c20100b387 */ /* 0x0003e20000100600 */
[----:B----4-:R-:W-:Y:S02]  /*20540*/  PRMT R159, R108, 0x5410, R111 ;  /* 0x000054106c9f7816 */ /* 0x010fe4000000006f */
[----:B------:R-:W-:Y:S02]  /*20550*/  @!P5 PRMT R108, R206, 0x5410, RZ ;  /* 0x00005410ce6cd816 */ /* 0x000fe400000000ff */
[----:B------:R-:W-:Y:S02]  /*20560*/  ISETP.GE.U32.AND P5, PT, R200, R2, PT ;  /* 0x00000002c800720c */ /* 0x000fe40003fa6070 */
[----:B------:R-:W-:Y:S01]  /*20570*/  PRMT R2, R100, 0x7632, R2 ;  /* 0x0000763264027816 */ /* 0x000fe20000000002 */
[----:B------:R4:W-:Y:S01]  /*20580*/  ST.E.U16 desc[UR4][R122.64+0x3e], R108 ;  /* 0x00003e6c7a007985 */ /* 0x0009e2000c101504 */
[----:B------:R-:W-:Y:S02]  /*20590*/  @!P6 PRMT R111, R158, 0x5410, RZ ;  /* 0x000054109e6fe816 */ /* 0x000fe400000000ff */
[----:B------:R-:W-:Y:S01]  /*205a0*/  ISETP.GE.U32.AND P6, PT, R200, R101, PT ;  /* 0x00000065c800720c */ /* 0x000fe20003fc6070 */
[----:B-1----:R1:W3:Y:S01]  /*205b0*/  LDL.S16 R194, [R1+0x44] ;  /* 0x0000440001c27983 */ /* 0x0022e20000100600 */
[----:B------:R-:W-:Y:S02]  /*205c0*/  LOP3.LUT R101, R164, 0xff, RZ, 0xc0, !PT ;  /* 0x000000ffa4657812 */ /* 0x000fe400078ec0ff */
[----:B------:R-:W-:Y:S01]  /*205d0*/  PRMT R158, R100, 0x5410, R2 ;  /* 0x00005410649e7816 */ /* 0x000fe20000000002 */
[----:B------:R-:W-:Y:S01]  /*205e0*/  ST.E.U16 desc[UR4][R122.64+0x40], R111 ;  /* 0x0000406f7a007985 */ /* 0x000fe2000c101504 */
[----:B------:R-:W-:Y:S02]  /*205f0*/  @!P3 PRMT R100, R106, 0x5410, RZ ;  /* 0x000054106a64b816 */ /* 0x000fe400000000ff */
[----:B------:R-:W-:Y:S02]  /*20600*/  ISETP.GE.U32.AND P3, PT, R200, R101, PT ;  /* 0x00000065c800720c */ /* 0x000fe40003f66070 */
[--C-:B------:R-:W-:Y:S01]  /*20610*/  SHF.R.U32.HI R101, RZ, 0x10, R164.reuse ;  /* 0x00000010ff657819 */ /* 0x100fe200000116a4 */
[----:B------:R-:W-:Y:S03]  /*20620*/  ST.E.U16 desc[UR4][R114.64+0x40], R100 ;  /* 0x0000406472007985 */ /* 0x000fe6000c101504 */
[----:B------:R-:W-:Y:S02]  /*20630*/  LOP3.LUT R106, R101, 0xff, RZ, 0xc0, !PT ;  /* 0x000000ff656a7812 */ /* 0x000fe400078ec0ff */
[----:B------:R-:W-:Y:S02]  /*20640*/  PRMT R101, R156, 0x7610, R101 ;  /* 0x000076109c657816 */ /* 0x000fe40000000065 */
[----:B----4-:R-:W-:Y:S01]  /*20650*/  SHF.R.U32.HI R108, RZ, 0x18, R164 ;  /* 0x00000018ff6c7819 */ /* 0x010fe200000116a4 */
[----:B--2---:R-:W-:Y:S05]  /*20660*/  @!P4 HADD2 R195, -R2.H0_H0, -RZ.H0_H0 ;  /* 0xa00000ff02c3c230 */ /* 0x004fea0000000900 */
[----:B------:R-:W-:Y:S01]  /*20670*/  PRMT R177, R195, 0x7610, R177 ;  /* 0x00007610c3b17816 */ /* 0x000fe200000000b1 */
[----:B------:R2:W-:Y:S03]  /*20680*/  @!P4 STL.S16 [R1+0x50], R195 ;  /* 0x000050c30100c387 */ /* 0x0005e60000100600 */
[----:B------:R-:W-:Y:S01]  /*20690*/  @!P4 PRMT R2, R177, 0x5410, RZ ;  /* 0x00005410b102c816 */ /* 0x000fe200000000ff */
[----:B------:R1:W4:Y:S01]  /*206a0*/  LDL.S16 R206, [R1+0x40] ;  /* 0x0000400001ce7983 */ /* 0x0003220000100600 */
[----:B------:R-:W-:Y:S01]  /*206b0*/  ISETP.GE.U32.AND P4, PT, R200, R106, PT ;  /* 0x0000006ac800720c */ /* 0x000fe20003f86070 */
[----:B------:R-:W-:Y:S01]  /*206c0*/  IMAD.WIDE.U32 R176, R176, -0x2daee0ad, RZ ;  /* 0xd2511f53b0b07825 */ /* 0x000fe200078e00ff */
[--C-:B------:R-:W-:Y:S01]  /*206d0*/  SHF.R.U32.HI R106, RZ, 0x8, R109.reuse ;  /* 0x00000008ff6a7819 */ /* 0x100fe2000001166d */
[----:B------:R-:W-:Y:S03]  /*206e0*/  ST.E.U16 desc[UR4][R114.64+0x42], R2 ;  /* 0x0000420272007985 */ /* 0x000fe6000c101504 */
[----:B------:R-:W-:Y:S01]  /*206f0*/  LOP3.LUT R106, R106, 0xffff, RZ, 0xc0, !PT ;  /* 0x0000ffff6a6a7812 */ /* 0x000fe200078ec0ff */
[----:B--2---:R1:W2:Y:S01]  /*20700*/  LDL.S16 R195, [R1+0x3c] ;  /* 0x00003c0001c37983 */ /* 0x0042a20000100600 */
[----:B---3--:R-:W-:Y:S05]  /*20710*/  @!P1 HADD2 R171, -R101.H0_H0, -RZ.H0_H0 ;  /* 0xa00000ff65ab9230 */ /* 0x008fea0000000900 */
[----:B------:R-:W-:Y:S01]  /*20720*/  PRMT R156, R171, 0x7610, R156 ;  /* 0x00007610ab9c7816 */ /* 0x000fe2000000009c */
[----:B------:R3:W-:Y:S01]  /*20730*/  @!P1 STL.S16 [R1+0x4c], R171 ;  /* 0x00004cab01009387 */ /* 0x0007e20000100600 */
[----:B------:R-:W-:Y:S05]  /*20740*/  @!P2 HADD2 R152, -R107.H0_H0, -RZ.H0_H0 ;  /* 0xa00000ff6b98a230 */ /* 0x000fea0000000900 */
[----:B------:R-:W-:Y:S01]  /*20750*/  PRMT R109, R152, 0x7610, R109 ;  /* 0x00007610986d7816 */ /* 0x000fe2000000006d */
[----:B------:R1:W-:Y:S04]  /*20760*/  @!P2 STL.S16 [R1+0x48], R152 ;  /* 0x000048980100a387 */ /* 0x0003e80000100600 */
[----:B---3--:R3:W3:Y:S01]  /*20770*/  LDL.S16 R171, [R1+0x38] ;  /* 0x0000380001ab7983 */ /* 0x0086e20000100600 */
[----:B-1----:R-:W-:Y:S02]  /*20780*/  PRMT R152, R101, 0x5410, R107 ;  /* 0x0000541065987816 */ /* 0x002fe4000000006b */
[----:B------:R-:W-:Y:S02]  /*20790*/  @!P1 PRMT R101, R156, 0x5410, RZ ;  /* 0x000054109c659816 */ /* 0x000fe400000000ff */
[C---:B------:R-:W-:Y:S02]  /*207a0*/  ISETP.GE.U32.AND P1, PT, R200.reuse, R106, PT ;  /* 0x0000006ac800720c */ /* 0x040fe40003f26070 */
[----:B------:R-:W-:Y:S01]  /*207b0*/  PRMT R106, R157, 0x7610, R106 ;  /* 0x000076109d6a7816 */ /* 0x000fe2000000006a */
[----:B------:R1:W-:Y:S01]  /*207c0*/  ST.E.U16 desc[UR4][R202.64+0x50], R101 ;  /* 0x00005065ca007985 */ /* 0x0003e2000c101504 */
[----:B------:R-:W-:Y:S02]  /*207d0*/  @!P2 PRMT R107, R109, 0x5410, RZ ;  /* 0x000054106d6ba816 */ /* 0x000fe400000000ff */
[----:B------:R-:W-:Y:S02]  /*207e0*/  ISETP.GE.U32.AND P2, PT, R200, R108, PT ;  /* 0x0000006cc800720c */ /* 0x000fe40003f46070 */
[----:B------:R-:W-:Y:S01]  /*207f0*/  PRMT R108, R157, 0x7632, R108 ;  /* 0x000076329d6c7816 */ /* 0x000fe2000000006c */
[----:B------:R1:W-:Y:S01]  /*20800*/  ST.E.U16 desc[UR4][R202.64+0x52], R107 ;  /* 0x0000526bca007985 */ /* 0x0003e2000c101504 */
[----:B------:R-:W-:Y:S01]  /*20810*/  LOP3.LUT R109, R177, R246, R190, 0x96, !PT ;  /* 0x000000f6b16d7212 */ /* 0x000fe200078e96be */
[----:B------:R-:W-:Y:S01]  /*20820*/  @!P6 HADD2 R194, -R106.H0_H0, -RZ.H0_H0 ;  /* 0xa00000ff6ac2e230 */ /* 0x000fe20000000900 */
[----:B------:R-:W-:Y:S02]  /*20830*/  PRMT R156, R106, 0x5410, R108 ;  /* 0x000054106a9c7816 */ /* 0x000fe4000000006c */
[C---:B------:R-:W-:Y:S02]  /*20840*/  LOP3.LUT R2, R109.reuse, 0xffff, RZ, 0xc0, !PT ;  /* 0x0000ffff6d027812 */ /* 0x040fe400078ec0ff */
[----:B------:R-:W-:Y:S01]  /*20850*/  PRMT R154, R194, 0x7610, R154 ;  /* 0x00007610c29a7816 */ /* 0x000fe2000000009a */
[----:B------:R1:W-:Y:S01]  /*20860*/  @!P6 STL.S16 [R1+0x44], R194 ;  /* 0x000044c20100e387 */ /* 0x0003e20000100600 */
[----:B------:R-:W-:Y:S02]  /*20870*/  LOP3.LUT R100, R109, 0xff, RZ, 0xc0, !PT ;  /* 0x000000ff6d647812 */ /* 0x000fe400078ec0ff */
[----:B------:R-:W-:Y:S02]  /*20880*/  @!P6 PRMT R106, R154, 0x5410, RZ ;  /* 0x000054109a6ae816 */ /* 0x000fe400000000ff */
[----:B------:R-:W-:Y:S01]  /*20890*/  SHF.R.U32.HI R2, RZ, 0x8, R2 ;  /* 0x00000008ff027819 */ /* 0x000fe20000011602 */
[----:B------:R2:W3:Y:S01]  /*208a0*/  LDL.S16 R154, [R1+0x2c] ;  /* 0x00002c00019a7983 */ /* 0x0004e20000100600 */
[----:B------:R-:W-:Y:S02]  /*208b0*/  ISETP.GE.U32.AND P6, PT, R200, R100, PT ;  /* 0x00000064c800720c */ /* 0x000fe40003fc6070 */
[----:B------:R-:W-:Y:S01]  /*208c0*/  LOP3.LUT R100, R2, 0xffff, RZ, 0xc0, !PT ;  /* 0x0000ffff02647812 */ /* 0x000fe200078ec0ff */
[----:B------:R-:W-:Y:S01]  /*208d0*/  ST.E.U16 desc[UR4][R120.64+0x50], R106 ;  /* 0x0000506a78007985 */ /* 0x000fe2000c101504 */
[----:B------:R-:W-:Y:S02]  /*208e0*/  PRMT R2, R3, 0x7632, R2 ;  /* 0x0000763203027816 */ /* 0x000fe40000000002 */
[----:B-1----:R-:W-:Y:S02]  /*208f0*/  PRMT R101, R193, 0x7610, R101 ;  /* 0x00007610c1657816 */ /* 0x002fe40000000065 */
[----:B------:R-:W-:Y:S02]  /*20900*/  PRMT R157, R3, 0x5410, R2 ;  /* 0x00005410039d7816 */ /* 0x000fe40000000002 */
[----:B------:R-:W-:Y:S01]  /*20910*/  PRMT R107, R161, 0x7610, R107 ;  /* 0x00007610a16b7816 */ /* 0x000fe2000000006b */
[----:B------:R1:W3:Y:S01]  /*20920*/  LDL.S16 R194, [R1+0x30] ;  /* 0x0000300001c27983 */ /* 0x0002e20000100600 */
[----:B----4-:R-:W-:Y:S05]  /*20930*/  @!P5 HADD2 R206, -R108.H0_H0, -RZ.H0_H0 ;  /* 0xa00000ff6cced230 */ /* 0x010fea0000000900 */
[----:B------:R-:W-:Y:S01]  /*20940*/  PRMT R142, R206, 0x7610, R142 ;  /* 0x00007610ce8e7816 */ /* 0x000fe2000000008e */
[----:B------:R-:W-:Y:S03]  /*20950*/  @!P5 STL.S16 [R1+0x40], R206 ;  /* 0x000040ce0100d387 */ /* 0x000fe60000100600 */
[----:B------:R-:W-:Y:S02]  /*20960*/  @!P5 PRMT R108, R142, 0x5410, RZ ;  /* 0x000054108e6cd816 */ /* 0x000fe400000000ff */
[C---:B------:R-:W-:Y:S02]  /*20970*/  ISETP.GE.U32.AND P5, PT, R200.reuse, R100, PT ;  /* 0x00000064c800720c */ /* 0x040fe40003fa6070 */
[--C-:B------:R-:W-:Y:S01]  /*20980*/  SHF.R.U32.HI R100, RZ, 0x18, R109.reuse ;  /* 0x00000018ff647819 */ /* 0x100fe2000001166d */
[----:B------:R-:W-:Y:S01]  /*20990*/  ST.E.U16 desc[UR4][R120.64+0x52], R108 ;  /* 0x0000526c78007985 */ /* 0x000fe2000c101504 */
[----:B------:R-:W-:Y:S04]  /*209a0*/  SHF.R.U32.HI R109, RZ, 0x10, R109 ;  /* 0x00000010ff6d7819 */ /* 0x000fe8000001166d */
[----:B------:R-:W-:Y:S01]  /*209b0*/  LOP3.LUT R109, R109, 0xff, RZ, 0xc0, !PT ;  /* 0x000000ff6d6d7812 */ /* 0x000fe200078ec0ff */
[----:B--2---:R-:W-:Y:S05]  /*209c0*/  @!P3 HADD2 R195, -R3.H0_H0, -RZ.H0_H0 ;  /* 0xa00000ff03c3b230 */ /* 0x004fea0000000900 */
[----:B------:R-:W-:Y:S01]  /*209d0*/  PRMT R127, R195, 0x7610, R127 ;  /* 0x00007610c37f7816 */ /* 0x000fe2000000007f */
[----:B------:R-:W-:Y:S03]  /*209e0*/  @!P3 STL.S16 [R1+0x3c], R195 ;  /* 0x00003cc30100b387 */ /* 0x000fe60000100600 */
[----:B------:R-:W-:Y:S01]  /*209f0*/  @!P3 PRMT R3, R127, 0x5410, RZ ;  /* 0x000054107f03b816 */ /* 0x000fe200000000ff */
[----:B------:R1:W2:Y:S01]  /*20a00*/  LDL.S16 R142, [R1+0x34] ;  /* 0x00003400018e7983 */ /* 0x0002a20000100600 */
[----:B------:R-:W-:Y:S02]  /*20a10*/  ISETP.GE.U32.AND P3, PT, R200, R100, PT ;  /* 0x00000064c800720c */ /* 0x000fe40003f66070 */
[----:B------:R-:W-:Y:S01]  /*20a20*/  PRMT R100, R193, 0x7632, R100 ;  /* 0x00007632c1647816 */ /* 0x000fe20000000064 */
[----:B------:R1:W4:Y:S04]  /*20a30*/  LDL.S16 R127, [R1+0x28] ;  /* 0x00002800017f7983 */ /* 0x0003280000100600 */
[----:B------:R1:W-:Y:S01]  /*20a40*/  ST.E.U16 desc[UR4][R122.64+0x4e], R3 ;  /* 0x00004e037a007985 */ /* 0x0003e2000c101504 */
[----:B---3--:R-:W-:Y:S01]  /*20a50*/  @!P1 HADD2 R171, -R2.H0_H0, -RZ.H0_H0 ;  /* 0xa00000ff02ab9230 */ /* 0x008fe20000000900 */
[----:B-1----:R-:W-:Y:S04]  /*20a60*/  LOP3.LUT R3, R176, 0xff, RZ, 0xc0, !PT ;  /* 0x000000ffb0037812 */ /* 0x002fe800078ec0ff */
[----:B------:R-:W-:Y:S01]  /*20a70*/  PRMT R110, R171, 0x7610, R110 ;  /* 0x00007610ab6e7816 */ /* 0x000fe2000000006e */
[----:B------:R1:W-:Y:S03]  /*20a80*/  @!P1 STL.S16 [R1+0x38], R171 ;  /* 0x000038ab01009387 */ /* 0x0003e60000100600 */
[----:B------:R-:W-:Y:S02]  /*20a90*/  @!P1 PRMT R2, R110, 0x5410, RZ ;  /* 0x000054106e029816 */ /* 0x000fe400000000ff */
[----:B------:R-:W-:Y:S01]  /*20aa0*/  ISETP.GE.U32.AND P1, PT, R200, R109, PT ;  /* 0x0000006dc800720c */ /* 0x000fe20003f26070 */
[----:B------:R3:W3:Y:S04]  /*20ab0*/  LDL.S16 R110, [R1+0x24] ;  /* 0x00002400016e7983 */ /* 0x0006e80000100600 */
[----:B------:R1:W-:Y:S02]  /*20ac0*/  ST.E.U16 desc[UR4][R122.64+0x50], R2 ;  /* 0x000050027a007985 */ /* 0x0003e4000c101504 */
[----:B-1----:R-:W-:Y:S05]  /*20ad0*/  IMAD.WIDE.U32 R170, R170, -0x2daee0ad, RZ ;  /* 0xd2511f53aaaa7825 */ /* 0x002fea00078e00ff */
[----:B------:R-:W-:Y:S04]  /*20ae0*/  LOP3.LUT R109, R171, R246, R188, 0x96, !PT ;  /* 0x000000f6ab6d7212 */ /* 0x000fe800078e96bc */
[----:B------:R-:W-:Y:S02]  /*20af0*/  LOP3.LUT R106, R109, 0xff, RZ, 0xc0, !PT ;  /* 0x000000ff6d6a7812 */ /* 0x000fe400078ec0ff */
[----:B------:R-:W-:Y:S04]  /*20b00*/  LOP3.LUT R2, R176, 0xffff, RZ, 0xc0, !PT ;  /* 0x0000ffffb0027812 */ /* 0x000fe800078ec0ff */
[----:B------:R-:W-:Y:S01]  /*20b10*/  SHF.R.U32.HI R2, RZ, 0x8, R2 ;  /* 0x00000008ff027819 */ /* 0x000fe20000011602 */
[----:B------:R-:W-:Y:S03]  /*20b20*/  @!P2 HADD2 R154, -R100.H0_H0, -RZ.H0_H0 ;  /* 0xa00000ff649aa230 */ /* 0x000fe60000000900 */
[----:B------:R-:W-:Y:S02]  /*20b30*/  LOP3.LUT R2, R2, 0xffff, RZ, 0xc0, !PT ;  /* 0x0000ffff02027812 */ /* 0x000fe400078ec0ff */
[----:B------:R-:W-:Y:S01]  /*20b40*/  PRMT R162, R154, 0x7610, R162 ;  /* 0x000076109aa27816 */ /* 0x000fe200000000a2 */
[----:B------:R-:W-:Y:S05]  /*20b50*/  @!P4 HADD2 R194, -R101.H0_H0, -RZ.H0_H0 ;  /* 0xa00000ff65c2c230 */ /* 0x000fea0000000900 */
[----:B------:R-:W-:Y:S01]  /*20b60*/  @!P4 STL.S16 [R1+0x30], R194 ;  /* 0x000030c20100c387 */ /* 0x000fe20000100600 */
[----:B------:R-:W-:Y:S03]  /*20b70*/  PRMT R192, R194, 0x7610, R192 ;  /* 0x00007610c2c07816 */ /* 0x000fe600000000c0 */
[----:B------:R1:W-:Y:S04]  /*20b80*/  @!P2 STL.S16 [R1+0x2c], R154 ;  /* 0x00002c9a0100a387 */ /* 0x0003e80000100600 */
[----:B------:R2:W3:Y:S01]  /*20b90*/  LDL.S16 R193, [R1+0x1c] ;  /* 0x00001c0001c17983 */ /* 0x0004e20000100600 */
[----:B-1----:R-:W-:Y:S02]  /*20ba0*/  PRMT R154, R101, 0x5410, R100 ;  /* 0x00005410659a7816 */ /* 0x002fe40000000064 */
[----:B------:R-:W-:Y:S02]  /*20bb0*/  @!P4 PRMT R101, R192, 0x5410, RZ ;  /* 0x00005410c065c816 */ /* 0x000fe400000000ff */
[----:B------:R1:W3:Y:S01]  /*20bc0*/  LDL.S16 R192, [R1+0x20] ;  /* 0x0000200001c07983 */ /* 0x0002e20000100600 */
[----:B------:R-:W-:Y:S02]  /*20bd0*/  ISETP.GE.U32.AND P4, PT, R200, R106, PT ;  /* 0x0000006ac800720c */ /* 0x000fe40003f86070 */
[----:B------:R-:W-:Y:S01]  /*20be0*/  PRMT R106, R161, 0x7632, R106 ;  /* 0x00007632a16a7816 */ /* 0x000fe2000000006a */
[----:B------:R-:W-:Y:S01]  /*20bf0*/  ST.E.U16 desc[UR4][R114.64+0x50], R101 ;  /* 0x0000506572007985 */ /* 0x000fe2000c101504 */
[----:B------:R-:W-:Y:S02]  /*20c00*/  @!P2 PRMT R100, R162, 0x5410, RZ ;  /* 0x00005410a264a816 */ /* 0x000fe400000000ff */
[----:B------:R-:W-:Y:S02]  /*20c10*/  ISETP.GE.U32.AND P2, PT, R200, R3, PT ;  /* 0x00000003c800720c */ /* 0x000fe40003f46070 */
[----:B------:R-:W-:Y:S01]  /*20c20*/  PRMT R3, R168, 0x7610, R3 ;  /* 0x00007610a8037816 */ /* 0x000fe20000000003 */
[----:B------:R-:W-:Y:S01]  /*20c30*/  ST.E.U16 desc[UR4][R114.64+0x52], R100 ;  /* 0x0000526472007985 */ /* 0x000fe2000c101504 */
[----:B------:R-:W-:Y:S01]  /*20c40*/  PRMT R162, R107, 0x5410, R106 ;  /* 0x000054106ba27816 */ /* 0x000fe2000000006a */
[----:B--2---:R-:W-:Y:S02]  /*20c50*/  @!P6 HADD2 R142, -R107.H0_H0, -RZ.H0_H0 ;  /* 0xa00000ff6b8ee230 */ /* 0x004fe40000000900 */
[----:B----4-:R-:W-:Y:S03]  /*20c60*/  @!P5 HADD2 R127, -R106.H0_H0, -RZ.H0_H0 ;  /* 0xa00000ff6a7fd230 */ /* 0x010fe60000000900 */
[----:B------:R2:W-:Y:S01]  /*20c70*/  @!P6 STL.S16 [R1+0x34], R142 ;  /* 0x0000348e0100e387 */ /* 0x0005e20000100600 */
[----:B------:R-:W-:Y:S02]  /*20c80*/  PRMT R135, R142, 0x7610, R135 ;  /* 0x000076108e877816 */ /* 0x000fe40000000087 */
[----:B------:R-:W-:Y:S02]  /*20c90*/  PRMT R126, R127, 0x7610, R126 ;  /* 0x000076107f7e7816 */ /* 0x000fe4000000007e */
[----:B------:R-:W-:Y:S02]  /*20ca0*/  @!P6 PRMT R107, R135, 0x5410, RZ ;  /* 0x00005410876be816 */ /* 0x000fe400000000ff */
[----:B------:R-:W-:Y:S02]  /*20cb0*/  @!P5 PRMT R106, R126, 0x5410, RZ ;  /* 0x000054107e6ad816 */ /* 0x000fe400000000ff */
[----:B------:R-:W-:Y:S01]  /*20cc0*/  ISETP.GE.U32.AND P6, PT, R200, R2, PT ;  /* 0x00000002c800720c */ /* 0x000fe20003fc6070 */
[----:B------:R4:W-:Y:S01]  /*20cd0*/  ST.E.U16 desc[UR4][R202.64+0x60], R107 ;  /* 0x0000606bca007985 */ /* 0x0009e2000c101504 */
[--C-:B------:R-:W-:Y:S03]  /*20ce0*/  SHF.R.U32.HI R2, RZ, 0x10, R109.reuse ;  /* 0x00000010ff027819 */ /* 0x100fe6000001166d */
[----:B------:R-:W-:Y:S01]  /*20cf0*/  ST.E.U16 desc[UR4][R202.64+0x62], R106 ;  /* 0x0000626aca007985 */ /* 0x000fe2000c101504 */
[----:B------:R-:W-:Y:S03]  /*20d00*/  LOP3.LUT R2, R2, 0xff, RZ, 0xc0, !PT ;  /* 0x000000ff02027812 */ /* 0x000fe600078ec0ff */
[----:B--2---:R1:W2:Y:S04]  /*20d10*/  LDL.S16 R142, [R1+0x18] ;  /* 0x00001800018e7983 */ /* 0x0042a80000100600 */
[----:B------:R1:W-:Y:S01]  /*20d20*/  @!P5 STL.S16 [R1+0x28], R127 ;  /* 0x0000287f0100d387 */ /* 0x0003e20000100600 */
[----:B------:R-:W-:Y:S02]  /*20d30*/  ISETP.GE.U32.AND P5, PT, R200, R2, PT ;  /* 0x00000002c800720c */ /* 0x000fe40003fa6070 */
[----:B------:R-:W-:Y:S01]  /*20d40*/  LOP3.LUT R2, R109, 0xffff, RZ, 0xc0, !PT ;  /* 0x0000ffff6d027812 */ /* 0x000fe200078ec0ff */
[----:B------:R1:W2:Y:S01]  /*20d50*/  LDL.S16 R135, [R1+0x10] ;  /* 0x0000100001877983 */ /* 0x0002a20000100600 */
[----:B------:R-:W-:Y:S02]  /*20d60*/  SHF.R.U32.HI R109, RZ, 0x18, R109 ;  /* 0x00000018ff6d7819 */ /* 0x000fe4000001166d */
[--C-:B------:R-:W-:Y:S02]  /*20d70*/  SHF.R.U32.HI R100, RZ, 0x8, R2.reuse ;  /* 0x00000008ff647819 */ /* 0x100fe40000011602 */
[----:B------:R-:W-:Y:S01]  /*20d80*/  PRMT R2, R168, 0x7632, R2 ;  /* 0x00007632a8027816 */ /* 0x000fe20000000002 */
[----:B---3--:R-:W-:Y:S01]  /*20d90*/  @!P1 HADD2 R110, -R3.H0_H0, -RZ.H0_H0 ;  /* 0xa00000ff036e9230 */ /* 0x008fe20000000900 */
[----:B------:R-:W-:Y:S02]  /*20da0*/  LOP3.LUT R100, R100, 0xffff, RZ, 0xc0, !PT ;  /* 0x0000ffff64647812 */ /* 0x000fe400078ec0ff */
[----:B------:R-:W-:Y:S02]  /*20db0*/  PRMT R161, R3, 0x5410, R2 ;  /* 0x0000541003a17816 */ /* 0x000fe40000000002 */
[----:B------:R3:W-:Y:S01]  /*20dc0*/  @!P1 STL.S16 [R1+0x24], R110 ;  /* 0x0000246e01009387 */ /* 0x0007e20000100600 */
[----:B------:R-:W-:Y:S02]  /*20dd0*/  PRMT R101, R110, 0x7610, R101 ;  /* 0x000076106e657816 */ /* 0x000fe40000000065 */
[----:B----4-:R-:W-:Y:S01]  /*20de0*/  PRMT R107, R163, 0x7632, R107 ;  /* 0x00007632a36b7816 */ /* 0x010fe2000000006b */
[----:B------:R4:W4:Y:S01]  /*20df0*/  LDL.S16 R126, [R1+0x14] ;  /* 0x00001400017e7983 */ /* 0x0009220000100600 */
[----:B------:R-:W-:Y:S02]  /*20e00*/  @!P1 PRMT R3, R101, 0x5410, RZ ;  /* 0x0000541065039816 */ /* 0x000fe400000000ff */
[----:B------:R-:W-:Y:S02]  /*20e10*/  ISETP.GE.U32.AND P1, PT, R200, R100, PT ;  /* 0x00000064c800720c */ /* 0x000fe40003f26070 */
[C---:B------:R-:W-:Y:S01]  /*20e20*/  PRMT R100, R0.reuse, 0x7632, R100 ;  /* 0x0000763200647816 */ /* 0x040fe20000000064 */
[----:B-1----:R1:W4:Y:S01]  /*20e30*/  LDL.S16 R127, [R1+0x8] ;  /* 0x00000800017f7983 */ /* 0x0023220000100600 */
[----:B------:R-:W-:Y:S02]  /*20e40*/  SHF.R.U32.HI R101, RZ, 0x18, R176 ;  /* 0x00000018ff657819 */ /* 0x000fe400000116b0 */
[----:B------:R-:W-:Y:S01]  /*20e50*/  PRMT R168, R0, 0x5410, R100 ;  /* 0x0000541000a87816 */ /* 0x000fe20000000064 */
[----:B------:R1:W-:Y:S04]  /*20e60*/  ST.E.U16 desc[UR4][R120.64+0x60], R3 ;  /* 0x0000600378007985 */ /* 0x0003e8000c101504 */
[----:B---3--:R3:W3:Y:S01]  /*20e70*/  LDL.S16 R110, [R1+0xc] ;  /* 0x00000c00016e7983 */ /* 0x0086e20000100600 */
[----:B-1----:R-:W-:Y:S01]  /*20e80*/  PRMT R3, R163, 0x7610, R3 ;  /* 0x00007610a3037816 */ /* 0x002fe20000000003 */
[----:B------:R-:W-:Y:S05]  /*20e90*/  @!P3 HADD2 R193, -R2.H0_H0, -RZ.H0_H0 ;  /* 0xa00000ff02c1b230 */ /* 0x000fea0000000900 */
[----:B------:R-:W-:Y:S01]  /*20ea0*/  PRMT R147, R193, 0x7610, R147 ;  /* 0x00007610c1937816 */ /* 0x000fe20000000093 */
[----:B------:R-:W-:Y:S03]  /*20eb0*/  @!P3 STL.S16 [R1+0x1c], R193 ;  /* 0x00001cc10100b387 */ /* 0x000fe60000100600 */
[----:B------:R-:W-:Y:S02]  /*20ec0*/  @!P3 PRMT R2, R147, 0x5410, RZ ;  /* 0x000054109302b816 */ /* 0x000fe400000000ff */
[----:B------:R-:W-:Y:S03]  /*20ed0*/  ISETP.GE.U32.AND P3, PT, R200, R101, PT ;  /* 0x00000065c800720c */ /* 0x000fe60003f66070 */
[----:B------:R1:W-:Y:S01]  /*20ee0*/  ST.E.U16 desc[UR4][R120.64+0x62], R2 ;  /* 0x0000620278007985 */ /* 0x0003e2000c101504 */
[----:B------:R-:W-:Y:S05]  /*20ef0*/  @!P4 HADD2 R192, -R0.H0_H0, -RZ.H0_H0 ;  /* 0xa00000ff00c0c230 */ /* 0x000fea0000000900 */
[----:B------:R-:W-:Y:S01]  /*20f00*/  PRMT R143, R192, 0x7610, R143 ;  /* 0x00007610c08f7816 */ /* 0x000fe2000000008f */
[----:B------:R-:W-:Y:S03]  /*20f10*/  @!P4 STL.S16 [R1+0x20], R192 ;  /* 0x000020c00100c387 */ /* 0x000fe60000100600 */
[----:B------:R-:W-:Y:S02]  /*20f20*/  @!P4 PRMT R0, R143, 0x5410, RZ ;  /* 0x000054108f00c816 */ /* 0x000fe400000000ff */
[----:B------:R-:W-:Y:S03]  /*20f30*/  ISETP.GE.U32.AND P4, PT, R200, R109, PT ;  /* 0x0000006dc800720c */ /* 0x000fe60003f86070 */
[----:B------:R1:W-:Y:S02]  /*20f40*/  ST.E.U16 desc[UR4][R122.64+0x5e], R0 ;  /* 0x00005e007a007985 */ /* 0x0003e4000c101504 */
[C---:B-1----:R-:W-:Y:S02]  /*20f50*/  PRMT R2, R181.reuse, 0x7610, R2 ;  /* 0x00007610b5027816 */ /* 0x042fe40000000002 */
[----:B------:R-:W-:Y:S04]  /*20f60*/  SHF.R.U32.HI R0, RZ, 0x10, R176 ;  /* 0x00000010ff007819 */ /* 0x000fe800000116b0 */
[----:B------:R-:W-:Y:S02]  /*20f70*/  LOP3.LUT R101, R0, 0xff, RZ, 0xc0, !PT ;  /* 0x000000ff00657812 */ /* 0x000fe400078ec0ff */
[----:B------:R-:W-:Y:S02]  /*20f80*/  PRMT R0, R181, 0x7632, R0 ;  /* 0x00007632b5007816 */ /* 0x000fe40000000000 */
[----:B------:R-:W-:Y:S02]  /*20f90*/  PRMT R181, R200, 0x7054, R200 ;  /* 0x00007054c8b57816 */ /* 0x000fe400000000c8 */
[----:B------:R-:W-:Y:S01]  /*20fa0*/  PRMT R163, R2, 0x5410, R0 ;  /* 0x0000541002a37816 */ /* 0x000fe20000000000 */
[----:B--2---:R-:W-:Y:S05]  /*20fb0*/  @!P1 HADD2 R142, -R100.H0_H0, -RZ.H0_H0 ;  /* 0xa00000ff648e9230 */ /* 0x004fea0000000900 */
[----:B------:R-:W-:Y:S01]  /*20fc0*/  @!P1 STL.S16 [R1+0x18], R142 ;  /* 0x0000188e01009387 */ /* 0x000fe20000100600 */
[----:B------:R-:W-:Y:S01]  /*20fd0*/  PRMT R134, R142, 0x7610, R134 ;  /* 0x000076108e867816 */ /* 0x000fe20000000086 */
[----:B------:R-:W-:Y:S03]  /*20fe0*/  @!P5 HADD2 R135, -R2.H0_H0, -RZ.H0_H0 ;  /* 0xa00000ff0287d230 */ /* 0x000fe60000000900 */
[----:B------:R-:W-:Y:S02]  /*20ff0*/  @!P1 PRMT R100, R134, 0x5410, RZ ;  /* 0x0000541086649816 */ /* 0x000fe400000000ff */
[----:B------:R-:W-:Y:S01]  /*21000*/  ISETP.GE.U32.AND P1, PT, R200, R101, PT ;  /* 0x00000065c800720c */ /* 0x000fe20003f26070 */
[----:B------:R-:W-:Y:S01]  /*21010*/  @!P5 STL.S16 [R1+0x10], R135 ;  /* 0x000010870100d387 */ /* 0x000fe20000100600 */
[----:B------:R-:W-:Y:S02]  /*21020*/  PRMT R113, R135, 0x7610, R113 ;  /* 0x0000761087717816 */ /* 0x000fe40000000071 */
[----:B------:R-:W-:Y:S01]  /*21030*/  LOP3.LUT R101, R170, 0xff, RZ, 0xc0, !PT ;  /* 0x000000ffaa657812 */ /* 0x000fe200078ec0ff */
[----:B------:R-:W-:Y:S01]  /*21040*/  ST.E.U16 desc[UR4][R122.64+0x60], R100 ;  /* 0x000060647a007985 */ /* 0x000fe2000c101504 */
[----:B------:R-:W-:Y:S02]  /*21050*/  @!P5 PRMT R2, R113, 0x5410, RZ ;  /* 0x000054107102d816 */ /* 0x000fe400000000ff */
[----:B------:R-:W-:Y:S02]  /*21060*/  ISETP.GE.U32.AND P5, PT, R200, R101, PT ;  /* 0x00000065c800720c */ /* 0x000fe40003fa6070 */
[----:B------:R-:W-:Y:S01]  /*21070*/  LOP3.LUT R101, R170, 0xffff, RZ, 0xc0, !PT ;  /* 0x0000ffffaa657812 */ /* 0x000fe200078ec0ff */
[----:B----4-:R-:W-:Y:S01]  /*21080*/  @!P6 HADD2 R126, -R107.H0_H0, -RZ.H0_H0 ;  /* 0xa00000ff6b7ee230 */ /* 0x010fe20000000900 */
[----:B------:R1:W-:Y:S02]  /*21090*/  ST.E.U16 desc[UR4][R114.64+0x60], R2 ;  /* 0x0000600272007985 */ /* 0x0003e4000c101504 */
[----:B------:R-:W-:Y:S02]  /*210a0*/  SHF.R.U32.HI R101, RZ, 0x8, R101 ;  /* 0x00000008ff657819 */ /* 0x000fe40000011665 */
[----:B------:R-:W-:Y:S01]  /*210b0*/  PRMT R108, R126, 0x7610, R108 ;  /* 0x000076107e6c7816 */ /* 0x000fe2000000006c */
[----:B------:R-:W-:Y:S01]  /*210c0*/  @!P2 HADD2 R127, -R3.H0_H0, -RZ.H0_H0 ;  /* 0xa00000ff037fa230 */ /* 0x000fe20000000900 */
[----:B------:R-:W-:Y:S04]  /*210d0*/  LOP3.LUT R101, R101, 0xffff, RZ, 0xc0, !PT ;  /* 0x0000ffff65657812 */ /* 0x000fe800078ec0ff */
[----:B------:R-:W-:Y:S01]  /*210e0*/  @!P2 STL.S16 [R1+0x8], R127 ;  /* 0x0000087f0100a387 */ /* 0x000fe20000100600 */
[----:B------:R-:W-:Y:S03]  /*210f0*/  PRMT R109, R127, 0x7610, R109 ;  /* 0x000076107f6d7816 */ /* 0x000fe6000000006d */
[----:B------:R2:W-:Y:S01]  /*21100*/  @!P6 STL.S16 [R1+0x14], R126 ;  /* 0x0000147e0100e387 */ /* 0x0005e20000100600 */
[----:B---3--:R-:W-:Y:S05]  /*21110*/  @!P4 HADD2 R110, -R0.H0_H0, -RZ.H0_H0 ;  /* 0xa00000ff006ec230 */ /* 0x008fea0000000900 */
[----:B------:R-:W-:Y:S01]  /*21120*/  @!P4 STL.S16 [R1+0xc], R110 ;  /* 0x00000c6e0100c387 */ /* 0x000fe20000100600 */
[----:B------:R-:W-:Y:S02]  /*21130*/  PRMT R106, R110, 0x7610, R106 ;  /* 0x000076106e6a7816 */ /* 0x000fe4000000006a */
[----:B-1----:R-:W-:Y:S01]  /*21140*/  PRMT R2, R146, 0x7610, R2 ;  /* 0x0000761092027816 */ /* 0x002fe20000000002 */
[----:B------:R1:W3:Y:S01]  /*21150*/  LDL.S16 R113, [R1] ;  /* 0x0000000001717983 */ /* 0x0002e20000100600 */
[----:B------:R-:W-:Y:S02]  /*21160*/  @!P4 PRMT R0, R106, 0x5410, RZ ;  /* 0x000054106a00c816 */ /* 0x000fe400000000ff */
[----:B------:R-:W-:Y:S01]  /*21170*/  SHF.R.U32.HI R106, RZ, 0x10, R170 ;  /* 0x00000010ff6a7819 */ /* 0x000fe200000116aa */
[----:B------:R1:W4:Y:S01]  /*21180*/  LDL.S16 R135, [R1+0x4] ;  /* 0x0000040001877983 */ /* 0x0003220000100600 */
[----:B------:R-:W-:Y:S01]  /*21190*/  ISETP.GE.U32.AND P4, PT, R200, R101, PT ;  /* 0x00000065c800720c */ /* 0x000fe20003f86070 */
[----:B------:R-:W-:Y:S01]  /*211a0*/  @!P5 HADD2 R252, -R2.H0_H0, -RZ.H0_H0 ;  /* 0xa00000ff02fcd230 */ /* 0x000fe20000000900 */
[----:B------:R-:W-:Y:S01]  /*211b0*/  LOP3.LUT R106, R106, 0xff, RZ, 0xc0, !PT ;  /* 0x000000ff6a6a7812 */ /* 0x000fe200078ec0ff */
[----:B------:R1:W-:Y:S01]  /*211c0*/  ST.E.U16 desc[UR4][R114.64+0x62], R0 ;  /* 0x0000620072007985 */ /* 0x0003e2000c101504 */
[-C--:B------:R-:W-:Y:S02]  /*211d0*/  LOP3.LUT R101, R131, R245.reuse, R160, 0x96, !PT ;  /* 0x000000f583657212 */ /* 0x080fe400078e96a0 */
[----:B------:R-:W-:Y:S02]  /*211e0*/  PRMT R160, R3, 0x5410, R107 ;  /* 0x0000541003a07816 */ /* 0x000fe4000000006b */
[----:B------:R-:W-:Y:S02]  /*211f0*/  @!P2 PRMT R3, R109, 0x5410, RZ ;  /* 0x000054106d03a816 */ /* 0x000fe400000000ff */
[----:B------:R-:W-:Y:S02]  /*21200*/  ISETP.GE.U32.AND P2, PT, R200, R106, PT ;  /* 0x0000006ac800720c */ /* 0x000fe40003f46070 */
[----:B------:R-:W-:Y:S01]  /*21210*/  SHF.R.U32.HI R106, RZ, 0x18, R170 ;  /* 0x00000018ff6a7819 */ /* 0x000fe200000116aa */
[----:B------:R1:W-:Y:S01]  /*21220*/  ST.E.U16 desc[UR4][R202.64+0x70], R3 ;  /* 0x00007003ca007985 */ /* 0x0003e2000c101504 */
[C---:B------:R-:W-:Y:S02]  /*21230*/  LOP3.LUT R100, R101.reuse, 0xffff, RZ, 0xc0, !PT ;  /* 0x0000ffff65647812 */ /* 0x040fe400078ec0ff */
[----:B------:R-:W-:Y:S02]  /*21240*/  @!P6 PRMT R107, R108, 0x5410, RZ ;  /* 0x000054106c6be816 */ /* 0x000fe400000000ff */
[----:B------:R-:W-:Y:S02]  /*21250*/  ISETP.GE.U32.AND P6, PT, R200, R106, PT ;  /* 0x0000006ac800720c */ /* 0x000fe40003fc6070 */
[----:B------:R-:W-:Y:S01]  /*21260*/  LOP3.LUT R106, R101, 0xff, RZ, 0xc0, !PT ;  /* 0x000000ff656a7812 */ /* 0x000fe200078ec0ff */
[----:B------:R1:W-:Y:S01]  /*21270*/  ST.E.U16 desc[UR4][R202.64+0x72], R107 ;  /* 0x0000726bca007985 */ /* 0x0003e2000c101504 */
[----:B------:R-:W-:Y:S02]  /*21280*/  SHF.R.U32.HI R100, RZ, 0x8, R100 ;  /* 0x00000008ff647819 */ /* 0x000fe40000011664 */
[--C-:B------:R-:W-:Y:S02]  /*21290*/  SHF.R.U32.HI R109, RZ, 0x18, R101.reuse ;  /* 0x00000018ff6d7819 */ /* 0x100fe40000011665 */
[----:B--2---:R-:W-:Y:S02]  /*212a0*/  PRMT R126, R106, 0x5410, R100 ;  /* 0x000054106a7e7816 */ /* 0x004fe40000000064 */
[C---:B------:R-:W-:Y:S02]  /*212b0*/  LOP3.LUT R100, R130.reuse, 0xffff, RZ, 0xc0, !PT ;  /* 0x0000ffff82647812 */ /* 0x040fe400078ec0ff */
[----:B------:R-:W-:Y:S02]  /*212c0*/  LOP3.LUT R106, R130, 0xff, RZ, 0xc0, !PT ;  /* 0x000000ff826a7812 */ /* 0x000fe400078ec0ff */
[----:B------:R-:W-:Y:S02]  /*212d0*/  SHF.R.U32.HI R100, RZ, 0x8, R100 ;  /* 0x00000008ff647819 */ /* 0x000fe40000011664 */
[----:B-1----:R-:W-:Y:S02]  /*212e0*/  PRMT R0, R146, 0x7632, R0 ;  /* 0x0000763292007816 */ /* 0x002fe40000000000 */
[----:B------:R-:W-:Y:S02]  /*212f0*/  PRMT R127, R106, 0x5410, R100 ;  /* 0x000054106a7f7816 */ /* 0x000fe40000000064 */
[----:B------:R-:W-:Y:S01]  /*21300*/  SHF.R.U32.HI R100, RZ, 0x10, R101 ;  /* 0x00000010ff647819 */ /* 0x000fe20000011665 */
[----:B------:R-:W-:Y:S01]  /*21310*/  @!P4 HADD2 R251, -R0.H0_H0, -RZ.H0_H0 ;  /* 0xa00000ff00fbc230 */ /* 0x000fe20000000900 */
[----:B------:R-:W-:Y:S02]  /*21320*/  SHF.R.U32.HI R106, RZ, 0x10, R130 ;  /* 0x00000010ff6a7819 */ /* 0x000fe40000011682 */
[----:B------:R-:W-:Y:S02]  /*21330*/  LOP3.LUT R101, R100, 0xff, RZ, 0xc0, !PT ;  /* 0x000000ff64657812 */ /* 0x000fe400078ec0ff */
[C---:B------:R-:W-:Y:S02]  /*21340*/  LOP3.LUT R100, R124.reuse, 0xffff, RZ, 0xc0, !PT ;  /* 0x0000ffff7c647812 */ /* 0x040fe400078ec0ff */
[----:B------:R-:W-:Y:S02]  /*21350*/  PRMT R109, R101, 0x5410, R109 ;  /* 0x00005410656d7816 */ /* 0x000fe4000000006d */
[----:B------:R-:W-:Y:S02]  /*21360*/  LOP3.LUT R101, R124, 0xff, RZ, 0xc0, !PT ;  /* 0x000000ff7c657812 */ /* 0x000fe400078ec0ff */
[----:B------:R-:W-:Y:S02]  /*21370*/  SHF.R.U32.HI R100, RZ, 0x8, R100 ;  /* 0x00000008ff647819 */ /* 0x000fe40000011664 */
[----:B------:R-:W-:Y:S02]  /*21380*/  SHF.R.U32.HI R130, RZ, 0x18, R130 ;  /* 0x00000018ff827819 */ /* 0x000fe40000011682 */
[----:B------:R-:W-:Y:S02]  /*21390*/  PRMT R134, R101, 0x5410, R100 ;  /* 0x0000541065867816 */ /* 0x000fe40000000064 */
[----:B------:R-:W-:Y:S02]  /*213a0*/  PRMT R101, R169, 0x7632, R101 ;  /* 0x00007632a9657816 */ /* 0x000fe40000000065 */
[----:B------:R-:W-:Y:S02]  /*213b0*/  LOP3.LUT R106, R106, 0xff, RZ, 0xc0, !PT ;  /* 0x000000ff6a6a7812 */ /* 0x000fe400078ec0ff */
[----:B------:R-:W-:Y:S02]  /*213c0*/  PRMT R3, R179, 0x7632, R3 ;  /* 0x00007632b3037816 */ /* 0x000fe40000000003 */
[----:B------:R-:W-:Y:S02]  /*213d0*/  PRMT R130, R106, 0x5410, R130 ;  /* 0x000054106a827816 */ /* 0x000fe40000000082 */
[----:B------:R-:W-:Y:S01]  /*213e0*/  PRMT R106, R169, 0x7610, R106 ;  /* 0x00007610a96a7816 */ /* 0x000fe2000000006a */
[----:B------:R-:W-:Y:S01]  /*213f0*/  @!P6 HADD2 R249, -R3.H0_H0, -RZ.H0_H0 ;  /* 0xa00000ff03f9e230 */ /* 0x000fe20000000900 */
[----:B------:R-:W-:Y:S02]  /*21400*/  PRMT R100, R179, 0x7610, R100 ;  /* 0x00007610b3647816 */ /* 0x000fe40000000064 */
[----:B------:R-:W-:Y:S02]  /*21410*/  PRMT R107, R106, 0x5410, R101 ;  /* 0x000054106a6b7816 */ /* 0x000fe40000000065 */
[----:B------:R-:W-:Y:S01]  /*21420*/  LOP3.LUT R108, R125, R245, R178, 0x96, !PT ;  /* 0x000000f57d6c7212 */ /* 0x000fe200078e96b2 */
[----:B------:R-:W-:Y:S01]  /*21430*/  @!P2 HADD2 R250, -R100.H0_H0, -RZ.H0_H0 ;  /* 0xa00000ff64faa230 */ /* 0x000fe20000000900 */
[--C-:B------:R-:W-:Y:S02]  /*21440*/  SHF.R.U32.HI R110, RZ, 0x10, R124.reuse ;  /* 0x00000010ff6e7819 */ /* 0x100fe4000001167c */
[----:B------:R-:W-:Y:S02]  /*21450*/  SHF.R.U32.HI R124, RZ, 0x18, R124 ;  /* 0x00000018ff7c7819 */ /* 0x000fe4000001167c */
[----:B------:R-:W-:Y:S02]  /*21460*/  LOP3.LUT R110, R110, 0xff, RZ, 0xc0, !PT ;  /* 0x000000ff6e6e7812 */ /* 0x000fe400078ec0ff */
[--C-:B------:R-:W-:Y:S05]  /*21470*/  HSET2.LE.AND R109, R109, R181.reuse, PT ;  /* 0x000000b56d6d7233 */ /* 0x100fea0003803000 */
[----:B------:R-:W-:Y:S01]  /*21480*/  LOP3.LUT R109, R116, R109, RZ, 0xc0, !PT ;  /* 0x0000006d746d7212 */ /* 0x000fe200078ec0ff */
[----:B---3--:R-:W-:Y:S02]  /*21490*/  @!P3 HADD2 R113, -R101.H0_H0, -RZ.H0_H0 ;  /* 0xa00000ff6571b230 */ /* 0x008fe40000000900 */
[----:B----4-:R-:W-:Y:S03]  /*214a0*/  @!P1 HADD2 R135, -R106.H0_H0, -RZ.H0_H0 ;  /* 0xa00000ff6a879230 */ /* 0x010fe60000000900 */
[----:B------:R-:W-:Y:S04]  /*214b0*/  PRMT R111, R113, 0x7610, R111 ;  /* 0x00007610716f7816 */ /* 0x000fe8000000006f */
[----:B------:R-:W-:Y:S01]  /*214c0*/  @!P3 PRMT R101, R111, 0x5410, RZ ;  /* 0x000054106f65b816 */ /* 0x000fe200000000ff */
[----:B------:R-:W-:Y:S01]  /*214d0*/  @!P1 STL.S16 [R1+0x4], R135 ;  /* 0x0000048701009387 */ /* 0x000fe20000100600 */
[----:B------:R-:W-:Y:S02]  /*214e0*/  PRMT R112, R135, 0x7610, R112 ;  /* 0x0000761087707816 */ /* 0x000fe40000000070 */
[----:B------:R-:W-:Y:S01]  /*214f0*/  LOP3.LUT R111, R108, 0xff, RZ, 0xc0, !PT ;  /* 0x000000ff6c6f7812 */ /* 0x000fe200078ec0ff */
[----:B------:R1:W-:Y:S01]  /*21500*/  ST.E.U16 desc[UR4][R120.64+0x72], R101 ;  /* 0x0000726578007985 */ /* 0x0003e2000c101504 */
[----:B------:R-:W-:Y:S02]  /*21510*/  @!P1 PRMT R106, R112, 0x5410, RZ ;  /* 0x00005410706a9816 */ /* 0x000fe400000000ff */
[----:B------:R-:W-:Y:S01]  /*21520*/  IADD3 R202, P1, R202, -0x80, RZ ;  /* 0xffffff80caca7810 */ /* 0x000fe20007f3e0ff */
[----:B------:R-:W-:Y:S03]  /*21530*/  @!P3 STL.S16 [R1], R113 ;  /* 0x000000710100b387 */ /* 0x000fe60000100600 */
[----:B------:R-:W-:Y:S01]  /*21540*/  IADD3.X R203, R203, -0x1, RZ, P1, !PT ;  /* 0xffffffffcbcb7810 */ /* 0x000fe20000ffe4ff */
[----:B------:R2:W-:Y:S01]  /*21550*/  ST.E.U16 desc[UR4][R120.64+0x70], R106 ;  /* 0x0000706a78007985 */ /* 0x0005e2000c101504 */
[----:B-1----:R-:W-:Y:S02]  /*21560*/  PRMT R101, R2, 0x5410, R0 ;  /* 0x0000541002657816 */ /* 0x002fe40000000000 */
[----:B------:R-:W-:Y:S02]  /*21570*/  @!P4 PRMT R0, R251, 0x5410, RZ ;  /* 0x00005410fb00c816 */ /* 0x000fe400000000ff */
[----:B------:R-:W-:Y:S03]  /*21580*/  @!P5 PRMT R2, R252, 0x5410, RZ ;  /* 0x00005410fc02d816 */ /* 0x000fe600000000ff */
[----:B------:R1:W-:Y:S01]  /*21590*/  ST.E.U16 desc[UR4][R122.64+0x70], R0 ;  /* 0x000070007a007985 */ /* 0x0003e2000c101504 */
[--C-:B--2---:R-:W-:Y:S03]  /*215a0*/  SHF.R.U32.HI R106, RZ, 0x18, R108.reuse ;  /* 0x00000018ff6a7819 */ /* 0x104fe6000001166c */
[----:B------:R2:W-:Y:S01]  /*215b0*/  ST.E.U16 desc[UR4][R122.64+0x6e], R2 ;  /* 0x00006e027a007985 */ /* 0x0005e2000c101504 */
[----:B-1----:R-:W-:Y:S02]  /*215c0*/  PRMT R0, R100, 0x5410, R3 ;  /* 0x0000541064007816 */ /* 0x002fe40000000003 */
[----:B------:R-:W-:Y:S02]  /*215d0*/  @!P6 PRMT R3, R249, 0x5410, RZ ;  /* 0x00005410f903e816 */ /* 0x000fe400000000ff */
[----:B------:R-:W-:Y:S02]  /*215e0*/  @!P2 PRMT R100, R250, 0x5410, RZ ;  /* 0x00005410fa64a816 */ /* 0x000fe400000000ff */
[----:B--2---:R-:W-:Y:S01]  /*215f0*/  LOP3.LUT R2, R108, 0xffff, RZ, 0xc0, !PT ;  /* 0x0000ffff6c027812 */ /* 0x004fe200078ec0ff */
[----:B------:R1:W-:Y:S01]  /*21600*/  ST.E.U16 desc[UR4][R114.64+0x72], R3 ;  /* 0x0000720372007985 */ /* 0x0003e2000c101504 */
[----:B------:R-:W-:Y:S03]  /*21610*/  ISETP.GT.AND P2, PT, R213, RZ, PT ;  /* 0x000000ffd500720c */ /* 0x000fe60003f44270 */
[----:B------:R2:W-:Y:S04]  /*21620*/  ST.E.U16 desc[UR4][R114.64+0x70], R100 ;  /* 0x0000706472007985 */ /* 0x0005e8000c101504 */
[----:B------:R-:W3:Y:S08]  /*21630*/  LDSM.16.MT88.4 R112, [R174+0x9000] ;  /* 0x00900000ae70783b */ /* 0x000ef00000004200 */
[----:B------:R-:W4:Y:S08]  /*21640*/  LDSM.16.MT88.4 R120, [R196+0x9000] ;  /* 0x00900000c478783b */ /* 0x000f300000004200 */
[----:B------:R-:W-:Y:S01]  /*21650*/  LDSM.16.MT88.4 R192, [R196+0xbc00] ;  /* 0x00bc0000c4c0783b */ /* 0x000fe20000004200 */
[----:B-1----:R-:W-:Y:S02]  /*21660*/  SHF.R.U32.HI R3, RZ, 0x10, R108 ;  /* 0x00000010ff037819 */ /* 0x002fe4000001166c */
[--C-:B------:R-:W-:Y:S02]  /*21670*/  HSET2.LE.AND R108, R126, R181.reuse, PT ;  /* 0x000000b57e6c7233 */ /* 0x100fe40003803000 */
[----:B--2---:R-:W-:Y:S02]  /*21680*/  SHF.R.U32.HI R100, RZ, 0x8, R2 ;  /* 0x00000008ff647819 */ /* 0x004fe40000011602 */
[----:B------:R-:W-:Y:S02]  /*21690*/  LOP3.LUT R2, R3, 0xff, RZ, 0xc0, !PT ;  /* 0x000000ff03027812 */ /* 0x000fe400078ec0ff */
[----:B------:R-:W-:Y:S02]  /*216a0*/  PRMT R3, R110, 0x5410, R124 ;  /* 0x000054106e037816 */ /* 0x000fe4000000007c */
[----:B------:R-:W-:Y:S02]  /*216b0*/  PRMT R100, R111, 0x5410, R100 ;  /* 0x000054106f647816 */ /* 0x000fe40000000064 */
[--C-:B------:R-:W-:Y:S02]  /*216c0*/  HSET2.LE.AND R110, R127, R181.reuse, PT ;  /* 0x000000b57f6e7233 */ /* 0x100fe40003803000 */
[--C-:B------:R-:W-:Y:S01]  /*216d0*/  HSET2.LE.AND R111, R130, R181.reuse, PT ;  /* 0x000000b5826f7233 */ /* 0x100fe20003803000 */
[----:B------:R-:W1:Y:S01]  /*216e0*/  LDSM.16.MT88.4 R124, [R174+0xa000] ;  /* 0x00a00000ae7c783b */ /* 0x000e620000004200 */
[----:B------:R-:W-:Y:S02]  /*216f0*/  PRMT R2, R2, 0x5410, R106 ;  /* 0x0000541002027816 */ /* 0x000fe4000000006a */
[----:B------:R-:W-:Y:S02]  /*21700*/  LOP3.LUT R108, R117, R108, RZ, 0xc0, !PT ;  /* 0x0000006c756c7212 */ /* 0x000fe400078ec0ff */
[----:B------:R-:W-:Y:S02]  /*21710*/  LOP3.LUT R110, R118, R110, RZ, 0xc0, !PT ;  /* 0x0000006e766e7212 */ /* 0x000fe400078ec0ff */
[----:B------:R-:W-:Y:S02]  /*21720*/  LOP3.LUT R111, R119, R111, RZ, 0xc0, !PT ;  /* 0x0000006f776f7212 */ /* 0x000fe400078ec0ff */
[--C-:B------:R-:W-:Y:S02]  /*21730*/  HSET2.LE.AND R118, R134, R181.reuse, PT ;  /* 0x000000b586767233 */ /* 0x100fe40003803000 */
[--C-:B------:R-:W-:Y:S02]  /*21740*/  HSET2.LE.AND R116, R100, R181.reuse, PT ;  /* 0x000000b564747233 */ /* 0x100fe40003803000 */
[--C-:B------:R-:W-:Y:S01]  /*21750*/  HSET2.LE.AND R117, R2, R181.reuse, PT ;  /* 0x000000b502757233 */ /* 0x100fe20003803000 */
[-C--:B---3--:R-:W-:Y:S05]  /*21760*/  HMMA.16816.F32 R4, R108, R112.reuse, R4 ;  /* 0x000000706c04723c */ /* 0x088fea0000001804 */
[--C-:B------:R-:W-:Y:S02]  /*21770*/  HSET2.LE.AND R119, R3, R181.reuse, PT ;  /* 0x000000b503777233 */ /* 0x100fe40003803000 */
[----:B------:R-:W-:Y:S04]  /*21780*/  LOP3.LUT R116, R129, R116, RZ, 0xc0, !PT ;  /* 0x0000007481747212 */ /* 0x000fe800078ec0ff */
[----:B------:R-:W-:Y:S02]  /*21790*/  LOP3.LUT R117, R128, R117, RZ, 0xc0, !PT ;  /* 0x0000007580757212 */ /* 0x000fe400078ec0ff */
[----:B------:R-:W-:Y:S01]  /*217a0*/  LOP3.LUT R118, R133, R118, RZ, 0xc0, !PT ;  /* 0x0000007685767212 */ /* 0x000fe200078ec0ff */
[----:B------:R-:W2:Y:S01]  /*217b0*/  LDSM.16.MT88.4 R128, [R196+0xa000] ;  /* 0x00a00000c480783b */ /* 0x000ea20000004200 */
[----:B------:R-:W-:Y:S02]  /*217c0*/  LOP3.LUT R119, R132, R119, RZ, 0xc0, !PT ;  /* 0x0000007784777212 */ /* 0x000fe400078ec0ff */
[-C--:B------:R-:W-:Y:S02]  /*217d0*/  LOP3.LUT R3, R137, R246.reuse, R186, 0x96, !PT ;  /* 0x000000f689037212 */ /* 0x080fe400078e96ba */
[----:B------:R-:W-:Y:S02]  /*217e0*/  LOP3.LUT R2, R139, R246, R180, 0x96, !PT ;  /* 0x000000f68b027212 */ /* 0x000fe400078e96b4 */
[----:B------:R-:W-:Y:S01]  /*217f0*/  SHF.R.U32.HI R106, RZ, 0x10, R138 ;  /* 0x00000010ff6a7819 */ /* 0x000fe2000001168a */
[C---:B------:R-:W-:Y:S01]  /*21800*/  HMMA.16816.F32 R8, R116.reuse, R112, R8 ;  /* 0x000000707408723c */ /* 0x040fe20000001808 */
[----:B------:R-:W3:Y:S03]  /*21810*/  LDSM.16.MT88.4 R132, [R174+0xb000] ;  /* 0x00b00000ae84783b */ /* 0x000ee60000004200 */
[----:B------:R-:W-:Y:S02]  /*21820*/  LOP3.LUT R106, R106, 0xff, RZ, 0xc0, !PT ;  /* 0x000000ff6a6a7812 */ /* 0x000fe400078ec0ff */
[-C--:B------:R-:W-:Y:S05]  /*21830*/  HMMA.16816.F32 R12, R116, R114.reuse, R12 ;  /* 0x00000072740c723c */ /* 0x080fea000000180c */
[----:B------:R-:W-:Y:S01]  /*21840*/  LOP3.LUT R100, R3, 0xffff, RZ, 0xc0, !PT ;  /* 0x0000ffff03647812 */ /* 0x000fe200078ec0ff */
[C---:B------:R-:W-:Y:S01]  /*21850*/  HMMA.16816.F32 R16, R108.reuse, R114, R16 ;  /* 0x000000726c10723c */ /* 0x040fe20000001810 */
[----:B------:R-:W3:Y:S04]  /*21860*/  LDSM.16.MT88.4 R112, [R196+0xb000] ;  /* 0x00b00000c470783b */ /* 0x000ee80000004200 */
[----:B------:R-:W-:Y:S01]  /*21870*/  SHF.R.U32.HI R100, RZ, 0x8, R100 ;  /* 0x00000008ff647819 */ /* 0x000fe20000011664 */
[-C--:B----4-:R-:W-:Y:S06]  /*21880*/  HMMA.16816.F32 R20, R108, R120.reuse, R20 ;  /* 0x000000786c14723c */ /* 0x090fec0000001814 */
[C---:B------:R-:W-:Y:S06]  /*21890*/  HMMA.16816.F32 R24, R116.reuse, R120, R24 ;  /* 0x000000787418723c */ /* 0x040fec0000001818 */
[-C--:B------:R-:W-:Y:S05]  /*218a0*/  HMMA.16816.F32 R28, R116, R122.reuse, R28 ;  /* 0x0000007a741c723c */ /* 0x080fea000000181c */
[----:B------:R-:W-:Y:S01]  /*218b0*/  LOP3.LUT R120, R138, 0xffff, RZ, 0xc0, !PT ;  /* 0x0000ffff8a787812 */ /* 0x000fe200078ec0ff */
[C---:B------:R-:W-:Y:S05]  /*218c0*/  HMMA.16816.F32 R32, R108.reuse, R122, R32 ;  /* 0x0000007a6c20723c */ /* 0x040fea0000001820 */
[----:B------:R-:W-:Y:S01]  /*218d0*/  SHF.R.U32.HI R120, RZ, 0x8, R120 ;  /* 0x00000008ff787819 */ /* 0x000fe20000011678 */
[-C--:B-1----:R-:W-:Y:S05]  /*218e0*/  HMMA.16816.F32 R36, R108, R124.reuse, R36 ;  /* 0x0000007c6c24723c */ /* 0x082fea0000001824 */
[C---:B------:R-:W-:Y:S01]  /*218f0*/  LOP3.LUT R123, R136.reuse, 0xffff, RZ, 0xc0, !PT ;  /* 0x0000ffff887b7812 */ /* 0x040fe200078ec0ff */
[C---:B------:R-:W-:Y:S05]  /*21900*/  HMMA.16816.F32 R40, R116.reuse, R124, R40 ;  /* 0x0000007c7428723c */ /* 0x040fea0000001828 */
[----:B------:R-:W-:Y:S01]  /*21910*/  SHF.R.U32.HI R123, RZ, 0x8, R123 ;  /* 0x00000008ff7b7819 */ /* 0x000fe2000001167b */
[-C--:B------:R-:W-:Y:S05]  /*21920*/  HMMA.16816.F32 R44, R116, R126.reuse, R44 ;  /* 0x0000007e742c723c */ /* 0x080fea000000182c */
[----:B------:R-:W-:Y:S01]  /*21930*/  LOP3.LUT R125, R136, 0xff, RZ, 0xc0, !PT ;  /* 0x000000ff887d7812 */ /* 0x000fe200078ec0ff */
[C---:B------:R-:W-:Y:S05]  /*21940*/  HMMA.16816.F32 R48, R108.reuse, R126, R48 ;  /* 0x0000007e6c30723c */ /* 0x040fea0000001830 */
[----:B------:R-:W-:Y:S01]  /*21950*/  LOP3.LUT R124, R138, 0xff, RZ, 0xc0, !PT ;  /* 0x000000ff8a7c7812 */ /* 0x000fe200078ec0ff */
[-C--:B--2---:R-:W-:Y:S05]  /*21960*/  HMMA.16816.F32 R52, R108, R128.reuse, R52 ;  /* 0x000000806c34723c */ /* 0x084fea0000001834 */
[----:B------:R-:W-:Y:S01]  /*21970*/  PRMT R123, R125, 0x5410, R123 ;  /* 0x000054107d7b7816 */ /* 0x000fe2000000007b */
[C---:B------:R-:W-:Y:S05]  /*21980*/  HMMA.16816.F32 R56, R116.reuse, R128, R56 ;  /* 0x000000807438723c */ /* 0x040fea0000001838 */
[----:B------:R-:W-:Y:S01]  /*21990*/  SHF.R.U32.HI R138, RZ, 0x18, R138 ;  /* 0x00000018ff8a7819 */ /* 0x000fe2000001168a */
[-C--:B------:R-:W-:Y:S05]  /*219a0*/  HMMA.16816.F32 R60, R116, R130.reuse, R60 ;  /* 0x00000082743c723c */ /* 0x080fea000000183c */
[--C-:B------:R-:W-:Y:S01]  /*219b0*/  SHF.R.U32.HI R122, RZ, 0x10, R136.reuse ;  /* 0x00000010ff7a7819 */ /* 0x100fe20000011688 */
[C---:B------:R-:W-:Y:S05]  /*219c0*/  HMMA.16816.F32 R64, R108.reuse, R130, R64 ;  /* 0x000000826c40723c */ /* 0x040fea0000001840 */
[----:B------:R-:W-:Y:S01]  /*219d0*/  SHF.R.U32.HI R136, RZ, 0x18, R136 ;  /* 0x00000018ff887819 */ /* 0x000fe20000011688 */
[-C--:B---3--:R-:W-:Y:S05]  /*219e0*/  HMMA.16816.F32 R68, R108, R132.reuse, R68 ;  /* 0x000000846c44723c */ /* 0x088fea0000001844 */
[----:B------:R-:W-:Y:S01]  /*219f0*/  PRMT R130, R124, 0x5410, R120 ;  /* 0x000054107c827816 */ /* 0x000fe20000000078 */
[C---:B------:R-:W-:Y:S01]  /*21a00*/  HMMA.16816.F32 R72, R116.reuse, R132, R72 ;  /* 0x000000847448723c */ /* 0x040fe20000001848 */
[----:B------:R-:W1:Y:S04]  /*21a10*/  LDSM.16.MT88.4 R124, [R174+0x9400] ;  /* 0x00940000ae7c783b */ /* 0x000e680000004200 */
[----:B------:R-:W-:Y:S01]  /*21a20*/  PRMT R131, R106, 0x5410, R138 ;  /* 0x000054106a837816 */ /* 0x000fe2000000008a */
[-C--:B------:R-:W-:Y:S05]  /*21a30*/  HMMA.16816.F32 R76, R116, R134.reuse, R76 ;  /* 0x00000086744c723c */ /* 0x080fea000000184c */
[----:B------:R-:W-:Y:S01]  /*21a40*/  LOP3.LUT R122, R122, 0xff, RZ, 0xc0, !PT ;  /* 0x000000ff7a7a7812 */ /* 0x000fe200078ec0ff */
[C---:B------:R-:W-:Y:S01]  /*21a50*/  HMMA.16816.F32 R80, R108.reuse, R134, R80 ;  /* 0x000000866c50723c */ /* 0x040fe20000001850 */
[----:B------:R-:W-:Y:S04]  /*21a60*/  LDSM.16.MT88.4 R132, [R174+0xa400] ;  /* 0x00a40000ae84783b */ /* 0x000fe80000004200 */
[----:B------:R-:W-:Y:S01]  /*21a70*/  LOP3.LUT R121, R3, 0xff, RZ, 0xc0, !PT ;  /* 0x000000ff03797812 */ /* 0x000fe200078ec0ff */
[-C--:B------:R-:W-:Y:S05]  /*21a80*/  HMMA.16816.F32 R84, R108, R112.reuse, R84 ;  /* 0x000000706c54723c */ /* 0x080fea0000001854 */
[----:B------:R-:W-:Y:S01]  /*21a90*/  PRMT R120, R121, 0x5410, R100 ;  /* 0x0000541079787816 */ /* 0x000fe20000000064 */
[C---:B------:R-:W-:Y:S05]  /*21aa0*/  HMMA.16816.F32 R88, R116.reuse, R112, R88 ;  /* 0x000000707458723c */ /* 0x040fea0000001858 */
[--C-:B------:R-:W-:Y:S01]  /*21ab0*/  SHF.R.U32.HI R100, RZ, 0x10, R3.reuse ;  /* 0x00000010ff647819 */ /* 0x100fe20000011603 */
[-C--:B------:R-:W-:Y:S05]  /*21ac0*/  HMMA.16816.F32 R92, R116, R114.reuse, R92 ;  /* 0x00000072745c723c */ /* 0x080fea000000185c */
[----:B------:R-:W-:Y:S01]  /*21ad0*/  SHF.R.U32.HI R121, RZ, 0x18, R3 ;  /* 0x00000018ff797819 */ /* 0x000fe20000011603 */
[----:B------:R-:W-:Y:S01]  /*21ae0*/  HMMA.16816.F32 R96, R108, R114, R96 ;  /* 0x000000726c60723c */ /* 0x000fe20000001860 */
[----:B------:R-:W-:Y:S04]  /*21af0*/  LDSM.16.MT88.4 R108, [R196+0xb400] ;  /* 0x00b40000c46c783b */ /* 0x000fe80000004200 */
[----:B------:R-:W-:Y:S02]  /*21b00*/  LOP3.LUT R3, R2, 0xffff, RZ, 0xc0, !PT ;  /* 0x0000ffff02037812 */ /* 0x000fe400078ec0ff */
[----:B------:R-:W-:Y:S04]  /*21b10*/  LOP3.LUT R100, R100, 0xff, RZ, 0xc0, !PT ;  /* 0x000000ff64647812 */ /* 0x000fe800078ec0ff */
[----:B------:R-:W-:Y:S02]  /*21b20*/  PRMT R128, R122, 0x5410, R136 ;  /* 0x000054107a807816 */ /* 0x000fe40000000088 */
[--C-:B------:R-:W-:Y:S01]  /*21b30*/  SHF.R.U32.HI R106, RZ, 0x10, R2.reuse ;  /* 0x00000010ff6a7819 */ /* 0x100fe20000011602 */
[----:B------:R-:W2:Y:S01]  /*21b40*/  LDSM.16.MT88.4 R136, [R196+0x9400] ;  /* 0x00940000c488783b */ /* 0x000ea20000004200 */
[----:B------:R-:W-:Y:S02]  /*21b50*/  LOP3.LUT R122, R2, 0xff, RZ, 0xc0, !PT ;  /* 0x000000ff027a7812 */ /* 0x000fe400078ec0ff */
[----:B------:R-:W-:Y:S02]  /*21b60*/  SHF.R.U32.HI R3, RZ, 0x8, R3 ;  /* 0x00000008ff037819 */ /* 0x000fe40000011603 */
[----:B------:R-:W-:Y:S02]  /*21b70*/  PRMT R121, R100, 0x5410, R121 ;  /* 0x0000541064797816 */ /* 0x000fe40000000079 */
[----:B------:R-:W-:Y:S02]  /*21b80*/  SHF.R.U32.HI R2, RZ, 0x18, R2 ;  /* 0x00000018ff027819 */ /* 0x000fe40000011602 */
[----:B------:R-:W-:Y:S02]  /*21b90*/  LOP3.LUT R106, R106, 0xff, RZ, 0xc0, !PT ;  /* 0x000000ff6a6a7812 */ /* 0x000fe400078ec0ff */
[----:B------:R-:W-:Y:S02]  /*21ba0*/  PRMT R3, R122, 0x5410, R3 ;  /* 0x000054107a037816 */ /* 0x000fe40000000003 */
[--C-:B------:R-:W-:Y:S02]  /*21bb0*/  HSET2.LE.AND R122, R123, R181.reuse, PT ;  /* 0x000000b57b7a7233 */ /* 0x100fe40003803000 */
[--C-:B------:R-:W-:Y:S02]  /*21bc0*/  HSET2.LE.AND R120, R120, R181.reuse, PT ;  /* 0x000000b578787233 */ /* 0x100fe40003803000 */
[--C-:B------:R-:W-:Y:S02]  /*21bd0*/  HSET2.LE.AND R121, R121, R181.reuse, PT ;  /* 0x000000b579797233 */ /* 0x100fe40003803000 */
[--C-:B------:R-:W-:Y:S02]  /*21be0*/  HSET2.LE.AND R123, R128, R181.reuse, PT ;  /* 0x000000b5807b7233 */ /* 0x100fe40003803000 */
[----:B------:R-:W-:Y:S02]  /*21bf0*/  PRMT R2, R106, 0x5410, R2 ;  /* 0x000054106a027816 */ /* 0x000fe40000000002 */
[----:B------:R-:W-:Y:S02]  /*21c00*/  LOP3.LUT R120, R140, R120, RZ, 0xc0, !PT ;  /* 0x000000788c787212 */ /* 0x000fe400078ec0ff */
[----:B------:R-:W-:Y:S02]  /*21c10*/  LOP3.LUT R121, R141, R121, RZ, 0xc0, !PT ;  /* 0x000000798d797212 */ /* 0x000fe400078ec0ff */
[----:B------:R-:W-:Y:S01]  /*21c20*/  LOP3.LUT R122, R145, R122, RZ, 0xc0, !PT ;  /* 0x0000007a917a7212 */ /* 0x000fe200078ec0ff */
[----:B------:R-:W3:Y:S01]  /*21c30*/  LDSM.16.MT88.4 R140, [R196+0xa400] ;  /* 0x00a40000c48c783b */ /* 0x000ee20000004200 */
[----:B------:R-:W-:Y:S02]  /*21c40*/  LOP3.LUT R123, R144, R123, RZ, 0xc0, !PT ;  /* 0x0000007b907b7212 */ /* 0x000fe400078ec0ff */
[--C-:B------:R-:W-:Y:S02]  /*21c50*/  HSET2.LE.AND R128, R3, R181.reuse, PT ;  /* 0x000000b503807233 */ /* 0x100fe40003803000 */
[--C-:B------:R-:W-:Y:S02]  /*21c60*/  HSET2.LE.AND R129, R2, R181.reuse, PT ;  /* 0x000000b502817233 */ /* 0x100fe40003803000 */
[--C-:B------:R-:W-:Y:S01]  /*21c70*/  HSET2.LE.AND R130, R130, R181.reuse, PT ;  /* 0x000000b582827233 */ /* 0x100fe20003803000 */
[-C--:B-1----:R-:W-:Y:S01]  /*21c80*/  HMMA.16816.F32 R4, R120, R124.reuse, R4 ;  /* 0x0000007c7804723c */ /* 0x082fe20000001804 */
[----:B------:R-:W1:Y:S04]  /*21c90*/  LDSM.16.MT88.4 R144, [R174+0xb400] ;  /* 0x00b40000ae90783b */ /* 0x000e680000004200 */
[--C-:B------:R-:W-:Y:S02]  /*21ca0*/  HSET2.LE.AND R131, R131, R181.reuse, PT ;  /* 0x000000b583837233 */ /* 0x100fe40003803000 */
[----:B------:R-:W-:Y:S04]  /*21cb0*/  LOP3.LUT R128, R151, R128, RZ, 0xc0, !PT ;  /* 0x0000008097807212 */ /* 0x000fe800078ec0ff */
[----:B------:R-:W-:Y:S02]  /*21cc0*/  LOP3.LUT R129, R150, R129, RZ, 0xc0, !PT ;  /* 0x0000008196817212 */ /* 0x000fe400078ec0ff */
[----:B------:R-:W-:Y:S02]  /*21cd0*/  LOP3.LUT R130, R148, R130, RZ, 0xc0, !PT ;  /* 0x0000008294827212 */ /* 0x000fe400078ec0ff */
[----:B------:R-:W-:Y:S02]  /*21ce0*/  LOP3.LUT R131, R149, R131, RZ, 0xc0, !PT ;  /* 0x0000008395837212 */ /* 0x000fe400078ec0ff */
[-C--:B------:R-:W-:Y:S02]  /*21cf0*/  LOP3.LUT R2, R167, R245.reuse, R184, 0x96, !PT ;  /* 0x000000f5a7027212 */ /* 0x080fe400078e96b8 */
[----:B------:R-:W-:Y:S01]  /*21d00*/  LDSM.16.MT88.4 R184, [R196+0xac00] ;  /* 0x00ac0000c4b8783b */ /* 0x000fe20000004200 */
[C---:B------:R-:W-:Y:S02]  /*21d10*/  LOP3.LUT R112, R166.reuse, 0xffff, RZ, 0xc0, !PT ;  /* 0x0000ffffa6707812 */ /* 0x040fe400078ec0ff */
[C---:B------:R-:W-:Y:S04]  /*21d20*/  HMMA.16816.F32 R8, R128.reuse, R124, R8 ;  /* 0x0000007c8008723c */ /* 0x040fe80000001808 */
[----:B------:R-:W-:Y:S02]  /*21d30*/  LOP3.LUT R117, R166, 0xff, RZ, 0xc0, !PT ;  /* 0x000000ffa6757812 */ /* 0x000fe400078ec0ff */
[-C--:B------:R-:W-:Y:S05]  /*21d40*/  HMMA.16816.F32 R12, R128, R126.reuse, R12 ;  /* 0x0000007e800c723c */ /* 0x080fea000000180c */
[----:B------:R-:W-:Y:S01]  /*21d50*/  SHF.R.U32.HI R116, RZ, 0x10, R164 ;  /* 0x00000010ff747819 */ /* 0x000fe200000116a4 */
[C---:B------:R-:W-:Y:S05]  /*21d60*/  HMMA.16816.F32 R16, R120.reuse, R126, R16 ;  /* 0x0000007e7810723c */ /* 0x040fea0000001810 */
[----:B------:R-:W-:Y:S01]  /*21d70*/  LOP3.LUT R115, R164, 0xffff, RZ, 0xc0, !PT ;  /* 0x0000ffffa4737812 */ /* 0x000fe200078ec0ff */
[-C--:B--2---:R-:W-:Y:S05]  /*21d80*/  HMMA.16816.F32 R20, R120, R136.reuse, R20 ;  /* 0x000000887814723c */ /* 0x084fea0000001814 */
[----:B------:R-:W-:Y:S01]  /*21d90*/  LOP3.LUT R3, R165, R245, R182, 0x96, !PT ;  /* 0x000000f5a5037212 */ /* 0x000fe200078e96b6 */
[C---:B------:R-:W-:Y:S05]  /*21da0*/  HMMA.16816.F32 R24, R128.reuse, R136, R24 ;  /* 0x000000888018723c */ /* 0x040fea0000001818 */
[----:B------:R-:W-:Y:S01]  /*21db0*/  SHF.R.U32.HI R112, RZ, 0x8, R112 ;  /* 0x00000008ff707819 */ /* 0x000fe20000011670 */
[-C--:B------:R-:W-:Y:S05]  /*21dc0*/  HMMA.16816.F32 R28, R128, R138.reuse, R28 ;  /* 0x0000008a801c723c */ /* 0x080fea000000181c */
[----:B------:R-:W-:Y:S01]  /*21dd0*/  PRMT R125, R117, 0x5410, R112 ;  /* 0x00005410757d7816 */ /* 0x000fe20000000070 */
[C---:B------:R-:W-:Y:S01]  /*21de0*/  HMMA.16816.F32 R32, R120.reuse, R138, R32 ;  /* 0x0000008a7820723c */ /* 0x040fe20000001820 */
[----:B------:R-:W-:Y:S04]  /*21df0*/  LDSM.16.MT88.4 R136, [R174+0xa800] ;  /* 0x00a80000ae88783b */ /* 0x000fe80000004200 */
[C---:B------:R-:W-:Y:S01]  /*21e00*/  LOP3.LUT R100, R2.reuse, 0xffff, RZ, 0xc0, !PT ;  /* 0x0000ffff02647812 */ /* 0x040fe200078ec0ff */
[-C--:B------:R-:W-:Y:S05]  /*21e10*/  HMMA.16816.F32 R36, R120, R132.reuse, R36 ;  /* 0x000000847824723c */ /* 0x080fea0000001824 */
[----:B------:R-:W-:Y:S01]  /*21e20*/  LOP3.LUT R114, R2, 0xff, RZ, 0xc0, !PT ;  /* 0x000000ff02727812 */ /* 0x000fe200078ec0ff */
[C---:B------:R-:W-:Y:S05]  /*21e30*/  HMMA.16816.F32 R40, R128.reuse, R132, R40 ;  /* 0x000000848028723c */ /* 0x040fea0000001828 */
[----:B------:R-:W-:Y:S01]  /*21e40*/  SHF.R.U32.HI R112, RZ, 0x18, R2 ;  /* 0x00000018ff707819 */ /* 0x000fe20000011602 */
[-C--:B------:R-:W-:Y:S05]  /*21e50*/  HMMA.16816.F32 R44, R128, R134.reuse, R44 ;  /* 0x00000086802c723c */ /* 0x080fea000000182c */
[----:B------:R-:W-:Y:S01]  /*21e60*/  LOP3.LUT R124, R164, 0xff, RZ, 0xc0, !PT ;  /* 0x000000ffa47c7812 */ /* 0x000fe200078ec0ff */
[C---:B------:R-:W-:Y:S01]  /*21e70*/  HMMA.16816.F32 R48, R120.reuse, R134, R48 ;  /* 0x000000867830723c */ /* 0x040fe20000001830 */
[----:B------:R-:W-:Y:S04]  /*21e80*/  LDSM.16.MT88.4 R132, [R196+0x9800] ;  /* 0x00980000c484783b */ /* 0x000fe80000004200 */
[----:B------:R-:W-:Y:S01]  /*21e90*/  SHF.R.U32.HI R164, RZ, 0x18, R164 ;  /* 0x00000018ffa47819 */ /* 0x000fe200000116a4 */
[-C--:B---3--:R-:W-:Y:S05]  /*21ea0*/  HMMA.16816.F32 R52, R120, R140.reuse, R52 ;  /* 0x0000008c7834723c */ /* 0x088fea0000001834 */
[----:B------:R-:W-:Y:S01]  /*21eb0*/  SHF.R.U32.HI R113, RZ, 0x8, R100 ;  /* 0x00000008ff717819 */ /* 0x000fe20000011664 */
[C---:B------:R-:W-:Y:S05]  /*21ec0*/  HMMA.16816.F32 R56, R128.reuse, R140, R56 ;  /* 0x0000008c8038723c */ /* 0x040fea0000001838 */
[----:B------:R-:W-:Y:S01]  /*21ed0*/  SHF.R.U32.HI R100, RZ, 0x10, R2 ;  /* 0x00000010ff647819 */ /* 0x000fe20000011602 */
[-C--:B------:R-:W-:Y:S05]  /*21ee0*/  HMMA.16816.F32 R60, R128, R142.reuse, R60 ;  /* 0x0000008e803c723c */ /* 0x080fea000000183c */
[----:B------:R-:W-:Y:S01]  /*21ef0*/  LOP3.LUT R2, R116, 0xff, RZ, 0xc0, !PT ;  /* 0x000000ff74027812 */ /* 0x000fe200078ec0ff */
[C---:B------:R-:W-:Y:S01]  /*21f00*/  HMMA.16816.F32 R64, R120.reuse, R142, R64 ;  /* 0x0000008e7840723c */ /* 0x040fe20000001840 */
[----:B------:R-:W2:Y:S04]  /*21f10*/  LDSM.16.MT88.4 R116, [R174+0x9800] ;  /* 0x00980000ae74783b */ /* 0x000ea80000004200 */
[----:B------:R-:W-:Y:S01]  /*21f20*/  PRMT R127, R2, 0x5410, R164 ;  /* 0x00005410027f7816 */ /* 0x000fe200000000a4 */
[-C--:B-1----:R-:W-:Y:S03]  /*21f30*/  HMMA.16816.F32 R68, R120, R144.reuse, R68 ;  /* 0x000000907844723c */ /* 0x082fe60000001844 */
[----:B------:R-:W1:Y:S02]  /*21f40*/  LDSM.16.MT88.4 R140, [R196+0xa800] ;  /* 0x00a80000c48c783b */ /* 0x000e640000004200 */
[--C-:B------:R-:W-:Y:S01]  /*21f50*/  SHF.R.U32.HI R106, RZ, 0x10, R166.reuse ;  /* 0x00000010ff6a7819 */ /* 0x100fe200000116a6 */
[C---:B------:R-:W-:Y:S05]  /*21f60*/  HMMA.16816.F32 R72, R128.reuse, R144, R72 ;  /* 0x000000908048723c */ /* 0x040fea0000001848 */
[----:B------:R-:W-:Y:S01]  /*21f70*/  SHF.R.U32.HI R166, RZ, 0x18, R166 ;  /* 0x00000018ffa67819 */ /* 0x000fe200000116a6 */
[-C--:B------:R-:W-:Y:S05]  /*21f80*/  HMMA.16816.F32 R76, R128, R146.reuse, R76 ;  /* 0x00000092804c723c */ /* 0x080fea000000184c */
[----:B------:R-:W-:Y:S01]  /*21f90*/  LOP3.LUT R106, R106, 0xff, RZ, 0xc0, !PT ;  /* 0x000000ff6a6a7812 */ /* 0x000fe200078ec0ff */
[C---:B------:R-:W-:Y:S05]  /*21fa0*/  HMMA.16816.F32 R80, R120.reuse, R146, R80 ;  /* 0x000000927850723c */ /* 0x040fea0000001850 */
[----:B------:R-:W-:Y:S01]  /*21fb0*/  PRMT R166, R106, 0x5410, R166 ;  /* 0x000054106aa67816 */ /* 0x000fe200000000a6 */
[-C--:B------:R-:W-:Y:S05]  /*21fc0*/  HMMA.16816.F32 R84, R120, R108.reuse, R84 ;  /* 0x0000006c7854723c */ /* 0x080fea0000001854 */
[----:B------:R-:W-:Y:S01]  /*21fd0*/  LOP3.LUT R106, R100, 0xff, RZ, 0xc0, !PT ;  /* 0x000000ff646a7812 */ /* 0x000fe200078ec0ff */
[C---:B------:R-:W-:Y:S05]  /*21fe0*/  HMMA.16816.F32 R88, R128.reuse, R108, R88 ;  /* 0x0000006c8058723c */ /* 0x040fea0000001858 */
[----:B------:R-:W-:Y:S01]  /*21ff0*/  SHF.R.U32.HI R100, RZ, 0x8, R115 ;  /* 0x00000008ff647819 */ /* 0x000fe20000011673 */
[-C--:B------:R-:W-:Y:S05]  /*22000*/  HMMA.16816.F32 R92, R128, R110.reuse, R92 ;  /* 0x0000006e805c723c */ /* 0x080fea000000185c */
[----:B------:R-:W-:Y:S01]  /*22010*/  PRMT R126, R124, 0x5410, R100 ;  /* 0x000054107c7e7816 */ /* 0x000fe20000000064 */
[----:B------:R-:W-:Y:S01]  /*22020*/  HMMA.16816.F32 R96, R120, R110, R96 ;  /* 0x0000006e7860723c */ /* 0x000fe20000001860 */
[----:B------:R-:W3:Y:S04]  /*22030*/  LDSM.16.MT88.4 R108, [R174+0xb800] ;  /* 0x00b80000ae6c783b */ /* 0x000ee80000004200 */
[C---:B------:R-:W-:Y:S02]  /*22040*/  LOP3.LUT R2, R3.reuse, 0xffff, RZ, 0xc0, !PT ;  /* 0x0000ffff03027812 */ /* 0x040fe400078ec0ff */
[----:B------:R-:W-:Y:S04]  /*22050*/  SHF.R.U32.HI R100, RZ, 0x10, R3 ;  /* 0x00000010ff647819 */ /* 0x000fe80000011603 */
[----:B------:R-:W-:Y:S02]  /*22060*/  PRMT R114, R114, 0x5410, R113 ;  /* 0x0000541072727816 */ /* 0x000fe40000000071 */
[----:B------:R-:W-:Y:S02]  /*22070*/  PRMT R113, R106, 0x5410, R112 ;  /* 0x000054106a717816 */ /* 0x000fe40000000070 */
[----:B------:R-:W-:Y:S02]  /*22080*/  LOP3.LUT R106, R3, 0xff, RZ, 0xc0, !PT ;  /* 0x000000ff036a7812 */ /* 0x000fe400078ec0ff */
[----:B------:R-:W-:Y:S02]  /*22090*/  SHF.R.U32.HI R3, RZ, 0x18, R3 ;  /* 0x00000018ff037819 */ /* 0x000fe40000011603 */
[----:B------:R-:W-:Y:S02]  /*220a0*/  SHF.R.U32.HI R2, RZ, 0x8, R2 ;  /* 0x00000008ff027819 */ /* 0x000fe40000011602 */
[----:B------:R-:W-:Y:S02]  /*220b0*/  LOP3.LUT R100, R100, 0xff, RZ, 0xc0, !PT ;  /* 0x000000ff64647812 */ /* 0x000fe400078ec0ff */
[--C-:B------:R-:W-:Y:S02]  /*220c0*/  HSET2.LE.AND R112, R114, R181.reuse, PT ;  /* 0x000000b572707233 */ /* 0x100fe40003803000 */
[--C-:B------:R-:W-:Y:S02]  /*220d0*/  HSET2.LE.AND R115, R166, R181.reuse, PT ;  /* 0x000000b5a6737233 */ /* 0x100fe40003803000 */
[--C-:B------:R-:W-:Y:S01]  /*220e0*/  HSET2.LE.AND R113, R113, R181.reuse, PT ;  /* 0x000000b571717233 */ /* 0x100fe20003803000 */
[----:B------:R-:W-:Y:S01]  /*220f0*/  LDSM.16.MT88.4 R164, [R174+0x9c00] ;  /* 0x009c0000aea4783b */ /* 0x000fe20000004200 */
[--C-:B------:R-:W-:Y:S02]  /*22100*/  HSET2.LE.AND R114, R125, R181.reuse, PT ;  /* 0x000000b57d727233 */ /* 0x100fe40003803000 */
[----:B------:R-:W-:Y:S02]  /*22110*/  PRMT R2, R106, 0x5410, R2 ;  /* 0x000054106a027816 */ /* 0x000fe40000000002 */
[----:B------:R-:W-:Y:S02]  /*22120*/  PRMT R3, R100, 0x5410, R3 ;  /* 0x0000541064037816 */ /* 0x000fe40000000003 */
[----:B------:R-:W-:Y:S02]  /*22130*/  LOP3.LUT R115, R156, R115, RZ, 0xc0, !PT ;  /* 0x000000739c737212 */ /* 0x000fe400078ec0ff */
[----:B------:R-:W-:Y:S02]  /*22140*/  LOP3.LUT R112, R155, R112, RZ, 0xc0, !PT ;  /* 0x000000709b707212 */ /* 0x000fe400078ec0ff */
[----:B------:R-:W-:Y:S02]  /*22150*/  LOP3.LUT R113, R153, R113, RZ, 0xc0, !PT ;  /* 0x0000007199717212 */ /* 0x000fe400078ec0ff */
[----:B------:R-:W-:Y:S02]  /*22160*/  LOP3.LUT R114, R152, R114, RZ, 0xc0, !PT ;  /* 0x0000007298727212 */ /* 0x000fe400078ec0ff */
[--C-:B------:R-:W-:Y:S02]  /*22170*/  HSET2.LE.AND R124, R2, R181.reuse, PT ;  /* 0x000000b5027c7233 */ /* 0x100fe40003803000 */
[--C-:B------:R-:W-:Y:S02]  /*22180*/  HSET2.LE.AND R125, R3, R181.reuse, PT ;  /* 0x000000b5037d7233 */ /* 0x100fe40003803000 */
[--C-:B------:R-:W-:Y:S01]  /*22190*/  HSET2.LE.AND R126, R126, R181.reuse, PT ;  /* 0x000000b57e7e7233 */ /* 0x100fe20003803000 */
[-C--:B--2---:R-:W-:Y:S05]  /*221a0*/  HMMA.16816.F32 R4, R112, R116.reuse, R4 ;  /* 0x000000747004723c */ /* 0x084fea0000001804 */
[--C-:B------:R-:W-:Y:S02]  /*221b0*/  HSET2.LE.AND R127, R127, R181.reuse, PT ;  /* 0x000000b57f7f7233 */ /* 0x100fe40003803000 */
[----:B------:R-:W-:Y:S04]  /*221c0*/  LOP3.LUT R124, R159, R124, RZ, 0xc0, !PT ;  /* 0x0000007c9f7c7212 */ /* 0x000fe800078ec0ff */
[----:B------:R-:W-:Y:S02]  /*221d0*/  LOP3.LUT R125, R158, R125, RZ, 0xc0, !PT ;  /* 0x0000007d9e7d7212 */ /* 0x000fe400078ec0ff */
[----:B------:R-:W-:Y:S02]  /*221e0*/  LOP3.LUT R126, R157, R126, RZ, 0xc0, !PT ;  /* 0x0000007e9d7e7212 */ /* 0x000fe400078ec0ff */
[----:B------:R-:W-:Y:S01]  /*221f0*/  LOP3.LUT R127, R154, R127, RZ, 0xc0, !PT ;  /* 0x0000007f9a7f7212 */ /* 0x000fe200078ec0ff */
[----:B------:R-:W-:Y:S01]  /*22200*/  LDSM.16.MT88.4 R156, [R196+0x9c00] ;  /* 0x009c0000c49c783b */ /* 0x000fe20000004200 */
[-C--:B------:R-:W-:Y:S02]  /*22210*/  LOP3.LUT R3, R177, R246.reuse, R190, 0x96, !PT ;  /* 0x000000f6b1037212 */ /* 0x080fe400078e96be */
[----:B------:R-:W-:Y:S02]  /*22220*/  LOP3.LUT R2, R171, R246, R188, 0x96, !PT ;  /* 0x000000f6ab027212 */ /* 0x000fe400078e96bc */
[C---:B------:R-:W-:Y:S01]  /*22230*/  LOP3.LUT R100, R3.reuse, 0xffff, RZ, 0xc0, !PT ;  /* 0x0000ffff03647812 */ /* 0x040fe200078ec0ff */
[C---:B------:R-:W-:Y:S02]  /*22240*/  HMMA.16816.F32 R8, R124.reuse, R116, R8 ;  /* 0x000000747c08723c */ /* 0x040fe40000001808 */
[----:B------:R-:W-:Y:S02]  /*22250*/  LDSM.16.MT88.4 R188, [R174+0xbc00] ;  /* 0x00bc0000aebc783b */ /* 0x000fe40000004200 */
[----:B------:R-:W-:Y:S02]  /*22260*/  LOP3.LUT R121, R3, 0xff, RZ, 0xc0, !PT ;  /* 0x000000ff03797812 */ /* 0x000fe400078ec0ff */
[-C--:B------:R-:W-:Y:S05]  /*22270*/  HMMA.16816.F32 R12, R124, R118.reuse, R12 ;  /* 0x000000767c0c723c */ /* 0x080fea000000180c */
[----:B------:R-:W-:Y:S01]  /*22280*/  SHF.R.U32.HI R100, RZ, 0x8, R100 ;  /* 0x00000008ff647819 */ /* 0x000fe20000011664 */
[C---:B------:R-:W-:Y:S01]  /*22290*/  HMMA.16816.F32 R16, R112.reuse, R118, R16 ;  /* 0x000000767010723c */ /* 0x040fe20000001810 */
[----:B------:R-:W2:Y:S04]  /*222a0*/  LDSM.16.MT88.4 R116, [R196+0xb800] ;  /* 0x00b80000c474783b */ /* 0x000ea80000004200 */
[----:B------:R-:W-:Y:S01]  /*222b0*/  SHF.R.U32.HI R106, RZ, 0x10, R170 ;  /* 0x00000010ff6a7819 */ /* 0x000fe200000116aa */
[-C--:B------:R-:W-:Y:S05]  /*222c0*/  HMMA.16816.F32 R20, R112, R132.reuse, R20 ;  /* 0x000000847014723c */ /* 0x080fea0000001814 */
[----:B------:R-:W-:Y:S01]  /*222d0*/  PRMT R121, R121, 0x5410, R100 ;  /* 0x0000541079797816 */ /* 0x000fe20000000064 */
[C---:B------:R-:W-:Y:S05]  /*222e0*/  HMMA.16816.F32 R24, R124.reuse, R132, R24 ;  /* 0x000000847c18723c */ /* 0x040fea0000001818 */
[----:B------:R-:W-:Y:S01]  /*222f0*/  LOP3.LUT R123, R176, 0xffff, RZ, 0xc0, !PT ;  /* 0x0000ffffb07b7812 */ /* 0x000fe200078ec0ff */
[-C--:B------:R-:W-:Y:S05]  /*22300*/  HMMA.16816.F32 R28, R124, R134.reuse, R28 ;  /* 0x000000867c1c723c */ /* 0x080fea000000181c */
[----:B------:R-:W-:Y:S01]  /*22310*/  SHF.R.U32.HI R122, RZ, 0x10, R176 ;  /* 0x00000010ff7a7819 */ /* 0x000fe200000116b0 */
[C---:B------:R-:W-:Y:S05]  /*22320*/  HMMA.16816.F32 R32, R112.reuse, R134, R32 ;  /* 0x000000867020723c */ /* 0x040fea0000001820 */
[C---:B------:R-:W-:Y:S01]  /*22330*/  LOP3.LUT R120, R170.reuse, 0xffff, RZ, 0xc0, !PT ;  /* 0x0000ffffaa787812 */ /* 0x040fe200078ec0ff */
[-C--:B------:R-:W-:Y:S05]  /*22340*/  HMMA.16816.F32 R36, R112, R136.reuse, R36 ;  /* 0x000000887024723c */ /* 0x080fea0000001824 */
[----:B------:R-:W-:Y:S01]  /*22350*/  LOP3.LUT R128, R170, 0xff, RZ, 0xc0, !PT ;  /* 0x000000ffaa807812 */ /* 0x000fe200078ec0ff */
[C---:B------:R-:W-:Y:S05]  /*22360*/  HMMA.16816.F32 R40, R124.reuse, R136, R40 ;  /* 0x000000887c28723c */ /* 0x040fea0000001828 */
[----:B------:R-:W-:Y:S01]  /*22370*/  SHF.R.U32.HI R100, RZ, 0x10, R3 ;  /* 0x00000010ff647819 */ /* 0x000fe20000011603 */
[-C--:B------:R-:W-:Y:S05]  /*22380*/  HMMA.16816.F32 R44, R124, R138.reuse, R44 ;  /* 0x0000008a7c2c723c */ /* 0x080fea000000182c */
[----:B------:R-:W-:Y:S01]  /*22390*/  SHF.R.U32.HI R170, RZ, 0x18, R170 ;  /* 0x00000018ffaa7819 */ /* 0x000fe200000116aa */
[C---:B------:R-:W-:Y:S05]  /*223a0*/  HMMA.16816.F32 R48, R112.reuse, R138, R48 ;  /* 0x0000008a7030723c */ /* 0x040fea0000001830 */
[----:B------:R-:W-:Y:S01]  /*223b0*/  LOP3.LUT R106, R106, 0xff, RZ, 0xc0, !PT ;  /* 0x000000ff6a6a7812 */ /* 0x000fe200078ec0ff */
[-C--:B-1----:R-:W-:Y:S05]  /*223c0*/  HMMA.16816.F32 R52, R112, R140.reuse, R52 ;  /* 0x0000008c7034723c */ /* 0x082fea0000001834 */
[----:B------:R-:W-:Y:S01]  /*223d0*/  LOP3.LUT R129, R176, 0xff, RZ, 0xc0, !PT ;  /* 0x000000ffb0817812 */ /* 0x000fe200078ec0ff */
[C---:B------:R-:W-:Y:S05]  /*223e0*/  HMMA.16816.F32 R56, R124.reuse, R140, R56 ;  /* 0x0000008c7c38723c */ /* 0x040fea0000001838 */
[----:B------:R-:W-:Y:S01]  /*223f0*/  SHF.R.U32.HI R176, RZ, 0x18, R176 ;  /* 0x00000018ffb07819 */ /* 0x000fe200000116b0 */
[-C--:B------:R-:W-:Y:S05]  /*22400*/  HMMA.16816.F32 R60, R124, R142.reuse, R60 ;  /* 0x0000008e7c3c723c */ /* 0x080fea000000183c */
[----:B------:R-:W-:Y:S01]  /*22410*/  SHF.R.U32.HI R123, RZ, 0x8, R123 ;  /* 0x00000008ff7b7819 */ /* 0x000fe2000001167b */
[C---:B------:R-:W-:Y:S01]  /*22420*/  HMMA.16816.F32 R64, R112.reuse, R142, R64 ;  /* 0x0000008e7040723c */ /* 0x040fe20000001840 */
[----:B------:R-:W1:Y:S04]  /*22430*/  LDSM.16.MT88.4 R140, [R174+0xac00] ;  /* 0x00ac0000ae8c783b */ /* 0x000e680000004200 */
[----:B------:R-:W-:Y:S01]  /*22440*/  LOP3.LUT R122, R122, 0xff, RZ, 0xc0, !PT ;  /* 0x000000ff7a7a7812 */ /* 0x000fe200078ec0ff */
[-C--:B---3--:R-:W-:Y:S05]  /*22450*/  HMMA.16816.F32 R68, R112, R108.reuse, R68 ;  /* 0x0000006c7044723c */ /* 0x088fea0000001844 */
[----:B------:R-:W-:Y:S01]  /*22460*/  LOP3.LUT R100, R100, 0xff, RZ, 0xc0, !PT ;  /* 0x000000ff64647812 */ /* 0x000fe200078ec0ff */
[C---:B------:R-:W-:Y:S05]  /*22470*/  HMMA.16816.F32 R72, R124.reuse, R108, R72 ;  /* 0x0000006c7c48723c */ /* 0x040fea0000001848 */
[----:B------:R-:W-:Y:S01]  /*22480*/  PRMT R170, R106, 0x5410, R170 ;  /* 0x000054106aaa7816 */ /* 0x000fe200000000aa */
[-C--:B------:R-:W-:Y:S05]  /*22490*/  HMMA.16816.F32 R76, R124, R110.reuse, R76 ;  /* 0x0000006e7c4c723c */ /* 0x080fea000000184c */
[----:B------:R-:W-:Y:S01]  /*224a0*/  SHF.R.U32.HI R109, RZ, 0x18, R3 ;  /* 0x00000018ff6d7819 */ /* 0x000fe20000011603 */
[C---:B------:R-:W-:Y:S05]  /*224b0*/  HMMA.16816.F32 R80, R112.reuse, R110, R80 ;  /* 0x0000006e7050723c */ /* 0x040fea0000001850 */
[----:B------:R-:W-:Y:S01]  /*224c0*/  LOP3.LUT R3, R2, 0xffff, RZ, 0xc0, !PT ;  /* 0x0000ffff02037812 */ /* 0x000fe200078ec0ff */
[-C--:B--2---:R-:W-:Y:S05]  /*224d0*/  HMMA.16816.F32 R84, R112, R116.reuse, R84 ;  /* 0x000000747054723c */ /* 0x084fea0000001854 */
[----:B------:R-:W-:Y:S01]  /*224e0*/  SHF.R.U32.HI R106, RZ, 0x10, R2 ;  /* 0x00000010ff6a7819 */ /* 0x000fe20000011602 */
[C---:B------:R-:W-:Y:S05]  /*224f0*/  HMMA.16816.F32 R88, R124.reuse, R116, R88 ;  /* 0x000000747c58723c */ /* 0x040fea0000001858 */
[----:B------:R-:W-:Y:S01]  /*22500*/  PRMT R123, R129, 0x5410, R123 ;  /* 0x00005410817b7816 */ /* 0x000fe2000000007b */
[-C--:B------:R-:W-:Y:S05]  /*22510*/  HMMA.16816.F32 R92, R124, R118.reuse, R92 ;  /* 0x000000767c5c723c */ /* 0x080fea000000185c */
[----:B------:R-:W-:Y:S01]  /*22520*/  PRMT R122, R122, 0x5410, R176 ;  /* 0x000054107a7a7816 */ /* 0x000fe200000000b0 */
[----:B------:R-:W-:Y:S05]  /*22530*/  HMMA.16816.F32 R96, R112, R118, R96 ;  /* 0x000000767060723c */ /* 0x000fea0000001860 */
[----:B------:R-:W-:Y:S02]  /*22540*/  PRMT R100, R100, 0x5410, R109 ;  /* 0x0000541064647816 */ /* 0x000fe4000000006d */
[----:B------:R-:W-:Y:S04]  /*22550*/  SHF.R.U32.HI R120, RZ, 0x8, R120 ;  /* 0x00000008ff787819 */ /* 0x000fe80000011678 */
[----:B------:R-:W-:Y:S02]  /*22560*/  LOP3.LUT R108, R2, 0xff, RZ, 0xc0, !PT ;  /* 0x000000ff026c7812 */ /* 0x000fe400078ec0ff */
[----:B------:R-:W-:Y:S02]  /*22570*/  SHF.R.U32.HI R3, RZ, 0x8, R3 ;  /* 0x00000008ff037819 */ /* 0x000fe40000011603 */
[----:B------:R-:W-:Y:S02]  /*22580*/  SHF.R.U32.HI R2, RZ, 0x18, R2 ;  /* 0x00000018ff027819 */ /* 0x000fe40000011602 */
[----:B------:R-:W-:Y:S02]  /*22590*/  LOP3.LUT R106, R106, 0xff, RZ, 0xc0, !PT ;  /* 0x000000ff6a6a7812 */ /* 0x000fe400078ec0ff */
[----:B------:R-:W-:Y:S02]  /*225a0*/  PRMT R120, R128, 0x5410, R120 ;  /* 0x0000541080787816 */ /* 0x000fe40000000078 */
[----:B------:R-:W-:Y:S02]  /*225b0*/  PRMT R3, R108, 0x5410, R3 ;  /* 0x000054106c037816 */ /* 0x000fe40000000003 */
[--C-:B------:R-:W-:Y:S02]  /*225c0*/  HSET2.LE.AND R178, R123, R181.reuse, PT ;  /* 0x000000b57bb27233 */ /* 0x100fe40003803000 */
[--C-:B------:R-:W-:Y:S02]  /*225d0*/  HSET2.LE.AND R179, R122, R181.reuse, PT ;  /* 0x000000b57ab37233 */ /* 0x100fe40003803000 */
[--C-:B------:R-:W-:Y:S02]  /*225e0*/  HSET2.LE.AND R176, R121, R181.reuse, PT ;  /* 0x000000b579b07233 */ /* 0x100fe40003803000 */
[--C-:B------:R-:W-:Y:S01]  /*225f0*/  HSET2.LE.AND R177, R100, R181.reuse, PT ;  /* 0x000000b564b17233 */ /* 0x100fe20003803000 */
[----:B------:R-:W-:Y:S01]  /*22600*/  IMAD.MOV.U32 R100, RZ, RZ, R105 ;  /* 0x000000ffff647224 */ /* 0x000fe200078e0069 */
[----:B------:R-:W-:Y:S01]  /*22610*/  PRMT R2, R106, 0x5410, R2 ;  /* 0x000054106a027816 */ /* 0x000fe20000000002 */
[----:B------:R-:W-:Y:S01]  /*22620*/  IMAD.MOV.U32 R106, RZ, RZ, R102 ;  /* 0x000000ffff6a7224 */ /* 0x000fe200078e0066 */
[--C-:B------:R-:W-:Y:S02]  /*22630*/  HSET2.LE.AND R182, R120, R181.reuse, PT ;  /* 0x000000b578b67233 */ /* 0x100fe40003803000 */
[--C-:B------:R-:W-:Y:S02]  /*22640*/  HSET2.LE.AND R183, R170, R181.reuse, PT ;  /* 0x000000b5aab77233 */ /* 0x100fe40003803000 */
[--C-:B------:R-:W-:Y:S02]  /*22650*/  HSET2.LE.AND R180, R3, R181.reuse, PT ;  /* 0x000000b503b47233 */ /* 0x100fe40003803000 */
[----:B------:R-:W-:Y:S02]  /*22660*/  LOP3.LUT R176, R162, R176, RZ, 0xc0, !PT ;  /* 0x000000b0a2b07212 */ /* 0x000fe400078ec0ff */
[----:B------:R-:W-:Y:S02]  /*22670*/  LOP3.LUT R177, R161, R177, RZ, 0xc0, !PT ;  /* 0x000000b1a1b17212 */ /* 0x000fe400078ec0ff */
[----:B------:R-:W-:Y:S02]  /*22680*/  LOP3.LUT R178, R160, R178, RZ, 0xc0, !PT ;  /* 0x000000b2a0b27212 */ /* 0x000fe400078ec0ff */
[----:B------:R-:W-:Y:S02]  /*22690*/  LOP3.LUT R179, R107, R179, RZ, 0xc0, !PT ;  /* 0x000000b36bb37212 */ /* 0x000fe400078ec0ff */
[----:B------:R-:W-:Y:S01]  /*226a0*/  HSET2.LE.AND R181, R2, R181, PT ;  /* 0x000000b502b57233 */ /* 0x000fe20003803000 */
[----:B------:R-:W-:Y:S01]  /*226b0*/  IMAD.MOV.U32 R2, RZ, RZ, R104 ;  /* 0x000000ffff027224 */ /* 0x000fe200078e0068 */
[----:B------:R-:W-:Y:S02]  /*226c0*/  LOP3.LUT R180, R168, R180, RZ, 0xc0, !PT ;  /* 0x000000b4a8b47212 */ /* 0x000fe400078ec0ff */
[----:B------:R-:W-:Y:S01]  /*226d0*/  LOP3.LUT R182, R101, R182, RZ, 0xc0, !PT ;  /* 0x000000b665b67212 */ /* 0x000fe200078ec0ff */
[-C--:B------:R-:W-:Y:S05]  /*226e0*/  HMMA.16816.F32 R168, R176, R164.reuse, R4 ;  /* 0x000000a4b0a8723c */ /* 0x080fea0000001804 */
[----:B------:R-:W-:Y:S01]  /*226f0*/  LOP3.LUT R181, R163, R181, RZ, 0xc0, !PT ;  /* 0x000000b5a3b57212 */ /* 0x000fe200078ec0ff */
[----:B------:R-:W-:Y:S01]  /*22700*/  IMAD.MOV.U32 R101, RZ, RZ, R103 ;  /* 0x000000ffff657224 */ /* 0x000fe200078e0067 */
[----:B------:R-:W-:Y:S01]  /*22710*/  LOP3.LUT R183, R0, R183, RZ, 0xc0, !PT ;  /* 0x000000b700b77212 */ /* 0x000fe200078ec0ff */
[----:B------:R-:W-:Y:S04]  /*22720*/  VIADD R0, R213, 0xffffffff ;  /* 0xffffffffd5007836 */ /* 0x000fe80000000000 */
[----:B------:R-:W-:Y:S02]  /*22730*/  IMAD.MOV.U32 R213, RZ, RZ, R0 ;  /* 0x000000ffffd57224 */ /* 0x000fe400078e0000 */
        /* <DEDUP_REMOVED lines=22> */
[----:B------:R-:W-:Y:S01]  /*228a0*/  HMMA.16816.F32 R96, R176, R194, R96 ;  /* 0x000000c2b060723c */ /* 0x000fe20000001860 */
[----:B------:R-:W-:Y:S11]  /*228b0*/  @!UPT UIADD3 URZ, URZ, URZ, URZ ;  /* 0x0000003f3f3ff290 */ /* 0x000ff6000fffe03f */
[----:B------:R-:W-:Y:S01]  /*228c0*/  @!UPT UIADD3 URZ, URZ, URZ, URZ ;  /* 0x0000003f3f3ff290 */ /* 0x000fe2000fffe03f */
[----:B------:R-:W-:Y:S11]  /*228d0*/  @P2 BRA `(.L_x_708) ;  /* 0xffffff8800342947 */ /* 0x000ff6000383ffff */
.L_x_705:
[----:B------:R1:W5:Y:S04]  /*228e0*/  LDL R14, [R1+0x12c] ;  /* 0x00012c00010e7983 */ /* 0x0003680000100800 */
[----:B------:R1:W5:Y:S04]  /*228f0*/  LDL R13, [R1+0x130] ;  /* 0x00013000010d7983 */ /* 0x0003680000100800 */
[----:B------:R1:W5:Y:S04]  /*22900*/  LDL R11, [R1+0x134] ;  /* 0x00013400010b7983 */ /* 0x0003680000100800 */
[----:B------:R1:W5:Y:S04]  /*22910*/  LDL R12, [R1+0x138] ;  /* 0x00013800010c7983 */ /* 0x0003680000100800 */
[----:B-----5:R1:W5:Y:S04]  /*22920*/  LD.E R53, desc[UR4][R172.64+0xd8] ;  /* 0x0000d804ac357980 */ /* 0x020368000c101900 */
[----:B------:R1:W5:Y:S01]  /*22930*/  LD.E R5, desc[UR4][R172.64+0x17c] ;  /* 0x00017c04ac057980 */ /* 0x000362000c101900 */
[----:B------:R-:W-:-:S03]  /*22940*/  UMOV UR6, 0xffffffff ;  /* 0xffffffff00067882 */ /* 0x000fc60000000000 */
[----:B------:R-:W-:Y:S05]  /*22950*/  BRA.DIV UR6, `(.L_x_709) ;  /* 0x0000002a06fc7947 */ /* 0x000fea000b800000 */
[----:B------:R-:W2:Y:S04]  /*22960*/  SHFL.BFLY PT, R8, R14, 0x2, 0x1f ;  /* 0x0c401f000e087f89 */ /* 0x000ea800000e0000 */
[----:B------:R-:W3:Y:S04]  /*22970*/  SHFL.BFLY PT, R7, R13, 0x2, 0x1f ;  /* 0x0c401f000d077f89 */ /* 0x000ee800000e0000 */
[----:B------:R-:W4:Y:S04]  /*22980*/  SHFL.BFLY PT, R6, R12, 0x2, 0x1f ;  /* 0x0c401f000c067f89 */ /* 0x000f2800000e0000 */
[----:B------:R-:W1:Y:S01]  /*22990*/  SHFL.BFLY PT, R2, R11, 0x2, 0x1f ;  /* 0x0c401f000b027f89 */ /* 0x000e6200000e0000 */
[----:B--2---:R-:W-:Y:S01]  /*229a0*/  FADD.FTZ R8, R8, R14 ;  /* 0x0000000e08087221 */ /* 0x004fe20000010000 */
[----:B---3--:R-:W-:-:S04]  /*229b0*/  FADD.FTZ R7, R7, R13 ;  /* 0x0000000d07077221 */ /* 0x008fc80000010000 */
[----:B------:R-:W2:Y:S01]  /*229c0*/  SHFL.BFLY PT, R57, R8, 0x1, 0x1f ;  /* 0x0c201f0008397f89 */ /* 0x000ea200000e0000 */
[----:B----4-:R-:W-:-:S03]  /*229d0*/  FADD.FTZ R6, R6, R12 ;  /* 0x0000000c06067221 */ /* 0x010fc60000010000 */
[----:B------:R-:W3:Y:S01]  /*229e0*/  SHFL.BFLY PT, R10, R7, 0x1, 0x1f ;  /* 0x0c201f00070a7f89 */ /* 0x000ee200000e0000 */
[----:B-1----:R-:W-:-:S03]  /*229f0*/  FADD.FTZ R2, R2, R11 ;  /* 0x0000000b02027221 */ /* 0x002fc60000010000 */
[----:B------:R-:W1:Y:S04]  /*22a00*/  SHFL.BFLY PT, R9, R6, 0x1, 0x1f ;  /* 0x0c201f0006097f89 */ /* 0x000e6800000e0000 */
[----:B------:R4:W4:Y:S01]  /*22a10*/  SHFL.BFLY PT, R4, R2, 0x1, 0x1f ;  /* 0x0c201f0002047f89 */ /* 0x00092200000e0000 */
[----:B--2---:R-:W-:Y:S01]  /*22a20*/  FADD.FTZ R57, R8, R57 ;  /* 0x0000003908397221 */ /* 0x004fe20000010000 */
[----:B---3--:R-:W-:Y:S01]  /*22a30*/  FADD.FTZ R56, R7, R10 ;  /* 0x0000000a07387221 */ /* 0x008fe20000010000 */
[----:B-1----:R-:W-:-:S07]  /*22a40*/  FADD.FTZ R54, R6, R9 ;  /* 0x0000000906367221 */ /* 0x002fce0000010000 */
.L_x_746:
[----:B------:R-:W2:Y:S01]  /*22a50*/  LDL R61, [R1+0x190] ;  /* 0x00019000013d7983 */ /* 0x000ea20000100800 */
[----:B------:R-:W-:Y:S01]  /*22a60*/  FSETP.NE.FTZ.AND P5, PT, R57, RZ, PT ;  /* 0x000000ff3900720b */ /* 0x000fe20003fb5000 */
[----:B----4-:R-:W-:Y:S01]  /*22a70*/  FADD.FTZ R55, R2, R4 ;  /* 0x0000000402377221 */ /* 0x010fe20000010000 */
[----:B------:R-:W-:Y:S01]  /*22a80*/  MOV R0, 0x3f800000 ;  /* 0x3f80000000007802 */ /* 0x000fe20000000f00 */
[----:B------:R-:W1:Y:S01]  /*22a90*/  S2R R59, SR_TID.X ;  /* 0x00000000003b7919 */ /* 0x000e620000002100 */
[----:B------:R-:W-:Y:S01]  /*22aa0*/  FSETP.NE.FTZ.AND P3, PT, R54, RZ, PT ;  /* 0x000000ff3600720b */ /* 0x000fe20003f75000 */
[----:B------:R-:W3:Y:S01]  /*22ab0*/  S2UR UR6, SR_CgaCtaId ;  /* 0x00000000000679c3 */ /* 0x000ee20000008800 */
[----:B------:R-:W-:Y:S01]  /*22ac0*/  MOV R2, 0x3f800000 ;  /* 0x3f80000000027802 */ /* 0x000fe20000000f00 */
[----:B------:R-:W-:Y:S01]  /*22ad0*/  UMOV UR7, 0x400 ;  /* 0x0000040000077882 */ /* 0x000fe20000000000 */
[----:B------:R-:W-:Y:S02]  /*22ae0*/  FSETP.NE.FTZ.AND P4, PT, R56, RZ, PT ;  /* 0x000000ff3800720b */ /* 0x000fe40003f95000 */
[----:B------:R-:W-:-:S02]  /*22af0*/  FSETP.NE.FTZ.AND P2, PT, R55, RZ, PT ;  /* 0x000000ff3700720b */ /* 0x000fc40003f55000 */
[----:B------:R-:W-:Y:S01]  /*22b00*/  MOV R3, 0x3f800000 ;  /* 0x3f80000000037802 */ /* 0x000fe20000000f00 */
[----:B------:R-:W4:Y:S08]  /*22b10*/  @P5 MUFU.RCP R0, R57 ;  /* 0x0000003900005308 */ /* 0x000f300000001000 */
[----:B------:R-:W1:Y:S08]  /*22b20*/  @P3 MUFU.RCP R2, R54 ;  /* 0x0000003600023308 */ /* 0x000e700000001000 */
[----:B------:R-:W1:Y:S01]  /*22b30*/  @P4 MUFU.RCP R3, R56 ;  /* 0x0000003800034308 */ /* 0x000e620000001000 */
[----:B----45:R-:W-:Y:S01]  /*22b40*/  FMUL.FTZ R0, R5, R0 ;  /* 0x0000000005007220 */ /* 0x030fe20000410000 */
[----:B---3--:R-:W-:-:S03]  /*22b50*/  ULEA UR6, UR6, UR7, 0x18 ;  /* 0x0000000706067291 */ /* 0x008fc6000f8ec03f */
        /* <DEDUP_REMOVED lines=25> */
[C---:B-1----:R-:W-:Y:S01]  /*22cf0*/  FMUL.FTZ R2, R5.reuse, R2 ;  /* 0x0000000205027220 */ /* 0x042fe20000410000 */
[----:B------:R-:W-:Y:S01]  /*22d00*/  SHF.R.S32.HI R58, RZ, 0x1f, R59 ;  /* 0x0000001fff3a7819 */ /* 0x000fe2000001143b */
[----:B------:R-:W-:Y:S01]  /*22d10*/  FMUL.FTZ R3, R5, R3 ;  /* 0x0000000305037220 */ /* 0x000fe20000410000 */
[----:B------:R-:W-:Y:S01]  /*22d20*/  F2FP.F16.F32.PACK_AB R17, R17, R168 ;  /* 0x000000a81111723e */ /* 0x000fe200000000ff */
[----:B------:R-:W-:Y:S01]  /*22d30*/  FMUL.FTZ R148, R2, R148 ;  /* 0x0000009402947220 */ /* 0x000fe20000410000 */
[----:B------:R-:W-:Y:S01]  /*22d40*/  LEA.HI R52, R58, R59, RZ, 0x2 ;  /* 0x0000003b3a347211 */ /* 0x000fe200078f10ff */
[----:B------:R-:W1:Y:S01]  /*22d50*/  @P2 MUFU.RCP R0, R55 ;  /* 0x0000003700002308 */ /* 0x000e620000001000 */
[C---:B------:R-:W-:Y:S01]  /*22d60*/  FMUL.FTZ R22, R2.reuse, R149 ;  /* 0x0000009502167220 */ /* 0x040fe20000410000 */
[C---:B------:R-:W-:Y:S01]  /*22d70*/  FMUL.FTZ R144, R2.reuse, R144 ;  /* 0x0000009002907220 */ /* 0x040fe20000410000 */
        /* <DEDUP_REMOVED lines=23> */
[----:B-1----:R-:W-:Y:S01]  /*22ef0*/  FMUL.FTZ R0, R5, R0 ;  /* 0x0000000005007220 */ /* 0x002fe20000410000 */
        /* <DEDUP_REMOVED lines=51> */
[----:B------:R-:W-:-:S02]  /*23230*/  LEA.HI R58, R58, R59, RZ, 0x5 ;  /* 0x0000003b3a3a7211 */ /* 0x000fc400078f28ff */
[----:B------:R-:W-:Y:S02]  /*23240*/  LOP3.LUT R3, R52, 0xfffffffc, RZ, 0xc0, !PT ;  /* 0xfffffffc34037812 */ /* 0x000fe400078ec0ff */
[----:B------:R-:W-:Y:S02]  /*23250*/  LEA.HI R0, R2, R2, RZ, 0x1 ;  /* 0x0000000202007211 */ /* 0x000fe400078f08ff */
[----:B------:R-:W-:Y:S02]  /*23260*/  SHF.R.S32.HI R6, RZ, 0x5, R58 ;  /* 0x00000005ff067819 */ /* 0x000fe4000001143a */
[----:B------:R-:W-:Y:S02]  /*23270*/  IADD3 R5, -R3, R59, RZ ;  /* 0x0000003b03057210 */ /* 0x000fe40007ffe1ff */
[----:B------:R-:W-:Y:S02]  /*23280*/  SHF.R.S32.HI R3, RZ, 0x1, R0 ;  /* 0x00000001ff037819 */ /* 0x000fe40000011400 */
[----:B------:R-:W-:-:S02]  /*23290*/  LOP3.LUT R0, R0, 0x3fffffe, RZ, 0xc0, !PT ;  /* 0x03fffffe00007812 */ /* 0x000fc400078ec0ff */
[----:B------:R-:W-:Y:S02]  /*232a0*/  LEA R6, R6, R5, 0x8 ;  /* 0x0000000506067211 */ /* 0x000fe400078e40ff */
[----:B------:R-:W-:Y:S02]  /*232b0*/  SHF.L.U32 R5, R3, 0x6, RZ ;  /* 0x0000000603057819 */ /* 0x000fe400000006ff */
[----:B------:R-:W-:Y:S02]  /*232c0*/  IADD3 R0, R2, -R0, RZ ;  /* 0x8000000002007210 */ /* 0x000fe40007ffe0ff */
[----:B------:R-:W-:Y:S02]  /*232d0*/  LOP3.LUT R2, R5, 0xc0, RZ, 0xc0, !PT ;  /* 0x000000c005027812 */ /* 0x000fe400078ec0ff */
[----:B------:R-:W-:Y:S02]  /*232e0*/  LEA R5, R0, R6, 0x4 ;  /* 0x0000000600057211 */ /* 0x000fe400078e20ff */
[----:B------:R-:W-:-:S02]  /*232f0*/  LOP3.LUT R6, R3, 0x1, RZ, 0xc0, !PT ;  /* 0x0000000103067812 */ /* 0x000fc400078ec0ff */
[----:B------:R-:W-:Y:S02]  /*23300*/  LEA.HI R0, R2, R2, RZ, 0x1d ;  /* 0x0000000202007211 */ /* 0x000fe400078fe8ff */
[----:B------:R-:W-:Y:S02]  /*23310*/  ISETP.NE.U32.AND P1, PT, R6, 0x1, PT ;  /* 0x000000010600780c */ /* 0x000fe40003f25070 */
[----:B------:R-:W-:Y:S02]  /*23320*/  LEA R0, R5, R0, 0x1 ;  /* 0x0000000005007211 */ /* 0x000fe400078e08ff */
[----:B------:R-:W-:Y:S02]  /*23330*/  LOP3.LUT P0, RZ, R3, 0x2, RZ, 0xc0, !PT ;  /* 0x0000000203ff7812 */ /* 0x000fe4000780c0ff */
[----:B------:R-:W-:Y:S02]  /*23340*/  LEA R0, R0, UR6, 0x1 ;  /* 0x0000000600007c11 */ /* 0x000fe4000f8e08ff */
[----:B------:R-:W-:-:S02]  /*23350*/  MOV R3, 0x20 ;  /* 0x0000002000037802 */ /* 0x000fc40000000f00 */
[----:B------:R-:W-:Y:S01]  /*23360*/  F2FP.F16.F32.PACK_AB R4, R4, R170 ;  /* 0x000000aa0404723e */ /* 0x000fe200000000ff */
[----:B------:R-:W-:Y:S01]  /*23370*/  STS [R0], R17 ;  /* 0x0000001100007388 */ /* 0x000fe20000000800 */
[----:B------:R-:W-:Y:S02]  /*23380*/  IADD3 R2, R0, -0x10, RZ ;  /* 0xfffffff000027810 */ /* 0x000fe40007ffe0ff */
[----:B------:R-:W-:Y:S01]  /*23390*/  SEL R3, R3, 0xffffffe0, !P0 ;  /* 0xffffffe003037807 */ /* 0x000fe20004000000 */
[----:B------:R1:W-:Y:S01]  /*233a0*/  STS [R0+0x200], R4 ;  /* 0x0002000400007388 */ /* 0x0003e20000000800 */
[----:B------:R-:W-:Y:S02]  /*233b0*/  F2FP.F16.F32.PACK_AB R21, R21, R164 ;  /* 0x000000a41515723e */ /* 0x000fe400000000ff */
[----:B------:R-:W-:Y:S02]  /*233c0*/  F2FP.F16.F32.PACK_AB R20, R20, R166 ;  /* 0x000000a61414723e */ /* 0x000fe400000000ff */
[----:B------:R-:W-:-:S02]  /*233d0*/  @P1 IADD3 R2, R0, 0x10, RZ ;  /* 0x0000001000021810 */ /* 0x000fc40007ffe0ff */
[----:B------:R-:W-:Y:S02]  /*233e0*/  F2FP.F16.F32.PACK_AB R22, R22, R148 ;  /* 0x000000941616723e */ /* 0x000fe400000000ff */
[----:B------:R-:W-:Y:S01]  /*233f0*/  F2FP.F16.F32.PACK_AB R16, R16, R150 ;  /* 0x000000961010723e */ /* 0x000fe200000000ff */
[----:B------:R-:W-:Y:S01]  /*23400*/  STS [R2], R21 ;  /* 0x0000001502007388 */ /* 0x000fe20000000800 */
        /* <DEDUP_REMOVED lines=10> */
[----:B-1----:R-:W-:Y:S01]  /*234b0*/  IADD3 R4, R0, R3, RZ ;  /* 0x0000000300047210 */ /* 0x002fe20007ffe0ff */
[----:B------:R-:W-:Y:S01]  /*234c0*/  STS [R2+0x1000], R51 ;  /* 0x0010003302007388 */ /* 0x000fe20000000800 */
[----:B------:R-:W-:Y:S02]  /*234d0*/  IADD3 R3, R3, R2, RZ ;  /* 0x0000000203037210 */ /* 0x000fe40007ffe0ff */
[----:B------:R-:W-:Y:S01]  /*234e0*/  F2FP.F16.F32.PACK_AB R14, R14, R134 ;  /* 0x000000860e0e723e */ /* 0x000fe200000000ff */
[----:B------:R-:W-:Y:S01]  /*234f0*/  STS [R2+0x1200], R15 ;  /* 0x0012000f02007388 */ /* 0x000fe20000000800 */
[----:B------:R-:W-:-:S02]  /*23500*/  F2FP.F16.F32.PACK_AB R45, R45, R128 ;  /* 0x000000802d2d723e */ /* 0x000fc400000000ff */
[----:B------:R-:W-:Y:S01]  /*23510*/  F2FP.F16.F32.PACK_AB R13, R13, R130 ;  /* 0x000000820d0d723e */ /* 0x000fe200000000ff */
[----:B------:R-:W-:Y:S01]  /*23520*/  STS [R4], R50 ;  /* 0x0000003204007388 */ /* 0x000fe20000000800 */
[----:B------:R-:W-:Y:S02]  /*23530*/  F2FP.F16.F32.PACK_AB R44, R44, R152 ;  /* 0x000000982c2c723e */ /* 0x000fe400000000ff */
[----:B------:R-:W-:Y:S01]  /*23540*/  F2FP.F16.F32.PACK_AB R43, R43, R154 ;  /* 0x0000009a2b2b723e */ /* 0x000fe200000000ff */
[----:B------:R-:W-:Y:S01]  /*23550*/  STS [R4+0x200], R49 ;  /* 0x0002003104007388 */ /* 0x000fe20000000800 */
[----:B------:R-:W-:Y:S02]  /*23560*/  F2FP.F16.F32.PACK_AB R41, R41, R140 ;  /* 0x0000008c2929723e */ /* 0x000fe400000000ff */
        /* <DEDUP_REMOVED lines=43> */
[----:B------:R-:W-:Y:S04]  /*23820*/  STS [R4+0x2000], R38 ;  /* 0x0020002604007388 */ /* 0x000fe80000000800 */
[----:B------:R-:W-:Y:S04]  /*23830*/  STS [R4+0x2200], R37 ;  /* 0x0022002504007388 */ /* 0x000fe80000000800 */
[----:B------:R-:W-:Y:S04]  /*23840*/  STS [R3+0x2000], R35 ;  /* 0x0020002303007388 */ /* 0x000fe80000000800 */
[----:B------:R-:W-:Y:S01]  /*23850*/  STS [R3+0x2200], R34 ;  /* 0x0022002203007388 */ /* 0x000fe20000000800 */
[----:B--2---:R-:W-:-:S03]  /*23860*/  ISETP.NE.AND P0, PT, R61, -0x1, PT ;  /* 0xffffffff3d00780c */ /* 0x004fc60003f05270 */
        /* <DEDUP_REMOVED lines=19> */
[----:B------:R4:W-:Y:S04]  /*239a0*/  STS [R3+0x5200], R5 ;  /* 0x0052000503007388 */ /* 0x0009e80000000800 */
[----:B-1----:R-:W4:Y:S04]  /*239b0*/  LD.E.U16 R0, desc[UR4][R172.64+0x1c8] ;  /* 0x0001c804ac007980 */ /* 0x002f28000c101500 */
[----:B------:R1:W5:Y:S04]  /*239c0*/  LD.E.64 R16, desc[UR4][R172.64+0x70] ;  /* 0x00007004ac107980 */ /* 0x000368000c101b00 */
[----:B--2---:R-:W2:Y:S04]  /*239d0*/  @P0 LD.E.64 R6, desc[UR4][R172.64+0x88] ;  /* 0x00008804ac060980 */ /* 0x004ea8000c101b00 */
[----:B---3--:R1:W5:Y:S04]  /*239e0*/  LD.E.64 R18, desc[UR4][R172.64+0x90] ;  /* 0x00009004ac127980 */ /* 0x008368000c101b00 */
[----:B----4-:R-:W3:Y:S01]  /*239f0*/  @!P0 LD.E.64 R2, desc[UR4][R172.64+0x80] ;  /* 0x00008004ac028980 */ /* 0x010ee2000c101b00 */
[----:B------:R-:W4:Y:S01]  /*23a00*/  @P5 MUFU.LG2 R11, R57 ;  /* 0x00000039000b5308 */ /* 0x000f220000000c00 */
[----:B------:R-:W1:Y:S01]  /*23a10*/  S2R R60, SR_CTAID.Y ;  /* 0x00000000003c7919 */ /* 0x000e620000002600 */
[----:B------:R-:W-:-:S06]  /*23a20*/  MOV R48, 0x7f800000 ;  /* 0x7f80000000307802 */ /* 0x000fcc0000000f00 */
[----:B------:R-:W1:Y:S01]  /*23a30*/  @P4 MUFU.LG2 R10, R56 ;  /* 0x00000038000a4308 */ /* 0x000e620000000c00 */
[----:B----4-:R-:W-:Y:S01]  /*23a40*/  @P5 FMUL.FTZ R11, R11, 0.69314718246459960938 ;  /* 0x3f3172180b0b5820 */ /* 0x010fe20000410000 */
[-C--:B--2---:R-:W-:Y:S02]  /*23a50*/  @P0 IMAD R8, R7, R61.reuse, RZ ;  /* 0x0000003d07080224 */ /* 0x084fe400078e02ff */
[----:B------:R-:W-:Y:S02]  /*23a60*/  @P0 IMAD.WIDE.U32 R4, R6, R61, RZ ;  /* 0x0000003d06040225 */ /* 0x000fe400078e00ff */
[----:B------:R2:W5:Y:S02]  /*23a70*/  @!P0 LD.E.64 R6, desc[UR4][R172.64+0x88] ;  /* 0x00008804ac068980 */ /* 0x000564000c101b00 */
[----:B------:R-:W-:Y:S01]  /*23a80*/  @P5 FFMA.FTZ R48, R53, R105, R11 ;  /* 0x0000006935305223 */ /* 0x000fe2000001000b */
[C---:B------:R-:W-:Y:S01]  /*23a90*/  PRMT R11, R0.reuse, 0x7770, RZ ;  /* 0x00007770000b7816 */ /* 0x040fe200000000ff */
[----:B------:R-:W4:Y:S01]  /*23aa0*/  @P2 MUFU.LG2 R12, R55 ;  /* 0x00000037000c2308 */ /* 0x000f220000000c00 */
[----:B------:R-:W-:-:S02]  /*23ab0*/  PRMT R0, R0, 0x7771, RZ ;  /* 0x0000777100007816 */ /* 0x000fc400000000ff */
[----:B------:R-:W-:-:S05]  /*23ac0*/  ISETP.NE.AND P1, PT, R11, RZ, PT ;  /* 0x000000ff0b00720c */ /* 0x000fca0003f25270 */
[----:B------:R-:W2:Y:S01]  /*23ad0*/  @P3 MUFU.LG2 R9, R54 ;  /* 0x0000003600093308 */ /* 0x000ea20000000c00 */
[----:B------:R-:W-:Y:S01]  /*23ae0*/  ISETP.NE.OR P5, PT, R0, RZ, !P1 ;  /* 0x000000ff0000720c */ /* 0x000fe20004fa5670 */
[----:B-1----:R-:W-:Y:S01]  /*23af0*/  @P4 FMUL.FTZ R10, R10, 0.69314718246459960938 ;  /* 0x3f3172180a0a4820 */ /* 0x002fe20000410000 */
[----:B------:R-:W-:Y:S01]  /*23b00*/  @!P0 SHF.R.S32.HI R13, RZ, 0x1f, R60 ;  /* 0x0000001fff0d8819 */ /* 0x000fe2000001143c */
[----:B---3--:R-:W-:Y:S01]  /*23b10*/  @!P0 IMAD R3, R3, R60, RZ ;  /* 0x0000003c03038224 */ /* 0x008fe200078e02ff */
[----:B------:R-:W-:Y:S01]  /*23b20*/  MOV R49, 0x7f800000 ;  /* 0x7f80000000317802 */ /* 0x000fe20000000f00 */
[----:B------:R-:W-:Y:S01]  /*23b30*/  @P4 FFMA.FTZ R49, R53, R102, R10 ;  /* 0x0000006635314223 */ /* 0x000fe2000001000a */
[----:B------:R-:W-:Y:S01]  /*23b40*/  @P0 MOV R34, R4 ;  /* 0x0000000400220202 */ /* 0x000fe20000000f00 */
[----:B------:R-:W-:Y:S02]  /*23b50*/  @!P0 IMAD R10, R2, R13, R3 ;  /* 0x0000000d020a8224 */ /* 0x000fe400078e0203 */
[----:B----4-:R-:W-:Y:S01]  /*23b60*/  @P2 FMUL.FTZ R4, R12, 0.69314718246459960938 ;  /* 0x3f3172180c042820 */ /* 0x010fe20000410000 */
[----:B------:R-:W-:Y:S01]  /*23b70*/  @!P0 IMAD.WIDE.U32 R2, R2, R60, RZ ;  /* 0x0000003c02028225 */ /* 0x000fe200078e00ff */
[----:B------:R-:W-:Y:S01]  /*23b80*/  BSSY B1, `(.L_x_710) ;  /* 0x0000017000017945 */ /* 0x000fe20003800000 */
[----:B------:R-:W-:-:S02]  /*23b90*/  MOV R33, 0x7f800000 ;  /* 0x7f80000000217802 */ /* 0x000fc40000000f00 */
[----:B------:R-:W-:Y:S01]  /*23ba0*/  @P2 FFMA.FTZ R33, R53, R104, R4 ;  /* 0x0000006835212223 */ /* 0x000fe20000010004 */
[----:B------:R-:W-:Y:S01]  /*23bb0*/  @P0 IADD3 R35, R5, R8, RZ ;  /* 0x0000000805230210 */ /* 0x000fe20007ffe0ff */
[----:B--2---:R-:W-:Y:S01]  /*23bc0*/  @P3 FMUL.FTZ R9, R9, 0.69314718246459960938 ;  /* 0x3f31721809093820 */ /* 0x004fe20000410000 */
[----:B------:R-:W-:Y:S02]  /*23bd0*/  MOV R32, 0x7f800000 ;  /* 0x7f80000000207802 */ /* 0x000fe40000000f00 */
[----:B------:R-:W-:Y:S02]  /*23be0*/  CS2R R4, SRZ ;  /* 0x0000000000047805 */ /* 0x000fe4000001ff00 */
[----:B------:R-:W-:Y:S01]  /*23bf0*/  PLOP3.LUT P4, PT, PT, PT, PT, 0x8, 0x0 ;  /* 0x000000000000781c */ /* 0x000fe20003f8e170 */
[----:B------:R-:W-:Y:S01]  /*23c00*/  @P3 FFMA.FTZ R32, R53, R103, R9 ;  /* 0x0000006735203223 */ /* 0x000fe20000010009 */
[----:B------:R-:W-:Y:S02]  /*23c10*/  @!P0 IADD3 R35, R3, R10, RZ ;  /* 0x0000000a03238210 */ /* 0x000fe40007ffe0ff */
[----:B------:R-:W-:Y:S01]  /*23c20*/  @!P0 MOV R34, R2 ;  /* 0x0000000200228202 */ /* 0x000fe20000000f00 */
[----:B------:R-:W-:Y:S08]  /*23c30*/  @P5 BRA `(.L_x_711) ;  /* 0x00000000002c5947 */ /* 0x000ff00003800000 */
[----:B------:R-:W-:Y:S01]  /*23c40*/  ISETP.NE.AND P0, PT, R61, -0x1, PT ;  /* 0xffffffff3d00780c */ /* 0x000fe20003f05270 */
[----:B------:R-:W-:Y:S01]  /*23c50*/  BSSY B0, `(.L_x_712) ;  /* 0x0000006000007945 */ /* 0x000fe20003800000 */
[----:B------:R-:W-:-:S11]  /*23c60*/  PLOP3.LUT P4, PT, PT, PT, PT, 0x80, 0x0 ;  /* 0x000000000000781c */ /* 0x000fd60003f8f070 */
[----:B------:R-:W-:Y:S05]  /*23c70*/  @P0 BRA `(.L_x_713) ;  /* 0x00000000000c0947 */ /* 0x000fea0003800000 */
[----:B------:R-:W2:Y:S02]  /*23c80*/  LD.E R0, desc[UR4][R172.64+0xb4] ;  /* 0x0000b404ac007980 */ /* 0x000ea4000c101900 */
[----:B--2---:R-:W-:-:S05]  /*23c90*/  IMAD R61, R0, R60, RZ ;  /* 0x0000003c003d7224 */ /* 0x004fca00078e02ff */
[----:B------:R1:W-:Y:S02]  /*23ca0*/  STL [R1+0x190], R61 ;  /* 0x0001903d01007387 */ /* 0x0003e40000100800 */
.L_x_713:
[----:B------:R-:W-:Y:S05]  /*23cb0*/  BSYNC B0 ;  /* 0x0000000000007941 */ /* 0x000fea0003800000 */
.L_x_712:
[----:B------:R-:W-:Y:S01]  /*23cc0*/  PRMT R0, RZ, 0x7610, R0 ;  /* 0x00007610ff007816 */ /* 0x000fe20000000000 */
[--C-:B------:R-:W-:Y:S01]  /*23cd0*/  IMAD.MOV.U32 R4, RZ, RZ, R61.reuse ;  /* 0x000000ffff047224 */ /* 0x100fe200078e003d */
[----:B------:R-:W-:Y:S02]  /*23ce0*/  SHF.R.S32.HI R5, RZ, 0x1f, R61 ;  /* 0x0000001fff057819 */ /* 0x000fe4000001143d */
.L_x_711:
[----:B------:R-:W-:Y:S05]  /*23cf0*/  BSYNC B1 ;  /* 0x0000000000017941 */ /* 0x000fea0003800000 */
.L_x_710:
[----:B------:R-:W-:-:S13]  /*23d00*/  LOP3.LUT P0, RZ, R0, 0xff, RZ, 0xc0, !PT ;  /* 0x000000ff00ff7812 */ /* 0x000fda000780c0ff */
[----:B------:R-:W2:Y:S01]  /*23d10*/  @P0 LD.E.64 R8, desc[UR4][R172.64+0xb0] ;  /* 0x0000b004ac080980 */ /* 0x000ea2000c101b00 */
[----:B------:R-:W-:Y:S01]  /*23d20*/  BSSY B0, `(.L_x_714) ;  /* 0x0000009000007945 */ /* 0x000fe20003800000 */
[----:B------:R-:W-:Y:S01]  /*23d30*/  @P0 MOV R2, 0x1 ;  /* 0x0000000100020802 */ /* 0x000fe20000000f00 */
[----:B--2---:R-:W-:Y:S02]  /*23d40*/  @P0 IMAD R0, R8, R9, RZ ;  /* 0x0000000908000224 */ /* 0x004fe400078e02ff */
[----:B------:R-:W-:Y:S05]  /*23d50*/  @P0 BRA `(.L_x_715) ;  /* 0x0000000000140947 */ /* 0x000fea0003800000 */
[----:B------:R-:W2:Y:S04]  /*23d60*/  @P1 LD.E R0, desc[UR4][R172.64+0xd4] ;  /* 0x0000d404ac001980 */ /* 0x000ea8000c101900 */
[----:B------:R-:W2:Y:S04]  /*23d70*/  LD.E R2, desc[UR4][R172.64+0x60] ;  /* 0x00006004ac027980 */ /* 0x000ea8000c101900 */
[----:B------:R-:W2:Y:S01]  /*23d80*/  @!P1 LD.E R0, desc[UR4][R172.64+0xb4] ;  /* 0x0000b404ac009980 */ /* 0x000ea2000c101900 */
[----:B------:R-:W-:Y:S01]  /*23d90*/  MOV R8, 0x1 ;  /* 0x0000000100087802 */ /* 0x000fe20000000f00 */
[----:B--2---:R-:W-:-:S02]  /*23da0*/  IMAD R2, R0, R2, RZ ;  /* 0x0000000200027224 */ /* 0x004fc400078e02ff */
.L_x_715:
[----:B------:R-:W-:Y:S05]  /*23db0*/  BSYNC B0 ;  /* 0x0000000000007941 */ /* 0x000fea0003800000 */
.L_x_714:
[----:B------:R-:W2:Y:S01]  /*23dc0*/  S2R R50, SR_CTAID.Z ;  /* 0x0000000000327919 */ /* 0x000ea20000002700 */
[----:B------:R-:W-:Y:S01]  /*23dd0*/  IMAD R2, R60, R2, RZ ;  /* 0x000000023c027224 */ /* 0x000fe200078e02ff */
[----:B------:R-:W-:Y:S01]  /*23de0*/  LOP3.LUT R3, R58, 0xffffffe0, RZ, 0xc0, !PT ;  /* 0xffffffe03a037812 */ /* 0x000fe200078ec0ff */
[----:B------:R-:W3:Y:S03]  /*23df0*/  S2R R51, SR_CTAID.X ;  /* 0x0000000000337919 */ /* 0x000ee60000002500 */
[----:B------:R-:W-:Y:S01]  /*23e00*/  SEL R2, R2, RZ, !P4 ;  /* 0x000000ff02027207 */ /* 0x000fe20006000000 */
[----:B------:R-:W-:Y:S01]  /*23e10*/  IMAD.IADD R3, R59, 0x1, -R3 ;  /* 0x000000013b037824 */ /* 0x000fe200078e0a03 */
[----:B------:R-:W-:Y:S05]  /*23e20*/  WARPSYNC.ALL ;  /* 0x0000000000007948 */ /* 0x000fea0003800000 */
[----:B------:R-:W-:Y:S01]  /*23e30*/  LOP3.LUT P2, RZ, R3, 0x3, RZ, 0xc0, !PT ;  /* 0x0000000303ff7812 */ /* 0x000fe2000784c0ff */
[----:B--2---:R-:W-:-:S02]  /*23e40*/  IMAD R0, R50, R0, R2 ;  /* 0x0000000032007224 */ /* 0x004fc400078e0202 */
[----:B------:R2:W5:Y:S01]  /*23e50*/  LD.E.64 R2, desc[UR4][R172.64+0xa0] ;  /* 0x0000a004ac027980 */ /* 0x000562000c101b00 */
[----:B---3--:R-:W-:Y:S01]  /*23e60*/  IMAD R9, R51, R8, RZ ;  /* 0x0000000833097224 */ /* 0x008fe200078e02ff */
[----:B------:R-:W-:Y:S03]  /*23e70*/  BAR.SYNC.DEFER_BLOCKING 0x0 ;  /* 0x0000000000007b1d */ /* 0x000fe60000010000 */
[----:B------:R-:W-:-:S03]  /*23e80*/  IMAD.SHL.U32 R9, R9, 0x80, RZ ;  /* 0x0000008009097824 */ /* 0x000fc600078e00ff */
[----:B------:R2:W3:Y:S04]  /*23e90*/  LDS.128 R28, [R204] ;  /* 0x00000000cc1c7984 */ /* 0x0004e80000000c00 */
[----:B------:R2:W4:Y:S04]  /*23ea0*/  LDS.128 R44, [R204+0x800] ;  /* 0x00080000cc2c7984 */ /* 0x0005280000000c00 */
[----:B------:R2:W2:Y:S04]  /*23eb0*/  LDS.128 R64, [R204+0x1000] ;  /* 0x00100000cc407984 */ /* 0x0004a80000000c00 */
[----:B------:R2:W2:Y:S04]  /*23ec0*/  LDS.128 R76, [R204+0x1800] ;  /* 0x00180000cc4c7984 */ /* 0x0004a80000000c00 */
[----:B------:R2:W2:Y:S04]  /*23ed0*/  LDS.128 R24, [R204+0x2000] ;  /* 0x00200000cc187984 */ /* 0x0004a80000000c00 */
[----:B------:R2:W2:Y:S04]  /*23ee0*/  LDS.128 R40, [R204+0x2800] ;  /* 0x00280000cc287984 */ /* 0x0004a80000000c00 */
[----:B-1----:R1:W1:Y:S04]  /*23ef0*/  LDS.128 R60, [R204+0x3000] ;  /* 0x00300000cc3c7984 */ /* 0x0022680000000c00 */
[----:B------:R1:W1:Y:S04]  /*23f00*/  LDS.128 R72, [R204+0x3800] ;  /* 0x00380000cc487984 */ /* 0x0002680000000c00 */
[----:B------:R1:W1:Y:S04]  /*23f10*/  LDS.128 R20, [R204+0x4000] ;  /* 0x00400000cc147984 */ /* 0x0002680000000c00 */
[----:B------:R1:W1:Y:S04]  /*23f20*/  LDS.128 R36, [R204+0x4800] ;  /* 0x00480000cc247984 */ /* 0x0002680000000c00 */
[----:B------:R1:W1:Y:S04]  /*23f30*/  LDS.128 R56, [R204+0x5000] ;  /* 0x00500000cc387984 */ /* 0x0002680000000c00 */
[----:B------:R1:W1:Y:S01]  /*23f40*/  LDS.128 R68, [R204+0x5800] ;  /* 0x00580000cc447984 */ /* 0x0002620000000c00 */
[----:B------:R-:W-:Y:S01]  /*23f50*/  IADD3 R12, P1, P0, R9, R4, R0 ;  /* 0x00000004090c7210 */ /* 0x000fe2000783e000 */
[----:B------:R-:W-:Y:S01]  /*23f60*/  BSSY B0, `(.L_x_716) ;  /* 0x0000033000007945 */ /* 0x000fe20003800000 */
[----:B------:R-:W-:-:S02]  /*23f70*/  SHF.R.S32.HI R10, RZ, 0x1f, R9 ;  /* 0x0000001fff0a7819 */ /* 0x000fc40000011409 */
[----:B------:R-:W-:-:S04]  /*23f80*/  SHF.R.S32.HI R0, RZ, 0x1f, R0 ;  /* 0x0000001fff007819 */ /* 0x000fc80000011400 */
[----:B------:R-:W-:Y:S01]  /*23f90*/  IADD3.X R13, R10, R5, R0, P1, P0 ;  /* 0x000000050a0d7210 */ /* 0x000fe20000fe0400 */
[----:B---34-:R-:W-:Y:S06]  /*23fa0*/  @P2 BRA `(.L_x_717) ;  /* 0x0000000000b82947 */ /* 0x018fec0003800000 */
[----:B------:R-:W3:Y:S01]  /*23fb0*/  LDL.LU R11, [R1+0x1b8] ;  /* 0x0001b800010b7983 */ /* 0x000ee20000300800 */
[----:B------:R-:W4:Y:S02]  /*23fc0*/  S2R R9, SR_TID.X ;  /* 0x0000000000097919 */ /* 0x000f240000002100 */
[----:B----4-:R-:W-:-:S04]  /*23fd0*/  SHF.R.S32.HI R5, RZ, 0x1f, R9 ;  /* 0x0000001fff057819 */ /* 0x010fc80000011409 */
        /* <DEDUP_REMOVED lines=12> */
[C---:B------:R-:W-:Y:S02]  /*240a0*/  VIADD R5, R0.reuse, 0x8 ;  /* 0x0000000800057836 */ /* 0x040fe40000000000 */
[C---:B------:R-:W-:Y:S02]  /*240b0*/  VIADD R4, R0.reuse, 0x40 ;  /* 0x0000004000047836 */ /* 0x040fe40000000000 */
[C---:B------:R-:W-:Y:S01]  /*240c0*/  VIADD R9, R0.reuse, 0x48 ;  /* 0x0000004800097836 */ /* 0x040fe20000000000 */
[-C--:B---3--:R-:W-:Y:S02]  /*240d0*/  ISETP.GE.AND P6, PT, R0, R11.reuse, PT ;  /* 0x0000000b0000720c */ /* 0x088fe40003fc6270 */
[-C--:B------:R-:W-:Y:S02]  /*240e0*/  ISETP.GE.AND P5, PT, R5, R11.reuse, PT ;  /* 0x0000000b0500720c */ /* 0x080fe40003fa6270 */
[-C--:B------:R-:W-:Y:S02]  /*240f0*/  ISETP.GE.AND P4, PT, R4, R11.reuse, PT ;  /* 0x0000000b0400720c */ /* 0x080fe40003f86270 */
[----:B------:R-:W-:-:S07]  /*24100*/  ISETP.GE.AND P3, PT, R9, R11, PT ;  /* 0x0000000b0900720c */ /* 0x000fce0003f66270 */
[-C--:B------:R-:W-:Y:S02]  /*24110*/  @!P6 IMAD R0, R0, R8.reuse, RZ ;  /* 0x000000080000e224 */ /* 0x080fe400078e02ff */
[-C--:B------:R-:W-:Y:S02]  /*24120*/  @!P5 IMAD R5, R5, R8.reuse, RZ ;  /* 0x000000080505d224 */ /* 0x080fe400078e02ff */
[----:B------:R-:W-:Y:S01]  /*24130*/  @!P4 IMAD R15, R4, R8, RZ ;  /* 0x00000008040fc224 */ /* 0x000fe200078e02ff */
[----:B------:R-:W-:Y:S01]  /*24140*/  @!P6 IADD3 R11, P0, R0, R12, RZ ;  /* 0x0000000c000be210 */ /* 0x000fe20007f1e0ff */
[----:B------:R-:W-:-:S03]  /*24150*/  @!P3 IMAD R4, R9, R8, RZ ;  /* 0x000000080904b224 */ /* 0x000fc600078e02ff */
[----:B------:R-:W-:Y:S02]  /*24160*/  @!P6 LEA.HI.X.SX32 R14, R0, R13, 0x1, P0 ;  /* 0x0000000d000ee211 */ /* 0x000fe400000f0eff */
[----:B-----5:R-:W-:Y:S02]  /*24170*/  @!P6 LEA R10, P0, R11, R2, 0x2 ;  /* 0x000000020b0ae211 */ /* 0x020fe400078010ff */
[-C--:B------:R-:W-:Y:S02]  /*24180*/  @!P5 IADD3 R0, P2, R5, R12.reuse, RZ ;  /* 0x0000000c0500d210 */ /* 0x080fe40007f5e0ff */
[----:B------:R-:W-:Y:S02]  /*24190*/  @!P6 LEA.HI.X R11, R11, R3, R14, 0x2, P0 ;  /* 0x000000030b0be211 */ /* 0x000fe400000f140e */
[-C--:B------:R-:W-:Y:S02]  /*241a0*/  @!P4 IADD3 R14, P1, R15, R12.reuse, RZ ;  /* 0x0000000c0f0ec210 */ /* 0x080fe40007f3e0ff */
[----:B------:R-:W-:Y:S01]  /*241b0*/  @!P3 IADD3 R12, P0, R4, R12, RZ ;  /* 0x0000000c040cb210 */ /* 0x000fe20007f1e0ff */
[----:B------:R3:W-:Y:S01]  /*241c0*/  @!P6 ST.E desc[UR4][R10.64], R48 ;  /* 0x000000300a00e985 */ /* 0x0007e2000c101904 */
[----:B------:R-:W-:-:S02]  /*241d0*/  @!P5 LEA.HI.X.SX32 R5, R5, R13, 0x1, P2 ;  /* 0x0000000d0505d211 */ /* 0x000fc400010f0eff */
[-C--:B------:R-:W-:Y:S02]  /*241e0*/  @!P4 LEA.HI.X.SX32 R15, R15, R13.reuse, 0x1, P1 ;  /* 0x0000000d0f0fc211 */ /* 0x080fe400008f0eff */
[-C--:B------:R-:W-:Y:S02]  /*241f0*/  @!P5 LEA R8, P2, R0, R2.reuse, 0x2 ;  /* 0x000000020008d211 */ /* 0x080fe400078410ff */
[----:B------:R-:W-:Y:S02]  /*24200*/  @!P3 LEA.HI.X.SX32 R13, R4, R13, 0x1, P0 ;  /* 0x0000000d040db211 */ /* 0x000fe400000f0eff */
[-C--:B------:R-:W-:Y:S02]  /*24210*/  @!P4 LEA R4, P1, R14, R2.reuse, 0x2 ;  /* 0x000000020e04c211 */ /* 0x080fe400078210ff */
[----:B------:R-:W-:Y:S02]  /*24220*/  @!P3 LEA R2, P0, R12, R2, 0x2 ;  /* 0x000000020c02b211 */ /* 0x000fe400078010ff */
[----:B------:R-:W-:-:S02]  /*24230*/  @!P5 LEA.HI.X R9, R0, R3, R5, 0x2, P2 ;  /* 0x000000030009d211 */ /* 0x000fc400010f1405 */
[-C--:B------:R-:W-:Y:S02]  /*24240*/  @!P4 LEA.HI.X R5, R14, R3.reuse, R15, 0x2, P1 ;  /* 0x000000030e05c211 */ /* 0x080fe400008f140f */
[----:B------:R-:W-:Y:S01]  /*24250*/  @!P3 LEA.HI.X R3, R12, R3, R13, 0x2, P0 ;  /* 0x000000030c03b211 */ /* 0x000fe200000f140d */
[----:B------:R3:W-:Y:S04]  /*24260*/  @!P5 ST.E desc[UR4][R8.64], R49 ;  /* 0x000000310800d985 */ /* 0x0007e8000c101904 */
[----:B------:R3:W-:Y:S04]  /*24270*/  @!P4 ST.E desc[UR4][R4.64], R32 ;  /* 0x000000200400c985 */ /* 0x0007e8000c101904 */
[----:B------:R3:W-:Y:S02]  /*24280*/  @!P3 ST.E desc[UR4][R2.64], R33 ;  /* 0x000000210200b985 */ /* 0x0007e4000c101904 */
.L_x_717:
[----:B------:R-:W-:Y:S05]  /*24290*/  BSYNC B0 ;  /* 0x0000000000007941 */ /* 0x000fea0003800000 */
.L_x_716:
[----:B---3-5:R-:W3:Y:S04]  /*242a0*/  LDL.LU R2, [R1+0x1bc] ;  /* 0x0001bc0001027983 */ /* 0x028ee80000300800 */
[----:B------:R-:W4:Y:S04]  /*242b0*/  LDL R14, [R1+0x114] ;  /* 0x00011400010e7983 */ /* 0x000f280000100800 */
[----:B------:R1:W5:Y:S04]  /*242c0*/  LDL.64 R32, [R1+0x1a0] ;  /* 0x0001a00001207983 */ /* 0x0003680000100a00 */
[----:B------:R1:W5:Y:S01]  /*242d0*/  LD.E R0, desc[UR4][R172.64+0xc0] ;  /* 0x0000c004ac007980 */ /* 0x000362000c101900 */
[----:B------:R-:W-:-:S02]  /*242e0*/  LEA.HI.SX32 R9, R52, 0x20, 0x1e ;  /* 0x0000002034097811 */ /* 0x000fc400078ff2ff */
[C---:B------:R-:W-:Y:S01]  /*242f0*/  LEA.HI.SX32 R8, R52.reuse, 0x40, 0x1e ;  /* 0x0000004034087811 */ /* 0x040fe200078ff2ff */
[----:B------:R-:W-:Y:S01]  /*24300*/  IMAD R5, R19, R50, RZ ;  /* 0x0000003213057224 */ /* 0x000fe200078e02ff */
[----:B------:R-:W-:Y:S02]  /*24310*/  LEA.HI.SX32 R52, R52, 0x60, 0x1e ;  /* 0x0000006034347811 */ /* 0x000fe400078ff2ff */
[----:B------:R-:W-:Y:S01]  /*24320*/  SHF.R.S32.HI R10, RZ, 0x1f, R50 ;  /* 0x0000001fff0a7819 */ /* 0x000fe20000011432 */
[----:B------:R-:W-:Y:S01]  /*24330*/  BSSY B0, `(.L_x_718) ;  /* 0x000001a000007945 */ /* 0x000fe20003800000 */
[----:B---3--:R-:W-:-:S05]  /*24340*/  IMAD R4, R51, -0x80, R2 ;  /* 0xffffff8033047824 */ /* 0x008fca00078e0202 */
[----:B------:R-:W-:Y:S02]  /*24350*/  ISETP.GE.AND P0, PT, R81, R4, PT ;  /* 0x000000045100720c */ /* 0x000fe40003f06270 */
[----:B----4-:R-:W-:Y:S02]  /*24360*/  IADD3 R2, P1, R14, R34, RZ ;  /* 0x000000220e027210 */ /* 0x010fe40007f3e0ff */
[----:B------:R-:W-:Y:S02]  /*24370*/  SHF.R.S32.HI R3, RZ, 0x1f, R14 ;  /* 0x0000001fff037819 */ /* 0x000fe4000001140e */
[----:B------:R-:W-:-:S03]  /*24380*/  ISETP.GE.AND P3, PT, R9, R4, PT ;  /* 0x000000040900720c */ /* 0x000fc60003f66270 */
[----:B------:R-:W-:Y:S01]  /*24390*/  IMAD.X R3, R3, 0x1, R35, P1 ;  /* 0x0000000103037824 */ /* 0x000fe200008e0623 */
[-C--:B------:R-:W-:Y:S02]  /*243a0*/  ISETP.GE.AND P2, PT, R8, R4.reuse, PT ;  /* 0x000000040800720c */ /* 0x080fe40003f46270 */
[----:B------:R-:W-:Y:S01]  /*243b0*/  ISETP.GE.AND P1, PT, R52, R4, PT ;  /* 0x000000043400720c */ /* 0x000fe20003f26270 */
[C---:B------:R-:W-:Y:S02]  /*243c0*/  IMAD R4, R18.reuse, R10, R5 ;  /* 0x0000000a12047224 */ /* 0x040fe400078e0205 */
[----:B------:R-:W-:-:S04]  /*243d0*/  IMAD.WIDE.U32 R10, R18, R50, R2 ;  /* 0x00000032120a7225 */ /* 0x000fc800078e0002 */
[----:B------:R-:W-:Y:S01]  /*243e0*/  IMAD.IADD R5, R11, 0x1, R4 ;  /* 0x000000010b057824 */ /* 0x000fe200078e0204 */
[----:B-1----:R-:W-:Y:S06]  /*243f0*/  @P0 BRA `(.L_x_719) ;  /* 0x0000000000340947 */ /* 0x002fec0003800000 */
[----:B-----5:R-:W-:Y:S01]  /*24400*/  IMAD R2, R33, R6, RZ ;  /* 0x0000000621027224 */ /* 0x020fe200078e02ff */
[-C--:B------:R-:W-:Y:S01]  /*24410*/  ISETP.GE.AND P6, PT, R14, R0.reuse, PT ;  /* 0x000000000e00720c */ /* 0x080fe20003fc6270 */
[----:B------:R-:W-:Y:S01]  /*24420*/  IMAD.MOV.U32 R4, RZ, RZ, R10 ;  /* 0x000000ffff047224 */ /* 0x000fe200078e000a */
[-C--:B------:R-:W-:Y:S01]  /*24430*/  ISETP.GE.AND P5, PT, R247, R0.reuse, PT ;  /* 0x00000000f700720c */ /* 0x080fe20003fa6270 */
[----:B------:R-:W-:Y:S01]  /*24440*/  IMAD R2, R32, R7, R2 ;  /* 0x0000000720027224 */ /* 0x000fe200078e0202 */
[----:B------:R-:W-:Y:S01]  /*24450*/  ISETP.GE.AND P4, PT, R248, R0, PT ;  /* 0x00000000f800720c */ /* 0x000fe20003f86270 */
[----:B------:R-:W-:-:S04]  /*24460*/  IMAD.WIDE.U32 R8, R32, R6, R4 ;  /* 0x0000000620087225 */ /* 0x000fc800078e0004 */
[----:B------:R-:W-:Y:S01]  /*24470*/  IMAD.IADD R3, R9, 0x1, R2 ;  /* 0x0000000109037824 */ /* 0x000fe200078e0202 */
[----:B------:R-:W-:-:S04]  /*24480*/  LEA R2, P0, R8, R16, 0x1 ;  /* 0x0000001008027211 */ /* 0x000fc800078008ff */
[----:B------:R-:W-:-:S05]  /*24490*/  LEA.HI.X R3, R8, R17, R3, 0x1, P0 ;  /* 0x0000001108037211 */ /* 0x000fca00000f0c03 */
[----:B------:R1:W-:Y:S04]  /*244a0*/  @!P6 ST.E.128 desc[UR4][R2.64], R28 ;  /* 0x0000001c0200e985 */ /* 0x0003e8000c101d04 */
[----:B--2---:R1:W-:Y:S04]  /*244b0*/  @!P5 ST.E.128 desc[UR4][R2.64+0x40], R24 ;  /* 0x000040180200d985 */ /* 0x0043e8000c101d04 */
[----:B------:R1:W-:Y:S02]  /*244c0*/  @!P4 ST.E.128 desc[UR4][R2.64+0x80], R20 ;  /* 0x000080140200c985 */ /* 0x0003e4000c101d04 */
.L_x_719:
[----:B------:R-:W-:Y:S05]  /*244d0*/  BSYNC B0 ;  /* 0x0000000000007941 */ /* 0x000fea0003800000 */
.L_x_718:
[----:B------:R-:W-:Y:S04]  /*244e0*/  BSSY B0, `(.L_x_720) ;  /* 0x0000012000007945 */ /* 0x000fe80003800000 */
[----:B------:R-:W-:Y:S05]  /*244f0*/  @P3 BRA `(.L_x_721) ;  /* 0x0000000000403947 */ /* 0x000fea0003800000 */
[----:B-----5:R-:W-:Y:S02]  /*24500*/  IADD3 R12, P0, R32, 0x20, RZ ;  /* 0x00000020200c7810 */ /* 0x020fe40007f1e0ff */
[----:B-1----:R-:W-:Y:S02]  /*24510*/  MOV R3, R5 ;  /* 0x0000000500037202 */ /* 0x002fe40000000f00 */
[-C--:B------:R-:W-:Y:S01]  /*24520*/  ISETP.GE.AND P4, PT, R14, R0.reuse, PT ;  /* 0x000000000e00720c */ /* 0x080fe20003f86270 */
[----:B------:R-:W-:Y:S01]  /*24530*/  IMAD.X R2, RZ, RZ, R33, P0 ;  /* 0x000000ffff027224 */ /* 0x000fe200000e0621 */
[-C--:B------:R-:W-:Y:S02]  /*24540*/  ISETP.GE.AND P3, PT, R247, R0.reuse, PT ;  /* 0x00000000f700720c */ /* 0x080fe40003f66270 */
[----:B------:R-:W-:Y:S01]  /*24550*/  ISETP.GE.AND P0, PT, R248, R0, PT ;  /* 0x00000000f800720c */ /* 0x000fe20003f06270 */
[----:B------:R-:W-:Y:S02]  /*24560*/  IMAD R13, R2, R6, RZ ;  /* 0x00000006020d7224 */ /* 0x000fe400078e02ff */
[----:B------:R-:W-:-:S04]  /*24570*/  IMAD.MOV.U32 R2, RZ, RZ, R10 ;  /* 0x000000ffff027224 */ /* 0x000fc800078e000a */
[----:B------:R-:W-:-:S04]  /*24580*/  IMAD.WIDE.U32 R8, R6, R12, R2 ;  /* 0x0000000c06087225 */ /* 0x000fc800078e0002 */
[----:B------:R-:W-:Y:S01]  /*24590*/  IMAD R3, R7, R12, R13 ;  /* 0x0000000c07037224 */ /* 0x000fe200078e020d */
[----:B------:R-:W-:-:S03]  /*245a0*/  LEA R2, P5, R8, R16, 0x1 ;  /* 0x0000001008027211 */ /* 0x000fc600078a08ff */
[----:B------:R-:W-:-:S05]  /*245b0*/  IMAD.IADD R3, R9, 0x1, R3 ;  /* 0x0000000109037824 */ /* 0x000fca00078e0203 */
[----:B------:R-:W-:-:S05]  /*245c0*/  LEA.HI.X R3, R8, R17, R3, 0x1, P5 ;  /* 0x0000001108037211 */ /* 0x000fca00028f0c03 */
[----:B------:R3:W-:Y:S04]  /*245d0*/  @!P4 ST.E.128 desc[UR4][R2.64], R44 ;  /* 0x0000002c0200c985 */ /* 0x0007e8000c101d04 */
[----:B--2---:R3:W-:Y:S04]  /*245e0*/  @!P3 ST.E.128 desc[UR4][R2.64+0x40], R40 ;  /* 0x000040280200b985 */ /* 0x0047e8000c101d04 */
[----:B------:R3:W-:Y:S02]  /*245f0*/  @!P0 ST.E.128 desc[UR4][R2.64+0x80], R36 ;  /* 0x0000802402008985 */ /* 0x0007e4000c101d04 */
.L_x_721:
[----:B------:R-:W-:Y:S05]  /*24600*/  BSYNC B0 ;  /* 0x0000000000007941 */ /* 0x000fea0003800000 */
.L_x_720:
[----:B------:R-:W-:Y:S04]  /*24610*/  BSSY B0, `(.L_x_722) ;  /* 0x0000012000007945 */ /* 0x000fe80003800000 */
[----:B------:R-:W-:Y:S05]  /*24620*/  @P2 BRA `(.L_x_723) ;  /* 0x0000000000402947 */ /* 0x000fea0003800000 */
[----:B-----5:R-:W-:Y:S02]  /*24630*/  IADD3 R12, P0, R32, 0x40, RZ ;  /* 0x00000040200c7810 */ /* 0x020fe40007f1e0ff */
[----:B-1-3--:R-:W-:Y:S02]  /*24640*/  MOV R3, R5 ;  /* 0x0000000500037202 */ /* 0x00afe40000000f00 */
        /* <DEDUP_REMOVED lines=11> */
[----:B--2---:R4:W-:Y:S04]  /*24700*/  @!P3 ST.E.128 desc[UR4][R2.64], R64 ;  /* 0x000000400200b985 */ /* 0x0049e8000c101d04 */
[----:B------:R4:W-:Y:S04]  /*24710*/  @!P2 ST.E.128 desc[UR4][R2.64+0x40], R60 ;  /* 0x0000403c0200a985 */ /* 0x0009e8000c101d04 */
[----:B------:R4:W-:Y:S02]  /*24720*/  @!P0 ST.E.128 desc[UR4][R2.64+0x80], R56 ;  /* 0x0000803802008985 */ /* 0x0009e4000c101d04 */
.L_x_723:
[----:B------:R-:W-:Y:S05]  /*24730*/  BSYNC B0 ;  /* 0x0000000000007941 */ /* 0x000fea0003800000 */
.L_x_722:
[----:B------:R-:W-:Y:S02]  /*24740*/  MOV R12, 0x50 ;  /* 0x00000050000c7802 */ /* 0x000fe40000000f00 */
[----:B-1-34-:R-:W-:-:S03]  /*24750*/  MOV R3, 0x0 ;  /* 0x0000000000037802 */ /* 0x01afc60000000f00 */
[----:B------:R-:W-:-:S04]  /*24760*/  IMAD.MOV.U32 R2, RZ, RZ, R12 ;  /* 0x000000ffff027224 */ /* 0x000fc800078e000c */
[----:B--2--5:R-:W-:Y:S05]  /*24770*/  @P1 RET.REL.NODEC R2 `(_ZN5flash16flash_fwd_kernelI23Flash_fwd_kernel_traitsILi96ELi128ELi64ELi4ELb0ELb0EN7cutlass6half_tE19Flash_kernel_traitsILi96ELi128ELi64ELi4ES3_EELb1ELb1ELb0ELb1ELb0ELb0ELb0ELb1EEEvNS_16Flash_fwd_paramsE) ;  /* 0xfffffdb802201950 */ /* 0x024fea0003c3ffff */
[----:B------:R-:W-:Y:S02]  /*24780*/  IADD3 R8, P0, R32, 0x60, RZ ;  /* 0x0000006020087810 */ /* 0x000fe40007f1e0ff */
[----:B------:R-:W-:Y:S02]  /*24790*/  MOV R3, R5 ;  /* 0x0000000500037202 */ /* 0x000fe40000000f00 */
        /* <DEDUP_REMOVED lines=9> */
[----:B------:R-:W-:Y:S02]  /*24830*/  IMAD.IADD R3, R5, 0x1, R3 ;  /* 0x0000000105037824 */ /* 0x000fe400078e0203 */
[----:B------:R-:W-:-:S03]  /*24840*/  IMAD.MOV.U32 R5, RZ, RZ, 0x0 ;  /* 0x00000000ff057424 */ /* 0x000fc600078e00ff */
[----:B------:R-:W-:Y:S02]  /*24850*/  LEA.HI.X R3, R4, R17, R3, 0x1, P3 ;  /* 0x0000001104037211 */ /* 0x000fe400018f0c03 */
[----:B------:R-:W-:-:S03]  /*24860*/  MOV R4, R12 ;  /* 0x0000000c00047202 */ /* 0x000fc60000000f00 */
[----:B------:R-:W-:Y:S04]  /*24870*/  @!P2 ST.E.128 desc[UR4][R2.64], R76 ;  /* 0x0000004c0200a985 */ /* 0x000fe8000c101d04 */
[----:B------:R1:W-:Y:S02]  /*24880*/  @!P1 ST.E.128 desc[UR4][R2.64+0x40], R72 ;  /* 0x0000404802009985 */ /* 0x0003e4000c101d04 */
[----:B-1----:R-:W-:Y:S05]  /*24890*/  @P0 RET.REL.NODEC R4 `(_ZN5flash16flash_fwd_kernelI23Flash_fwd_kernel_traitsILi96ELi128ELi64ELi4ELb0ELb0EN7cutlass6half_tE19Flash_kernel_traitsILi96ELi128ELi64ELi4ES3_EELb1ELb1ELb0ELb1ELb0ELb0ELb0ELb1EEEvNS_16Flash_fwd_paramsE) ;  /* 0xfffffdb404d80950 */ /* 0x002fea0003c3ffff */
[----:B------:R1:W-:Y:S02]  /*248a0*/  ST.E.128 desc[UR4][R2.64+0x80], R68 ;  /* 0x0000804402007985 */ /* 0x0003e4000c101d04 */
[----:B-1----:R-:W-:Y:S02]  /*248b0*/  MOV R2, R12 ;  /* 0x0000000c00027202 */ /* 0x002fe40000000f00 */
[----:B------:R-:W-:-:S04]  /*248c0*/  MOV R3, 0x0 ;  /* 0x0000000000037802 */ /* 0x000fc80000000f00 */
[----:B------:R-:W-:Y:S05]  /*248d0*/  RET.REL.NODEC R2 `(_ZN5flash16flash_fwd_kernelI23Flash_fwd_kernel_traitsILi96ELi128ELi64ELi4ELb0ELb0EN7cutlass6half_tE19Flash_kernel_traitsILi96ELi128ELi64ELi4ES3_EELb1ELb1ELb0ELb1ELb0ELb0ELb0ELb1EEEvNS_16Flash_fwd_paramsE) ;  /* 0xfffffdb402c87950 */ /* 0x000fea0003c3ffff */
.L_x_673:
[----:B------:R-:W2:Y:S04]  /*248e0*/  LDL R15, [R1+0x190] ;  /* 0x00019000010f7983 */ /* 0x000ea80000100800 */
[----:B------:R-:W3:Y:S04]  /*248f0*/  LD.E.U16 R0, desc[UR4][R172.64+0x1c8] ;  /* 0x0001c804ac007980 */ /* 0x000ee8000c101500 */
[----:B------:R-:W4:Y:S04]  /*24900*/  LD.E.64 R2, desc[UR4][R172.64+0x88] ;  /* 0x00008804ac027980 */ /* 0x000f28000c101b00 */
[----:B------:R1:W5:Y:S04]  /*24910*/  LD.E.64 R10, desc[UR4][R172.64+0x70] ;  /* 0x00007004ac0a7980 */ /* 0x000368000c101b00 */
[----:B------:R1:W5:Y:S01]  /*24920*/  LD.E.64 R12, desc[UR4][R172.64+0x90] ;  /* 0x00009004ac0c7980 */ /* 0x000362000c101b00 */
[----:B--2---:R-:W-:-:S13]  /*24930*/  ISETP.NE.AND P0, PT, R15, -0x1, PT ;  /* 0xffffffff0f00780c */ /* 0x004fda0003f05270 */
[----:B------:R-:W2:Y:S01]  /*24940*/  @!P0 LD.E.64 R4, desc[UR4][R172.64+0x80] ;  /* 0x00008004ac048980 */ /* 0x000ea2000c101b00 */
[----:B------:R-:W1:Y:S01]  /*24950*/  S2R R33, SR_CTAID.Y ;  /* 0x0000000000217919 */ /* 0x000e620000002600 */
[-C--:B----4-:R-:W-:Y:S02]  /*24960*/  @P0 IMAD R8, R3, R15.reuse, RZ ;  /* 0x0000000f03080224 */ /* 0x090fe400078e02ff */
[----:B------:R-:W-:Y:S01]  /*24970*/  @P0 IMAD.WIDE.U32 R6, R2, R15, RZ ;  /* 0x0000000f02060225 */ /* 0x000fe200078e00ff */
[----:B------:R-:W-:Y:S01]  /*24980*/  BSSY B1, `(.L_x_724) ;  /* 0x000001a000017945 */ /* 0x000fe20003800000 */
[----:B------:R-:W-:Y:S02]  /*24990*/  PLOP3.LUT P1, PT, PT, PT, PT, 0x8, 0x0 ;  /* 0x000000000000781c */ /* 0x000fe40003f2e170 */
[----:B------:R-:W-:Y:S01]  /*249a0*/  CS2R R22, SRZ ;  /* 0x0000000000167805 */ /* 0x000fe2000001ff00 */
[----:B------:R-:W-:Y:S01]  /*249b0*/  @P0 IMAD.IADD R7, R7, 0x1, R8 ;  /* 0x0000000107070824 */ /* 0x000fe200078e0208 */
[----:B-1----:R-:W-:Y:S01]  /*249c0*/  @!P0 SHF.R.S32.HI R14, RZ, 0x1f, R33 ;  /* 0x0000001fff0e8819 */ /* 0x002fe20000011421 */
[----:B--2---:R-:W-:Y:S01]  /*249d0*/  @!P0 IMAD R9, R5, R33, RZ ;  /* 0x0000002105098224 */ /* 0x004fe200078e02ff */
[----:B---3--:R-:W-:-:S02]  /*249e0*/  PRMT R5, R0, 0x7770, RZ ;  /* 0x0000777000057816 */ /* 0x008fc400000000ff */
[----:B------:R-:W-:Y:S02]  /*249f0*/  PRMT R0, R0, 0x7771, RZ ;  /* 0x0000777100007816 */ /* 0x000fe400000000ff */
[----:B------:R-:W-:-:S04]  /*24a00*/  ISETP.NE.AND P4, PT, R5, RZ, PT ;  /* 0x000000ff0500720c */ /* 0x000fc80003f85270 */
[----:B------:R-:W-:Y:S01]  /*24a10*/  ISETP.NE.OR P2, PT, R0, RZ, !P4 ;  /* 0x000000ff0000720c */ /* 0x000fe20006745670 */
[C---:B------:R-:W-:Y:S02]  /*24a20*/  @!P0 IMAD R9, R4.reuse, R14, R9 ;  /* 0x0000000e04098224 */ /* 0x040fe400078e0209 */
[----:B------:R-:W-:-:S04]  /*24a30*/  @!P0 IMAD.WIDE.U32 R4, R4, R33, RZ ;  /* 0x0000002104048225 */ /* 0x000fc800078e00ff */
[----:B------:R-:W-:Y:S02]  /*24a40*/  @!P0 IMAD.MOV.U32 R6, RZ, RZ, R4 ;  /* 0x000000ffff068224 */ /* 0x000fe400078e0004 */
[----:B------:R-:W-:-:S04]  /*24a50*/  @!P0 IMAD.IADD R7, R5, 0x1, R9 ;  /* 0x0000000105078824 */ /* 0x000fc800078e0209 */
[----:B------:R-:W-:Y:S05]  /*24a60*/  @P2 BRA `(.L_x_725) ;  /* 0x00000000002c2947 */ /* 0x000fea0003800000 */
[----:B------:R-:W-:Y:S01]  /*24a70*/  ISETP.NE.AND P0, PT, R15, -0x1, PT ;  /* 0xffffffff0f00780c */ /* 0x000fe20003f05270 */
[----:B------:R-:W-:Y:S01]  /*24a80*/  BSSY B0, `(.L_x_726) ;  /* 0x0000006000007945 */ /* 0x000fe20003800000 */
[----:B------:R-:W-:-:S11]  /*24a90*/  PLOP3.LUT P1, PT, PT, PT, PT, 0x80, 0x0 ;  /* 0x000000000000781c */ /* 0x000fd60003f2f070 */
[----:B------:R-:W-:Y:S05]  /*24aa0*/  @P0 BRA `(.L_x_727) ;  /* 0x00000000000c0947 */ /* 0x000fea0003800000 */
[----:B------:R-:W2:Y:S02]  /*24ab0*/  LD.E R0, desc[UR4][R172.64+0xb4] ;  /* 0x0000b404ac007980 */ /* 0x000ea4000c101900 */
[----:B--2---:R-:W-:-:S05]  /*24ac0*/  IMAD R15, R33, R0, RZ ;  /* 0x00000000210f7224 */ /* 0x004fca00078e02ff */
[----:B------:R1:W-:Y:S02]  /*24ad0*/  STL [R1+0x190], R15 ;  /* 0x0001900f01007387 */ /* 0x0003e40000100800 */
.L_x_727:
[----:B------:R-:W-:Y:S05]  /*24ae0*/  BSYNC B0 ;  /* 0x0000000000007941 */ /* 0x000fea0003800000 */
.L_x_726:
[----:B------:R-:W-:Y:S01]  /*24af0*/  PRMT R0, RZ, 0x7610, R0 ;  /* 0x00007610ff007816 */ /* 0x000fe20000000000 */
[--C-:B------:R-:W-:Y:S01]  /*24b00*/  IMAD.MOV.U32 R22, RZ, RZ, R15.reuse ;  /* 0x000000ffff167224 */ /* 0x100fe200078e000f */
[----:B------:R-:W-:Y:S02]  /*24b10*/  SHF.R.S32.HI R23, RZ, 0x1f, R15 ;  /* 0x0000001fff177819 */ /* 0x000fe4000001140f */
.L_x_725:
[----:B------:R-:W-:Y:S05]  /*24b20*/  BSYNC B1 ;  /* 0x0000000000017941 */ /* 0x000fea0003800000 */
.L_x_724:
[----:B------:R-:W-:Y:S01]  /*24b30*/  LOP3.LUT P3, RZ, R0, 0xff, RZ, 0xc0, !PT ;  /* 0x000000ff00ff7812 */ /* 0x000fe2000786c0ff */
[----:B------:R-:W2:Y:S04]  /*24b40*/  LDL.LU R4, [R1+0x1bc] ;  /* 0x0001bc0001047983 */ /* 0x000ea80000300800 */
[----:B------:R3:W5:Y:S04]  /*24b50*/  LD.E R0, desc[UR4][R172.64+0xc0] ;  /* 0x0000c004ac007980 */ /* 0x000768000c101900 */
[----:B------:R3:W5:Y:S04]  /*24b60*/  LD.E.64 R20, desc[UR4][R172.64+0xa0] ;  /* 0x0000a004ac147980 */ /* 0x000768000c101b00 */
[----:B------:R-:W4:Y:S01]  /*24b70*/  @P3 LD.E.64 R26, desc[UR4][R172.64+0xb0] ;  /* 0x0000b004ac1a3980 */ /* 0x000f22000c101b00 */
[----:B------:R-:W1:Y:S01]  /*24b80*/  S2R R32, SR_CTAID.Z ;  /* 0x0000000000207919 */ /* 0x000e620000002700 */
[----:B------:R-:W-:Y:S01]  /*24b90*/  LEA.HI R8, R40, R152, RZ, 0x2 ;  /* 0x0000009828087211 */ /* 0x000fe200078f10ff */
[----:B------:R-:W3:Y:S03]  /*24ba0*/  S2R R14, SR_CTAID.X ;  /* 0x00000000000e7919 */ /* 0x000ee60000002500 */
[----:B------:R-:W-:-:S05]  /*24bb0*/  LOP3.LUT R18, R8, 0xfffffffc, RZ, 0xc0, !PT ;  /* 0xfffffffc08127812 */ /* 0x000fca00078ec0ff */
[----:B------:R-:W-:-:S05]  /*24bc0*/  IMAD.IADD R18, R152, 0x1, -R18 ;  /* 0x0000000198127824 */ /* 0x000fca00078e0a12 */
[C---:B------:R-:W-:Y:S01]  /*24bd0*/  ISETP.NE.AND P6, PT, R18.reuse, RZ, PT ;  /* 0x000000ff1200720c */ /* 0x040fe20003fc5270 */
[----:B------:R-:W-:Y:S01]  /*24be0*/  IMAD.SHL.U32 R18, R18, 0x8, RZ ;  /* 0x0000000812127824 */ /* 0x000fe200078e00ff */
[----:B------:R-:W-:-:S04]  /*24bf0*/  SHF.R.S32.HI R8, RZ, 0x2, R8 ;  /* 0x00000002ff087819 */ /* 0x000fc80000011408 */
[----:B------:R-:W-:Y:S01]  /*24c00*/  IADD3 R16, P0, R18, R6, RZ ;  /* 0x0000000612107210 */ /* 0x000fe20007f1e0ff */
[----:B------:R-:W-:Y:S01]  /*24c10*/  VIADD R28, R8, 0x20 ;  /* 0x00000020081c7836 */ /* 0x000fe20000000000 */
[----:B------:R-:W-:Y:S02]  /*24c20*/  SHF.R.S32.HI R9, RZ, 0x1f, R8 ;  /* 0x0000001fff097819 */ /* 0x000fe40000011408 */
[----:B------:R-:W-:Y:S01]  /*24c30*/  LEA.HI.X.SX32 R17, R18, R7, 0x1, P0 ;  /* 0x0000000712117211 */ /* 0x000fe200000f0eff */
[----:B------:R-:W-:Y:S01]  /*24c40*/  BSSY B0, `(.L_x_728) ;  /* 0x0000011000007945 */ /* 0x000fe20003800000 */
[----:B-1----:R-:W-:Y:S01]  /*24c50*/  SHF.R.S32.HI R5, RZ, 0x1f, R32 ;  /* 0x0000001fff057819 */ /* 0x002fe20000011420 */
[----:B-----5:R-:W-:-:S04]  /*24c60*/  IMAD.WIDE.U32 R16, R32, R12, R16 ;  /* 0x0000000c20107225 */ /* 0x020fc800078e0010 */
[----:B------:R-:W-:Y:S02]  /*24c70*/  @P3 IMAD.MOV.U32 R25, RZ, RZ, 0x1 ;  /* 0x00000001ff193424 */ /* 0x000fe400078e00ff */
[----:B--2---:R-:W-:Y:S02]  /*24c80*/  IMAD.IADD R19, R4, 0x1, -R157 ;  /* 0x0000000104137824 */ /* 0x004fe400078e0a9d */
[----:B------:R-:W-:-:S03]  /*24c90*/  IMAD R4, R13, R32, RZ ;  /* 0x000000200d047224 */ /* 0x000fc600078e02ff */
[----:B------:R-:W-:Y:S01]  /*24ca0*/  ISETP.GE.AND P2, PT, R8, R19, PT ;  /* 0x000000130800720c */ /* 0x000fe20003f46270 */
[----:B------:R-:W-:Y:S01]  /*24cb0*/  IMAD R7, R12, R5, R4 ;  /* 0x000000050c077224 */ /* 0x000fe200078e0204 */
[----:B------:R-:W-:Y:S01]  /*24cc0*/  ISETP.GE.AND P0, PT, R28, R19, PT ;  /* 0x000000131c00720c */ /* 0x000fe20003f06270 */
[----:B---3--:R-:W-:-:S04]  /*24cd0*/  IMAD.WIDE R4, R14, 0x80, R8 ;  /* 0x000000800e047825 */ /* 0x008fc800078e0208 */
[----:B----4-:R-:W-:Y:S01]  /*24ce0*/  @P3 IMAD R24, R26, R27, RZ ;  /* 0x0000001b1a183224 */ /* 0x010fe200078e02ff */
[----:B------:R-:W-:Y:S07]  /*24cf0*/  @P3 BRA `(.L_x_729) ;  /* 0x0000000000143947 */ /* 0x000fee0003800000 */
[----:B------:R-:W2:Y:S04]  /*24d00*/  @P4 LD.E R24, desc[UR4][R172.64+0xd4] ;  /* 0x0000d404ac184980 */ /* 0x000ea8000c101900 */
[----:B------:R-:W2:Y:S04]  /*24d10*/  LD.E R6, desc[UR4][R172.64+0x60] ;  /* 0x00006004ac067980 */ /* 0x000ea8000c101900 */
[----:B------:R-:W2:Y:S01]  /*24d20*/  @!P4 LD.E R24, desc[UR4][R172.64+0xb4] ;  /* 0x0000b404ac18c980 */ /* 0x000ea2000c101900 */
[----:B------:R-:W-:Y:S01]  /*24d30*/  MOV R26, 0x1 ;  /* 0x00000001001a7802 */ /* 0x000fe20000000f00 */
[----:B--2---:R-:W-:-:S02]  /*24d40*/  IMAD R25, R24, R6, RZ ;  /* 0x0000000618197224 */ /* 0x004fc400078e02ff */
.L_x_729:
[----:B------:R-:W-:Y:S05]  /*24d50*/  BSYNC B0 ;  /* 0x0000000000007941 */ /* 0x000fea0003800000 */
.L_x_728:
[----:B------:R-:W-:Y:S01]  /*24d60*/  BSSY B0, `(.L_x_730) ;  /* 0x0000013000007945 */ /* 0x000fe20003800000 */
[----:B------:R-:W-:Y:S01]  /*24d70*/  VIADD R27, R8, 0x40 ;  /* 0x00000040081b7836 */ /* 0x000fe20000000000 */
[C---:B------:R-:W-:Y:S01]  /*24d80*/  IADD3 R30, R18.reuse, 0x40, RZ ;  /* 0x00000040121e7810 */ /* 0x040fe20007ffe0ff */
[----:B------:R-:W-:Y:S01]  /*24d90*/  VIADD R31, R18, 0x20 ;  /* 0x00000020121f7836 */ /* 0x000fe20000000000 */
[----:B------:R-:W-:Y:S01]  /*24da0*/  IADD3 R7, R17, R7, RZ ;  /* 0x0000000711077210 */ /* 0x000fe20007ffe0ff */
[----:B------:R-:W-:Y:S06]  /*24db0*/  @P2 BRA `(.L_x_731) ;  /* 0x0000000000342947 */ /* 0x000fec0003800000 */
[----:B------:R-:W-:Y:S01]  /*24dc0*/  IMAD R12, R5, R2, RZ ;  /* 0x00000002050c7224 */ /* 0x000fe200078e02ff */
        /* <DEDUP_REMOVED lines=9> */
[----:B------:R1:W-:Y:S04]  /*24e60*/  @!P5 ST.E.128 desc[UR4][R12.64], RZ ;  /* 0x000000ff0c00d985 */ /* 0x0003e8000c101d04 */
[----:B------:R1:W-:Y:S04]  /*24e70*/  @!P4 ST.E.128 desc[UR4][R12.64+0x40], RZ ;  /* 0x000040ff0c00c985 */ /* 0x0003e8000c101d04 */
[----:B------:R1:W-:Y:S02]  /*24e80*/  @!P3 ST.E.128 desc[UR4][R12.64+0x80], RZ ;  /* 0x000080ff0c00b985 */ /* 0x0003e4000c101d04 */
.L_x_731:
[----:B------:R-:W-:Y:S05]  /*24e90*/  BSYNC B0 ;  /* 0x0000000000007941 */ /* 0x000fea0003800000 */
.L_x_730:
[----:B------:R-:W-:Y:S01]  /*24ea0*/  BSSY B0, `(.L_x_732) ;  /* 0x0000014000007945 */ /* 0x000fe20003800000 */
[----:B------:R-:W-:Y:S02]  /*24eb0*/  ISETP.GE.AND P2, PT, R27, R19, PT ;  /* 0x000000131b00720c */ /* 0x000fe40003f46270 */
[----:B------:R-:W-:Y:S01]  /*24ec0*/  IADD3 R29, R8, 0x60, RZ ;  /* 0x00000060081d7810 */ /* 0x000fe20007ffe0ff */
[----:B------:R-:W-:Y:S05]  /*24ed0*/  @P0 BRA `(.L_x_733) ;  /* 0x0000000000400947 */ /* 0x000fea0003800000 */
[----:B-1----:R-:W-:Y:S01]  /*24ee0*/  IADD3 R12, P0, R4, 0x20, RZ ;  /* 0x00000020040c7810 */ /* 0x002fe20007f1e0ff */
[----:B------:R-:W-:Y:S01]  /*24ef0*/  IMAD.MOV.U32 R14, RZ, RZ, R16 ;  /* 0x000000ffff0e7224 */ /* 0x000fe200078e0010 */
[----:B------:R-:W-:Y:S02]  /*24f00*/  MOV R15, R7 ;  /* 0x00000007000f7202 */ /* 0x000fe40000000f00 */
[-C--:B------:R-:W-:Y:S01]  /*24f10*/  ISETP.GE.AND P4, PT, R18, R0.reuse, PT ;  /* 0x000000001200720c */ /* 0x080fe20003f86270 */
[----:B------:R-:W-:Y:S01]  /*24f20*/  IMAD.X R13, RZ, RZ, R5, P0 ;  /* 0x000000ffff0d7224 */ /* 0x000fe200000e0605 */
[----:B------:R-:W-:Y:S01]  /*24f30*/  ISETP.GE.AND P3, PT, R31, R0, PT ;  /* 0x000000001f00720c */ /* 0x000fe20003f66270 */
[----:B------:R-:W-:Y:S01]  /*24f40*/  IMAD.WIDE.U32 R14, R2, R12, R14 ;  /* 0x0000000c020e7225 */ /* 0x000fe200078e000e */
[----:B------:R-:W-:-:S03]  /*24f50*/  ISETP.GE.AND P0, PT, R30, R0, PT ;  /* 0x000000001e00720c */ /* 0x000fc60003f06270 */
[----:B------:R-:W-:-:S04]  /*24f60*/  IMAD R13, R13, R2, RZ ;  /* 0x000000020d0d7224 */ /* 0x000fc800078e02ff */
[----:B------:R-:W-:Y:S01]  /*24f70*/  IMAD R13, R3, R12, R13 ;  /* 0x0000000c030d7224 */ /* 0x000fe200078e020d */
[----:B------:R-:W-:-:S03]  /*24f80*/  LEA R12, P5, R14, R10, 0x1 ;  /* 0x0000000a0e0c7211 */ /* 0x000fc600078a08ff */
[----:B------:R-:W-:-:S05]  /*24f90*/  IMAD.IADD R13, R15, 0x1, R13 ;  /* 0x000000010f0d7824 */ /* 0x000fca00078e020d */
[----:B------:R-:W-:-:S05]  /*24fa0*/  LEA.HI.X R13, R14, R11, R13, 0x1, P5 ;  /* 0x0000000b0e0d7211 */ /* 0x000fca00028f0c0d */
[----:B------:R2:W-:Y:S04]  /*24fb0*/  @!P4 ST.E.128 desc[UR4][R12.64], RZ ;  /* 0x000000ff0c00c985 */ /* 0x0005e8000c101d04 */
[----:B------:R2:W-:Y:S04]  /*24fc0*/  @!P3 ST.E.128 desc[UR4][R12.64+0x40], RZ ;  /* 0x000040ff0c00b985 */ /* 0x0005e8000c101d04 */
[----:B------:R2:W-:Y:S02]  /*24fd0*/  @!P0 ST.E.128 desc[UR4][R12.64+0x80], RZ ;  /* 0x000080ff0c008985 */ /* 0x0005e4000c101d04 */
.L_x_733:
[----:B------:R-:W-:Y:S05]  /*24fe0*/  BSYNC B0 ;  /* 0x0000000000007941 */ /* 0x000fea0003800000 */
.L_x_732:
[----:B------:R-:W-:Y:S01]  /*24ff0*/  BSSY B0, `(.L_x_734) ;  /* 0x0000014000007945 */ /* 0x000fe20003800000 */
[----:B------:R-:W-:Y:S01]  /*25000*/  ISETP.GE.AND P0, PT, R29, R19, PT ;  /* 0x000000131d00720c */ /* 0x000fe20003f06270 */
[----:B------:R-:W-:Y:S02]  /*25010*/  IMAD R25, R33, R25, RZ ;  /* 0x0000001921197224 */ /* 0x000fe400078e02ff */
[----:B------:R-:W-:Y:S10]  /*25020*/  @P2 BRA `(.L_x_735) ;  /* 0x0000000000402947 */ /* 0x000ff40003800000 */
[----:B-12---:R-:W-:Y:S01]  /*25030*/  IADD3 R12, P2, R4, 0x40, RZ ;  /* 0x00000040040c7810 */ /* 0x006fe20007f5e0ff */
        /* <DEDUP_REMOVED lines=15> */
.L_x_735:
[----:B------:R-:W-:Y:S05]  /*25130*/  BSYNC B0 ;  /* 0x0000000000007941 */ /* 0x000fea0003800000 */
.L_x_734:
[----:B-123--:R-:W-:Y:S01]  /*25140*/  SEL R12, R25, RZ, !P1 ;  /* 0x000000ff190c7207 */ /* 0x00efe20004800000 */
[----:B------:R-:W-:Y:S01]  /*25150*/  BSSY B0, `(.L_x_736) ;  /* 0x0000017000007945 */ /* 0x000fe20003800000 */
[-C--:B------:R-:W-:Y:S02]  /*25160*/  ISETP.GE.OR P5, PT, R8, R19.reuse, P6 ;  /* 0x000000130800720c */ /* 0x080fe400037a6670 */
[-C--:B------:R-:W-:Y:S01]  /*25170*/  ISETP.GE.OR P4, PT, R28, R19.reuse, P6 ;  /* 0x000000131c00720c */ /* 0x080fe20003786670 */
[----:B------:R-:W-:Y:S01]  /*25180*/  IMAD R24, R32, R24, R12 ;  /* 0x0000001820187224 */ /* 0x000fe200078e020c */
[----:B------:R-:W-:Y:S01]  /*25190*/  ISETP.GE.OR P3, PT, R27, R19, P6 ;  /* 0x000000131b00720c */ /* 0x000fe20003766670 */
[----:B------:R-:W-:Y:S01]  /*251a0*/  IMAD R12, R157, R26, RZ ;  /* 0x0000001a9d0c7224 */ /* 0x000fe200078e02ff */
[----:B------:R-:W-:Y:S11]  /*251b0*/  @P0 BRA `(.L_x_737) ;  /* 0x0000000000400947 */ /* 0x000ff60003800000 */
[----:B------:R-:W-:Y:S02]  /*251c0*/  IADD3 R6, P0, R4, 0x60, RZ ;  /* 0x0000006004067810 */ /* 0x000fe40007f1e0ff */
[-C--:B------:R-:W-:Y:S02]  /*251d0*/  ISETP.GE.AND P2, PT, R18, R0.reuse, PT ;  /* 0x000000001200720c */ /* 0x080fe40003f46270 */
[----:B------:R-:W-:Y:S01]  /*251e0*/  ISETP.GE.AND P1, PT, R31, R0, PT ;  /* 0x000000001f00720c */ /* 0x000fe20003f26270 */
[----:B------:R-:W-:Y:S01]  /*251f0*/  IMAD.X R4, RZ, RZ, R5, P0 ;  /* 0x000000ffff047224 */ /* 0x000fe200000e0605 */
[----:B------:R-:W-:-:S03]  /*25200*/  MOV R5, R7 ;  /* 0x0000000700057202 */ /* 0x000fc60000000f00 */
[----:B------:R-:W-:Y:S02]  /*25210*/  IMAD R13, R4, R2, RZ ;  /* 0x00000002040d7224 */ /* 0x000fe400078e02ff */
[----:B------:R-:W-:Y:S02]  /*25220*/  IMAD.MOV.U32 R4, RZ, RZ, R16 ;  /* 0x000000ffff047224 */ /* 0x000fe400078e0010 */
[-C--:B------:R-:W-:Y:S02]  /*25230*/  IMAD R3, R3, R6.reuse, R13 ;  /* 0x0000000603037224 */ /* 0x080fe400078e020d */
[----:B------:R-:W-:-:S04]  /*25240*/  IMAD.WIDE.U32 R4, R2, R6, R4 ;  /* 0x0000000602047225 */ /* 0x000fc800078e0004 */
[----:B------:R-:W-:Y:S01]  /*25250*/  IMAD.IADD R3, R5, 0x1, R3 ;  /* 0x0000000105037824 */ /* 0x000fe200078e0203 */
[----:B------:R-:W-:-:S04]  /*25260*/  LEA R2, P0, R4, R10, 0x1 ;  /* 0x0000000a04027211 */ /* 0x000fc800078008ff */
[----:B------:R-:W-:Y:S02]  /*25270*/  LEA.HI.X R3, R4, R11, R3, 0x1, P0 ;  /* 0x0000000b04037211 */ /* 0x000fe400000f0c03 */
[----:B------:R-:W-:-:S03]  /*25280*/  ISETP.GE.AND P0, PT, R30, R0, PT ;  /* 0x000000001e00720c */ /* 0x000fc60003f06270 */
[----:B------:R1:W-:Y:S04]  /*25290*/  @!P2 ST.E.128 desc[UR4][R2.64], RZ ;  /* 0x000000ff0200a985 */ /* 0x0003e8000c101d04 */
[----:B------:R1:W-:Y:S06]  /*252a0*/  @!P1 ST.E.128 desc[UR4][R2.64+0x40], RZ ;  /* 0x000040ff02009985 */ /* 0x0003ec000c101d04 */
[----:B------:R1:W-:Y:S02]  /*252b0*/  @!P0 ST.E.128 desc[UR4][R2.64+0x80], RZ ;  /* 0x000080ff02008985 */ /* 0x0003e4000c101d04 */
.L_x_737:
[----:B------:R-:W-:Y:S05]  /*252c0*/  BSYNC B0 ;  /* 0x0000000000007941 */ /* 0x000fea0003800000 */
.L_x_736:
[----:B------:R-:W-:Y:S01]  /*252d0*/  IADD3 R9, P1, P0, R12, R22, R24 ;  /* 0x000000160c097210 */ /* 0x000fe2000783e018 */
[-C--:B------:R-:W-:Y:S01]  /*252e0*/  @!P5 IMAD R0, R8, R26.reuse, RZ ;  /* 0x0000001a0800d224 */ /* 0x080fe200078e02ff */
[----:B-1----:R-:W-:Y:S01]  /*252f0*/  SHF.R.S32.HI R2, RZ, 0x1f, R12 ;  /* 0x0000001fff027819 */ /* 0x002fe2000001140c */
[-C--:B------:R-:W-:Y:S01]  /*25300*/  @!P4 IMAD R3, R28, R26.reuse, RZ ;  /* 0x0000001a1c03c224 */ /* 0x080fe200078e02ff */
[----:B------:R-:W-:Y:S01]  /*25310*/  SHF.R.S32.HI R22, RZ, 0x1f, R24 ;  /* 0x0000001fff167819 */ /* 0x000fe20000011418 */
[----:B------:R-:W-:Y:S01]  /*25320*/  @!P3 IMAD R5, R27, R26, RZ ;  /* 0x0000001a1b05b224 */ /* 0x000fe200078e02ff */
[----:B------:R-:W-:Y:S02]  /*25330*/  ISETP.GE.OR P6, PT, R29, R19, P6 ;  /* 0x000000131d00720c */ /* 0x000fe400037c6670 */
[----:B------:R-:W-:Y:S02]  /*25340*/  IADD3.X R22, R2, R23, R22, P1, P0 ;  /* 0x0000001702167210 */ /* 0x000fe40000fe0416 */
[----:B------:R-:W-:-:S02]  /*25350*/  @!P5 IADD3 R2, P0, R0, R9, RZ ;  /* 0x000000090002d210 */ /* 0x000fc40007f1e0ff */
[-C--:B------:R-:W-:Y:S02]  /*25360*/  @!P4 IADD3 R8, P1, R3, R9.reuse, RZ ;  /* 0x000000090308c210 */ /* 0x080fe40007f3e0ff */
[----:B------:R-:W-:Y:S02]  /*25370*/  @!P5 LEA.HI.X.SX32 R4, R0, R22, 0x1, P0 ;  /* 0x000000160004d211 */ /* 0x000fe400000f0eff */
[C---:B------:R-:W-:Y:S02]  /*25380*/  @!P5 LEA R6, P2, R2.reuse, R20, 0x2 ;  /* 0x000000140206d211 */ /* 0x040fe400078410ff */
[----:B------:R-:W-:Y:S02]  /*25390*/  @!P3 IADD3 R0, P0, R5, R9, RZ ;  /* 0x000000090500b210 */ /* 0x000fe40007f1e0ff */
[----:B------:R-:W-:Y:S02]  /*253a0*/  @!P4 LEA.HI.X.SX32 R10, R3, R22, 0x1, P1 ;  /* 0x00000016030ac211 */ /* 0x000fe400008f0eff */
[----:B------:R-:W-:-:S02]  /*253b0*/  @!P5 LEA.HI.X R7, R2, R21, R4, 0x2, P2 ;  /* 0x000000150207d211 */ /* 0x000fc400010f1404 */
[----:B------:R-:W-:Y:S02]  /*253c0*/  @!P4 LEA R4, P1, R8, R20, 0x2 ;  /* 0x000000140804c211 */ /* 0x000fe400078210ff */
[----:B------:R-:W-:Y:S02]  /*253d0*/  @!P3 LEA.HI.X.SX32 R3, R5, R22, 0x1, P0 ;  /* 0x000000160503b211 */ /* 0x000fe400000f0eff */
[----:B------:R-:W-:Y:S02]  /*253e0*/  @!P3 LEA R2, P0, R0, R20, 0x2 ;  /* 0x000000140002b211 */ /* 0x000fe400078010ff */
[-C--:B------:R-:W-:Y:S01]  /*253f0*/  @!P4 LEA.HI.X R5, R8, R21.reuse, R10, 0x2, P1 ;  /* 0x000000150805c211 */ /* 0x080fe200008f140a */
[----:B------:R-:W-:Y:S01]  /*25400*/  @!P5 IMAD.MOV.U32 R10, RZ, RZ, 0x7f800000 ;  /* 0x7f800000ff0ad424 */ /* 0x000fe200078e00ff */
[----:B------:R-:W-:Y:S01]  /*25410*/  @!P3 LEA.HI.X R3, R0, R21, R3, 0x2, P0 ;  /* 0x000000150003b211 */ /* 0x000fe200000f1403 */
[----:B------:R-:W-:Y:S01]  /*25420*/  @!P4 IMAD.MOV.U32 R8, RZ, RZ, 0x7f800000 ;  /* 0x7f800000ff08c424 */ /* 0x000fe200078e00ff */
[----:B------:R-:W-:Y:S01]  /*25430*/  MOV R11, 0x50 ;  /* 0x00000050000b7802 */ /* 0x000fe20000000f00 */
[----:B------:R-:W-:Y:S01]  /*25440*/  @!P3 IMAD.MOV.U32 R0, RZ, RZ, 0x7f800000 ;  /* 0x7f800000ff00b424 */ /* 0x000fe200078e00ff */
[----:B------:R-:W-:Y:S04]  /*25450*/  @!P5 ST.E desc[UR4][R6.64], R10 ;  /* 0x0000000a0600d985 */ /* 0x000fe8000c101904 */
[----:B------:R-:W-:Y:S04]  /*25460*/  @!P4 ST.E desc[UR4][R4.64], R8 ;  /* 0x000000080400c985 */ /* 0x000fe8000c101904 */
[----:B------:R1:W-:Y:S02]  /*25470*/  @!P3 ST.E desc[UR4][R2.64], R0 ;  /* 0x000000000200b985 */ /* 0x0003e4000c101904 */
[----:B-1----:R-:W-:-:S02]  /*25480*/  IMAD.MOV.U32 R2, RZ, RZ, R11 ;  /* 0x000000ffff027224 */ /* 0x002fc400078e000b */
[----:B------:R-:W-:-:S04]  /*25490*/  IMAD.MOV.U32 R3, RZ, RZ, 0x0 ;  /* 0x00000000ff037424 */ /* 0x000fc800078e00ff */
[----:B------:R-:W-:Y:S05]  /*254a0*/  @P6 RET.REL.NODEC R2 `(_ZN5flash16flash_fwd_kernelI23Flash_fwd_kernel_traitsILi96ELi128ELi64ELi4ELb0ELb0EN7cutlass6half_tE19Flash_kernel_traitsILi96ELi128ELi64ELi4ES3_EELb1ELb1ELb0ELb1ELb0ELb0ELb0ELb1EEEvNS_16Flash_fwd_paramsE) ;  /* 0xfffffda802d46950 */ /* 0x000fea0003c3ffff */
[----:B------:R-:W-:-:S05]  /*254b0*/  IMAD R0, R29, R26, RZ ;  /* 0x0000001a1d007224 */ /* 0x000fca00078e02ff */
[----:B------:R-:W-:-:S04]  /*254c0*/  IADD3 R3, P0, R0, R9, RZ ;  /* 0x0000000900037210 */ /* 0x000fc80007f1e0ff */
[----:B------:R-:W-:Y:S02]  /*254d0*/  LEA.HI.X.SX32 R0, R0, R22, 0x1, P0 ;  /* 0x0000001600007211 */ /* 0x000fe400000f0eff */
[----:B------:R-:W-:-:S04]  /*254e0*/  LEA R2, P0, R3, R20, 0x2 ;  /* 0x0000001403027211 */ /* 0x000fc800078010ff */
[----:B------:R-:W-:Y:S01]  /*254f0*/  LEA.HI.X R3, R3, R21, R0, 0x2, P0 ;  /* 0x0000001503037211 */ /* 0x000fe200000f1400 */
[----:B------:R-:W-:-:S05]  /*25500*/  IMAD.MOV.U32 R0, RZ, RZ, 0x7f800000 ;  /* 0x7f800000ff007424 */ /* 0x000fca00078e00ff */
[----:B------:R1:W-:Y:S02]  /*25510*/  ST.E desc[UR4][R2.64], R0 ;  /* 0x0000000002007985 */ /* 0x0003e4000c101904 */
[----:B-1----:R-:W-:Y:S02]  /*25520*/  IMAD.MOV.U32 R2, RZ, RZ, R11 ;  /* 0x000000ffff027224 */ /* 0x002fe400078e000b */
[----:B------:R-:W-:-:S04]  /*25530*/  IMAD.MOV.U32 R3, RZ, RZ, 0x0 ;  /* 0x00000000ff037424 */ /* 0x000fc800078e00ff */
[----:B------:R-:W-:Y:S05]  /*25540*/  RET.REL.NODEC R2 `(_ZN5flash16flash_fwd_kernelI23Flash_fwd_kernel_traitsILi96ELi128ELi64ELi4ELb0ELb0EN7cutlass6half_tE19Flash_kernel_traitsILi96ELi128ELi64ELi4ES3_EELb1ELb1ELb0ELb1ELb0ELb0ELb0ELb1EEEvNS_16Flash_fwd_paramsE) ;  /* 0xfffffda802ac7950 */ /* 0x000fea0003c3ffff */
.L_x_709:
[----:B------:R-:W-:Y:S01]  /*25550*/  IMAD.MOV.U32 R0, RZ, RZ, 0x2 ;  /* 0x00000002ff007424 */ /* 0x000fe200078e00ff */
[----:B------:R-:W-:Y:S01]  /*25560*/  MOV R2, R14 ;  /* 0x0000000e00027202 */ /* 0x000fe20000000f00 */
[----:B------:R-:W-:Y:S01]  /*25570*/  IMAD.MOV.U32 R4, RZ, RZ, -0x1 ;  /* 0xffffffffff047424 */ /* 0x000fe200078e00ff */
[----:B------:R-:W-:-:S07]  /*25580*/  MOV R3, 0x1f ;  /* 0x0000001f00037802 */ /* 0x000fce0000000f00 */
[----:B-1---5:R-:W-:Y:S05]  /*25590*/  WARPSYNC.COLLECTIVE R4, `(.L_x_738) ;  /* 0x0000000004087348 */ /* 0x022fea0003c00000 */
[----:B------:R2:W3:Y:S02]  /*255a0*/  SHFL.BFLY P0, R0, R2, R0, R3 ;  /* 0x0c00000002007389 */ /* 0x0004e40000000003 */
[----:B-123-5:R-:W-:Y:S01]  /*255b0*/  ENDCOLLECTIVE ;  /* 0x000000000000791b */ /* 0x02efe20003800000 */
.L_x_738:
[----:B------:R-:W-:Y:S02]  /*255c0*/  MOV R8, R0 ;  /* 0x0000000000087202 */ /* 0x000fe40000000f00 */
[----:B------:R-:W-:-:S03]  /*255d0*/  MOV R0, 0x1 ;  /* 0x0000000100007802 */ /* 0x000fc60000000f00 */
[----:B------:R-:W-:-:S04]  /*255e0*/  FADD.FTZ R8, R8, R14 ;  /* 0x0000000e08087221 */ /* 0x000fc80000010000 */
[----:B------:R-:W-:-:S07]  /*255f0*/  IMAD.MOV.U32 R2, RZ, RZ, R8 ;  /* 0x000000ffff027224 */ /* 0x000fce00078e0008 */
[----:B------:R-:W-:Y:S05]  /*25600*/  WARPSYNC.COLLECTIVE R4, `(.L_x_739) ;  /* 0x0000000004087348 */ /* 0x000fea0003c00000 */
[----:B------:R1:W2:Y:S02]  /*25610*/  SHFL.BFLY P0, R0, R2, R0, R3 ;  /* 0x0c00000002007389 */ /* 0x0002a40000000003 */
[----:B-12---:R-:W-:Y:S01]  /*25620*/  ENDCOLLECTIVE ;  /* 0x000000000000791b */ /* 0x006fe20003800000 */
.L_x_739:
[----:B------:R-:W-:Y:S01]  /*25630*/  IMAD.MOV.U32 R57, RZ, RZ, R0 ;  /* 0x000000ffff397224 */ /* 0x000fe200078e0000 */
[----:B------:R-:W-:Y:S02]  /*25640*/  MOV R0, 0x2 ;  /* 0x0000000200007802 */ /* 0x000fe40000000f00 */
[----:B------:R-:W-:Y:S01]  /*25650*/  MOV R2, R13 ;  /* 0x0000000d00027202 */ /* 0x000fe20000000f00 */
[----:B------:R-:W-:-:S07]  /*25660*/  FADD.FTZ R57, R8, R57 ;  /* 0x0000003908397221 */ /* 0x000fce0000010000 */
[----:B------:R-:W-:Y:S05]  /*25670*/  WARPSYNC.COLLECTIVE R4, `(.L_x_740) ;  /* 0x0000000004087348 */ /* 0x000fea0003c00000 */
[----:B------:R1:W2:Y:S02]  /*25680*/  SHFL.BFLY P0, R0, R2, R0, R3 ;  /* 0x0c00000002007389 */ /* 0x0002a40000000003 */
[----:B-12---:R-:W-:Y:S01]  /*25690*/  ENDCOLLECTIVE ;  /* 0x000000000000791b */ /* 0x006fe20003800000 */
.L_x_740:
[----:B------:R-:W-:Y:S01]  /*256a0*/  IMAD.MOV.U32 R7, RZ, RZ, R0 ;  /* 0x000000ffff077224 */ /* 0x000fe200078e0000 */
[----:B------:R-:W-:-:S03]  /*256b0*/  MOV R0, 0x1 ;  /* 0x0000000100007802 */ /* 0x000fc60000000f00 */
[----:B------:R-:W-:-:S05]  /*256c0*/  FADD.FTZ R7, R7, R13 ;  /* 0x0000000d07077221 */ /* 0x000fca0000010000 */
[----:B------:R-:W-:-:S07]  /*256d0*/  MOV R2, R7 ;  /* 0x0000000700027202 */ /* 0x000fce0000000f00 */
[----:B------:R-:W-:Y:S05]  /*256e0*/  WARPSYNC.COLLECTIVE R4, `(.L_x_741) ;  /* 0x0000000004087348 */ /* 0x000fea0003c00000 */
[----:B------:R1:W2:Y:S02]  /*256f0*/  SHFL.BFLY P0, R0, R2, R0, R3 ;  /* 0x0c00000002007389 */ /* 0x0002a40000000003 */
[----:B-12---:R-:W-:Y:S01]  /*25700*/  ENDCOLLECTIVE ;  /* 0x000000000000791b */ /* 0x006fe20003800000 */
.L_x_741:
[----:B------:R-:W-:Y:S01]  /*25710*/  IMAD.MOV.U32 R10, RZ, RZ, R0 ;  /* 0x000000ffff0a7224 */ /* 0x000fe200078e0000 */
[----:B------:R-:W-:Y:S02]  /*25720*/  MOV R0, 0x2 ;  /* 0x0000000200007802 */ /* 0x000fe40000000f00 */
[----:B------:R-:W-:Y:S01]  /*25730*/  MOV R2, R12 ;  /* 0x0000000c00027202 */ /* 0x000fe20000000f00 */
[----:B------:R-:W-:-:S07]  /*25740*/  FADD.FTZ R56, R7, R10 ;  /* 0x0000000a07387221 */ /* 0x000fce0000010000 */
[----:B------:R-:W-:Y:S05]  /*25750*/  WARPSYNC.COLLECTIVE R4, `(.L_x_742) ;  /* 0x0000000004087348 */ /* 0x000fea0003c00000 */
[----:B------:R1:W2:Y:S02]  /*25760*/  SHFL.BFLY P0, R0, R2, R0, R3 ;  /* 0x0c00000002007389 */ /* 0x0002a40000000003 */
[----:B-12---:R-:W-:Y:S01]  /*25770*/  ENDCOLLECTIVE ;  /* 0x000000000000791b */ /* 0x006fe20003800000 */
.L_x_742:
[----:B------:R-:W-:Y:S01]  /*25780*/  IMAD.MOV.U32 R6, RZ, RZ, R0 ;  /* 0x000000ffff067224 */ /* 0x000fe200078e0000 */
[----:B------:R-:W-:-:S03]  /*25790*/  MOV R0, 0x1 ;  /* 0x0000000100007802 */ /* 0x000fc60000000f00 */
[----:B------:R-:W-:-:S05]  /*257a0*/  FADD.FTZ R6, R6, R12 ;  /* 0x0000000c06067221 */ /* 0x000fca0000010000 */
[----:B------:R-:W-:-:S07]  /*257b0*/  MOV R2, R6 ;  /* 0x0000000600027202 */ /* 0x000fce0000000f00 */
[----:B------:R-:W-:Y:S05]  /*257c0*/  WARPSYNC.COLLECTIVE R4, `(.L_x_743) ;  /* 0x0000000004087348 */ /* 0x000fea0003c00000 */
[----:B------:R1:W2:Y:S02]  /*257d0*/  SHFL.BFLY P0, R0, R2, R0, R3 ;  /* 0x0c00000002007389 */ /* 0x0002a40000000003 */
[----:B-12---:R-:W-:Y:S01]  /*257e0*/  ENDCOLLECTIVE ;  /* 0x000000000000791b */ /* 0x006fe20003800000 */
.L_x_743:
[----:B------:R-:W-:Y:S01]  /*257f0*/  IMAD.MOV.U32 R9, RZ, RZ, R0 ;  /* 0x000000ffff097224 */ /* 0x000fe200078e0000 */
[----:B------:R-:W-:Y:S02]  /*25800*/  MOV R0, 0x2 ;  /* 0x0000000200007802 */ /* 0x000fe40000000f00 */
[----:B------:R-:W-:Y:S01]  /*25810*/  MOV R2, R11 ;  /* 0x0000000b00027202 */ /* 0x000fe20000000f00 */
[----:B------:R-:W-:-:S07]  /*25820*/  FADD.FTZ R54, R6, R9 ;  /* 0x0000000906367221 */ /* 0x000fce0000010000 */
[----:B------:R-:W-:Y:S05]  /*25830*/  WARPSYNC.COLLECTIVE R4, `(.L_x_744) ;  /* 0x0000000004087348 */ /* 0x000fea0003c00000 */
[----:B------:R1:W2:Y:S02]  /*25840*/  SHFL.BFLY P0, R0, R2, R0, R3 ;  /* 0x0c00000002007389 */ /* 0x0002a40000000003 */
[----:B-12---:R-:W-:Y:S01]  /*25850*/  ENDCOLLECTIVE ;  /* 0x000000000000791b */ /* 0x006fe20003800000 */
.L_x_744:
[----:B------:R-:W-:Y:S01]  /*25860*/  IMAD.MOV.U32 R2, RZ, RZ, R0 ;  /* 0x000000ffff027224 */ /* 0x000fe200078e0000 */
[----:B------:R-:W-:-:S03]  /*25870*/  MOV R0, 0x1 ;  /* 0x0000000100007802 */ /* 0x000fc60000000f00 */
[----:B------:R-:W-:-:S07]  /*25880*/  FADD.FTZ R2, R2, R11 ;  /* 0x0000000b02027221 */ /* 0x000fce0000010000 */
[----:B------:R-:W-:Y:S05]  /*25890*/  WARPSYNC.COLLECTIVE R4, `(.L_x_745) ;  /* 0x0000000004087348 */ /* 0x000fea0003c00000 */
[----:B------:R1:W2:Y:S02]  /*258a0*/  SHFL.BFLY P0, R0, R2, R0, R3 ;  /* 0x0c00000002007389 */ /* 0x0002a40000000003 */
[----:B-12---:R-:W-:Y:S01]  /*258b0*/  ENDCOLLECTIVE ;  /* 0x000000000000791b */ /* 0x006fe20003800000 */
.L_x_745:
[----:B------:R-:W-:Y:S01]  /*258c0*/  MOV R4, R0 ;  /* 0x0000000000047202 */ /* 0x000fe20000000f00 */
[----:B------:R-:W-:Y:S06]  /*258d0*/  BRA `(.L_x_746) ;  /* 0xffffffd0005c7947 */ /* 0x000fec000383ffff */
.L_x_747:
        /* <DEDUP_REMOVED lines=10> */
.L_x_1140:


//--------------------- .text._ZN5flash16flash_fwd_kernelI23Flash_fwd_kernel_traitsILi96ELi128ELi64ELi4ELb0ELb0EN7cutlass6half_tE19Flash_kernel_traitsILi96ELi128ELi64ELi4ES3_EELb0ELb1ELb0ELb1ELb0ELb0ELb1ELb0EEEvNS_16Flash_fwd_paramsE --------------------------
	.section	.text._ZN5flash16flash_fwd_kernelI23Flash_fwd_kernel_traitsILi96ELi128ELi64ELi4ELb0ELb0EN7cutlass6half_tE19Flash_kernel_traitsILi96ELi128ELi64ELi4ES3_EELb0ELb1ELb0ELb1ELb0ELb0ELb1ELb0EEEvNS_16Flash_fwd_paramsE,"ax",@progbits
	.align	128
        .global         _ZN5flash16flash_fwd_kernelI23Flash_fwd_kernel_traitsILi96ELi128ELi64ELi4ELb0ELb0EN7cutlass6half_tE19Flash_kernel_traitsILi96ELi128ELi64ELi4ES3_EELb0ELb1ELb0ELb1ELb0ELb0ELb1ELb0EEEvNS_16Flash_fwd_paramsE
        .type           _ZN5flash16flash_fwd_kernelI23Flash_fwd_kernel_traitsILi96ELi128ELi64ELi4ELb0ELb0EN7cutlass6half_tE19Flash_kernel_traitsILi96ELi128ELi64ELi4ES3_EELb0ELb1ELb0ELb1ELb0ELb0ELb1ELb0EEEvNS_16Flash_fwd_paramsE,@function
        .size           _ZN5flash16flash_fwd_kernelI23Flash_fwd_kernel_traitsILi96ELi128ELi64ELi4ELb0ELb0EN7cutlass6half_tE19Flash_kernel_traitsILi96ELi128ELi64ELi4ES3_EELb0ELb1ELb0ELb1ELb0ELb0ELb1ELb0EEEvNS_16Flash_fwd_paramsE,(.L_x_1158 - _ZN5flash16flash_fwd_kernelI23Flash_fwd_kernel_traitsILi96ELi128ELi64ELi4ELb0ELb0EN7cutlass6half_tE19Flash_kernel_traitsILi96ELi128ELi64ELi4ES3_EELb0ELb1ELb0ELb1ELb0ELb0ELb1ELb0EEEvNS_16Flash_fwd_paramsE)
        .other          _ZN5flash16flash_fwd_kernelI23Flash_fwd_kernel_traitsILi96ELi128ELi64ELi4ELb0ELb0EN7cutlass6half_tE19Flash_kernel_traitsILi96ELi128ELi64ELi4ES3_EELb0ELb1ELb0ELb1ELb0ELb0ELb1ELb0EEEvNS_16Flash_fwd_paramsE,@"STO_CUDA_ENTRY STV_DEFAULT"
_ZN5flash16flash_fwd_kernelI23Flash_fwd_kernel_traitsILi96ELi128ELi64ELi4ELb0ELb0EN7cutlass6half_tE19Flash_kernel_traitsILi96ELi128ELi64ELi4ES3_EELb0ELb1ELb0ELb1ELb0ELb0ELb1ELb0EEEvNS_16Flash_fwd_paramsE:
.text._ZN5flash16flash_fwd_kernelI23Flash_fwd_kernel_traitsILi96ELi128ELi64ELi4ELb0ELb0EN7cutlass6half_tE19Flash_kernel_traitsILi96ELi128ELi64ELi4ES3_EELb0ELb1ELb0ELb1ELb0ELb0ELb1ELb0EEEvNS_16Flash_fwd_paramsE:
        /* <DEDUP_REMOVED lines=55> */
.L_x_748:
[----:B------:R-:W-:-:S05]  /*0370*/  ULDC UR6, c[0x0][0x2c8] ;  /* 0x0000b20000067ab9 */ /* 0x000fca0000000800 */
.L_x_749:
        /* <DEDUP_REMOVED lines=44> */
[----:B------:R-:W-:Y:S01]  /*0640*/  UISETP.NE.AND UP0, UPT, UR11, -0x1, UPT ;  /* 0xffffffff0b00788c */ /* 0x000fe2000bf05270 */
[----:B------:R-:W-:Y:S02]  /*0650*/  LEA.HI R24, R23, R174, RZ, 0x3 ;  /* 0x000000ae17187211 */ /* 0x000fe400078f18ff */
[----:B------:R-:W-:-:S02]  /*0660*/  SHF.R.S32.HI R8, RZ, 0x2, R6 ;  /* 0x00000002ff087819 */ /* 0x000fc40000011406 */
[----:B------:R-:W-:Y:S02]  /*0670*/  SHF.R.S32.HI R20, RZ, 0x3, R24 ;  /* 0x00000003ff147819 */ /* 0x000fe40000011418 */
[----:B------:R-:W-:Y:S01]  /*0680*/  PLOP3.LUT P2, PT, PT, PT, UP0, 0x80, 0x0 ;  /* 0x000000000000781c */ /* 0x000fe20003f4f008 */
[----:B------:R-:W-:Y:S01]  /*0690*/  VIADD R4, R8, 0x40 ;  /* 0x0000004008047836 */ /* 0x000fe20000000000 */
[----:B------:R-:W-:Y:S01]  /*06a0*/  @UP1 ULDC.64 UR6, c[0x0][0x240] ;  /* 0x0000900000061ab9 */ /* 0x000fe20000000a00 */
[----:B------:R-:W-:Y:S01]  /*06b0*/  @!UP1 USHF.R.S32.HI UR8, URZ, 0x1f, UR24 ;  /* 0x0000001f3f089899 */ /* 0x000fe20008011418 */
[--C-:B------:R-:W-:Y:S01]  /*06c0*/  SHF.R.S32.HI R9, RZ, 0x1f, R8.reuse ;  /* 0x0000001fff097819 */ /* 0x100fe20000011408 */
[----:B------:R-:W-:Y:S01]  /*06d0*/  @UP1 UIMAD.WIDE.U32 UR18, UR15, UR6, URZ ;  /* 0x000000060f1212a5 */ /* 0x000fe2000f8e003f */
[----:B------:R-:W-:Y:S01]  /*06e0*/  ISETP.GE.AND P5, PT, R4, UR14, PT ;  /* 0x0000000e04007c0c */ /* 0x000fe2000bfa6270 */
[----:B------:R-:W-:Y:S01]  /*06f0*/  @UP0 UIADD3 UR12, UR10, UR11, URZ ;  /* 0x0000000b0a0c0290 */ /* 0x000fe2000fffe03f */
[----:B------:R-:W-:Y:S01]  /*0700*/  LEA.HI R21, R23, R174, RZ, 0x5 ;  /* 0x000000ae17157211 */ /* 0x000fe200078f28ff */
[----:B------:R-:W-:Y:S01]  /*0710*/  @UP1 UIMAD UR4, UR15, UR7, UR19 ;  /* 0x000000070f0412a4 */ /* 0x000fe2000f8e0213 */
[----:B-1----:R-:W-:Y:S01]  /*0720*/  IABS R0, R14 ;  /* 0x0000000e00007213 */ /* 0x002fe20000000000 */
[----:B------:R-:W-:Y:S01]  /*0730*/  IMAD.WIDE R12, R12, 0x80, R8 ;  /* 0x000000800c0c7825 */ /* 0x000fe200078e0208 */
[----:B------:R-:W-:Y:S01]  /*0740*/  @!UP1 ULDC.64 UR6, c[0x0][0x228] ;  /* 0x00008a0000069ab9 */ /* 0x000fe20000000a00 */
[----:B------:R-:W-:Y:S01]  /*0750*/  SHF.R.S32.HI R25, RZ, 0x5, R21 ;  /* 0x00000005ff197819 */ /* 0x000fe20000011415 */
[----:B------:R-:W-:Y:S01]  /*0760*/  @!UP1 UIMAD UR8, UR8, UR6, URZ ;  /* 0x00000006080892a4 */ /* 0x000fe2000f8e023f */
[----:B------:R-:W-:Y:S01]  /*0770*/  IMAD.MOV.U32 R7, RZ, RZ, R0 ;  /* 0x000000ffff077224 */ /* 0x000fe200078e0000 */
[----:B------:R-:W-:-:S02]  /*0780*/  @!UP1 UIMAD.WIDE.U32 UR30, UR24, UR6, URZ ;  /* 0x00000006181e92a5 */ /* 0x000fc4000f8e003f */
[----:B------:R-:W-:Y:S01]  /*0790*/  @!UP1 UIMAD UR7, UR24, UR7, UR8 ;  /* 0x00000007180792a4 */ /* 0x000fe2000f8e0208 */
[----:B------:R-:W1:Y:S01]  /*07a0*/  I2F.RP R2, R7 ;  /* 0x0000000700027306 */ /* 0x000e620000209400 */
[----:B--2---:R-:W-:Y:S01]  /*07b0*/  IABS R10, R10 ;  /* 0x0000000a000a7213 */ /* 0x004fe20000000000 */
[----:B------:R-:W-:Y:S01]  /*07c0*/  @UP0 ULDC.64 UR8, c[0x0][0x248] ;  /* 0x0000920000080ab9 */ /* 0x000fe20000000a00 */
[----:B------:R-:W-:Y:S02]  /*07d0*/  @!UP1 UIADD3 UR4, UR31, UR7, URZ ;  /* 0x000000071f049290 */ /* 0x000fe4000fffe03f */
[----:B------:R-:W-:Y:S02]  /*07e0*/  @UP0 UIMAD.WIDE.U32 UR28, UR12, UR8, URZ ;  /* 0x000000080c1c02a5 */ /* 0x000fe4000f8e003f */
[----:B------:R-:W-:Y:S01]  /*07f0*/  @UP0 UIMAD UR12, UR12, UR9, URZ ;  /* 0x000000090c0c02a4 */ /* 0x000fe2000f8e023f */
[----:B------:R-:W-:-:S03]  /*0800*/  @!UP1 UMOV UR18, UR30 ;  /* 0x0000001e00129c82 */ /* 0x000fc60008000000 */
[----:B------:R-:W-:Y:S01]  /*0810*/  @UP0 UIADD3 UR12, UR29, UR12, URZ ;  /* 0x0000000c1d0c0290 */ /* 0x000fe2000fffe03f */
[----:B-1----:R-:W1:Y:S02]  /*0820*/  MUFU.RCP R2, R2 ;  /* 0x0000000200027308 */ /* 0x002e640000001000 */
[----:B-1----:R-:W-:-:S06]  /*0830*/  VIADD R2, R2, 0xffffffe ;  /* 0x0ffffffe02027836 */ /* 0x002fcc0000000000 */
[----:B------:R1:W2:Y:S02]  /*0840*/  F2I.FTZ.U32.TRUNC.NTZ R3, R2 ;  /* 0x0000000200037305 */ /* 0x0002a4000021f000 */
[----:B-1----:R-:W-:Y:S02]  /*0850*/  VIADD R2, R8, 0x60 ;  /* 0x0000006008027836 */ /* 0x002fe40000000000 */
[----:B--2---:R-:W-:-:S03]  /*0860*/  IMAD.MOV R0, RZ, RZ, -R3 ;  /* 0x000000ffff007224 */ /* 0x004fc600078e0a03 */
[----:B------:R-:W-:Y:S01]  /*0870*/  ISETP.GE.AND P4, PT, R2, UR14, PT ;  /* 0x0000000e02007c0c */ /* 0x000fe2000bf86270 */
[----:B------:R-:W-:Y:S02]  /*0880*/  IMAD R0, R0, R7, RZ ;  /* 0x0000000700007224 */ /* 0x000fe400078e02ff */
[----:B------:R-:W-:-:S04]  /*0890*/  IMAD.MOV.U32 R2, RZ, RZ, RZ ;  /* 0x000000ffff027224 */ /* 0x000fc800078e00ff */
[----:B------:R-:W-:Y:S01]  /*08a0*/  IMAD.HI.U32 R3, R3, R0, R2 ;  /* 0x0000000003037227 */ /* 0x000fe200078e0002 */
[----:B------:R-:W-:-:S03]  /*08b0*/  LOP3.LUT R2, R6, 0xfffffffc, RZ, 0xc0, !PT ;  /* 0xfffffffc06027812 */ /* 0x000fc600078ec0ff */
[----:B------:R-:W-:Y:S02]  /*08c0*/  IMAD.SHL.U32 R0, R20, 0x40, RZ ;  /* 0x0000004014007824 */ /* 0x000fe400078e00ff */
[----:B------:R-:W-:Y:S02]  /*08d0*/  IMAD.IADD R2, R174, 0x1, -R2 ;  /* 0x00000001ae027824 */ /* 0x000fe400078e0a02 */
[----:B------:R-:W-:Y:S01]  /*08e0*/  IMAD.HI.U32 R4, R3, R10, RZ ;  /* 0x0000000a03047227 */ /* 0x000fe200078e00ff */
[----:B------:R-:W-:-:S03]  /*08f0*/  LOP3.LUT R0, R0, 0xc0, RZ, 0xc0, !PT ;  /* 0x000000c000007812 */ /* 0x000fc600078ec0ff */
[----:B------:R-:W-:Y:S01]  /*0900*/  IMAD.SHL.U32 R100, R2, 0x8, RZ ;  /* 0x0000000802647824 */ /* 0x000fe200078e00ff */
[----:B------:R-:W-:Y:S01]  /*0910*/  SHF.R.U32.HI R3, RZ, 0x3, R0 ;  /* 0x00000003ff037819 */ /* 0x000fe20000011600 */
[----:B------:R-:W-:-:S03]  /*0920*/  IMAD.MOV R2, RZ, RZ, -R4 ;  /* 0x000000ffff027224 */ /* 0x000fc600078e0a04 */
[----:B------:R-:W-:Y:S01]  /*0930*/  LOP3.LUT R5, R0, 0x18, R100, 0xf8, !PT ;  /* 0x0000001800057812 */ /* 0x000fe200078ef864 */
[----:B------:R-:W-:Y:S01]  /*0940*/  IMAD R0, R7, R2, R10 ;  /* 0x0000000207007224 */ /* 0x000fe200078e020a */
[----:B------:R-:W-:Y:S02]  /*0950*/  LEA.HI R2, R6, R8, RZ, 0x1 ;  /* 0x0000000806027211 */ /* 0x000fe400078f08ff */
[----:B------:R-:W-:Y:S02]  /*0960*/  LOP3.LUT R3, R5, R3, RZ, 0x3c, !PT ;  /* 0x0000000305037212 */ /* 0x000fe400078e3cff */
[----:B------:R-:W-:Y:S02]  /*0970*/  ISETP.GT.U32.AND P0, PT, R7, R0, PT ;  /* 0x000000000700720c */ /* 0x000fe40003f04070 */
[----:B------:R-:W-:-:S05]  /*0980*/  LOP3.LUT R2, R2, 0x7fffffe, RZ, 0xc0, !PT ;  /* 0x07fffffe02027812 */ /* 0x000fca00078ec0ff */
[----:B------:R-:W-:-:S06]  /*0990*/  IMAD.IADD R2, R8, 0x1, -R2 ;  /* 0x0000000108027824 */ /* 0x000fcc00078e0a02 */
        /* <DEDUP_REMOVED lines=14> */
.L_x_751:
[----:B------:R-:W-:Y:S01]  /*0a80*/  @UP0 UIADD3 UR11, UR10, UR11, URZ ;  /* 0x0000000b0a0b0290 */ /* 0x000fe2000fffe03f */
[----:B------:R-:W-:Y:S01]  /*0a90*/  ISETP.GE.U32.AND P1, PT, R0, R7, PT ;  /* 0x000000070000720c */ /* 0x000fe20003f26070 */
[----:B------:R-:W-:Y:S01]  /*0aa0*/  @UP0 ULDC.64 UR6, c[0x0][0x250] ;  /* 0x0000940000060ab9 */ /* 0x000fe20000000a00 */
[----:B------:R-:W-:Y:S01]  /*0ab0*/  IMAD R0, R25, 0x8, R2 ;  /* 0x0000000819007824 */ /* 0x000fe200078e0202 */
[----:B------:R-:W-:Y:S01]  /*0ac0*/  @UP0 UIMAD.WIDE.U32 UR30, UR11, UR6, URZ ;  /* 0x000000060b1e02a5 */ /* 0x000fe2000f8e003f */
[----:B------:R-:W-:Y:S01]  /*0ad0*/  SHF.R.S32.HI R101, RZ, 0x1f, R100 ;  /* 0x0000001fff657819 */ /* 0x000fe20000011464 */
[----:B------:R-:W-:Y:S01]  /*0ae0*/  @UP0 UIMAD UR13, UR11, UR7, URZ ;  /* 0x000000070b0d02a4 */ /* 0x000fe2000f8e023f */
[----:B------:R-:W-:Y:S01]  /*0af0*/  IMAD.U32 R234, R0, 0x20, R3 ;  /* 0x0000002000ea7824 */ /* 0x000fe200078e0003 */
[----:B------:R-:W-:Y:S01]  /*0b00*/  USHF.R.S32.HI UR25, URZ, 0x1f, UR26 ;  /* 0x0000001f3f197899 */ /* 0x000fe2000801141a */
[----:B------:R-:W-:Y:S01]  /*0b10*/  LOP3.LUT R5, R14, UR26, RZ, 0x3c, !PT ;  /* 0x0000001a0e057c12 */ /* 0x000fe2000f8e3cff */
        /* <DEDUP_REMOVED lines=14> */
.L_x_752:
[----:B------:R-:W-:Y:S01]  /*0c00*/  IMAD R0, R9, UR8, RZ ;  /* 0x0000000809007c24 */ /* 0x000fe2000f8e02ff */
[----:B------:R-:W-:Y:S01]  /*0c10*/  @!P0 IADD3 R4, R4, 0x1, RZ ;  /* 0x0000000104048810 */ /* 0x000fe20007ffe0ff */
[----:B------:R-:W-:Y:S01]  /*0c20*/  IMAD.WIDE.U32 R2, R8, UR8, R100 ;  /* 0x0000000808027c25 */ /* 0x000fe2000f8e0064 */
[----:B------:R-:W-:Y:S01]  /*0c30*/  ISETP.GE.AND P2, PT, R5, RZ, PT ;  /* 0x000000ff0500720c */ /* 0x000fe20003f46270 */
[----:B------:R-:W-:Y:S01]  /*0c40*/  ULDC.64 UR10, c[0x0][0x258] ;  /* 0x00009600000a7ab9 */ /* 0x000fe20000000a00 */
[----:B------:R-:W-:Y:S01]  /*0c50*/  ISETP.NE.AND P3, PT, R14, RZ, PT ;  /* 0x000000ff0e00720c */ /* 0x000fe20003f65270 */
[----:B------:R-:W-:Y:S01]  /*0c60*/  IMAD R0, R8, UR9, R0 ;  /* 0x0000000908007c24 */ /* 0x000fe2000f8e0200 */
[----:B------:R-:W-:Y:S01]  /*0c70*/  IADD3 R10, P0, R2, UR28, RZ ;  /* 0x0000001c020a7c10 */ /* 0x000fe2000ff1e0ff */
[----:B------:R-:W-:Y:S01]  /*0c80*/  IMAD.WIDE.U32 R6, R8, UR6, R100 ;  /* 0x0000000608067c25 */ /* 0x000fe2000f8e0064 */
[----:B------:R-:W-:Y:S01]  /*0c90*/  @P1 IADD3 R4, R4, 0x1, RZ ;  /* 0x0000000104041810 */ /* 0x000fe20007ffe0ff */
[----:B------:R-:W-:Y:S01]  /*0ca0*/  UIADD3 UR19, UR20, -0x1, URZ ;  /* 0xffffffff14137890 */ /* 0x000fe2000fffe03f */
[----:B------:R-:W-:Y:S01]  /*0cb0*/  IADD3.X R11, R3, UR12, R0, P0, !PT ;  /* 0x0000000c030b7c10 */ /* 0x000fe200087fe400 */
[----:B------:R-:W-:Y:S01]  /*0cc0*/  IMAD R2, R9, UR6, RZ ;  /* 0x0000000609027c24 */ /* 0x000fe2000f8e02ff */
[----:B------:R-:W1:Y:S01]  /*0cd0*/  S2UR UR12, SR_CgaCtaId ;  /* 0x00000000000c79c3 */ /* 0x000e620000008800 */
[----:B------:R-:W-:Y:S01]  /*0ce0*/  IMAD.MOV.U32 R0, RZ, RZ, R4 ;  /* 0x000000ffff007224 */ /* 0x000fe200078e0004 */
[----:B------:R-:W-:Y:S01]  /*0cf0*/  IADD3 R4, P1, R6, UR30, RZ ;  /* 0x0000001e06047c10 */ /* 0x000fe2000ff3e0ff */
[----:B------:R-:W-:Y:S01]  /*0d00*/  IMAD R3, R8, UR7, R2 ;  /* 0x0000000708037c24 */ /* 0x000fe2000f8e0202 */
[----:B------:R-:W-:Y:S01]  /*0d10*/  IADD3 R2, P0, R100, UR18, RZ ;  /* 0x0000001264027c10 */ /* 0x000fe2000ff1e0ff */
[----:B------:R-:W-:Y:S01]  /*0d20*/  UIMAD UR18, UR19, -0x40, UR21 ;  /* 0xffffffc0131278a4 */ /* 0x000fe2000f8e0215 */
[----:B------:R-:W-:Y:S01]  /*0d30*/  @!P2 IADD3 R0, -R0, RZ, RZ ;  /* 0x000000ff0000a210 */ /* 0x000fe20007ffe1ff */
[----:B------:R-:W-:Y:S01]  /*0d40*/  BSSY B0, `(.L_x_753) ;  /* 0x0000042000007945 */ /* 0x000fe20003800000 */
[----:B------:R-:W-:Y:S01]  /*0d50*/  @!P3 LOP3.LUT R0, RZ, R14, RZ, 0x33, !PT ;  /* 0x0000000eff00b212 */ /* 0x000fe200078e33ff */
[----:B------:R-:W-:Y:S01]  /*0d60*/  IMAD.U32 R14, RZ, RZ, UR10 ;  /* 0x0000000aff0e7e24 */ /* 0x000fe2000f8e00ff */
        /* <DEDUP_REMOVED lines=11> */
[----:B------:R-:W-:Y:S01]  /*0e20*/  IADD3 R188, R100, 0x40, RZ ;  /* 0x0000004064bc7810 */ /* 0x000fe20007ffe0ff */
[----:B------:R-:W-:Y:S01]  /*0e30*/  IMAD.WIDE.U32 R26, R0, UR10, R10 ;  /* 0x0000000a001a7c25 */ /* 0x000fe2000f8e000a */
[----:B-1----:R-:W-:Y:S01]  /*0e40*/  ULEA UR4, UR12, UR4, 0x18 ;  /* 0x000000040c047291 */ /* 0x002fe2000f8ec03f */
[----:B------:R-:W-:Y:S02]  /*0e50*/  ISETP.GE.AND P1, PT, R18, UR14, PT ;  /* 0x0000000e12007c0c */ /* 0x000fe4000bf26270 */
[C---:B------:R-:W-:Y:S01]  /*0e60*/  IMAD R19, R0.reuse, UR11, R2 ;  /* 0x0000000b00137c24 */ /* 0x040fe2000f8e0202 */
[----:B------:R-:W-:Y:S01]  /*0e70*/  ULDC.64 UR10, c[0x0][0x268] ;  /* 0x00009a00000a7ab9 */ /* 0x000fe20000000a00 */
[----:B------:R1:W-:Y:S01]  /*0e80*/  STL.64 [R1+0x40], R26 ;  /* 0x0000401a01007387 */ /* 0x0003e20000100a00 */
[----:B------:R-:W-:Y:S01]  /*0e90*/  IMAD.WIDE.U32 R28, R0, UR10, R4 ;  /* 0x0000000a001c7c25 */ /* 0x000fe2000f8e0004 */
[----:B------:R-:W-:-:S03]  /*0ea0*/  LEA R234, R234, UR4, 0x1 ;  /* 0x00000004eaea7c11 */ /* 0x000fc6000f8e08ff */
[----:B------:R-:W-:Y:S01]  /*0eb0*/  IMAD R6, R6, UR10, RZ ;  /* 0x0000000a06067c24 */ /* 0x000fe2000f8e02ff */
[----:B------:R1:W-:Y:S01]  /*0ec0*/  STL.64 [R1+0x8], R28 ;  /* 0x0000081c01007387 */ /* 0x0003e20000100a00 */
[----:B------:R-:W-:Y:S02]  /*0ed0*/  VIADD R11, R15, UR13 ;  /* 0x0000000d0f0b7c36 */ /* 0x000fe40008000000 */
[----:B------:R-:W-:Y:S02]  /*0ee0*/  IMAD R22, R0, UR11, R6 ;  /* 0x0000000b00167c24 */ /* 0x000fe4000f8e0206 */
        /* <DEDUP_REMOVED lines=39> */
.L_x_754:
[----:B------:R-:W-:Y:S05]  /*1160*/  BSYNC B0 ;  /* 0x0000000000007941 */ /* 0x000fea0003800000 */
.L_x_753:
[----:B------:R-:W-:Y:S04]  /*1170*/  BSSY B0, `(.L_x_755) ;  /* 0x0000028000007945 */ /* 0x000fe80003800000 */
[----:B------:R-:W-:Y:S05]  /*1180*/  @P1 BRA `(.L_x_756) ;  /* 0x0000000000981947 */ /* 0x000fea0003800000 */
[----:B------:R-:W-:Y:S01]  /*1190*/  ULDC UR12, c[0x0][0x2d0] ;  /* 0x0000b400000c7ab9 */ /* 0x000fe20000000800 */
[----:B------:R-:W-:Y:S01]  /*11a0*/  IADD3 R0, P0, R12, 0x20, RZ ;  /* 0x000000200c007810 */ /* 0x000fe20007f1e0ff */
[----:B------:R-:W-:Y:S01]  /*11b0*/  ULDC.64 UR10, c[0x0][0x240] ;  /* 0x00009000000a7ab9 */ /* 0x000fe20000000a00 */
[----:B------:R-:W-:Y:S01]  /*11c0*/  ISETP.GE.AND P3, PT, R100, UR12, PT ;  /* 0x0000000c64007c0c */ /* 0x000fe2000bf66270 */
[----:B--23--:R-:W-:Y:S01]  /*11d0*/  IMAD.MOV.U32 R3, RZ, RZ, R11 ;  /* 0x000000ffff037224 */ /* 0x00cfe200078e000b */
[----:B------:R-:W-:Y:S01]  /*11e0*/  ISETP.GE.AND P2, PT, R189, UR12, PT ;  /* 0x0000000cbd007c0c */ /* 0x000fe2000bf46270 */
[----:B------:R-:W-:Y:S01]  /*11f0*/  IMAD.X R2, RZ, RZ, R13, P0 ;  /* 0x000000ffff027224 */ /* 0x000fe200000e060d */
[----:B------:R-:W-:-:S03]  /*1200*/  ISETP.GE.AND P0, PT, R188, UR12, PT ;  /* 0x0000000cbc007c0c */ /* 0x000fc6000bf06270 */
[----:B------:R-:W-:Y:S02]  /*1210*/  IMAD R16, R2, UR10, RZ ;  /* 0x0000000a02107c24 */ /* 0x000fe4000f8e02ff */
[----:B------:R-:W-:-:S04]  /*1220*/  IMAD.MOV.U32 R2, RZ, RZ, R14 ;  /* 0x000000ffff027224 */ /* 0x000fc800078e000e */
[----:B------:R-:W2:Y:S01]  /*1230*/  @!P3 LDC.64 R6, c[0x0][0x210] ;  /* 0x00008400ff06bb82 */ /* 0x000ea20000000a00 */
[C---:B------:R-:W-:Y:S01]  /*1240*/  IMAD.WIDE.U32 R2, R0.reuse, UR10, R2 ;  /* 0x0000000a00027c25 */ /* 0x040fe2000f8e0002 */
[----:B------:R4:W-:Y:S03]  /*1250*/  @P3 STS.128 [R234+0x800], RZ ;  /* 0x000800ffea003388 */ /* 0x0009e60000000c00 */
[----:B------:R-:W-:-:S03]  /*1260*/  IMAD R0, R0, UR11, R16 ;  /* 0x0000000b00007c24 */ /* 0x000fc6000f8e0210 */
[----:B------:R-:W3:Y:S01]  /*1270*/  @!P2 LDC.64 R4, c[0x0][0x210] ;  /* 0x00008400ff04ab82 */ /* 0x000ee20000000a00 */
[----:B------:R-:W-:Y:S01]  /*1280*/  IMAD.IADD R0, R3, 0x1, R0 ;  /* 0x0000000103007824 */ /* 0x000fe200078e0200 */
[----:B--2---:R-:W-:-:S04]  /*1290*/  @!P3 LEA R6, P6, R2, R6, 0x1 ;  /* 0x000000060206b211 */ /* 0x004fc800078c08ff */
        /* <DEDUP_REMOVED lines=21> */
.L_x_756:
[----:B------:R-:W-:Y:S05]  /*13f0*/  BSYNC B0 ;  /* 0x0000000000007941 */ /* 0x000fea0003800000 */
.L_x_755:
        /* <DEDUP_REMOVED lines=12> */
[----:B----4-:R-:W2:Y:S01]  /*14c0*/  @!P3 LDC.64 R6, c[0x0][0x210] ;  /* 0x00008400ff06bb82 */ /* 0x010ea20000000a00 */
[C---:B------:R-:W-:Y:S01]  /*14d0*/  IMAD.WIDE.U32 R2, R0.reuse, UR10, R2 ;  /* 0x0000000a00027c25 */ /* 0x040fe2000f8e0002 */
[----:B------:R3:W-:Y:S03]  /*14e0*/  @P3 STS.128 [R234+0x1000], RZ ;  /* 0x001000ffea003388 */ /* 0x0007e60000000c00 */
[----:B------:R-:W-:-:S03]  /*14f0*/  IMAD R0, R0, UR11, R16 ;  /* 0x0000000b00007c24 */ /* 0x000fc6000f8e0210 */
[----:B------:R-:W4:Y:S01]  /*1500*/  @!P2 LDC.64 R4, c[0x0][0x210] ;  /* 0x00008400ff04ab82 */ /* 0x000f220000000a00 */
[----:B------:R-:W-:Y:S01]  /*1510*/  IMAD.IADD R0, R3, 0x1, R0 ;  /* 0x0000000103007824 */ /* 0x000fe200078e0200 */
        /* <DEDUP_REMOVED lines=22> */
.L_x_758:
[----:B------:R-:W-:Y:S05]  /*1680*/  BSYNC B0 ;  /* 0x0000000000007941 */ /* 0x000fea0003800000 */
.L_x_757:
        /* <DEDUP_REMOVED lines=8> */
[----:B--23--:R-:W-:Y:S01]  /*1710*/  IMAD.MOV.U32 R2, RZ, RZ, R14 ;  /* 0x000000ffff027224 */ /* 0x00cfe200078e000e */
[----:B------:R-:W-:Y:S01]  /*1720*/  ISETP.GE.AND P2, PT, R189, UR12, PT ;  /* 0x0000000cbd007c0c */ /* 0x000fe2000bf46270 */
[----:B------:R-:W-:Y:S01]  /*1730*/  IMAD.X R12, RZ, RZ, R13, P0 ;  /* 0x000000ffff0c7224 */ /* 0x000fe200000e060d */
[----:B------:R-:W-:Y:S01]  /*1740*/  ISETP.GE.AND P0, PT, R188, UR12, PT ;  /* 0x0000000cbc007c0c */ /* 0x000fe2000bf06270 */
[----:B------:R-:W-:Y:S02]  /*1750*/  IMAD.MOV.U32 R3, RZ, RZ, R11 ;  /* 0x000000ffff037224 */ /* 0x000fe400078e000b */
[----:B------:R-:W-:-:S02]  /*1760*/  IMAD R12, R12, UR10, RZ ;  /* 0x0000000a0c0c7c24 */ /* 0x000fc4000f8e02ff */
[----:B----4-:R-:W-:-:S04]  /*1770*/  IMAD.WIDE.U32 R6, R0, UR10, R2 ;  /* 0x0000000a00067c25 */ /* 0x010fc8000f8e0002 */
[----:B------:R-:W2:Y:S01]  /*1780*/  @!P3 LDC.64 R4, c[0x0][0x210] ;  /* 0x00008400ff04bb82 */ /* 0x000ea20000000a00 */
[----:B------:R-:W-:Y:S01]  /*1790*/  IMAD R0, R0, UR11, R12 ;  /* 0x0000000b00007c24 */ /* 0x000fe2000f8e020c */
[----:B------:R3:W-:Y:S03]  /*17a0*/  @P3 STS.128 [R234+0x1800], RZ ;  /* 0x001800ffea003388 */ /* 0x0007e60000000c00 */
[----:B------:R-:W-:-:S03]  /*17b0*/  IMAD.IADD R0, R7, 0x1, R0 ;  /* 0x0000000107007824 */ /* 0x000fc600078e0200 */
[----:B------:R-:W4:Y:S01]  /*17c0*/  @!P2 LDC.64 R16, c[0x0][0x210] ;  /* 0x00008400ff10ab82 */ /* 0x000f220000000a00 */
        /* <DEDUP_REMOVED lines=22> */
.L_x_760:
[----:B------:R-:W-:Y:S05]  /*1930*/  BSYNC B0 ;  /* 0x0000000000007941 */ /* 0x000fea0003800000 */
.L_x_759:
[----:B------:R-:W-:Y:S01]  /*1940*/  IMAD.IADD R183, R27, 0x1, R19 ;  /* 0x000000011bb77824 */ /* 0x000fe200078e0213 */
[----:B------:R-:W-:Y:S01]  /*1950*/  MOV R182, R26 ;  /* 0x0000001a00b67202 */ /* 0x000fe20000000f00 */
[----:B------:R-:W-:Y:S01]  /*1960*/  USHF.R.S32.HI UR32, URZ, 0x1f, UR19 ;  /* 0x0000001f3f207899 */ /* 0x000fe20008011413 */
[----:B------:R-:W-:Y:S01]  /*1970*/  ISETP.GE.AND P0, PT, R8, UR18, PT ;  /* 0x0000001208007c0c */ /* 0x000fe2000bf06270 */
[----:B------:R-:W-:Y:S01]  /*1980*/  UIMAD UR10, UR28, UR19, URZ ;  /* 0x000000131c0a72a4 */ /* 0x000fe2000f8e023f */
[----:B------:R-:W-:Y:S01]  /*1990*/  IMAD.U32 R181, RZ, RZ, UR29 ;  /* 0x0000001dffb57e24 */ /* 0x000fe2000f8e00ff */
[----:B------:R1:W-:Y:S01]  /*19a0*/  STL.64 [R1+0x38], R182 ;  /* 0x000038b601007387 */ /* 0x0003e20000100a00 */
[----:B------:R-:W-:Y:S01]  /*19b0*/  BSSY B0, `(.L_x_761) ;  /* 0x0000025000007945 */ /* 0x000fe20003800000 */
[----:B------:R-:W-:Y:S01]  /*19c0*/  UIMAD UR10, UR32, UR29, UR10 ;  /* 0x0000001d200a72a4 */ /* 0x000fe2000f8e020a */
[----:B--23--:R-:W-:Y:S01]  /*19d0*/  IMAD.WIDE.U32 R2, R181, UR19, R182 ;  /* 0x00000013b5027c25 */ /* 0x00cfe2000f8e00b6 */
[----:B------:R-:W-:-:S04]  /*19e0*/  ISETP.GE.AND P5, PT, R18, UR18, PT ;  /* 0x0000001212007c0c */ /* 0x000fc8000bfa6270 */
[----:B------:R-:W-:Y:S02]  /*19f0*/  IADD3 R10, R3, UR10, RZ ;  /* 0x0000000a030a7c10 */ /* 0x000fe4000fffe0ff */
[----:B------:R-:W-:Y:S07]  /*1a00*/  @P0 BRA `(.L_x_762) ;  /* 0x00000000007c0947 */ /* 0x000fee0003800000 */
[----:B------:R-:W-:Y:S02]  /*1a10*/  ULDC UR10, c[0x0][0x2d0] ;  /* 0x0000b400000a7ab9 */ /* 0x000fe40000000800 */
[----:B------:R-:W-:Y:S02]  /*1a20*/  ISETP.GE.AND P3, PT, R100, UR10, PT ;  /* 0x0000000a64007c0c */ /* 0x000fe4000bf66270 */
[----:B------:R-:W-:Y:S02]  /*1a30*/  ISETP.GE.AND P2, PT, R189, UR10, PT ;  /* 0x0000000abd007c0c */ /* 0x000fe4000bf46270 */
[----:B------:R-:W-:-:S09]  /*1a40*/  ISETP.GE.AND P0, PT, R188, UR10, PT ;  /* 0x0000000abc007c0c */ /* 0x000fd2000bf06270 */
[----:B----4-:R-:W2:Y:S01]  /*1a50*/  @!P3 LDC.64 R6, c[0x0][0x218] ;  /* 0x00008600ff06bb82 */ /* 0x010ea20000000a00 */
        /* <DEDUP_REMOVED lines=26> */
.L_x_762:
[----:B------:R-:W-:Y:S05]  /*1c00*/  BSYNC B0 ;  /* 0x0000000000007941 */ /* 0x000fea0003800000 */
.L_x_761:
        /* <DEDUP_REMOVED lines=10> */
[----:B--234-:R-:W2:Y:S01]  /*1cb0*/  @!P3 LDC.64 R4, c[0x0][0x218] ;  /* 0x00008600ff04bb82 */ /* 0x01cea20000000a00 */
[----:B------:R3:W-:Y:S07]  /*1cc0*/  @P3 STS.128 [R234+0x6800], RZ ;  /* 0x006800ffea003388 */ /* 0x0007ee0000000c00 */
        /* <DEDUP_REMOVED lines=23> */
.L_x_764:
[----:B------:R-:W-:Y:S05]  /*1e40*/  BSYNC B0 ;  /* 0x0000000000007941 */ /* 0x000fea0003800000 */
.L_x_763:
        /* <DEDUP_REMOVED lines=11> */
[----:B--234-:R-:W-:Y:S01]  /*1f00*/  LOP3.LUT R4, R24, 0xfffffff8, RZ, 0xc0, !PT ;  /* 0xfffffff818047812 */ /* 0x01cfe200078ec0ff */
[----:B------:R-:W-:Y:S01]  /*1f10*/  @UP1 UIMAD UR11, UR24, UR11, UR33 ;  /* 0x0000000b180b12a4 */ /* 0x000fe2000f8e0221 */
[----:B------:R-:W-:Y:S01]  /*1f20*/  ISETP.GE.AND P1, PT, R8, UR18, PT ;  /* 0x0000001208007c0c */ /* 0x000fe2000bf26270 */
[----:B------:R-:W-:Y:S01]  /*1f30*/  @UP1 ULEA UR12, UP0, UR34, UR12, 0x2 ;  /* 0x0000000c220c1291 */ /* 0x000fe2000f80103f */
[----:B------:R-:W-:-:S04]  /*1f40*/  DEPBAR.LE SB0, 0x0 ;  /* 0x000080000000791a */ /* 0x000fc80000000000 */
[----:B------:R-:W-:Y:S01]  /*1f50*/  @UP1 UIADD3 UR11, UR35, UR11, URZ ;  /* 0x0000000b230b1290 */ /* 0x000fe2000fffe03f */
[----:B------:R-:W-:Y:S01]  /*1f60*/  IMAD.U32 R2, RZ, RZ, UR12 ;  /* 0x0000000cff027e24 */ /* 0x000fe2000f8e00ff */
[----:B------:R-:W-:Y:S02]  /*1f70*/  @UP1 ULDC UR10, c[0x0][0x2e8] ;  /* 0x0000ba00000a1ab9 */ /* 0x000fe40000000800 */
[----:B------:R-:W-:-:S06]  /*1f80*/  @UP1 ULEA.HI.X UR13, UR34, UR13, UR11, 0x2, UP0 ;  /* 0x0000000d220d1291 */ /* 0x000fcc00080f140b */
[----:B------:R-:W-:-:S05]  /*1f90*/  IMAD.U32 R3, RZ, RZ, UR13 ;  /* 0x0000000dff037e24 */ /* 0x000fca000f8e00ff */
[----:B------:R2:W3:Y:S01]  /*1fa0*/  @P0 LDG.E R14, desc[UR22][R2.64] ;  /* 0x00000016020e0981 */ /* 0x0004e2000c1e1900 */
[----:B------:R-:W-:Y:S01]  /*1fb0*/  IMAD.IADD R4, R174, 0x1, -R4 ;  /* 0x00000001ae047824 */ /* 0x000fe200078e0a04 */
[----:B------:R-:W3:Y:S01]  /*1fc0*/  @P0 MUFU.RCP R12, UR10 ;  /* 0x0000000a000c0d08 */ /* 0x000ee20008001000 */
[----:B------:R-:W-:Y:S01]  /*1fd0*/  IMAD.SHL.U32 R13, R20, 0x8, RZ ;  /* 0x00000008140d7824 */ /* 0x000fe200078e00ff */
[----:B------:R-:W-:Y:S01]  /*1fe0*/  BAR.SYNC.DEFER_BLOCKING 0x0 ;  /* 0x0000000000007b1d */ /* 0x000fe20000010000 */
[----:B-1----:R-:W-:Y:S01]  /*1ff0*/  IMAD.IADD R27, R29, 0x1, R22 ;  /* 0x000000011d1b7824 */ /* 0x002fe200078e0216 */
[----:B------:R-:W-:Y:S01]  /*2000*/  USHF.L.U64.HI UR12, UR6, 0x6, UR7 ;  /* 0x00000006060c7899 */ /* 0x000fe20008010207 */
[----:B------:R-:W-:Y:S01]  /*2010*/  IMAD.MOV.U32 R26, RZ, RZ, R28 ;  /* 0x000000ffff1a7224 */ /* 0x000fe200078e001c */
[----:B------:R-:W-:Y:S01]  /*2020*/  USHF.L.U32 UR13, UR6, 0x6, URZ ;  /* 0x00000006060d7899 */ /* 0x000fe2000800063f */
[----:B------:R-:W-:Y:S01]  /*2030*/  ISETP.GE.AND P5, PT, R18, UR18, PT ;  /* 0x0000001212007c0c */ /* 0x000fe2000bfa6270 */
[----:B------:R-:W-:Y:S01]  /*2040*/  UIMAD UR11, UR12, UR19, URZ ;  /* 0x000000130c0b72a4 */ /* 0x000fe2000f8e023f */
[----:B------:R-:W-:Y:S01]  /*2050*/  BSSY B0, `(.L_x_765) ;  /* 0x0000061000007945 */ /* 0x000fe20003800000 */
[----:B------:R1:W-:Y:S02]  /*2060*/  STL.64 [R1], R26 ;  /* 0x0000001a01007387 */ /* 0x0003e40000100a00 */
[----:B------:R-:W-:Y:S01]  /*2070*/  UIMAD UR11, UR32, UR13, UR11 ;  /* 0x0000000d200b72a4 */ /* 0x000fe2000f8e020b */
[----:B--2---:R-:W-:-:S02]  /*2080*/  LEA.HI R2, R23, R174, RZ, 0x4 ;  /* 0x000000ae17027211 */ /* 0x004fc400078f20ff */
[----:B------:R-:W-:Y:S01]  /*2090*/  LOP3.LUT R3, R21, 0xffffffe0, RZ, 0xc0, !PT ;  /* 0xffffffe015037812 */ /* 0x000fe200078ec0ff */
[----:B------:R1:W-:Y:S01]  /*20a0*/  @P1 STS [R234+0x9000], RZ ;  /* 0x009000ffea001388 */ /* 0x0003e20000000800 */
[----:B------:R-:W-:-:S03]  /*20b0*/  SHF.R.S32.HI R6, RZ, 0x4, R2 ;  /* 0x00000004ff067819 */ /* 0x000fc60000011402 */
[----:B------:R-:W-:Y:S01]  /*20c0*/  IMAD.IADD R3, R174, 0x1, -R3 ;  /* 0x00000001ae037824 */ /* 0x000fe200078e0a03 */
[C---:B------:R-:W-:Y:S01]  /*20d0*/  LEA.HI R0, R2.reuse, R6, RZ, 0x1 ;  /* 0x0000000602007211 */ /* 0x040fe200078f08ff */
[----:B------:R1:W-:Y:S01]  /*20e0*/  @P1 STS [R234+0x9004], RZ ;  /* 0x009004ffea001388 */ /* 0x0003e20000000800 */
[----:B------:R-:W-:Y:S02]  /*20f0*/  LOP3.LUT R2, R2, 0xfffffff0, RZ, 0xc0, !PT ;  /* 0xfffffff002027812 */ /* 0x000fe400078ec0ff */
[----:B------:R-:W-:Y:S01]  /*2100*/  LOP3.LUT R5, R0, 0xfffffffe, RZ, 0xc0, !PT ;  /* 0xfffffffe00057812 */ /* 0x000fe200078ec0ff */
[----:B------:R1:W-:Y:S01]  /*2110*/  @P1 STS.64 [R234+0x9008], RZ ;  /* 0x009008ffea001388 */ /* 0x0003e20000000a00 */
[----:B------:R-:W-:Y:S01]  /*2120*/  SHF.R.S32.HI R8, RZ, 0x1f, R3 ;  /* 0x0000001fff087819 */ /* 0x000fe20000011403 */
[----:B------:R-:W-:Y:S02]  /*2130*/  IMAD.IADD R0, R174, 0x1, -R2 ;  /* 0x00000001ae007824 */ /* 0x000fe400078e0a02 */
[----:B------:R-:W-:Y:S01]  /*2140*/  IMAD.IADD R9, R6, 0x1, -R5 ;  /* 0x0000000106097824 */ /* 0x000fe200078e0a05 */
[----:B------:R-:W-:Y:S01]  /*2150*/  LEA.HI R8, R8, R3, RZ, 0x2 ;  /* 0x0000000308087211 */ /* 0x000fe200078f10ff */
[----:B------:R1:W-:Y:S01]  /*2160*/  @P1 STS.128 [R234+0xa000], RZ ;  /* 0x00a000ffea001388 */ /* 0x0003e20000000c00 */
[----:B------:R-:W-:-:S02]  /*2170*/  LEA.HI R2, R0, R0, RZ, 0x1 ;  /* 0x0000000000027211 */ /* 0x000fc400078f08ff */
[----:B------:R-:W-:Y:S01]  /*2180*/  LEA.HI R3, R4, R4, RZ, 0x1 ;  /* 0x0000000404037211 */ /* 0x000fe200078f08ff */
[----:B------:R1:W-:Y:S01]  /*2190*/  @P1 STS.128 [R234+0xb000], RZ ;  /* 0x00b000ffea001388 */ /* 0x0003e20000000c00 */
[----:B------:R-:W-:Y:S02]  /*21a0*/  LOP3.LUT R6, R2, 0x7fffffe, RZ, 0xc0, !PT ;  /* 0x07fffffe02067812 */ /* 0x000fe400078ec0ff */
[----:B------:R-:W-:Y:S02]  /*21b0*/  SHF.R.S32.HI R11, RZ, 0x1f, R0 ;  /* 0x0000001fff0b7819 */ /* 0x000fe40000011400 */
[----:B------:R-:W-:Y:S01]  /*21c0*/  SHF.R.S32.HI R7, RZ, 0x1, R2 ;  /* 0x00000001ff077819 */ /* 0x000fe20000011402 */
[----:B------:R-:W-:Y:S01]  /*21d0*/  IMAD.IADD R173, R0, 0x1, -R6 ;  /* 0x0000000100ad7824 */ /* 0x000fe200078e0a06 */
[----:B------:R-:W-:Y:S02]  /*21e0*/  SHF.R.S32.HI R2, RZ, 0x1f, R2 ;  /* 0x0000001fff027819 */ /* 0x000fe40000011402 */
[----:B------:R-:W-:-:S02]  /*21f0*/  LOP3.LUT R5, R3, 0x7fffffe, RZ, 0xc0, !PT ;  /* 0x07fffffe03057812 */ /* 0x000fc400078ec0ff */
[----:B------:R-:W-:Y:S02]  /*2200*/  LEA.HI R11, R11, R0, RZ, 0x3 ;  /* 0x000000000b0b7211 */ /* 0x000fe400078f18ff */
[----:B------:R-:W-:Y:S01]  /*2210*/  LEA.HI R0, R2, R7, RZ, 0x2 ;  /* 0x0000000702007211 */ /* 0x000fe200078f10ff */
[----:B------:R-:W-:Y:S01]  /*2220*/  IMAD.IADD R10, R4, 0x1, -R5 ;  /* 0x00000001040a7824 */ /* 0x000fe200078e0a05 */
[----:B------:R-:W-:Y:S01]  /*2230*/  SHF.R.S32.HI R17, RZ, 0x1, R3 ;  /* 0x00000001ff117819 */ /* 0x000fe20000011403 */
[----:B------:R-:W-:Y:S01]  /*2240*/  IMAD.SHL.U32 R6, R11, 0x20, RZ ;  /* 0x000000200b067824 */ /* 0x000fe200078e00ff */
[----:B------:R-:W-:Y:S01]  /*2250*/  LOP3.LUT R4, R0, 0xfffffffc, RZ, 0xc0, !PT ;  /* 0xfffffffc00047812 */ /* 0x000fe200078ec0ff */
[----:B------:R-:W-:Y:S01]  /*2260*/  IMAD R10, R9, 0x8, R10 ;  /* 0x00000008090a7824 */ /* 0x000fe200078e020a */
[----:B------:R-:W-:Y:S01]  /*2270*/  LEA R5, R25, UR27, 0x4 ;  /* 0x0000001b19057c11 */ /* 0x000fe2000f8e20ff */
[----:B------:R-:W-:Y:S01]  /*2280*/  IMAD.SHL.U32 R3, R17, 0x40, RZ ;  /* 0x0000004011037824 */ /* 0x000fe200078e00ff */
[----:B------:R-:W-:Y:S01]  /*2290*/  SHF.R.S32.HI R2, RZ, 0x2, R8 ;  /* 0x00000002ff027819 */ /* 0x000fe20000011408 */
[----:B------:R-:W-:Y:S01]  /*22a0*/  IMAD.IADD R16, R7, 0x1, -R4 ;  /* 0x0000000107107824 */ /* 0x000fe200078e0a04 */
[----:B------:R-:W-:-:S02]  /*22b0*/  LOP3.LUT R172, R6, 0xffffff00, RZ, 0xc0, !PT ;  /* 0xffffff0006ac7812 */ /* 0x000fc400078ec0ff */
[----:B------:R-:W-:Y:S01]  /*22c0*/  LOP3.LUT R0, R3, 0xc0, RZ, 0xc0, !PT ;  /* 0x000000c003007812 */ /* 0x000fe200078ec0ff */
[----:B------:R-:W-:Y:S01]  /*22d0*/  IMAD.SHL.U32 R4, R16, 0x40, RZ ;  /* 0x0000004010047824 */ /* 0x000fe200078e00ff */
[----:B------:R-:W-:Y:S01]  /*22e0*/  IADD3 R8, R5, 0x1, R2 ;  /* 0x0000000105087810 */ /* 0x000fe20007ffe002 */
[----:B------:R-:W-:Y:S01]  /*22f0*/  IMAD.SHL.U32 R3, R9, 0x8, RZ ;  /* 0x0000000809037824 */ /* 0x000fe200078e00ff */
[----:B------:R-:W-:Y:S02]  /*2300*/  LOP3.LUT R5, R0, 0x8, R13, 0xf8, !PT ;  /* 0x0000000800057812 */ /* 0x000fe400078ef80d */
[----:B------:R-:W-:Y:S02]  /*2310*/  SHF.R.U32.HI R2, RZ, 0x3, R0 ;  /* 0x00000003ff027819 */ /* 0x000fe40000011600 */
[----:B------:R-:W-:Y:S02]  /*2320*/  LOP3.LUT R0, R4, 0xc0, RZ, 0xc0, !PT ;  /* 0x000000c004007812 */ /* 0x000fe400078ec0ff */
[----:B------:R-:W-:Y:S01]  /*2330*/  LOP3.LUT R7, R5, R2, RZ, 0x3c, !PT ;  /* 0x0000000205077212 */ /* 0x000fe200078e3cff */
[----:B------:R-:W-:Y:S01]  /*2340*/  IMAD.U32 R5, RZ, RZ, UR21 ;  /* 0x00000015ff057e24 */ /* 0x000fe2000f8e00ff */
[----:B------:R-:W-:-:S02]  /*2350*/  LOP3.LUT R3, R0, 0x8, R3, 0xf8, !PT ;  /* 0x0000000800037812 */ /* 0x000fc400078ef803 */
[----:B------:R-:W-:Y:S01]  /*2360*/  SHF.R.U32.HI R2, RZ, 0x3, R0 ;  /* 0x00000003ff027819 */ /* 0x000fe20000011600 */
[----:B------:R-:W-:Y:S01]  /*2370*/  IMAD R0, R25, 0x200, R172 ;  /* 0x0000020019007824 */ /* 0x000fe200078e02ac */
[----:B------:R-:W-:Y:S02]  /*2380*/  IADD3 R5, R5, -UR17, R8 ;  /* 0x8000001105057c10 */ /* 0x000fe4000fffe008 */
[----:B------:R-:W-:Y:S01]  /*2390*/  LOP3.LUT R103, R3, R2, RZ, 0x3c, !PT ;  /* 0x0000000203677212 */ /* 0x000fe200078e3cff */
[----:B------:R-:W-:Y:S02]  /*23a0*/  IMAD R0, R173, 0x20, R0 ;  /* 0x00000020ad007824 */ /* 0x000fe400078e0200 */
[----:B------:R-:W-:Y:S01]  /*23b0*/  VIADD R102, R5, UR5 ;  /* 0x0000000505667c36 */ /* 0x000fe20008000000 */
[----:B------:R-:W-:Y:S01]  /*23c0*/  UMOV UR5, URZ ;  /* 0x0000003f00057c82 */ /* 0x000fe20008000000 */
[----:B------:R-:W-:Y:S02]  /*23d0*/  IMAD.IADD R0, R103, 0x1, R0 ;  /* 0x0000000167007824 */ /* 0x000fe400078e0200 */
[----:B------:R-:W-:-:S03]  /*23e0*/  IMAD.U32 R2, R10, 0x20, R7 ;  /* 0x000000200a027824 */ /* 0x000fc600078e0007 */
[----:B------:R-:W-:Y:S01]  /*23f0*/  LEA R232, R0, UR4, 0x1 ;  /* 0x0000000400e87c11 */ /* 0x000fe2000f8e08ff */
[----:B---3--:R-:W-:-:S05]  /*2400*/  @P0 FMUL.FTZ R4, R14, R12 ;  /* 0x0000000c0e040220 */ /* 0x008fca0000410000 */
[----:B------:R-:W-:Y:S01]  /*2410*/  @P0 R2UR UR10, R4 ;  /* 0x00000000040a02ca */ /* 0x000fe200000e0000 */
[----:B------:R-:W-:-:S04]  /*2420*/  IMAD.U32 R4, RZ, RZ, UR19 ;  /* 0x00000013ff047e24 */ /* 0x000fc8000f8e00ff */
[----:B------:R-:W-:-:S04]  /*2430*/  IMAD.WIDE.U32 R4, R4, UR13, R26 ;  /* 0x0000000d04047c25 */ /* 0x000fc8000f8e001a */
[----:B------:R-:W-:-:S04]  /*2440*/  VIADD R3, R5, UR11 ;  /* 0x0000000b05037c36 */ /* 0x000fc80008000000 */
        /* <DEDUP_REMOVED lines=33> */
.L_x_766:
[----:B------:R-:W-:Y:S05]  /*2660*/  BSYNC B0 ;  /* 0x0000000000007941 */ /* 0x000fea0003800000 */
.L_x_765:
        /* <DEDUP_REMOVED lines=12> */
[----:B-12---:R-:W-:Y:S02]  /*2730*/  IADD3.X R6, R3, UR18, RZ, P0, !PT ;  /* 0x0000001203067c10 */ /* 0x006fe400087fe4ff */
[----:B------:R-:W-:-:S07]  /*2740*/  ISETP.GE.AND P0, PT, R188, UR10, PT ;  /* 0x0000000abc007c0c */ /* 0x000fce000bf06270 */
[----:B------:R-:W1:Y:S01]  /*2750*/  @!P3 LDC.64 R8, c[0x0][0x220] ;  /* 0x00008800ff08bb82 */ /* 0x000e620000000a00 */
        /* <DEDUP_REMOVED lines=24> */
.L_x_768:
[----:B------:R-:W-:Y:S05]  /*28e0*/  BSYNC B0 ;  /* 0x0000000000007941 */ /* 0x000fea0003800000 */
.L_x_767:
[----:B--2---:R-:W-:Y:S01]  /*28f0*/  LDSM.16.M88.4 R8, [R232] ;  /* 0x00000000e808783b */ /* 0x004fe20000000200 */
[----:B------:R-:W-:Y:S01]  /*2900*/  IMAD.MOV.U32 R0, RZ, RZ, 0x10 ;  /* 0x00000010ff007424 */ /* 0x000fe200078e00ff */
[----:B------:R-:W-:Y:S01]  /*2910*/  LOP3.LUT P1, RZ, R16, 0x2, RZ, 0xc0, !PT ;  /* 0x0000000210ff7812 */ /* 0x000fe2000782c0ff */
[----:B------:R-:W-:Y:S01]  /*2920*/  ULDC UR25, c[0x0][0x39c] ;  /* 0x0000e70000197ab9 */ /* 0x000fe20000000800 */
[----:B------:R-:W2:Y:S01]  /*2930*/  LDSM.16.M88.4 R12, [R229+0x6000] ;  /* 0x00600000e50c783b */ /* 0x000ea20000000200 */
[----:B------:R-:W-:Y:S01]  /*2940*/  LOP3.LUT P0, RZ, R17, 0x2, RZ, 0xc0, !PT ;  /* 0x0000000211ff7812 */ /* 0x000fe2000780c0ff */
[----:B------:R-:W-:Y:S01]  /*2950*/  IMAD.SHL.U32 R174, R174, 0x2, RZ ;  /* 0x00000002aeae7824 */ /* 0x000fe200078e00ff */
[C---:B-1--4-:R-:W-:Y:S01]  /*2960*/  SEL R2, R0.reuse, 0xfffffff0, !P1 ;  /* 0xfffffff000027807 */ /* 0x052fe20004800000 */
[----:B------:R-:W1:Y:S01]  /*2970*/  LDSM.16.M88.4 R4, [R232+0x1000] ;  /* 0x00100000e804783b */ /* 0x000e620000000200 */
[----:B------:R-:W-:Y:S01]  /*2980*/  SEL R0, R0, 0xfffffff0, !P0 ;  /* 0xfffffff000007807 */ /* 0x000fe20004000000 */
[----:B------:R-:W-:Y:S01]  /*2990*/  UISETP.GE.AND UP0, UPT, UR20, 0x2, UPT ;  /* 0x000000021400788c */ /* 0x000fe2000bf06270 */
[----:B------:R-:W-:Y:S01]  /*29a0*/  LOP3.LUT R175, R174, 0x6, RZ, 0xc0, !PT ;  /* 0x00000006aeaf7812 */ /* 0x000fe200078ec0ff */
[----:B------:R-:W-:Y:S01]  /*29b0*/  IMAD R233, R2, 0x2, R232 ;  /* 0x0000000202e97824 */ /* 0x000fe200078e02e8 */
[----:B------:R-:W-:Y:S01]  /*29c0*/  LDSM.16.M88.4 R68, [R229+0x7000] ;  /* 0x00700000e544783b */ /* 0x000fe20000000200 */
[----:B------:R-:W-:-:S03]  /*29d0*/  IMAD R231, R0, 0x2, R229 ;  /* 0x0000000200e77824 */ /* 0x000fc600078e02e5 */
[----:B------:R-:W-:Y:S04]  /*29e0*/  LDSM.16.M88.4 R28, [R233] ;  /* 0x00000000e91c783b */ /* 0x000fe80000000200 */
[----:B------:R-:W4:Y:S04]  /*29f0*/  LDSM.16.M88.4 R44, [R231+0x6000] ;  /* 0x00600000e72c783b */ /* 0x000f280000000200 */
[----:B------:R-:W5:Y:S04]  /*2a00*/  LDSM.16.M88.4 R24, [R233+0x1000] ;  /* 0x00100000e918783b */ /* 0x000f680000000200 */
[----:B------:R-:W-:Y:S04]  /*2a10*/  LDSM.16.M88.4 R40, [R232+0x2000] ;  /* 0x00200000e828783b */ /* 0x000fe80000000200 */
[----:B------:R-:W3:Y:S04]  /*2a20*/  LDSM.16.M88.4 R16, [R229+0x6400] ;  /* 0x00640000e510783b */ /* 0x000ee80000000200 */
[----:B------:R-:W3:Y:S04]  /*2a30*/  LDSM.16.M88.4 R52, [R229+0x6c00] ;  /* 0x006c0000e534783b */ /* 0x000ee80000000200 */
[----:B------:R-:W3:Y:S01]  /*2a40*/  LDSM.16.M88.4 R48, [R229+0x6800] ;  /* 0x00680000e530783b */ /* 0x000ee20000000200 */
[-C--:B--2---:R-:W-:Y:S03]  /*2a50*/  HMMA.16816.F32 R32, R8, R12.reuse, RZ ;  /* 0x0000000c0820723c */ /* 0x084fe600000018ff */
[----:B------:R-:W2:Y:S04]  /*2a60*/  LDSM.16.M88.4 R36, [R232+0x3000] ;  /* 0x00300000e824783b */ /* 0x000ea80000000200 */
[----:B------:R-:W-:Y:S01]  /*2a70*/  LDSM.16.M88.4 R80, [R231+0x7000] ;  /* 0x00700000e750783b */ /* 0x000fe20000000200 */
[C---:B-1----:R-:W-:Y:S03]  /*2a80*/  HMMA.16816.F32 R20, R4.reuse, R12, RZ ;  /* 0x0000000c0414723c */ /* 0x042fe600000018ff */
[----:B------:R-:W-:Y:S03]  /*2a90*/  LDSM.16.M88.4 R60, [R231+0x6400] ;  /* 0x00640000e73c783b */ /* 0x000fe60000000200 */
[-C--:B------:R-:W-:Y:S01]  /*2aa0*/  HMMA.16816.F32 R76, R4, R14.reuse, RZ ;  /* 0x0000000e044c723c */ /* 0x080fe200000018ff */
[----:B------:R-:W-:Y:S04]  /*2ab0*/  LDSM.16.M88.4 R64, [R231+0x6c00] ;  /* 0x006c0000e740783b */ /* 0x000fe80000000200 */
[----:B------:R-:W-:Y:S01]  /*2ac0*/  LDSM.16.M88.4 R56, [R231+0x6800] ;  /* 0x00680000e738783b */ /* 0x000fe20000000200 */
[----:B------:R-:W-:Y:S03]  /*2ad0*/  HMMA.16816.F32 R12, R8, R14, RZ ;  /* 0x0000000e080c723c */ /* 0x000fe600000018ff */
[----:B------:R-:W-:Y:S03]  /*2ae0*/  LDSM.16.M88.4 R144, [R229+0x8000] ;  /* 0x00800000e590783b */ /* 0x000fe60000000200 */
[-C--:B----4-:R-:W-:Y:S01]  /*2af0*/  HMMA.16816.F32 R72, R28, R44.reuse, R32 ;  /* 0x0000002c1c48723c */ /* 0x090fe20000001820 */
[----:B------:R-:W1:Y:S04]  /*2b00*/  LDSM.16.M88.4 R32, [R233+0x2000] ;  /* 0x00200000e920783b */ /* 0x000e680000000200 */
[----:B------:R-:W0:Y:S01]  /*2b10*/  LDGDEPBAR ;  /* 0x00000000000079af */ /* 0x000e220000000000 */
[----:B-----5:R-:W-:Y:S03]  /*2b20*/  HMMA.16816.F32 R84, R24, R44, R20 ;  /* 0x0000002c1854723c */ /* 0x020fe60000001814 */
[----:B------:R-:W4:Y:S03]  /*2b30*/  LDSM.16.M88.4 R20, [R233+0x3000] ;  /* 0x00300000e914783b */ /* 0x000f260000000200 */
[C---:B---3--:R-:W-:Y:S06]  /*2b40*/  HMMA.16816.F32 R92, R4.reuse, R16, RZ ;  /* 0x00000010045c723c */ /* 0x048fec00000018ff */
[----:B------:R-:W-:Y:S06]  /*2b50*/  HMMA.16816.F32 R132, R4, R18, RZ ;  /* 0x000000120484723c */ /* 0x000fec00000018ff */
[----:B------:R-:W-:Y:S06]  /*2b60*/  HMMA.16816.F32 R96, R40, R68, R72 ;  /* 0x000000442860723c */ /* 0x000fec0000001848 */
[C---:B------:R-:W-:Y:S06]  /*2b70*/  HMMA.16816.F32 R124, R8.reuse, R16, RZ ;  /* 0x00000010087c723c */ /* 0x040fec00000018ff */
[----:B------:R-:W-:Y:S01]  /*2b80*/  HMMA.16816.F32 R120, R8, R18, RZ ;  /* 0x000000120878723c */ /* 0x000fe200000018ff */
[----:B------:R-:W3:Y:S05]  /*2b90*/  LDSM.16.M88.4 R16, [R232+0x4000] ;  /* 0x00400000e810783b */ /* 0x000eea0000000200 */
[C---:B------:R-:W-:Y:S06]  /*2ba0*/  HMMA.16816.F32 R116, R4.reuse, R52, RZ ;  /* 0x000000340474723c */ /* 0x040fec00000018ff */
[C---:B------:R-:W-:Y:S06]  /*2bb0*/  HMMA.16816.F32 R88, R4.reuse, R48, RZ ;  /* 0x000000300458723c */ /* 0x040fec00000018ff */
[C---:B------:R-:W-:Y:S06]  /*2bc0*/  HMMA.16816.F32 R136, R4.reuse, R50, RZ ;  /* 0x000000320488723c */ /* 0x040fec00000018ff */
[----:B------:R-:W-:Y:S06]  /*2bd0*/  HMMA.16816.F32 R128, R4, R54, RZ ;  /* 0x000000360480723c */ /* 0x000fec00000018ff */
[----:B------:R-:W-:Y:S06]  /*2be0*/  HMMA.16816.F32 R112, R8, R48, RZ ;  /* 0x000000300870723c */ /* 0x000fec00000018ff */
[----:B--2---:R-:W-:Y:S01]  /*2bf0*/  HMMA.16816.F32 R4, R36, R68, R84 ;  /* 0x000000442404723c */ /* 0x004fe20000001854 */
[----:B------:R-:W-:Y:S05]  /*2c00*/  LDSM.16.M88.4 R84, [R231+0x7c00] ;  /* 0x007c0000e754783b */ /* 0x000fea0000000200 */
[-C--:B------:R-:W-:Y:S01]  /*2c10*/  HMMA.16816.F32 R72, R28, R46.reuse, R12 ;  /* 0x0000002e1c48723c */ /* 0x080fe2000000180c */
[----:B------:R-:W-:Y:S05]  /*2c20*/  LDSM.16.M88.4 R12, [R233+0x4000] ;  /* 0x00400000e90c783b */ /* 0x000fea0000000200 */
[----:B------:R-:W-:Y:S01]  /*2c30*/  HMMA.16816.F32 R168, R24, R46, R76 ;  /* 0x0000002e18a8723c */ /* 0x000fe2000000184c */
[----:B------:R-:W-:Y:S05]  /*2c40*/  LDSM.16.M88.4 R44, [R229+0x7c00] ;  /* 0x007c0000e52c783b */ /* 0x000fea0000000200 */
[----:B-1----:R-:W-:Y:S01]  /*2c50*/  HMMA.16816.F32 R76, R32, R80, R96 ;  /* 0x00000050204c723c */ /* 0x002fe20000001860 */
[----:B------:R-:W-:Y:S05]  /*2c60*/  LDSM.16.M88.4 R96, [R231+0x8000] ;  /* 0x00800000e760783b */ /* 0x000fea0000000200 */
[C---:B------:R-:W-:Y:S01]  /*2c70*/  HMMA.16816.F32 R108, R8.reuse, R50, RZ ;  /* 0x00000032086c723c */ /* 0x040fe200000018ff */
[----:B------:R-:W-:Y:S05]  /*2c80*/  LDSM.16.M88.4 R48, [R229+0x7800] ;  /* 0x00780000e530783b */ /* 0x000fea0000000200 */
[C---:B------:R-:W-:Y:S06]  /*2c90*/  HMMA.16816.F32 R104, R8.reuse, R52, RZ ;  /* 0x000000340868723c */ /* 0x040fec00000018ff */
[----:B------:R-:W-:Y:S01]  /*2ca0*/  HMMA.16816.F32 R164, R8, R54, RZ ;  /* 0x0000003608a4723c */ /* 0x000fe200000018ff */
[----:B------:R-:W1:Y:S04]  /*2cb0*/  LDSM.16.M88.4 R52, [R229+0x7400] ;  /* 0x00740000e534783b */ /* 0x000e680000000200 */
[----:B------:R-:W2:Y:S01]  /*2cc0*/  LDSM.16.M88.4 R8, [R232+0x5000] ;  /* 0x00500000e808783b */ /* 0x000ea20000000200 */
[C---:B------:R-:W-:Y:S06]  /*2cd0*/  HMMA.16816.F32 R152, R24.reuse, R60, R92 ;  /* 0x0000003c1898723c */ /* 0x040fec000000185c */
[C---:B------:R-:W-:Y:S06]  /*2ce0*/  HMMA.16816.F32 R92, R24.reuse, R64, R116 ;  /* 0x00000040185c723c */ /* 0x040fec0000001874 */
[C---:B------:R-:W-:Y:S06]  /*2cf0*/  HMMA.16816.F32 R148, R24.reuse, R56, R88 ;  /* 0x000000381894723c */ /* 0x040fec0000001858 */
[C---:B------:R-:W-:Y:S06]  /*2d00*/  HMMA.16816.F32 R116, R24.reuse, R62, R132 ;  /* 0x0000003e1874723c */ /* 0x040fec0000001884 */
[----:B------:R-:W-:Y:S06]  /*2d10*/  HMMA.16816.F32 R140, R24, R58, R136 ;  /* 0x0000003a188c723c */ /* 0x000fec0000001888 */
[C---:B------:R-:W-:Y:S06]  /*2d20*/  HMMA.16816.F32 R132, R28.reuse, R60, R124 ;  /* 0x0000003c1c84723c */ /* 0x040fec000000187c */
[----:B------:R-:W-:Y:S06]  /*2d30*/  HMMA.16816.F32 R156, R28, R56, R112 ;  /* 0x000000381c9c723c */ /* 0x000fec0000001870 */
[----:B----4-:R-:W-:Y:S01]  /*2d40*/  HMMA.16816.F32 R88, R20, R80, R4 ;  /* 0x000000501458723c */ /* 0x010fe20000001804 */
[----:B------:R-:W-:Y:S05]  /*2d50*/  LDSM.16.M88.4 R4, [R233+0x5000] ;  /* 0x00500000e904783b */ /* 0x000fea0000000200 */
[----:B------:R-:W-:Y:S01]  /*2d60*/  HMMA.16816.F32 R136, R24, R66, R128 ;  /* 0x000000421888723c */ /* 0x000fe20000001880 */
[----:B------:R-:W4:Y:S05]  /*2d70*/  LDSM.16.M88.4 R24, [R231+0x7400] ;  /* 0x00740000e718783b */ /* 0x000f2a0000000200 */
[----:B------:R-:W-:Y:S06]  /*2d80*/  HMMA.16816.F32 R112, R40, R70, R72 ;  /* 0x000000462870723c */ /* 0x000fec0000001848 */
[----:B---3--:R-:W-:Y:S06]  /*2d90*/  HMMA.16816.F32 R76, R16, R144, R76 ;  /* 0x00000090104c723c */ /* 0x008fec000000184c */
[C---:B------:R-:W-:Y:S01]  /*2da0*/  HMMA.16816.F32 R128, R28.reuse, R58, R108 ;  /* 0x0000003a1c80723c */ /* 0x040fe2000000186c */
[----:B------:R-:W3:Y:S05]  /*2db0*/  LDSM.16.M88.4 R56, [R231+0x7800] ;  /* 0x00780000e738783b */ /* 0x000eea0000000200 */
[----:B------:R-:W-:Y:S06]  /*2dc0*/  HMMA.16816.F32 R124, R28, R62, R120 ;  /* 0x0000003e1c7c723c */ /* 0x000fec0000001878 */
[----:B------:R-:W-:Y:S06]  /*2dd0*/  HMMA.16816.F32 R68, R36, R70, R168 ;  /* 0x000000462444723c */ /* 0x000fec00000018a8 */
[C---:B------:R-:W-:Y:S06]  /*2de0*/  HMMA.16816.F32 R160, R28.reuse, R64, R104 ;  /* 0x000000401ca0723c */ /* 0x040fec0000001868 */
[----:B------:R-:W-:Y:S06]  /*2df0*/  HMMA.16816.F32 R72, R28, R66, R164 ;  /* 0x000000421c48723c */ /* 0x000fec00000018a4 */
[----:B-1----:R-:W-:Y:S06]  /*2e00*/  HMMA.16816.F32 R28, R40, R52, R132 ;  /* 0x00000034281c723c */ /* 0x002fec0000001884 */
[----:B--2---:R-:W-:Y:S06]  /*2e10*/  HMMA.16816.F32 R64, R8, R144, R88 ;  /* 0x000000900840723c */ /* 0x004fec0000001858 */
[C---:B------:R-:W-:Y:S06]  /*2e20*/  HMMA.16816.F32 R120, R36.reuse, R52, R152 ;  /* 0x000000342478723c */ /* 0x040fec0000001898 */
[C---:B------:R-:W-:Y:S06]  /*2e30*/  HMMA.16816.F32 R108, R36.reuse, R48, R148 ;  /* 0x00000030246c723c */ /* 0x040fec0000001894 */
[C---:B------:R-:W-:Y:S06]  /*2e40*/  HMMA.16816.F32 R92, R36.reuse, R44, R92 ;  /* 0x0000002c245c723c */ /* 0x040fec000000185c */
[C---:B------:R-:W-:Y:S06]  /*2e50*/  HMMA.16816.F32 R116, R36.reuse, R54, R116 ;  /* 0x000000362474723c */ /* 0x040fec0000001874 */
[C---:B------:R-:W-:Y:S06]  /*2e60*/  HMMA.16816.F32 R104, R36.reuse, R50, R140 ;  /* 0x000000322468723c */ /* 0x040fec000000188c */
[----:B------:R-:W-:Y:S06]  /*2e70*/  HMMA.16816.F32 R60, R36, R46, R136 ;  /* 0x0000002e243c723c */ /* 0x000fec0000001888 */
[----:B------:R-:W-:Y:S06]  /*2e80*/  HMMA.16816.F32 R88, R32, R82, R112 ;  /* 0x000000522058723c */ /* 0x000fec0000001870 */
[----:B------:R-:W-:Y:S06]  /*2e90*/  HMMA.16816.F32 R112, R12, R96, R76 ;  /* 0x000000600c70723c */ /* 0x000fec000000184c */
[----:B------:R-:W-:Y:S06]  /*2ea0*/  HMMA.16816.F32 R52, R40, R54, R124 ;  /* 0x000000362834723c */ /* 0x000fec000000187c */
[----:B------:R-:W-:Y:S06]  /*2eb0*/  HMMA.16816.F32 R36, R20, R82, R68 ;  /* 0x000000521424723c */ /* 0x000fec0000001844 */
[C---:B------:R-:W-:Y:S06]  /*2ec0*/  HMMA.16816.F32 R76, R40.reuse, R48, R156 ;  /* 0x00000030284c723c */ /* 0x040fec000000189c */
[----:B------:R-:W-:Y:S01]  /*2ed0*/  HMMA.16816.F32 R124, R40, R50, R128 ;  /* 0x00000032287c723c */ /* 0x000fe20000001880 */
[----:B------:R-:W-:-:S04]  /*2ee0*/  FMUL.FTZ R0, R112, UR25 ;  /* 0x0000001970007c20 */ /* 0x000fc80008410000 */
[----:B------:R1:W-:Y:S01]  /*2ef0*/  MUFU.TANH R140, R0 ;  /* 0x00000000008c7308 */ /* 0x0003e20000002400 */
[----:B----4-:R-:W-:Y:S06]  /*2f00*/  HMMA.16816.F32 R48, R32, R24, R28 ;  /* 0x000000182030723c */ /* 0x010fec000000181c */
[C---:B------:R-:W-:Y:S06]  /*2f10*/  HMMA.16816.F32 R128, R40.reuse, R44, R160 ;  /* 0x0000002c2880723c */ /* 0x040fec00000018a0 */
[----:B------:R-:W-:Y:S01]  /*2f20*/  HMMA.16816.F32 R72, R40, R46, R72 ;  /* 0x0000002e2848723c */ /* 0x000fe20000001848 */
[----:B-1----:R-:W-:-:S05]  /*2f30*/  FMUL.FTZ R0, R113, UR25 ;  /* 0x0000001971007c20 */ /* 0x002fca0008410000 */
[C---:B------:R-:W-:Y:S01]  /*2f40*/  HMMA.16816.F32 R120, R20.reuse, R24, R120 ;  /* 0x000000181478723c */ /* 0x040fe20000001878 */
[----:B------:R1:W2:Y:S05]  /*2f50*/  MUFU.TANH R133, R0 ;  /* 0x0000000000857308 */ /* 0x0002aa0000002400 */
[C---:B------:R-:W-:Y:S06]  /*2f60*/  HMMA.16816.F32 R116, R20.reuse, R26, R116 ;  /* 0x0000001a1474723c */ /* 0x040fec0000001874 */
[C---:B---3--:R-:W-:Y:S06]  /*2f70*/  HMMA.16816.F32 R108, R20.reuse, R56, R108 ;  /* 0x00000038146c723c */ /* 0x048fec000000186c */
[----:B------:R-:W-:Y:S01]  /*2f80*/  HMMA.16816.F32 R104, R20, R58, R104 ;  /* 0x0000003a1468723c */ /* 0x000fe20000001868 */
[----:B-1----:R-:W-:-:S04]  /*2f90*/  FMUL.FTZ R0, R114, UR25 ;  /* 0x0000001972007c20 */ /* 0x002fc80008410000 */
[----:B------:R1:W-:Y:S01]  /*2fa0*/  MUFU.TANH R135, R0 ;  /* 0x0000000000877308 */ /* 0x0003e20000002400 */
[C---:B------:R-:W-:Y:S06]  /*2fb0*/  HMMA.16816.F32 R92, R20.reuse, R84, R92 ;  /* 0x00000054145c723c */ /* 0x040fec000000185c */
[----:B------:R-:W-:Y:S01]  /*2fc0*/  HMMA.16816.F32 R68, R20, R86, R60 ;  /* 0x000000561444723c */ /* 0x000fe2000000183c */
[----:B------:R-:W3:Y:S05]  /*2fd0*/  LDSM.16.M88.4 R20, [R229+0x8400] ;  /* 0x00840000e514783b */ /* 0x000eea0000000200 */
[----:B------:R-:W-:Y:S01]  /*2fe0*/  HMMA.16816.F32 R28, R16, R146, R88 ;  /* 0x00000092101c723c */ /* 0x000fe20000001858 */
[----:B-1----:R-:W-:-:S05]  /*2ff0*/  FMUL.FTZ R0, R115, UR25 ;  /* 0x0000001973007c20 */ /* 0x002fca0008410000 */
[----:B------:R-:W-:Y:S01]  /*3000*/  HMMA.16816.F32 R44, R4, R96, R64 ;  /* 0x00000060042c723c */ /* 0x000fe20000001840 */
[----:B------:R1:W-:Y:S05]  /*3010*/  MUFU.TANH R132, R0 ;  /* 0x0000000000847308 */ /* 0x0003ea0000002400 */
[----:B------:R-:W-:Y:S06]  /*3020*/  HMMA.16816.F32 R60, R32, R26, R52 ;  /* 0x0000001a203c723c */ /* 0x000fec0000001834 */
[----:B------:R-:W-:Y:S01]  /*3030*/  HMMA.16816.F32 R24, R8, R146, R36 ;  /* 0x000000920818723c */ /* 0x000fe20000001824 */
[----:B------:R-:W4:Y:S05]  /*3040*/  LDSM.16.M88.4 R36, [R229+0x8800] ;  /* 0x00880000e524783b */ /* 0x000f2a0000000200 */
[----:B------:R-:W-:Y:S01]  /*3050*/  HMMA.16816.F32 R40, R12, R98, R28 ;  /* 0x000000620c28723c */ /* 0x000fe2000000181c */
[----:B------:R-:W-:Y:S05]  /*3060*/  LDSM.16.M88.4 R28, [R231+0x8400] ;  /* 0x00840000e71c783b */ /* 0x000fea0000000200 */
[----:B-1----:R-:W-:Y:S01]  /*3070*/  FMUL.FTZ R0, R44, UR25 ;  /* 0x000000192c007c20 */ /* 0x002fe20008410000 */
[C---:B------:R-:W-:Y:S03]  /*3080*/  HMMA.16816.F32 R88, R32.reuse, R56, R76 ;  /* 0x000000382058723c */ /* 0x040fe6000000184c */
[----:B------:R1:W-:Y:S03]  /*3090*/  MUFU.TANH R134, R0 ;  /* 0x0000000000867308 */ /* 0x0003e60000002400 */
[----:B------:R-:W-:Y:S06]  /*30a0*/  HMMA.16816.F32 R56, R32, R58, R124 ;  /* 0x0000003a2038723c */ /* 0x000fec000000187c */
[----:B------:R-:W-:Y:S01]  /*30b0*/  HMMA.16816.F32 R52, R4, R98, R24 ;  /* 0x000000620434723c */ /* 0x000fe20000001818 */
[----:B------:R-:W5:Y:S05]  /*30c0*/  LDSM.16.M88.4 R24, [R229+0x8c00] ;  /* 0x008c0000e518783b */ /* 0x000f6a0000000200 */
[----:B------:R-:W-:Y:S01]  /*30d0*/  HMMA.16816.F32 R80, R32, R84, R128 ;  /* 0x000000542050723c */ /* 0x000fe20000001880 */
[----:B-1----:R-:W-:-:S04]  /*30e0*/  FMUL.FTZ R0, R45, UR25 ;  /* 0x000000192d007c20 */ /* 0x002fc80008410000 */
[----:B------:R1:W2:Y:S01]  /*30f0*/  MUFU.TANH R126, R0 ;  /* 0x00000000007e7308 */ /* 0x0002a20000002400 */
[----:B------:R-:W-:Y:S06]  /*3100*/  HMMA.16816.F32 R84, R32, R86, R72 ;  /* 0x000000562054723c */ /* 0x000fec0000001848 */
[C---:B---3--:R-:W-:Y:S06]  /*3110*/  HMMA.16816.F32 R32, R8.reuse, R20, R120 ;  /* 0x000000140820723c */ /* 0x048fec0000001878 */
[----:B------:R-:W-:Y:S01]  /*3120*/  HMMA.16816.F32 R76, R8, R22, R116 ;  /* 0x00000016084c723c */ /* 0x000fe20000001874 */
[----:B-1----:R-:W-:-:S05]  /*3130*/  FMUL.FTZ R0, R46, UR25 ;  /* 0x000000192e007c20 */ /* 0x002fca0008410000 */
[C---:B----4-:R-:W-:Y:S01]  /*3140*/  HMMA.16816.F32 R64, R8.reuse, R38, R104 ;  /* 0x000000260840723c */ /* 0x050fe20000001868 */
[----:B------:R1:W-:Y:S05]  /*3150*/  MUFU.TANH R127, R0 ;  /* 0x00000000007f7308 */ /* 0x0003ea0000002400 */
[C---:B-----5:R-:W-:Y:S06]  /*3160*/  HMMA.16816.F32 R72, R8.reuse, R24, R92 ;  /* 0x000000180848723c */ /* 0x060fec000000185c */
[----:B------:R-:W-:Y:S01]  /*3170*/  HMMA.16816.F32 R68, R8, R26, R68 ;  /* 0x0000001a0844723c */ /* 0x000fe20000001844 */
[----:B-1----:R-:W-:-:S05]  /*3180*/  FMUL.FTZ R0, R47, UR25 ;  /* 0x000000192f007c20 */ /* 0x002fca0008410000 */
[C---:B------:R-:W-:Y:S01]  /*3190*/  HMMA.16816.F32 R44, R16.reuse, R20, R48 ;  /* 0x00000014102c723c */ /* 0x040fe20000001830 */
[----:B------:R1:W3:Y:S05]  /*31a0*/  MUFU.TANH R115, R0 ;  /* 0x0000000000737308 */ /* 0x0002ea0000002400 */
[----:B------:R-:W-:Y:S06]  /*31b0*/  HMMA.16816.F32 R20, R16, R22, R60 ;  /* 0x000000161014723c */ /* 0x000fec000000183c */
[----:B------:R-:W-:Y:S01]  /*31c0*/  HMMA.16816.F32 R48, R4, R28, R32 ;  /* 0x0000001c0430723c */ /* 0x000fe20000001820 */
[----:B-1----:R-:W-:-:S05]  /*31d0*/  FMUL.FTZ R0, R40, UR25 ;  /* 0x0000001928007c20 */ /* 0x002fca0008410000 */
[----:B------:R-:W-:Y:S01]  /*31e0*/  HMMA.16816.F32 R60, R8, R36, R108 ;  /* 0x00000024083c723c */ /* 0x000fe2000000186c */
[----:B------:R-:W1:Y:S01]  /*31f0*/  LDSM.16.M88.4 R8, [R231+0x8800] ;  /* 0x00880000e708783b */ /* 0x000e620000000200 */
[----:B------:R4:W5:Y:S10]  /*3200*/  MUFU.TANH R125, R0 ;  /* 0x00000000007d7308 */ /* 0x0009740000002400 */
[----:B------:R-:W-:Y:S01]  /*3210*/  HMMA.16816.F32 R32, R12, R30, R20 ;  /* 0x0000001e0c20723c */ /* 0x000fe20000001814 */
[----:B------:R-:W2:Y:S01]  /*3220*/  LDSM.16.M88.4 R20, [R231+0x8c00] ;  /* 0x008c0000e714783b */ /* 0x000ea20000000200 */
[----:B------:R-:W-:-:S04]  /*3230*/  DEPBAR.LE SB0, 0x0 ;  /* 0x000080000000791a */ /* 0x000fc80000000000 */
[----:B----4-:R-:W-:-:S04]  /*3240*/  FMUL.FTZ R0, R41, UR25 ;  /* 0x0000001929007c20 */ /* 0x010fc80008410000 */
[----:B------:R4:W-:Y:S02]  /*3250*/  MUFU.TANH R124, R0 ;  /* 0x00000000007c7308 */ /* 0x0009e40000002400 */
[----:B----4-:R-:W-:-:S06]  /*3260*/  FMUL.FTZ R0, R42, UR25 ;  /* 0x000000192a007c20 */ /* 0x010fcc0008410000 */
[----:B------:R4:W5:Y:S02]  /*3270*/  MUFU.TANH R113, R0 ;  /* 0x0000000000717308 */ /* 0x0009640000002400 */
[----:B----4-:R-:W-:Y:S02]  /*3280*/  FMUL.FTZ R0, R43, UR25 ;  /* 0x000000192b007c20 */ /* 0x010fe40008410000 */
[----:B------:R-:W-:Y:S04]  /*3290*/  HMMA.16816.F32 R40, R12, R28, R44 ;  /* 0x0000001c0c28723c */ /* 0x000fe8000000182c */
[----:B------:R4:W-:Y:S02]  /*32a0*/  MUFU.TANH R114, R0 ;  /* 0x0000000000727308 */ /* 0x0009e40000002400 */
[----:B------:R-:W-:Y:S01]  /*32b0*/  HMMA.16816.F32 R44, R16, R36, R88 ;  /* 0x00000024102c723c */ /* 0x000fe20000001858 */
[----:B----4-:R-:W-:-:S05]  /*32c0*/  FMUL.FTZ R0, R52, UR25 ;  /* 0x0000001934007c20 */ /* 0x010fca0008410000 */
[----:B------:R4:W5:-:S15]  /*32d0*/  MUFU.TANH R99, R0 ;  /* 0x0000000000637308 */ /* 0x00095e0000002400 */
[----:B------:R-:W-:-:S03]  /*32e0*/  NOP ;  /* 0x0000000000007918 */ /* 0x000fc60000000000 */
[----:B-1----:R-:W-:Y:S01]  /*32f0*/  HMMA.16816.F32 R44, R12, R8, R44 ;  /* 0x000000080c2c723c */ /* 0x002fe2000000182c */
[----:B----4-:R-:W-:-:S04]  /*3300*/  FMUL.FTZ R0, R53, UR25 ;  /* 0x0000001935007c20 */ /* 0x010fc80008410000 */
[----:B------:R1:W-:Y:S02]  /*3310*/  MUFU.TANH R112, R0 ;  /* 0x0000000000707308 */ /* 0x0003e40000002400 */
[----:B-1----:R-:W-:-:S06]  /*3320*/  FMUL.FTZ R0, R54, UR25 ;  /* 0x0000001936007c20 */ /* 0x002fcc0008410000 */
[----:B------:R1:W4:Y:S02]  /*3330*/  MUFU.TANH R96, R0 ;  /* 0x0000000000607308 */ /* 0x0003240000002400 */
[----:B-1----:R-:W-:Y:S02]  /*3340*/  FMUL.FTZ R0, R55, UR25 ;  /* 0x0000001937007c20 */ /* 0x002fe40008410000 */
[C---:B------:R-:W-:Y:S04]  /*3350*/  HMMA.16816.F32 R52, R16.reuse, R38, R56 ;  /* 0x000000261034723c */ /* 0x040fe80000001838 */
[----:B------:R1:W4:Y:S02]  /*3360*/  MUFU.TANH R98, R0 ;  /* 0x0000000000627308 */ /* 0x0003240000002400 */
[----:B------:R-:W-:Y:S06]  /*3370*/  HMMA.16816.F32 R56, R16, R24, R80 ;  /* 0x000000181038723c */ /* 0x000fec0000001850 */
[----:B------:R-:W-:Y:S01]  /*3380*/  HMMA.16816.F32 R36, R4, R8, R60 ;  /* 0x000000080424723c */ /* 0x000fe2000000183c */
[----:B-1----:R-:W-:-:S04]  /*3390*/  FMUL.FTZ R0, R40, UR25 ;  /* 0x0000001928007c20 */ /* 0x002fc80008410000 */
[----:B------:R1:W-:-:S15]  /*33a0*/  MUFU.TANH R97, R0 ;  /* 0x0000000000617308 */ /* 0x0003de0000002400 */
[----:B------:R-:W-:-:S04]  /*33b0*/  NOP ;  /* 0x0000000000007918 */ /* 0x000fc80000000000 */
[----:B------:R-:W-:Y:S01]  /*33c0*/  FMUL.FTZ R36, R36, UR25 ;  /* 0x0000001924247c20 */ /* 0x000fe20008410000 */
[----:B------:R-:W-:Y:S01]  /*33d0*/  FMUL.FTZ R38, R38, UR25 ;  /* 0x0000001926267c20 */ /* 0x000fe20008410000 */
[----:B------:R-:W-:Y:S01]  /*33e0*/  FMUL.FTZ R37, R37, UR25 ;  /* 0x0000001925257c20 */ /* 0x000fe20008410000 */
[----:B------:R-:W-:Y:S01]  /*33f0*/  FMUL.FTZ R39, R39, UR25 ;  /* 0x0000001927277c20 */ /* 0x000fe20008410000 */
[----:B-1----:R-:W-:Y:S02]  /*3400*/  FMUL.FTZ R0, R41, UR25 ;  /* 0x0000001929007c20 */ /* 0x002fe40008410000 */
[----:B------:R-:W-:Y:S08]  /*3410*/  MUFU.TANH R36, R36 ;  /* 0x0000002400247308 */ /* 0x000ff00000002400 */
[----:B------:R1:W-:Y:S08]  /*3420*/  MUFU.TANH R93, R0 ;  /* 0x00000000005d7308 */ /* 0x0003f00000002400 */
[----:B------:R-:W-:Y:S08]  /*3430*/  MUFU.TANH R38, R38 ;  /* 0x0000002600267308 */ /* 0x000ff00000002400 */
[----:B------:R-:W-:Y:S01]  /*3440*/  MUFU.TANH R37, R37 ;  /* 0x0000002500257308 */ /* 0x000fe20000002400 */
[----:B-1----:R-:W-:-:S07]  /*3450*/  FMUL.FTZ R0, R42, UR25 ;  /* 0x000000192a007c20 */ /* 0x002fce0008410000 */
[----:B------:R1:W4:Y:S08]  /*3460*/  MUFU.TANH R92, R0 ;  /* 0x00000000005c7308 */ /* 0x0003300000002400 */
[----:B------:R-:W-:Y:S01]  /*3470*/  MUFU.TANH R39, R39 ;  /* 0x0000002700277308 */ /* 0x000fe20000002400 */
[----:B-1----:R-:W-:Y:S02]  /*3480*/  FMUL.FTZ R0, R43, UR25 ;  /* 0x000000192b007c20 */ /* 0x002fe40008410000 */
[----:B------:R-:W-:Y:S05]  /*3490*/  HMMA.16816.F32 R40, R16, R26, R84 ;  /* 0x0000001a1028723c */ /* 0x000fea0000001854 */
[----:B------:R1:W-:Y:S01]  /*34a0*/  MUFU.TANH R91, R0 ;  /* 0x00000000005b7308 */ /* 0x0003e20000002400 */
[C---:B------:R-:W-:Y:S06]  /*34b0*/  HMMA.16816.F32 R16, R4.reuse, R30, R76 ;  /* 0x0000001e0410723c */ /* 0x040fec000000184c */
[C---:B------:R-:W-:Y:S06]  /*34c0*/  HMMA.16816.F32 R28, R4.reuse, R10, R64 ;  /* 0x0000000a041c723c */ /* 0x040fec0000001840 */
[----:B--2---:R-:W-:Y:S01]  /*34d0*/  HMMA.16816.F32 R24, R4, R22, R68 ;  /* 0x000000160418723c */ /* 0x004fe20000001844 */
[----:B-1----:R-:W-:-:S04]  /*34e0*/  FMUL.FTZ R0, R48, UR25 ;  /* 0x0000001930007c20 */ /* 0x002fc80008410000 */
[----:B------:R1:W2:Y:S01]  /*34f0*/  MUFU.TANH R90, R0 ;  /* 0x00000000005a7308 */ /* 0x0002a20000002400 */
[----:B------:R-:W-:Y:S06]  /*3500*/  HMMA.16816.F32 R8, R12, R10, R52 ;  /* 0x0000000a0c08723c */ /* 0x000fec0000001834 */
[----:B------:R-:W-:-:S06]  /*3510*/  FMUL.FTZ R3, R19, UR25 ;  /* 0x0000001913037c20 */ /* 0x000fcc0008410000 */
[----:B------:R-:W-:Y:S01]  /*3520*/  FMUL.FTZ R28, R28, UR25 ;  /* 0x000000191c1c7c20 */ /* 0x000fe20008410000 */
[----:B-1----:R-:W-:-:S05]  /*3530*/  FMUL.FTZ R0, R49, UR25 ;  /* 0x0000001931007c20 */ /* 0x002fca0008410000 */
[----:B------:R-:W-:Y:S01]  /*3540*/  FMUL.FTZ R76, R26, UR25 ;  /* 0x000000191a4c7c20 */ /* 0x000fe20008410000 */
[----:B------:R-:W-:Y:S01]  /*3550*/  FMUL.FTZ R83, R27, UR25 ;  /* 0x000000191b537c20 */ /* 0x000fe20008410000 */
[----:B------:R1:W-:Y:S01]  /*3560*/  MUFU.TANH R89, R0 ;  /* 0x0000000000597308 */ /* 0x0003e20000002400 */
[----:B------:R-:W-:-:S03]  /*3570*/  FMUL.FTZ R82, R25, UR25 ;  /* 0x0000001919527c20 */ /* 0x000fc60008410000 */
[----:B------:R-:W-:Y:S01]  /*3580*/  FMUL.FTZ R19, R10, UR25 ;  /* 0x000000190a137c20 */ /* 0x000fe20008410000 */
[----:B------:R-:W-:-:S05]  /*3590*/  FMUL.FTZ R11, R11, UR25 ;  /* 0x000000190b0b7c20 */ /* 0x000fca0008410000 */
[----:B------:R-:W-:Y:S01]  /*35a0*/  MUFU.TANH R19, R19 ;  /* 0x0000001300137308 */ /* 0x000fe20000002400 */
[----:B-1----:R-:W-:-:S07]  /*35b0*/  FMUL.FTZ R0, R50, UR25 ;  /* 0x0000001932007c20 */ /* 0x002fce0008410000 */
[----:B------:R1:W2:Y:S02]  /*35c0*/  MUFU.TANH R88, R0 ;  /* 0x0000000000587308 */ /* 0x0002a40000002400 */
[----:B-1----:R-:W-:-:S06]  /*35d0*/  FMUL.FTZ R0, R51, UR25 ;  /* 0x0000001933007c20 */ /* 0x002fcc0008410000 */
[----:B------:R1:W2:Y:S02]  /*35e0*/  MUFU.TANH R81, R0 ;  /* 0x0000000000517308 */ /* 0x0002a40000002400 */
[----:B-1----:R-:W-:-:S06]  /*35f0*/  FMUL.FTZ R0, R32, UR25 ;  /* 0x0000001920007c20 */ /* 0x002fcc0008410000 */
[----:B------:R1:W2:Y:S02]  /*3600*/  MUFU.TANH R84, R0 ;  /* 0x0000000000547308 */ /* 0x0002a40000002400 */
[----:B-1----:R-:W-:-:S06]  /*3610*/  FMUL.FTZ R0, R33, UR25 ;  /* 0x0000001921007c20 */ /* 0x002fcc0008410000 */
[----:B------:R1:W-:Y:S02]  /*3620*/  MUFU.TANH R85, R0 ;  /* 0x0000000000557308 */ /* 0x0003e40000002400 */
[----:B-1----:R-:W-:-:S06]  /*3630*/  FMUL.FTZ R0, R34, UR25 ;  /* 0x0000001922007c20 */ /* 0x002fcc0008410000 */
[----:B------:R1:W2:Y:S02]  /*3640*/  MUFU.TANH R79, R0 ;  /* 0x00000000004f7308 */ /* 0x0002a40000002400 */
[----:B-1----:R-:W-:Y:S02]  /*3650*/  FMUL.FTZ R0, R35, UR25 ;  /* 0x0000001923007c20 */ /* 0x002fe40008410000 */
[-C--:B------:R-:W-:Y:S04]  /*3660*/  HMMA.16816.F32 R32, R4, R20.reuse, R72 ;  /* 0x000000140420723c */ /* 0x080fe80000001848 */
[----:B------:R1:W-:Y:S02]  /*3670*/  MUFU.TANH R73, R3 ;  /* 0x0000000300497308 */ /* 0x0003e40000002400 */
[----:B------:R-:W-:Y:S01]  /*3680*/  HMMA.16816.F32 R4, R12, R20, R56 ;  /* 0x000000140c04723c */ /* 0x000fe20000001838 */
[----:B------:R-:W-:-:S05]  /*3690*/  FMUL.FTZ R75, R24, UR25 ;  /* 0x00000019184b7c20 */ /* 0x000fca0008410000 */
[----:B------:R3:W-:Y:S01]  /*36a0*/  MUFU.TANH R80, R0 ;  /* 0x0000000000507308 */ /* 0x0007e20000002400 */
[----:B------:R-:W-:Y:S01]  /*36b0*/  HMMA.16816.F32 R20, R12, R22, R40 ;  /* 0x000000160c14723c */ /* 0x000fe20000001828 */
[----:B-1----:R-:W-:-:S06]  /*36c0*/  FMUL.FTZ R3, R45, UR25 ;  /* 0x000000192d037c20 */ /* 0x002fcc0008410000 */
[----:B------:R-:W-:Y:S01]  /*36d0*/  FMUL.FTZ R14, R47, UR25 ;  /* 0x000000192f0e7c20 */ /* 0x000fe20008410000 */
[----:B------:R-:W-:Y:S01]  /*36e0*/  FMUL.FTZ R12, R44, UR25 ;  /* 0x000000192c0c7c20 */ /* 0x000fe20008410000 */
[----:B------:R-:W-:Y:S01]  /*36f0*/  FMUL.FTZ R13, R46, UR25 ;  /* 0x000000192e0d7c20 */ /* 0x000fe20008410000 */
[----:B------:R1:W-:Y:S01]  /*3700*/  MUFU.TANH R55, R3 ;  /* 0x0000000300377308 */ /* 0x0003e20000002400 */
[----:B------:R-:W-:Y:S01]  /*3710*/  FMUL.FTZ R40, R29, UR25 ;  /* 0x000000191d287c20 */ /* 0x000fe20008410000 */
[----:B------:R-:W-:Y:S01]  /*3720*/  FMUL.FTZ R53, R32, UR25 ;  /* 0x0000001920357c20 */ /* 0x000fe20008410000 */
[----:B------:R-:W-:Y:S01]  /*3730*/  FMUL.FTZ R66, R34, UR25 ;  /* 0x0000001922427c20 */ /* 0x000fe20008410000 */
[----:B---3--:R-:W-:Y:S01]  /*3740*/  FMUL.FTZ R0, R16, UR25 ;  /* 0x0000001910007c20 */ /* 0x008fe20008410000 */
[----:B------:R-:W-:Y:S01]  /*3750*/  FMUL.FTZ R71, R35, UR25 ;  /* 0x0000001923477c20 */ /* 0x000fe20008410000 */
[----:B------:R-:W-:Y:S01]  /*3760*/  FMUL.FTZ R65, R33, UR25 ;  /* 0x0000001921417c20 */ /* 0x000fe20008410000 */
[----:B------:R-:W-:Y:S01]  /*3770*/  FMUL.FTZ R42, R30, UR25 ;  /* 0x000000191e2a7c20 */ /* 0x000fe20008410000 */
[----:B------:R-:W-:Y:S01]  /*3780*/  FMUL.FTZ R47, R5, UR25 ;  /* 0x00000019052f7c20 */ /* 0x000fe20008410000 */
[----:B------:R-:W-:Y:S01]  /*3790*/  FMUL.FTZ R41, R4, UR25 ;  /* 0x0000001904297c20 */ /* 0x000fe20008410000 */
[----:B------:R-:W-:Y:S01]  /*37a0*/  IMAD.U32 R5, RZ, RZ, UR21 ;  /* 0x00000015ff057e24 */ /* 0x000fe2000f8e00ff */
[----:B------:R3:W2:Y:S01]  /*37b0*/  MUFU.TANH R77, R0 ;  /* 0x00000000004d7308 */ /* 0x0006a20000002400 */
[----:B------:R-:W-:Y:S01]  /*37c0*/  FMUL.FTZ R50, R7, UR25 ;  /* 0x0000001907327c20 */ /* 0x000fe20008410000 */
[----:B------:R-:W-:Y:S01]  /*37d0*/  FMUL.FTZ R49, R6, UR25 ;  /* 0x0000001906317c20 */ /* 0x000fe20008410000 */
[----:B------:R-:W-:Y:S01]  /*37e0*/  FMUL.FTZ R74, R23, UR25 ;  /* 0x00000019174a7c20 */ /* 0x000fe20008410000 */
[C-C-:B------:R-:W-:Y:S01]  /*37f0*/  VIADDMNMX R15, R102.reuse, 0x8, R5.reuse, PT ;  /* 0x00000008660f7846 */ /* 0x140fe20003800105 */
[----:B------:R-:W-:Y:S01]  /*3800*/  FMUL.FTZ R43, R31, UR25 ;  /* 0x000000191f2b7c20 */ /* 0x000fe20008410000 */
[----:B-1----:R-:W-:Y:S01]  /*3810*/  IMAD.U32 R3, RZ, RZ, UR19 ;  /* 0x00000013ff037e24 */ /* 0x002fe2000f8e00ff */
[----:B------:R-:W-:Y:S01]  /*3820*/  VIADDMNMX R16, R102, 0x48, R5, PT ;  /* 0x0000004866107846 */ /* 0x000fe20003800105 */
[----:B------:R1:W-:Y:S01]  /*3830*/  MUFU.TANH R32, R14 ;  /* 0x0000000e00207308 */ /* 0x0003e20000002400 */
[----:B------:R-:W-:Y:S01]  /*3840*/  FMUL.FTZ R63, R20, UR25 ;  /* 0x00000019143f7c20 */ /* 0x000fe20008410000 */
[----:B------:R-:W-:-:S02]  /*3850*/  IMAD R3, R3, 0x40, R175 ;  /* 0x0000004003037824 */ /* 0x000fc400078e02af */
[----:B------:R-:W-:Y:S01]  /*3860*/  FMUL.FTZ R70, R21, UR25 ;  /* 0x0000001915467c20 */ /* 0x000fe20008410000 */
[----:B------:R-:W-:Y:S01]  /*3870*/  FMUL.FTZ R72, R22, UR25 ;  /* 0x0000001916487c20 */ /* 0x000fe20008410000 */
[----:B------:R-:W-:Y:S02]  /*3880*/  VIADD R4, R3, 0x1 ;  /* 0x0000000103047836 */ /* 0x000fe40000000000 */
[----:B------:R5:W-:Y:S01]  /*3890*/  MUFU.TANH R54, R12 ;  /* 0x0000000c00367308 */ /* 0x000be20000002400 */
[----:B---3--:R-:W-:Y:S01]  /*38a0*/  FMUL.FTZ R0, R17, UR25 ;  /* 0x0000001911007c20 */ /* 0x008fe20008410000 */
[----:B------:R-:W-:Y:S01]  /*38b0*/  VIADDMNMX R17, R102, 0x40, R5, PT ;  /* 0x0000004066117846 */ /* 0x000fe20003800105 */
[----:B------:R-:W-:Y:S01]  /*38c0*/  VIADD R6, R3, 0x9 ;  /* 0x0000000903067836 */ /* 0x000fe20000000000 */
[----:B------:R-:W-:Y:S02]  /*38d0*/  I2FP.F32.S32 R5, R4 ;  /* 0x0000000400057245 */ /* 0x000fe40000201400 */
[----:B------:R-:W-:-:S02]  /*38e0*/  ISETP.GE.AND P0, PT, R4, R15, PT ;  /* 0x0000000f0400720c */ /* 0x000fc40003f06270 */
[----:B------:R-:W-:Y:S01]  /*38f0*/  ISETP.GE.AND P4, PT, R4, R17, PT ;  /* 0x000000110400720c */ /* 0x000fe20003f86270 */
[C---:B------:R-:W-:Y:S01]  /*3900*/  FFMA.FTZ R7, R5.reuse, UR5, R133 ;  /* 0x0000000505077c23 */ /* 0x040fe20008010085 */
[----:B-1----:R-:W-:Y:S01]  /*3910*/  VIMNMX R14, R102, UR21, PT ;  /* 0x00000015660e7c48 */ /* 0x002fe2000bfe0100 */
[----:B------:R1:W-:Y:S01]  /*3920*/  MUFU.TANH R78, R0 ;  /* 0x00000000004e7308 */ /* 0x0003e20000002400 */
[C---:B------:R-:W-:Y:S01]  /*3930*/  ISETP.GE.AND P2, PT, R4.reuse, R16, PT ;  /* 0x000000100400720c */ /* 0x040fe20003f46270 */
[----:B------:R-:W-:Y:S01]  /*3940*/  FFMA.FTZ R10, R5, UR5, R126 ;  /* 0x00000005050a7c23 */ /* 0x000fe2000801007e */
[-C--:B------:R-:W-:Y:S01]  /*3950*/  ISETP.GE.AND P1, PT, R4, R14.reuse, PT ;  /* 0x0000000e0400720c */ /* 0x080fe20003f26270 */
[----:B------:R-:W-:Y:S01]  /*3960*/  VIADD R4, R3, 0x8 ;  /* 0x0000000803047836 */ /* 0x000fe20000000000 */
[----:B------:R-:W-:Y:S01]  /*3970*/  UMOV UR21, UR19 ;  /* 0x0000001300157c82 */ /* 0x000fe20008000000 */
[----:B-----5:R-:W-:Y:S01]  /*3980*/  FMUL.FTZ R12, R8, UR25 ;  /* 0x00000019080c7c20 */ /* 0x020fe20008410000 */
[----:B------:R-:W-:Y:S01]  /*3990*/  FSEL R51, R7, -INF , !P1 ;  /* 0xff80000007337808 */ /* 0x000fe20004800000 */
[----:B------:R-:W-:Y:S01]  /*39a0*/  FFMA.FTZ R8, R5, UR5, R115 ;  /* 0x0000000505087c23 */ /* 0x000fe20008010073 */
[C---:B------:R-:W-:Y:S01]  /*39b0*/  ISETP.GE.AND P6, PT, R4.reuse, R14, PT ;  /* 0x0000000e0400720c */ /* 0x040fe20003fc6270 */
[----:B------:R-:W-:Y:S01]  /*39c0*/  MUFU.TANH R48, R13 ;  /* 0x0000000d00307308 */ /* 0x000fe20000002400 */
[----:B------:R-:W-:-:S02]  /*39d0*/  ISETP.GE.AND P5, PT, R4, R15, PT ;  /* 0x0000000f0400720c */ /* 0x000fc40003fa6270 */
[C---:B------:R-:W-:Y:S02]  /*39e0*/  ISETP.GE.AND P3, PT, R4.reuse, R17, PT ;  /* 0x000000110400720c */ /* 0x040fe40003f66270 */
[----:B------:R-:W-:Y:S02]  /*39f0*/  ISETP.GE.AND P1, PT, R4, R16, PT ;  /* 0x000000100400720c */ /* 0x000fe40003f26270 */
[----:B------:R-:W-:Y:S01]  /*3a00*/  I2FP.F32.S32 R4, R4 ;  /* 0x0000000400047245 */ /* 0x000fe20000201400 */
[----:B-1----:R-:W-:Y:S01]  /*3a10*/  FMUL.FTZ R0, R18, UR25 ;  /* 0x0000001912007c20 */ /* 0x002fe20008410000 */
[----:B------:R-:W-:Y:S01]  /*3a20*/  FMUL.FTZ R18, R9, UR25 ;  /* 0x0000001909127c20 */ /* 0x000fe20008410000 */
[----:B------:R-:W-:Y:S01]  /*3a30*/  FFMA.FTZ R9, R5, UR5, R132 ;  /* 0x0000000505097c23 */ /* 0x000fe20008010084 */
[----:B------:R-:W-:Y:S01]  /*3a40*/  FSEL R44, R8, -INF , !P2 ;  /* 0xff800000082c7808 */ /* 0x000fe20005000000 */
[----:B------:R-:W-:Y:S01]  /*3a50*/  FFMA.FTZ R7, R4, UR5, R125 ;  /* 0x0000000504077c23 */ /* 0x000fe2000801007d */
[----:B------:R-:W-:Y:S01]  /*3a60*/  FSEL R34, R10, -INF , !P4 ;  /* 0xff8000000a227808 */ /* 0x000fe20006000000 */
[C---:B------:R-:W-:Y:S01]  /*3a70*/  FFMA.FTZ R8, R4.reuse, UR5, R113 ;  /* 0x0000000504087c23 */ /* 0x040fe20008010071 */
[----:B------:R-:W-:Y:S01]  /*3a80*/  FSEL R61, R9, -INF , !P0 ;  /* 0xff800000093d7808 */ /* 0x000fe20004000000 */
[----:B------:R-:W-:Y:S01]  /*3a90*/  VIADD R5, R3, 0x10 ;  /* 0x0000001003057836 */ /* 0x000fe20000000000 */
[----:B------:R-:W-:Y:S01]  /*3aa0*/  FSEL R52, R7, -INF , !P6 ;  /* 0xff80000007347808 */ /* 0x000fe20007000000 */
[----:B------:R-:W-:Y:S01]  /*3ab0*/  FFMA.FTZ R9, R4, UR5, R99 ;  /* 0x0000000504097c23 */ /* 0x000fe20008010063 */
[C---:B------:R-:W-:Y:S01]  /*3ac0*/  ISETP.GE.AND P0, PT, R6.reuse, R14, PT ;  /* 0x0000000e0600720c */ /* 0x040fe20003f06270 */
[----:B------:R1:W3:Y:S01]  /*3ad0*/  MUFU.TANH R67, R0 ;  /* 0x0000000000437308 */ /* 0x0002e20000002400 */
[----:B------:R-:W-:-:S02]  /*3ae0*/  ISETP.GE.AND P4, PT, R6, R15, PT ;  /* 0x0000000f0600720c */ /* 0x000fc40003f86270 */
[C---:B------:R-:W-:Y:S02]  /*3af0*/  ISETP.GE.AND P2, PT, R6.reuse, R17, PT ;  /* 0x000000110600720c */ /* 0x040fe40003f46270 */
[----:B------:R-:W-:Y:S02]  /*3b00*/  ISETP.GE.AND P6, PT, R6, R16, PT ;  /* 0x000000100600720c */ /* 0x000fe40003fc6270 */
[----:B------:R-:W-:Y:S01]  /*3b10*/  I2FP.F32.S32 R7, R6 ;  /* 0x0000000600077245 */ /* 0x000fe20000201400 */
[----:B----4-:R-:W-:Y:S01]  /*3b20*/  FFMA.FTZ R6, R4, UR5, R96 ;  /* 0x0000000504067c23 */ /* 0x010fe20008010060 */
[----:B------:R-:W-:Y:S01]  /*3b30*/  FSEL R64, R8, -INF , !P5 ;  /* 0xff80000008407808 */ /* 0x000fe20006800000 */
[----:B------:R-:W-:Y:S01]  /*3b40*/  VIADD R4, R3, 0x11 ;  /* 0x0000001103047836 */ /* 0x000fe20000000000 */
[----:B------:R-:W-:Y:S01]  /*3b50*/  FSEL R35, R9, -INF , !P3 ;  /* 0xff80000009237808 */ /* 0x000fe20005800000 */
[C---:B------:R-:W-:Y:S01]  /*3b60*/  FFMA.FTZ R8, R7.reuse, UR5, R124 ;  /* 0x0000000507087c23 */ /* 0x040fe2000801007c */
[----:B------:R-:W-:Y:S01]  /*3b70*/  FSEL R45, R6, -INF , !P1 ;  /* 0xff800000062d7808 */ /* 0x000fe20004800000 */
[C---:B------:R-:W-:Y:S01]  /*3b80*/  FFMA.FTZ R9, R7.reuse, UR5, R114 ;  /* 0x0000000507097c23 */ /* 0x040fe20008010072 */
[----:B------:R-:W-:Y:S01]  /*3b90*/  I2FP.F32.S32 R6, R5 ;  /* 0x0000000500067245 */ /* 0x000fe20000201400 */
[----:B------:R4:W5:Y:S01]  /*3ba0*/  MUFU.TANH R30, R12 ;  /* 0x0000000c001e7308 */ /* 0x0009620000002400 */
[----:B------:R-:W-:Y:S01]  /*3bb0*/  FSEL R58, R8, -INF , !P0 ;  /* 0xff800000083a7808 */ /* 0x000fe20004000000 */
[----:B------:R-:W-:Y:S01]  /*3bc0*/  FFMA.FTZ R8, R7, UR5, R112 ;  /* 0x0000000507087c23 */ /* 0x000fe20008010070 */
[----:B------:R-:W-:Y:S01]  /*3bd0*/  ISETP.GE.AND P5, PT, R5, R14, PT ;  /* 0x0000000e0500720c */ /* 0x000fe20003fa6270 */
[----:B------:R-:W-:Y:S01]  /*3be0*/  FFMA.FTZ R7, R7, UR5, R98 ;  /* 0x0000000507077c23 */ /* 0x000fe20008010062 */
[C---:B------:R-:W-:Y:S01]  /*3bf0*/  ISETP.GE.AND P3, PT, R5.reuse, R15, PT ;  /* 0x0000000f0500720c */ /* 0x040fe20003f66270 */
[C---:B------:R-:W-:Y:S01]  /*3c00*/  FFMA.FTZ R10, R6.reuse, UR5, R92 ;  /* 0x00000005060a7c23 */ /* 0x040fe2000801005c */
[C---:B------:R-:W-:Y:S01]  /*3c10*/  ISETP.GE.AND P1, PT, R5.reuse, R17, PT ;  /* 0x000000110500720c */ /* 0x040fe20003f26270 */
[----:B------:R3:W-:Y:S01]  /*3c20*/  MUFU.TANH R29, R11 ;  /* 0x0000000b001d7308 */ /* 0x0007e20000002400 */
[----:B------:R-:W-:Y:S01]  /*3c30*/  ISETP.GE.AND P0, PT, R5, R16, PT ;  /* 0x000000100500720c */ /* 0x000fe20003f06270 */
[C---:B------:R-:W-:Y:S01]  /*3c40*/  FFMA.FTZ R5, R6.reuse, UR5, R97 ;  /* 0x0000000506057c23 */ /* 0x040fe20008010061 */
[----:B------:R-:W-:Y:S01]  /*3c50*/  FSEL R62, R9, -INF , !P4 ;  /* 0xff800000093e7808 */ /* 0x000fe20006000000 */
[----:B--2---:R-:W-:Y:S01]  /*3c60*/  FFMA.FTZ R9, R6, UR5, R90 ;  /* 0x0000000506097c23 */ /* 0x004fe2000801005a */
[----:B------:R-:W-:Y:S01]  /*3c70*/  FSEL R33, R8, -INF , !P2 ;  /* 0xff80000008217808 */ /* 0x000fe20005000000 */
[----:B-1----:R-:W-:Y:S01]  /*3c80*/  IMAD R0, R173, 0x20, R172 ;  /* 0x00000020ad007824 */ /* 0x002fe200078e02ac */
[----:B------:R-:W-:Y:S01]  /*3c90*/  FSEL R56, R5, -INF , !P5 ;  /* 0xff80000005387808 */ /* 0x000fe20006800000 */
[----:B------:R1:W-:Y:S01]  /*3ca0*/  MUFU.TANH R23, R49 ;  /* 0x0000003100177308 */ /* 0x0003e20000002400 */
[----:B------:R-:W-:Y:S01]  /*3cb0*/  I2FP.F32.S32 R5, R4 ;  /* 0x0000000400057245 */ /* 0x000fe20000201400 */
[----:B------:R-:W-:Y:S01]  /*3cc0*/  IMAD.IADD R0, R103, 0x1, R0 ;  /* 0x0000000167007824 */ /* 0x000fe200078e0200 */
[----:B------:R-:W-:Y:S01]  /*3cd0*/  FSEL R46, R7, -INF , !P6 ;  /* 0xff800000072e7808 */ /* 0x000fe20007000000 */
[----:B------:R-:W-:Y:S01]  /*3ce0*/  FFMA.FTZ R7, R6, UR5, R88 ;  /* 0x0000000506077c23 */ /* 0x000fe20008010058 */
[C---:B------:R-:W-:Y:S01]  /*3cf0*/  ISETP.GE.AND P4, PT, R4.reuse, R14, PT ;  /* 0x0000000e0400720c */ /* 0x040fe20003f86270 */
[C---:B------:R-:W-:Y:S01]  /*3d00*/  FFMA.FTZ R8, R5.reuse, UR5, R93 ;  /* 0x0000000505087c23 */ /* 0x040fe2000801005d */
[C---:B------:R-:W-:Y:S01]  /*3d10*/  ISETP.GE.AND P2, PT, R4.reuse, R15, PT ;  /* 0x0000000f0400720c */ /* 0x040fe20003f46270 */
[C---:B----4-:R-:W-:Y:S01]  /*3d20*/  FFMA.FTZ R12, R5.reuse, UR5, R91 ;  /* 0x00000005050c7c23 */ /* 0x050fe2000801005b */
[C---:B------:R-:W-:Y:S01]  /*3d30*/  ISETP.GE.AND P6, PT, R4.reuse, R17, PT ;  /* 0x000000110400720c */ /* 0x040fe20003fc6270 */
[----:B------:R-:W-:Y:S01]  /*3d40*/  FFMA.FTZ R13, R5, UR5, R89 ;  /* 0x00000005050d7c23 */ /* 0x000fe20008010059 */
[----:B------:R-:W-:Y:S01]  /*3d50*/  ISETP.GE.AND P5, PT, R4, R16, PT ;  /* 0x000000100400720c */ /* 0x000fe20003fa6270 */
[----:B------:R-:W-:Y:S01]  /*3d60*/  VIADD R4, R3, 0x18 ;  /* 0x0000001803047836 */ /* 0x000fe20000000000 */
[----:B------:R-:W-:Y:S01]  /*3d70*/  FSEL R152, R10, -INF , !P3 ;  /* 0xff8000000a987808 */ /* 0x000fe20005800000 */
[----:B---3--:R-:W-:Y:S01]  /*3d80*/  FFMA.FTZ R11, R5, UR5, R81 ;  /* 0x00000005050b7c23 */ /* 0x008fe20008010051 */
[----:B------:R-:W-:Y:S01]  /*3d90*/  FSEL R69, R9, -INF , !P1 ;  /* 0xff80000009457808 */ /* 0x000fe20004800000 */
[----:B------:R-:W-:Y:S01]  /*3da0*/  VIADD R6, R3, 0x19 ;  /* 0x0000001903067836 */ /* 0x000fe20000000000 */
[----:B------:R-:W-:Y:S01]  /*3db0*/  FSEL R107, R7, -INF , !P0 ;  /* 0xff800000076b7808 */ /* 0x000fe20004000000 */
[----:B------:R-:W-:Y:S01]  /*3dc0*/  VIADD R5, R3, 0x20 ;  /* 0x0000002003057836 */ /* 0x000fe20000000000 */
[----:B------:R-:W-:Y:S01]  /*3dd0*/  FSEL R57, R8, -INF , !P4 ;  /* 0xff80000008397808 */ /* 0x000fe20006000000 */
[----:B------:R-:W-:Y:S01]  /*3de0*/  MUFU.TANH R31, R18 ;  /* 0x00000012001f7308 */ /* 0x000fe20000002400 */
[----:B------:R-:W-:-:S02]  /*3df0*/  ISETP.GE.AND P3, PT, R4, R14, PT ;  /* 0x0000000e0400720c */ /* 0x000fc40003f66270 */
[C---:B------:R-:W-:Y:S02]  /*3e00*/  ISETP.GE.AND P1, PT, R4.reuse, R15, PT ;  /* 0x0000000f0400720c */ /* 0x040fe40003f26270 */
[C---:B------:R-:W-:Y:S02]  /*3e10*/  ISETP.GE.AND P0, PT, R4.reuse, R17, PT ;  /* 0x000000110400720c */ /* 0x040fe40003f06270 */
[----:B------:R-:W-:Y:S01]  /*3e20*/  ISETP.GE.AND P4, PT, R4, R16, PT ;  /* 0x000000100400720c */ /* 0x000fe20003f86270 */
[----:B------:R-:W-:Y:S01]  /*3e30*/  MUFU.TANH R18, R42 ;  /* 0x0000002a00127308 */ /* 0x000fe20000002400 */
        /* <DEDUP_REMOVED lines=9> */
[----:B------:R-:W2:Y:S01]  /*3ed0*/  MUFU.TANH R20, R28 ;  /* 0x0000001c00147308 */ /* 0x000ea20000002400 */
[----:B------:R-:W-:-:S02]  /*3ee0*/  ISETP.GE.AND P6, PT, R6, R15, PT ;  /* 0x0000000f0600720c */ /* 0x000fc40003fc6270 */
[C---:B------:R-:W-:Y:S02]  /*3ef0*/  ISETP.GE.AND P5, PT, R6.reuse, R17, PT ;  /* 0x000000110600720c */ /* 0x040fe40003fa6270 */
[----:B------:R-:W-:Y:S02]  /*3f00*/  ISETP.GE.AND P3, PT, R6, R16, PT ;  /* 0x000000100600720c */ /* 0x000fe40003f66270 */
[----:B------:R-:W-:Y:S01]  /*3f10*/  I2FP.F32.S32 R7, R6 ;  /* 0x0000000600077245 */ /* 0x000fe20000201400 */
[----:B------:R-:W-:Y:S01]  /*3f20*/  FFMA.FTZ R6, R4, UR5, R67 ;  /* 0x0000000504067c23 */ /* 0x000fe20008010043 */
[----:B------:R-:W-:Y:S01]  /*3f30*/  FSEL R160, R8, -INF , !P1 ;  /* 0xff80000008a07808 */ /* 0x000fe20004800000 */
[----:B------:R-:W-:Y:S01]  /*3f40*/  VIADD R4, R3, 0x21 ;  /* 0x0000002103047836 */ /* 0x000fe20000000000 */
[----:B------:R-:W-:Y:S01]  /*3f50*/  FSEL R67, R9, -INF , !P0 ;  /* 0xff80000009437808 */ /* 0x000fe20004000000 */
[C---:B------:R-:W-:Y:S01]  /*3f60*/  FFMA.FTZ R8, R7.reuse, UR5, R85 ;  /* 0x0000000507087c23 */ /* 0x040fe20008010055 */
[----:B------:R-:W-:Y:S01]  /*3f70*/  FSEL R136, R6, -INF , !P4 ;  /* 0xff80000006887808 */ /* 0x000fe20006000000 */
[C---:B------:R-:W-:Y:S01]  /*3f80*/  FFMA.FTZ R9, R7.reuse, UR5, R80 ;  /* 0x0000000507097c23 */ /* 0x040fe20008010050 */
[----:B------:R-:W-:Y:S01]  /*3f90*/  I2FP.F32.S32 R6, R5 ;  /* 0x0000000500067245 */ /* 0x000fe20000201400 */
[----:B------:R-:W-:Y:S01]  /*3fa0*/  MUFU.TANH R26, R41 ;  /* 0x00000029001a7308 */ /* 0x000fe20000002400 */
[----:B------:R-:W-:Y:S01]  /*3fb0*/  FSEL R59, R8, -INF , !P2 ;  /* 0xff800000083b7808 */ /* 0x000fe20005000000 */
[----:B------:R-:W-:Y:S01]  /*3fc0*/  FFMA.FTZ R8, R7, UR5, R78 ;  /* 0x0000000507087c23 */ /* 0x000fe2000801004e */
[----:B------:R-:W-:Y:S01]  /*3fd0*/  ISETP.GE.AND P1, PT, R5, R14, PT ;  /* 0x0000000e0500720c */ /* 0x000fe20003f26270 */
[----:B------:R-:W-:Y:S01]  /*3fe0*/  FFMA.FTZ R7, R7, UR5, R73 ;  /* 0x0000000507077c23 */ /* 0x000fe20008010049 */
[C---:B------:R-:W-:Y:S01]  /*3ff0*/  ISETP.GE.AND P0, PT, R5.reuse, R15, PT ;  /* 0x0000000f0500720c */ /* 0x040fe20003f06270 */
[C---:B------:R-:W-:Y:S01]  /*4000*/  FFMA.FTZ R10, R6.reuse, UR5, R48 ;  /* 0x00000005060a7c23 */ /* 0x040fe20008010030 */
[C---:B------:R-:W-:Y:S01]  /*4010*/  ISETP.GE.AND P4, PT, R5.reuse, R17, PT ;  /* 0x000000110500720c */ /* 0x040fe20003f86270 */
[----:B------:R-:W3:Y:S01]  /*4020*/  MUFU.TANH R28, R40 ;  /* 0x00000028001c7308 */ /* 0x000ee20000002400 */
[----:B------:R-:W-:Y:S01]  /*4030*/  ISETP.GE.AND P2, PT, R5, R16, PT ;  /* 0x000000100500720c */ /* 0x000fe20003f46270 */
[C---:B------:R-:W-:Y:S01]  /*4040*/  FFMA.FTZ R5, R6.reuse, UR5, R54 ;  /* 0x0000000506057c23 */ /* 0x040fe20008010036 */
[----:B------:R-:W-:Y:S01]  /*4050*/  FSEL R138, R9, -INF , !P6 ;  /* 0xff800000098a7808 */ /* 0x000fe20007000000 */
[----:B------:R-:W-:Y:S01]  /*4060*/  FFMA.FTZ R9, R6, UR5, R36 ;  /* 0x0000000506097c23 */ /* 0x000fe20008010024 */
[----:B-1----:R-:W-:-:S02]  /*4070*/  FSEL R49, R8, -INF , !P5 ;  /* 0xff80000008317808 */ /* 0x002fc40006800000 */
[----:B------:R-:W-:Y:S01]  /*4080*/  FSEL R165, R5, -INF , !P1 ;  /* 0xff80000005a57808 */ /* 0x000fe20004800000 */
[----:B------:R-:W1:Y:S01]  /*4090*/  MUFU.TANH R24, R43 ;  /* 0x0000002b00187308 */ /* 0x000e620000002400 */
[----:B------:R-:W-:Y:S02]  /*40a0*/  I2FP.F32.S32 R5, R4 ;  /* 0x0000000400057245 */ /* 0x000fe40000201400 */
[----:B------:R-:W-:Y:S01]  /*40b0*/  FSEL R137, R7, -INF , !P3 ;  /* 0xff80000007897808 */ /* 0x000fe20005800000 */
[----:B------:R-:W-:Y:S01]  /*40c0*/  FFMA.FTZ R7, R6, UR5, R38 ;  /* 0x0000000506077c23 */ /* 0x000fe20008010026 */
        /* <DEDUP_REMOVED lines=9> */
[----:B------:R-:W-:Y:S01]  /*4160*/  FFMA.FTZ R11, R5, UR5, R39 ;  /* 0x00000005050b7c23 */ /* 0x000fe20008010027 */
[----:B------:R-:W-:Y:S01]  /*4170*/  FSEL R164, R9, -INF , !P4 ;  /* 0xff80000009a47808 */ /* 0x000fe20006000000 */
[----:B------:R-:W-:Y:S01]  /*4180*/  VIADD R6, R3, 0x29 ;  /* 0x0000002903067836 */ /* 0x000fe20000000000 */
[----:B------:R-:W-:Y:S01]  /*4190*/  FSEL R171, R7, -INF , !P2 ;  /* 0xff80000007ab7808 */ /* 0x000fe20005000000 */
[----:B------:R-:W-:Y:S01]  /*41a0*/  VIADD R5, R3, 0x30 ;  /* 0x0000003003057836 */ /* 0x000fe20000000000 */
[----:B------:R-:W-:Y:S01]  /*41b0*/  FSEL R176, R8, -INF , !P6 ;  /* 0xff80000008b07808 */ /* 0x000fe20007000000 */
[----:B------:R-:W4:Y:S01]  /*41c0*/  MUFU.TANH R21, R53 ;  /* 0x0000003500157308 */ /* 0x000f220000002400 */
        /* <DEDUP_REMOVED lines=8> */
[C---:B-----5:R-:W-:Y:S01]  /*4250*/  FFMA.FTZ R7, R4.reuse, UR5, R30 ;  /* 0x0000000504077c23 */ /* 0x060fe2000801001e */
[----:B------:R-:W-:Y:S01]  /*4260*/  FSEL R170, R11, -INF , !P1 ;  /* 0xff8000000baa7808 */ /* 0x000fe20004800000 */
[----:B------:R-:W-:Y:S01]  /*4270*/  FFMA.FTZ R8, R4, UR5, R19 ;  /* 0x0000000504087c23 */ /* 0x000fe20008010013 */
[----:B------:R-:W-:Y:S01]  /*4280*/  ISETP.GE.AND P5, PT, R6, R14, PT ;  /* 0x0000000e0600720c */ /* 0x000fe20003fa6270 */
[----:B--2---:R-:W-:Y:S01]  /*4290*/  FFMA.FTZ R9, R4, UR5, R20 ;  /* 0x0000000504097c23 */ /* 0x004fe20008010014 */
        /* <DEDUP_REMOVED lines=16> */
[----:B---3--:R-:W-:Y:S01]  /*43a0*/  FFMA.FTZ R8, R7, UR5, R28 ;  /* 0x0000000507087c23 */ /* 0x008fe2000801001c */
[----:B------:R-:W-:Y:S01]  /*43b0*/  ISETP.GE.AND P4, PT, R5, R14, PT ;  /* 0x0000000e0500720c */ /* 0x000fe20003f86270 */
[----:B-1----:R-:W-:Y:S01]  /*43c0*/  FFMA.FTZ R7, R7, UR5, R24 ;  /* 0x0000000507077c23 */ /* 0x002fe20008010018 */
[C---:B------:R-:W-:Y:S01]  /*43d0*/  ISETP.GE.AND P2, PT, R5.reuse, R15, PT ;  /* 0x0000000f0500720c */ /* 0x040fe20003f46270 */
[C---:B------:R-:W-:Y:S01]  /*43e0*/  FFMA.FTZ R11, R6.reuse, UR5, R23 ;  /* 0x00000005060b7c23 */ /* 0x040fe20008010017 */
[C---:B------:R-:W-:Y:S01]  /*43f0*/  ISETP.GE.AND P6, PT, R5.reuse, R17, PT ;  /* 0x000000110500720c */ /* 0x040fe20003fc6270 */
[----:B------:R-:W1:Y:S01]  /*4400*/  MUFU.TANH R25, R50 ;  /* 0x0000003200197308 */ /* 0x000e620000002400 */
[----:B------:R-:W-:Y:S01]  /*4410*/  ISETP.GE.AND P5, PT, R5, R16, PT ;  /* 0x000000100500720c */ /* 0x000fe20003fa6270 */
[C---:B------:R-:W-:Y:S01]  /*4420*/  FFMA.FTZ R5, R6.reuse, UR5, R26 ;  /* 0x0000000506057c23 */ /* 0x040fe2000801001a */
[----:B------:R-:W-:Y:S01]  /*4430*/  FSEL R191, R9, -INF , !P3 ;  /* 0xff80000009bf7808 */ /* 0x000fe20005800000 */
[----:B----4-:R-:W-:Y:S01]  /*4440*/  FFMA.FTZ R9, R6, UR5, R21 ;  /* 0x0000000506097c23 */ /* 0x010fe20008010015 */
[----:B------:R-:W-:Y:S01]  /*4450*/  FSEL R161, R8, -INF , !P1 ;  /* 0xff80000008a17808 */ /* 0x000fe20004800000 */
[----:B--2---:R-:W-:Y:S01]  /*4460*/  FFMA.FTZ R6, R6, UR5, R10 ;  /* 0x0000000506067c23 */ /* 0x004fe2000801000a */
[----:B------:R-:W-:Y:S01]  /*4470*/  FSEL R175, R5, -INF , !P4 ;  /* 0xff80000005af7808 */ /* 0x000fe20006000000 */
[----:B------:R-:W2:Y:S01]  /*4480*/  MUFU.TANH R22, R65 ;  /* 0x0000004100167308 */ /* 0x000ea20000002400 */
[----:B------:R-:W-:-:S02]  /*4490*/  I2FP.F32.S32 R5, R4 ;  /* 0x0000000400057245 */ /* 0x000fc40000201400 */
[----:B------:R-:W-:Y:S02]  /*44a0*/  FSEL R169, R7, -INF , !P0 ;  /* 0xff80000007a97808 */ /* 0x000fe40004000000 */
[C---:B------:R-:W-:Y:S01]  /*44b0*/  ISETP.GE.AND P3, PT, R4.reuse, R14, PT ;  /* 0x0000000e0400720c */ /* 0x040fe20003f66270 */
[C---:B------:R-:W-:Y:S01]  /*44c0*/  FFMA.FTZ R7, R5.reuse, UR5, R27 ;  /* 0x0000000505077c23 */ /* 0x040fe2000801001b */
[C---:B------:R-:W-:Y:S01]  /*44d0*/  ISETP.GE.AND P1, PT, R4.reuse, R15, PT ;  /* 0x0000000f0400720c */ /* 0x040fe20003f26270 */
[----:B------:R-:W3:Y:S01]  /*44e0*/  MUFU.TANH R19, R71 ;  /* 0x0000004700137308 */ /* 0x000ee20000002400 */
[C---:B------:R-:W-:Y:S01]  /*44f0*/  ISETP.GE.AND P0, PT, R4.reuse, R17, PT ;  /* 0x000000110400720c */ /* 0x040fe20003f06270 */
[----:B-1----:R-:W-:Y:S01]  /*4500*/  FFMA.FTZ R10, R5, UR5, R25 ;  /* 0x00000005050a7c23 */ /* 0x002fe20008010019 */
[----:B------:R-:W-:Y:S01]  /*4510*/  ISETP.GE.AND P4, PT, R4, R16, PT ;  /* 0x000000100400720c */ /* 0x000fe20003f86270 */
[----:B------:R-:W-:Y:S01]  /*4520*/  VIADD R4, R3, 0x38 ;  /* 0x0000003803047836 */ /* 0x000fe20000000000 */
[----:B------:R-:W-:-:S02]  /*4530*/  FSEL R203, R9, -INF , !P6 ;  /* 0xff80000009cb7808 */ /* 0x000fc40007000000 */
[----:B------:R-:W-:Y:S01]  /*4540*/  FSEL R179, R11, -INF , !P2 ;  /* 0xff8000000bb37808 */ /* 0x000fe20005000000 */
[----:B------:R-:W1:Y:S01]  /*4550*/  MUFU.TANH R18, R72 ;  /* 0x0000004800127308 */ /* 0x000e620000002400 */
[----:B------:R-:W-:Y:S01]  /*4560*/  FSEL R207, R6, -INF , !P5 ;  /* 0xff80000006cf7808 */ /* 0x000fe20006800000 */
[----:B--2---:R-:W-:Y:S01]  /*4570*/  FFMA.FTZ R12, R5, UR5, R22 ;  /* 0x00000005050c7c23 */ /* 0x004fe20008010016 */
[----:B------:R-:W-:Y:S02]  /*4580*/  FSEL R173, R7, -INF , !P3 ;  /* 0xff80000007ad7808 */ /* 0x000fe40005800000 */
[C---:B------:R-:W-:Y:S02]  /*4590*/  ISETP.GE.AND P2, PT, R4.reuse, R14, PT ;  /* 0x0000000e0400720c */ /* 0x040fe40003f46270 */
[C---:B------:R-:W-:Y:S01]  /*45a0*/  ISETP.GE.AND P6, PT, R4.reuse, R15, PT ;  /* 0x0000000f0400720c */ /* 0x040fe20003fc6270 */
[----:B------:R-:W2:Y:S01]  /*45b0*/  MUFU.TANH R13, R75 ;  /* 0x0000004b000d7308 */ /* 0x000ea20000002400 */
[C---:B------:R-:W-:Y:S01]  /*45c0*/  ISETP.GE.AND P5, PT, R4.reuse, R17, PT ;  /* 0x000000110400720c */ /* 0x040fe20003fa6270 */
[----:B---3--:R-:W-:Y:S01]  /*45d0*/  FFMA.FTZ R8, R5, UR5, R19 ;  /* 0x0000000505087c23 */ /* 0x008fe20008010013 */
[----:B------:R-:W-:-:S02]  /*45e0*/  ISETP.GE.AND P3, PT, R4, R16, PT ;  /* 0x000000100400720c */ /* 0x000fc40003f66270 */
[----:B------:R-:W-:Y:S02]  /*45f0*/  I2FP.F32.S32 R4, R4 ;  /* 0x0000000400047245 */ /* 0x000fe40000201400 */
[----:B------:R-:W-:Y:S01]  /*4600*/  I2FP.F32.S32 R5, R3 ;  /* 0x0000000300057245 */ /* 0x000fe20000201400 */
[----:B------:R-:W3:Y:S01]  /*4610*/  MUFU.TANH R9, R76 ;  /* 0x0000004c00097308 */ /* 0x000ee20000002400 */
[----:B------:R-:W-:Y:S01]  /*4620*/  FSEL R210, R10, -INF , !P1 ;  /* 0xff8000000ad27808 */ /* 0x000fe20004800000 */
[----:B------:R-:W-:Y:S01]  /*4630*/  FFMA.FTZ R6, R4, UR5, R20 ;  /* 0x0000000504067c23 */ /* 0x000fe20008010014 */
[----:B------:R-:W-:Y:S02]  /*4640*/  FSEL R201, R12, -INF , !P0 ;  /* 0xff8000000cc97808 */ /* 0x000fe40004000000 */
[----:B------:R-:W-:Y:S02]  /*4650*/  ISETP.GE.AND P0, PT, R3, R15, PT ;  /* 0x0000000f0300720c */ /* 0x000fe40003f06270 */
[----:B------:R-:W-:Y:S01]  /*4660*/  FSEL R172, R6, -INF , !P2 ;  /* 0xff80000006ac7808 */ /* 0x000fe20005000000 */
[C---:B-1----:R-:W-:Y:S01]  /*4670*/  FFMA.FTZ R6, R4.reuse, UR5, R18 ;  /* 0x0000000504067c23 */ /* 0x042fe20008010012 */
[----:B------:R-:W1:Y:S01]  /*4680*/  MUFU.TANH R24, R70 ;  /* 0x0000004600187308 */ /* 0x000e620000002400 */
[----:B--2---:R-:W-:Y:S01]  /*4690*/  FFMA.FTZ R7, R4, UR5, R13 ;  /* 0x0000000504077c23 */ /* 0x004fe2000801000d */
[----:B------:R-:W-:Y:S01]  /*46a0*/  FSEL R206, R8, -INF , !P4 ;  /* 0xff80000008ce7808 */ /* 0x000fe20006000000 */
[C---:B------:R-:W-:Y:S01]  /*46b0*/  FFMA.FTZ R8, R5.reuse, UR5, R134 ;  /* 0x0000000505087c23 */ /* 0x040fe20008010086 */
[----:B------:R-:W-:Y:S01]  /*46c0*/  FSEL R209, R6, -INF , !P6 ;  /* 0xff80000006d17808 */ /* 0x000fe20007000000 */
[----:B------:R-:W-:Y:S01]  /*46d0*/  FFMA.FTZ R6, R5, UR5, R140 ;  /* 0x0000000505067c23 */ /* 0x000fe2000801008c */
[----:B------:R-:W-:-:S02]  /*46e0*/  ISETP.GE.AND P1, PT, R3, R14, PT ;  /* 0x0000000e0300720c */ /* 0x000fc40003f26270 */
[----:B------:R-:W2:Y:S01]  /*46f0*/  MUFU.TANH R19, R74 ;  /* 0x0000004a00137308 */ /* 0x000ea20000002400 */
[----:B---3--:R-:W-:Y:S01]  /*4700*/  FFMA.FTZ R4, R4, UR5, R9 ;  /* 0x0000000504047c23 */ /* 0x008fe20008010009 */
[----:B------:R-:W-:Y:S01]  /*4710*/  FFMA.FTZ R9, R5, UR5, R135 ;  /* 0x0000000505097c23 */ /* 0x000fe20008010087 */
[----:B------:R-:W-:Y:S01]  /*4720*/  ISETP.GE.AND P4, PT, R3, R17, PT ;  /* 0x000000110300720c */ /* 0x000fe20003f86270 */
[----:B------:R-:W-:Y:S01]  /*4730*/  FFMA.FTZ R5, R5, UR5, R127 ;  /* 0x0000000505057c23 */ /* 0x000fe2000801007f */
[C---:B------:R-:W-:Y:S01]  /*4740*/  ISETP.GE.AND P2, PT, R3.reuse, R16, PT ;  /* 0x000000100300720c */ /* 0x040fe20003f46270 */
[----:B------:R-:W-:Y:S01]  /*4750*/  VIADD R3, R3, 0x39 ;  /* 0x0000003903037836 */ /* 0x000fe20000000000 */
[----:B------:R-:W-:Y:S01]  /*4760*/  FSEL R32, R9, -INF , !P0 ;  /* 0xff80000009207808 */ /* 0x000fe20004000000 */
[----:B------:R-:W3:Y:S01]  /*4770*/  MUFU.TANH R11, R82 ;  /* 0x00000052000b7308 */ /* 0x000ee20000002400 */
[----:B------:R-:W-:Y:S02]  /*4780*/  PLOP3.LUT P0, PT, PT, PT, UP0, 0x80, 0x0 ;  /* 0x000000000000781c */ /* 0x000fe40003f0f008 */
[----:B------:R-:W-:-:S02]  /*4790*/  FSEL R200, R7, -INF , !P5 ;  /* 0xff80000007c87808 */ /* 0x000fc40006800000 */
[----:B------:R-:W-:Y:S02]  /*47a0*/  FSEL R205, R4, -INF , !P3 ;  /* 0xff80000004cd7808 */ /* 0x000fe40005800000 */
[----:B------:R-:W-:Y:S01]  /*47b0*/  FSEL R21, R6, -INF , !P1 ;  /* 0xff80000006157808 */ /* 0x000fe20004800000 */
[----:B------:R-:W4:Y:S01]  /*47c0*/  MUFU.TANH R10, R83 ;  /* 0x00000053000a7308 */ /* 0x000f220000002400 */
[----:B------:R-:W-:Y:S01]  /*47d0*/  BAR.SYNC.DEFER_BLOCKING 0x0 ;  /* 0x0000000000007b1d */ /* 0x000fe20000010000 */
[C---:B------:R-:W-:Y:S02]  /*47e0*/  ISETP.GE.AND P6, PT, R3.reuse, R14, PT ;  /* 0x0000000e0300720c */ /* 0x040fe40003fc6270 */
[C---:B------:R-:W-:Y:S02]  /*47f0*/  ISETP.GE.AND P5, PT, R3.reuse, R15, PT ;  /* 0x0000000f0300720c */ /* 0x040fe40003fa6270 */
[C---:B------:R-:W-:Y:S02]  /*4800*/  ISETP.GE.AND P3, PT, R3.reuse, R17, PT ;  /* 0x000000110300720c */ /* 0x040fe40003f66270 */
[----:B------:R-:W-:-:S02]  /*4810*/  ISETP.GE.AND P1, PT, R3, R16, PT ;  /* 0x000000100300720c */ /* 0x000fc40003f26270 */
[----:B------:R-:W-:Y:S02]  /*4820*/  I2FP.F32.S32 R3, R3 ;  /* 0x0000000300037245 */ /* 0x000fe40000201400 */
[----:B------:R-:W-:Y:S02]  /*4830*/  FSEL R20, R8, -INF , !P4 ;  /* 0xff80000008147808 */ /* 0x000fe40006000000 */
[----:B------:R-:W-:Y:S01]  /*4840*/  FSEL R22, R5, -INF , !P2 ;  /* 0xff80000005167808 */ /* 0x000fe20005000000 */
[C---:B-1----:R-:W-:Y:S01]  /*4850*/  FFMA.FTZ R7, R3.reuse, UR5, R24 ;  /* 0x0000000503077c23 */ /* 0x042fe20008010018 */
[C---:B--2---:R-:W-:Y:S01]  /*4860*/  FFMA.FTZ R6, R3.reuse, UR5, R19 ;  /* 0x0000000503067c23 */ /* 0x044fe20008010013 */
[C---:B---3--:R-:W-:Y:S01]  /*4870*/  FFMA.FTZ R4, R3.reuse, UR5, R11 ;  /* 0x0000000503047c23 */ /* 0x048fe2000801000b */
[----:B----4-:R-:W-:Y:S02]  /*4880*/  FFMA.FTZ R3, R3, UR5, R10 ;  /* 0x0000000503037c23 */ /* 0x010fe4000801000a */
[----:B------:R-:W-:-:S02]  /*4890*/  FSEL R174, R7, -INF , !P6 ;  /* 0xff80000007ae7808 */ /* 0x000fc40007000000 */
        /* <DEDUP_REMOVED lines=68> */
.L_x_771:
[----:B------:R-:W-:Y:S05]  /*4ce0*/  BSYNC B0 ;  /* 0x0000000000007941 */ /* 0x000fea0003800000 */
.L_x_770:
[----:B------:R-:W0:Y:S02]  /*4cf0*/  LDGDEPBAR ;  /* 0x00000000000079af */ /* 0x000e240000000000 */
.L_x_769:
[----:B------:R-:W-:Y:S01]  /*4d00*/  FMNMX.FTZ R3, R21, R51, !PT ;  /* 0x0000003315037209 */ /* 0x000fe20007810000 */
[----:B------:R-:W-:Y:S01]  /*4d10*/  ULDC UR19, c[0x0][0x2ec] ;  /* 0x0000bb0000137ab9 */ /* 0x000fe20000000800 */
[----:B------:R-:W-:Y:S02]  /*4d20*/  LEA R228, R0, UR4, 0x1 ;  /* 0x0000000400e47c11 */ /* 0x000fe4000f8e08ff */
[----:B------:R-:W-:Y:S02]  /*4d30*/  FMNMX.FTZ R4, R52, R3, !PT ;  /* 0x0000000334047209 */ /* 0x000fe40007810000 */
[----:B------:R-:W-:Y:S01]  /*4d40*/  FMNMX.FTZ R3, R20, R34, !PT ;  /* 0x0000002214037209 */ /* 0x000fe20007810000 */
[----:B------:R-:W-:Y:S01]  /*4d50*/  LDSM.16.MT88.4 R28, [R228+0xa000] ;  /* 0x00a00000e41c783b */ /* 0x000fe20000004200 */
        /* <DEDUP_REMOVED lines=35> */
[----:B------:R-:W-:Y:S01]  /*4f90*/  FMNMX.FTZ R4, R168, R4, !PT ;  /* 0x00000004a8047209 */ /* 0x000fe20007810000 */
[----:B------:R-:W3:Y:S01]  /*4fa0*/  SHFL.BFLY PT, R5, R3, 0x2, 0x1f ;  /* 0x0c401f0003057f89 */ /* 0x000ee200000e0000 */
[----:B------:R-:W-:Y:S02]  /*4fb0*/  FMNMX.FTZ R106, R174, R106, !PT ;  /* 0x0000006aae6a7209 */ /* 0x000fe40007810000 */
[----:B------:R-:W-:-:S02]  /*4fc0*/  FMNMX.FTZ R4, R169, R4, !PT ;  /* 0x00000004a9047209 */ /* 0x000fc40007810000 */
[----:B------:R-:W-:Y:S01]  /*4fd0*/  LEA R230, R2, R228, 0x1 ;  /* 0x000000e402e67211 */ /* 0x000fe200078e08ff */
[----:B-12---:R-:W1:Y:S01]  /*4fe0*/  SHFL.BFLY PT, R6, R106, 0x2, 0x1f ;  /* 0x0c401f006a067f89 */ /* 0x006e6200000e0000 */
[----:B------:R-:W-:-:S03]  /*4ff0*/  FMNMX.FTZ R4, R207, R4, !PT ;  /* 0x00000004cf047209 */ /* 0x000fc60007810000 */
[----:B------:R-:W-:Y:S01]  /*5000*/  LDSM.16.MT88.4 R24, [R230+0x9000] ;  /* 0x00900000e618783b */ /* 0x000fe20000004200 */
[----:B------:R-:W-:-:S03]  /*5010*/  FMNMX.FTZ R4, R206, R4, !PT ;  /* 0x00000004ce047209 */ /* 0x000fc60007810000 */
[----:B------:R-:W-:Y:S01]  /*5020*/  LDSM.16.MT88.4 R40, [R230+0xa000] ;  /* 0x00a00000e628783b */ /* 0x000fe20000004200 */
[----:B------:R-:W-:-:S04]  /*5030*/  FMNMX.FTZ R4, R205, R4, !PT ;  /* 0x00000004cd047209 */ /* 0x000fc80007810000 */
        /* <DEDUP_REMOVED lines=46> */
[----:B---3--:R-:W-:Y:S02]  /*5320*/  FFMA.FTZ R0, R45, UR19, -R12 ;  /* 0x000000132d007c23 */ /* 0x008fe4000801080c */
[----:B------:R-:W-:Y:S05]  /*5330*/  LDSM.16.MT88.4 R44, [R228+0xb000] ;  /* 0x00b00000e42c783b */ /* 0x000fea0000004200 */
        /* <DEDUP_REMOVED lines=9> */
[----:B----4-:R-:W-:-:S03]  /*53d0*/  FFMA.FTZ R2, R52, UR19, -R3 ;  /* 0x0000001334027c23 */ /* 0x010fc60008010803 */
[----:B------:R-:W-:Y:S01]  /*53e0*/  LDSM.16.MT88.4 R52, [R230+0xb000] ;  /* 0x00b00000e634783b */ /* 0x000fe20000004200 */
[----:B------:R3:W-:Y:S01]  /*53f0*/  MUFU.EX2 R213, R2 ;  /* 0x0000000200d57308 */ /* 0x0007e20000000800 */
[----:B--2---:R-:W-:-:S07]  /*5400*/  FFMA.FTZ R5, R33, UR19, -R13 ;  /* 0x0000001321057c23 */ /* 0x004fce000801080d */
[----:B------:R2:W4:Y:S01]  /*5410*/  MUFU.EX2 R186, R5 ;  /* 0x0000000500ba7308 */ /* 0x0005220000000800 */
[----:B---3--:R-:W-:Y:S01]  /*5420*/  FFMA.FTZ R2, R58, UR19, -R3 ;  /* 0x000000133a027c23 */ /* 0x008fe20008010803 */
[----:B-1----:R-:W-:Y:S02]  /*5430*/  FMNMX.FTZ R105, R0, R8, !PT ;  /* 0x0000000800697209 */ /* 0x002fe40007810000 */
        /* <DEDUP_REMOVED lines=20> */
[----:B-1----:R-:W-:-:S02]  /*5580*/  FFMA.FTZ R2, R32, UR19, -R0 ;  /* 0x0000001320027c23 */ /* 0x002fc40008010800 */
[----:B------:R-:W-:Y:S02]  /*5590*/  LDSM.16.MT88.4 R32, [R230+0xa400] ;  /* 0x00a40000e620783b */ /* 0x000fe40000004200 */
        /* <DEDUP_REMOVED lines=19> */
[C---:B------:R-:W-:Y:S01]  /*56d0*/  HMMA.16816.F32 R132, R8.reuse, R22, RZ ;  /* 0x000000160884723c */ /* 0x040fe200000018ff */
[----:B------:R-:W-:Y:S05]  /*56e0*/  LDSM.16.MT88.4 R20, [R230+0x9400] ;  /* 0x00940000e614783b */ /* 0x000fea0000004200 */
        /* <DEDUP_REMOVED lines=8> */
[----:B------:R1:W-:Y:S05]  /*5770*/  MUFU.EX2 R247, R2 ;  /* 0x0000000200f77308 */ /* 0x0003ea0000000800 */
[C---:B------:R-:W-:Y:S06]  /*5780*/  HMMA.16816.F32 R40, R8.reuse, R52, RZ ;  /* 0x000000340828723c */ /* 0x040fec00000018ff */
[----:B------:R-:W-:Y:S01]  /*5790*/  HMMA.16816.F32 R156, R8, R54, RZ ;  /* 0x00000036089c723c */ /* 0x000fe200000018ff */
[----:B------:R-:W-:Y:S01]  /*57a0*/  LDSM.16.MT88.4 R52, [R228+0x9800] ;  /* 0x00980000e434783b */ /* 0x000fe20000004200 */
[----:B-1----:R-:W-:-:S04]  /*57b0*/  FFMA.FTZ R2, R68, UR19, -R13 ;  /* 0x0000001344027c23 */ /* 0x002fc8000801080d */
[C---:B------:R-:W-:Y:S01]  /*57c0*/  HMMA.16816.F32 R68, R8.reuse, R24, RZ ;  /* 0x000000180844723c */ /* 0x040fe200000018ff */
[----:B------:R-:W1:Y:S01]  /*57d0*/  LDSM.16.MT88.4 R24, [R228+0x9400] ;  /* 0x00940000e418783b */ /* 0x000e620000004200 */
[----:B------:R2:W3:Y:S02]  /*57e0*/  MUFU.EX2 R252, R2 ;  /* 0x0000000200fc7308 */ /* 0x0004e40000000800 */
[--C-:B--2---:R-:W-:Y:S01]  /*57f0*/  FFMA.FTZ R2, R67, UR19, -R13.reuse ;  /* 0x0000001343027c23 */ /* 0x104fe2000801080d */
[----:B---3--:R-:W-:Y:S01]  /*5800*/  F2FP.F16.F32.PACK_AB R4, R252, R247 ;  /* 0x000000f7fc04723e */ /* 0x008fe200000000ff */
[----:B------:R-:W-:Y:S01]  /*5810*/  HMMA.16816.F32 R64, R8, R28, RZ ;  /* 0x0000001c0840723c */ /* 0x000fe200000018ff */
[----:B------:R-:W2:Y:S03]  /*5820*/  LDSM.16.MT88.4 R28, [R228+0xa400] ;  /* 0x00a40000e41c783b */ /* 0x000ea60000004200 */
[----:B------:R3:W-:Y:S02]  /*5830*/  MUFU.EX2 R251, R2 ;  /* 0x0000000200fb7308 */ /* 0x0007e40000000800 */
[----:B---3--:R-:W-:-:S02]  /*5840*/  FFMA.FTZ R2, R49, UR19, -R13 ;  /* 0x0000001331027c23 */ /* 0x008fc4000801080d */
[----:B------:R-:W-:Y:S04]  /*5850*/  LDSM.16.MT88.4 R48, [R230+0xb400] ;  /* 0x00b40000e630783b */ /* 0x000fe80000004200 */
[----:B------:R3:W4:Y:S02]  /*5860*/  MUFU.EX2 R250, R2 ;  /* 0x0000000200fa7308 */ /* 0x0007240000000800 */
[----:B---3--:R-:W-:Y:S01]  /*5870*/  FFMA.FTZ R2, R107, UR19, -R12 ;  /* 0x000000136b027c23 */ /* 0x008fe2000801080c */
[----:B----4-:R-:W-:-:S05]  /*5880*/  F2FP.F16.F32.PACK_AB R6, R250, R251 ;  /* 0x000000fbfa06723e */ /* 0x010fca00000000ff */
[----:B------:R3:W-:Y:S02]  /*5890*/  MUFU.EX2 R240, R2 ;  /* 0x0000000200f07308 */ /* 0x0007e40000000800 */
[--C-:B---3--:R-:W-:Y:S01]  /*58a0*/  FFMA.FTZ R2, R102, UR19, -R12.reuse ;  /* 0x0000001366027c23 */ /* 0x108fe2000801080c */
[----:B------:R-:W-:Y:S02]  /*58b0*/  MOV R102, R36 ;  /* 0x0000002400667202 */ /* 0x000fe40000000f00 */
[----:B------:R-:W3:Y:S03]  /*58c0*/  LDSM.16.MT88.4 R36, [R228+0xb400] ;  /* 0x00b40000e424783b */ /* 0x000ee60000004200 */
[----:B------:R4:W5:Y:S02]  /*58d0*/  MUFU.EX2 R243, R2 ;  /* 0x0000000200f37308 */ /* 0x0009640000000800 */
[----:B----4-:R-:W-:Y:S01]  /*58e0*/  FFMA.FTZ R2, R136, UR19, -R12 ;  /* 0x0000001388027c23 */ /* 0x010fe2000801080c */
[----:B-----5:R-:W-:-:S05]  /*58f0*/  F2FP.F16.F32.PACK_AB R5, R243, R240 ;  /* 0x000000f0f305723e */ /* 0x020fca00000000ff */
[----:B------:R4:W-:Y:S02]  /*5900*/  MUFU.EX2 R242, R2 ;  /* 0x0000000200f27308 */ /* 0x0009e40000000800 */
[----:B----4-:R-:W-:-:S06]  /*5910*/  FFMA.FTZ R2, R137, UR19, -R12 ;  /* 0x0000001389027c23 */ /* 0x010fcc000801080c */
[----:B------:R4:W5:Y:S02]  /*5920*/  MUFU.EX2 R241, R2 ;  /* 0x0000000200f17308 */ /* 0x0009640000000800 */
[----:B----4-:R-:W-:Y:S01]  /*5930*/  FFMA.FTZ R2, R152, UR19, -R0 ;  /* 0x0000001398027c23 */ /* 0x010fe20008010800 */
[----:B-----5:R-:W-:Y:S01]  /*5940*/  F2FP.F16.F32.PACK_AB R7, R241, R242 ;  /* 0x000000f2f107723e */ /* 0x020fe200000000ff */
[----:B------:R-:W-:Y:S01]  /*5950*/  HMMA.16816.F32 R152, R8, R46, RZ ;  /* 0x0000002e0898723c */ /* 0x000fe200000018ff */
[----:B------:R-:W-:Y:S03]  /*5960*/  LDSM.16.MT88.4 R44, [R230+0x9800] ;  /* 0x00980000e62c783b */ /* 0x000fe60000004200 */
[----:B------:R4:W-:Y:S02]  /*5970*/  MUFU.EX2 R238, R2 ;  /* 0x0000000200ee7308 */ /* 0x0009e40000000800 */
[----:B-1----:R-:W-:Y:S01]  /*5980*/  HMMA.16816.F32 R128, R4, R24, R128 ;  /* 0x000000180480723c */ /* 0x002fe20000001880 */
[----:B------:R-:W-:-:S02]  /*5990*/  F2FP.F16.F32.PACK_AB R8, R182, R183 ;  /* 0x000000b7b608723e */ /* 0x000fc400000000ff */
[----:B------:R-:W-:-:S03]  /*59a0*/  F2FP.F16.F32.PACK_AB R10, R102, R181 ;  /* 0x000000b5660a723e */ /* 0x000fc600000000ff */
[C---:B------:R-:W-:Y:S06]  /*59b0*/  HMMA.16816.F32 R96, R4.reuse, R26, R96 ;  /* 0x0000001a0460723c */ /* 0x040fec0000001860 */
[----:B------:R-:W-:Y:S01]  /*59c0*/  HMMA.16816.F32 R116, R4, R32, R116 ;  /* 0x000000200474723c */ /* 0x000fe20000001874 */
[----:B----4-:R-:W-:-:S04]  /*59d0*/  FFMA.FTZ R2, R139, UR19, -R0 ;  /* 0x000000138b027c23 */ /* 0x010fc80008010800 */
[----:B------:R1:W4:Y:S01]  /*59e0*/  MUFU.EX2 R239, R2 ;  /* 0x0000000200ef7308 */ /* 0x0003220000000800 */
[C---:B--2---:R-:W-:Y:S06]  /*59f0*/  HMMA.16816.F32 R120, R4.reuse, R28, R120 ;  /* 0x0000001c0478723c */ /* 0x044fec0000001878 */
[C---:B------:R-:W-:Y:S06]  /*5a00*/  HMMA.16816.F32 R124, R4.reuse, R20, R124 ;  /* 0x00000014047c723c */ /* 0x040fec000000187c */
[----:B---3--:R-:W-:Y:S01]  /*5a10*/  HMMA.16816.F32 R112, R4, R36, R112 ;  /* 0x000000240470723c */ /* 0x008fe20000001870 */
[----:B-1----:R-:W-:Y:S01]  /*5a20*/  FFMA.FTZ R2, R160, UR19, -R0 ;  /* 0x00000013a0027c23 */ /* 0x002fe20008010800 */
[----:B----4-:R-:W-:-:S04]  /*5a30*/  F2FP.F16.F32.PACK_AB R9, R239, R238 ;  /* 0x000000eeef09723e */ /* 0x010fc800000000ff */
[----:B------:R-:W-:Y:S01]  /*5a40*/  HMMA.16816.F32 R108, R4, R48, R108 ;  /* 0x00000030046c723c */ /* 0x000fe2000000186c */
[----:B------:R1:W-:Y:S02]  /*5a50*/  MUFU.EX2 R237, R2 ;  /* 0x0000000200ed7308 */ /* 0x0003e40000000800 */
[----:B-1----:R-:W-:-:S03]  /*5a60*/  FFMA.FTZ R2, R138, UR19, -R0 ;  /* 0x000000138a027c23 */ /* 0x002fc60008010800 */
[C---:B------:R-:W-:Y:S03]  /*5a70*/  HMMA.16816.F32 R136, R4.reuse, R22, R92 ;  /* 0x000000160488723c */ /* 0x040fe6000000185c */
[----:B------:R1:W2:Y:S03]  /*5a80*/  MUFU.EX2 R236, R2 ;  /* 0x0000000200ec7308 */ /* 0x0002a60000000800 */
        /* <DEDUP_REMOVED lines=11> */
[----:B------:R1:W-:Y:S05]  /*5b40*/  MUFU.EX2 R227, R2 ;  /* 0x0000000200e37308 */ /* 0x0003ea0000000800 */
[C---:B------:R-:W-:Y:S01]  /*5b50*/  HMMA.16816.F32 R60, R8.reuse, R22, R140 ;  /* 0x00000016083c723c */ /* 0x040fe2000000188c */
[----:B------:R-:W-:Y:S05]  /*5b60*/  LDSM.16.MT88.4 R20, [R228+0xb800] ;  /* 0x00b80000e414783b */ /* 0x000fea0000004200 */
[----:B------:R-:W-:Y:S01]  /*5b70*/  HMMA.16816.F32 R68, R8, R28, R64 ;  /* 0x0000001c0844723c */ /* 0x000fe20000001840 */
[----:B------:R-:W-:Y:S01]  /*5b80*/  MOV R143, R216 ;  /* 0x000000d8008f7202 */ /* 0x000fe20000000f00 */
[----:B------:R-:W-:Y:S01]  /*5b90*/  IMAD.MOV.U32 R141, RZ, RZ, R214 ;  /* 0x000000ffff8d7224 */ /* 0x000fe200078e00d6 */
[----:B------:R-:W-:-:S02]  /*5ba0*/  MOV R142, R215 ;  /* 0x000000d7008e7202 */ /* 0x000fc40000000f00 */
[----:B------:R-:W-:Y:S01]  /*5bb0*/  MOV R140, R213 ;  /* 0x000000d5008c7202 */ /* 0x000fe20000000f00 */
[C---:B------:R-:W-:Y:S01]  /*5bc0*/  HMMA.16816.F32 R64, R8.reuse, R26, R132 ;  /* 0x0000001a0840723c */ /* 0x040fe20000001884 */
[----:B-1----:R-:W-:Y:S01]  /*5bd0*/  FFMA.FTZ R2, R163, UR19, -R13 ;  /* 0x00000013a3027c23 */ /* 0x002fe2000801080d */
[----:B------:R-:W1:Y:S03]  /*5be0*/  LDSM.16.MT88.4 R24, [R230+0xa800] ;  /* 0x00a80000e618783b */ /* 0x000e660000004200 */
[----:B------:R2:W3:Y:S01]  /*5bf0*/  MUFU.EX2 R226, R2 ;  /* 0x0000000200e27308 */ /* 0x0004e20000000800 */
[----:B------:R-:W-:Y:S01]  /*5c00*/  HMMA.16816.F32 R32, R8, R34, R148 ;  /* 0x000000220820723c */ /* 0x000fe20000001894 */
[----:B------:R-:W-:Y:S02]  /*5c10*/  MOV R135, R185 ;  /* 0x000000b900877202 */ /* 0x000fe40000000f00 */
[----:B------:R-:W-:-:S02]  /*5c20*/  MOV R134, R183 ;  /* 0x000000b700867202 */ /* 0x000fc40000000f00 */
[----:B------:R-:W-:Y:S01]  /*5c30*/  MOV R133, R182 ;  /* 0x000000b600857202 */ /* 0x000fe20000000f00 */
[C---:B------:R-:W-:Y:S01]  /*5c40*/  HMMA.16816.F32 R196, R8.reuse, R48, R40 ;  /* 0x0000003008c4723c */ /* 0x040fe20000001828 */
[----:B------:R-:W-:Y:S01]  /*5c50*/  MOV R150, R211 ;  /* 0x000000d300967202 */ /* 0x000fe20000000f00 */
[----:B------:R-:W4:Y:S01]  /*5c60*/  LDSM.16.MT88.4 R40, [R228+0xa800] ;  /* 0x00a80000e428783b */ /* 0x000f220000004200 */
[----:B------:R-:W-:Y:S01]  /*5c70*/  MOV R132, R181 ;  /* 0x000000b500847202 */ /* 0x000fe20000000f00 */
[----:B------:R-:W-:Y:S01]  /*5c80*/  IMAD.MOV.U32 R148, RZ, RZ, R186 ;  /* 0x000000ffff947224 */ /* 0x000fe200078e00ba */
[----:B------:R-:W-:Y:S01]  /*5c90*/  MOV R151, R212 ;  /* 0x000000d400977202 */ /* 0x000fe20000000f00 */
[----:B------:R-:W-:Y:S01]  /*5ca0*/  HMMA.16816.F32 R192, R8, R36, R56 ;  /* 0x0000002408c0723c */ /* 0x000fe20000001838 */
[----:B------:R-:W-:Y:S01]  /*5cb0*/  MOV R149, R187 ;  /* 0x000000bb00957202 */ /* 0x000fe20000000f00 */
[----:B--2---:R-:W-:Y:S01]  /*5cc0*/  FFMA.FTZ R2, R162, UR19, -R13 ;  /* 0x00000013a2027c23 */ /* 0x004fe2000801080d */
[----:B---3--:R-:W-:-:S03]  /*5cd0*/  F2FP.F16.F32.PACK_AB R4, R226, R227 ;  /* 0x000000e3e204723e */ /* 0x008fc600000000ff */
[C---:B------:R-:W-:Y:S01]  /*5ce0*/  HMMA.16816.F32 R56, R8.reuse, R30, R144 ;  /* 0x0000001e0838723c */ /* 0x040fe20000001890 */
[----:B------:R-:W2:Y:S01]  /*5cf0*/  LDSM.16.MT88.4 R28, [R230+0xb800] ;  /* 0x00b80000e61c783b */ /* 0x000ea20000004200 */
[----:B------:R3:W-:Y:S04]  /*5d00*/  MUFU.EX2 R225, R2 ;  /* 0x0000000200e17308 */ /* 0x0007e80000000800 */
[C---:B------:R-:W-:Y:S06]  /*5d10*/  HMMA.16816.F32 R36, R8.reuse, R38, R152 ;  /* 0x000000260824723c */ /* 0x040fec0000001898 */
[----:B------:R-:W-:Y:S01]  /*5d20*/  HMMA.16816.F32 R48, R8, R50, R156 ;  /* 0x000000320830723c */ /* 0x000fe2000000189c */
[----:B------:R-:W-:Y:S01]  /*5d30*/  LDSM.16.MT88.4 R156, [R228+0xac00] ;  /* 0x00ac0000e49c783b */ /* 0x000fe20000004200 */
[----:B---3--:R-:W-:-:S04]  /*5d40*/  FFMA.FTZ R2, R161, UR19, -R13 ;  /* 0x00000013a1027c23 */ /* 0x008fc8000801080d */
[----:B------:R3:W5:Y:S02]  /*5d50*/  MUFU.EX2 R224, R2 ;  /* 0x0000000200e07308 */ /* 0x0007640000000800 */
[----:B---3--:R-:W-:Y:S01]  /*5d60*/  FFMA.FTZ R2, R171, UR19, -R12 ;  /* 0x00000013ab027c23 */ /* 0x008fe2000801080c */
[----:B-----5:R-:W-:-:S05]  /*5d70*/  F2FP.F16.F32.PACK_AB R6, R224, R225 ;  /* 0x000000e1e006723e */ /* 0x020fca00000000ff */
[----:B------:R3:W-:Y:S02]  /*5d80*/  MUFU.EX2 R223, R2 ;  /* 0x0000000200df7308 */ /* 0x0007e40000000800 */
[----:B---3--:R-:W-:-:S06]  /*5d90*/  FFMA.FTZ R2, R170, UR19, -R12 ;  /* 0x00000013aa027c23 */ /* 0x008fcc000801080c */
        /* <DEDUP_REMOVED lines=11> */
[----:B----4-:R-:W-:Y:S01]  /*5e50*/  HMMA.16816.F32 R160, R4, R40, R120 ;  /* 0x0000002804a0723c */ /* 0x010fe20000001878 */
[----:B---3--:R-:W-:Y:S01]  /*5e60*/  FFMA.FTZ R2, R177, UR19, -R3 ;  /* 0x00000013b1027c23 */ /* 0x008fe20008010803 */
[----:B-----5:R-:W-:-:S03]  /*5e70*/  F2FP.F16.F32.PACK_AB R8, R219, R235 ;  /* 0x000000ebdb08723e */ /* 0x020fc600000000ff */
[----:B------:R1:W-:Y:S01]  /*5e80*/  MUFU.EX2 R218, R2 ;  /* 0x0000000200da7308 */ /* 0x0003e20000000800 */
[C---:B------:R-:W-:Y:S06]  /*5e90*/  HMMA.16816.F32 R120, R4.reuse, R54, R96 ;  /* 0x000000360478723c */ /* 0x040fec0000001860 */
[C---:B------:R-:W-:Y:S01]  /*5ea0*/  HMMA.16816.F32 R144, R4.reuse, R44, R124 ;  /* 0x0000002c0490723c */ /* 0x040fe2000000187c */
[----:B------:R-:W3:Y:S05]  /*5eb0*/  LDSM.16.MT88.4 R124, [R228+0x9c00] ;  /* 0x009c0000e47c783b */ /* 0x000eea0000004200 */
[----:B------:R-:W-:Y:S01]  /*5ec0*/  HMMA.16816.F32 R136, R4, R46, R136 ;  /* 0x0000002e0488723c */ /* 0x000fe20000001888 */
[----:B-1----:R-:W-:-:S05]  /*5ed0*/  FFMA.FTZ R2, R178, UR19, -R3 ;  /* 0x00000013b2027c23 */ /* 0x002fca0008010803 */
[C---:B------:R-:W-:Y:S01]  /*5ee0*/  HMMA.16816.F32 R152, R4.reuse, R42, R92 ;  /* 0x0000002a0498723c */ /* 0x040fe2000000185c */
[----:B------:R1:W4:Y:S05]  /*5ef0*/  MUFU.EX2 R217, R2 ;  /* 0x0000000200d97308 */ /* 0x00032a0000000800 */
        /* <DEDUP_REMOVED lines=8> */
[----:B----4-:R-:W-:Y:S01]  /*5f80*/  F2FP.F16.F32.PACK_AB R96, R215, R216 ;  /* 0x000000d8d760723e */ /* 0x010fe200000000ff */
[----:B------:R-:W-:Y:S03]  /*5f90*/  LDSM.16.MT88.4 R172, [R230+0xac00] ;  /* 0x00ac0000e6ac783b */ /* 0x000fe60000004200 */
[----:B------:R1:W-:Y:S08]  /*5fa0*/  MUFU.EX2 R214, R2 ;  /* 0x0000000200d67308 */ /* 0x0003f00000000800 */
[----:B------:R4:W5:Y:S01]  /*5fb0*/  MUFU.EX2 R212, R3 ;  /* 0x0000000300d47308 */ /* 0x0009620000000800 */
[----:B-1----:R-:W-:-:S02]  /*5fc0*/  FFMA.FTZ R2, R180, UR19, -R0 ;  /* 0x00000013b4027c23 */ /* 0x002fc40008010800 */
[----:B------:R-:W-:Y:S05]  /*5fd0*/  HMMA.16816.F32 R180, R4, R20, R112 ;  /* 0x0000001404b4723c */ /* 0x000fea0000001870 */
[----:B------:R1:W-:Y:S01]  /*5fe0*/  MUFU.EX2 R213, R2 ;  /* 0x0000000200d57308 */ /* 0x0003e20000000800 */
[----:B----4-:R-:W-:Y:S02]  /*5ff0*/  MOV R3, R18 ;  /* 0x0000001200037202 */ /* 0x010fe40000000f00 */
[----:B-----5:R-:W-:-:S03]  /*6000*/  F2FP.F16.F32.PACK_AB R98, R212, R214 ;  /* 0x000000d6d462723e */ /* 0x020fc600000000ff */
[----:B------:R-:W-:Y:S01]  /*6010*/  FADD.FTZ R3, R3, R249 ;  /* 0x000000f903037221 */ /* 0x000fe20000010000 */
[--C-:B-1----:R-:W-:Y:S02]  /*6020*/  FFMA.FTZ R2, R184, UR19, -R0.reuse ;  /* 0x00000013b8027c23 */ /* 0x102fe40008010800 */
[C---:B--2---:R-:W-:Y:S02]  /*6030*/  HMMA.16816.F32 R184, R4.reuse, R28, R108 ;  /* 0x0000001c04b8723c */ /* 0x044fe4000000186c */
[----:B------:R1:W2:Y:S04]  /*6040*/  MUFU.EX2 R211, R2 ;  /* 0x0000000200d37308 */ /* 0x0002a80000000800 */
[----:B------:R-:W-:Y:S01]  /*6050*/  HMMA.16816.F32 R108, R4, R30, R80 ;  /* 0x0000001e046c723c */ /* 0x000fe20000001850 */
[----:B------:R-:W-:Y:S01]  /*6060*/  LDSM.16.MT88.4 R80, [R228+0xbc00] ;  /* 0x00bc0000e450783b */ /* 0x000fe20000004200 */
[----:B-1----:R-:W-:Y:S01]  /*6070*/  FFMA.FTZ R2, R202, UR19, -R0 ;  /* 0x00000013ca027c23 */ /* 0x002fe20008010800 */
[----:B--2---:R-:W-:-:S03]  /*6080*/  F2FP.F16.F32.PACK_AB R9, R211, R213 ;  /* 0x000000d5d309723e */ /* 0x004fc600000000ff */
[----:B------:R1:W-:Y:S02]  /*6090*/  MUFU.EX2 R202, R2 ;  /* 0x0000000200ca7308 */ /* 0x0003e40000000800 */
[----:B-1----:R-:W-:-:S06]  /*60a0*/  FFMA.FTZ R2, R191, UR19, -R0 ;  /* 0x00000013bf027c23 */ /* 0x002fcc0008010800 */
[----:B------:R1:W2:Y:S02]  /*60b0*/  MUFU.EX2 R191, R2 ;  /* 0x0000000200bf7308 */ /* 0x0002a40000000800 */
[----:B-1----:R-:W-:Y:S01]  /*60c0*/  FFMA.FTZ R2, R179, UR19, -R0 ;  /* 0x00000013b3027c23 */ /* 0x002fe20008010800 */
[----:B--2---:R-:W-:Y:S01]  /*60d0*/  F2FP.F16.F32.PACK_AB R11, R191, R202 ;  /* 0x000000cabf0b723e */ /* 0x004fe200000000ff */
[----:B------:R-:W-:Y:S01]  /*60e0*/  HMMA.16816.F32 R176, R4, R22, R84 ;  /* 0x0000001604b0723c */ /* 0x000fe20000001854 */
[----:B------:R-:W-:Y:S03]  /*60f0*/  LDSM.16.MT88.4 R4, [R230+0xbc00] ;  /* 0x00bc0000e604783b */ /* 0x000fe60000004200 */
[----:B------:R1:W-:Y:S02]  /*6100*/  MUFU.EX2 R107, R2 ;  /* 0x00000002006b7308 */ /* 0x0003e40000000800 */
[C---:B------:R-:W-:Y:S06]  /*6110*/  HMMA.16816.F32 R116, R8.reuse, R52, R76 ;  /* 0x000000340874723c */ /* 0x040fec000000184c */
[C---:B------:R-:W-:Y:S06]  /*6120*/  HMMA.16816.F32 R64, R8.reuse, R54, R64 ;  /* 0x000000360840723c */ /* 0x040fec0000001840 */
[----:B------:R-:W-:Y:S01]  /*6130*/  HMMA.16816.F32 R60, R8, R46, R60 ;  /* 0x0000002e083c723c */ /* 0x000fe2000000183c */
[----:B-1----:R-:W-:Y:S01]  /*6140*/  FFMA.FTZ R2, R203, UR19, -R13 ;  /* 0x00000013cb027c23 */ /* 0x002fe2000801080d */
[----:B------:R-:W-:Y:S01]  /*6150*/  IMAD.MOV.U32 R203, RZ, RZ, R102 ;  /* 0x000000ffffcb7224 */ /* 0x000fe200078e0066 */
[----:B------:R-:W-:-:S02]  /*6160*/  MOV R55, R133 ;  /* 0x0000008500377202 */ /* 0x000fc40000000f00 */
[----:B------:R1:W-:Y:S01]  /*6170*/  MUFU.EX2 R102, R2 ;  /* 0x0000000200667308 */ /* 0x0003e20000000800 */
[----:B------:R-:W-:Y:S01]  /*6180*/  MOV R54, R134 ;  /* 0x0000008600367202 */ /* 0x000fe20000000f00 */
[----:B------:R-:W-:Y:S01]  /*6190*/  HMMA.16816.F32 R56, R8, R42, R56 ;  /* 0x0000002a0838723c */ /* 0x000fe20000001838 */
[----:B------:R-:W-:Y:S02]  /*61a0*/  MOV R47, R149 ;  /* 0x00000095002f7202 */ /* 0x000fe40000000f00 */
[----:B------:R-:W-:-:S03]  /*61b0*/  MOV R46, R150 ;  /* 0x00000096002e7202 */ /* 0x000fc60000000f00 */
[----:B------:R-:W-:Y:S01]  /*61c0*/  HMMA.16816.F32 R84, R8, R28, R196 ;  /* 0x0000001c0854723c */ /* 0x000fe200000018c4 */
[----:B------:R-:W-:Y:S02]  /*61d0*/  MOV R43, R142 ;  /* 0x0000008e002b7202 */ /* 0x000fe40000000f00 */
[----:B------:R-:W-:-:S03]  /*61e0*/  MOV R42, R143 ;  /* 0x0000008f002a7202 */ /* 0x000fc60000000f00 */
[----:B------:R-:W-:Y:S01]  /*61f0*/  HMMA.16816.F32 R164, R8, R24, R164 ;  /* 0x0000001808a4723c */ /* 0x000fe200000018a4 */
[----:B-1----:R-:W-:Y:S01]  /*6200*/  FFMA.FTZ R2, R201, UR19, -R13 ;  /* 0x00000013c9027c23 */ /* 0x002fe2000801080d */
[----:B------:R-:W-:-:S04]  /*6210*/  MOV R201, R132 ;  /* 0x0000008400c97202 */ /* 0x000fc80000000f00 */
[C---:B------:R-:W-:Y:S01]  /*6220*/  HMMA.16816.F32 R32, R8.reuse, R26, R32 ;  /* 0x0000001a0820723c */ /* 0x040fe20000001820 */
[----:B------:R1:W2:Y:S05]  /*6230*/  MUFU.EX2 R53, R2 ;  /* 0x0000000200357308 */ /* 0x0002aa0000000800 */
[C---:B------:R-:W-:Y:S06]  /*6240*/  HMMA.16816.F32 R36, R8.reuse, R22, R36 ;  /* 0x000000160824723c */ /* 0x040fec0000001824 */
[----:B------:R-:W-:Y:S01]  /*6250*/  HMMA.16816.F32 R28, R8, R30, R48 ;  /* 0x0000001e081c723c */ /* 0x000fe20000001830 */
[----:B-1----:R-:W-:Y:S01]  /*6260*/  FFMA.FTZ R2, R200, UR19, -R13 ;  /* 0x00000013c8027c23 */ /* 0x002fe2000801080d */
[----:B------:R-:W-:-:S04]  /*6270*/  MOV R200, R135 ;  /* 0x0000008700c87202 */ /* 0x000fc80000000f00 */
[----:B------:R-:W-:Y:S01]  /*6280*/  HMMA.16816.F32 R132, R8, R44, R72 ;  /* 0x0000002c0884723c */ /* 0x000fe20000001848 */
[----:B------:R1:W-:Y:S01]  /*6290*/  MUFU.EX2 R52, R2 ;  /* 0x0000000200347308 */ /* 0x0003e20000000800 */
[----:B--2---:R-:W-:Y:S01]  /*62a0*/  F2FP.F16.F32.PACK_AB R92, R53, R102 ;  /* 0x00000066355c723e */ /* 0x004fe200000000ff */
[----:B-1----:R-:W-:Y:S01]  /*62b0*/  FFMA.FTZ R2, R190, UR19, -R13 ;  /* 0x00000013be027c23 */ /* 0x002fe2000801080d */
[----:B------:R-:W-:-:S05]  /*62c0*/  IMAD.MOV.U32 R190, RZ, RZ, R148 ;  /* 0x000000ffffbe7224 */ /* 0x000fca00078e0094 */
[----:B------:R1:W2:Y:S02]  /*62d0*/  MUFU.EX2 R45, R2 ;  /* 0x00000002002d7308 */ /* 0x0002a40000000800 */
[----:B-1----:R-:W-:Y:S01]  /*62e0*/  FFMA.FTZ R2, R207, UR19, -R12 ;  /* 0x00000013cf027c23 */ /* 0x002fe2000801080c */
[----:B------:R-:W-:Y:S02]  /*62f0*/  MOV R207, R151 ;  /* 0x0000009700cf7202 */ /* 0x000fe40000000f00 */
[C---:B------:R-:W-:Y:S03]  /*6300*/  HMMA.16816.F32 R148, R8.reuse, R40, R68 ;  /* 0x000000280894723c */ /* 0x040fe60000001844 */
[----:B------:R1:W-:Y:S01]  /*6310*/  MUFU.EX2 R44, R2 ;  /* 0x00000002002c7308 */ /* 0x0003e20000000800 */
[----:B--2---:R-:W-:Y:S02]  /*6320*/  F2FP.F16.F32.PACK_AB R94, R45, R52 ;  /* 0x000000342d5e723e */ /* 0x004fe400000000ff */
[----:B------:R-:W-:Y:S01]  /*6330*/  HMMA.16816.F32 R68, R8, R20, R192 ;  /* 0x000000140844723c */ /* 0x000fe200000018c0 */
[----:B------:R-:W-:-:S05]  /*6340*/  MOV R41, R140 ;  /* 0x0000008c00297202 */ /* 0x000fca0000000f00 */
[----:B------:R-:W-:-:S04]  /*6350*/  FADD.FTZ R3, R41, R3 ;  /* 0x0000000329037221 */ /* 0x000fc80000010000 */
[----:B------:R-:W-:Y:S01]  /*6360*/  FADD.FTZ R3, R47, R3 ;  /* 0x000000032f037221 */ /* 0x000fe20000010000 */
[----:B-1----:R-:W-:Y:S01]  /*6370*/  FFMA.FTZ R2, R206, UR19, -R12 ;  /* 0x00000013ce027c23 */ /* 0x002fe2000801080c */
[----:B------:R-:W-:Y:S02]  /*6380*/  IMAD.MOV.U32 R206, RZ, RZ, R141 ;  /* 0x000000ffffce7224 */ /* 0x000fe400078e008d */
[----:B------:R-:W-:Y:S01]  /*6390*/  FADD.FTZ R3, R54, R3 ;  /* 0x0000000336037221 */ /* 0x000fe20000010000 */
[----:B------:R-:W1:Y:S01]  /*63a0*/  LDSM.16.MT88.4 R140, [R230+0x9c00] ;  /* 0x009c0000e68c783b */ /* 0x000e620000004200 */
[----:B------:R2:W4:Y:S01]  /*63b0*/  MUFU.EX2 R40, R2 ;  /* 0x0000000200287308 */ /* 0x0005220000000800 */
[----:B------:R-:W-:Y:S01]  /*63c0*/  FADD.FTZ R8, R206, R43 ;  /* 0x0000002bce087221 */ /* 0x000fe20000010000 */
[----:B------:R-:W-:-:S03]  /*63d0*/  FADD.FTZ R3, R55, R3 ;  /* 0x0000000337037221 */ /* 0x000fc60000010000 */
        /* <DEDUP_REMOVED lines=177> */
[----:B------:R-:W1:Y:S04]  /*6ef0*/  LDSM.16.M88.4 R56, [R231+0x6800] ;  /* 0x00680000e738783b */ /* 0x000e680000000200 */
[----:B------:R-:W1:Y:S01]  /*6f00*/  LDSM.16.M88.4 R176, [R231+0x6c00] ;  /* 0x006c0000e7b0783b */ /* 0x000e620000000200 */
[-C--:B----4-:R-:W-:Y:S03]  /*6f10*/  HMMA.16816.F32 R60, R20, R32.reuse, RZ ;  /* 0x00000020143c723c */ /* 0x090fe600000018ff */
[----:B------:R-:W-:Y:S03]  /*6f20*/  LDSM.16.M88.4 R64, [R229+0x7000] ;  /* 0x00700000e540783b */ /* 0x000fe60000000200 */
[C---:B--2---:R-:W-:Y:S01]  /*6f30*/  HMMA.16816.F32 R180, R8.reuse, R32, RZ ;  /* 0x0000002008b4723c */ /* 0x044fe200000018ff */
[----:B------:R-:W2:Y:S04]  /*6f40*/  LDSM.16.M88.4 R36, [R232+0x2000] ;  /* 0x00200000e824783b */ /* 0x000ea80000000200 */
[----:B------:R-:W0:Y:S01]  /*6f50*/  LDGDEPBAR ;  /* 0x00000000000079af */ /* 0x000e220000000000 */
[C---:B-----5:R-:W-:Y:S06]  /*6f60*/  HMMA.16816.F32 R200, R8.reuse, R28, RZ ;  /* 0x0000001c08c8723c */ /* 0x060fec00000018ff */
[-C--:B------:R-:W-:Y:S06]  /*6f70*/  HMMA.16816.F32 R212, R8, R34.reuse, RZ ;  /* 0x0000002208d4723c */ /* 0x080fec00000018ff */
[----:B------:R-:W-:Y:S06]  /*6f80*/  HMMA.16816.F32 R220, R20, R34, RZ ;  /* 0x0000002214dc723c */ /* 0x000fec00000018ff */
[C---:B---3--:R-:W-:Y:S06]  /*6f90*/  HMMA.16816.F32 R188, R8.reuse, R42, RZ ;  /* 0x0000002a08bc723c */ /* 0x048fec00000018ff */
[----:B------:R-:W-:Y:S06]  /*6fa0*/  HMMA.16816.F32 R32, R8, R46, RZ ;  /* 0x0000002e0820723c */ /* 0x000fec00000018ff */
[----:B------:R-:W-:Y:S06]  /*6fb0*/  HMMA.16816.F32 R108, R20, R44, RZ ;  /* 0x0000002c146c723c */ /* 0x000fec00000018ff */
[C---:B------:R-:W-:Y:S06]  /*6fc0*/  HMMA.16816.F32 R192, R8.reuse, R40, RZ ;  /* 0x0000002808c0723c */ /* 0x040fec00000018ff */
[C---:B------:R-:W-:Y:S06]  /*6fd0*/  HMMA.16816.F32 R184, R8.reuse, R44, RZ ;  /* 0x0000002c08b8723c */ /* 0x040fec00000018ff */
[----:B------:R-:W-:Y:S01]  /*6fe0*/  HMMA.16816.F32 R196, R8, R30, RZ ;  /* 0x0000001e08c4723c */ /* 0x000fe200000018ff */
[----:B------:R-:W3:Y:S05]  /*6ff0*/  LDSM.16.M88.4 R8, [R232+0x3000] ;  /* 0x00300000e808783b */ /* 0x000eea0000000200 */
[C---:B------:R-:W-:Y:S06]  /*7000*/  HMMA.16816.F32 R208, R20.reuse, R28, RZ ;  /* 0x0000001c14d0723c */ /* 0x040fec00000018ff */
[----:B------:R-:W-:Y:S06]  /*7010*/  HMMA.16816.F32 R216, R20, R30, RZ ;  /* 0x0000001e14d8723c */ /* 0x000fec00000018ff */
[----:B------:R-:W-:Y:S01]  /*7020*/  HMMA.16816.F32 R28, R24, R48, R60 ;  /* 0x00000030181c723c */ /* 0x000fe2000000183c */
[----:B------:R-:W-:Y:S05]  /*7030*/  LDSM.16.M88.4 R60, [R229+0x7800] ;  /* 0x00780000e53c783b */ /* 0x000fea0000000200 */
[----:B-1----:R-:W-:Y:S06]  /*7040*/  HMMA.16816.F32 R248, R4, R52, R200 ;  /* 0x0000003404f8723c */ /* 0x002fec00000018c8 */
[C---:B------:R-:W-:Y:S06]  /*7050*/  HMMA.16816.F32 R204, R20.reuse, R40, RZ ;  /* 0x0000002814cc723c */ /* 0x040fec00000018ff */
[C---:B------:R-:W-:Y:S01]  /*7060*/  HMMA.16816.F32 R224, R20.reuse, R42, RZ ;  /* 0x0000002a14e0723c */ /* 0x040fe200000018ff */
[----:B------:R-:W-:Y:S05]  /*7070*/  LDSM.16.M88.4 R40, [R231+0x7000] ;  /* 0x00700000e728783b */ /* 0x000fea0000000200 */
[----:B------:R-:W-:Y:S06]  /*7080*/  HMMA.16816.F32 R236, R20, R46, RZ ;  /* 0x0000002e14ec723c */ /* 0x000fec00000018ff */
[C---:B------:R-:W-:Y:S06]  /*7090*/  HMMA.16816.F32 R200, R4.reuse, R58, R188 ;  /* 0x0000003a04c8723c */ /* 0x040fec00000018bc */
[C---:B------:R-:W-:Y:S06]  /*70a0*/  HMMA.16816.F32 R20, R4.reuse, R48, R180 ;  /* 0x000000300414723c */ /* 0x040fec00000018b4 */
[----:B------:R-:W-:Y:S01]  /*70b0*/  HMMA.16816.F32 R188, R4, R178, R32 ;  /* 0x000000b204bc723c */ /* 0x000fe20000001820 */
[----:B------:R-:W1:Y:S05]  /*70c0*/  LDSM.16.M88.4 R32, [R233+0x2000] ;  /* 0x00200000e920783b */ /* 0x000e6a0000000200 */
[----:B------:R-:W-:Y:S06]  /*70d0*/  HMMA.16816.F32 R108, R24, R176, R108 ;  /* 0x000000b0186c723c */ /* 0x000fec000000186c */
[C---:B------:R-:W-:Y:S06]  /*70e0*/  HMMA.16816.F32 R180, R4.reuse, R50, R212 ;  /* 0x0000003204b4723c */ /* 0x040fec00000018d4 */
[C---:B------:R-:W-:Y:S06]  /*70f0*/  HMMA.16816.F32 R244, R4.reuse, R56, R192 ;  /* 0x0000003804f4723c */ /* 0x040fec00000018c0 */
[C---:B------:R-:W-:Y:S06]  /*7100*/  HMMA.16816.F32 R240, R4.reuse, R176, R184 ;  /* 0x000000b004f0723c */ /* 0x040fec00000018b8 */
[----:B------:R-:W-:Y:S01]  /*7110*/  HMMA.16816.F32 R212, R4, R54, R196 ;  /* 0x0000003604d4723c */ /* 0x000fe200000018c4 */
[----:B------:R-:W4:Y:S01]  /*7120*/  LDSM.16.M88.4 R4, [R233+0x3000] ;  /* 0x00300000e904783b */ /* 0x000f220000000200 */
[----:B------:R-:W-:-:S02]  /*7130*/  IMAD.MOV.U32 R12, RZ, RZ, R108 ;  /* 0x000000ffff0c7224 */ /* 0x000fc400078e006c */
[----:B------:R-:W-:Y:S02]  /*7140*/  IMAD.MOV.U32 R3, RZ, RZ, R109 ;  /* 0x000000ffff037224 */ /* 0x000fe400078e006d */
[----:B--2---:R-:W-:Y:S01]  /*7150*/  HMMA.16816.F32 R44, R36, R64, R28 ;  /* 0x00000040242c723c */ /* 0x004fe2000000181c */
[----:B------:R-:W-:Y:S01]  /*7160*/  LDSM.16.M88.4 R28, [R232+0x4000] ;  /* 0x00400000e81c783b */ /* 0x000fe20000000200 */
[----:B------:R-:W-:Y:S02]  /*7170*/  IMAD.MOV.U32 R2, RZ, RZ, R110 ;  /* 0x000000ffff027224 */ /* 0x000fe400078e006e */
[----:B------:R-:W-:Y:S02]  /*7180*/  IMAD.MOV.U32 R0, RZ, RZ, R111 ;  /* 0x000000ffff007224 */ /* 0x000fe400078e006f */
[----:B------:R-:W-:Y:S01]  /*7190*/  HMMA.16816.F32 R184, R24, R50, R220 ;  /* 0x0000003218b8723c */ /* 0x000fe200000018dc */
[----:B------:R-:W2:Y:S04]  /*71a0*/  LDSM.16.M88.4 R48, [R229+0x8000] ;  /* 0x00800000e530783b */ /* 0x000ea80000000200 */
[----:B------:R-:W-:Y:S01]  /*71b0*/  LDSM.16.M88.4 R108, [R229+0x7c00] ;  /* 0x007c0000e56c783b */ /* 0x000fe20000000200 */
[----:B---3--:R-:W-:Y:S06]  /*71c0*/  HMMA.16816.F32 R20, R8, R64, R20 ;  /* 0x000000400814723c */ /* 0x008fec0000001814 */
[C---:B------:R-:W-:Y:S06]  /*71d0*/  HMMA.16816.F32 R204, R24.reuse, R56, R204 ;  /* 0x0000003818cc723c */ /* 0x040fec00000018cc */
[C---:B------:R-:W-:Y:S01]  /*71e0*/  HMMA.16816.F32 R224, R24.reuse, R58, R224 ;  /* 0x0000003a18e0723c */ /* 0x040fe200000018e0 */
[----:B------:R-:W3:Y:S05]  /*71f0*/  LDSM.16.M88.4 R56, [R229+0x7400] ;  /* 0x00740000e538783b */ /* 0x000eea0000000200 */
[C---:B------:R-:W-:Y:S06]  /*7200*/  HMMA.16816.F32 R208, R24.reuse, R52, R208 ;  /* 0x0000003418d0723c */ /* 0x040fec00000018d0 */
[C---:B------:R-:W-:Y:S06]  /*7210*/  HMMA.16816.F32 R192, R24.reuse, R54, R216 ;  /* 0x0000003618c0723c */ /* 0x040fec00000018d8 */
[----:B------:R-:W-:Y:S01]  /*7220*/  HMMA.16816.F32 R236, R24, R178, R236 ;  /* 0x000000b218ec723c */ /* 0x000fe200000018ec */
[----:B------:R-:W5:Y:S05]  /*7230*/  LDSM.16.M88.4 R24, [R232+0x5000] ;  /* 0x00500000e818783b */ /* 0x000f6a0000000200 */
[-C--:B-1----:R-:W-:Y:S01]  /*7240*/  HMMA.16816.F32 R176, R32, R40.reuse, R44 ;  /* 0x0000002820b0723c */ /* 0x082fe2000000182c */
[----:B------:R-:W-:Y:S05]  /*7250*/  LDSM.16.M88.4 R44, [R231+0x8000] ;  /* 0x00800000e72c783b */ /* 0x000fea0000000200 */
[----:B----4-:R-:W-:Y:S01]  /*7260*/  HMMA.16816.F32 R52, R4, R40, R20 ;  /* 0x000000280434723c */ /* 0x010fe20000001814 */
[----:B------:R-:W1:Y:S05]  /*7270*/  LDSM.16.M88.4 R20, [R233+0x4000] ;  /* 0x00400000e914783b */ /* 0x000e6a0000000200 */
[-C--:B------:R-:W-:Y:S06]  /*7280*/  HMMA.16816.F32 R180, R8, R66.reuse, R180 ;  /* 0x0000004208b4723c */ /* 0x080fec00000018b4 */
[----:B------:R-:W-:Y:S06]  /*7290*/  HMMA.16816.F32 R64, R36, R66, R184 ;  /* 0x000000422440723c */ /* 0x000fec00000018b8 */
[----:B--2---:R-:W-:Y:S06]  /*72a0*/  HMMA.16816.F32 R176, R28, R48, R176 ;  /* 0x000000301cb0723c */ /* 0x004fec00000018b0 */
[C---:B---3--:R-:W-:Y:S06]  /*72b0*/  HMMA.16816.F32 R196, R8.reuse, R56, R248 ;  /* 0x0000003808c4723c */ /* 0x048fec00000018f8 */
[C---:B------:R-:W-:Y:S06]  /*72c0*/  HMMA.16816.F32 R244, R8.reuse, R60, R244 ;  /* 0x0000003c08f4723c */ /* 0x040fec00000018f4 */
[C---:B------:R-:W-:Y:S06]  /*72d0*/  HMMA.16816.F32 R240, R8.reuse, R108, R240 ;  /* 0x0000006c08f0723c */ /* 0x040fec00000018f0 */
[C---:B------:R-:W-:Y:S06]  /*72e0*/  HMMA.16816.F32 R212, R8.reuse, R58, R212 ;  /* 0x0000003a08d4723c */ /* 0x040fec00000018d4 */
[C---:B------:R-:W-:Y:S06]  /*72f0*/  HMMA.16816.F32 R216, R8.reuse, R62, R200 ;  /* 0x0000003e08d8723c */ /* 0x040fec00000018c8 */
[----:B------:R-:W-:Y:S01]  /*7300*/  HMMA.16816.F32 R220, R8, R110, R188 ;  /* 0x0000006e08dc723c */ /* 0x000fe200000018bc */
[----:B------:R-:W2:Y:S05]  /*7310*/  LDSM.16.M88.4 R8, [R233+0x5000] ;  /* 0x00500000e908783b */ /* 0x000eaa0000000200 */
[----:B-----5:R-:W-:Y:S01]  /*7320*/  HMMA.16816.F32 R184, R24, R48, R52 ;  /* 0x0000003018b8723c */ /* 0x020fe20000001834 */
[----:B------:R-:W3:Y:S05]  /*7330*/  LDSM.16.M88.4 R52, [R231+0x7400] ;  /* 0x00740000e734783b */ /* 0x000eea0000000200 */
[----:B------:R-:W-:Y:S06]  /*7340*/  HMMA.16816.F32 R64, R32, R42, R64 ;  /* 0x0000002a2040723c */ /* 0x000fec0000001840 */
[----:B-1----:R-:W-:Y:S06]  /*7350*/  HMMA.16816.F32 R188, R20, R44, R176 ;  /* 0x0000002c14bc723c */ /* 0x002fec00000018b0 */
[----:B------:R-:W-:Y:S01]  /*7360*/  HMMA.16816.F32 R180, R4, R42, R180 ;  /* 0x0000002a04b4723c */ /* 0x000fe200000018b4 */
[----:B------:R-:W1:Y:S05]  /*7370*/  LDSM.16.M88.4 R40, [R229+0x8400] ;  /* 0x00840000e528783b */ /* 0x000e6a0000000200 */
[C---:B------:R-:W-:Y:S06]  /*7380*/  HMMA.16816.F32 R176, R36.reuse, R56, R208 ;  /* 0x0000003824b0723c */ /* 0x040fec00000018d0 */
[----:B------:R-:W-:Y:S06]  /*7390*/  HMMA.16816.F32 R192, R36, R58, R192 ;  /* 0x0000003a24c0723c */ /* 0x000fec00000018c0 */
[----:B------:R-:W-:Y:S06]  /*73a0*/  HMMA.16816.F32 R56, R28, R50, R64 ;  /* 0x000000321c38723c */ /* 0x000fec0000001840 */
[----:B--2---:R-:W-:Y:S06]  /*73b0*/  HMMA.16816.F32 R200, R8, R44, R184 ;  /* 0x0000002c08c8723c */ /* 0x004fec00000018b8 */
[----:B------:R-:W-:Y:S01]  /*73c0*/  HMMA.16816.F32 R180, R24, R50, R180 ;  /* 0x0000003218b4723c */ /* 0x000fe200000018b4 */
[----:B------:R-:W-:-:S02]  /*73d0*/  IMAD.MOV.U32 R187, RZ, RZ, R0 ;  /* 0x000000ffffbb7224 */ /* 0x000fc400078e0000 */
[----:B------:R-:W-:Y:S01]  /*73e0*/  FMUL.FTZ R0, R188, UR25 ;  /* 0x00000019bc007c20 */ /* 0x000fe20008410000 */
[----:B------:R-:W2:Y:S01]  /*73f0*/  LDSM.16.M88.4 R48, [R231+0x8400] ;  /* 0x00840000e730783b */ /* 0x000ea20000000200 */
[----:B------:R-:W-:Y:S01]  /*7400*/  IMAD.MOV.U32 R184, RZ, RZ, R12 ;  /* 0x000000ffffb87224 */ /* 0x000fe200078e000c */
[----:B---3--:R-:W-:Y:S01]  /*7410*/  HMMA.16816.F32 R64, R32, R52, R176 ;  /* 0x000000342040723c */ /* 0x008fe200000018b0 */
[----:B------:R3:W-:Y:S01]  /*7420*/  MUFU.TANH R251, R0 ;  /* 0x0000000000fb7308 */ /* 0x0007e20000002400 */
[----:B------:R-:W-:Y:S01]  /*7430*/  IMAD.MOV.U32 R185, RZ, RZ, R3 ;  /* 0x000000ffffb97224 */ /* 0x000fe200078e0003 */
[----:B------:R-:W4:Y:S01]  /*7440*/  S2R R12, SR_TID.X ;  /* 0x00000000000c7919 */ /* 0x000f220000002100 */
[----:B------:R-:W-:Y:S02]  /*7450*/  IMAD.MOV.U32 R186, RZ, RZ, R2 ;  /* 0x000000ffffba7224 */ /* 0x000fe400078e0002 */
[----:B------:R-:W-:Y:S06]  /*7460*/  HMMA.16816.F32 R176, R20, R46, R56 ;  /* 0x0000002e14b0723c */ /* 0x000fec0000001838 */
[----:B------:R-:W-:Y:S01]  /*7470*/  HMMA.16816.F32 R56, R4, R52, R196 ;  /* 0x000000340438723c */ /* 0x000fe200000018c4 */
[----:B---3--:R-:W-:-:S05]  /*7480*/  FMUL.FTZ R0, R189, UR25 ;  /* 0x00000019bd007c20 */ /* 0x008fca0008410000 */
[----:B------:R-:W-:Y:S01]  /*7490*/  HMMA.16816.F32 R180, R8, R46, R180 ;  /* 0x0000002e08b4723c */ /* 0x000fe200000018b4 */
[----:B------:R3:W5:Y:S05]  /*74a0*/  MUFU.TANH R248, R0 ;  /* 0x0000000000f87308 */ /* 0x00076a0000002400 */
[----:B-1----:R-:W-:Y:S06]  /*74b0*/  HMMA.16816.F32 R44, R28, R40, R64 ;  /* 0x000000281c2c723c */ /* 0x002fec0000001840 */
[----:B------:R-:W-:Y:S01]  /*74c0*/  HMMA.16816.F32 R196, R36, R62, R224 ;  /* 0x0000003e24c4723c */ /* 0x000fe200000018e0 */
[----:B----4-:R-:W-:-:S05]  /*74d0*/  IMAD.SHL.U32 R12, R12, 0x2, RZ ;  /* 0x000000020c0c7824 */ /* 0x010fca00078e00ff */
[----:B------:R-:W-:Y:S01]  /*74e0*/  HMMA.16816.F32 R56, R24, R40, R56 ;  /* 0x000000281838723c */ /* 0x000fe20000001838 */
[----:B---3--:R-:W-:Y:S01]  /*74f0*/  FMUL.FTZ R0, R190, UR25 ;  /* 0x00000019be007c20 */ /* 0x008fe20008410000 */
[----:B------:R-:W-:-:S03]  /*7500*/  LOP3.LUT R12, R12, 0x6, RZ, 0xc0, !PT ;  /* 0x000000060c0c7812 */ /* 0x000fc600078ec0ff */
[----:B------:R1:W-:Y:S01]  /*7510*/  MUFU.TANH R250, R0 ;  /* 0x0000000000fa7308 */ /* 0x0003e20000002400 */
[----:B------:R-:W-:Y:S01]  /*7520*/  HMMA.16816.F32 R64, R4, R54, R212 ;  /* 0x000000360440723c */ /* 0x000fe200000018d4 */
[----:B-1----:R-:W-:-:S05]  /*7530*/  FMUL.FTZ R0, R191, UR25 ;  /* 0x00000019bf007c20 */ /* 0x002fca0008410000 */
[----:B------:R-:W-:Y:S01]  /*7540*/  HMMA.16816.F32 R188, R36, R60, R204 ;  /* 0x0000003c24bc723c */ /* 0x000fe200000018cc */
[----:B------:R1:W3:Y:S05]  /*7550*/  MUFU.TANH R235, R0 ;  /* 0x0000000000eb7308 */ /* 0x0002ea0000002400 */
[----:B------:R-:W-:Y:S01]  /*7560*/  HMMA.16816.F32 R60, R32, R54, R192 ;  /* 0x00000036203c723c */ /* 0x000fe200000018c0 */
[----:B------:R-:W4:Y:S05]  /*7570*/  LDSM.16.M88.4 R52, [R231+0x7c00] ;  /* 0x007c0000e734783b */ /* 0x000f2a0000000200 */
[----:B------:R-:W-:Y:S06]  /*7580*/  HMMA.16816.F32 R192, R36, R108, R184 ;  /* 0x0000006c24c0723c */ /* 0x000fec00000018b8 */
[----:B--2---:R-:W-:Y:S01]  /*7590*/  HMMA.16816.F32 R184, R8, R48, R56 ;  /* 0x0000003008b8723c */ /* 0x004fe20000001838 */
[----:B-1----:R-:W-:-:S04]  /*75a0*/  FMUL.FTZ R0, R200, UR25 ;  /* 0x00000019c8007c20 */ /* 0x002fc80008410000 */
[----:B------:R1:W-:Y:S07]  /*75b0*/  MUFU.TANH R249, R0 ;  /* 0x0000000000f97308 */ /* 0x0003ee0000002400 */
[-C--:B------:R-:W-:Y:S06]  /*75c0*/  HMMA.16816.F32 R60, R28, R42.reuse, R60 ;  /* 0x0000002a1c3c723c */ /* 0x080fec000000183c */
[----:B------:R-:W-:Y:S01]  /*75d0*/  HMMA.16816.F32 R40, R24, R42, R64 ;  /* 0x0000002a1828723c */ /* 0x000fe20000001840 */
[----:B-1----:R-:W-:-:S04]  /*75e0*/  FMUL.FTZ R0, R201, UR25 ;  /* 0x00000019c9007c20 */ /* 0x002fc80008410000 */
[----:B------:R1:W2:Y:S01]  /*75f0*/  MUFU.TANH R107, R0 ;  /* 0x00000000006b7308 */ /* 0x0002a20000002400 */
[----:B----4-:R-:W-:-:S12]  /*7600*/  HMMA.16816.F32 R204, R4, R54, R220 ;  /* 0x0000003604cc723c */ /* 0x010fd800000018dc */
[----:B------:R-:W-:Y:S01]  /*7610*/  HMMA.16816.F32 R60, R20, R50, R60 ;  /* 0x00000032143c723c */ /* 0x000fe2000000183c */
[----:B-1----:R-:W-:-:S04]  /*7620*/  FMUL.FTZ R0, R203, UR25 ;  /* 0x00000019cb007c20 */ /* 0x002fc80008410000 */
[----:B------:R1:W4:Y:S02]  /*7630*/  MUFU.TANH R13, R0 ;  /* 0x00000000000d7308 */ /* 0x0003240000002400 */
[----:B-1----:R-:W-:-:S06]  /*7640*/  FMUL.FTZ R0, R176, UR25 ;  /* 0x00000019b0007c20 */ /* 0x002fcc0008410000 */
[----:B------:R1:W4:Y:S02]  /*7650*/  MUFU.TANH R209, R0 ;  /* 0x0000000000d17308 */ /* 0x0003240000002400 */
[----:B-1----:R-:W-:-:S06]  /*7660*/  FMUL.FTZ R0, R177, UR25 ;  /* 0x00000019b1007c20 */ /* 0x002fcc0008410000 */
[----:B------:R1:W-:Y:S02]  /*7670*/  MUFU.TANH R227, R0 ;  /* 0x0000000000e37308 */ /* 0x0003e40000002400 */
[----:B-1----:R-:W-:-:S06]  /*7680*/  FMUL.FTZ R0, R178, UR25 ;  /* 0x00000019b2007c20 */ /* 0x002fcc0008410000 */
[----:B------:R1:W-:Y:S02]  /*7690*/  MUFU.TANH R102, R0 ;  /* 0x0000000000667308 */ /* 0x0003e40000002400 */
[----:B-1----:R-:W-:Y:S02]  /*76a0*/  FMUL.FTZ R0, R179, UR25 ;  /* 0x00000019b3007c20 */ /* 0x002fe40008410000 */
[----:B------:R-:W-:Y:S01]  /*76b0*/  HMMA.16816.F32 R176, R20, R48, R44 ;  /* 0x0000003014b0723c */ /* 0x000fe2000000182c */
[----:B------:R-:W1:Y:S03]  /*76c0*/  LDSM.16.M88.4 R44, [R231+0x7800] ;  /* 0x00780000e72c783b */ /* 0x000e660000000200 */
[----:B------:R5:W-:Y:S02]  /*76d0*/  MUFU.TANH R226, R0 ;  /* 0x0000000000e27308 */ /* 0x000be40000002400 */
[----:B-----5:R-:W-:-:S06]  /*76e0*/  FMUL.FTZ R0, R180, UR25 ;  /* 0x00000019b4007c20 */ /* 0x020fcc0008410000 */
[----:B------:R5:W4:Y:S02]  /*76f0*/  MUFU.TANH R101, R0 ;  /* 0x0000000000657308 */ /* 0x000b240000002400 */
[----:B-----5:R-:W-:Y:S01]  /*7700*/  FMUL.FTZ R0, R181, UR25 ;  /* 0x00000019b5007c20 */ /* 0x020fe20008410000 */
[-C--:B-1----:R-:W-:Y:S05]  /*7710*/  HMMA.16816.F32 R64, R32, R44.reuse, R188 ;  /* 0x0000002c2040723c */ /* 0x082fea00000018bc */
[----:B------:R1:W-:Y:S01]  /*7720*/  MUFU.TANH R224, R0 ;  /* 0x0000000000e07308 */ /* 0x0003e20000002400 */
[----:B------:R-:W-:Y:S01]  /*7730*/  HMMA.16816.F32 R56, R4, R44, R244 ;  /* 0x0000002c0438723c */ /* 0x000fe200000018f4 */
[----:B-1----:R-:W-:-:S06]  /*7740*/  FMUL.FTZ R0, R182, UR25 ;  /* 0x00000019b6007c20 */ /* 0x002fcc0008410000 */
[----:B------:R1:W5:Y:S02]  /*7750*/  MUFU.TANH R19, R0 ;  /* 0x0000000000137308 */ /* 0x0003640000002400 */
[----:B-1----:R-:W-:Y:S02]  /*7760*/  FMUL.FTZ R0, R183, UR25 ;  /* 0x00000019b7007c20 */ /* 0x002fe40008410000 */
[----:B------:R-:W-:Y:S01]  /*7770*/  HMMA.16816.F32 R180, R36, R110, R236 ;  /* 0x0000006e24b4723c */ /* 0x000fe200000018ec */
[----:B------:R-:W1:Y:S03]  /*7780*/  LDSM.16.M88.4 R36, [R229+0x8800] ;  /* 0x00880000e524783b */ /* 0x000e660000000200 */
[----:B------:R3:W5:Y:S02]  /*7790*/  MUFU.TANH R100, R0 ;  /* 0x0000000000647308 */ /* 0x0007640000002400 */
[----:B------:R-:W-:Y:S01]  /*77a0*/  HMMA.16816.F32 R108, R8, R50, R40 ;  /* 0x00000032086c723c */ /* 0x000fe20000001828 */
[----:B------:R-:W2:Y:S01]  /*77b0*/  LDSM.16.M88.4 R40, [R231+0x8800] ;  /* 0x00880000e728783b */ /* 0x000ea20000000200 */
[----:B---3--:R-:W-:-:S04]  /*77c0*/  FMUL.FTZ R0, R176, UR25 ;  /* 0x00000019b0007c20 */ /* 0x008fc80008410000 */
[----:B------:R3:W5:-:S15]  /*77d0*/  MUFU.TANH R215, R0 ;  /* 0x0000000000d77308 */ /* 0x00075e0000002400 */
[----:B------:R-:W-:-:S03]  /*77e0*/  NOP ;  /* 0x0000000000007918 */ /* 0x000fc60000000000 */
[----:B------:R-:W-:Y:S01]  /*77f0*/  FMUL.FTZ R2, R108, UR25 ;  /* 0x000000196c027c20 */ /* 0x000fe20008410000 */
[----:B------:R-:W-:-:S04]  /*7800*/  FMUL.FTZ R3, R109, UR25 ;  /* 0x000000196d037c20 */ /* 0x000fc80008410000 */
[----:B------:R-:W-:Y:S01]  /*7810*/  MUFU.TANH R208, R3 ;  /* 0x0000000300d07308 */ /* 0x000fe20000002400 */
[----:B---3--:R-:W-:Y:S01]  /*7820*/  FMUL.FTZ R0, R177, UR25 ;  /* 0x00000019b1007c20 */ /* 0x008fe20008410000 */
[----:B-1----:R-:W-:Y:S06]  /*7830*/  HMMA.16816.F32 R48, R28, R36, R64 ;  /* 0x000000241c30723c */ /* 0x002fec0000001840 */
[----:B------:R1:W-:Y:S01]  /*7840*/  MUFU.TANH R225, R0 ;  /* 0x0000000000e17308 */ /* 0x0003e20000002400 */
[----:B------:R-:W-:Y:S01]  /*7850*/  HMMA.16816.F32 R64, R32, R52, R192 ;  /* 0x000000342040723c */ /* 0x000fe200000018c0 */
[----:B-1----:R-:W-:-:S06]  /*7860*/  FMUL.FTZ R0, R178, UR25 ;  /* 0x00000019b2007c20 */ /* 0x002fcc0008410000 */
[----:B------:R1:W3:Y:S02]  /*7870*/  MUFU.TANH R210, R0 ;  /* 0x0000000000d27308 */ /* 0x0002e40000002400 */
[----:B-1----:R-:W-:Y:S02]  /*7880*/  FMUL.FTZ R0, R179, UR25 ;  /* 0x00000019b3007c20 */ /* 0x002fe40008410000 */
[----:B------:R-:W-:Y:S04]  /*7890*/  HMMA.16816.F32 R176, R4, R46, R216 ;  /* 0x0000002e04b0723c */ /* 0x000fe800000018d8 */
[----:B------:R1:W-:Y:S02]  /*78a0*/  MUFU.TANH R214, R0 ;  /* 0x0000000000d67308 */ /* 0x0003e40000002400 */
[----:B-1----:R-:W-:-:S06]  /*78b0*/  FMUL.FTZ R0, R184, UR25 ;  /* 0x00000019b8007c20 */ /* 0x002fcc0008410000 */
[----:B------:R1:W-:Y:S02]  /*78c0*/  MUFU.TANH R203, R0 ;  /* 0x0000000000cb7308 */ /* 0x0003e40000002400 */
[----:B-1----:R-:W-:-:S06]  /*78d0*/  FMUL.FTZ R0, R185, UR25 ;  /* 0x00000019b9007c20 */ /* 0x002fcc0008410000 */
[----:B------:R1:W-:Y:S02]  /*78e0*/  MUFU.TANH R211, R0 ;  /* 0x0000000000d37308 */ /* 0x0003e40000002400 */
[----:B-1----:R-:W-:-:S06]  /*78f0*/  FMUL.FTZ R0, R186, UR25 ;  /* 0x00000019ba007c20 */ /* 0x002fcc0008410000 */
[----:B------:R1:W3:Y:S02]  /*7900*/  MUFU.TANH R18, R0 ;  /* 0x0000000000127308 */ /* 0x0002e40000002400 */
[----:B-1----:R-:W-:Y:S02]  /*7910*/  FMUL.FTZ R0, R187, UR25 ;  /* 0x00000019bb007c20 */ /* 0x002fe40008410000 */
[----:B------:R-:W-:Y:S04]  /*7920*/  HMMA.16816.F32 R184, R4, R52, R240 ;  /* 0x0000003404b8723c */ /* 0x000fe800000018f0 */
[----:B------:R1:W3:Y:S02]  /*7930*/  MUFU.TANH R201, R0 ;  /* 0x0000000000c97308 */ /* 0x0002e40000002400 */
[----:B------:R-:W-:Y:S06]  /*7940*/  HMMA.16816.F32 R4, R24, R36, R56 ;  /* 0x000000241804723c */ /* 0x000fec0000001838 */
[----:B------:R-:W-:Y:S01]  /*7950*/  HMMA.16816.F32 R56, R32, R46, R196 ;  /* 0x0000002e2038723c */ /* 0x000fe200000018c4 */
[----:B------:R-:W-:Y:S05]  /*7960*/  MUFU.TANH R196, R2 ;  /* 0x0000000200c47308 */ /* 0x000fea0000002400 */
[----:B--2---:R-:W-:Y:S01]  /*7970*/  HMMA.16816.F32 R44, R20, R40, R48 ;  /* 0x00000028142c723c */ /* 0x004fe20000001830 */
[----:B-1----:R-:W-:-:S04]  /*7980*/  FMUL.FTZ R0, R60, UR25 ;  /* 0x000000193c007c20 */ /* 0x002fc80008410000 */
[----:B------:R1:W2:Y:S01]  /*7990*/  MUFU.TANH R212, R0 ;  /* 0x0000000000d47308 */ /* 0x0002a20000002400 */
[----:B------:R-:W-:Y:S06]  /*79a0*/  HMMA.16816.F32 R48, R24, R38, R176 ;  /* 0x000000261830723c */ /* 0x000fec00000018b0 */
[----:B------:R-:W-:Y:S01]  /*79b0*/  HMMA.16816.F32 R52, R32, R54, R180 ;  /* 0x000000362034723c */ /* 0x000fe200000018b4 */
[----:B-1----:R-:W-:-:S04]  /*79c0*/  FMUL.FTZ R0, R61, UR25 ;  /* 0x000000193d007c20 */ /* 0x002fc80008410000 */
[----:B------:R1:W-:Y:S02]  /*79d0*/  MUFU.TANH R216, R0 ;  /* 0x0000000000d87308 */ /* 0x0003e40000002400 */
[----:B-1----:R-:W-:-:S06]  /*79e0*/  FMUL.FTZ R0, R62, UR25 ;  /* 0x000000193e007c20 */ /* 0x002fcc0008410000 */
[----:B------:R1:W2:Y:S02]  /*79f0*/  MUFU.TANH R200, R0 ;  /* 0x0000000000c87308 */ /* 0x0002a40000002400 */
[----:B-1----:R-:W-:Y:S02]  /*7a00*/  FMUL.FTZ R0, R63, UR25 ;  /* 0x000000193f007c20 */ /* 0x002fe40008410000 */
[----:B------:R-:W-:Y:S04]  /*7a10*/  HMMA.16816.F32 R60, R8, R40, R4 ;  /* 0x00000028083c723c */ /* 0x000fe80000001804 */
[----:B------:R1:W-:Y:S03]  /*7a20*/  MUFU.TANH R213, R0 ;  /* 0x0000000000d57308 */ /* 0x0003e60000002400 */
[----:B------:R-:W-:-:S05]  /*7a30*/  FMUL.FTZ R7, R111, UR25 ;  /* 0x000000196f077c20 */ /* 0x000fca0008410000 */
[----:B------:R-:W-:Y:S01]  /*7a40*/  MUFU.TANH R194, R7 ;  /* 0x0000000700c27308 */ /* 0x000fe20000002400 */
[----:B-1----:R-:W-:-:S04]  /*7a50*/  IMAD.U32 R0, RZ, RZ, UR21 ;  /* 0x00000015ff007e24 */ /* 0x002fc8000f8e00ff */
[----:B------:R-:W-:Y:S02]  /*7a60*/  IMAD R0, R0, 0x40, R12 ;  /* 0x0000004000007824 */ /* 0x000fe400078e020c */
[----:B------:R-:W-:Y:S02]  /*7a70*/  FMUL.FTZ R12, R110, UR25 ;  /* 0x000000196e0c7c20 */ /* 0x000fe40008410000 */
[----:B------:R-:W-:Y:S02]  /*7a80*/  VIADD R2, R0, 0x1 ;  /* 0x0000000100027836 */ /* 0x000fe40000000000 */
[----:B------:R1:W2:Y:S03]  /*7a90*/  MUFU.TANH R191, R12 ;  /* 0x0000000c00bf7308 */ /* 0x0002a60000002400 */
[----:B------:R-:W-:Y:S02]  /*7aa0*/  I2FP.F32.S32 R3, R2 ;  /* 0x0000000200037245 */ /* 0x000fe40000201400 */
[----:B------:R-:W-:-:S02]  /*7ab0*/  ISETP.GE.AND P0, PT, R2, R14, PT ;  /* 0x0000000e0200720c */ /* 0x000fc40003f06270 */
[C---:B------:R-:W-:Y:S01]  /*7ac0*/  ISETP.GE.AND P6, PT, R2.reuse, R15, PT ;  /* 0x0000000f0200720c */ /* 0x040fe20003fc6270 */
[C---:B------:R-:W-:Y:S01]  /*7ad0*/  FFMA.FTZ R6, R3.reuse, UR5, R248 ;  /* 0x0000000503067c23 */ /* 0x040fe200080100f8 */
[C---:B------:R-:W-:Y:S01]  /*7ae0*/  FFMA.FTZ R5, R3.reuse, UR5, R235 ;  /* 0x0000000503057c23 */ /* 0x040fe200080100eb */
[C---:B------:R-:W-:Y:S01]  /*7af0*/  FFMA.FTZ R4, R3.reuse, UR5, R107 ;  /* 0x0000000503047c23 */ /* 0x040fe2000801006b */
[C---:B------:R-:W-:Y:S01]  /*7b00*/  ISETP.GE.AND P2, PT, R2.reuse, R17, PT ;  /* 0x000000110200720c */ /* 0x040fe20003f46270 */
[----:B----4-:R-:W-:Y:S01]  /*7b10*/  FFMA.FTZ R3, R3, UR5, R13 ;  /* 0x0000000503037c23 */ /* 0x010fe2000801000d */
[----:B------:R-:W-:Y:S01]  /*7b20*/  ISETP.GE.AND P1, PT, R2, R16, PT ;  /* 0x000000100200720c */ /* 0x000fe20003f26270 */
[----:B------:R-:W-:Y:S01]  /*7b30*/  VIADD R2, R0, 0x8 ;  /* 0x0000000800027836 */ /* 0x000fe20000000000 */
[----:B------:R-:W-:Y:S01]  /*7b40*/  FSEL R107, R6, -INF , !P0 ;  /* 0xff800000066b7808 */ /* 0x000fe20004000000 */
[----:B------:R-:W-:Y:S01]  /*7b50*/  FMUL.FTZ R6, R44, UR25 ;  /* 0x000000192c067c20 */ /* 0x000fe20008410000 */
[----:B------:R-:W-:Y:S01]  /*7b60*/  FSEL R188, R3, -INF , !P1 ;  /* 0xff80000003bc7808 */ /* 0x000fe20004800000 */
[----:B-1----:R-:W-:Y:S01]  /*7b70*/  FMUL.FTZ R12, R46, UR25 ;  /* 0x000000192e0c7c20 */ /* 0x002fe20008410000 */
[----:B------:R-:W-:Y:S01]  /*7b80*/  I2FP.F32.S32 R3, R2 ;  /* 0x0000000200037245 */ /* 0x000fe20000201400 */
[----:B------:R-:W-:Y:S01]  /*7b90*/  FMUL.FTZ R13, R47, UR25 ;  /* 0x000000192f0d7c20 */ /* 0x000fe20008410000 */
[----:B------:R-:W-:Y:S01]  /*7ba0*/  FSEL R110, R5, -INF , !P6 ;  /* 0xff800000056e7808 */ /* 0x000fe20007000000 */
[----:B------:R1:W4:Y:S01]  /*7bb0*/  MUFU.TANH R199, R6 ;  /* 0x0000000600c77308 */ /* 0x0003220000002400 */
[----:B------:R-:W-:Y:S01]  /*7bc0*/  FSEL R111, R4, -INF , !P2 ;  /* 0xff800000046f7808 */ /* 0x000fe20005000000 */
[----:B------:R-:W-:Y:S01]  /*7bd0*/  FMUL.FTZ R4, R45, UR25 ;  /* 0x000000192d047c20 */ /* 0x000fe20008410000 */
[C---:B------:R-:W-:Y:S01]  /*7be0*/  ISETP.GE.AND P0, PT, R2.reuse, R14, PT ;  /* 0x0000000e0200720c */ /* 0x040fe20003f06270 */
[----:B------:R-:W-:Y:S01]  /*7bf0*/  HMMA.16816.F32 R44, R28, R38, R56 ;  /* 0x000000261c2c723c */ /* 0x000fe20000001838 */
[C---:B------:R-:W-:Y:S01]  /*7c00*/  ISETP.GE.AND P6, PT, R2.reuse, R15, PT ;  /* 0x0000000f0200720c */ /* 0x040fe20003fc6270 */
[----:B------:R-:W-:Y:S01]  /*7c10*/  FFMA.FTZ R7, R3, UR5, R209 ;  /* 0x0000000503077c23 */ /* 0x000fe200080100d1 */
[C---:B------:R-:W-:Y:S01]  /*7c20*/  ISETP.GE.AND P2, PT, R2.reuse, R17, PT ;  /* 0x000000110200720c */ /* 0x040fe20003f46270 */
[----:B------:R5:W-:Y:S01]  /*7c30*/  MUFU.TANH R209, R4 ;  /* 0x0000000400d17308 */ /* 0x000be20000002400 */
[----:B------:R-:W-:Y:S01]  /*7c40*/  ISETP.GE.AND P1, PT, R2, R16, PT ;  /* 0x000000100200720c */ /* 0x000fe20003f26270 */
[----:B------:R-:W-:-:S02]  /*7c50*/  VIADD R2, R0, 0x9 ;  /* 0x0000000900027836 */ /* 0x000fc40000000000 */
[----:B------:R-:W-:Y:S01]  /*7c60*/  FFMA.FTZ R5, R3, UR5, R101 ;  /* 0x0000000503057c23 */ /* 0x000fe20008010065 */
[----:B------:R-:W2:Y:S04]  /*7c70*/  LDSM.16.M88.4 R36, [R229+0x8c00] ;  /* 0x008c0000e524783b */ /* 0x000ea80000000200 */
[----:B------:R-:W-:Y:S01]  /*7c80*/  FSEL R108, R5, -INF , !P2 ;  /* 0xff800000056c7808 */ /* 0x000fe20005000000 */
[----:B-1----:R-:W-:Y:S01]  /*7c90*/  FFMA.FTZ R6, R3, UR5, R102 ;  /* 0x0000000503067c23 */ /* 0x002fe20008010066 */
[----:B------:R-:W-:Y:S01]  /*7ca0*/  FSEL R102, R7, -INF , !P0 ;  /* 0xff80000007667808 */ /* 0x000fe20004000000 */
[----:B------:R-:W-:Y:S01]  /*7cb0*/  FMUL.FTZ R7, R60, UR25 ;  /* 0x000000193c077c20 */ /* 0x000fe20008410000 */
[----:B------:R-:W-:Y:S01]  /*7cc0*/  ISETP.GE.AND P0, PT, R2, R14, PT ;  /* 0x0000000e0200720c */ /* 0x000fe20003f06270 */
[----:B------:R-:W1:Y:S01]  /*7cd0*/  MUFU.TANH R193, R12 ;  /* 0x0000000c00c17308 */ /* 0x000e620000002400 */
[----:B------:R-:W-:-:S02]  /*7ce0*/  FSEL R189, R6, -INF , !P6 ;  /* 0xff80000006bd7808 */ /* 0x000fc40007000000 */
[C---:B------:R-:W-:Y:S01]  /*7cf0*/  ISETP.GE.AND P6, PT, R2.reuse, R15, PT ;  /* 0x0000000f0200720c */ /* 0x040fe20003fc6270 */
[----:B-----5:R-:W-:Y:S01]  /*7d00*/  FFMA.FTZ R4, R3, UR5, R19 ;  /* 0x0000000503047c23 */ /* 0x020fe20008010013 */
[----:B------:R-:W-:Y:S02]  /*7d10*/  I2FP.F32.S32 R3, R2 ;  /* 0x0000000200037245 */ /* 0x000fe40000201400 */
[----:B------:R-:W-:Y:S01]  /*7d20*/  ISETP.GE.AND P2, PT, R2, R17, PT ;  /* 0x000000110200720c */ /* 0x000fe20003f46270 */
[----:B------:R5:W1:Y:S01]  /*7d30*/  MUFU.TANH R190, R7 ;  /* 0x0000000700be7308 */ /* 0x000a620000002400 */
[----:B------:R-:W-:Y:S01]  /*7d40*/  FSEL R109, R4, -INF , !P1 ;  /* 0xff800000046d7808 */ /* 0x000fe20004800000 */
[C---:B------:R-:W-:Y:S01]  /*7d50*/  FFMA.FTZ R4, R3.reuse, UR5, R226 ;  /* 0x0000000503047c23 */ /* 0x040fe200080100e2 */
[C---:B------:R-:W-:Y:S01]  /*7d60*/  FFMA.FTZ R5, R3.reuse, UR5, R227 ;  /* 0x0000000503057c23 */ /* 0x040fe200080100e3 */
[C---:B------:R-:W-:Y:S01]  /*7d70*/  FFMA.FTZ R6, R3.reuse, UR5, R224 ;  /* 0x0000000503067c23 */ /* 0x040fe200080100e0 */
[----:B------:R-:W-:Y:S01]  /*7d80*/  ISETP.GE.AND P1, PT, R2, R16, PT ;  /* 0x000000100200720c */ /* 0x000fe20003f26270 */
[----:B------:R-:W-:Y:S01]  /*7d90*/  FFMA.FTZ R3, R3, UR5, R100 ;  /* 0x0000000503037c23 */ /* 0x000fe20008010064 */
[----:B------:R-:W-:Y:S01]  /*7da0*/  FSEL R176, R4, -INF , !P6 ;  /* 0xff80000004b07808 */ /* 0x000fe20007000000 */
[----:B------:R-:W-:-:S02]  /*7db0*/  VIADD R2, R0, 0x10 ;  /* 0x0000001000027836 */ /* 0x000fc40000000000 */
[----:B------:R-:W-:Y:S01]  /*7dc0*/  FMUL.FTZ R4, R61, UR25 ;  /* 0x000000193d047c20 */ /* 0x000fe20008410000 */
[-C--:B------:R-:W-:Y:S01]  /*7dd0*/  HMMA.16816.F32 R56, R20, R42.reuse, R44 ;  /* 0x0000002a1438723c */ /* 0x080fe2000000182c */
[----:B------:R-:W-:Y:S01]  /*7de0*/  FSEL R101, R3, -INF , !P1 ;  /* 0xff80000003657808 */ /* 0x000fe20004800000 */
[----:B------:R4:W-:Y:S01]  /*7df0*/  MUFU.TANH R195, R13 ;  /* 0x0000000d00c37308 */ /* 0x0009e20000002400 */
[----:B------:R-:W-:Y:S02]  /*7e00*/  I2FP.F32.S32 R3, R2 ;  /* 0x0000000200037245 */ /* 0x000fe40000201400 */
[----:B------:R-:W-:Y:S01]  /*7e10*/  FSEL R100, R5, -INF , !P0 ;  /* 0xff80000005647808 */ /* 0x000fe20004000000 */
[----:B------:R-:W-:Y:S01]  /*7e20*/  HMMA.16816.F32 R44, R8, R42, R48 ;  /* 0x0000002a082c723c */ /* 0x000fe20000001830 */
[----:B-----5:R-:W-:Y:S01]  /*7e30*/  FMUL.FTZ R7, R63, UR25 ;  /* 0x000000193f077c20 */ /* 0x020fe20008410000 */
[----:B------:R-:W-:Y:S01]  /*7e40*/  FSEL R61, R6, -INF , !P2 ;  /* 0xff800000063d7808 */ /* 0x000fe20005000000 */
[C---:B------:R-:W-:Y:S01]  /*7e50*/  FFMA.FTZ R6, R3.reuse, UR5, R215 ;  /* 0x0000000503067c23 */ /* 0x040fe200080100d7 */
[----:B------:R5:W-:Y:S01]  /*7e60*/  MUFU.TANH R192, R4 ;  /* 0x0000000400c07308 */ /* 0x000be20000002400 */
[C---:B---3--:R-:W-:Y:S01]  /*7e70*/  FFMA.FTZ R5, R3.reuse, UR5, R210 ;  /* 0x0000000503057c23 */ /* 0x048fe200080100d2 */
[C---:B------:R-:W-:Y:S01]  /*7e80*/  ISETP.GE.AND P0, PT, R2.reuse, R14, PT ;  /* 0x0000000e0200720c */ /* 0x040fe20003f06270 */
[----:B------:R-:W-:Y:S01]  /*7e90*/  FFMA.FTZ R12, R3, UR5, R18 ;  /* 0x00000005030c7c23 */ /* 0x000fe20008010012 */
[C---:B------:R-:W-:Y:S01]  /*7ea0*/  ISETP.GE.AND P6, PT, R2.reuse, R15, PT ;  /* 0x0000000f0200720c */ /* 0x040fe20003fc6270 */
[----:B--2---:R-:W-:Y:S01]  /*7eb0*/  HMMA.16816.F32 R32, R28, R36, R64 ;  /* 0x000000241c20723c */ /* 0x004fe20000001840 */
[----:B------:R-:W-:-:S02]  /*7ec0*/  ISETP.GE.AND P2, PT, R2, R17, PT ;  /* 0x000000110200720c */ /* 0x000fc40003f46270 */
[----:B------:R-:W-:Y:S01]  /*7ed0*/  FSEL R60, R6, -INF , !P0 ;  /* 0xff800000063c7808 */ /* 0x000fe20004000000 */
[----:B------:R-:W-:Y:S01]  /*7ee0*/  MUFU.TANH R178, R7 ;  /* 0x0000000700b27308 */ /* 0x000fe20000002400 */
[----:B------:R-:W-:Y:S01]  /*7ef0*/  FSEL R198, R5, -INF , !P6 ;  /* 0xff80000005c67808 */ /* 0x000fe20007000000 */
[----:B------:R-:W-:Y:S01]  /*7f00*/  HMMA.16816.F32 R40, R24, R36, R184 ;  /* 0x000000241828723c */ /* 0x000fe200000018b8 */
[----:B------:R-:W-:Y:S01]  /*7f10*/  ISETP.GE.AND P1, PT, R2, R16, PT ;  /* 0x000000100200720c */ /* 0x000fe20003f26270 */
[----:B------:R-:W-:Y:S02]  /*7f20*/  VIADD R2, R0, 0x11 ;  /* 0x0000001100027836 */ /* 0x000fe40000000000 */
[----:B----4-:R-:W-:Y:S01]  /*7f30*/  FMUL.FTZ R13, R56, UR25 ;  /* 0x00000019380d7c20 */ /* 0x010fe20008410000 */
[----:B------:R-:W-:Y:S01]  /*7f40*/  FMUL.FTZ R19, R57, UR25 ;  /* 0x0000001939137c20 */ /* 0x000fe20008410000 */
[----:B------:R-:W-:Y:S01]  /*7f50*/  FSEL R181, R12, -INF , !P1 ;  /* 0xff8000000cb57808 */ /* 0x000fe20004800000 */
[----:B-----5:R-:W-:Y:S01]  /*7f60*/  FMUL.FTZ R4, R62, UR25 ;  /* 0x000000193e047c20 */ /* 0x020fe20008410000 */
[----:B------:R-:W-:Y:S01]  /*7f70*/  MUFU.TANH R177, R13 ;  /* 0x0000000d00b17308 */ /* 0x000fe20000002400 */
[C---:B------:R-:W-:Y:S01]  /*7f80*/  ISETP.GE.AND P0, PT, R2.reuse, R14, PT ;  /* 0x0000000e0200720c */ /* 0x040fe20003f06270 */
[----:B------:R-:W-:Y:S01]  /*7f90*/  HMMA.16816.F32 R28, R28, R38, R52 ;  /* 0x000000261c1c723c */ /* 0x000fe20000001834 */
[----:B------:R-:W-:Y:S01]  /*7fa0*/  ISETP.GE.AND P6, PT, R2, R15, PT ;  /* 0x0000000f0200720c */ /* 0x000fe20003fc6270 */
[----:B------:R-:W-:Y:S01]  /*7fb0*/  FMUL.FTZ R46, R46, UR25 ;  /* 0x000000192e2e7c20 */ /* 0x000fe20008410000 */
[----:B------:R-:W-:-:S03]  /*7fc0*/  ISETP.GE.AND P1, PT, R2, R16, PT ;  /* 0x000000100200720c */ /* 0x000fc60003f26270 */
[----:B------:R2:W3:Y:S01]  /*7fd0*/  MUFU.TANH R63, R4 ;  /* 0x00000004003f7308 */ /* 0x0004e20000002400 */
[----:B------:R-:W-:Y:S07]  /*7fe0*/  HMMA.16816.F32 R24, R24, R38, R204 ;  /* 0x000000261818723c */ /* 0x000fee00000018cc */
[----:B------:R4:W-:Y:S01]  /*7ff0*/  MUFU.TANH R57, R19 ;  /* 0x0000001300397308 */ /* 0x0009e20000002400 */
[----:B--2---:R-:W-:Y:S01]  /*8000*/  FFMA.FTZ R4, R3, UR5, R203 ;  /* 0x0000000503047c23 */ /* 0x004fe200080100cb */
[----:B------:R-:W-:-:S04]  /*8010*/  I2FP.F32.S32 R3, R2 ;  /* 0x0000000200037245 */ /* 0x000fc80000201400 */
[----:B------:R-:W-:Y:S01]  /*8020*/  FSEL R62, R4, -INF , !P2 ;  /* 0xff800000043e7808 */ /* 0x000fe20005000000 */
[C---:B------:R-:W-:Y:S01]  /*8030*/  FFMA.FTZ R18, R3.reuse, UR5, R225 ;  /* 0x0000000503127c23 */ /* 0x040fe200080100e1 */
[----:B------:R-:W2:Y:S01]  /*8040*/  LDSM.16.M88.4 R4, [R231+0x8c00] ;  /* 0x008c0000e704783b */ /* 0x000ea20000000200 */
[C---:B------:R-:W-:Y:S01]  /*8050*/  FFMA.FTZ R13, R3.reuse, UR5, R214 ;  /* 0x00000005030d7c23 */ /* 0x040fe200080100d6 */
[C---:B------:R-:W-:Y:S01]  /*8060*/  FFMA.FTZ R12, R3.reuse, UR5, R211 ;  /* 0x00000005030c7c23 */ /* 0x040fe200080100d3 */
[----:B------:R-:W-:Y:S01]  /*8070*/  ISETP.GE.AND P2, PT, R2, R17, PT ;  /* 0x000000110200720c */ /* 0x000fe20003f46270 */
[----:B------:R-:W-:Y:S01]  /*8080*/  FFMA.FTZ R3, R3, UR5, R201 ;  /* 0x0000000503037c23 */ /* 0x000fe200080100c9 */
[----:B------:R-:W-:Y:S01]  /*8090*/  VIADD R2, R0, 0x18 ;  /* 0x0000001800027836 */ /* 0x000fe20000000000 */
[----:B------:R-:W-:Y:S01]  /*80a0*/  FSEL R48, R18, -INF , !P0 ;  /* 0xff80000012307808 */ /* 0x000fe20004000000 */
[----:B----4-:R-:W-:Y:S01]  /*80b0*/  FMUL.FTZ R19, R59, UR25 ;  /* 0x000000193b137c20 */ /* 0x010fe20008410000 */
[----:B------:R-:W-:Y:S01]  /*80c0*/  FSEL R51, R12, -INF , !P2 ;  /* 0xff8000000c337808 */ /* 0x000fe20005000000 */
[----:B------:R-:W-:Y:S01]  /*80d0*/  FMUL.FTZ R12, R58, UR25 ;  /* 0x000000193a0c7c20 */ /* 0x000fe20008410000 */
[----:B------:R-:W-:Y:S01]  /*80e0*/  FSEL R180, R3, -INF , !P1 ;  /* 0xff80000003b47808 */ /* 0x000fe20004800000 */
[----:B------:R4:W-:Y:S01]  /*80f0*/  MUFU.TANH R56, R19 ;  /* 0x0000001300387308 */ /* 0x0009e20000002400 */
[----:B------:R-:W-:Y:S01]  /*8100*/  I2FP.F32.S32 R3, R2 ;  /* 0x0000000200037245 */ /* 0x000fe20000201400 */
[----:B------:R-:W-:-:S04]  /*8110*/  DEPBAR.LE SB0, 0x0 ;  /* 0x000080000000791a */ /* 0x000fc80000000000 */
[----:B------:R-:W-:Y:S01]  /*8120*/  FSEL R197, R13, -INF , !P6 ;  /* 0xff8000000dc57808 */ /* 0x000fe20007000000 */
[C---:B------:R-:W-:Y:S01]  /*8130*/  FFMA.FTZ R18, R3.reuse, UR5, R212 ;  /* 0x0000000503127c23 */ /* 0x040fe200080100d4 */
[----:B------:R5:W3:Y:S01]  /*8140*/  MUFU.TANH R50, R12 ;  /* 0x0000000c00327308 */ /* 0x000ae20000002400 */
[----:B------:R-:W-:Y:S01]  /*8150*/  FFMA.FTZ R13, R3, UR5, R200 ;  /* 0x00000005030d7c23 */ /* 0x000fe200080100c8 */
[C---:B------:R-:W-:Y:S02]  /*8160*/  ISETP.GE.AND P0, PT, R2.reuse, R14, PT ;  /* 0x0000000e0200720c */ /* 0x040fe40003f06270 */
[C---:B------:R-:W-:Y:S01]  /*8170*/  ISETP.GE.AND P6, PT, R2.reuse, R15, PT ;  /* 0x0000000f0200720c */ /* 0x040fe20003fc6270 */
[----:B------:R-:W-:Y:S01]  /*8180*/  BAR.SYNC.DEFER_BLOCKING 0x0 ;  /* 0x0000000000007b1d */ /* 0x000fe20000010000 */
[C---:B------:R-:W-:Y:S02]  /*8190*/  ISETP.GE.AND P2, PT, R2.reuse, R17, PT ;  /* 0x000000110200720c */ /* 0x040fe40003f46270 */
[----:B------:R-:W-:Y:S01]  /*81a0*/  ISETP.GE.AND P1, PT, R2, R16, PT ;  /* 0x000000100200720c */ /* 0x000fe20003f26270 */
[----:B------:R-:W-:Y:S01]  /*81b0*/  VIADD R2, R0, 0x19 ;  /* 0x0000001900027836 */ /* 0x000fe20000000000 */
[----:B------:R-:W-:Y:S01]  /*81c0*/  FSEL R37, R18, -INF , !P0 ;  /* 0xff80000012257808 */ /* 0x000fe20004000000 */
[----:B----4-:R-:W-:-:S03]  /*81d0*/  FMUL.FTZ R19, R47, UR25 ;  /* 0x000000192f137c20 */ /* 0x010fc60008410000 */
[----:B------:R-:W-:Y:S01]  /*81e0*/  ISETP.GE.AND P0, PT, R2, R14, PT ;  /* 0x0000000e0200720c */ /* 0x000fe20003f06270 */
[C---:B-----5:R-:W-:Y:S01]  /*81f0*/  FFMA.FTZ R12, R3.reuse, UR5, R196 ;  /* 0x00000005030c7c23 */ /* 0x060fe200080100c4 */
[----:B------:R-:W-:Y:S01]  /*8200*/  FFMA.FTZ R3, R3, UR5, R191 ;  /* 0x0000000503037c23 */ /* 0x000fe200080100bf */
[----:B------:R-:W-:Y:S01]  /*8210*/  FSEL R191, R13, -INF , !P6 ;  /* 0xff8000000dbf7808 */ /* 0x000fe20007000000 */
[----:B------:R-:W-:Y:S01]  /*8220*/  FMUL.FTZ R13, R44, UR25 ;  /* 0x000000192c0d7c20 */ /* 0x000fe20008410000 */
[-C--:B--2---:R-:W-:Y:S01]  /*8230*/  HMMA.16816.F32 R32, R20, R4.reuse, R32 ;  /* 0x000000041420723c */ /* 0x084fe20000001820 */
[----:B------:R-:W-:Y:S01]  /*8240*/  FSEL R64, R12, -INF , !P2 ;  /* 0xff8000000c407808 */ /* 0x000fe20005000000 */
[----:B------:R-:W-:Y:S01]  /*8250*/  MUFU.TANH R44, R19 ;  /* 0x00000013002c7308 */ /* 0x000fe20000002400 */
[----:B------:R-:W-:Y:S02]  /*8260*/  FSEL R179, R3, -INF , !P1 ;  /* 0xff80000003b37808 */ /* 0x000fe40004800000 */
[----:B------:R-:W-:Y:S01]  /*8270*/  I2FP.F32.S32 R3, R2 ;  /* 0x0000000200037245 */ /* 0x000fe20000201400 */
[----:B------:R-:W-:Y:S01]  /*8280*/  HMMA.16816.F32 R40, R8, R4, R40 ;  /* 0x000000040828723c */ /* 0x000fe20000001828 */
[----:B------:R-:W-:-:S02]  /*8290*/  ISETP.GE.AND P6, PT, R2, R15, PT ;  /* 0x0000000f0200720c */ /* 0x000fc40003fc6270 */
[C---:B------:R-:W-:Y:S01]  /*82a0*/  ISETP.GE.AND P2, PT, R2.reuse, R17, PT ;  /* 0x000000110200720c */ /* 0x040fe20003f46270 */
[----:B------:R2:W4:Y:S01]  /*82b0*/  MUFU.TANH R49, R13 ;  /* 0x0000000d00317308 */ /* 0x0005220000002400 */
[----:B------:R-:W-:Y:S01]  /*82c0*/  ISETP.GE.AND P1, PT, R2, R16, PT ;  /* 0x000000100200720c */ /* 0x000fe20003f26270 */
[----:B------:R-:W-:Y:S01]  /*82d0*/  FMUL.FTZ R2, R45, UR25 ;  /* 0x000000192d027c20 */ /* 0x000fe20008410000 */
[C---:B------:R-:W-:Y:S01]  /*82e0*/  FFMA.FTZ R18, R3.reuse, UR5, R216 ;  /* 0x0000000503127c23 */ /* 0x040fe200080100d8 */
[----:B------:R-:W-:Y:S01]  /*82f0*/  FFMA.FTZ R12, R3, UR5, R208 ;  /* 0x00000005030c7c23 */ /* 0x000fe200080100d0 */
[----:B------:R-:W-:Y:S03]  /*8300*/  HMMA.16816.F32 R20, R20, R6, R28 ;  /* 0x000000061414723c */ /* 0x000fe6000000181c */
[----:B------:R5:W-:Y:S01]  /*8310*/  MUFU.TANH R45, R2 ;  /* 0x00000002002d7308 */ /* 0x000be20000002400 */
[----:B------:R-:W-:-:S02]  /*8320*/  FSEL R36, R18, -INF , !P0 ;  /* 0xff80000012247808 */ /* 0x000fc40004000000 */
[----:B------:R-:W-:Y:S03]  /*8330*/  HMMA.16816.F32 R8, R8, R6, R24 ;  /* 0x000000060808723c */ /* 0x000fe60000001818 */
[----:B------:R-:W-:Y:S01]  /*8340*/  FMUL.FTZ R34, R34, UR25 ;  /* 0x0000001922227c20 */ /* 0x000fe20008410000 */
[----:B------:R-:W-:Y:S01]  /*8350*/  FMUL.FTZ R35, R35, UR25 ;  /* 0x0000001923237c20 */ /* 0x000fe20008410000 */
[----:B------:R1:W4:Y:S01]  /*8360*/  MUFU.TANH R18, R46 ;  /* 0x0000002e00127308 */ /* 0x0003220000002400 */
[C---:B--2---:R-:W-:Y:S01]  /*8370*/  FFMA.FTZ R13, R3.reuse, UR5, R213 ;  /* 0x00000005030d7c23 */ /* 0x044fe200080100d5 */
[----:B------:R-:W-:Y:S02]  /*8380*/  FFMA.FTZ R3, R3, UR5, R194 ;  /* 0x0000000503037c23 */ /* 0x000fe400080100c2 */
[----:B------:R-:W-:Y:S01]  /*8390*/  FMUL.FTZ R40, R40, UR25 ;  /* 0x0000001928287c20 */ /* 0x000fe20008410000 */
[----:B------:R-:W-:Y:S01]  /*83a0*/  FMUL.FTZ R42, R42, UR25 ;  /* 0x000000192a2a7c20 */ /* 0x000fe20008410000 */
[----:B------:R-:W-:Y:S01]  /*83b0*/  FSEL R182, R13, -INF , !P6 ;  /* 0xff8000000db67808 */ /* 0x000fe20007000000 */
[----:B------:R-:W-:Y:S01]  /*83c0*/  FMUL.FTZ R13, R32, UR25 ;  /* 0x00000019200d7c20 */ /* 0x000fe20008410000 */
[----:B------:R-:W-:Y:S01]  /*83d0*/  FSEL R47, R3, -INF , !P1 ;  /* 0xff800000032f7808 */ /* 0x000fe20004800000 */
[----:B-----5:R-:W-:Y:S01]  /*83e0*/  VIADD R2, R0, 0x20 ;  /* 0x0000002000027836 */ /* 0x020fe20000000000 */
[----:B------:R-:W-:Y:S01]  /*83f0*/  MUFU.TANH R34, R34 ;  /* 0x0000002200227308 */ /* 0x000fe20000002400 */
[----:B------:R-:W-:Y:S01]  /*8400*/  FMUL.FTZ R41, R41, UR25 ;  /* 0x0000001929297c20 */ /* 0x000fe20008410000 */
[----:B------:R-:W-:Y:S01]  /*8410*/  FMUL.FTZ R43, R43, UR25 ;  /* 0x000000192b2b7c20 */ /* 0x000fe20008410000 */
[----:B------:R-:W-:Y:S01]  /*8420*/  FMUL.FTZ R20, R20, UR25 ;  /* 0x0000001914147c20 */ /* 0x000fe20008410000 */
[----:B------:R-:W-:Y:S01]  /*8430*/  I2FP.F32.S32 R3, R2 ;  /* 0x0000000200037245 */ /* 0x000fe20000201400 */
[----:B------:R-:W-:Y:S01]  /*8440*/  FMUL.FTZ R22, R22, UR25 ;  /* 0x0000001916167c20 */ /* 0x000fe20008410000 */
[----:B------:R-:W-:Y:S01]  /*8450*/  ISETP.GE.AND P0, PT, R2, R14, PT ;  /* 0x0000000e0200720c */ /* 0x000fe20003f06270 */
[----:B------:R-:W-:Y:S01]  /*8460*/  FMUL.FTZ R21, R21, UR25 ;  /* 0x0000001915157c20 */ /* 0x000fe20008410000 */
[----:B-1----:R-:W-:Y:S01]  /*8470*/  FSEL R46, R12, -INF , !P2 ;  /* 0xff8000000c2e7808 */ /* 0x002fe20005000000 */
[C---:B------:R-:W-:Y:S01]  /*8480*/  FFMA.FTZ R12, R3.reuse, UR5, R199 ;  /* 0x00000005030c7c23 */ /* 0x040fe200080100c7 */
[C---:B------:R-:W-:Y:S01]  /*8490*/  FFMA.FTZ R5, R3.reuse, UR5, R193 ;  /* 0x0000000503057c23 */ /* 0x040fe200080100c1 */
[C---:B------:R-:W-:Y:S01]  /*84a0*/  FFMA.FTZ R4, R3.reuse, UR5, R190 ;  /* 0x0000000503047c23 */ /* 0x040fe200080100be */
[C---:B------:R-:W-:Y:S01]  /*84b0*/  ISETP.GE.AND P6, PT, R2.reuse, R15, PT ;  /* 0x0000000f0200720c */ /* 0x040fe20003fc6270 */
[----:B---3--:R-:W-:Y:S01]  /*84c0*/  FFMA.FTZ R3, R3, UR5, R63 ;  /* 0x0000000503037c23 */ /* 0x008fe2000801003f */
[C---:B------:R-:W-:Y:S01]  /*84d0*/  ISETP.GE.AND P2, PT, R2.reuse, R17, PT ;  /* 0x000000110200720c */ /* 0x040fe20003f46270 */
[----:B------:R1:W2:Y:S01]  /*84e0*/  MUFU.TANH R19, R13 ;  /* 0x0000000d00137308 */ /* 0x0002a20000002400 */
[----:B------:R-:W-:Y:S01]  /*84f0*/  ISETP.GE.AND P1, PT, R2, R16, PT ;  /* 0x000000100200720c */ /* 0x000fe20003f26270 */
[----:B------:R-:W-:Y:S01]  /*8500*/  VIADD R2, R0, 0x21 ;  /* 0x0000002100027836 */ /* 0x000fe20000000000 */
[----:B------:R-:W-:Y:S01]  /*8510*/  FSEL R196, R12, -INF , !P0 ;  /* 0xff8000000cc47808 */ /* 0x000fe20004000000 */
[----:B------:R-:W-:Y:S01]  /*8520*/  FMUL.FTZ R12, R33, UR25 ;  /* 0x00000019210c7c20 */ /* 0x000fe20008410000 */
[----:B------:R-:W-:Y:S01]  /*8530*/  FSEL R215, R5, -INF , !P6 ;  /* 0xff80000005d77808 */ /* 0x000fe20007000000 */
[----:B------:R-:W-:Y:S01]  /*8540*/  FMUL.FTZ R10, R10, UR25 ;  /* 0x000000190a0a7c20 */ /* 0x000fe20008410000 */
[----:B------:R-:W-:Y:S01]  /*8550*/  FSEL R199, R4, -INF , !P2 ;  /* 0xff80000004c77808 */ /* 0x000fe20005000000 */
[----:B------:R3:W-:Y:S01]  /*8560*/  MUFU.TANH R32, R12 ;  /* 0x0000000c00207308 */ /* 0x0007e20000002400 */
[----:B------:R-:W-:Y:S01]  /*8570*/  FSEL R201, R3, -INF , !P1 ;  /* 0xff80000003c97808 */ /* 0x000fe20004800000 */
[----:B------:R-:W-:Y:S01]  /*8580*/  FMUL.FTZ R8, R8, UR25 ;  /* 0x0000001908087c20 */ /* 0x000fe20008410000 */
[C---:B------:R-:W-:Y:S01]  /*8590*/  ISETP.GE.AND P0, PT, R2.reuse, R14, PT ;  /* 0x0000000e0200720c */ /* 0x040fe20003f06270 */
[----:B------:R-:W-:Y:S01]  /*85a0*/  FMUL.FTZ R23, R23, UR25 ;  /* 0x0000001917177c20 */ /* 0x000fe20008410000 */
[----:B------:R-:W-:-:S02]  /*85b0*/  ISETP.GE.AND P6, PT, R2, R15, PT ;  /* 0x0000000f0200720c */ /* 0x000fc40003fc6270 */
[C---:B------:R-:W-:Y:S01]  /*85c0*/  ISETP.GE.AND P2, PT, R2.reuse, R17, PT ;  /* 0x000000110200720c */ /* 0x040fe20003f46270 */
[----:B------:R-:W5:Y:S01]  /*85d0*/  MUFU.TANH R40, R40 ;  /* 0x0000002800287308 */ /* 0x000f620000002400 */
[----:B------:R-:W-:Y:S02]  /*85e0*/  ISETP.GE.AND P1, PT, R2, R16, PT ;  /* 0x000000100200720c */ /* 0x000fe40003f26270 */
[----:B------:R-:W-:Y:S01]  /*85f0*/  I2FP.F32.S32 R3, R2 ;  /* 0x0000000200037245 */ /* 0x000fe20000201400 */
[----:B------:R-:W-:-:S04]  /*8600*/  VIADD R2, R0, 0x28 ;  /* 0x0000002800027836 */ /* 0x000fc80000000000 */
[C---:B-1----:R-:W-:Y:S01]  /*8610*/  FFMA.FTZ R13, R3.reuse, UR5, R209 ;  /* 0x00000005030d7c23 */ /* 0x042fe200080100d1 */
[C---:B---3--:R-:W-:Y:S01]  /*8620*/  FFMA.FTZ R12, R3.reuse, UR5, R195 ;  /* 0x00000005030c7c23 */ /* 0x048fe200080100c3 */
[C---:B------:R-:W-:Y:S01]  /*8630*/  FFMA.FTZ R5, R3.reuse, UR5, R192 ;  /* 0x0000000503057c23 */ /* 0x040fe200080100c0 */
[----:B------:R-:W-:Y:S01]  /*8640*/  FFMA.FTZ R4, R3, UR5, R178 ;  /* 0x0000000503047c23 */ /* 0x000fe200080100b2 */
[----:B------:R-:W-:Y:S01]  /*8650*/  I2FP.F32.S32 R3, R2 ;  /* 0x0000000200037245 */ /* 0x000fe20000201400 */
[----:B------:R-:W1:Y:S01]  /*8660*/  MUFU.TANH R42, R42 ;  /* 0x0000002a002a7308 */ /* 0x000e620000002400 */
[----:B------:R-:W-:Y:S02]  /*8670*/  FSEL R213, R12, -INF , !P6 ;  /* 0xff8000000cd57808 */ /* 0x000fe40007000000 */
[----:B------:R-:W-:Y:S01]  /*8680*/  FSEL R187, R5, -INF , !P2 ;  /* 0xff80000005bb7808 */ /* 0x000fe20005000000 */
[C---:B------:R-:W-:Y:S01]  /*8690*/  FFMA.FTZ R12, R3.reuse, UR5, R177 ;  /* 0x00000005030c7c23 */ /* 0x040fe200080100b1 */
[----:B------:R-:W-:Y:S01]  /*86a0*/  FSEL R195, R4, -INF , !P1 ;  /* 0xff80000004c37808 */ /* 0x000fe20004800000 */
[----:B------:R-:W-:Y:S01]  /*86b0*/  FFMA.FTZ R5, R3, UR5, R50 ;  /* 0x0000000503057c23 */ /* 0x000fe20008010032 */
[----:B------:R-:W-:Y:S01]  /*86c0*/  FSEL R184, R13, -INF , !P0 ;  /* 0xff8000000db87808 */ /* 0x000fe20004000000 */
[C---:B----4-:R-:W-:Y:S01]  /*86d0*/  FFMA.FTZ R4, R3.reuse, UR5, R49 ;  /* 0x0000000503047c23 */ /* 0x050fe20008010031 */
[C---:B------:R-:W-:Y:S01]  /*86e0*/  ISETP.GE.AND P0, PT, R2.reuse, R14, PT ;  /* 0x0000000e0200720c */ /* 0x040fe20003f06270 */
[----:B------:R-:W-:Y:S01]  /*86f0*/  FFMA.FTZ R3, R3, UR5, R18 ;  /* 0x0000000503037c23 */ /* 0x000fe20008010012 */
[C---:B------:R-:W-:Y:S01]  /*8700*/  ISETP.GE.AND P6, PT, R2.reuse, R15, PT ;  /* 0x0000000f0200720c */ /* 0x040fe20003fc6270 */
[----:B------:R-:W3:Y:S01]  /*8710*/  MUFU.TANH R35, R35 ;  /* 0x0000002300237308 */ /* 0x000ee20000002400 */
[C---:B------:R-:W-:Y:S01]  /*8720*/  ISETP.GE.AND P2, PT, R2.reuse, R17, PT ;  /* 0x000000110200720c */ /* 0x040fe20003f46270 */
[----:B------:R-:W-:Y:S01]  /*8730*/  FMUL.FTZ R13, R11, UR25 ;  /* 0x000000190b0d7c20 */ /* 0x000fe20008410000 */
[----:B------:R-:W-:Y:S01]  /*8740*/  ISETP.GE.AND P1, PT, R2, R16, PT ;  /* 0x000000100200720c */ /* 0x000fe20003f26270 */
[----:B------:R-:W-:Y:S01]  /*8750*/  VIADD R2, R0, 0x29 ;  /* 0x0000002900027836 */ /* 0x000fe20000000000 */
[----:B------:R-:W-:-:S02]  /*8760*/  FSEL R200, R12, -INF , !P0 ;  /* 0xff8000000cc87808 */ /* 0x000fc40004000000 */
[----:B------:R-:W-:Y:S01]  /*8770*/  FSEL R193, R3, -INF , !P1 ;  /* 0xff80000003c17808 */ /* 0x000fe20004800000 */
[----:B------:R-:W4:Y:S01]  /*8780*/  MUFU.TANH R41, R41 ;  /* 0x0000002900297308 */ /* 0x000f220000002400 */
[----:B------:R-:W-:Y:S02]  /*8790*/  I2FP.F32.S32 R3, R2 ;  /* 0x0000000200037245 */ /* 0x000fe40000201400 */
[----:B------:R-:W-:Y:S02]  /*87a0*/  FSEL R210, R5, -INF , !P6 ;  /* 0xff80000005d27808 */ /* 0x000fe40007000000 */
        /* <DEDUP_REMOVED lines=10> */
[----:B------:R-:W4:Y:S01]  /*8850*/  MUFU.TANH R43, R43 ;  /* 0x0000002b002b7308 */ /* 0x000f220000002400 */
[----:B------:R-:W-:-:S02]  /*8860*/  FSEL R192, R7, -INF , !P0 ;  /* 0xff80000007c07808 */ /* 0x000fc40004000000 */
[----:B------:R-:W-:Y:S02]  /*8870*/  FSEL R205, R6, -INF , !P6 ;  /* 0xff80000006cd7808 */ /* 0x000fe40007000000 */
[----:B------:R-:W-:Y:S02]  /*8880*/  FSEL R177, R5, -INF , !P2 ;  /* 0xff80000005b17808 */ /* 0x000fe40005000000 */
[----:B------:R-:W-:Y:S01]  /*8890*/  FSEL R183, R4, -INF , !P1 ;  /* 0xff80000004b77808 */ /* 0x000fe20004800000 */
[----:B------:R-:W4:Y:S01]  /*88a0*/  MUFU.TANH R20, R20 ;  /* 0x0000001400147308 */ /* 0x000f220000002400 */
[C---:B------:R-:W-:Y:S02]  /*88b0*/  ISETP.GE.AND P0, PT, R2.reuse, R14, PT ;  /* 0x0000000e0200720c */ /* 0x040fe40003f06270 */
[C---:B------:R-:W-:Y:S02]  /*88c0*/  ISETP.GE.AND P6, PT, R2.reuse, R15, PT ;  /* 0x0000000f0200720c */ /* 0x040fe40003fc6270 */
[----:B------:R-:W-:-:S02]  /*88d0*/  ISETP.GE.AND P2, PT, R2, R17, PT ;  /* 0x000000110200720c */ /* 0x000fc40003f46270 */
[----:B------:R-:W-:Y:S01]  /*88e0*/  I2FP.F32.S32 R3, R2 ;  /* 0x0000000200037245 */ /* 0x000fe20000201400 */
[----:B------:R-:W4:Y:S01]  /*88f0*/  MUFU.TANH R22, R22 ;  /* 0x0000001600167308 */ /* 0x000f220000002400 */
[----:B------:R-:W-:Y:S01]  /*8900*/  ISETP.GE.AND P1, PT, R2, R16, PT ;  /* 0x000000100200720c */ /* 0x000fe20003f26270 */
[----:B------:R-:W-:Y:S02]  /*8910*/  VIADD R2, R0, 0x31 ;  /* 0x0000003100027836 */ /* 0x000fe40000000000 */
[C---:B--2---:R-:W-:Y:S01]  /*8920*/  FFMA.FTZ R7, R3.reuse, UR5, R19 ;  /* 0x0000000503077c23 */ /* 0x044fe20008010013 */
[C---:B------:R-:W-:Y:S01]  /*8930*/  FFMA.FTZ R6, R3.reuse, UR5, R34 ;  /* 0x0000000503067c23 */ /* 0x040fe20008010022 */
[C---:B-----5:R-:W-:Y:S01]  /*8940*/  FFMA.FTZ R5, R3.reuse, UR5, R40 ;  /* 0x0000000503057c23 */ /* 0x060fe20008010028 */
[----:B-1----:R-:W-:Y:S01]  /*8950*/  FFMA.FTZ R4, R3, UR5, R42 ;  /* 0x0000000503047c23 */ /* 0x002fe2000801002a */
[----:B------:R-:W-:Y:S01]  /*8960*/  I2FP.F32.S32 R3, R2 ;  /* 0x0000000200037245 */ /* 0x000fe20000201400 */
[----:B------:R1:W2:Y:S01]  /*8970*/  MUFU.TANH R12, R8 ;  /* 0x00000008000c7308 */ /* 0x0002a20000002400 */
[----:B------:R-:W-:-:S02]  /*8980*/  FSEL R204, R6, -INF , !P6 ;  /* 0xff80000006cc7808 */ /* 0x000fc40007000000 */
[----:B------:R-:W-:Y:S01]  /*8990*/  FSEL R208, R5, -INF , !P2 ;  /* 0xff80000005d07808 */ /* 0x000fe20005000000 */
[C---:B------:R-:W-:Y:S01]  /*89a0*/  FFMA.FTZ R6, R3.reuse, UR5, R32 ;  /* 0x0000000503067c23 */ /* 0x040fe20008010020 */
[----:B------:R-:W-:Y:S01]  /*89b0*/  FSEL R212, R4, -INF , !P1 ;  /* 0xff80000004d47808 */ /* 0x000fe20004800000 */
[----:B---3--:R-:W-:Y:S01]  /*89c0*/  FFMA.FTZ R5, R3, UR5, R35 ;  /* 0x0000000503057c23 */ /* 0x008fe20008010023 */
[----:B------:R-:W-:Y:S01]  /*89d0*/  FSEL R186, R7, -INF , !P0 ;  /* 0xff80000007ba7808 */ /* 0x000fe20004000000 */
[----:B------:R-:W3:Y:S01]  /*89e0*/  MUFU.TANH R10, R10 ;  /* 0x0000000a000a7308 */ /* 0x000ee20000002400 */
[C---:B----4-:R-:W-:Y:S01]  /*89f0*/  FFMA.FTZ R4, R3.reuse, UR5, R41 ;  /* 0x0000000503047c23 */ /* 0x050fe20008010029 */
[----:B------:R-:W-:Y:S01]  /*8a00*/  ISETP.GE.AND P0, PT, R2, R14, PT ;  /* 0x0000000e0200720c */ /* 0x000fe20003f06270 */
[----:B------:R-:W-:Y:S01]  /*8a10*/  FMUL.FTZ R7, R202, UR25 ;  /* 0x00000019ca077c20 */ /* 0x000fe20008410000 */
[C---:B------:R-:W-:Y:S01]  /*8a20*/  ISETP.GE.AND P6, PT, R2.reuse, R15, PT ;  /* 0x0000000f0200720c */ /* 0x040fe20003fc6270 */
[----:B------:R-:W-:Y:S01]  /*8a30*/  FFMA.FTZ R3, R3, UR5, R43 ;  /* 0x0000000503037c23 */ /* 0x000fe2000801002b */
[----:B------:R-:W-:-:S02]  /*8a40*/  ISETP.GE.AND P2, PT, R2, R17, PT ;  /* 0x000000110200720c */ /* 0x000fc40003f46270 */
[----:B------:R-:W-:Y:S01]  /*8a50*/  ISETP.GE.AND P1, PT, R2, R16, PT ;  /* 0x000000100200720c */ /* 0x000fe20003f26270 */
[----:B------:R-:W-:Y:S01]  /*8a60*/  VIADD R2, R0, 0x38 ;  /* 0x0000003800027836 */ /* 0x000fe20000000000 */
[----:B------:R-:W-:Y:S01]  /*8a70*/  FSEL R190, R6, -INF , !P0 ;  /* 0xff80000006be7808 */ /* 0x000fe20004000000 */
[----:B------:R-:W4:Y:S01]  /*8a80*/  MUFU.TANH R7, R7 ;  /* 0x0000000700077308 */ /* 0x000f220000002400 */
[----:B------:R-:W-:Y:S01]  /*8a90*/  FSEL R217, R5, -INF , !P6 ;  /* 0xff80000005d97808 */ /* 0x000fe20007000000 */
[----:B-1----:R-:W-:Y:S01]  /*8aa0*/  FMUL.FTZ R8, R9, UR25 ;  /* 0x0000001909087c20 */ /* 0x002fe20008410000 */
[----:B------:R-:W-:Y:S02]  /*8ab0*/  FSEL R206, R4, -INF , !P2 ;  /* 0xff80000004ce7808 */ /* 0x000fe40005000000 */
[----:B------:R-:W-:Y:S02]  /*8ac0*/  FSEL R211, R3, -INF , !P1 ;  /* 0xff80000003d37808 */ /* 0x000fe40004800000 */
[C---:B------:R-:W-:Y:S01]  /*8ad0*/  ISETP.GE.AND P0, PT, R2.reuse, R14, PT ;  /* 0x0000000e0200720c */ /* 0x040fe20003f06270 */
[----:B------:R1:W5:Y:S01]  /*8ae0*/  MUFU.TANH R11, R21 ;  /* 0x00000015000b7308 */ /* 0x0003620000002400 */
[----:B------:R-:W-:-:S02]  /*8af0*/  ISETP.GE.AND P6, PT, R2, R15, PT ;  /* 0x0000000f0200720c */ /* 0x000fc40003fc6270 */
[C---:B------:R-:W-:Y:S02]  /*8b00*/  ISETP.GE.AND P2, PT, R2.reuse, R17, PT ;  /* 0x000000110200720c */ /* 0x040fe40003f46270 */
[----:B------:R-:W-:Y:S02]  /*8b10*/  ISETP.GE.AND P1, PT, R2, R16, PT ;  /* 0x000000100200720c */ /* 0x000fe40003f26270 */
[----:B------:R-:W-:Y:S01]  /*8b20*/  I2FP.F32.S32 R2, R2 ;  /* 0x0000000200027245 */ /* 0x000fe20000201400 */
[----:B------:R5:W5:Y:S04]  /*8b30*/  MUFU.TANH R9, R23 ;  /* 0x0000001700097308 */ /* 0x000b680000002400 */
[C---:B------:R-:W-:Y:S01]  /*8b40*/  FFMA.FTZ R6, R2.reuse, UR5, R20 ;  /* 0x0000000502067c23 */ /* 0x040fe20008010014 */
[C---:B------:R-:W-:Y:S01]  /*8b50*/  FFMA.FTZ R5, R2.reuse, UR5, R22 ;  /* 0x0000000502057c23 */ /* 0x040fe20008010016 */
[C---:B--2---:R-:W-:Y:S01]  /*8b60*/  FFMA.FTZ R4, R2.reuse, UR5, R12 ;  /* 0x0000000502047c23 */ /* 0x044fe2000801000c */
[----:B---3--:R-:W-:Y:S01]  /*8b70*/  FFMA.FTZ R3, R2, UR5, R10 ;  /* 0x0000000502037c23 */ /* 0x008fe2000801000a */
[----:B------:R-:W-:Y:S01]  /*8b80*/  I2FP.F32.S32 R2, R0 ;  /* 0x0000000000027245 */ /* 0x000fe20000201400 */
[----:B------:R-:W2:Y:S01]  /*8b90*/  MUFU.TANH R8, R8 ;  /* 0x0000000800087308 */ /* 0x000ea20000002400 */
[----:B------:R-:W-:-:S02]  /*8ba0*/  FSEL R185, R6, -INF , !P0 ;  /* 0xff80000006b97808 */ /* 0x000fc40004000000 */
[----:B------:R-:W-:Y:S01]  /*8bb0*/  FSEL R216, R5, -INF , !P6 ;  /* 0xff80000005d87808 */ /* 0x000fe20007000000 */
[----:B------:R-:W-:Y:S01]  /*8bc0*/  FFMA.FTZ R5, R2, UR5, R250 ;  /* 0x0000000502057c23 */ /* 0x000fe200080100fa */
[----:B------:R-:W-:Y:S01]  /*8bd0*/  FSEL R203, R4, -INF , !P2 ;  /* 0xff80000004cb7808 */ /* 0x000fe20005000000 */
[C---:B------:R-:W-:Y:S01]  /*8be0*/  FFMA.FTZ R6, R2.reuse, UR5, R249 ;  /* 0x0000000502067c23 */ /* 0x040fe200080100f9 */
[----:B------:R-:W-:Y:S01]  /*8bf0*/  FSEL R209, R3, -INF , !P1 ;  /* 0xff80000003d17808 */ /* 0x000fe20004800000 */
[----:B------:R-:W-:Y:S01]  /*8c00*/  FFMA.FTZ R3, R2, UR5, R251 ;  /* 0x0000000502037c23 */ /* 0x000fe200080100fb */
[----:B------:R-:W-:Y:S01]  /*8c10*/  ISETP.GE.AND P0, PT, R0, R14, PT ;  /* 0x0000000e0000720c */ /* 0x000fe20003f06270 */
[----:B----4-:R-:W-:Y:S01]  /*8c20*/  FFMA.FTZ R4, R2, UR5, R7 ;  /* 0x0000000502047c23 */ /* 0x010fe20008010007 */
[C---:B------:R-:W-:Y:S01]  /*8c30*/  ISETP.GE.AND P6, PT, R0.reuse, R15, PT ;  /* 0x0000000f0000720c */ /* 0x040fe20003fc6270 */
[----:B------:R-:W3:Y:S01]  /*8c40*/  MUFU.TANH R7, R13 ;  /* 0x0000000d00077308 */ /* 0x000ee20000002400 */
[----:B------:R-:W-:-:S02]  /*8c50*/  ISETP.GE.AND P2, PT, R0, R17, PT ;  /* 0x000000110000720c */ /* 0x000fc40003f46270 */
[C---:B------:R-:W-:Y:S01]  /*8c60*/  ISETP.GE.AND P1, PT, R0.reuse, R16, PT ;  /* 0x000000100000720c */ /* 0x040fe20003f26270 */
[----:B------:R-:W-:Y:S01]  /*8c70*/  VIADD R0, R0, 0x39 ;  /* 0x0000003900007836 */ /* 0x000fe20000000000 */
[----:B------:R-:W-:Y:S02]  /*8c80*/  FSEL R20, R3, -INF , !P0 ;  /* 0xff80000003147808 */ /* 0x000fe40004000000 */
[----:B-1----:R-:W-:Y:S02]  /*8c90*/  FSEL R21, R5, -INF , !P6 ;  /* 0xff80000005157808 */ /* 0x002fe40007000000 */
[----:B------:R-:W-:Y:S02]  /*8ca0*/  I2FP.F32.S32 R2, R0 ;  /* 0x0000000000027245 */ /* 0x000fe40000201400 */
[----:B------:R-:W-:Y:S02]  /*8cb0*/  ISETP.GE.AND P0, PT, R0, R14, PT ;  /* 0x0000000e0000720c */ /* 0x000fe40003f06270 */
[----:B------:R-:W-:Y:S01]  /*8cc0*/  FSEL R22, R6, -INF , !P2 ;  /* 0xff80000006167808 */ /* 0x000fe20005000000 */
[----:B-----5:R-:W-:Y:S01]  /*8cd0*/  FFMA.FTZ R3, R2, UR5, R11 ;  /* 0x0000000502037c23 */ /* 0x020fe2000801000b */
[----:B------:R-:W-:-:S02]  /*8ce0*/  FSEL R23, R4, -INF , !P1 ;  /* 0xff80000004177808 */ /* 0x000fc40004800000 */
[----:B------:R-:W-:Y:S02]  /*8cf0*/  ISETP.GE.AND P6, PT, R0, R15, PT ;  /* 0x0000000f0000720c */ /* 0x000fe40003fc6270 */
[----:B------:R-:W-:Y:S01]  /*8d00*/  FSEL R194, R3, -INF , !P0 ;  /* 0xff80000003c27808 */ /* 0x000fe20004000000 */
[----:B------:R-:W-:Y:S01]  /*8d10*/  FFMA.FTZ R3, R2, UR5, R9 ;  /* 0x0000000502037c23 */ /* 0x000fe20008010009 */
[----:B------:R-:W-:Y:S02]  /*8d20*/  PLOP3.LUT P0, PT, PT, PT, UP0, 0x40, 0x0 ;  /* 0x000000000000781c */ /* 0x000fe40003f0e808 */
[C---:B------:R-:W-:Y:S02]  /*8d30*/  ISETP.GE.AND P2, PT, R0.reuse, R17, PT ;  /* 0x000000110000720c */ /* 0x040fe40003f46270 */
[----:B------:R-:W-:Y:S01]  /*8d40*/  ISETP.GE.AND P1, PT, R0, R16, PT ;  /* 0x000000100000720c */ /* 0x000fe20003f26270 */
[C---:B--2---:R-:W-:Y:S01]  /*8d50*/  FFMA.FTZ R0, R2.reuse, UR5, R8 ;  /* 0x0000000502007c23 */ /* 0x044fe20008010008 */
[----:B---3--:R-:W-:Y:S01]  /*8d60*/  FFMA.FTZ R2, R2, UR5, R7 ;  /* 0x0000000502027c23 */ /* 0x008fe20008010007 */
[----:B------:R-:W-:-:S03]  /*8d70*/  FSEL R214, R3, -INF , !P6 ;  /* 0xff80000003d67808 */ /* 0x000fc60007000000 */
[----:B------:R-:W-:Y:S02]  /*8d80*/  FSEL R202, R0, -INF , !P2 ;  /* 0xff80000000ca7808 */ /* 0x000fe40005000000 */
        /* <DEDUP_REMOVED lines=69> */
.L_x_775:
[----:B------:R-:W-:Y:S05]  /*91e0*/  BSYNC B0 ;  /* 0x0000000000007941 */ /* 0x000fea0003800000 */
.L_x_774:
[----:B------:R-:W0:Y:S02]  /*91f0*/  LDGDEPBAR ;  /* 0x00000000000079af */ /* 0x000e240000000000 */
.L_x_773:
        /* <DEDUP_REMOVED lines=74> */
[----:B------:R-:W-:-:S02]  /*96a0*/  FMNMX.FTZ R0, R183, R0, !PT ;  /* 0x00000000b7007209 */ /* 0x000fc40007810000 */
[----:B------:R-:W-:Y:S02]  /*96b0*/  MOV R40, R26 ;  /* 0x0000001a00287202 */ /* 0x000fe40000000f00 */
        /* <DEDUP_REMOVED lines=22> */
[----:B------:R-:W-:-:S02]  /*9820*/  FSEL R13, R13, RZ, P2 ;  /* 0x000000ff0d0d7208 */ /* 0x000fc40001000000 */
        /* <DEDUP_REMOVED lines=14> */
[----:B-1----:R-:W-:-:S07]  /*9910*/  FFMA.FTZ R5, R48, UR19, -R2 ;  /* 0x0000001330057c23 */ /* 0x002fce0008010802 */
        /* <DEDUP_REMOVED lines=12> */
[----:B---3--:R-:W-:Y:S01]  /*99e0*/  MOV R45, R9 ;  /* 0x00000009002d7202 */ /* 0x008fe20000000f00 */
[----:B------:R-:W-:Y:S01]  /*99f0*/  FADD.FTZ R9, R105, -R4 ;  /* 0x8000000469097221 */ /* 0x000fe20000010000 */
[-C--:B------:R-:W-:Y:S01]  /*9a00*/  FMUL.FTZ R129, R129, R50.reuse ;  /* 0x0000003281817220 */ /* 0x080fe20000410000 */
[----:B------:R-:W-:Y:S01]  /*9a10*/  FMUL.FTZ R144, R144, R50 ;  /* 0x0000003290907220 */ /* 0x000fe20000410000 */
[----:B----4-:R-:W1:Y:S01]  /*9a20*/  SHFL.BFLY PT, R5, R0, 0x1, 0x1f ;  /* 0x0c201f0000057f89 */ /* 0x010e6200000e0000 */
[----:B------:R-:W-:Y:S01]  /*9a30*/  MOV R43, R24 ;  /* 0x00000018002b7202 */ /* 0x000fe20000000f00 */
[-C--:B------:R-:W-:Y:S01]  /*9a40*/  FMUL.FTZ R145, R145, R50.reuse ;  /* 0x0000003291917220 */ /* 0x080fe20000410000 */
[-C--:B------:R-:W-:Y:S01]  /*9a50*/  FMUL.FTZ R152, R152, R50.reuse ;  /* 0x0000003298987220 */ /* 0x080fe20000410000 */
[----:B-----5:R-:W-:Y:S01]  /*9a60*/  MOV R42, R25 ;  /* 0x00000019002a7202 */ /* 0x020fe20000000f00 */
[-C--:B------:R-:W-:Y:S01]  /*9a70*/  FMUL.FTZ R153, R153, R50.reuse ;  /* 0x0000003299997220 */ /* 0x080fe20000410000 */
[-C--:B------:R-:W-:Y:S01]  /*9a80*/  FMUL.FTZ R88, R88, R50.reuse ;  /* 0x0000003258587220 */ /* 0x080fe20000410000 */
[-C--:B------:R-:W-:Y:S01]  /*9a90*/  FMUL.FTZ R89, R89, R50.reuse ;  /* 0x0000003259597220 */ /* 0x080fe20000410000 */
[-C--:B------:R-:W-:Y:S01]  /*9aa0*/  FMUL.FTZ R136, R136, R50.reuse ;  /* 0x0000003288887220 */ /* 0x080fe20000410000 */
[-C--:B------:R-:W-:Y:S01]  /*9ab0*/  FMUL.FTZ R137, R137, R50.reuse ;  /* 0x0000003289897220 */ /* 0x080fe20000410000 */
[-C--:B------:R-:W-:Y:S01]  /*9ac0*/  FMUL.FTZ R112, R112, R50.reuse ;  /* 0x0000003270707220 */ /* 0x080fe20000410000 */
[-C--:B------:R-:W-:Y:S01]  /*9ad0*/  FMUL.FTZ R113, R113, R50.reuse ;  /* 0x0000003271717220 */ /* 0x080fe20000410000 */
[----:B------:R-:W-:Y:S01]  /*9ae0*/  MOV R110, R45 ;  /* 0x0000002d006e7202 */ /* 0x000fe20000000f00 */
        /* <DEDUP_REMOVED lines=11> */
[----:B------:R-:W-:Y:S01]  /*9ba0*/  FFMA.FTZ R0, R111, UR19, -R3 ;  /* 0x000000136f007c23 */ /* 0x000fe20008010803 */
[----:B------:R-:W-:-:S02]  /*9bb0*/  MOV R111, R12 ;  /* 0x0000000c006f7202 */ /* 0x000fc40000000f00 */
[C---:B------:R-:W-:Y:S01]  /*9bc0*/  FSETP.NEU.FTZ.AND P0, PT, R235.reuse, -INF , PT ;  /* 0xff800000eb00780b */ /* 0x040fe20003f1d000 */
[----:B------:R1:W2:Y:S01]  /*9bd0*/  MUFU.EX2 R245, R0 ;  /* 0x0000000000f57308 */ /* 0x0002a20000000800 */
[----:B------:R-:W-:-:S05]  /*9be0*/  FMUL.FTZ R12, R235, UR19 ;  /* 0x00000013eb0c7c20 */ /* 0x000fca0008410000 */
[----:B------:R-:W-:-:S05]  /*9bf0*/  FSEL R12, R12, RZ, P0 ;  /* 0x000000ff0c0c7208 */ /* 0x000fca0000000000 */
[----:B------:R-:W-:-:S04]  /*9c00*/  FFMA.FTZ R5, R101, UR19, -R12 ;  /* 0x0000001365057c23 */ /* 0x000fc8000801080c */
[----:B------:R3:W-:Y:S01]  /*9c10*/  MUFU.EX2 R243, R5 ;  /* 0x0000000500f37308 */ /* 0x0007e20000000800 */
[----:B-1----:R-:W-:Y:S01]  /*9c20*/  FFMA.FTZ R0, R108, UR19, -R3 ;  /* 0x000000136c007c23 */ /* 0x002fe20008010803 */
[----:B------:R-:W-:Y:S02]  /*9c30*/  MOV R108, R27 ;  /* 0x0000001b006c7202 */ /* 0x000fe40000000f00 */
[----:B------:R-:W-:Y:S01]  /*9c40*/  LDSM.16.MT88.4 R24, [R230+0x9000] ;  /* 0x00900000e618783b */ /* 0x000fe20000004200 */
[----:B--2---:R-:W-:-:S03]  /*9c50*/  F2FP.F16.F32.PACK_AB R4, R245, R246 ;  /* 0x000000f6f504723e */ /* 0x004fc600000000ff */
[----:B------:R1:W-:Y:S01]  /*9c60*/  MUFU.EX2 R247, R0 ;  /* 0x0000000000f77308 */ /* 0x0003e20000000800 */
[----:B---3--:R-:W-:-:S05]  /*9c70*/  FSEL R5, R250, RZ, P6 ;  /* 0x000000fffa057208 */ /* 0x008fca0003000000 */
[----:B------:R-:W-:Y:S01]  /*9c80*/  FADD.FTZ R8, R106, -R5 ;  /* 0x800000056a087221 */ /* 0x000fe20000010000 */
[----:B-1----:R-:W-:-:S04]  /*9c90*/  FFMA.FTZ R0, R61, UR19, -R3 ;  /* 0x000000133d007c23 */ /* 0x002fc80008010803 */
[----:B------:R1:W2:Y:S02]  /*9ca0*/  MUFU.EX2 R251, R0 ;  /* 0x0000000000fb7308 */ /* 0x0002a40000000800 */
[--C-:B-1----:R-:W-:Y:S01]  /*9cb0*/  FFMA.FTZ R0, R23, UR19, -R12.reuse ;  /* 0x0000001317007c23 */ /* 0x102fe2000801080c */
[----:B--2---:R-:W-:Y:S01]  /*9cc0*/  F2FP.F16.F32.PACK_AB R6, R251, R247 ;  /* 0x000000f7fb06723e */ /* 0x004fe200000000ff */
[----:B------:R-:W1:Y:S04]  /*9cd0*/  LDSM.16.MT88.4 R20, [R228+0x9000] ;  /* 0x00900000e414783b */ /* 0x000e680000004200 */
[----:B------:R2:W-:Y:S02]  /*9ce0*/  MUFU.EX2 R241, R0 ;  /* 0x0000000000f17308 */ /* 0x0005e40000000800 */
[----:B--2---:R-:W-:Y:S01]  /*9cf0*/  FFMA.FTZ R0, R188, UR19, -R12 ;  /* 0x00000013bc007c23 */ /* 0x004fe2000801080c */
[----:B------:R-:W-:-:S05]  /*9d00*/  MOV R188, R10 ;  /* 0x0000000a00bc7202 */ /* 0x000fca0000000f00 */
[----:B------:R2:W3:Y:S02]  /*9d10*/  MUFU.EX2 R242, R0 ;  /* 0x0000000000f27308 */ /* 0x0004e40000000800 */
[----:B--2---:R-:W-:Y:S01]  /*9d20*/  FFMA.FTZ R0, R109, UR19, -R12 ;  /* 0x000000136d007c23 */ /* 0x004fe2000801080c */
[----:B---3--:R-:W-:Y:S02]  /*9d30*/  F2FP.F16.F32.PACK_AB R5, R242, R241 ;  /* 0x000000f1f205723e */ /* 0x008fe400000000ff */
[----:B------:R-:W-:-:S03]  /*9d40*/  MOV R109, R43 ;  /* 0x0000002b006d7202 */ /* 0x000fc60000000f00 */
        /* <DEDUP_REMOVED lines=23> */
[----:B------:R-:W-:Y:S01]  /*9ec0*/  MOV R122, R63 ;  /* 0x0000003f007a7202 */ /* 0x000fe20000000f00 */
[-C--:B------:R-:W-:Y:S01]  /*9ed0*/  FMUL.FTZ R114, R114, R49.reuse ;  /* 0x0000003172727220 */ /* 0x080fe20000410000 */
[----:B------:R-:W-:Y:S01]  /*9ee0*/  MOV R121, R44 ;  /* 0x0000002c00797202 */ /* 0x000fe20000000f00 */
[----:B------:R-:W-:Y:S01]  /*9ef0*/  FMUL.FTZ R115, R115, R49 ;  /* 0x0000003173737220 */ /* 0x000fe20000410000 */
[----:B------:R-:W-:Y:S01]  /*9f00*/  MOV R120, R41 ;  /* 0x0000002900787202 */ /* 0x000fe20000000f00 */
[----:B--2---:R-:W-:Y:S01]  /*9f10*/  FFMA.FTZ R0, R176, UR19, -R13 ;  /* 0x00000013b0007c23 */ /* 0x004fe2000801080d */
[C---:B------:R-:W-:Y:S01]  /*9f20*/  HMMA.16816.F32 R152, R4.reuse, R30, R152 ;  /* 0x0000001e0498723c */ /* 0x040fe20000001898 */
[----:B------:R-:W-:Y:S01]  /*9f30*/  FMUL.FTZ R162, R162, R49 ;  /* 0x00000031a2a27220 */ /* 0x000fe20000410000 */
[----:B------:R-:W-:Y:S01]  /*9f40*/  F2FP.F16.F32.PACK_AB R10, R120, R121 ;  /* 0x00000079780a723e */ /* 0x000fe200000000ff */
[----:B------:R1:W2:Y:S01]  /*9f50*/  MUFU.EX2 R239, R0 ;  /* 0x0000000000ef7308 */ /* 0x0002a20000000800 */
        /* <DEDUP_REMOVED lines=9> */
[-C--:B------:R-:W-:Y:S01]  /*9ff0*/  FMUL.FTZ R94, R94, R49.reuse ;  /* 0x000000315e5e7220 */ /* 0x080fe20000410000 */
[----:B------:R-:W-:Y:S01]  /*a000*/  FMUL.FTZ R95, R95, R49 ;  /* 0x000000315f5f7220 */ /* 0x000fe20000410000 */
[----:B------:R-:W-:-:S02]  /*a010*/  MOV R176, R42 ;  /* 0x0000002a00b07202 */ /* 0x000fc40000000f00 */
[----:B------:R-:W-:Y:S01]  /*a020*/  MOV R123, R40 ;  /* 0x00000028007b7202 */ /* 0x000fe20000000f00 */
[----:B------:R-:W-:Y:S01]  /*a030*/  HMMA.16816.F32 R112, R4, R20, R112 ;  /* 0x000000140470723c */ /* 0x000fe20000001870 */
[----:B------:R-:W-:Y:S01]  /*a040*/  LDSM.16.MT88.4 R40, [R228+0xb400] ;  /* 0x00b40000e428783b */ /* 0x000fe20000004200 */
[----:B-1----:R-:W-:-:S04]  /*a050*/  FFMA.FTZ R0, R62, UR19, -R3 ;  /* 0x000000133e007c23 */ /* 0x002fc80008010803 */
[----:B------:R1:W-:Y:S01]  /*a060*/  MUFU.EX2 R238, R0 ;  /* 0x0000000000ee7308 */ /* 0x0003e20000000800 */
[C---:B------:R-:W-:Y:S06]  /*a070*/  HMMA.16816.F32 R60, R4.reuse, R24, R128 ;  /* 0x00000018043c723c */ /* 0x040fec0000001880 */
[----:B------:R-:W-:Y:S01]  /*a080*/  HMMA.16816.F32 R160, R4, R32, R160 ;  /* 0x0000002004a0723c */ /* 0x000fe200000018a0 */
[----:B------:R-:W-:Y:S02]  /*a090*/  MOV R131, R11 ;  /* 0x0000000b00837202 */ /* 0x000fe40000000f00 */
[----:B--2---:R-:W-:-:S03]  /*a0a0*/  F2FP.F16.F32.PACK_AB R11, R239, R240 ;  /* 0x000000f0ef0b723e */ /* 0x004fc600000000ff */
[----:B------:R-:W-:Y:S01]  /*a0b0*/  HMMA.16816.F32 R168, R4, R34, R168 ;  /* 0x0000002204a8723c */ /* 0x000fe200000018a8 */
[----:B-1----:R-:W-:Y:S01]  /*a0c0*/  FFMA.FTZ R0, R51, UR19, -R3 ;  /* 0x0000001333007c23 */ /* 0x002fe20008010803 */
[----:B------:R-:W-:-:S04]  /*a0d0*/  MOV R51, R19 ;  /* 0x0000001300337202 */ /* 0x000fc80000000f00 */
        /* <DEDUP_REMOVED lines=70> */
[----:B------:R-:W-:Y:S01]  /*a540*/  LDSM.16.MT88.4 R140, [R230+0x9c00] ;  /* 0x009c0000e68c783b */ /* 0x000fe20000004200 */
[----:B-1----:R-:W-:Y:S01]  /*a550*/  FFMA.FTZ R0, R181, UR19, -R12 ;  /* 0x00000013b5007c23 */ /* 0x002fe2000801080c */
[----:B---3--:R-:W-:-:S03]  /*a560*/  F2FP.F16.F32.PACK_AB R6, R227, R236 ;  /* 0x000000ece306723e */ /* 0x008fc600000000ff */
[----:B------:R1:W-:Y:S01]  /*a570*/  MUFU.EX2 R226, R0 ;  /* 0x0000000000e27308 */ /* 0x0003e20000000800 */
[C---:B------:R-:W-:Y:S01]  /*a580*/  HMMA.16816.F32 R64, R8.reuse, R22, R124 ;  /* 0x000000160840723c */ /* 0x040fe2000000187c */
[----:B------:R-:W-:Y:S04]  /*a590*/  LDSM.16.MT88.4 R20, [R230+0x9400] ;  /* 0x00940000e614783b */ /* 0x000fe80000004200 */
[----:B------:R-:W-:Y:S01]  /*a5a0*/  LDSM.16.MT88.4 R124, [R228+0x9c00] ;  /* 0x009c0000e47c783b */ /* 0x000fe20000004200 */
[C---:B------:R-:W-:Y:S06]  /*a5b0*/  HMMA.16816.F32 R164, R8.reuse, R32, R164 ;  /* 0x0000002008a4723c */ /* 0x040fec00000018a4 */
[----:B------:R-:W-:Y:S01]  /*a5c0*/  HMMA.16816.F32 R172, R8, R34, R172 ;  /* 0x0000002208ac723c */ /* 0x000fe200000018ac */
[----:B------:R-:W-:Y:S01]  /*a5d0*/  LDSM.16.MT88.4 R32, [R230+0xa400] ;  /* 0x00a40000e620783b */ /* 0x000fe20000004200 */
[----:B-1----:R-:W-:-:S04]  /*a5e0*/  FFMA.FTZ R0, R180, UR19, -R12 ;  /* 0x00000013b4007c23 */ /* 0x002fc8000801080c */
[C---:B------:R-:W-:Y:S01]  /*a5f0*/  HMMA.16816.F32 R68, R8.reuse, R36, R68 ;  /* 0x000000240844723c */ /* 0x040fe20000001844 */
[----:B------:R1:W3:Y:S05]  /*a600*/  MUFU.EX2 R225, R0 ;  /* 0x0000000000e17308 */ /* 0x0002ea0000000800 */
[C---:B------:R-:W-:Y:S01]  /*a610*/  HMMA.16816.F32 R80, R8.reuse, R38, R80 ;  /* 0x000000260850723c */ /* 0x040fe20000001850 */
[----:B------:R-:W-:Y:S05]  /*a620*/  LDSM.16.MT88.4 R36, [R230+0x9800] ;  /* 0x00980000e624783b */ /* 0x000fea0000004200 */
[C---:B------:R-:W-:Y:S06]  /*a630*/  HMMA.16816.F32 R84, R8.reuse, R52, R84 ;  /* 0x000000340854723c */ /* 0x040fec0000001854 */
[----:B------:R-:W-:Y:S01]  /*a640*/  HMMA.16816.F32 R96, R8, R54, R96 ;  /* 0x000000360860723c */ /* 0x000fe20000001860 */
[----:B-1----:R-:W-:Y:S01]  /*a650*/  FFMA.FTZ R0, R179, UR19, -R12 ;  /* 0x00000013b3007c23 */ /* 0x002fe2000801080c */
[----:B---3--:R-:W-:-:S03]  /*a660*/  F2FP.F16.F32.PACK_AB R5, R225, R226 ;  /* 0x000000e2e105723e */ /* 0x008fc600000000ff */
[----:B------:R1:W-:Y:S02]  /*a670*/  MUFU.EX2 R224, R0 ;  /* 0x0000000000e07308 */ /* 0x0003e40000000800 */
[----:B------:R-:W-:Y:S02]  /*a680*/  F2FP.F16.F32.PACK_AB R10, R108, R188 ;  /* 0x000000bc6c0a723e */ /* 0x000fe400000000ff */
[----:B------:R-:W-:Y:S01]  /*a690*/  F2FP.F16.F32.PACK_AB R8, R131, R51 ;  /* 0x000000338308723e */ /* 0x000fe200000000ff */
[----:B-1----:R-:W-:Y:S02]  /*a6a0*/  FFMA.FTZ R0, R47, UR19, -R12 ;  /* 0x000000132f007c23 */ /* 0x002fe4000801080c */
[----:B------:R-:W1:Y:S02]  /*a6b0*/  LDSM.16.MT88.4 R44, [R230+0xb400] ;  /* 0x00b40000e62c783b */ /* 0x000e640000004200 */
[----:B------:R3:W5:Y:S02]  /*a6c0*/  MUFU.EX2 R223, R0 ;  /* 0x0000000000df7308 */ /* 0x0007640000000800 */
[----:B---3--:R-:W-:Y:S01]  /*a6d0*/  FFMA.FTZ R0, R198, UR19, -R13 ;  /* 0x00000013c6007c23 */ /* 0x008fe2000801080d */
[----:B-----5:R-:W-:-:S05]  /*a6e0*/  F2FP.F16.F32.PACK_AB R7, R223, R224 ;  /* 0x000000e0df07723e */ /* 0x020fca00000000ff */
[----:B------:R3:W-:Y:S02]  /*a6f0*/  MUFU.EX2 R222, R0 ;  /* 0x0000000000de7308 */ /* 0x0007e40000000800 */
[C---:B--2---:R-:W-:Y:S06]  /*a700*/  HMMA.16816.F32 R52, R4.reuse, R28, R112 ;  /* 0x0000001c0434723c */ /* 0x044fec0000001870 */
[C---:B------:R-:W-:Y:S06]  /*a710*/  HMMA.16816.F32 R56, R4.reuse, R30, R56 ;  /* 0x0000001e0438723c */ /* 0x040fec0000001838 */
[----:B----4-:R-:W-:Y:S01]  /*a720*/  HMMA.16816.F32 R144, R4, R24, R144 ;  /* 0x000000180490723c */ /* 0x010fe20000001890 */
[----:B---3--:R-:W-:-:S04]  /*a730*/  FFMA.FTZ R0, R197, UR19, -R13 ;  /* 0x00000013c5007c23 */ /* 0x008fc8000801080d */
[----:B------:R2:W3:Y:S01]  /*a740*/  MUFU.EX2 R221, R0 ;  /* 0x0000000000dd7308 */ /* 0x0004e20000000800 */
[C---:B------:R-:W-:Y:S06]  /*a750*/  HMMA.16816.F32 R152, R4.reuse, R26, R152 ;  /* 0x0000001a0498723c */ /* 0x040fec0000001898 */
[C---:B-1----:R-:W-:Y:S06]  /*a760*/  HMMA.16816.F32 R104, R4.reuse, R44, R104 ;  /* 0x0000002c0468723c */ /* 0x042fec0000001868 */
[----:B------:R-:W-:Y:S01]  /*a770*/  HMMA.16816.F32 R100, R4, R46, R92 ;  /* 0x0000002e0464723c */ /* 0x000fe2000000185c */
[----:B--2---:R-:W-:Y:S01]  /*a780*/  FFMA.FTZ R0, R191, UR19, -R13 ;  /* 0x00000013bf007c23 */ /* 0x004fe2000801080d */
[----:B---3--:R-:W-:-:S04]  /*a790*/  F2FP.F16.F32.PACK_AB R9, R221, R222 ;  /* 0x000000dedd09723e */ /* 0x008fc800000000ff */
[C---:B------:R-:W-:Y:S01]  /*a7a0*/  HMMA.16816.F32 R60, R4.reuse, R20, R60 ;  /* 0x00000014043c723c */ /* 0x040fe2000000183c */
        /* <DEDUP_REMOVED lines=22> */
[----:B-1----:R-:W-:Y:S01]  /*a910*/  FFMA.FTZ R0, R199, UR19, -R3 ;  /* 0x00000013c7007c23 */ /* 0x002fe20008010803 */
[----:B------:R-:W-:-:S03]  /*a920*/  MOV R199, R108 ;  /* 0x0000006c00c77202 */ /* 0x000fc60000000f00 */
        /* <DEDUP_REMOVED lines=19> */
[----:B------:R-:W-:Y:S02]  /*aa60*/  MOV R201, R188 ;  /* 0x000000bc00c97202 */ /* 0x000fe40000000f00 */
[----:B---3--:R-:W-:-:S03]  /*aa70*/  F2FP.F16.F32.PACK_AB R6, R189, R191 ;  /* 0x000000bfbd06723e */ /* 0x008fc600000000ff */
        /* <DEDUP_REMOVED lines=24> */
[----:B------:R-:W-:-:S02]  /*ac00*/  MOV R105, R249 ;  /* 0x000000f900697202 */ /* 0x000fc40000000f00 */
[----:B------:R-:W-:Y:S02]  /*ac10*/  MOV R106, R250 ;  /* 0x000000fa006a7202 */ /* 0x000fe40000000f00 */
[----:B------:R-:W-:Y:S01]  /*ac20*/  MOV R103, R235 ;  /* 0x000000eb00677202 */ /* 0x000fe20000000f00 */
        /* <DEDUP_REMOVED lines=24> */
[----:B------:R-:W-:Y:S02]  /*adb0*/  MOV R210, R111 ;  /* 0x0000006f00d27202 */ /* 0x000fe40000000f00 */
[----:B---3--:R-:W-:-:S03]  /*adc0*/  F2FP.F16.F32.PACK_AB R9, R110, R176 ;  /* 0x000000b06e09723e */ /* 0x008fc600000000ff */
        /* <DEDUP_REMOVED lines=128> */
[----:B------:R-:W-:Y:S01]  /*b5d0*/  MOV R104, R248 ;  /* 0x000000f800687202 */ /* 0x000fe20000000f00 */
        /* <DEDUP_REMOVED lines=88> */
[----:B------:R-:W-:Y:S04]  /*bb60*/  LDSM.16.M88.4 R32, [R229+0x6400] ;  /* 0x00640000e520783b */ /* 0x000fe80000000200 */
[----:B--2---:R-:W2:Y:S04]  /*bb70*/  LDSM.16.M88.4 R8, [R232+0x1000] ;  /* 0x00100000e808783b */ /* 0x004ea80000000200 */
[----:B------:R-:W3:Y:S04]  /*bb80*/  LDSM.16.M88.4 R28, [R229+0x6800] ;  /* 0x00680000e51c783b */ /* 0x000ee80000000200 */
[----:B------:R-:W4:Y:S04]  /*bb90*/  LDSM.16.M88.4 R40, [R229+0x6c00] ;  /* 0x006c0000e528783b */ /* 0x000f280000000200 */
[----:B------:R-:W5:Y:S04]  /*bba0*/  LDSM.16.M88.4 R20, [R232] ;  /* 0x00000000e814783b */ /* 0x000f680000000200 */
[----:B-1----:R-:W-:Y:S04]  /*bbb0*/  LDSM.16.M88.4 R4, [R233+0x1000] ;  /* 0x00100000e904783b */ /* 0x002fe80000000200 */
[----:B------:R-:W1:Y:S04]  /*bbc0*/  LDSM.16.M88.4 R56, [R231+0x6400] ;  /* 0x00640000e738783b */ /* 0x000e680000000200 */
[----:B------:R-:W1:Y:S04]  /*bbd0*/  LDSM.16.M88.4 R52, [R231+0x6000] ;  /* 0x00600000e734783b */ /* 0x000e680000000200 */
[----:B------:R-:W1:Y:S04]  /*bbe0*/  LDSM.16.M88.4 R100, [R231+0x6800] ;  /* 0x00680000e764783b */ /* 0x000e680000000200 */
[----:B------:R-:W1:Y:S04]  /*bbf0*/  LDSM.16.M88.4 R64, [R231+0x6c00] ;  /* 0x006c0000e740783b */ /* 0x000e680000000200 */
[----:B------:R-:W1:Y:S01]  /*bc00*/  LDSM.16.M88.4 R24, [R233] ;  /* 0x00000000e918783b */ /* 0x000e620000000200 */
[C---:B--2---:R-:W-:Y:S03]  /*bc10*/  HMMA.16816.F32 R184, R8.reuse, R36, RZ ;  /* 0x0000002408b8723c */ /* 0x044fe600000018ff */
[----:B------:R-:W-:Y:S01]  /*bc20*/  LDSM.16.M88.4 R60, [R229+0x7000] ;  /* 0x00700000e53c783b */ /* 0x000fe20000000200 */
[----:B------:R-:W2:Y:S02]  /*bc30*/  S2R R18, SR_TID.X ;  /* 0x0000000000127919 */ /* 0x000ea40000002100 */
[C---:B------:R-:W-:Y:S01]  /*bc40*/  HMMA.16816.F32 R180, R8.reuse, R38, RZ ;  /* 0x0000002608b4723c */ /* 0x040fe200000018ff */
[----:B------:R-:W0:Y:S05]  /*bc50*/  LDGDEPBAR ;  /* 0x00000000000079af */ /* 0x000e2a0000000000 */
[C---:B------:R-:W-:Y:S06]  /*bc60*/  HMMA.16816.F32 R176, R8.reuse, R32, RZ ;  /* 0x0000002008b0723c */ /* 0x040fec00000018ff */
[C---:B---3--:R-:W-:Y:S06]  /*bc70*/  HMMA.16816.F32 R104, R8.reuse, R28, RZ ;  /* 0x0000001c0868723c */ /* 0x048fec00000018ff */
[C---:B----4-:R-:W-:Y:S06]  /*bc80*/  HMMA.16816.F32 R44, R8.reuse, R40, RZ ;  /* 0x00000028082c723c */ /* 0x050fec00000018ff */
[C---:B------:R-:W-:Y:S06]  /*bc90*/  HMMA.16816.F32 R108, R8.reuse, R34, RZ ;  /* 0x00000022086c723c */ /* 0x040fec00000018ff */
[----:B------:R-:W-:Y:S01]  /*bca0*/  HMMA.16816.F32 R48, R8, R30, RZ ;  /* 0x0000001e0830723c */ /* 0x000fe200000018ff */
[----:B--2---:R-:W-:-:S05]  /*bcb0*/  IMAD.SHL.U32 R18, R18, 0x2, RZ ;  /* 0x0000000212127824 */ /* 0x004fca00078e00ff */
[----:B------:R-:W-:Y:S01]  /*bcc0*/  HMMA.16816.F32 R8, R8, R42, RZ ;  /* 0x0000002a0808723c */ /* 0x000fe200000018ff */
[----:B------:R-:W-:-:S05]  /*bcd0*/  LOP3.LUT R18, R18, 0x6, RZ, 0xc0, !PT ;  /* 0x0000000612127812 */ /* 0x000fca00078ec0ff */
[C---:B-----5:R-:W-:Y:S06]  /*bce0*/  HMMA.16816.F32 R188, R20.reuse, R36, RZ ;  /* 0x0000002414bc723c */ /* 0x060fec00000018ff */
[C---:B------:R-:W-:Y:S01]  /*bcf0*/  HMMA.16816.F32 R236, R20.reuse, R38, RZ ;  /* 0x0000002614ec723c */ /* 0x040fe200000018ff */
[----:B------:R-:W2:Y:S05]  /*bd00*/  LDSM.16.M88.4 R36, [R232+0x2000] ;  /* 0x00200000e824783b */ /* 0x000eaa0000000200 */
[C---:B------:R-:W-:Y:S06]  /*bd10*/  HMMA.16816.F32 R196, R20.reuse, R28, RZ ;  /* 0x0000001c14c4723c */ /* 0x040fec00000018ff */
[C---:B------:R-:W-:Y:S06]  /*bd20*/  HMMA.16816.F32 R216, R20.reuse, R30, RZ ;  /* 0x0000001e14d8723c */ /* 0x040fec00000018ff */
[C---:B------:R-:W-:Y:S06]  /*bd30*/  HMMA.16816.F32 R192, R20.reuse, R32, RZ ;  /* 0x0000002014c0723c */ /* 0x040fec00000018ff */
[C---:B------:R-:W-:Y:S01]  /*bd40*/  HMMA.16816.F32 R220, R20.reuse, R34, RZ ;  /* 0x0000002214dc723c */ /* 0x040fe200000018ff */
[----:B------:R-:W-:Y:S05]  /*bd50*/  LDSM.16.M88.4 R32, [R233+0x2000] ;  /* 0x00200000e920783b */ /* 0x000fea0000000200 */
[C---:B------:R-:W-:Y:S06]  /*bd60*/  HMMA.16816.F32 R28, R20.reuse, R40, RZ ;  /* 0x00000028141c723c */ /* 0x040fec00000018ff */
[----:B------:R-:W-:Y:S06]  /*bd70*/  HMMA.16816.F32 R212, R20, R42, RZ ;  /* 0x0000002a14d4723c */ /* 0x000fec00000018ff */
[C---:B-1----:R-:W-:Y:S06]  /*bd80*/  HMMA.16816.F32 R200, R4.reuse, R58, R108 ;  /* 0x0000003a04c8723c */ /* 0x042fec000000186c */
[C---:B------:R-:W-:Y:S06]  /*bd90*/  HMMA.16816.F32 R244, R4.reuse, R52, R184 ;  /* 0x0000003404f4723c */ /* 0x040fec00000018b8 */
        /* <DEDUP_REMOVED lines=8> */
[----:B------:R-:W-:Y:S01]  /*be20*/  HMMA.16816.F32 R20, R4, R66, R8 ;  /* 0x000000420414723c */ /* 0x000fe20000001808 */
[----:B------:R-:W1:Y:S04]  /*be30*/  LDSM.16.M88.4 R4, [R232+0x3000] ;  /* 0x00300000e804783b */ /* 0x000e680000000200 */
[----:B------:R-:W-:Y:S01]  /*be40*/  LDSM.16.M88.4 R8, [R229+0x7400] ;  /* 0x00740000e508783b */ /* 0x000fe20000000200 */
[C---:B------:R-:W-:Y:S06]  /*be50*/  HMMA.16816.F32 R40, R24.reuse, R52, R188 ;  /* 0x000000341828723c */ /* 0x040fec00000018bc */
[C---:B------:R-:W-:Y:S06]  /*be60*/  HMMA.16816.F32 R180, R24.reuse, R56, R192 ;  /* 0x0000003818b4723c */ /* 0x040fec00000018c0 */
[C---:B------:R-:W-:Y:S01]  /*be70*/  HMMA.16816.F32 R192, R24.reuse, R64, R28 ;  /* 0x0000004018c0723c */ /* 0x040fe2000000181c */
[----:B------:R-:W3:Y:S05]  /*be80*/  LDSM.16.M88.4 R28, [R233+0x3000] ;  /* 0x00300000e91c783b */ /* 0x000eea0000000200 */
[----:B------:R-:W-:Y:S06]  /*be90*/  HMMA.16816.F32 R52, R24, R54, R236 ;  /* 0x000000361834723c */ /* 0x000fec00000018ec */
[----:B--2---:R-:W-:Y:S06]  /*bea0*/  HMMA.16816.F32 R40, R36, R60, R40 ;  /* 0x0000003c2428723c */ /* 0x004fec0000001828 */
[----:B------:R-:W-:Y:S06]  /*beb0*/  HMMA.16816.F32 R212, R24, R66, R212 ;  /* 0x0000004218d4723c */ /* 0x000fec00000018d4 */
[----:B-1----:R-:W-:Y:S06]  /*bec0*/  HMMA.16816.F32 R64, R4, R60, R244 ;  /* 0x0000003c0440723c */ /* 0x002fec00000018f4 */
[C---:B------:R-:W-:Y:S06]  /*bed0*/  HMMA.16816.F32 R188, R24.reuse, R100, R196 ;  /* 0x0000006418bc723c */ /* 0x040fec00000018c4 */
[C---:B------:R-:W-:Y:S01]  /*bee0*/  HMMA.16816.F32 R176, R24.reuse, R58, R220 ;  /* 0x0000003a18b0723c */ /* 0x040fe200000018dc */
[----:B------:R-:W-:Y:S05]  /*bef0*/  LDSM.16.M88.4 R56, [R229+0x8000] ;  /* 0x00800000e538783b */ /* 0x000fea0000000200 */
[----:B------:R-:W-:Y:S01]  /*bf00*/  HMMA.16816.F32 R184, R24, R102, R216 ;  /* 0x0000006618b8723c */ /* 0x000fe200000018d8 */
[----:B------:R-:W1:Y:S05]  /*bf10*/  LDSM.16.M88.4 R24, [R232+0x4000] ;  /* 0x00400000e818783b */ /* 0x000e6a0000000200 */
[C---:B------:R-:W-:Y:S06]  /*bf20*/  HMMA.16816.F32 R220, R4.reuse, R104, R208 ;  /* 0x0000006804dc723c */ /* 0x040fec00000018d0 */
[----:B------:R-:W-:Y:S01]  /*bf30*/  HMMA.16816.F32 R208, R4, R106, R20 ;  /* 0x0000006a04d0723c */ /* 0x000fe20000001814 */
[----:B------:R-:W2:Y:S05]  /*bf40*/  LDSM.16.M88.4 R20, [R232+0x5000] ;  /* 0x00500000e814783b */ /* 0x000eaa0000000200 */
[----:B------:R-:W-:Y:S06]  /*bf50*/  HMMA.16816.F32 R40, R32, R48, R40 ;  /* 0x000000302028723c */ /* 0x000fec0000001828 */
[C---:B------:R-:W-:Y:S06]  /*bf60*/  HMMA.16816.F32 R216, R4.reuse, R46, R108 ;  /* 0x0000002e04d8723c */ /* 0x040fec000000186c */
[-C--:B------:R-:W-:Y:S06]  /*bf70*/  HMMA.16816.F32 R100, R4, R62.reuse, R204 ;  /* 0x0000003e0464723c */ /* 0x080fec00000018cc */
[----:B------:R-:W-:Y:S01]  /*bf80*/  HMMA.16816.F32 R108, R36, R62, R52 ;  /* 0x0000003e246c723c */ /* 0x000fe20000001834 */
[----:B------:R-:W-:Y:S05]  /*bf90*/  LDSM.16.M88.4 R60, [R231+0x8000] ;  /* 0x00800000e73c783b */ /* 0x000fea0000000200 */
[----:B---3--:R-:W-:Y:S06]  /*bfa0*/  HMMA.16816.F32 R64, R28, R48, R64 ;  /* 0x000000301c40723c */ /* 0x008fec0000001840 */
[C---:B------:R-:W-:Y:S06]  /*bfb0*/  HMMA.16816.F32 R240, R4.reuse, R8, R240 ;  /* 0x0000000804f0723c */ /* 0x040fec00000018f0 */
[C---:B------:R-:W-:Y:S06]  /*bfc0*/  HMMA.16816.F32 R224, R4.reuse, R44, R224 ;  /* 0x0000002c04e0723c */ /* 0x040fec00000018e0 */
[----:B------:R-:W-:Y:S01]  /*bfd0*/  HMMA.16816.F32 R204, R4, R10, R200 ;  /* 0x0000000a04cc723c */ /* 0x000fe200000018c8 */
[----:B------:R-:W3:Y:S05]  /*bfe0*/  LDSM.16.M88.4 R4, [R233+0x4000] ;  /* 0x00400000e904783b */ /* 0x000eea0000000200 */
[C---:B------:R-:W-:Y:S06]  /*bff0*/  HMMA.16816.F32 R180, R36.reuse, R8, R180 ;  /* 0x0000000824b4723c */ /* 0x040fec00000018b4 */
[----:B------:R-:W-:Y:S01]  /*c000*/  HMMA.16816.F32 R176, R36, R10, R176 ;  /* 0x0000000a24b0723c */ /* 0x000fe200000018b0 */
[----:B------:R-:W4:Y:S05]  /*c010*/  LDSM.16.M88.4 R8, [R233+0x5000] ;  /* 0x00500000e908783b */ /* 0x000f2a0000000200 */
[----:B-1----:R-:W-:Y:S01]  /*c020*/  HMMA.16816.F32 R52, R24, R56, R40 ;  /* 0x000000381834723c */ /* 0x002fe20000001828 */
[----:B------:R-:W1:Y:S05]  /*c030*/  LDSM.16.M88.4 R40, [R231+0x7400] ;  /* 0x00740000e728783b */ /* 0x000e6a0000000200 */
[C---:B------:R-:W-:Y:S06]  /*c040*/  HMMA.16816.F32 R200, R36.reuse, R44, R188 ;  /* 0x0000002c24c8723c */ /* 0x040fec00000018bc */
[----:B------:R-:W-:Y:S06]  /*c050*/  HMMA.16816.F32 R196, R36, R46, R184 ;  /* 0x0000002e24c4723c */ /* 0x000fec00000018b8 */
[-C--:B------:R-:W-:Y:S06]  /*c060*/  HMMA.16816.F32 R100, R28, R50.reuse, R100 ;  /* 0x000000321c64723c */ /* 0x080fec0000001864 */
[----:B------:R-:W-:Y:S01]  /*c070*/  HMMA.16816.F32 R108, R32, R50, R108 ;  /* 0x00000032206c723c */ /* 0x000fe2000000186c */
[----:B------:R-:W5:Y:S05]  /*c080*/  LDSM.16.M88.4 R48, [R231+0x7800] ;  /* 0x00780000e730783b */ /* 0x000f6a0000000200 */
[----:B--2---:R-:W-:Y:S06]  /*c090*/  HMMA.16816.F32 R44, R20, R56, R64 ;  /* 0x00000038142c723c */ /* 0x004fec0000001840 */
[----:B---3--:R-:W-:Y:S01]  /*c0a0*/  HMMA.16816.F32 R64, R4, R60, R52 ;  /* 0x0000003c0440723c */ /* 0x008fe20000001834 */
[----:B------:R-:W2:Y:S05]  /*c0b0*/  LDSM.16.M88.4 R52, [R231+0x7c00] ;  /* 0x007c0000e734783b */ /* 0x000eaa0000000200 */
[C---:B------:R-:W-:Y:S06]  /*c0c0*/  HMMA.16816.F32 R192, R36.reuse, R104, R192 ;  /* 0x0000006824c0723c */ /* 0x040fec00000018c0 */
[----:B------:R-:W-:Y:S06]  /*c0d0*/  HMMA.16816.F32 R188, R36, R106, R212 ;  /* 0x0000006a24bc723c */ /* 0x000fec00000018d4 */
[-C--:B------:R-:W-:Y:S06]  /*c0e0*/  HMMA.16816.F32 R100, R20, R58.reuse, R100 ;  /* 0x0000003a1464723c */ /* 0x080fec0000001864 */
[----:B------:R-:W-:Y:S01]  /*c0f0*/  HMMA.16816.F32 R36, R24, R58, R108 ;  /* 0x0000003a1824723c */ /* 0x000fe2000000186c */
[----:B------:R-:W-:Y:S01]  /*c100*/  FMUL.FTZ R64, R64, UR25 ;  /* 0x0000001940407c20 */ /* 0x000fe20008410000 */
[----:B------:R-:W-:Y:S01]  /*c110*/  FMUL.FTZ R65, R65, UR25 ;  /* 0x0000001941417c20 */ /* 0x000fe20008410000 */
[----:B------:R-:W-:Y:S01]  /*c120*/  FMUL.FTZ R66, R66, UR25 ;  /* 0x0000001942427c20 */ /* 0x000fe20008410000 */
[----:B------:R-:W-:Y:S01]  /*c130*/  FMUL.FTZ R0, R67, UR25 ;  /* 0x0000001943007c20 */ /* 0x000fe20008410000 */
[----:B------:R-:W3:Y:S01]  /*c140*/  MUFU.TANH R214, R64 ;  /* 0x0000004000d67308 */ /* 0x000ee20000002400 */
[----:B----4-:R-:W-:Y:S01]  /*c150*/  HMMA.16816.F32 R56, R8, R60, R44 ;  /* 0x0000003c0838723c */ /* 0x010fe2000000182c */
[----:B------:R-:W4:Y:S04]  /*c160*/  LDSM.16.M88.4 R44, [R229+0x8400] ;  /* 0x00840000e52c783b */ /* 0x000f280000000200 */
[----:B------:R-:W-:Y:S01]  /*c170*/  LDSM.16.M88.4 R108, [R229+0x8c00] ;  /* 0x008c0000e56c783b */ /* 0x000fe20000000200 */
[-C--:B-1----:R-:W-:Y:S01]  /*c180*/  HMMA.16816.F32 R104, R32, R40.reuse, R180 ;  /* 0x000000282068723c */ /* 0x082fe200000018b4 */
[----:B------:R-:W1:Y:S05]  /*c190*/  MUFU.TANH R213, R65 ;  /* 0x0000004100d57308 */ /* 0x000e6a0000002400 */
[----:B------:R-:W-:Y:S03]  /*c1a0*/  HMMA.16816.F32 R180, R28, R40, R240 ;  /* 0x000000281cb4723c */ /* 0x000fe600000018f0 */
[----:B------:R2:W-:Y:S03]  /*c1b0*/  MUFU.TANH R236, R66 ;  /* 0x0000004200ec7308 */ /* 0x0005e60000002400 */
[-C--:B------:R-:W-:Y:S05]  /*c1c0*/  HMMA.16816.F32 R176, R32, R42.reuse, R176 ;  /* 0x0000002a20b0723c */ /* 0x080fea00000018b0 */
[----:B------:R3:W-:Y:S01]  /*c1d0*/  MUFU.TANH R215, R0 ;  /* 0x0000000000d77308 */ /* 0x0007e20000002400 */
[C---:B------:R-:W-:Y:S01]  /*c1e0*/  HMMA.16816.F32 R184, R28.reuse, R42, R204 ;  /* 0x0000002a1cb8723c */ /* 0x040fe200000018cc */
[----:B------:R-:W1:Y:S05]  /*c1f0*/  LDSM.16.M88.4 R40, [R229+0x8800] ;  /* 0x00880000e528783b */ /* 0x000e6a0000000200 */
[----:B-----5:R-:W-:Y:S06]  /*c200*/  HMMA.16816.F32 R204, R28, R48, R224 ;  /* 0x000000301ccc723c */ /* 0x020fec00000018e0 */
[----:B--2---:R-:W-:Y:S01]  /*c210*/  HMMA.16816.F32 R64, R4, R62, R36 ;  /* 0x0000003e0440723c */ /* 0x004fe20000001824 */
[----:B------:R-:W2:Y:S01]  /*c220*/  LDSM.16.M88.4 R36, [R231+0x8400] ;  /* 0x00840000e724783b */ /* 0x000ea20000000200 */
[----:B---3--:R-:W-:-:S04]  /*c230*/  FMUL.FTZ R0, R56, UR25 ;  /* 0x0000001938007c20 */ /* 0x008fc80008410000 */
[----:B------:R-:W-:Y:S01]  /*c240*/  HMMA.16816.F32 R60, R8, R62, R100 ;  /* 0x0000003e083c723c */ /* 0x000fe20000001864 */
[----:B------:R3:W-:Y:S05]  /*c250*/  MUFU.TANH R240, R0 ;  /* 0x0000000000f07308 */ /* 0x0007ea0000002400 */
[C---:B------:R-:W-:Y:S06]  /*c260*/  HMMA.16816.F32 R216, R28.reuse, R50, R216 ;  /* 0x000000321cd8723c */ /* 0x040fec00000018d8 */
[C---:B------:R-:W-:Y:S06]  /*c270*/  HMMA.16816.F32 R220, R28.reuse, R52, R220 ;  /* 0x000000341cdc723c */ /* 0x040fec00000018dc */
[----:B------:R-:W-:Y:S01]  /*c280*/  HMMA.16816.F32 R208, R28, R54, R208 ;  /* 0x000000361cd0723c */ /* 0x000fe200000018d0 */
[----:B---3--:R-:W-:-:S04]  /*c290*/  FMUL.FTZ R0, R57, UR25 ;  /* 0x0000001939007c20 */ /* 0x008fc80008410000 */
[----:B------:R3:W-:Y:S01]  /*c2a0*/  MUFU.TANH R239, R0 ;  /* 0x0000000000ef7308 */ /* 0x0007e20000002400 */
[----:B----4-:R-:W-:Y:S06]  /*c2b0*/  HMMA.16816.F32 R28, R20, R44, R180 ;  /* 0x0000002c141c723c */ /* 0x010fec00000018b4 */
[----:B------:R-:W-:Y:S01]  /*c2c0*/  HMMA.16816.F32 R100, R32, R50, R196 ;  /* 0x000000322064723c */ /* 0x000fe200000018c4 */
[----:B---3--:R-:W-:-:S04]  /*c2d0*/  FMUL.FTZ R0, R58, UR25 ;  /* 0x000000193a007c20 */ /* 0x008fc80008410000 */
[----:B------:R3:W-:-:S15]  /*c2e0*/  MUFU.TANH R238, R0 ;  /* 0x0000000000ee7308 */ /* 0x0007de0000002400 */
[----:B------:R-:W-:-:S04]  /*c2f0*/  NOP ;  /* 0x0000000000007918 */ /* 0x000fc80000000000 */
[----:B-1----:R-:W-:Y:S01]  /*c300*/  HMMA.16816.F32 R100, R24, R42, R100 ;  /* 0x0000002a1864723c */ /* 0x002fe20000001864 */
[----:B---3--:R-:W-:-:S05]  /*c310*/  FMUL.FTZ R0, R59, UR25 ;  /* 0x000000193b007c20 */ /* 0x008fca0008410000 */
[----:B------:R-:W-:Y:S01]  /*c320*/  HMMA.16816.F32 R56, R24, R44, R104 ;  /* 0x0000002c1838723c */ /* 0x000fe20000001868 */
[----:B------:R1:W-:Y:S05]  /*c330*/  MUFU.TANH R237, R0 ;  /* 0x0000000000ed7308 */ /* 0x0003ea0000002400 */
[----:B------:R-:W-:Y:S06]  /*c340*/  HMMA.16816.F32 R104, R32, R48, R200 ;  /* 0x000000302068723c */ /* 0x000fec00000018c8 */
[-C--:B------:R-:W-:Y:S06]  /*c350*/  HMMA.16816.F32 R48, R24, R46.reuse, R176 ;  /* 0x0000002e1830723c */ /* 0x080fec00000018b0 */
[----:B------:R-:W-:Y:S01]  /*c360*/  HMMA.16816.F32 R44, R20, R46, R184 ;  /* 0x0000002e142c723c */ /* 0x000fe200000018b8 */
[----:B-1----:R-:W-:-:S04]  /*c370*/  FMUL.FTZ R0, R64, UR25 ;  /* 0x0000001940007c20 */ /* 0x002fc80008410000 */
[----:B------:R1:W-:Y:S01]  /*c380*/  MUFU.TANH R212, R0 ;  /* 0x0000000000d47308 */ /* 0x0003e20000002400 */
[----:B--2---:R-:W-:Y:S06]  /*c390*/  HMMA.16816.F32 R56, R4, R36, R56 ;  /* 0x000000240438723c */ /* 0x004fec0000001838 */
[----:B------:R-:W-:Y:S06]  /*c3a0*/  HMMA.16816.F32 R104, R24, R40, R104 ;  /* 0x000000281868723c */ /* 0x000fec0000001868 */
[----:B------:R-:W-:Y:S01]  /*c3b0*/  HMMA.16816.F32 R48, R4, R38, R48 ;  /* 0x000000260430723c */ /* 0x000fe20000001830 */
[----:B-1----:R-:W-:-:S05]  /*c3c0*/  FMUL.FTZ R0, R65, UR25 ;  /* 0x0000001941007c20 */ /* 0x002fca0008410000 */
[----:B------:R-:W-:Y:S01]  /*c3d0*/  HMMA.16816.F32 R44, R8, R38, R44 ;  /* 0x00000026082c723c */ /* 0x000fe2000000182c */
[----:B------:R1:W2:Y:S02]  /*c3e0*/  MUFU.TANH R200, R0 ;  /* 0x0000000000c87308 */ /* 0x0002a40000002400 */
[----:B-1----:R-:W-:-:S06]  /*c3f0*/  FMUL.FTZ R0, R66, UR25 ;  /* 0x0000001942007c20 */ /* 0x002fcc0008410000 */
[----:B------:R1:W-:Y:S02]  /*c400*/  MUFU.TANH R197, R0 ;  /* 0x0000000000c57308 */ /* 0x0003e40000002400 */
[----:B-1----:R-:W-:Y:S02]  /*c410*/  FMUL.FTZ R0, R67, UR25 ;  /* 0x0000001943007c20 */ /* 0x002fe40008410000 */
[C---:B------:R-:W-:Y:S04]  /*c420*/  HMMA.16816.F32 R64, R32.reuse, R52, R192 ;  /* 0x000000342040723c */ /* 0x040fe800000018c0 */
[----:B------:R1:W-:Y:S02]  /*c430*/  MUFU.TANH R196, R0 ;  /* 0x0000000000c47308 */ /* 0x0003e40000002400 */
[----:B------:R-:W-:Y:S06]  /*c440*/  HMMA.16816.F32 R52, R32, R54, R188 ;  /* 0x000000362034723c */ /* 0x000fec00000018bc */
[----:B------:R-:W-:Y:S01]  /*c450*/  HMMA.16816.F32 R32, R8, R36, R28 ;  /* 0x000000240820723c */ /* 0x000fe2000000181c */
[----:B------:R-:W3:Y:S01]  /*c460*/  LDSM.16.M88.4 R28, [R231+0x8800] ;  /* 0x00880000e71c783b */ /* 0x000ee20000000200 */
[----:B-1----:R-:W-:-:S04]  /*c470*/  FMUL.FTZ R0, R60, UR25 ;  /* 0x000000193c007c20 */ /* 0x002fc80008410000 */
[----:B------:R1:W-:-:S12]  /*c480*/  MUFU.TANH R226, R0 ;  /* 0x0000000000e27308 */ /* 0x0003d80000002400 */
[----:B------:R-:W-:Y:S01]  /*c490*/  HMMA.16816.F32 R52, R24, R110, R52 ;  /* 0x0000006e1834723c */ /* 0x000fe20000001834 */
[----:B-1----:R-:W-:-:S04]  /*c4a0*/  FMUL.FTZ R0, R61, UR25 ;  /* 0x000000193d007c20 */ /* 0x002fc80008410000 */
[----:B------:R1:W-:Y:S02]  /*c4b0*/  MUFU.TANH R227, R0 ;  /* 0x0000000000e37308 */ /* 0x0003e40000002400 */
[----:B-1----:R-:W-:-:S06]  /*c4c0*/  FMUL.FTZ R0, R62, UR25 ;  /* 0x000000193e007c20 */ /* 0x002fcc0008410000 */
[----:B------:R1:W-:Y:S02]  /*c4d0*/  MUFU.TANH R224, R0 ;  /* 0x0000000000e07308 */ /* 0x0003e40000002400 */
[----:B-1----:R-:W-:Y:S02]  /*c4e0*/  FMUL.FTZ R0, R63, UR25 ;  /* 0x000000193f007c20 */ /* 0x002fe40008410000 */
[C---:B------:R-:W-:Y:S04]  /*c4f0*/  HMMA.16816.F32 R60, R20.reuse, R40, R204 ;  /* 0x00000028143c723c */ /* 0x040fe800000018cc */
[----:B------:R1:W-:Y:S02]  /*c500*/  MUFU.TANH R225, R0 ;  /* 0x0000000000e17308 */ /* 0x0003e40000002400 */
[----:B------:R-:W-:Y:S01]  /*c510*/  HMMA.16816.F32 R40, R20, R42, R216 ;  /* 0x0000002a1428723c */ /* 0x000fe200000018d8 */
[----:B-1----:R-:W-:-:S05]  /*c520*/  FMUL.FTZ R0, R56, UR25 ;  /* 0x0000001938007c20 */ /* 0x002fca0008410000 */
[----:B------:R1:W-:-:S12]  /*c530*/  MUFU.TANH R188, R0 ;  /* 0x0000000000bc7308 */ /* 0x0003d80000002400 */
[----:B---3--:R-:W-:Y:S01]  /*c540*/  HMMA.16816.F32 R60, R8, R28, R60 ;  /* 0x0000001c083c723c */ /* 0x008fe2000000183c */
[----:B-1----:R-:W-:-:S04]  /*c550*/  FMUL.FTZ R0, R57, UR25 ;  /* 0x0000001939007c20 */ /* 0x002fc80008410000 */
[----:B------:R1:W3:Y:S02]  /*c560*/  MUFU.TANH R183, R0 ;  /* 0x0000000000b77308 */ /* 0x0002e40000002400 */
[----:B-1----:R-:W-:-:S06]  /*c570*/  FMUL.FTZ R0, R58, UR25 ;  /* 0x000000193a007c20 */ /* 0x002fcc0008410000 */
[----:B------:R1:W-:Y:S02]  /*c580*/  MUFU.TANH R187, R0 ;  /* 0x0000000000bb7308 */ /* 0x0003e40000002400 */
[----:B-1----:R-:W-:Y:S02]  /*c590*/  FMUL.FTZ R0, R59, UR25 ;  /* 0x000000193b007c20 */ /* 0x002fe40008410000 */
[----:B------:R-:W-:Y:S01]  /*c5a0*/  HMMA.16816.F32 R56, R24, R108, R64 ;  /* 0x0000006c1838723c */ /* 0x000fe20000001840 */
[----:B------:R-:W1:Y:S03]  /*c5b0*/  LDSM.16.M88.4 R64, [R231+0x8c00] ;  /* 0x008c0000e740783b */ /* 0x000e660000000200 */
[----:B------:R4:W-:Y:S01]  /*c5c0*/  MUFU.TANH R186, R0 ;  /* 0x0000000000ba7308 */ /* 0x0009e20000002400 */
[----:B------:R-:W-:-:S04]  /*c5d0*/  DEPBAR.LE SB0, 0x0 ;  /* 0x000080000000791a */ /* 0x000fc80000000000 */
[----:B------:R-:W-:Y:S01]  /*c5e0*/  HMMA.16816.F32 R24, R4, R30, R100 ;  /* 0x0000001e0418723c */ /* 0x000fe20000001864 */
[----:B----4-:R-:W-:-:S04]  /*c5f0*/  FMUL.FTZ R0, R32, UR25 ;  /* 0x0000001920007c20 */ /* 0x010fc80008410000 */
[----:B------:R4:W-:Y:S02]  /*c600*/  MUFU.TANH R195, R0 ;  /* 0x0000000000c37308 */ /* 0x0009e40000002400 */
[----:B----4-:R-:W-:-:S08]  /*c610*/  FMUL.FTZ R0, R33, UR25 ;  /* 0x0000001921007c20 */ /* 0x010fd00008410000 */
[----:B-1----:R-:W-:Y:S01]  /*c620*/  HMMA.16816.F32 R36, R4, R64, R56 ;  /* 0x000000400424723c */ /* 0x002fe20000001838 */
[----:B------:R1:W-:Y:S02]  /*c630*/  MUFU.TANH R194, R0 ;  /* 0x0000000000c27308 */ /* 0x0003e40000002400 */
[----:B-1----:R-:W-:-:S06]  /*c640*/  FMUL.FTZ R0, R34, UR25 ;  /* 0x0000001922007c20 */ /* 0x002fcc0008410000 */
[----:B------:R1:W-:Y:S02]  /*c650*/  MUFU.TANH R193, R0 ;  /* 0x0000000000c17308 */ /* 0x0003e40000002400 */
[----:B-1----:R-:W-:Y:S02]  /*c660*/  FMUL.FTZ R0, R35, UR25 ;  /* 0x0000001923007c20 */ /* 0x002fe40008410000 */
[C---:B------:R-:W-:Y:S04]  /*c670*/  HMMA.16816.F32 R32, R4.reuse, R28, R104 ;  /* 0x0000001c0420723c */ /* 0x040fe80000001868 */
[----:B------:R1:W-:Y:S02]  /*c680*/  MUFU.TANH R192, R0 ;  /* 0x0000000000c07308 */ /* 0x0003e40000002400 */
[----:B------:R-:W-:Y:S01]  /*c690*/  HMMA.16816.F32 R4, R4, R66, R52 ;  /* 0x000000420404723c */ /* 0x000fe20000001834 */
[----:B------:R-:W-:-:S04]  /*c6a0*/  FMUL.FTZ R29, R24, UR25 ;  /* 0x00000019181d7c20 */ /* 0x000fc80008410000 */
[----:B------:R-:W-:Y:S01]  /*c6b0*/  FMUL.FTZ R106, R39, UR25 ;  /* 0x00000019276a7c20 */ /* 0x000fe20008410000 */
[----:B------:R-:W-:Y:S01]  /*c6c0*/  HMMA.16816.F32 R52, R8, R30, R40 ;  /* 0x0000001e0834723c */ /* 0x000fe20000001828 */
[----:B------:R-:W-:Y:S01]  /*c6d0*/  MUFU.TANH R31, R29 ;  /* 0x0000001d001f7308 */ /* 0x000fe20000002400 */
[----:B-1----:R-:W-:-:S05]  /*c6e0*/  FMUL.FTZ R0, R48, UR25 ;  /* 0x0000001930007c20 */ /* 0x002fca0008410000 */
[----:B------:R-:W-:Y:S02]  /*c6f0*/  FMUL.FTZ R30, R25, UR25 ;  /* 0x00000019191e7c20 */ /* 0x000fe40008410000 */
[----:B------:R1:W-:Y:S03]  /*c700*/  MUFU.TANH R177, R0 ;  /* 0x0000000000b17308 */ /* 0x0003e60000002400 */
[----:B------:R-:W-:Y:S01]  /*c710*/  FMUL.FTZ R28, R35, UR25 ;  /* 0x00000019231c7c20 */ /* 0x000fe20008410000 */
[----:B------:R-:W-:Y:S01]  /*c720*/  FMUL.FTZ R2, R33, UR25 ;  /* 0x0000001921027c20 */ /* 0x000fe20008410000 */
[----:B------:R-:W-:Y:S01]  /*c730*/  FMUL.FTZ R3, R32, UR25 ;  /* 0x0000001920037c20 */ /* 0x000fe20008410000 */
[----:B------:R-:W-:Y:S01]  /*c740*/  FMUL.FTZ R12, R34, UR25 ;  /* 0x00000019220c7c20 */ /* 0x000fe20008410000 */
[----:B------:R-:W-:Y:S02]  /*c750*/  FMUL.FTZ R34, R36, UR25 ;  /* 0x0000001924227c20 */ /* 0x000fe40008410000 */
[----:B------:R-:W-:Y:S01]  /*c760*/  FMUL.FTZ R180, R7, UR25 ;  /* 0x0000001907b47c20 */ /* 0x000fe20008410000 */
[----:B------:R-:W-:Y:S01]  /*c770*/  MUFU.TANH R48, R28 ;  /* 0x0000001c00307308 */ /* 0x000fe20000002400 */
[----:B------:R-:W-:Y:S01]  /*c780*/  FMUL.FTZ R178, R5, UR25 ;  /* 0x0000001905b27c20 */ /* 0x000fe20008410000 */
[----:B------:R-:W-:-:S03]  /*c790*/  FMUL.FTZ R179, R6, UR25 ;  /* 0x0000001906b37c20 */ /* 0x000fc60008410000 */
[----:B------:R-:W-:Y:S01]  /*c7a0*/  FMUL.FTZ R54, R54, UR25 ;  /* 0x0000001936367c20 */ /* 0x000fe20008410000 */
[----:B------:R-:W-:Y:S02]  /*c7b0*/  FMUL.FTZ R55, R55, UR25 ;  /* 0x0000001937377c20 */ /* 0x000fe40008410000 */
[----:B------:R-:W-:Y:S01]  /*c7c0*/  MUFU.TANH R32, R2 ;  /* 0x0000000200207308 */ /* 0x000fe20000002400 */
[----:B-1----:R-:W-:Y:S01]  /*c7d0*/  FMUL.FTZ R0, R49, UR25 ;  /* 0x0000001931007c20 */ /* 0x002fe20008410000 */
[----:B------:R-:W-:-:S06]  /*c7e0*/  FMUL.FTZ R49, R26, UR25 ;  /* 0x000000191a317c20 */ /* 0x000fcc0008410000 */
[----:B------:R1:W4:Y:S08]  /*c7f0*/  MUFU.TANH R176, R0 ;  /* 0x0000000000b07308 */ /* 0x0003300000002400 */
[----:B------:R-:W5:Y:S08]  /*c800*/  MUFU.TANH R33, R3 ;  /* 0x0000000300217308 */ /* 0x000f700000002400 */
[----:B------:R-:W5:Y:S01]  /*c810*/  MUFU.TANH R30, R30 ;  /* 0x0000001e001e7308 */ /* 0x000f620000002400 */
[----:B-1----:R-:W-:Y:S01]  /*c820*/  FMUL.FTZ R0, R50, UR25 ;  /* 0x0000001932007c20 */ /* 0x002fe20008410000 */
[----:B------:R-:W-:-:S06]  /*c830*/  FMUL.FTZ R50, R27, UR25 ;  /* 0x000000191b327c20 */ /* 0x000fcc0008410000 */
[----:B------:R1:W-:Y:S08]  /*c840*/  MUFU.TANH R182, R0 ;  /* 0x0000000000b67308 */ /* 0x0003f00000002400 */
[----:B------:R-:W-:Y:S08]  /*c850*/  MUFU.TANH R105, R12 ;  /* 0x0000000c00697308 */ /* 0x000ff00000002400 */
[----:B------:R-:W-:Y:S01]  /*c860*/  MUFU.TANH R104, R49 ;  /* 0x0000003100687308 */ /* 0x000fe20000002400 */
        /* <DEDUP_REMOVED lines=13> */
[----:B------:R-:W5:Y:S08]  /*c940*/  MUFU.TANH R45, R45 ;  /* 0x0000002d002d7308 */ /* 0x000f700000002400 */
[----:B------:R-:W-:Y:S01]  /*c950*/  MUFU.TANH R49, R178 ;  /* 0x000000b200317308 */ /* 0x000fe20000002400 */
[----:B-1----:R-:W-:-:S07]  /*c960*/  FMUL.FTZ R0, R46, UR25 ;  /* 0x000000192e007c20 */ /* 0x002fce0008410000 */
[----:B------:R1:W-:Y:S08]  /*c970*/  MUFU.TANH R185, R0 ;  /* 0x0000000000b97308 */ /* 0x0003f00000002400 */
[----:B------:R-:W-:Y:S08]  /*c980*/  MUFU.TANH R54, R54 ;  /* 0x0000003600367308 */ /* 0x000ff00000002400 */
[----:B------:R-:W-:Y:S01]  /*c990*/  MUFU.TANH R55, R55 ;  /* 0x0000003700377308 */ /* 0x000fe20000002400 */
[----:B-1----:R-:W-:-:S07]  /*c9a0*/  FMUL.FTZ R0, R47, UR25 ;  /* 0x000000192f007c20 */ /* 0x002fce0008410000 */
[----:B------:R1:W-:Y:S08]  /*c9b0*/  MUFU.TANH R184, R0 ;  /* 0x0000000000b87308 */ /* 0x0003f00000002400 */
[----:B------:R5:W5:Y:S01]  /*c9c0*/  MUFU.TANH R47, R34 ;  /* 0x00000022002f7308 */ /* 0x000b620000002400 */
[----:B-1----:R-:W-:-:S04]  /*c9d0*/  IMAD.U32 R0, RZ, RZ, UR21 ;  /* 0x00000015ff007e24 */ /* 0x002fc8000f8e00ff */
[----:B------:R-:W-:-:S04]  /*c9e0*/  IMAD R0, R0, 0x40, R18 ;  /* 0x0000004000007824 */ /* 0x000fc800078e0212 */
[C---:B------:R-:W-:Y:S01]  /*c9f0*/  VIADD R27, R0.reuse, 0x1 ;  /* 0x00000001001b7836 */ /* 0x040fe20000000000 */
[----:B------:R-:W-:Y:S01]  /*ca00*/  I2FP.F32.S32 R43, R0 ;  /* 0x00000000002b7245 */ /* 0x000fe20000201400 */
[C---:B------:R-:W-:Y:S01]  /*ca10*/  VIADD R25, R0.reuse, 0x9 ;  /* 0x0000000900197836 */ /* 0x040fe20000000000 */
[CC--:B------:R-:W-:Y:S01]  /*ca20*/  ISETP.GE.AND P6, PT, R0.reuse, R14.reuse, PT ;  /* 0x0000000e0000720c */ /* 0x0c0fe20003fc6270 */
[C---:B------:R-:W-:Y:S01]  /*ca30*/  VIADD R26, R0.reuse, 0x8 ;  /* 0x00000008001a7836 */ /* 0x040fe20000000000 */
[----:B------:R-:W-:Y:S01]  /*ca40*/  I2FP.F32.S32 R42, R27 ;  /* 0x0000001b002a7245 */ /* 0x000fe20000201400 */
[----:B------:R-:W-:Y:S01]  /*ca50*/  VIADD R19, R0, 0x11 ;  /* 0x0000001100137836 */ /* 0x000fe20000000000 */
[----:B------:R-:W-:Y:S01]  /*ca60*/  ISETP.GE.AND P2, PT, R27, R14, PT ;  /* 0x0000000e1b00720c */ /* 0x000fe20003f46270 */
[----:B------:R-:W-:Y:S01]  /*ca70*/  FFMA.FTZ R28, R43, UR5, R214 ;  /* 0x000000052b1c7c23 */ /* 0x000fe200080100d6 */
[----:B------:R-:W-:Y:S01]  /*ca80*/  I2FP.F32.S32 R40, R25 ;  /* 0x0000001900287245 */ /* 0x000fe20000201400 */
[----:B------:R-:W-:Y:S01]  /*ca90*/  FFMA.FTZ R29, R42, UR5, R213 ;  /* 0x000000052a1d7c23 */ /* 0x000fe200080100d5 */
[----:B------:R-:W-:Y:S01]  /*caa0*/  I2FP.F32.S32 R41, R26 ;  /* 0x0000001a00297245 */ /* 0x000fe20000201400 */
[----:B------:R-:W-:Y:S01]  /*cab0*/  VIADD R24, R0, 0x10 ;  /* 0x0000001000187836 */ /* 0x000fe20000000000 */
[----:B------:R-:W-:Y:S01]  /*cac0*/  FSEL R46, R28, -INF , !P6 ;  /* 0xff8000001c2e7808 */ /* 0x000fe20007000000 */
[----:B------:R-:W-:Y:S01]  /*cad0*/  VIADD R13, R0, 0x19 ;  /* 0x00000019000d7836 */ /* 0x000fe20000000000 */
[----:B------:R-:W-:Y:S01]  /*cae0*/  FSEL R56, R29, -INF , !P2 ;  /* 0xff8000001d387808 */ /* 0x000fe20005000000 */
[----:B--2---:R-:W-:Y:S01]  /*caf0*/  FFMA.FTZ R29, R40, UR5, R200 ;  /* 0x00000005281d7c23 */ /* 0x004fe200080100c8 */
[-C--:B------:R-:W-:Y:S01]  /*cb00*/  ISETP.GE.AND P2, PT, R25, R14.reuse, PT ;  /* 0x0000000e1900720c */ /* 0x080fe20003f46270 */
[----:B------:R-:W-:Y:S01]  /*cb10*/  FFMA.FTZ R28, R41, UR5, R212 ;  /* 0x00000005291c7c23 */ /* 0x000fe200080100d4 */
[----:B------:R-:W-:Y:S01]  /*cb20*/  I2FP.F32.S32 R38, R19 ;  /* 0x0000001300267245 */ /* 0x000fe20000201400 */
[----:B------:R-:W-:Y:S01]  /*cb30*/  VIADD R18, R0, 0x18 ;  /* 0x0000001800127836 */ /* 0x000fe20000000000 */
[----:B------:R-:W-:Y:S01]  /*cb40*/  ISETP.GE.AND P6, PT, R26, R14, PT ;  /* 0x0000000e1a00720c */ /* 0x000fe20003fc6270 */
[C---:B------:R-:W-:Y:S01]  /*cb50*/  VIADD R7, R0.reuse, 0x21 ;  /* 0x0000002100077836 */ /* 0x040fe20000000000 */
[----:B------:R-:W-:Y:S01]  /*cb60*/  I2FP.F32.S32 R39, R24 ;  /* 0x0000001800277245 */ /* 0x000fe20000201400 */
[----:B------:R-:W-:Y:S01]  /*cb70*/  VIADD R12, R0, 0x20 ;  /* 0x00000020000c7836 */ /* 0x000fe20000000000 */
[----:B------:R-:W-:Y:S01]  /*cb80*/  FSEL R101, R29, -INF , !P2 ;  /* 0xff8000001d657808 */ /* 0x000fe20005000000 */
[----:B---3--:R-:W-:Y:S01]  /*cb90*/  FFMA.FTZ R29, R38, UR5, R183 ;  /* 0x00000005261d7c23 */ /* 0x008fe200080100b7 */
[----:B------:R-:W-:Y:S01]  /*cba0*/  FSEL R57, R28, -INF , !P6 ;  /* 0xff8000001c397808 */ /* 0x000fe20007000000 */
[----:B------:R-:W-:Y:S01]  /*cbb0*/  FFMA.FTZ R28, R39, UR5, R188 ;  /* 0x00000005271c7c23 */ /* 0x000fe200080100bc */
[-C--:B------:R-:W-:Y:S01]  /*cbc0*/  ISETP.GE.AND P2, PT, R19, R14.reuse, PT ;  /* 0x0000000e1300720c */ /* 0x080fe20003f46270 */
[C---:B------:R-:W-:Y:S01]  /*cbd0*/  VIADD R5, R0.reuse, 0x29 ;  /* 0x0000002900057836 */ /* 0x040fe20000000000 */
[----:B------:R-:W-:Y:S01]  /*cbe0*/  I2FP.F32.S32 R36, R13 ;  /* 0x0000000d00247245 */ /* 0x000fe20000201400 */
[----:B------:R-:W-:Y:S01]  /*cbf0*/  VIADD R6, R0, 0x28 ;  /* 0x0000002800067836 */ /* 0x000fe20000000000 */
[----:B------:R-:W-:Y:S01]  /*cc00*/  ISETP.GE.AND P6, PT, R24, R14, PT ;  /* 0x0000000e1800720c */ /* 0x000fe20003fc6270 */
[C---:B------:R-:W-:Y:S01]  /*cc10*/  VIADD R3, R0.reuse, 0x31 ;  /* 0x0000003100037836 */ /* 0x040fe20000000000 */
[----:B------:R-:W-:Y:S01]  /*cc20*/  I2FP.F32.S32 R37, R18 ;  /* 0x0000001200257245 */ /* 0x000fe20000201400 */
[----:B------:R-:W-:Y:S01]  /*cc30*/  VIADD R4, R0, 0x30 ;  /* 0x0000003000047836 */ /* 0x000fe20000000000 */
[----:B------:R-:W-:Y:S01]  /*cc40*/  FSEL R59, R29, -INF , !P2 ;  /* 0xff8000001d3b7808 */ /* 0x000fe20005000000 */
[----:B----4-:R-:W-:Y:S01]  /*cc50*/  FFMA.FTZ R29, R36, UR5, R176 ;  /* 0x00000005241d7c23 */ /* 0x010fe200080100b0 */
[----:B------:R-:W-:Y:S01]  /*cc60*/  FSEL R100, R28, -INF , !P6 ;  /* 0xff8000001c647808 */ /* 0x000fe20007000000 */
[----:B------:R-:W-:Y:S01]  /*cc70*/  FFMA.FTZ R28, R37, UR5, R177 ;  /* 0x00000005251c7c23 */ /* 0x000fe200080100b1 */
[----:B------:R-:W-:Y:S01]  /*cc80*/  BAR.SYNC.DEFER_BLOCKING 0x0 ;  /* 0x0000000000007b1d */ /* 0x000fe20000010000 */
[----:B------:R-:W-:Y:S01]  /*cc90*/  ISETP.GE.AND P2, PT, R13, R14, PT ;  /* 0x0000000e0d00720c */ /* 0x000fe20003f46270 */
[----:B------:R-:W-:Y:S01]  /*cca0*/  VIADD R2, R0, 0x38 ;  /* 0x0000003800027836 */ /* 0x000fe20000000000 */
[----:B-----5:R-:W-:-:S02]  /*ccb0*/  I2FP.F32.S32 R34, R7 ;  /* 0x0000000700227245 */ /* 0x020fc40000201400 */
[----:B------:R-:W-:Y:S02]  /*ccc0*/  ISETP.GE.AND P6, PT, R18, R14, PT ;  /* 0x0000000e1200720c */ /* 0x000fe40003fc6270 */
[----:B------:R-:W-:Y:S02]  /*ccd0*/  I2FP.F32.S32 R35, R12 ;  /* 0x0000000c00237245 */ /* 0x000fe40000201400 */
[----:B------:R-:W-:Y:S01]  /*cce0*/  FSEL R107, R29, -INF , !P2 ;  /* 0xff8000001d6b7808 */ /* 0x000fe20005000000 */
[----:B------:R-:W-:Y:S01]  /*ccf0*/  FFMA.FTZ R29, R34, UR5, R32 ;  /* 0x00000005221d7c23 */ /* 0x000fe20008010020 */
[----:B------:R-:W-:Y:S01]  /*cd00*/  FSEL R102, R28, -INF , !P6 ;  /* 0xff8000001c667808 */ /* 0x000fe20007000000 */
[----:B------:R-:W-:Y:S01]  /*cd10*/  FFMA.FTZ R28, R35, UR5, R33 ;  /* 0x00000005231c7c23 */ /* 0x000fe20008010021 */
[----:B------:R-:W-:Y:S02]  /*cd20*/  ISETP.GE.AND P2, PT, R7, R14, PT ;  /* 0x0000000e0700720c */ /* 0x000fe40003f46270 */
[----:B------:R-:W-:-:S02]  /*cd30*/  I2FP.F32.S32 R32, R5 ;  /* 0x0000000500207245 */ /* 0x000fc40000201400 */
        /* <DEDUP_REMOVED lines=9> */
[----:B------:R-:W-:Y:S01]  /*cdd0*/  I2FP.F32.S32 R31, R4 ;  /* 0x00000004001f7245 */ /* 0x000fe20000201400 */
[----:B------:R-:W-:Y:S01]  /*cde0*/  FFMA.FTZ R45, R30, UR5, R45 ;  /* 0x000000051e2d7c23 */ /* 0x000fe2000801002d */
[----:B------:R-:W-:Y:S02]  /*cdf0*/  FSEL R200, R29, -INF , !P2 ;  /* 0xff8000001dc87808 */ /* 0x000fe40005000000 */
[----:B------:R-:W-:Y:S02]  /*ce00*/  I2FP.F32.S32 R29, R2 ;  /* 0x00000002001d7245 */ /* 0x000fe40000201400 */
[----:B------:R-:W-:Y:S01]  /*ce10*/  FSEL R201, R28, -INF , !P6 ;  /* 0xff8000001cc97808 */ /* 0x000fe20007000000 */
[----:B------:R-:W-:Y:S01]  /*ce20*/  FFMA.FTZ R28, R31, UR5, R47 ;  /* 0x000000051f1c7c23 */ /* 0x000fe2000801002f */
[-C--:B------:R-:W-:Y:S01]  /*ce30*/  ISETP.GE.AND P2, PT, R3, R14.reuse, PT ;  /* 0x0000000e0300720c */ /* 0x080fe20003f46270 */
[----:B------:R-:W-:Y:S01]  /*ce40*/  FFMA.FTZ R44, R29, UR5, R44 ;  /* 0x000000051d2c7c23 */ /* 0x000fe2000801002c */
[----:B------:R-:W-:-:S02]  /*ce50*/  ISETP.GE.AND P6, PT, R4, R14, PT ;  /* 0x0000000e0400720c */ /* 0x000fc40003fc6270 */
[----:B------:R-:W-:Y:S01]  /*ce60*/  FSEL R205, R45, -INF , !P2 ;  /* 0xff8000002dcd7808 */ /* 0x000fe20005000000 */
[----:B------:R-:W-:Y:S01]  /*ce70*/  FFMA.FTZ R45, R42, UR5, R215 ;  /* 0x000000052a2d7c23 */ /* 0x000fe200080100d7 */
[----:B------:R-:W-:Y:S02]  /*ce80*/  ISETP.GE.AND P2, PT, R2, R14, PT ;  /* 0x0000000e0200720c */ /* 0x000fe40003f46270 */
[----:B------:R-:W-:Y:S01]  /*ce90*/  FSEL R202, R28, -INF , !P6 ;  /* 0xff8000001cca7808 */ /* 0x000fe20007000000 */
[----:B------:R-:W-:Y:S01]  /*cea0*/  FFMA.FTZ R28, R43, UR5, R236 ;  /* 0x000000052b1c7c23 */ /* 0x000fe200080100ec */
[-C--:B------:R-:W-:Y:S02]  /*ceb0*/  ISETP.GE.AND P1, PT, R0, R15.reuse, PT ;  /* 0x0000000f0000720c */ /* 0x080fe40003f26270 */
[----:B------:R-:W-:Y:S01]  /*cec0*/  FSEL R213, R44, -INF , !P2 ;  /* 0xff8000002cd57808 */ /* 0x000fe20005000000 */
[----:B------:R-:W-:Y:S01]  /*ced0*/  FFMA.FTZ R44, R41, UR5, R197 ;  /* 0x00000005292c7c23 */ /* 0x000fe200080100c5 */
[----:B------:R-:W-:-:S02]  /*cee0*/  ISETP.GE.AND P2, PT, R27, R15, PT ;  /* 0x0000000f1b00720c */ /* 0x000fc40003f46270 */
[----:B------:R-:W-:Y:S01]  /*cef0*/  FSEL R47, R28, -INF , !P1 ;  /* 0xff8000001c2f7808 */ /* 0x000fe20004800000 */
[----:B------:R-:W-:Y:S01]  /*cf00*/  FFMA.FTZ R28, R40, UR5, R196 ;  /* 0x00000005281c7c23 */ /* 0x000fe200080100c4 */
[-C--:B------:R-:W-:Y:S02]  /*cf10*/  ISETP.GE.AND P1, PT, R26, R15.reuse, PT ;  /* 0x0000000f1a00720c */ /* 0x080fe40003f26270 */
        /* <DEDUP_REMOVED lines=17> */
[-C--:B------:R-:W-:Y:S01]  /*d030*/  ISETP.GE.AND P1, PT, R12, R15.reuse, PT ;  /* 0x0000000f0c00720c */ /* 0x080fe20003f26270 */
[----:B------:R-:W1:Y:S01]  /*d040*/  MUFU.TANH R48, R179 ;  /* 0x000000b300307308 */ /* 0x000e620000002400 */
[----:B------:R-:W-:Y:S01]  /*d050*/  FSEL R189, R45, -INF , !P2 ;  /* 0xff8000002dbd7808 */ /* 0x000fe20005000000 */
[----:B------:R-:W-:Y:S01]  /*d060*/  FFMA.FTZ R45, R33, UR5, R104 ;  /* 0x00000005212d7c23 */ /* 0x000fe20008010068 */
[-C--:B------:R-:W-:Y:S02]  /*d070*/  ISETP.GE.AND P2, PT, R7, R15.reuse, PT ;  /* 0x0000000f0700720c */ /* 0x080fe40003f46270 */
[----:B------:R-:W-:Y:S01]  /*d080*/  FSEL R204, R44, -INF , !P1 ;  /* 0xff8000002ccc7808 */ /* 0x000fe20004800000 */
[----:B------:R-:W-:Y:S01]  /*d090*/  FFMA.FTZ R44, R32, UR5, R103 ;  /* 0x00000005202c7c23 */ /* 0x000fe20008010067 */
[-C--:B------:R-:W-:Y:S01]  /*d0a0*/  ISETP.GE.AND P1, PT, R6, R15.reuse, PT ;  /* 0x0000000f0600720c */ /* 0x080fe20003f26270 */
[----:B------:R-:W2:Y:S01]  /*d0b0*/  MUFU.TANH R103, R180 ;  /* 0x000000b400677308 */ /* 0x000ea20000002400 */
[----:B------:R-:W-:Y:S01]  /*d0c0*/  FSEL R206, R28, -INF , !P2 ;  /* 0xff8000001cce7808 */ /* 0x000fe20005000000 */
[----:B------:R-:W-:Y:S01]  /*d0d0*/  FFMA.FTZ R28, R31, UR5, R51 ;  /* 0x000000051f1c7c23 */ /* 0x000fe20008010033 */
[----:B------:R-:W-:-:S02]  /*d0e0*/  ISETP.GE.AND P2, PT, R5, R15, PT ;  /* 0x0000000f0500720c */ /* 0x000fc40003f46270 */
[C---:B------:R-:W-:Y:S02]  /*d0f0*/  ISETP.GE.AND P0, PT, R0.reuse, R17, PT ;  /* 0x000000110000720c */ /* 0x040fe40003f06270 */
[C---:B------:R-:W-:Y:S01]  /*d100*/  ISETP.GE.AND P6, PT, R0.reuse, R16, PT ;  /* 0x000000100000720c */ /* 0x040fe20003fc6270 */
[----:B------:R-:W-:Y:S01]  /*d110*/  VIADD R0, R0, 0x39 ;  /* 0x0000003900007836 */ /* 0x000fe20000000000 */
[----:B------:R-:W-:Y:S01]  /*d120*/  FSEL R207, R45, -INF , !P1 ;  /* 0xff8000002dcf7808 */ /* 0x000fe20004800000 */
[----:B------:R-:W-:Y:S01]  /*d130*/  FFMA.FTZ R45, R30, UR5, R50 ;  /* 0x000000051e2d7c23 */ /* 0x000fe20008010032 */
[-C--:B------:R-:W-:Y:S02]  /*d140*/  ISETP.GE.AND P1, PT, R4, R15.reuse, PT ;  /* 0x0000000f0400720c */ /* 0x080fe40003f26270 */
[----:B------:R-:W-:Y:S01]  /*d150*/  FSEL R212, R44, -INF , !P2 ;  /* 0xff8000002cd47808 */ /* 0x000fe20005000000 */
[----:B------:R-:W-:Y:S01]  /*d160*/  FMUL.FTZ R44, R60, UR25 ;  /* 0x000000193c2c7c20 */ /* 0x000fe20008410000 */
[----:B------:R-:W-:-:S02]  /*d170*/  ISETP.GE.AND P2, PT, R3, R15, PT ;  /* 0x0000000f0300720c */ /* 0x000fc40003f46270 */
[----:B------:R-:W-:Y:S01]  /*d180*/  FSEL R214, R28, -INF , !P1 ;  /* 0xff8000001cd67808 */ /* 0x000fe20004800000 */
[----:B------:R1:W3:Y:S01]  /*d190*/  MUFU.TANH R105, R44 ;  /* 0x0000002c00697308 */ /* 0x0002e20000002400 */
[----:B------:R-:W-:Y:S02]  /*d1a0*/  I2FP.F32.S32 R28, R0 ;  /* 0x00000000001c7245 */ /* 0x000fe40000201400 */
[----:B------:R-:W-:Y:S02]  /*d1b0*/  FSEL R215, R45, -INF , !P2 ;  /* 0xff8000002dd77808 */ /* 0x000fe40005000000 */
[----:B------:R-:W-:Y:S01]  /*d1c0*/  ISETP.GE.AND P2, PT, R0, R14, PT ;  /* 0x0000000e0000720c */ /* 0x000fe20003f46270 */
[----:B------:R-:W-:Y:S01]  /*d1d0*/  FMUL.FTZ R14, R61, UR25 ;  /* 0x000000193d0e7c20 */ /* 0x000fe20008410000 */
[----:B------:R-:W-:Y:S01]  /*d1e0*/  ISETP.GE.AND P1, PT, R2, R15, PT ;  /* 0x0000000f0200720c */ /* 0x000fe20003f26270 */
[----:B------:R-:W-:Y:S02]  /*d1f0*/  FFMA.FTZ R45, R28, UR5, R49 ;  /* 0x000000051c2d7c23 */ /* 0x000fe40008010031 */
[----:B------:R2:W4:Y:S03]  /*d200*/  MUFU.TANH R104, R14 ;  /* 0x0000000e00687308 */ /* 0x0005260000002400 */
[----:B------:R-:W-:-:S02]  /*d210*/  FSEL R203, R45, -INF , !P2 ;  /* 0xff8000002dcb7808 */ /* 0x000fc40005000000 */
[----:B------:R-:W-:Y:S01]  /*d220*/  ISETP.GE.AND P2, PT, R27, R17, PT ;  /* 0x000000111b00720c */ /* 0x000fe20003f46270 */
[----:B-1----:R-:W-:Y:S02]  /*d230*/  FFMA.FTZ R44, R29, UR5, R48 ;  /* 0x000000051d2c7c23 */ /* 0x002fe40008010030 */
[C---:B------:R-:W-:Y:S03]  /*d240*/  HMMA.16816.F32 R48, R20.reuse, R108, R220 ;  /* 0x0000006c1430723c */ /* 0x040fe600000018dc */
[----:B------:R-:W-:Y:S01]  /*d250*/  FSEL R216, R44, -INF , !P1 ;  /* 0xff8000002cd87808 */ /* 0x000fe20004800000 */
[----:B------:R-:W-:Y:S01]  /*d260*/  FMUL.FTZ R44, R62, UR25 ;  /* 0x000000193e2c7c20 */ /* 0x000fe20008410000 */
[----:B------:R-:W-:Y:S01]  /*d270*/  ISETP.GE.AND P1, PT, R0, R15, PT ;  /* 0x0000000f0000720c */ /* 0x000fe20003f26270 */
[C---:B------:R-:W-:Y:S01]  /*d280*/  FFMA.FTZ R15, R43.reuse, UR5, R240 ;  /* 0x000000052b0f7c23 */ /* 0x040fe200080100f0 */
[----:B------:R-:W-:Y:S01]  /*d290*/  HMMA.16816.F32 R20, R20, R110, R208 ;  /* 0x0000006e1414723c */ /* 0x000fe200000018d0 */
[----:B--2---:R-:W-:Y:S01]  /*d2a0*/  FFMA.FTZ R14, R28, UR5, R103 ;  /* 0x000000051c0e7c23 */ /* 0x004fe20008010067 */
[----:B------:R1:W2:Y:S04]  /*d2b0*/  MUFU.TANH R61, R44 ;  /* 0x0000002c003d7308 */ /* 0x0002a80000002400 */
[----:B------:R-:W-:Y:S01]  /*d2c0*/  FSEL R217, R14, -INF , !P1 ;  /* 0xff8000000ed97808 */ /* 0x000fe20004800000 */
[----:B------:R-:W-:Y:S01]  /*d2d0*/  FFMA.FTZ R14, R43, UR5, R238 ;  /* 0x000000052b0e7c23 */ /* 0x000fe200080100ee */
[----:B------:R-:W-:-:S02]  /*d2e0*/  ISETP.GE.AND P1, PT, R27, R16, PT ;  /* 0x000000101b00720c */ /* 0x000fc40003f26270 */
[----:B------:R-:W-:Y:S01]  /*d2f0*/  FSEL R27, R15, -INF , !P0 ;  /* 0xff8000000f1b7808 */ /* 0x000fe20004000000 */
[----:B------:R-:W-:Y:S01]  /*d300*/  FFMA.FTZ R15, R42, UR5, R239 ;  /* 0x000000052a0f7c23 */ /* 0x000fe200080100ef */
[----:B------:R-:W-:Y:S01]  /*d310*/  FSEL R43, R14, -INF , !P6 ;  /* 0xff8000000e2b7808 */ /* 0x000fe20007000000 */
[----:B------:R-:W-:Y:S01]  /*d320*/  FFMA.FTZ R14, R42, UR5, R237 ;  /* 0x000000052a0e7c23 */ /* 0x000fe200080100ed */
[CC--:B------:R-:W-:Y:S02]  /*d330*/  ISETP.GE.AND P0, PT, R26.reuse, R17.reuse, PT ;  /* 0x000000111a00720c */ /* 0x0c0fe40003f06270 */
[-C--:B------:R-:W-:Y:S01]  /*d340*/  ISETP.GE.AND P6, PT, R26, R16.reuse, PT ;  /* 0x000000101a00720c */ /* 0x080fe20003fc6270 */
[----:B------:R-:W-:Y:S01]  /*d350*/  FMUL.FTZ R26, R52, UR25 ;  /* 0x00000019341a7c20 */ /* 0x000fe20008410000 */
[----:B------:R-:W-:Y:S01]  /*d360*/  FSEL R42, R15, -INF , !P2 ;  /* 0xff8000000f2a7808 */ /* 0x000fe20005000000 */
[----:B-1----:R-:W-:Y:S01]  /*d370*/  FMUL.FTZ R44, R63, UR25 ;  /* 0x000000193f2c7c20 */ /* 0x002fe20008410000 */
[----:B------:R-:W-:Y:S01]  /*d380*/  FFMA.FTZ R15, R41, UR5, R226 ;  /* 0x00000005290f7c23 */ /* 0x000fe200080100e2 */
[----:B------:R1:W5:Y:S01]  /*d390*/  MUFU.TANH R45, R26 ;  /* 0x0000001a002d7308 */ /* 0x0003620000002400 */
[-C--:B------:R-:W-:Y:S01]  /*d3a0*/  ISETP.GE.AND P2, PT, R25, R17.reuse, PT ;  /* 0x000000111900720c */ /* 0x080fe20003f46270 */
[C---:B------:R-:W-:Y:S06]  /*d3b0*/  HMMA.16816.F32 R48, R8.reuse, R64, R48 ;  /* 0x000000400830723c */ /* 0x040fec0000001830 */
[----:B------:R3:W5:Y:S01]  /*d3c0*/  MUFU.TANH R60, R44 ;  /* 0x0000002c003c7308 */ /* 0x0007620000002400 */
[----:B------:R-:W-:Y:S07]  /*d3d0*/  HMMA.16816.F32 R20, R8, R66, R20 ;  /* 0x000000420814723c */ /* 0x000fee0000001814 */
[----:B------:R-:W-:Y:S01]  /*d3e0*/  FFMA.FTZ R8, R37, UR5, R185 ;  /* 0x0000000525087c23 */ /* 0x000fe200080100b9 */
[----:B-1----:R-:W-:Y:S01]  /*d3f0*/  FSEL R26, R15, -INF , !P0 ;  /* 0xff8000000f1a7808 */ /* 0x002fe20004000000 */
[----:B------:R-:W-:Y:S01]  /*d400*/  FFMA.FTZ R15, R40, UR5, R227 ;  /* 0x00000005280f7c23 */ /* 0x000fe200080100e3 */
[----:B------:R-:W-:Y:S01]  /*d410*/  ISETP.GE.AND P0, PT, R24, R17, PT ;  /* 0x000000111800720c */ /* 0x000fe20003f06270 */
[----:B------:R-:W-:Y:S01]  /*d420*/  FFMA.FTZ R9, R36, UR5, R190 ;  /* 0x0000000524097c23 */ /* 0x000fe200080100be */
[----:B---3--:R-:W-:Y:S01]  /*d430*/  FSEL R44, R14, -INF , !P1 ;  /* 0xff8000000e2c7808 */ /* 0x008fe20004800000 */
[----:B------:R-:W-:Y:S01]  /*d440*/  FFMA.FTZ R14, R41, UR5, R224 ;  /* 0x00000005290e7c23 */ /* 0x000fe200080100e0 */
[----:B------:R-:W-:Y:S01]  /*d450*/  ISETP.GE.AND P1, PT, R25, R16, PT ;  /* 0x000000101900720c */ /* 0x000fe20003f26270 */
[----:B------:R-:W-:-:S02]  /*d460*/  FMUL.FTZ R25, R53, UR25 ;  /* 0x0000001935197c20 */ /* 0x000fc40008410000 */
[----:B------:R-:W-:Y:S01]  /*d470*/  FMUL.FTZ R48, R48, UR25 ;  /* 0x0000001930307c20 */ /* 0x000fe20008410000 */
[----:B------:R-:W-:Y:S01]  /*d480*/  FMUL.FTZ R49, R49, UR25 ;  /* 0x0000001931317c20 */ /* 0x000fe20008410000 */
[----:B------:R-:W-:Y:S01]  /*d490*/  FSEL R41, R14, -INF , !P6 ;  /* 0xff8000000e297808 */ /* 0x000fe20007000000 */
[----:B------:R-:W-:Y:S01]  /*d4a0*/  FFMA.FTZ R14, R40, UR5, R225 ;  /* 0x00000005280e7c23 */ /* 0x000fe200080100e1 */
[----:B------:R-:W-:Y:S01]  /*d4b0*/  ISETP.GE.AND P6, PT, R24, R16, PT ;  /* 0x000000101800720c */ /* 0x000fe20003fc6270 */
[----:B------:R1:W3:Y:S01]  /*d4c0*/  MUFU.TANH R40, R25 ;  /* 0x0000001900287308 */ /* 0x0002e20000002400 */
[----:B------:R-:W-:Y:S01]  /*d4d0*/  FSEL R24, R15, -INF , !P2 ;  /* 0xff8000000f187808 */ /* 0x000fe20005000000 */
[----:B------:R-:W-:Y:S01]  /*d4e0*/  FFMA.FTZ R15, R39, UR5, R195 ;  /* 0x00000005270f7c23 */ /* 0x000fe200080100c3 */
[----:B------:R-:W-:Y:S01]  /*d4f0*/  ISETP.GE.AND P2, PT, R19, R17, PT ;  /* 0x000000111300720c */ /* 0x000fe20003f46270 */
[----:B------:R-:W-:Y:S01]  /*d500*/  FMUL.FTZ R20, R20, UR25 ;  /* 0x0000001914147c20 */ /* 0x000fe20008410000 */
[----:B------:R-:W-:Y:S01]  /*d510*/  FMUL.FTZ R50, R50, UR25 ;  /* 0x0000001932327c20 */ /* 0x000fe20008410000 */
[----:B------:R-:W-:Y:S01]  /*d520*/  FMUL.FTZ R51, R51, UR25 ;  /* 0x0000001933337c20 */ /* 0x000fe20008410000 */
[----:B------:R-:W-:Y:S01]  /*d530*/  FMUL.FTZ R21, R21, UR25 ;  /* 0x0000001915157c20 */ /* 0x000fe20008410000 */
[----:B------:R-:W3:Y:S01]  /*d540*/  MUFU.TANH R48, R48 ;  /* 0x0000003000307308 */ /* 0x000ee20000002400 */
[----:B------:R-:W-:Y:S01]  /*d550*/  FMUL.FTZ R22, R22, UR25 ;  /* 0x0000001916167c20 */ /* 0x000fe20008410000 */
[----:B------:R-:W-:-:S06]  /*d560*/  FMUL.FTZ R23, R23, UR25 ;  /* 0x0000001917177c20 */ /* 0x000fcc0008410000 */
[----:B------:R-:W-:Y:S01]  /*d570*/  MUFU.TANH R49, R49 ;  /* 0x0000003100317308 */ /* 0x000fe20000002400 */
[----:B-1----:R-:W-:Y:S01]  /*d580*/  FSEL R25, R14, -INF , !P1 ;  /* 0xff8000000e197808 */ /* 0x002fe20004800000 */
[----:B------:R-:W-:Y:S01]  /*d590*/  FFMA.FTZ R14, R39, UR5, R193 ;  /* 0x00000005270e7c23 */ /* 0x000fe200080100c1 */
[----:B------:R-:W-:Y:S01]  /*d5a0*/  FSEL R39, R15, -INF , !P0 ;  /* 0xff8000000f277808 */ /* 0x000fe20004000000 */
[----:B------:R-:W-:Y:S01]  /*d5b0*/  FFMA.FTZ R15, R38, UR5, R194 ;  /* 0x00000005260f7c23 */ /* 0x000fe200080100c2 */
[-C--:B------:R-:W-:Y:S02]  /*d5c0*/  ISETP.GE.AND P1, PT, R19, R16.reuse, PT ;  /* 0x000000101300720c */ /* 0x080fe40003f26270 */
[----:B------:R-:W-:Y:S01]  /*d5d0*/  FSEL R52, R14, -INF , !P6 ;  /* 0xff8000000e347808 */ /* 0x000fe20007000000 */
[----:B------:R-:W-:Y:S01]  /*d5e0*/  FFMA.FTZ R14, R38, UR5, R192 ;  /* 0x00000005260e7c23 */ /* 0x000fe200080100c0 */
[----:B------:R-:W-:Y:S01]  /*d5f0*/  ISETP.GE.AND P6, PT, R18, R16, PT ;  /* 0x000000101200720c */ /* 0x000fe20003fc6270 */
[----:B------:R-:W-:Y:S01]  /*d600*/  MUFU.TANH R20, R20 ;  /* 0x0000001400147308 */ /* 0x000fe20000002400 */
[----:B------:R-:W-:Y:S01]  /*d610*/  FSEL R38, R15, -INF , !P2 ;  /* 0xff8000000f267808 */ /* 0x000fe20005000000 */
[----:B------:R-:W-:Y:S01]  /*d620*/  FFMA.FTZ R15, R37, UR5, R191 ;  /* 0x00000005250f7c23 */ /* 0x000fe200080100bf */
[----:B------:R-:W-:Y:S01]  /*d630*/  FSEL R37, R8, -INF , !P6 ;  /* 0xff80000008257808 */ /* 0x000fe20007000000 */
[----:B------:R-:W-:Y:S01]  /*d640*/  FFMA.FTZ R8, R36, UR5, R184 ;  /* 0x0000000524087c23 */ /* 0x000fe200080100b8 */
[----:B------:R-:W-:-:S02]  /*d650*/  FSEL R53, R14, -INF , !P1 ;  /* 0xff8000000e357808 */ /* 0x000fc40004800000 */
[CC--:B------:R-:W-:Y:S01]  /*d660*/  ISETP.GE.AND P2, PT, R13.reuse, R17.reuse, PT ;  /* 0x000000110d00720c */ /* 0x0c0fe20003f46270 */
[----:B------:R-:W1:Y:S01]  /*d670*/  MUFU.TANH R50, R50 ;  /* 0x0000003200327308 */ /* 0x000e620000002400 */
[-C--:B------:R-:W-:Y:S02]  /*d680*/  ISETP.GE.AND P1, PT, R13, R16.reuse, PT ;  /* 0x000000100d00720c */ /* 0x080fe40003f26270 */
[-C--:B------:R-:W-:Y:S02]  /*d690*/  ISETP.GE.AND P0, PT, R18, R17.reuse, PT ;  /* 0x000000111200720c */ /* 0x080fe40003f06270 */
[----:B------:R-:W-:Y:S01]  /*d6a0*/  FSEL R36, R9, -INF , !P2 ;  /* 0xff80000009247808 */ /* 0x000fe20005000000 */
[----:B------:R-:W-:Y:S01]  /*d6b0*/  FFMA.FTZ R9, R35, UR5, R105 ;  /* 0x0000000523097c23 */ /* 0x000fe20008010069 */
[----:B------:R-:W-:Y:S01]  /*d6c0*/  FSEL R108, R8, -INF , !P1 ;  /* 0xff800000086c7808 */ /* 0x000fe20004800000 */
[----:B----4-:R-:W-:Y:S01]  /*d6d0*/  FFMA.FTZ R8, R34, UR5, R104 ;  /* 0x0000000522087c23 */ /* 0x010fe20008010068 */
[C---:B------:R-:W-:Y:S01]  /*d6e0*/  ISETP.GE.AND P2, PT, R7.reuse, R17, PT ;  /* 0x000000110700720c */ /* 0x040fe20003f46270 */
[----:B------:R-:W4:Y:S01]  /*d6f0*/  MUFU.TANH R51, R51 ;  /* 0x0000003300337308 */ /* 0x000f220000002400 */
[----:B------:R-:W-:Y:S01]  /*d700*/  ISETP.GE.AND P1, PT, R7, R16, PT ;  /* 0x000000100700720c */ /* 0x000fe20003f26270 */
[----:B--2---:R-:W-:Y:S01]  /*d710*/  FFMA.FTZ R7, R35, UR5, R61 ;  /* 0x0000000523077c23 */ /* 0x004fe2000801003d */
[----:B------:R-:W-:-:S02]  /*d720*/  FSEL R14, R15, -INF , !P0 ;  /* 0xff8000000f0e7808 */ /* 0x000fc40004000000 */
[CC--:B------:R-:W-:Y:S02]  /*d730*/  ISETP.GE.AND P0, PT, R12.reuse, R17.reuse, PT ;  /* 0x000000110c00720c */ /* 0x0c0fe40003f06270 */
[-C--:B------:R-:W-:Y:S01]  /*d740*/  ISETP.GE.AND P6, PT, R12, R16.reuse, PT ;  /* 0x000000100c00720c */ /* 0x080fe20003fc6270 */
[----:B------:R-:W-:Y:S01]  /*d750*/  MUFU.TANH R21, R21 ;  /* 0x0000001500157308 */ /* 0x000fe20000002400 */
[----:B------:R-:W-:Y:S02]  /*d760*/  FSEL R181, R9, -INF , !P0 ;  /* 0xff80000009b57808 */ /* 0x000fe40004000000 */
[----:B------:R-:W-:Y:S01]  /*d770*/  FSEL R185, R7, -INF , !P6 ;  /* 0xff80000007b97808 */ /* 0x000fe20007000000 */
[C---:B-----5:R-:W-:Y:S01]  /*d780*/  FFMA.FTZ R7, R33.reuse, UR5, R45 ;  /* 0x0000000521077c23 */ /* 0x060fe2000801002d */
[C---:B------:R-:W-:Y:S01]  /*d790*/  ISETP.GE.AND P0, PT, R6.reuse, R17, PT ;  /* 0x000000110600720c */ /* 0x040fe20003f06270 */
[----:B------:R-:W-:Y:S01]  /*d7a0*/  FFMA.FTZ R33, R33, UR5, R54 ;  /* 0x0000000521217c23 */ /* 0x000fe20008010036 */
[----:B------:R-:W-:Y:S01]  /*d7b0*/  ISETP.GE.AND P6, PT, R6, R16, PT ;  /* 0x000000100600720c */ /* 0x000fe20003fc6270 */
[----:B------:R-:W-:Y:S01]  /*d7c0*/  FFMA.FTZ R6, R34, UR5, R60 ;  /* 0x0000000522067c23 */ /* 0x000fe2000801003c */
[----:B------:R-:W-:-:S02]  /*d7d0*/  FSEL R180, R8, -INF , !P2 ;  /* 0xff80000008b47808 */ /* 0x000fc40005000000 */
[C---:B------:R-:W-:Y:S02]  /*d7e0*/  ISETP.GE.AND P2, PT, R5.reuse, R17, PT ;  /* 0x000000110500720c */ /* 0x040fe40003f46270 */
[----:B------:R-:W-:Y:S02]  /*d7f0*/  FSEL R186, R6, -INF , !P1 ;  /* 0xff80000006ba7808 */ /* 0x000fe40004800000 */
[----:B------:R-:W-:Y:S01]  /*d800*/  ISETP.GE.AND P1, PT, R5, R16, PT ;  /* 0x000000100500720c */ /* 0x000fe20003f26270 */
[C---:B---3--:R-:W-:Y:S01]  /*d810*/  FFMA.FTZ R5, R32.reuse, UR5, R40 ;  /* 0x0000000520057c23 */ /* 0x048fe20008010028 */
[----:B------:R-:W-:Y:S01]  /*d820*/  FFMA.FTZ R32, R32, UR5, R55 ;  /* 0x0000000520207c23 */ /* 0x000fe20008010037 */
[----:B------:R-:W-:Y:S02]  /*d830*/  FSEL R179, R7, -INF , !P0 ;  /* 0xff80000007b37808 */ /* 0x000fe40004000000 */
[----:B------:R-:W-:Y:S02]  /*d840*/  FSEL R184, R33, -INF , !P6 ;  /* 0xff80000021b87808 */ /* 0x000fe40007000000 */
[----:B------:R-:W-:-:S02]  /*d850*/  FSEL R178, R5, -INF , !P2 ;  /* 0xff80000005b27808 */ /* 0x000fc40005000000 */
[----:B------:R-:W-:Y:S01]  /*d860*/  FSEL R182, R32, -INF , !P1 ;  /* 0xff80000020b67808 */ /* 0x000fe20004800000 */
[----:B------:R-:W2:Y:S01]  /*d870*/  MUFU.TANH R5, R22 ;  /* 0x0000001600057308 */ /* 0x000ea20000002400 */
[CC--:B------:R-:W-:Y:S02]  /*d880*/  ISETP.GE.AND P0, PT, R4.reuse, R17.reuse, PT ;  /* 0x000000110400720c */ /* 0x0c0fe40003f06270 */
[-C--:B------:R-:W-:Y:S01]  /*d890*/  ISETP.GE.AND P6, PT, R4, R16.reuse, PT ;  /* 0x000000100400720c */ /* 0x080fe20003fc6270 */
[----:B------:R-:W-:Y:S01]  /*d8a0*/  FFMA.FTZ R4, R31, UR5, R48 ;  /* 0x000000051f047c23 */ /* 0x000fe20008010030 */
[-C--:B------:R-:W-:Y:S01]  /*d8b0*/  ISETP.GE.AND P2, PT, R3, R17.reuse, PT ;  /* 0x000000110300720c */ /* 0x080fe20003f46270 */
[----:B-1----:R-:W-:Y:S01]  /*d8c0*/  FFMA.FTZ R31, R31, UR5, R50 ;  /* 0x000000051f1f7c23 */ /* 0x002fe20008010032 */
[----:B------:R-:W-:Y:S01]  /*d8d0*/  ISETP.GE.AND P1, PT, R3, R16, PT ;  /* 0x000000100300720c */ /* 0x000fe20003f26270 */
[----:B------:R-:W-:Y:S01]  /*d8e0*/  FFMA.FTZ R3, R30, UR5, R49 ;  /* 0x000000051e037c23 */ /* 0x000fe20008010031 */
[----:B------:R-:W-:Y:S01]  /*d8f0*/  FSEL R193, R4, -INF , !P0 ;  /* 0xff80000004c17808 */ /* 0x000fe20004000000 */
[----:B----4-:R-:W-:Y:S01]  /*d900*/  FFMA.FTZ R30, R30, UR5, R51 ;  /* 0x000000051e1e7c23 */ /* 0x010fe20008010033 */
[----:B------:R-:W-:Y:S01]  /*d910*/  ISETP.GE.AND P0, PT, R2, R17, PT ;  /* 0x000000110200720c */ /* 0x000fe20003f06270 */
[----:B------:R-:W1:Y:S01]  /*d920*/  MUFU.TANH R4, R23 ;  /* 0x0000001700047308 */ /* 0x000e620000002400 */
[----:B------:R-:W-:-:S02]  /*d930*/  FSEL R192, R3, -INF , !P2 ;  /* 0xff80000003c07808 */ /* 0x000fc40005000000 */
[----:B------:R-:W-:Y:S01]  /*d940*/  ISETP.GE.AND P2, PT, R2, R16, PT ;  /* 0x000000100200720c */ /* 0x000fe20003f46270 */
[----:B------:R-:W-:Y:S01]  /*d950*/  FFMA.FTZ R2, R29, UR5, R20 ;  /* 0x000000051d027c23 */ /* 0x000fe20008010014 */
[----:B------:R-:W-:Y:S01]  /*d960*/  FSEL R196, R31, -INF , !P6 ;  /* 0xff8000001fc47808 */ /* 0x000fe20007000000 */
[----:B--2---:R-:W-:Y:S01]  /*d970*/  FFMA.FTZ R29, R29, UR5, R5 ;  /* 0x000000051d1d7c23 */ /* 0x004fe20008010005 */
[----:B------:R-:W-:Y:S02]  /*d980*/  FSEL R195, R30, -INF , !P1 ;  /* 0xff8000001ec37808 */ /* 0x000fe40004800000 */
[----:B------:R-:W-:Y:S02]  /*d990*/  FSEL R190, R2, -INF , !P0 ;  /* 0xff80000002be7808 */ /* 0x000fe40004000000 */
[----:B------:R-:W-:Y:S02]  /*d9a0*/  PLOP3.LUT P0, PT, PT, PT, UP0, 0x80, 0x0 ;  /* 0x000000000000781c */ /* 0x000fe40003f0f008 */
[----:B------:R-:W-:-:S02]  /*d9b0*/  ISETP.GE.AND P6, PT, R0, R17, PT ;  /* 0x000000110000720c */ /* 0x000fc40003fc6270 */
[----:B------:R-:W-:Y:S01]  /*d9c0*/  ISETP.GE.AND P1, PT, R0, R16, PT ;  /* 0x000000100000720c */ /* 0x000fe20003f26270 */
[C---:B------:R-:W-:Y:S01]  /*d9d0*/  FFMA.FTZ R0, R28.reuse, UR5, R21 ;  /* 0x000000051c007c23 */ /* 0x040fe20008010015 */
[----:B-1----:R-:W-:Y:S01]  /*d9e0*/  FFMA.FTZ R28, R28, UR5, R4 ;  /* 0x000000051c1c7c23 */ /* 0x002fe20008010004 */
[----:B------:R-:W-:-:S03]  /*d9f0*/  FSEL R194, R29, -INF , !P2 ;  /* 0xff8000001dc27808 */ /* 0x000fc60005000000 */
[----:B------:R-:W-:Y:S02]  /*da00*/  FSEL R191, R0, -INF , !P6 ;  /* 0xff80000000bf7808 */ /* 0x000fe40007000000 */
        /* <DEDUP_REMOVED lines=69> */
.L_x_778:
[----:B------:R-:W-:Y:S05]  /*de60*/  BSYNC B0 ;  /* 0x0000000000007941 */ /* 0x000fea0003800000 */
.L_x_777:
[----:B------:R-:W0:Y:S02]  /*de70*/  LDGDEPBAR ;  /* 0x00000000000079af */ /* 0x000e240000000000 */
.L_x_776:
[----:B------:R-:W-:Y:S01]  /*de80*/  FMNMX.FTZ R106, R250, R46, !PT ;  /* 0x0000002efa6a7209 */ /* 0x000fe20007810000 */
[----:B-1----:R-:W3:Y:S03]  /*de90*/  LDL.LU R7, [R1+0x14] ;  /* 0x0000140001077983 */ /* 0x002ee60000300800 */
[----:B------:R-:W-:Y:S01]  /*dea0*/  FMNMX.FTZ R106, R56, R106, !PT ;  /* 0x0000006a386a7209 */ /* 0x000fe20007810000 */
[----:B------:R-:W4:Y:S01]  /*deb0*/  LDL.LU R29, [R1+0x1c] ;  /* 0x00001c00011d7983 */ /* 0x000f220000300800 */
        /* <DEDUP_REMOVED lines=34> */
[----:B--2---:R-:W1:Y:S01]  /*e0e0*/  SHFL.BFLY PT, R4, R106, 0x2, 0x1f ;  /* 0x0c401f006a047f89 */ /* 0x004e6200000e0000 */
        /* <DEDUP_REMOVED lines=18> */
[----:B------:R-:W1:Y:S01]  /*e210*/  SHFL.BFLY PT, R3, R106, 0x1, 0x1f ;  /* 0x0c201f006a037f89 */ /* 0x000e6200000e0000 */
[----:B------:R-:W-:Y:S02]  /*e220*/  FMNMX.FTZ R104, R190, R2, !PT ;  /* 0x00000002be687209 */ /* 0x000fe40007810000 */
[----:B------:R-:W-:Y:S02]  /*e230*/  FMNMX.FTZ R0, R185, R0, !PT ;  /* 0x00000000b9007209 */ /* 0x000fe40007810000 */
        /* <DEDUP_REMOVED lines=22> */
[----:B------:R-:W-:Y:S01]  /*e3a0*/  MOV R31, R251 ;  /* 0x000000fb001f7202 */ /* 0x000fe20000000f00 */
[----:B------:R-:W2:Y:S02]  /*e3b0*/  SHFL.BFLY PT, R5, R0, 0x2, 0x1f ;  /* 0x0c401f0000057f89 */ /* 0x000ea400000e0000 */
[----:B------:R5:W2:Y:S02]  /*e3c0*/  MUFU.EX2 R32, R3 ;  /* 0x0000000300207308 */ /* 0x000aa40000000800 */
[----:B------:R-:W2:Y:S01]  /*e3d0*/  SHFL.BFLY PT, R6, R104, 0x1, 0x1f ;  /* 0x0c201f0068067f89 */ /* 0x000ea200000e0000 */
[----:B-----5:R-:W-:Y:S01]  /*e3e0*/  FFMA.FTZ R3, R56, UR19, -R2 ;  /* 0x0000001338037c23 */ /* 0x020fe20008010802 */
[----:B-1----:R-:W-:-:S04]  /*e3f0*/  FMNMX.FTZ R105, R105, R4, !PT ;  /* 0x0000000469697209 */ /* 0x002fc80007810000 */
[----:B------:R1:W-:Y:S01]  /*e400*/  MUFU.EX2 R28, R3 ;  /* 0x00000003001c7308 */ /* 0x0003e20000000800 */
[----:B--2---:R-:W-:Y:S01]  /*e410*/  FMNMX.FTZ R0, R0, R5, !PT ;  /* 0x0000000500007209 */ /* 0x004fe20007810000 */
[----:B------:R-:W2:Y:S01]  /*e420*/  SHFL.BFLY PT, R4, R105, 0x1, 0x1f ;  /* 0x0c201f0069047f89 */ /* 0x000ea200000e0000 */
[----:B------:R-:W-:-:S03]  /*e430*/  FMNMX.FTZ R104, R104, R6, !PT ;  /* 0x0000000668687209 */ /* 0x000fc60007810000 */
[----:B------:R-:W5:Y:S01]  /*e440*/  SHFL.BFLY PT, R103, R0, 0x1, 0x1f ;  /* 0x0c201f0000677f89 */ /* 0x000f6200000e0000 */
[----:B------:R-:W-:Y:S01]  /*e450*/  FSETP.NEU.FTZ.AND P2, PT, R104, -INF , PT ;  /* 0xff8000006800780b */ /* 0x000fe20003f5d000 */
[----:B-1----:R-:W-:-:S04]  /*e460*/  FFMA.FTZ R3, R57, UR19, -R2 ;  /* 0x0000001339037c23 */ /* 0x002fc80008010802 */
[----:B------:R1:W-:Y:S01]  /*e470*/  MUFU.EX2 R252, R3 ;  /* 0x0000000300fc7308 */ /* 0x0003e20000000800 */
[----:B--2---:R-:W-:Y:S02]  /*e480*/  FMNMX.FTZ R105, R105, R4, !PT ;  /* 0x0000000469697209 */ /* 0x004fe40007810000 */
[----:B-----5:R-:W-:-:S03]  /*e490*/  FMNMX.FTZ R103, R0, R103, !PT ;  /* 0x0000006700677209 */ /* 0x020fc60007810000 */
[C---:B------:R-:W-:Y:S01]  /*e4a0*/  FMUL.FTZ R13, R105.reuse, UR19 ;  /* 0x00000013690d7c20 */ /* 0x040fe20008410000 */
[----:B------:R-:W-:Y:S02]  /*e4b0*/  FSETP.NEU.FTZ.AND P3, PT, R105, -INF , PT ;  /* 0xff8000006900780b */ /* 0x000fe40003f7d000 */
[C---:B------:R-:W-:Y:S01]  /*e4c0*/  FSETP.NEU.FTZ.AND P1, PT, R103.reuse, -INF , PT ;  /* 0xff8000006700780b */ /* 0x040fe20003f3d000 */
[----:B------:R-:W-:Y:S01]  /*e4d0*/  FMUL.FTZ R12, R103, UR19 ;  /* 0x00000013670c7c20 */ /* 0x000fe20008410000 */
[----:B------:R-:W-:Y:S01]  /*e4e0*/  FSEL R13, R13, RZ, P3 ;  /* 0x000000ff0d0d7208 */ /* 0x000fe20001800000 */
[----:B-1----:R-:W-:Y:S01]  /*e4f0*/  FFMA.FTZ R3, R101, UR19, -R2 ;  /* 0x0000001365037c23 */ /* 0x002fe20008010802 */
[----:B------:R-:W-:Y:S02]  /*e500*/  MOV R101, R32 ;  /* 0x0000002000657202 */ /* 0x000fe40000000f00 */
[----:B------:R-:W-:Y:S01]  /*e510*/  FSEL R12, R12, RZ, P1 ;  /* 0x000000ff0c0c7208 */ /* 0x000fe20000800000 */
[----:B------:R1:W-:Y:S01]  /*e520*/  MUFU.EX2 R11, R3 ;  /* 0x00000003000b7308 */ /* 0x0003e20000000800 */
[----:B------:R-:W-:-:S03]  /*e530*/  FFMA.FTZ R4, R47, UR19, -R13 ;  /* 0x000000132f047c23 */ /* 0x000fc6000801080d */
[----:B------:R-:W-:-:S04]  /*e540*/  FFMA.FTZ R5, R25, UR19, -R12 ;  /* 0x0000001319057c23 */ /* 0x000fc8000801080c */
[----:B------:R2:W-:Y:S08]  /*e550*/  MUFU.EX2 R247, R4 ;  /* 0x0000000400f77308 */ /* 0x0005f00000000800 */
[----:B------:R5:W-:Y:S01]  /*e560*/  MUFU.EX2 R241, R5 ;  /* 0x0000000500f17308 */ /* 0x000be20000000800 */
[----:B-1----:R-:W-:-:S07]  /*e570*/  FFMA.FTZ R3, R100, UR19, -R2 ;  /* 0x0000001364037c23 */ /* 0x002fce0008010802 */
[----:B------:R1:W-:Y:S01]  /*e580*/  MUFU.EX2 R10, R3 ;  /* 0x00000003000a7308 */ /* 0x0003e20000000800 */
[----:B--2---:R-:W-:-:S07]  /*e590*/  FFMA.FTZ R4, R58, UR19, -R13 ;  /* 0x000000133a047c23 */ /* 0x004fce000801080d */
[----:B------:R-:W-:Y:S01]  /*e5a0*/  MUFU.EX2 R251, R4 ;  /* 0x0000000400fb7308 */ /* 0x000fe20000000800 */
[----:B-----5:R-:W-:Y:S01]  /*e5b0*/  FSEL R5, R106, RZ, P4 ;  /* 0x000000ff6a057208 */ /* 0x020fe20002000000 */
[----:B-1----:R-:W-:-:S06]  /*e5c0*/  FFMA.FTZ R3, R59, UR19, -R2 ;  /* 0x000000133b037c23 */ /* 0x002fcc0008010802 */
[----:B------:R1:W-:Y:S02]  /*e5d0*/  MUFU.EX2 R33, R3 ;  /* 0x0000000300217308 */ /* 0x0003e40000000800 */
[----:B-1----:R-:W-:Y:S01]  /*e5e0*/  FFMA.FTZ R3, R102, UR19, -R2 ;  /* 0x0000001366037c23 */ /* 0x002fe20008010802 */
[----:B------:R-:W-:-:S05]  /*e5f0*/  MOV R102, R31 ;  /* 0x0000001f00667202 */ /* 0x000fca0000000f00 */
[----:B------:R1:W-:Y:S02]  /*e600*/  MUFU.EX2 R9, R3 ;  /* 0x0000000300097308 */ /* 0x0003e40000000800 */
[----:B-1----:R-:W-:Y:S01]  /*e610*/  FFMA.FTZ R3, R107, UR19, -R2 ;  /* 0x000000136b037c23 */ /* 0x002fe20008010802 */
[----:B------:R-:W-:-:S05]  /*e620*/  MOV R107, R30 ;  /* 0x0000001e006b7202 */ /* 0x000fca0000000f00 */
[----:B------:R1:W-:Y:S01]  /*e630*/  MUFU.EX2 R8, R3 ;  /* 0x0000000300087308 */ /* 0x0003e20000000800 */
[----:B---3--:R-:W-:Y:S02]  /*e640*/  MOV R100, R7 ;  /* 0x0000000700647202 */ /* 0x008fe40000000f00 */
[----:B----4-:R-:W-:Y:S01]  /*e650*/  MOV R47, R29 ;  /* 0x0000001d002f7202 */ /* 0x010fe20000000f00 */
[----:B-1----:R-:W-:-:S05]  /*e660*/  FMUL.FTZ R3, R104, UR19 ;  /* 0x0000001368037c20 */ /* 0x002fca0008410000 */
[----:B------:R-:W-:-:S05]  /*e670*/  FSEL R3, R3, RZ, P2 ;  /* 0x000000ff03037208 */ /* 0x000fca0001000000 */
[--C-:B------:R-:W-:Y:S01]  /*e680*/  FFMA.FTZ R0, R42, UR19, -R3.reuse ;  /* 0x000000132a007c23 */ /* 0x100fe20008010803 */
[----:B------:R-:W-:-:S03]  /*e690*/  FFMA.FTZ R4, R27, UR19, -R3 ;  /* 0x000000131b047c23 */ /* 0x000fc60008010803 */
[----:B------:R1:W-:Y:S08]  /*e6a0*/  MUFU.EX2 R243, R0 ;  /* 0x0000000000f37308 */ /* 0x0003f00000000800 */
[----:B------:R-:W-:Y:S01]  /*e6b0*/  MUFU.EX2 R244, R4 ;  /* 0x0000000400f47308 */ /* 0x000fe20000000800 */
[----:B-1----:R-:W-:-:S07]  /*e6c0*/  FFMA.FTZ R0, R26, UR19, -R3 ;  /* 0x000000131a007c23 */ /* 0x002fce0008010803 */
[----:B------:R1:W-:Y:S02]  /*e6d0*/  MUFU.EX2 R245, R0 ;  /* 0x0000000000f57308 */ /* 0x0003e40000000800 */
[----:B-1----:R-:W-:Y:S02]  /*e6e0*/  FFMA.FTZ R0, R24, UR19, -R3 ;  /* 0x0000001318007c23 */ /* 0x002fe40008010803 */
[----:B------:R-:W1:Y:S04]  /*e6f0*/  LDSM.16.MT88.4 R24, [R228+0xa000] ;  /* 0x00a00000e418783b */ /* 0x000e680000004200 */
        /* <DEDUP_REMOVED lines=28> */
[----:B------:R-:W-:Y:S01]  /*e8c0*/  F2FP.F16.F32.PACK_AB R4, R243, R244 ;  /* 0x000000f4f304723e */ /* 0x000fe200000000ff */
[----:B------:R-:W-:Y:S01]  /*e8d0*/  FMUL.FTZ R152, R152, R44 ;  /* 0x0000002c98987220 */ /* 0x000fe20000410000 */
[--C-:B----4-:R-:W-:Y:S01]  /*e8e0*/  FFMA.FTZ R0, R176, UR19, -R13.reuse ;  /* 0x00000013b0007c23 */ /* 0x110fe2000801080d */
[----:B------:R-:W-:Y:S01]  /*e8f0*/  MOV R176, R28 ;  /* 0x0000001c00b07202 */ /* 0x000fe20000000f00 */
[-C--:B-----5:R-:W-:Y:S01]  /*e900*/  FMUL.FTZ R130, R130, R15.reuse ;  /* 0x0000000f82827220 */ /* 0x0a0fe20000410000 */
[----:B------:R-:W2:Y:S01]  /*e910*/  LDSM.16.MT88.4 R28, [R230+0xa000] ;  /* 0x00a00000e61c783b */ /* 0x000ea20000004200 */
[----:B------:R3:W-:Y:S01]  /*e920*/  MUFU.EX2 R238, R0 ;  /* 0x0000000000ee7308 */ /* 0x0007e20000000800 */
[----:B------:R-:W-:Y:S01]  /*e930*/  FMUL.FTZ R131, R131, R15 ;  /* 0x0000000f83837220 */ /* 0x000fe20000410000 */
[----:B------:R-:W-:Y:S01]  /*e940*/  MOV R249, R33 ;  /* 0x0000002100f97202 */ /* 0x000fe20000000f00 */
[-C--:B------:R-:W-:Y:S01]  /*e950*/  FMUL.FTZ R146, R146, R15.reuse ;  /* 0x0000000f92927220 */ /* 0x080fe20000410000 */
[----:B------:R-:W4:Y:S01]  /*e960*/  LDSM.16.MT88.4 R32, [R228+0xb000] ;  /* 0x00b00000e420783b */ /* 0x000f220000004200 */
        /* <DEDUP_REMOVED lines=9> */
[C---:B-1----:R-:W-:Y:S01]  /*ea00*/  HMMA.16816.F32 R144, R4.reuse, R24, R144 ;  /* 0x000000180490723c */ /* 0x042fe20000001890 */
[----:B------:R-:W-:Y:S01]  /*ea10*/  MOV R131, R10 ;  /* 0x0000000a00837202 */ /* 0x000fe20000000f00 */
[-C--:B------:R-:W-:Y:S01]  /*ea20*/  FMUL.FTZ R120, R120, R44.reuse ;  /* 0x0000002c78787220 */ /* 0x080fe20000410000 */
[----:B---3--:R-:W-:Y:S01]  /*ea30*/  FFMA.FTZ R0, R177, UR19, -R13 ;  /* 0x00000013b1007c23 */ /* 0x008fe2000801080d */
[----:B------:R-:W-:Y:S01]  /*ea40*/  MOV R177, R11 ;  /* 0x0000000b00b17202 */ /* 0x000fe20000000f00 */
[----:B------:R-:W-:Y:S01]  /*ea50*/  FMUL.FTZ R121, R121, R44 ;  /* 0x0000002c79797220 */ /* 0x000fe20000410000 */
[C---:B------:R-:W-:Y:S01]  /*ea60*/  HMMA.16816.F32 R152, R4.reuse, R26, R152 ;  /* 0x0000001a0498723c */ /* 0x040fe20000001898 */
[----:B------:R1:W3:Y:S01]  /*ea70*/  MUFU.EX2 R237, R0 ;  /* 0x0000000000ed7308 */ /* 0x0002e20000000800 */
        /* <DEDUP_REMOVED lines=16> */
[--C-:B-1----:R-:W-:Y:S01]  /*eb80*/  FFMA.FTZ R0, R39, UR19, -R3.reuse ;  /* 0x0000001327007c23 */ /* 0x102fe20008010803 */
[----:B---3--:R-:W-:Y:S01]  /*eb90*/  F2FP.F16.F32.PACK_AB R11, R237, R238 ;  /* 0x000000eeed0b723e */ /* 0x008fe200000000ff */
        /* <DEDUP_REMOVED lines=17> */
[----:B------:R-:W-:Y:S01]  /*ecb0*/  FMUL.FTZ R93, R93, R44 ;  /* 0x0000002c5d5d7220 */ /* 0x000fe20000410000 */
[-C--:B------:R-:W-:Y:S01]  /*ecc0*/  FMUL.FTZ R94, R94, R15.reuse ;  /* 0x0000000f5e5e7220 */ /* 0x080fe20000410000 */
[----:B-1----:R-:W-:Y:S01]  /*ecd0*/  FFMA.FTZ R0, R38, UR19, -R3 ;  /* 0x0000001326007c23 */ /* 0x002fe20008010803 */
[----:B------:R-:W-:Y:S01]  /*ece0*/  FMUL.FTZ R95, R95, R15 ;  /* 0x0000000f5f5f7220 */ /* 0x000fe20000410000 */
[C---:B------:R-:W-:Y:S02]  /*ecf0*/  HMMA.16816.F32 R168, R4.reuse, R30, R168 ;  /* 0x0000001e04a8723c */ /* 0x040fe400000018a8 */
[----:B------:R1:W2:Y:S04]  /*ed00*/  MUFU.EX2 R235, R0 ;  /* 0x0000000000eb7308 */ /* 0x0002a80000000800 */
[C---:B----4-:R-:W-:Y:S06]  /*ed10*/  HMMA.16816.F32 R72, R4.reuse, R32, R72 ;  /* 0x000000200448723c */ /* 0x050fec0000001848 */
[C---:B------:R-:W-:Y:S06]  /*ed20*/  HMMA.16816.F32 R76, R4.reuse, R34, R76 ;  /* 0x00000022044c723c */ /* 0x040fec000000184c */
[----:B------:R-:W-:Y:S01]  /*ed30*/  HMMA.16816.F32 R88, R4, R48, R88 ;  /* 0x000000300458723c */ /* 0x000fe20000001858 */
[----:B-1----:R-:W-:Y:S01]  /*ed40*/  FMUL.FTZ R0, R8, UR19 ;  /* 0x0000001308007c20 */ /* 0x002fe20008410000 */
[----:B------:R-:W-:-:S03]  /*ed50*/  F2FP.F16.F32.PACK_AB R8, R176, R101 ;  /* 0x00000065b008723e */ /* 0x000fc600000000ff */
[----:B------:R1:W3:Y:S01]  /*ed60*/  MUFU.EX2 R46, R0 ;  /* 0x00000000002e7308 */ /* 0x0002e20000000800 */
[----:B------:R-:W-:Y:S07]  /*ed70*/  HMMA.16816.F32 R92, R4, R50, R92 ;  /* 0x00000032045c723c */ /* 0x000fee000000185c */
[----:B--2---:R-:W-:Y:S01]  /*ed80*/  F2FP.F16.F32.PACK_AB R4, R235, R236 ;  /* 0x000000eceb04723e */ /* 0x004fe200000000ff */
[----:B-1----:R-:W-:Y:S01]  /*ed90*/  FMUL.FTZ R0, R9, UR19 ;  /* 0x0000001309007c20 */ /* 0x002fe20008410000 */
[----:B------:R-:W-:Y:S01]  /*eda0*/  F2FP.F16.F32.PACK_AB R9, R251, R247 ;  /* 0x000000f7fb09723e */ /* 0x000fe200000000ff */
[-C--:B---3--:R-:W-:Y:S01]  /*edb0*/  FMUL.FTZ R148, R148, R46.reuse ;  /* 0x0000002e94947220 */ /* 0x088fe20000410000 */
        /* <DEDUP_REMOVED lines=60> */
[----:B-1----:R-:W-:Y:S01]  /*f180*/  FFMA.FTZ R0, R52, UR19, -R12 ;  /* 0x0000001334007c23 */ /* 0x002fe2000801080c */
[----:B------:R-:W-:Y:S01]  /*f190*/  FMUL.FTZ R99, R99, R45 ;  /* 0x0000002d63637220 */ /* 0x000fe20000410000 */
[----:B---3--:R-:W-:Y:S01]  /*f1a0*/  F2FP.F16.F32.PACK_AB R6, R226, R227 ;  /* 0x000000e3e206723e */ /* 0x008fe200000000ff */
[----:B------:R-:W-:Y:S01]  /*f1b0*/  FFMA.FTZ R14, R202, UR19, -R2 ;  /* 0x00000013ca0e7c23 */ /* 0x000fe20008010802 */
[----:B------:R1:W-:Y:S01]  /*f1c0*/  MUFU.EX2 R225, R0 ;  /* 0x0000000000e17308 */ /* 0x0003e20000000800 */
[C---:B------:R-:W-:Y:S01]  /*f1d0*/  HMMA.16816.F32 R164, R8.reuse, R28, R164 ;  /* 0x0000001c08a4723c */ /* 0x040fe200000018a4 */
[----:B------:R-:W-:Y:S01]  /*f1e0*/  MOV R202, R176 ;  /* 0x000000b000ca7202 */ /* 0x000fe20000000f00 */
[----:B------:R-:W-:Y:S04]  /*f1f0*/  LDSM.16.MT88.4 R124, [R228+0x9c00] ;  /* 0x009c0000e47c783b */ /* 0x000fe80000004200 */
[C---:B------:R-:W-:Y:S01]  /*f200*/  HMMA.16816.F32 R172, R8.reuse, R30, R172 ;  /* 0x0000001e08ac723c */ /* 0x040fe200000018ac */
[----:B------:R-:W3:Y:S04]  /*f210*/  LDSM.16.MT88.4 R28, [R230+0xa400] ;  /* 0x00a40000e61c783b */ /* 0x000ee80000004200 */
[----:B------:R-:W-:Y:S01]  /*f220*/  LDSM.16.MT88.4 R140, [R230+0x9c00] ;  /* 0x009c0000e68c783b */ /* 0x000fe20000004200 */
[----:B------:R-:W-:Y:S01]  /*f230*/  HMMA.16816.F32 R68, R8, R32, R68 ;  /* 0x000000200844723c */ /* 0x000fe20000001844 */
[----:B-1----:R-:W-:-:S05]  /*f240*/  FFMA.FTZ R0, R53, UR19, -R12 ;  /* 0x0000001335007c23 */ /* 0x002fca000801080c */
[C---:B------:R-:W-:Y:S01]  /*f250*/  HMMA.16816.F32 R80, R8.reuse, R34, R80 ;  /* 0x000000220850723c */ /* 0x040fe20000001850 */
[----:B------:R-:W-:Y:S01]  /*f260*/  LDSM.16.MT88.4 R32, [R230+0x9800] ;  /* 0x00980000e620783b */ /* 0x000fe20000004200 */
[----:B------:R1:W2:Y:S04]  /*f270*/  MUFU.EX2 R224, R0 ;  /* 0x0000000000e07308 */ /* 0x0002a80000000800 */
[C---:B------:R-:W-:Y:S06]  /*f280*/  HMMA.16816.F32 R84, R8.reuse, R48, R84 ;  /* 0x000000300854723c */ /* 0x040fec0000001854 */
[----:B------:R-:W-:Y:S01]  /*f290*/  HMMA.16816.F32 R96, R8, R50, R96 ;  /* 0x000000320860723c */ /* 0x000fe20000001860 */
[--C-:B-1----:R-:W-:Y:S01]  /*f2a0*/  FFMA.FTZ R0, R37, UR19, -R12.reuse ;  /* 0x0000001325007c23 */ /* 0x102fe2000801080c */
[----:B--2---:R-:W-:Y:S01]  /*f2b0*/  F2FP.F16.F32.PACK_AB R5, R224, R225 ;  /* 0x000000e1e005723e */ /* 0x004fe200000000ff */
[----:B------:R-:W1:Y:S04]  /*f2c0*/  LDSM.16.MT88.4 R36, [R228+0xb400] ;  /* 0x00b40000e424783b */ /* 0x000e680000004200 */
[----:B------:R-:W-:Y:S01]  /*f2d0*/  F2FP.F16.F32.PACK_AB R8, R249, R131 ;  /* 0x00000083f908723e */ /* 0x000fe200000000ff */
[----:B------:R2:W-:Y:S01]  /*f2e0*/  MUFU.EX2 R223, R0 ;  /* 0x0000000000df7308 */ /* 0x0005e20000000800 */
[----:B------:R-:W-:Y:S01]  /*f2f0*/  F2FP.F16.F32.PACK_AB R10, R248, R250 ;  /* 0x000000faf80a723e */ /* 0x000fe200000000ff */
[----:B--2---:R-:W-:-:S06]  /*f300*/  FFMA.FTZ R0, R108, UR19, -R12 ;  /* 0x000000136c007c23 */ /* 0x004fcc000801080c */
[----:B------:R2:W4:Y:S02]  /*f310*/  MUFU.EX2 R222, R0 ;  /* 0x0000000000de7308 */ /* 0x0005240000000800 */
[----:B--2---:R-:W-:Y:S01]  /*f320*/  FFMA.FTZ R0, R183, UR19, -R13 ;  /* 0x00000013b7007c23 */ /* 0x004fe2000801080d */
[----:B----4-:R-:W-:-:S05]  /*f330*/  F2FP.F16.F32.PACK_AB R7, R222, R223 ;  /* 0x000000dfde07723e */ /* 0x010fca00000000ff */
[----:B------:R-:W-:Y:S02]  /*f340*/  MUFU.EX2 R183, R14 ;  /* 0x0000000e00b77308 */ /* 0x000fe40000000800 */
[C---:B------:R-:W-:Y:S06]  /*f350*/  HMMA.16816.F32 R48, R4.reuse, R24, R112 ;  /* 0x000000180430723c */ /* 0x040fec0000001870 */
[----:B------:R2:W-:Y:S01]  /*f360*/  MUFU.EX2 R221, R0 ;  /* 0x0000000000dd7308 */ /* 0x0005e20000000800 */
[C---:B------:R-:W-:Y:S06]  /*f370*/  HMMA.16816.F32 R52, R4.reuse, R26, R120 ;  /* 0x0000001a0434723c */ /* 0x040fec0000001878 */
[C---:B------:R-:W-:Y:S06]  /*f380*/  HMMA.16816.F32 R108, R4.reuse, R42, R92 ;  /* 0x0000002a046c723c */ /* 0x040fec000000185c */
[----:B------:R-:W-:Y:S01]  /*f390*/  HMMA.16816.F32 R56, R4, R16, R56 ;  /* 0x000000100438723c */ /* 0x000fe20000001838 */
[----:B--2---:R-:W-:-:S04]  /*f3a0*/  FFMA.FTZ R0, R187, UR19, -R13 ;  /* 0x00000013bb007c23 */ /* 0x004fc8000801080d */
[----:B------:R2:W4:Y:S01]  /*f3b0*/  MUFU.EX2 R220, R0 ;  /* 0x0000000000dc7308 */ /* 0x0005220000000800 */
[C---:B------:R-:W-:Y:S06]  /*f3c0*/  HMMA.16816.F32 R136, R4.reuse, R18, R136 ;  /* 0x000000120488723c */ /* 0x040fec0000001888 */
[C---:B-----5:R-:W-:Y:S06]  /*f3d0*/  HMMA.16816.F32 R144, R4.reuse, R20, R144 ;  /* 0x000000140490723c */ /* 0x060fec0000001890 */
[----:B------:R-:W-:Y:S01]  /*f3e0*/  HMMA.16816.F32 R152, R4, R22, R152 ;  /* 0x000000160498723c */ /* 0x000fe20000001898 */
[----:B--2---:R-:W-:Y:S01]  /*f3f0*/  FFMA.FTZ R0, R188, UR19, -R13 ;  /* 0x00000013bc007c23 */ /* 0x004fe2000801080d */
[----:B----4-:R-:W-:-:S04]  /*f400*/  F2FP.F16.F32.PACK_AB R9, R220, R221 ;  /* 0x000000dddc09723e */ /* 0x010fc800000000ff */
[C---:B---3--:R-:W-:Y:S01]  /*f410*/  HMMA.16816.F32 R160, R4.reuse, R28, R160 ;  /* 0x0000001c04a0723c */ /* 0x048fe200000018a0 */
[----:B------:R2:W-:Y:S05]  /*f420*/  MUFU.EX2 R219, R0 ;  /* 0x0000000000db7308 */ /* 0x0005ea0000000800 */
[C---:B------:R-:W-:Y:S06]  /*f430*/  HMMA.16816.F32 R168, R4.reuse, R30, R168 ;  /* 0x0000001e04a8723c */ /* 0x040fec00000018a8 */
[C---:B-1----:R-:W-:Y:S06]  /*f440*/  HMMA.16816.F32 R72, R4.reuse, R36, R72 ;  /* 0x000000240448723c */ /* 0x042fec0000001848 */
[----:B------:R-:W-:Y:S01]  /*f450*/  HMMA.16816.F32 R76, R4, R38, R76 ;  /* 0x00000026044c723c */ /* 0x000fe2000000184c */
[----:B--2---:R-:W-:-:S04]  /*f460*/  FFMA.FTZ R0, R189, UR19, -R13 ;  /* 0x00000013bd007c23 */ /* 0x004fc8000801080d */
[----:B------:R1:W2:Y:S01]  /*f470*/  MUFU.EX2 R218, R0 ;  /* 0x0000000000da7308 */ /* 0x0002a20000000800 */
[----:B------:R-:W-:Y:S01]  /*f480*/  HMMA.16816.F32 R88, R4, R40, R88 ;  /* 0x000000280458723c */ /* 0x000fe20000001858 */
[----:B-1----:R-:W-:Y:S01]  /*f490*/  FFMA.FTZ R0, R198, UR19, -R2 ;  /* 0x00000013c6007c23 */ /* 0x002fe20008010802 */
[----:B--2---:R-:W-:-:S05]  /*f4a0*/  F2FP.F16.F32.PACK_AB R11, R218, R219 ;  /* 0x000000dbda0b723e */ /* 0x004fca00000000ff */
[----:B------:R1:W-:Y:S02]  /*f4b0*/  MUFU.EX2 R211, R0 ;  /* 0x0000000000d37308 */ /* 0x0003e40000000800 */
        /* <DEDUP_REMOVED lines=41> */
[----:B---3--:R-:W-:Y:S02]  /*f750*/  F2FP.F16.F32.PACK_AB R7, R186, R187 ;  /* 0x000000bbba07723e */ /* 0x008fe400000000ff */
[----:B------:R-:W-:-:S03]  /*f760*/  MOV R201, R131 ;  /* 0x0000008300c97202 */ /* 0x000fc60000000f00 */
[----:B------:R2:W-:Y:S02]  /*f770*/  MUFU.EX2 R185, R0 ;  /* 0x0000000000b97308 */ /* 0x0005e40000000800 */
[C---:B------:R-:W-:Y:S06]  /*f780*/  HMMA.16816.F32 R48, R4.reuse, R24, R48 ;  /* 0x000000180430723c */ /* 0x040fec0000001830 */
[C---:B------:R-:W-:Y:S06]  /*f790*/  HMMA.16816.F32 R52, R4.reuse, R26, R52 ;  /* 0x0000001a0434723c */ /* 0x040fec0000001834 */
[----:B------:R-:W-:Y:S01]  /*f7a0*/  HMMA.16816.F32 R56, R4, R32, R56 ;  /* 0x000000200438723c */ /* 0x000fe20000001838 */
[----:B--2---:R-:W-:Y:S01]  /*f7b0*/  FFMA.FTZ R0, R200, UR19, -R2 ;  /* 0x00000013c8007c23 */ /* 0x004fe20008010802 */
[----:B------:R-:W-:-:S03]  /*f7c0*/  MOV R200, R177 ;  /* 0x000000b100c87202 */ /* 0x000fc60000000f00 */
        /* <DEDUP_REMOVED lines=49> */
[----:B-1----:R-:W-:Y:S01]  /*fae0*/  FFMA.FTZ R0, R192, UR19, -R3 ;  /* 0x00000013c0007c23 */ /* 0x002fe20008010803 */
        /* <DEDUP_REMOVED lines=123> */
.L_x_772:
[----:B------:R-:W-:-:S12]  /*102a0*/  UIADD3 UR20, UR21, -0x1, URZ ;  /* 0xffffffff15147890 */ /* 0x000fd8000fffe03f */
.L_x_779:
        /* <DEDUP_REMOVED lines=16> */
[----:B------:R-:W-:Y:S01]  /*103b0*/  MOV R108, R104 ;  /* 0x00000068006c7202 */ /* 0x000fe20000000f00 */
[----:B------:R-:W-:Y:S01]  /*103c0*/  ULDC UR8, c[0x0][0x39c] ;  /* 0x0000e70000087ab9 */ /* 0x000fe20000000800 */
[----:B------:R-:W-:Y:S01]  /*103d0*/  ULDC UR4, c[0x0][0x2ec] ;  /* 0x0000bb0000047ab9 */ /* 0x000fe20000000800 */
[----:B------:R-:W-:-:S06]  /*103e0*/  ULDC.64 UR6, c[0x0][0x248] ;  /* 0x0000920000067ab9 */ /* 0x000fcc0000000a00 */
[----:B------:R-:W1:Y:S08]  /*103f0*/  @!P4 LDC.64 R4, c[0x0][0x220] ;  /* 0x00008800ff04cb82 */ /* 0x000e700000000a00 */
[----:B------:R-:W2:Y:S01]  /*10400*/  @!P4 LDC.64 R2, c[0x0][0x220] ;  /* 0x00008800ff02cb82 */ /* 0x000ea20000000a00 */
[----:B-1----:R1:W-:Y:S04]  /*10410*/  @!P4 STL.64 [R1+0x30], R4 ;  /* 0x000030040100c387 */ /* 0x0023e80000100a00 */
[----:B--2---:R2:W-:Y:S04]  /*10420*/  @!P4 STL.64 [R1+0x28], R2 ;  /* 0x000028020100c387 */ /* 0x0045e80000100a00 */
[----:B-1----:R-:W3:Y:S04]  /*10430*/  LDL.LU.64 R4, [R1] ;  /* 0x0000000001047983 */ /* 0x002ee80000300a00 */
[----:B--2---:R-:W3:Y:S02]  /*10440*/  LDL.LU.64 R2, [R1+0x8] ;  /* 0x0000080001027983 */ /* 0x004ee40000300a00 */
[----:B---3--:R-:W-:-:S05]  /*10450*/  IMAD.MOV.U32 R3, RZ, RZ, R5 ;  /* 0x000000ffff037224 */ /* 0x008fca00078e0005 */
[----:B------:R1:W-:Y:S01]  /*10460*/  STL.64 [R1+0x20], R2 ;  /* 0x0000200201007387 */ /* 0x0003e20000100a00 */
[----:B------:R-:W-:Y:S05]  /*10470*/  BRA `(.L_x_781) ;  /* 0x00000004000c7947 */ /* 0x000fea0003800000 */
.L_x_783:
[----:B------:R-:W2:Y:S01]  /*10480*/  LDL.64 R226, [R1+0x40] ;  /* 0x0000400001e27983 */ /* 0x000ea20000100a00 */
[----:B------:R-:W1:Y:S01]  /*10490*/  @!P4 LDC.64 R8, c[0x0][0x218] ;  /* 0x00008600ff08cb82 */ /* 0x000e620000000a00 */
[----:B------:R-:W-:Y:S02]  /*104a0*/  UIADD3 UR11, UR20, -0x1, URZ ;  /* 0xffffffff140b7890 */ /* 0x000fe4000fffe03f */
[----:B------:R-:W3:Y:S02]  /*104b0*/  LDL.64 R224, [R1+0x38] ;  /* 0x0000380001e07983 */ /* 0x000ee40000100a00 */
[----:B------:R-:W-:Y:S02]  /*104c0*/  USHF.R.S32.HI UR10, URZ, 0x1f, UR11 ;  /* 0x0000001f3f0a7899 */ /* 0x000fe4000801140b */
[----:B------:R4:W-:Y:S01]  /*104d0*/  @P4 STS [R234+0x6000], RZ ;  /* 0x006000ffea004388 */ /* 0x0009e20000000800 */
[----:B------:R-:W-:Y:S01]  /*104e0*/  UIMAD.WIDE.U32 UR26, UR11, UR6, URZ ;  /* 0x000000060b1a72a5 */ /* 0x000fe2000f8e003f */
[----:B------:R-:W5:Y:S01]  /*104f0*/  @!P3 LDC.64 R14, c[0x0][0x218] ;  /* 0x00008600ff0ebb82 */ /* 0x000f620000000a00 */
[----:B------:R-:W-:Y:S01]  /*10500*/  UIMAD UR10, UR10, UR6, URZ ;  /* 0x000000060a0a72a4 */ /* 0x000fe2000f8e023f */
[----:B------:R4:W-:Y:S03]  /*10510*/  @P4 STS [R234+0x6004], RZ ;  /* 0x006004ffea004388 */ /* 0x0009e60000000800 */
[----:B------:R-:W-:Y:S01]  /*10520*/  UIMAD UR10, UR11, UR7, UR10 ;  /* 0x000000070b0a72a4 */ /* 0x000fe2000f8e020a */
[----:B------:R4:W-:Y:S01]  /*10530*/  @P4 STS.64 [R234+0x6008], RZ ;  /* 0x006008ffea004388 */ /* 0x0009e20000000a00 */
[----:B------:R-:W-:Y:S01]  /*10540*/  IMAD.U32 R4, RZ, RZ, UR26 ;  /* 0x0000001aff047e24 */ /* 0x000fe2000f8e00ff */
[----:B------:R-:W4:Y:S01]  /*10550*/  @!P2 LDC.64 R12, c[0x0][0x218] ;  /* 0x00008600ff0cab82 */ /* 0x000f220000000a00 */
[----:B------:R-:W-:Y:S01]  /*10560*/  UIADD3 UR10, UR27, UR10, URZ ;  /* 0x0000000a1b0a7290 */ /* 0x000fe2000fffe03f */
[----:B------:R-:W-:Y:S05]  /*10570*/  IMAD.U32 R5, RZ, RZ, UR26 ;  /* 0x0000001aff057e24 */ /* 0x000fea000f8e00ff */
        /* <DEDUP_REMOVED lines=38> */
[C-C-:B------:R-:W-:Y:S02]  /*107e0*/  @!P3 LEA.HI.X R9, R5.reuse, R17, R6.reuse, 0x1, P1 ;  /* 0x000000110509b211 */ /* 0x140fe400008f0c06 */
        /* <DEDUP_REMOVED lines=12> */
.L_x_781:
[----:B--2---:R-:W2:Y:S01]  /*108b0*/  LDL.64 R18, [R1+0x20] ;  /* 0x0000200001127983 */ /* 0x004ea20000100a00 */
[----:B------:R-:W-:Y:S04]  /*108c0*/  DEPBAR.LE SB0, 0x0 ;  /* 0x000080000000791a */ /* 0x000fe80000000000 */
[----:B------:R-:W-:Y:S01]  /*108d0*/  ISETP.GE.AND P3, PT, R237, UR9, PT ;  /* 0x00000009ed007c0c */ /* 0x000fe2000bf66270 */
[----:B------:R-:W3:Y:S01]  /*108e0*/  LDL R4, [R1+0x30] ;  /* 0x0000300001047983 */ /* 0x000ee20000100800 */
[----:B-1----:R-:W-:Y:S01]  /*108f0*/  MOV R2, UR20 ;  /* 0x0000001400027c02 */ /* 0x002fe20008000f00 */
[----:B------:R-:W-:Y:S01]  /*10900*/  USHF.R.S32.HI UR11, URZ, 0x1f, UR20 ;  /* 0x0000001f3f0b7899 */ /* 0x000fe20008011414 */
[----:B------:R-:W-:Y:S01]  /*10910*/  ISETP.GE.AND P2, PT, R238, UR9, PT ;  /* 0x00000009ee007c0c */ /* 0x000fe2000bf46270 */
[----:B------:R-:W4:Y:S01]  /*10920*/  LDL R0, [R1+0x34] ;  /* 0x0000340001007983 */ /* 0x000f220000100800 */
[----:B------:R-:W-:Y:S03]  /*10930*/  UIMAD UR10, UR12, UR20, URZ ;  /* 0x000000140c0a72a4 */ /* 0x000fe6000f8e023f */
[----:B------:R-:W5:Y:S01]  /*10940*/  LDL R6, [R1+0x28] ;  /* 0x0000280001067983 */ /* 0x000f620000100800 */
[----:B------:R-:W-:Y:S03]  /*10950*/  UIMAD UR10, UR11, UR13, UR10 ;  /* 0x0000000d0b0a72a4 */ /* 0x000fe6000f8e020a */
[----:B------:R-:W5:Y:S01]  /*10960*/  LDL R16, [R1+0x2c] ;  /* 0x00002c0001107983 */ /* 0x000f620000100800 */
[----:B------:R-:W1:Y:S08]  /*10970*/  @!P3 LDC.64 R10, c[0x0][0x220] ;  /* 0x00008800ff0abb82 */ /* 0x000e700000000a00 */
[----:B------:R-:W-:Y:S06]  /*10980*/  BAR.SYNC.DEFER_BLOCKING 0x0 ;  /* 0x0000000000007b1d */ /* 0x000fec0000010000 */
[----:B------:R-:W-:Y:S02]  /*10990*/  @P4 STS.64 [R234+0x9008], RZ ;  /* 0x009008ffea004388 */ /* 0x000fe40000000a00 */
[----:B------:R-:W4:Y:S04]  /*109a0*/  @!P2 LDC.64 R8, c[0x0][0x220] ;  /* 0x00008800ff08ab82 */ /* 0x000f280000000a00 */
[----:B------:R-:W-:Y:S04]  /*109b0*/  @P4 STS [R234+0x9000], RZ ;  /* 0x009000ffea004388 */ /* 0x000fe80000000800 */
[----:B------:R-:W5:Y:S01]  /*109c0*/  @!P3 LDC.64 R12, c[0x0][0x220] ;  /* 0x00008800ff0cbb82 */ /* 0x000f620000000a00 */
[----:B------:R-:W-:Y:S07]  /*109d0*/  @P4 STS [R234+0x9004], RZ ;  /* 0x009004ffea004388 */ /* 0x000fee0000000800 */
[----:B------:R-:W5:Y:S01]  /*109e0*/  @!P2 LDC.64 R14, c[0x0][0x220] ;  /* 0x00008800ff0eab82 */ /* 0x000f620000000a00 */
[----:B------:R-:W1:Y:S02]  /*109f0*/  S2R R235, SR_TID.X ;  /* 0x0000000000eb7919 */ /* 0x000e640000002100 */
[----:B-1----:R-:W-:Y:S04]  /*10a00*/  SHF.L.U32 R235, R235, 0x1, RZ ;  /* 0x00000001ebeb7819 */ /* 0x002fe800000006ff */
[----:B------:R-:W-:Y:S01]  /*10a10*/  LOP3.LUT R235, R235, 0x6, RZ, 0xc0, !PT ;  /* 0x00000006ebeb7812 */ /* 0x000fe200078ec0ff */
[----:B--2---:R-:W-:Y:S05]  /*10a20*/  IMAD.WIDE.U32 R2, R2, UR13, R18 ;  /* 0x0000000d02027c25 */ /* 0x004fea000f8e0012 */
[----:B------:R-:W-:Y:S02]  /*10a30*/  IADD3 R3, R3, UR10, RZ ;  /* 0x0000000a03037c10 */ /* 0x000fe4000fffe0ff */
[C---:B---3--:R-:W-:Y:S02]  /*10a40*/  @!P4 LEA R4, P0, R2.reuse, R4, 0x1 ;  /* 0x000000040204c211 */ /* 0x048fe400078008ff */
[C---:B------:R-:W-:Y:S02]  /*10a50*/  @!P3 LEA R10, P1, R2.reuse, R10, 0x1 ;  /* 0x0000000a020ab211 */ /* 0x040fe400078208ff */
[C-C-:B----4-:R-:W-:Y:S02]  /*10a60*/  @!P4 LEA.HI.X R5, R2.reuse, R0, R3.reuse, 0x1, P0 ;  /* 0x000000000205c211 */ /* 0x150fe400000f0c03 */
[C-C-:B------:R-:W-:Y:S02]  /*10a70*/  @!P3 LEA.HI.X R11, R2.reuse, R11, R3.reuse, 0x1, P1 ;  /* 0x0000000b020bb211 */ /* 0x140fe400008f0c03 */
[C---:B------:R-:W-:Y:S01]  /*10a80*/  @!P2 LEA R8, P0, R2.reuse, R8, 0x1 ;  /* 0x000000080208a211 */ /* 0x040fe200078008ff */
[----:B------:R-:W-:Y:S01]  /*10a90*/  @!PT LDS RZ, [RZ] ;  /* 0x00000000fffff984 */ /* 0x000fe20000000800 */
[----:B------:R-:W-:Y:S01]  /*10aa0*/  @!PT LDS RZ, [RZ] ;  /* 0x00000000fffff984 */ /* 0x000fe20000000800 */
[----:B------:R-:W-:Y:S01]  /*10ab0*/  @!PT LDS RZ, [RZ] ;  /* 0x00000000fffff984 */ /* 0x000fe20000000800 */
[----:B------:R1:W-:Y:S01]  /*10ac0*/  @!P4 LDGSTS.E.BYPASS.LTC128B.128 [R234+0x9000], desc[UR22][R4.64] ;  /* 0x0900000004eacfae */ /* 0x0003e2000b901d56 */
[C---:B------:R-:W-:Y:S02]  /*10ad0*/  IADD3 R0, P5, R2.reuse, UR24, RZ ;  /* 0x0000001802007c10 */ /* 0x040fe4000ffbe0ff */
[----:B------:R-:W-:Y:S02]  /*10ae0*/  @!P2 LEA.HI.X R9, R2, R9, R3, 0x1, P0 ;  /* 0x000000090209a211 */ /* 0x000fe400000f0c03 */
[----:B------:R-:W-:Y:S02]  /*10af0*/  IADD3.X R3, R3, UR18, RZ, P5, !PT ;  /* 0x0000001203037c10 */ /* 0x000fe4000affe4ff */
[C---:B-----5:R-:W-:Y:S01]  /*10b00*/  @!P4 LEA R6, P5, R0.reuse, R6, 0x1 ;  /* 0x000000060006c211 */ /* 0x060fe200078a08ff */
[----:B------:R-:W-:Y:S01]  /*10b10*/  @P3 STS.128 [R234+0xa000], RZ ;  /* 0x00a000ffea003388 */ /* 0x000fe20000000c00 */
[C---:B------:R-:W-:Y:S02]  /*10b20*/  @!P2 LEA R2, P0, R0.reuse, R14, 0x1 ;  /* 0x0000000e0002a211 */ /* 0x040fe400078008ff */
[C-C-:B------:R-:W-:Y:S02]  /*10b30*/  @!P4 LEA.HI.X R7, R0.reuse, R16, R3.reuse, 0x1, P5 ;  /* 0x000000100007c211 */ /* 0x140fe400028f0c03 */
[----:B------:R-:W-:Y:S03]  /*10b40*/  ISETP.LT.AND P5, PT, RZ, UR20, PT ;  /* 0x00000014ff007c0c */ /* 0x000fe6000bfa1270 */
[----:B------:R-:W-:Y:S01]  /*10b50*/  @!PT LDS RZ, [RZ] ;  /* 0x00000000fffff984 */ /* 0x000fe20000000800 */
[----:B------:R-:W-:Y:S01]  /*10b60*/  @!PT LDS RZ, [RZ] ;  /* 0x00000000fffff984 */ /* 0x000fe20000000800 */
[----:B------:R-:W-:Y:S01]  /*10b70*/  @!PT LDS RZ, [RZ] ;  /* 0x00000000fffff984 */ /* 0x000fe20000000800 */
[----:B------:R-:W-:Y:S08]  /*10b80*/  @!P3 LDGSTS.E.BYPASS.LTC128B.128 [R234+0xa000], desc[UR22][R10.64+0x40] ;  /* 0x0a0000400aeabfae */ /* 0x000ff0000b901d56 */
[----:B------:R-:W-:Y:S01]  /*10b90*/  @P2 STS.128 [R234+0xb000], RZ ;  /* 0x00b000ffea002388 */ /* 0x000fe20000000c00 */
[C---:B-1----:R-:W-:Y:S04]  /*10ba0*/  @!P3 LEA R4, P1, R0.reuse, R12, 0x1 ;  /* 0x0000000c0004b211 */ /* 0x042fe800078208ff */
[C-C-:B------:R-:W-:Y:S03]  /*10bb0*/  @!P3 LEA.HI.X R5, R0.reuse, R13, R3.reuse, 0x1, P1 ;  /* 0x0000000d0005b211 */ /* 0x140fe600008f0c03 */
[----:B------:R-:W-:Y:S01]  /*10bc0*/  @!PT LDS RZ, [RZ] ;  /* 0x00000000fffff984 */ /* 0x000fe20000000800 */
[----:B------:R-:W-:Y:S01]  /*10bd0*/  @!PT LDS RZ, [RZ] ;  /* 0x00000000fffff984 */ /* 0x000fe20000000800 */
[----:B------:R-:W-:Y:S01]  /*10be0*/  @!PT LDS RZ, [RZ] ;  /* 0x00000000fffff984 */ /* 0x000fe20000000800 */
[----:B------:R-:W-:Y:S01]  /*10bf0*/  @!P2 LDGSTS.E.BYPASS.LTC128B.128 [R234+0xb000], desc[UR22][R8.64+0x80] ;  /* 0x0b00008008eaafae */ /* 0x000fe2000b901d56 */
[----:B------:R-:W-:Y:S02]  /*10c00*/  @!P2 LEA.HI.X R3, R0, R15, R3, 0x1, P0 ;  /* 0x0000000f0003a211 */ /* 0x000fe400000f0c03 */
[----:B------:R-:W-:Y:S04]  /*10c10*/  MOV R0, UR20 ;  /* 0x0000001400007c02 */ /* 0x000fe80008000f00 */
[----:B------:R-:W-:Y:S01]  /*10c20*/  LEA R0, R0, R235, 0x6 ;  /* 0x000000eb00007211 */ /* 0x000fe200078e30ff */
        /* <DEDUP_REMOVED lines=16> */
[----:B------:R-:W2:Y:S08]  /*10d30*/  LDSM.16.M88.4 R16, [R229+0x6000] ;  /* 0x00600000e510783b */ /* 0x000eb00000000200 */
[----:B------:R-:W3:Y:S01]  /*10d40*/  LDSM.16.M88.4 R60, [R232+0x1000] ;  /* 0x00100000e83c783b */ /* 0x000ee20000000200 */
[----:B-1----:R-:W-:Y:S02]  /*10d50*/  IADD3 R2, R0, 0x1, RZ ;  /* 0x0000000100027810 */ /* 0x002fe40007ffe0ff */
[----:B------:R-:W-:Y:S02]  /*10d60*/  I2FP.F32.S32 R3, R0 ;  /* 0x0000000000037245 */ /* 0x000fe40000201400 */
[----:B------:R-:W-:Y:S03]  /*10d70*/  I2FP.F32.S32 R2, R2 ;  /* 0x0000000200027245 */ /* 0x000fe60000201400 */
[----:B------:R-:W1:Y:S08]  /*10d80*/  LDSM.16.M88.4 R32, [R229+0x6400] ;  /* 0x00640000e520783b */ /* 0x000e700000000200 */
[----:B------:R-:W0:Y:S08]  /*10d90*/  LDGDEPBAR ;  /* 0x00000000000079af */ /* 0x000e300000000000 */
[----:B------:R-:W4:Y:S08]  /*10da0*/  LDSM.16.M88.4 R48, [R229+0x6800] ;  /* 0x00680000e530783b */ /* 0x000f300000000200 */
[----:B------:R-:W5:Y:S01]  /*10db0*/  LDSM.16.M88.4 R176, [R229+0x6c00] ;  /* 0x006c0000e5b0783b */ /* 0x000f620000000200 */
[-C--:B--2---:R-:W-:Y:S07]  /*10dc0*/  HMMA.16816.F32 R4, R64, R16.reuse, RZ ;  /* 0x000000104004723c */ /* 0x084fee00000018ff */
[----:B------:R-:W-:Y:S01]  /*10dd0*/  LDSM.16.M88.4 R180, [R233] ;  /* 0x00000000e9b4783b */ /* 0x000fe20000000200 */
[C---:B---3--:R-:W-:Y:S07]  /*10de0*/  HMMA.16816.F32 R8, R60.reuse, R16, RZ ;  /* 0x000000103c08723c */ /* 0x048fee00000018ff */
[----:B------:R-:W2:Y:S01]  /*10df0*/  LDSM.16.M88.4 R184, [R231+0x6000] ;  /* 0x00600000e7b8783b */ /* 0x000ea20000000200 */
[-C--:B------:R-:W-:Y:S06]  /*10e00*/  HMMA.16816.F32 R12, R60, R18.reuse, RZ ;  /* 0x000000123c0c723c */ /* 0x080fec00000018ff */
[C---:B------:R-:W-:Y:S01]  /*10e10*/  HMMA.16816.F32 R16, R64.reuse, R18, RZ ;  /* 0x000000124010723c */ /* 0x040fe200000018ff */
[----:B------:R-:W3:Y:S05]  /*10e20*/  LDSM.16.M88.4 R188, [R233+0x1000] ;  /* 0x00100000e9bc783b */ /* 0x000eea0000000200 */
[-C--:B-1----:R-:W-:Y:S03]  /*10e30*/  HMMA.16816.F32 R20, R64, R32.reuse, RZ ;  /* 0x000000204014723c */ /* 0x082fe600000018ff */
[----:B------:R-:W1:Y:S03]  /*10e40*/  LDSM.16.M88.4 R192, [R231+0x6400] ;  /* 0x00640000e7c0783b */ /* 0x000e660000000200 */
[C---:B------:R-:W-:Y:S05]  /*10e50*/  HMMA.16816.F32 R24, R60.reuse, R32, RZ ;  /* 0x000000203c18723c */ /* 0x040fea00000018ff */
[----:B------:R-:W1:Y:S01]  /*10e60*/  LDSM.16.M88.4 R196, [R231+0x6800] ;  /* 0x00680000e7c4783b */ /* 0x000e620000000200 */
[-C--:B------:R-:W-:Y:S06]  /*10e70*/  HMMA.16816.F32 R28, R60, R34.reuse, RZ ;  /* 0x000000223c1c723c */ /* 0x080fec00000018ff */
[C---:B------:R-:W-:Y:S01]  /*10e80*/  HMMA.16816.F32 R32, R64.reuse, R34, RZ ;  /* 0x000000224020723c */ /* 0x040fe200000018ff */
[----:B------:R-:W1:Y:S05]  /*10e90*/  LDSM.16.M88.4 R200, [R231+0x6c00] ;  /* 0x006c0000e7c8783b */ /* 0x000e6a0000000200 */
        /* <DEDUP_REMOVED lines=14> */
[-C--:B--2---:R-:W-:Y:S03]  /*10f80*/  HMMA.16816.F32 R4, R180, R184.reuse, R4 ;  /* 0x000000b8b404723c */ /* 0x084fe60000001804 */
[----:B------:R-:W-:Y:S03]  /*10f90*/  LDSM.16.M88.4 R224, [R231+0x8000] ;  /* 0x00800000e7e0783b */ /* 0x000fe60000000200 */
[C---:B---3--:R-:W-:Y:S06]  /*10fa0*/  HMMA.16816.F32 R8, R188.reuse, R184, R8 ;  /* 0x000000b8bc08723c */ /* 0x048fec0000001808 */
[-C--:B------:R-:W-:Y:S06]  /*10fb0*/  HMMA.16816.F32 R12, R188, R186.reuse, R12 ;  /* 0x000000babc0c723c */ /* 0x080fec000000180c */
[C---:B------:R-:W-:Y:S01]  /*10fc0*/  HMMA.16816.F32 R16, R180.reuse, R186, R16 ;  /* 0x000000bab410723c */ /* 0x040fe20000001810 */
[----:B------:R-:W2:Y:S05]  /*10fd0*/  LDSM.16.M88.4 R184, [R229+0x7800] ;  /* 0x00780000e5b8783b */ /* 0x000eaa0000000200 */
        /* <DEDUP_REMOVED lines=15> */
[----:B------:R-:W1:Y:S03]  /*110d0*/  LDSM.16.M88.4 R180, [R233+0x2000] ;  /* 0x00200000e9b4783b */ /* 0x000e660000000200 */
        /* <DEDUP_REMOVED lines=16> */
[-C--:B------:R-:W-:Y:S06]  /*111e0*/  HMMA.16816.F32 R52, R204, R216.reuse, R52 ;  /* 0x000000d8cc34723c */ /* 0x080fec0000001834 */
[C---:B------:R-:W-:Y:S06]  /*111f0*/  HMMA.16816.F32 R56, R212.reuse, R216, R56 ;  /* 0x000000d8d438723c */ /* 0x040fec0000001838 */
[-C--:B------:R-:W-:Y:S01]  /*11200*/  HMMA.16816.F32 R60, R212, R218.reuse, R60 ;  /* 0x000000dad43c723c */ /* 0x080fe2000000183c */
[----:B------:R-:W-:Y:S05]  /*11210*/  LDSM.16.M88.4 R212, [R229+0x8400] ;  /* 0x00840000e5d4783b */ /* 0x000fea0000000200 */
[----:B------:R-:W-:Y:S03]  /*11220*/  HMMA.16816.F32 R64, R204, R218, R64 ;  /* 0x000000dacc40723c */ /* 0x000fe60000001840 */
[----:B------:R-:W4:Y:S03]  /*11230*/  LDSM.16.M88.4 R204, [R232+0x5000] ;  /* 0x00500000e8cc783b */ /* 0x000f260000000200 */
[-C--:B-1----:R-:W-:Y:S05]  /*11240*/  HMMA.16816.F32 R4, R180, R188.reuse, R4 ;  /* 0x000000bcb404723c */ /* 0x082fea0000001804 */
[----:B------:R-:W-:Y:S01]  /*11250*/  LDSM.16.M88.4 R216, [R229+0x8c00] ;  /* 0x008c0000e5d8783b */ /* 0x000fe20000000200 */
[C---:B------:R-:W-:Y:S06]  /*11260*/  HMMA.16816.F32 R8, R192.reuse, R188, R8 ;  /* 0x000000bcc008723c */ /* 0x040fec0000001808 */
[-C--:B------:R-:W-:Y:S06]  /*11270*/  HMMA.16816.F32 R12, R192, R190.reuse, R12 ;  /* 0x000000bec00c723c */ /* 0x080fec000000180c */
[C---:B------:R-:W-:Y:S01]  /*11280*/  HMMA.16816.F32 R16, R180.reuse, R190, R16 ;  /* 0x000000beb410723c */ /* 0x040fe20000001810 */
[----:B------:R-:W1:Y:S05]  /*11290*/  LDSM.16.M88.4 R188, [R229+0x8800] ;  /* 0x00880000e5bc783b */ /* 0x000e6a0000000200 */
        /* <DEDUP_REMOVED lines=36> */
[----:B------:R-:W1:Y:S01]  /*114e0*/  MUFU.TANH R195, R4 ;  /* 0x0000000400c37308 */ /* 0x000e620000002400 */
[----:B------:R-:W-:Y:S01]  /*114f0*/  FMUL.FTZ R7, R7, UR8 ;  /* 0x0000000807077c20 */ /* 0x000fe20008410000 */
[----:B------:R-:W-:Y:S01]  /*11500*/  FMUL.FTZ R10, R10, UR8 ;  /* 0x000000080a0a7c20 */ /* 0x000fe20008410000 */
[----:B------:R-:W-:Y:S01]  /*11510*/  FMUL.FTZ R8, R8, UR8 ;  /* 0x0000000808087c20 */ /* 0x000fe20008410000 */
[----:B------:R-:W-:Y:S01]  /*11520*/  FMUL.FTZ R11, R11, UR8 ;  /* 0x000000080b0b7c20 */ /* 0x000fe20008410000 */
[----:B------:R-:W-:Y:S05]  /*11530*/  FMUL.FTZ R9, R9, UR8 ;  /* 0x0000000809097c20 */ /* 0x000fea0008410000 */
[----:B------:R-:W2:Y:S01]  /*11540*/  MUFU.TANH R194, R6 ;  /* 0x0000000600c27308 */ /* 0x000ea20000002400 */
[----:B------:R-:W-:Y:S01]  /*11550*/  FMUL.FTZ R14, R14, UR8 ;  /* 0x000000080e0e7c20 */ /* 0x000fe20008410000 */
[----:B------:R-:W-:Y:S01]  /*11560*/  FMUL.FTZ R15, R15, UR8 ;  /* 0x000000080f0f7c20 */ /* 0x000fe20008410000 */
[----:B------:R-:W-:Y:S01]  /*11570*/  FMUL.FTZ R13, R13, UR8 ;  /* 0x000000080d0d7c20 */ /* 0x000fe20008410000 */
[----:B------:R-:W-:Y:S01]  /*11580*/  FMUL.FTZ R12, R12, UR8 ;  /* 0x000000080c0c7c20 */ /* 0x000fe20008410000 */
[----:B------:R-:W-:Y:S01]  /*11590*/  FMUL.FTZ R16, R16, UR8 ;  /* 0x0000000810107c20 */ /* 0x000fe20008410000 */
[----:B------:R-:W-:Y:S04]  /*115a0*/  FMUL.FTZ R18, R18, UR8 ;  /* 0x0000000812127c20 */ /* 0x000fe80008410000 */
[----:B------:R-:W-:Y:S01]  /*115b0*/  MUFU.TANH R198, R5 ;  /* 0x0000000500c67308 */ /* 0x000fe20000002400 */
[----:B------:R-:W-:Y:S01]  /*115c0*/  FMUL.FTZ R17, R17, UR8 ;  /* 0x0000000811117c20 */ /* 0x000fe20008410000 */
[----:B------:R-:W-:Y:S08]  /*115d0*/  FMUL.FTZ R19, R19, UR8 ;  /* 0x0000000813137c20 */ /* 0x000ff00008410000 */
[----:B------:R3:W-:Y:S10]  /*115e0*/  MUFU.TANH R197, R7 ;  /* 0x0000000700c57308 */ /* 0x0007f40000002400 */
[----:B------:R-:W4:Y:S10]  /*115f0*/  MUFU.TANH R104, R10 ;  /* 0x0000000a00687308 */ /* 0x000f340000002400 */
[----:B------:R-:W5:Y:S01]  /*11600*/  MUFU.TANH R103, R8 ;  /* 0x0000000800677308 */ /* 0x000f620000002400 */
[----:B---3--:R-:W3:Y:S09]  /*11610*/  LDSM.16.M88.4 R4, [R231+0x8400] ;  /* 0x00840000e704783b */ /* 0x008ef20000000200 */
[----:B------:R-:W5:Y:S10]  /*11620*/  MUFU.TANH R192, R11 ;  /* 0x0000000b00c07308 */ /* 0x000f740000002400 */
[----:B------:R1:W5:Y:S10]  /*11630*/  MUFU.TANH R109, R9 ;  /* 0x00000009006d7308 */ /* 0x0003740000002400 */
[----:B------:R-:W-:Y:S10]  /*11640*/  MUFU.TANH R106, R14 ;  /* 0x0000000e006a7308 */ /* 0x000ff40000002400 */
[----:B------:R-:W-:Y:S01]  /*11650*/  MUFU.TANH R193, R15 ;  /* 0x0000000f00c17308 */ /* 0x000fe20000002400 */
[----:B-1----:R-:W1:Y:S09]  /*11660*/  LDSM.16.M88.4 R8, [R231+0x8800] ;  /* 0x00880000e708783b */ /* 0x002e720000000200 */
[----:B------:R-:W-:Y:S01]  /*11670*/  MUFU.TANH R189, R13 ;  /* 0x0000000d00bd7308 */ /* 0x000fe20000002400 */
[-C--:B---3--:R-:W-:Y:S06]  /*11680*/  HMMA.16816.F32 R20, R220, R4.reuse, R20 ;  /* 0x00000004dc14723c */ /* 0x088fec0000001814 */
[C---:B------:R-:W-:Y:S03]  /*11690*/  HMMA.16816.F32 R24, R176.reuse, R4, R24 ;  /* 0x00000004b018723c */ /* 0x040fe60000001818 */
[----:B------:R-:W-:Y:S03]  /*116a0*/  MUFU.TANH R105, R12 ;  /* 0x0000000c00697308 */ /* 0x000fe60000002400 */
[-C--:B------:R-:W-:Y:S07]  /*116b0*/  HMMA.16816.F32 R28, R176, R6.reuse, R28 ;  /* 0x00000006b01c723c */ /* 0x080fee000000181c */
[----:B------:R-:W3:Y:S01]  /*116c0*/  MUFU.TANH R16, R16 ;  /* 0x0000001000107308 */ /* 0x000ee20000002400 */
[C---:B------:R-:W-:Y:S01]  /*116d0*/  HMMA.16816.F32 R32, R220.reuse, R6, R32 ;  /* 0x00000006dc20723c */ /* 0x040fe20000001820 */
[----:B------:R-:W2:Y:S01]  /*116e0*/  LDSM.16.M88.4 R4, [R231+0x8c00] ;  /* 0x008c0000e704783b */ /* 0x000ea20000000200 */
[----:B------:R-:W-:Y:S07]  /*116f0*/  DEPBAR.LE SB0, 0x0 ;  /* 0x000080000000791a */ /* 0x000fee0000000000 */
[----:B------:R-:W3:Y:S02]  /*11700*/  MUFU.TANH R18, R18 ;  /* 0x0000001200127308 */ /* 0x000ee40000002400 */
[----:B------:R-:W-:Y:S01]  /*11710*/  FMUL.FTZ R23, R23, UR8 ;  /* 0x0000000817177c20 */ /* 0x000fe20008410000 */
[----:B------:R-:W-:Y:S01]  /*11720*/  FMUL.FTZ R21, R21, UR8 ;  /* 0x0000000815157c20 */ /* 0x000fe20008410000 */
[----:B------:R-:W-:Y:S01]  /*11730*/  FMUL.FTZ R22, R22, UR8 ;  /* 0x0000000816167c20 */ /* 0x000fe20008410000 */
[----:B------:R-:W-:Y:S01]  /*11740*/  FMUL.FTZ R26, R26, UR8 ;  /* 0x000000081a1a7c20 */ /* 0x000fe20008410000 */
[----:B------:R-:W-:Y:S04]  /*11750*/  FMUL.FTZ R27, R27, UR8 ;  /* 0x000000081b1b7c20 */ /* 0x000fe80008410000 */
[----:B------:R4:W-:Y:S01]  /*11760*/  MUFU.TANH R181, R23 ;  /* 0x0000001700b57308 */ /* 0x0009e20000002400 */
[----:B------:R-:W-:Y:S01]  /*11770*/  BAR.SYNC.DEFER_BLOCKING 0x0 ;  /* 0x0000000000007b1d */ /* 0x000fe20000010000 */
[-C--:B-1----:R-:W-:Y:S05]  /*11780*/  HMMA.16816.F32 R36, R220, R8.reuse, R36 ;  /* 0x00000008dc24723c */ /* 0x082fea0000001824 */
[----:B------:R-:W-:Y:S03]  /*11790*/  FMUL.FTZ R30, R30, UR8 ;  /* 0x000000081e1e7c20 */ /* 0x000fe60008410000 */
[----:B------:R1:W3:Y:S01]  /*117a0*/  MUFU.TANH R182, R26 ;  /* 0x0000001a00b67308 */ /* 0x0002e20000002400 */
[C---:B------:R-:W-:Y:S04]  /*117b0*/  HMMA.16816.F32 R40, R176.reuse, R8, R40 ;  /* 0x00000008b028723c */ /* 0x040fe80000001828 */
[----:B------:R-:W-:Y:S01]  /*117c0*/  FMUL.FTZ R32, R32, UR8 ;  /* 0x0000000820207c20 */ /* 0x000fe20008410000 */
[----:B------:R-:W-:Y:S01]  /*117d0*/  FMUL.FTZ R31, R31, UR8 ;  /* 0x000000081f1f7c20 */ /* 0x000fe20008410000 */
[-C--:B------:R-:W-:Y:S03]  /*117e0*/  HMMA.16816.F32 R44, R176, R10.reuse, R44 ;  /* 0x0000000ab02c723c */ /* 0x080fe6000000182c */
[----:B------:R5:W-:Y:S02]  /*117f0*/  MUFU.TANH R15, R30 ;  /* 0x0000001e000f7308 */ /* 0x000be40000002400 */
[----:B------:R-:W-:Y:S01]  /*11800*/  FMUL.FTZ R33, R33, UR8 ;  /* 0x0000000821217c20 */ /* 0x000fe20008410000 */
[C---:B------:R-:W-:Y:S07]  /*11810*/  HMMA.16816.F32 R48, R220.reuse, R10, R48 ;  /* 0x0000000adc30723c */ /* 0x040fee0000001830 */
[----:B------:R3:W-:Y:S01]  /*11820*/  MUFU.TANH R14, R32 ;  /* 0x00000020000e7308 */ /* 0x0007e20000002400 */
[----:B------:R-:W-:Y:S03]  /*11830*/  FMUL.FTZ R36, R36, UR8 ;  /* 0x0000000824247c20 */ /* 0x000fe60008410000 */
[----:B------:R-:W-:Y:S01]  /*11840*/  FMUL.FTZ R25, R25, UR8 ;  /* 0x0000000819197c20 */ /* 0x000fe20008410000 */
[----:B------:R-:W-:Y:S01]  /*11850*/  FMUL.FTZ R29, R29, UR8 ;  /* 0x000000081d1d7c20 */ /* 0x000fe20008410000 */
[----:B------:R-:W-:Y:S01]  /*11860*/  FMUL.FTZ R35, R35, UR8 ;  /* 0x0000000823237c20 */ /* 0x000fe20008410000 */
[-C--:B--2---:R-:W-:Y:S03]  /*11870*/  HMMA.16816.F32 R52, R220, R4.reuse, R52 ;  /* 0x00000004dc34723c */ /* 0x084fe60000001834 */
[----:B------:R2:W-:Y:S01]  /*11880*/  MUFU.TANH R183, R27 ;  /* 0x0000001b00b77308 */ /* 0x0005e20000002400 */
[----:B------:R-:W-:Y:S01]  /*11890*/  FMUL.FTZ R24, R24, UR8 ;  /* 0x0000000818187c20 */ /* 0x000fe20008410000 */
[----:B------:R-:W-:Y:S01]  /*118a0*/  FMUL.FTZ R28, R28, UR8 ;  /* 0x000000081c1c7c20 */ /* 0x000fe20008410000 */
[----:B------:R-:W-:Y:S01]  /*118b0*/  FMUL.FTZ R34, R34, UR8 ;  /* 0x0000000822227c20 */ /* 0x000fe20008410000 */
[----:B------:R-:W-:Y:S01]  /*118c0*/  FMUL.FTZ R20, R20, UR8 ;  /* 0x0000000814147c20 */ /* 0x000fe20008410000 */
[----:B------:R-:W-:Y:S03]  /*118d0*/  FMUL.FTZ R40, R40, UR8 ;  /* 0x0000000828287c20 */ /* 0x000fe60008410000 */
[----:B------:R-:W-:Y:S01]  /*118e0*/  IADD3 R8, R0, 0x8, RZ ;  /* 0x0000000800087810 */ /* 0x000fe20007ffe0ff */
[C---:B------:R-:W-:Y:S01]  /*118f0*/  HMMA.16816.F32 R56, R176.reuse, R4, R56 ;  /* 0x00000004b038723c */ /* 0x040fe20000001838 */
[----:B------:R2:W-:Y:S03]  /*11900*/  MUFU.TANH R184, R31 ;  /* 0x0000001f00b87308 */ /* 0x0005e60000002400 */
[----:B------:R-:W-:Y:S01]  /*11910*/  FMUL.FTZ R44, R44, UR8 ;  /* 0x000000082c2c7c20 */ /* 0x000fe20008410000 */
[C---:B----4-:R-:W-:Y:S01]  /*11920*/  FFMA.FTZ R23, R3.reuse, UR5, R195 ;  /* 0x0000000503177c23 */ /* 0x050fe200080100c3 */
[C---:B-1----:R-:W-:Y:S01]  /*11930*/  FFMA.FTZ R26, R3.reuse, UR5, R194 ;  /* 0x00000005031a7c23 */ /* 0x042fe200080100c2 */
[C---:B-----5:R-:W-:Y:S01]  /*11940*/  FFMA.FTZ R30, R3.reuse, UR5, R104 ;  /* 0x00000005031e7c23 */ /* 0x060fe20008010068 */
[----:B---3--:R-:W-:Y:S03]  /*11950*/  FFMA.FTZ R32, R3, UR5, R103 ;  /* 0x0000000503207c23 */ /* 0x008fe60008010067 */
[----:B------:R1:W-:Y:S01]  /*11960*/  MUFU.TANH R110, R33 ;  /* 0x00000021006e7308 */ /* 0x0003e20000002400 */
[-C--:B------:R-:W-:Y:S03]  /*11970*/  HMMA.16816.F32 R60, R176, R6.reuse, R60 ;  /* 0x00000006b03c723c */ /* 0x080fe6000000183c */
[----:B------:R-:W-:Y:S01]  /*11980*/  IADD3 R9, R0, 0x9, RZ ;  /* 0x0000000900097810 */ /* 0x000fe20007ffe0ff */
[----:B------:R-:W-:Y:S01]  /*11990*/  FMUL.FTZ R50, R50, UR8 ;  /* 0x0000000832327c20 */ /* 0x000fe20008410000 */
[----:B------:R-:W-:Y:S01]  /*119a0*/  I2FP.F32.S32 R3, R8 ;  /* 0x0000000800037245 */ /* 0x000fe20000201400 */
[C---:B--2---:R-:W-:Y:S03]  /*119b0*/  FFMA.FTZ R27, R2.reuse, UR5, R198 ;  /* 0x00000005021b7c23 */ /* 0x044fe600080100c6 */
[----:B------:R2:W-:Y:S02]  /*119c0*/  MUFU.TANH R191, R36 ;  /* 0x0000002400bf7308 */ /* 0x0005e40000002400 */
[----:B------:R-:W-:Y:S01]  /*119d0*/  FFMA.FTZ R31, R2, UR5, R197 ;  /* 0x00000005021f7c23 */ /* 0x000fe200080100c5 */
[----:B------:R-:W-:Y:S04]  /*119e0*/  HMMA.16816.F32 R64, R220, R6, R64 ;  /* 0x00000006dc40723c */ /* 0x000fe80000001840 */
[----:B------:R-:W-:Y:S01]  /*119f0*/  FMUL.FTZ R42, R42, UR8 ;  /* 0x000000082a2a7c20 */ /* 0x000fe20008410000 */
[----:B------:R-:W-:Y:S02]  /*11a00*/  FMUL.FTZ R38, R38, UR8 ;  /* 0x0000000826267c20 */ /* 0x000fe40008410000 */
[----:B------:R3:W-:Y:S01]  /*11a10*/  MUFU.TANH R102, R21 ;  /* 0x0000001500667308 */ /* 0x0007e20000002400 */
[----:B-1----:R-:W-:Y:S03]  /*11a20*/  FFMA.FTZ R33, R2, UR5, R192 ;  /* 0x0000000502217c23 */ /* 0x002fe600080100c0 */
[----:B------:R-:W-:Y:S01]  /*11a30*/  FMUL.FTZ R39, R39, UR8 ;  /* 0x0000000827277c20 */ /* 0x000fe20008410000 */
[----:B------:R-:W-:Y:S01]  /*11a40*/  FMUL.FTZ R43, R43, UR8 ;  /* 0x000000082b2b7c20 */ /* 0x000fe20008410000 */
[----:B------:R-:W-:Y:S01]  /*11a50*/  FMUL.FTZ R41, R41, UR8 ;  /* 0x0000000829297c20 */ /* 0x000fe20008410000 */
[----:B------:R-:W-:Y:S03]  /*11a60*/  IADD3 R4, R0, 0x18, RZ ;  /* 0x0000001800047810 */ /* 0x000fe60007ffe0ff */
[----:B------:R1:W-:Y:S01]  /*11a70*/  MUFU.TANH R185, R25 ;  /* 0x0000001900b97308 */ /* 0x0003e20000002400 */
[----:B--2---:R-:W-:Y:S01]  /*11a80*/  FFMA.FTZ R36, R2, UR5, R109 ;  /* 0x0000000502247c23 */ /* 0x004fe2000801006d */
[----:B------:R-:W-:Y:S01]  /*11a90*/  I2FP.F32.S32 R2, R9 ;  /* 0x0000000900027245 */ /* 0x000fe20000201400 */
[----:B------:R-:W-:Y:S01]  /*11aa0*/  FMUL.FTZ R37, R37, UR8 ;  /* 0x0000000825257c20 */ /* 0x000fe20008410000 */
[----:B------:R-:W-:Y:S01]  /*11ab0*/  IADD3 R5, R0, 0x19, RZ ;  /* 0x0000001900057810 */ /* 0x000fe20007ffe0ff */
[----:B------:R-:W-:Y:S01]  /*11ac0*/  FMUL.FTZ R47, R47, UR8 ;  /* 0x000000082f2f7c20 */ /* 0x000fe20008410000 */
[----:B------:R-:W-:Y:S01]  /*11ad0*/  FMUL.FTZ R45, R45, UR8 ;  /* 0x000000082d2d7c20 */ /* 0x000fe20008410000 */
[----:B------:R-:W-:Y:S03]  /*11ae0*/  FMUL.FTZ R49, R49, UR8 ;  /* 0x0000000831317c20 */ /* 0x000fe60008410000 */
[----:B------:R2:W-:Y:S01]  /*11af0*/  MUFU.TANH R188, R29 ;  /* 0x0000001d00bc7308 */ /* 0x0005e20000002400 */
[----:B---3--:R-:W-:Y:S01]  /*11b00*/  FFMA.FTZ R21, R3, UR5, R16 ;  /* 0x0000000503157c23 */ /* 0x008fe20008010010 */
[----:B------:R-:W-:Y:S01]  /*11b10*/  FMUL.FTZ R51, R51, UR8 ;  /* 0x0000000833337c20 */ /* 0x000fe20008410000 */
[----:B------:R-:W-:Y:S01]  /*11b20*/  FMUL.FTZ R46, R46, UR8 ;  /* 0x000000082e2e7c20 */ /* 0x000fe20008410000 */
[----:B------:R-:W-:Y:S01]  /*11b30*/  FMUL.FTZ R48, R48, UR8 ;  /* 0x0000000830307c20 */ /* 0x000fe20008410000 */
[----:B------:R-:W-:Y:S01]  /*11b40*/  FMUL.FTZ R52, R52, UR8 ;  /* 0x0000000834347c20 */ /* 0x000fe20008410000 */
[----:B------:R-:W-:Y:S01]  /*11b50*/  FMUL.FTZ R54, R54, UR8 ;  /* 0x0000000836367c20 */ /* 0x000fe20008410000 */
[----:B------:R-:W-:Y:S03]  /*11b60*/  FMUL.FTZ R58, R58, UR8 ;  /* 0x000000083a3a7c20 */ /* 0x000fe60008410000 */
[----:B------:R3:W-:Y:S01]  /*11b70*/  MUFU.TANH R13, R35 ;  /* 0x00000023000d7308 */ /* 0x0007e20000002400 */
[----:B-1----:R-:W-:Y:S01]  /*11b80*/  FFMA.FTZ R25, R3, UR5, R18 ;  /* 0x0000000503197c23 */ /* 0x002fe20008010012 */
[----:B------:R-:W-:Y:S01]  /*11b90*/  FMUL.FTZ R56, R56, UR8 ;  /* 0x0000000838387c20 */ /* 0x000fe20008410000 */
[----:B------:R-:W-:Y:S01]  /*11ba0*/  FMUL.FTZ R53, R53, UR8 ;  /* 0x0000000835357c20 */ /* 0x000fe20008410000 */
[----:B------:R-:W-:Y:S01]  /*11bb0*/  FMUL.FTZ R55, R55, UR8 ;  /* 0x0000000837377c20 */ /* 0x000fe20008410000 */
[----:B------:R-:W-:Y:S01]  /*11bc0*/  FMUL.FTZ R59, R59, UR8 ;  /* 0x000000083b3b7c20 */ /* 0x000fe20008410000 */
[----:B------:R-:W-:Y:S01]  /*11bd0*/  FMUL.FTZ R57, R57, UR8 ;  /* 0x0000000839397c20 */ /* 0x000fe20008410000 */
[----:B------:R-:W-:Y:S03]  /*11be0*/  FMUL.FTZ R60, R60, UR8 ;  /* 0x000000083c3c7c20 */ /* 0x000fe60008410000 */
[----:B------:R-:W1:Y:S01]  /*11bf0*/  MUFU.TANH R17, R17 ;  /* 0x0000001100117308 */ /* 0x000e620000002400 */
[----:B--2---:R-:W-:Y:S01]  /*11c00*/  FFMA.FTZ R29, R3, UR5, R106 ;  /* 0x00000005031d7c23 */ /* 0x004fe2000801006a */
[----:B------:R-:W-:Y:S01]  /*11c10*/  FMUL.FTZ R64, R64, UR8 ;  /* 0x0000000840407c20 */ /* 0x000fe20008410000 */
[----:B------:R-:W-:Y:S01]  /*11c20*/  FMUL.FTZ R62, R62, UR8 ;  /* 0x000000083e3e7c20 */ /* 0x000fe20008410000 */
[----:B------:R-:W-:Y:S01]  /*11c30*/  FMUL.FTZ R9, R65, UR8 ;  /* 0x0000000841097c20 */ /* 0x000fe20008410000 */
[----:B------:R-:W-:Y:S01]  /*11c40*/  FMUL.FTZ R8, R67, UR8 ;  /* 0x0000000843087c20 */ /* 0x000fe20008410000 */
[----:B------:R-:W-:Y:S04]  /*11c50*/  FMUL.FTZ R63, R63, UR8 ;  /* 0x000000083f3f7c20 */ /* 0x000fe80008410000 */
[----:B------:R-:W-:Y:S01]  /*11c60*/  MUFU.TANH R19, R19 ;  /* 0x0000001300137308 */ /* 0x000fe20000002400 */
[----:B---3--:R-:W-:Y:S01]  /*11c70*/  FFMA.FTZ R35, R3, UR5, R105 ;  /* 0x0000000503237c23 */ /* 0x008fe20008010069 */
[----:B------:R-:W-:Y:S04]  /*11c80*/  IADD3 R3, R0, 0x10, RZ ;  /* 0x0000001000037810 */ /* 0x000fe80007ffe0ff */
[----:B------:R-:W-:Y:S04]  /*11c90*/  I2FP.F32.S32 R3, R3 ;  /* 0x0000000300037245 */ /* 0x000fe80000201400 */
[----:B------:R1:W2:Y:S01]  /*11ca0*/  MUFU.TANH R180, R22 ;  /* 0x0000001600b47308 */ /* 0x0002a20000002400 */
[C---:B------:R-:W-:Y:S09]  /*11cb0*/  FFMA.FTZ R182, R3.reuse, UR5, R182 ;  /* 0x0000000503b67c23 */ /* 0x040ff200080100b6 */
[----:B------:R3:W4:Y:S10]  /*11cc0*/  MUFU.TANH R187, R24 ;  /* 0x0000001800bb7308 */ /* 0x0007340000002400 */
[----:B------:R5:W-:Y:S01]  /*11cd0*/  MUFU.TANH R186, R28 ;  /* 0x0000001c00ba7308 */ /* 0x000be20000002400 */
[C---:B-1----:R-:W-:Y:S01]  /*11ce0*/  FFMA.FTZ R22, R2.reuse, UR5, R17 ;  /* 0x0000000502167c23 */ /* 0x042fe20008010011 */
[C---:B--2---:R-:W-:Y:S08]  /*11cf0*/  FFMA.FTZ R180, R3.reuse, UR5, R180 ;  /* 0x0000000503b47c23 */ /* 0x044ff000080100b4 */
[----:B------:R1:W-:Y:S01]  /*11d00*/  MUFU.TANH R111, R34 ;  /* 0x00000022006f7308 */ /* 0x0003e20000002400 */
[C---:B---3--:R-:W-:Y:S01]  /*11d10*/  FFMA.FTZ R24, R2.reuse, UR5, R19 ;  /* 0x0000000502187c23 */ /* 0x048fe20008010013 */
[C---:B----4-:R-:W-:Y:S08]  /*11d20*/  FFMA.FTZ R187, R3.reuse, UR5, R187 ;  /* 0x0000000503bb7c23 */ /* 0x050ff000080100bb */
[----:B------:R-:W2:Y:S01]  /*11d30*/  MUFU.TANH R20, R20 ;  /* 0x0000001400147308 */ /* 0x000ea20000002400 */
[C---:B-----5:R-:W-:Y:S09]  /*11d40*/  FFMA.FTZ R28, R2.reuse, UR5, R193 ;  /* 0x00000005021c7c23 */ /* 0x060ff200080100c1 */
[----:B------:R2:W-:Y:S01]  /*11d50*/  MUFU.TANH R12, R40 ;  /* 0x00000028000c7308 */ /* 0x0005e20000002400 */
[----:B-1----:R-:W-:Y:S01]  /*11d60*/  FFMA.FTZ R34, R2, UR5, R189 ;  /* 0x0000000502227c23 */ /* 0x002fe200080100bd */
[----:B------:R-:W-:Y:S04]  /*11d70*/  IADD3 R2, R0, 0x11, RZ ;  /* 0x0000001100027810 */ /* 0x000fe80007ffe0ff */
[----:B------:R-:W-:Y:S04]  /*11d80*/  I2FP.F32.S32 R2, R2 ;  /* 0x0000000200027245 */ /* 0x000fe80000201400 */
[----:B------:R1:W-:Y:S01]  /*11d90*/  MUFU.TANH R11, R44 ;  /* 0x0000002c000b7308 */ /* 0x0003e20000002400 */
[C---:B------:R-:W-:Y:S01]  /*11da0*/  FFMA.FTZ R181, R2.reuse, UR5, R181 ;  /* 0x0000000502b57c23 */ /* 0x040fe200080100b5 */
[C---:B------:R-:W-:Y:S01]  /*11db0*/  FFMA.FTZ R183, R2.reuse, UR5, R183 ;  /* 0x0000000502b77c23 */ /* 0x040fe200080100b7 */
[----:B------:R-:W-:Y:S07]  /*11dc0*/  FFMA.FTZ R185, R2, UR5, R185 ;  /* 0x0000000502b97c23 */ /* 0x000fee00080100b9 */
[----:B------:R3:W-:Y:S01]  /*11dd0*/  MUFU.TANH R10, R50 ;  /* 0x00000032000a7308 */ /* 0x0007e20000002400 */
[----:B--2---:R-:W-:Y:S01]  /*11de0*/  FFMA.FTZ R40, R3, UR5, R20 ;  /* 0x0000000503287c23 */ /* 0x004fe20008010014 */
[----:B------:R-:W-:Y:S01]  /*11df0*/  I2FP.F32.S32 R3, R4 ;  /* 0x0000000400037245 */ /* 0x000fe20000201400 */
[----:B------:R-:W-:Y:S01]  /*11e00*/  FMUL.FTZ R20, R61, UR8 ;  /* 0x000000083d147c20 */ /* 0x000fe20008410000 */
[----:B------:R-:W-:Y:S03]  /*11e10*/  IADD3 R4, R0, 0x29, RZ ;  /* 0x0000002900047810 */ /* 0x000fe60007ffe0ff */
[C---:B------:R-:W-:Y:S03]  /*11e20*/  FFMA.FTZ R179, R3.reuse, UR5, R15 ;  /* 0x0000000503b37c23 */ /* 0x040fe6000801000f */
[----:B------:R-:W2:Y:S01]  /*11e30*/  MUFU.TANH R196, R38 ;  /* 0x0000002600c47308 */ /* 0x000ea20000002400 */
[----:B-1----:R-:W-:Y:S01]  /*11e40*/  FFMA.FTZ R44, R2, UR5, R102 ;  /* 0x00000005022c7c23 */ /* 0x002fe20008010066 */
[----:B------:R-:W-:Y:S01]  /*11e50*/  I2FP.F32.S32 R2, R5 ;  /* 0x0000000500027245 */ /* 0x000fe20000201400 */
[C---:B------:R-:W-:Y:S01]  /*11e60*/  FFMA.FTZ R186, R3.reuse, UR5, R186 ;  /* 0x0000000503ba7c23 */ /* 0x040fe200080100ba */
[C---:B------:R-:W-:Y:S01]  /*11e70*/  FFMA.FTZ R111, R3.reuse, UR5, R111 ;  /* 0x00000005036f7c23 */ /* 0x040fe2000801006f */
[----:B------:R-:W-:Y:S02]  /*11e80*/  IADD3 R5, R0, 0x28, RZ ;  /* 0x0000002800057810 */ /* 0x000fe40007ffe0ff */
[----:B------:R-:W-:Y:S03]  /*11e90*/  FFMA.FTZ R184, R2, UR5, R184 ;  /* 0x0000000502b87c23 */ /* 0x000fe600080100b8 */
[----:B------:R-:W1:Y:S01]  /*11ea0*/  MUFU.TANH R42, R42 ;  /* 0x0000002a002a7308 */ /* 0x000e620000002400 */
[----:B---3--:R-:W-:Y:S01]  /*11eb0*/  FFMA.FTZ R50, R3, UR5, R14 ;  /* 0x0000000503327c23 */ /* 0x008fe2000801000e */
[----:B------:R-:W-:Y:S01]  /*11ec0*/  IADD3 R3, R0, 0x20, RZ ;  /* 0x0000002000037810 */ /* 0x000fe20007ffe0ff */
[C---:B------:R-:W-:Y:S01]  /*11ed0*/  FFMA.FTZ R188, R2.reuse, UR5, R188 ;  /* 0x0000000502bc7c23 */ /* 0x040fe200080100bc */
[C---:B------:R-:W-:Y:S01]  /*11ee0*/  FFMA.FTZ R110, R2.reuse, UR5, R110 ;  /* 0x00000005026e7c23 */ /* 0x040fe2000801006e */
[----:B------:R-:W-:Y:S01]  /*11ef0*/  FFMA.FTZ R178, R2, UR5, R13 ;  /* 0x0000000502b27c23 */ /* 0x000fe2000801000d */
[----:B------:R-:W-:Y:S04]  /*11f00*/  IADD3 R2, R0, 0x21, RZ ;  /* 0x0000002100027810 */ /* 0x000fe80007ffe0ff */
[----:B------:R-:W3:Y:S01]  /*11f10*/  MUFU.TANH R190, R37 ;  /* 0x0000002500be7308 */ /* 0x000ee20000002400 */
[----:B------:R-:W-:Y:S02]  /*11f20*/  I2FP.F32.S32 R3, R3 ;  /* 0x0000000300037245 */ /* 0x000fe40000201400 */
[----:B------:R-:W-:Y:S03]  /*11f30*/  I2FP.F32.S32 R2, R2 ;  /* 0x0000000200027245 */ /* 0x000fe60000201400 */
[C---:B------:R-:W-:Y:S01]  /*11f40*/  FFMA.FTZ R191, R3.reuse, UR5, R191 ;  /* 0x0000000503bf7c23 */ /* 0x040fe200080100bf */
[C---:B--2---:R-:W-:Y:S03]  /*11f50*/  FFMA.FTZ R196, R3.reuse, UR5, R196 ;  /* 0x0000000503c47c23 */ /* 0x044fe600080100c4 */
[----:B------:R-:W2:Y:S01]  /*11f60*/  MUFU.TANH R39, R39 ;  /* 0x0000002700277308 */ /* 0x000ea20000002400 */
[C---:B-1----:R-:W-:Y:S01]  /*11f70*/  FFMA.FTZ R199, R3.reuse, UR5, R42 ;  /* 0x0000000503c77c23 */ /* 0x042fe2000801002a */
[----:B------:R-:W-:Y:S01]  /*11f80*/  FFMA.FTZ R202, R3, UR5, R12 ;  /* 0x0000000503ca7c23 */ /* 0x000fe2000801000c */
[----:B------:R-:W-:Y:S01]  /*11f90*/  I2FP.F32.S32 R3, R5 ;  /* 0x0000000500037245 */ /* 0x000fe20000201400 */
[----:B------:R-:W-:Y:S06]  /*11fa0*/  FMUL.FTZ R5, R66, UR8 ;  /* 0x0000000842057c20 */ /* 0x000fec0008410000 */
[----:B------:R-:W1:Y:S01]  /*11fb0*/  MUFU.TANH R43, R43 ;  /* 0x0000002b002b7308 */ /* 0x000e620000002400 */
[C---:B---3--:R-:W-:Y:S01]  /*11fc0*/  FFMA.FTZ R190, R2.reuse, UR5, R190 ;  /* 0x0000000502be7c23 */ /* 0x048fe200080100be */
[C---:B------:R-:W-:Y:S01]  /*11fd0*/  FFMA.FTZ R204, R3.reuse, UR5, R11 ;  /* 0x0000000503cc7c23 */ /* 0x040fe2000801000b */
[C---:B------:R-:W-:Y:S07]  /*11fe0*/  FFMA.FTZ R193, R3.reuse, UR5, R10 ;  /* 0x0000000503c17c23 */ /* 0x040fee000801000a */
[----:B------:R-:W3:Y:S01]  /*11ff0*/  MUFU.TANH R41, R41 ;  /* 0x0000002900297308 */ /* 0x000ee20000002400 */
[C---:B--2---:R-:W-:Y:S09]  /*12000*/  FFMA.FTZ R195, R2.reuse, UR5, R39 ;  /* 0x0000000502c37c23 */ /* 0x044ff20008010027 */
[----:B------:R-:W2:Y:S01]  /*12010*/  MUFU.TANH R47, R47 ;  /* 0x0000002f002f7308 */ /* 0x000ea20000002400 */
[C---:B-1----:R-:W-:Y:S09]  /*12020*/  FFMA.FTZ R197, R2.reuse, UR5, R43 ;  /* 0x0000000502c57c23 */ /* 0x042ff2000801002b */
[----:B------:R-:W1:Y:S01]  /*12030*/  MUFU.TANH R45, R45 ;  /* 0x0000002d002d7308 */ /* 0x000e620000002400 */
[----:B---3--:R-:W-:Y:S01]  /*12040*/  FFMA.FTZ R203, R2, UR5, R41 ;  /* 0x0000000502cb7c23 */ /* 0x008fe20008010029 */
[----:B------:R-:W-:Y:S02]  /*12050*/  I2FP.F32.S32 R2, R4 ;  /* 0x0000000400027245 */ /* 0x000fe40000201400 */
[----:B------:R-:W-:Y:S06]  /*12060*/  IADD3 R4, R0, 0x38, RZ ;  /* 0x0000003800047810 */ /* 0x000fec0007ffe0ff */
[----:B------:R-:W3:Y:S01]  /*12070*/  MUFU.TANH R49, R49 ;  /* 0x0000003100317308 */ /* 0x000ee20000002400 */
[C---:B--2---:R-:W-:Y:S09]  /*12080*/  FFMA.FTZ R198, R2.reuse, UR5, R47 ;  /* 0x0000000502c67c23 */ /* 0x044ff2000801002f */
[----:B------:R-:W2:Y:S01]  /*12090*/  MUFU.TANH R51, R51 ;  /* 0x0000003300337308 */ /* 0x000ea20000002400 */
[C---:B-1----:R-:W-:Y:S09]  /*120a0*/  FFMA.FTZ R205, R2.reuse, UR5, R45 ;  /* 0x0000000502cd7c23 */ /* 0x042ff2000801002d */
[----:B------:R-:W1:Y:S01]  /*120b0*/  MUFU.TANH R46, R46 ;  /* 0x0000002e002e7308 */ /* 0x000e620000002400 */
[C---:B---3--:R-:W-:Y:S09]  /*120c0*/  FFMA.FTZ R192, R2.reuse, UR5, R49 ;  /* 0x0000000502c07c23 */ /* 0x048ff20008010031 */
[----:B------:R-:W3:Y:S01]  /*120d0*/  MUFU.TANH R48, R48 ;  /* 0x0000003000307308 */ /* 0x000ee20000002400 */
[----:B--2---:R-:W-:Y:S01]  /*120e0*/  FFMA.FTZ R194, R2, UR5, R51 ;  /* 0x0000000502c27c23 */ /* 0x004fe20008010033 */
[C---:B------:R-:W-:Y:S04]  /*120f0*/  IADD3 R2, R0.reuse, 0x30, RZ ;  /* 0x0000003000027810 */ /* 0x040fe80007ffe0ff */
[----:B------:R-:W-:Y:S04]  /*12100*/  I2FP.F32.S32 R2, R2 ;  /* 0x0000000200027245 */ /* 0x000fe80000201400 */
[----:B------:R-:W2:Y:S01]  /*12110*/  MUFU.TANH R52, R52 ;  /* 0x0000003400347308 */ /* 0x000ea20000002400 */
[C---:B-1----:R-:W-:Y:S09]  /*12120*/  FFMA.FTZ R200, R3.reuse, UR5, R46 ;  /* 0x0000000503c87c23 */ /* 0x042ff2000801002e */
[----:B------:R-:W1:Y:S01]  /*12130*/  MUFU.TANH R54, R54 ;  /* 0x0000003600367308 */ /* 0x000e620000002400 */
[----:B---3--:R-:W-:Y:S01]  /*12140*/  FFMA.FTZ R189, R3, UR5, R48 ;  /* 0x0000000503bd7c23 */ /* 0x008fe20008010030 */
[C---:B------:R-:W-:Y:S02]  /*12150*/  IADD3 R3, R0.reuse, 0x31, RZ ;  /* 0x0000003100037810 */ /* 0x040fe40007ffe0ff */
[----:B------:R-:W-:Y:S02]  /*12160*/  IADD3 R0, R0, 0x39, RZ ;  /* 0x0000003900007810 */ /* 0x000fe40007ffe0ff */
[----:B------:R-:W-:Y:S02]  /*12170*/  I2FP.F32.S32 R3, R3 ;  /* 0x0000000300037245 */ /* 0x000fe40000201400 */
[----:B------:R-:W-:Y:S02]  /*12180*/  I2FP.F32.S32 R0, R0 ;  /* 0x0000000000007245 */ /* 0x000fe40000201400 */
        /* <DEDUP_REMOVED lines=8> */
[----:B------:R-:W-:Y:S02]  /*12210*/  I2FP.F32.S32 R2, R4 ;  /* 0x0000000400027245 */ /* 0x000fe40000201400 */
[----:B------:R-:W-:Y:S06]  /*12220*/  FMNMX.FTZ R4, R23, R100, !PT ;  /* 0x0000006417047209 */ /* 0x000fec0007810000 */
[----:B------:R-:W2:Y:S01]  /*12230*/  MUFU.TANH R59, R59 ;  /* 0x0000003b003b7308 */ /* 0x000ea20000002400 */
[C---:B-1----:R-:W-:Y:S09]  /*12240*/  FFMA.FTZ R209, R3.reuse, UR5, R53 ;  /* 0x0000000503d17c23 */ /* 0x042ff20008010035 */
[----:B------:R-:W1:Y:S01]  /*12250*/  MUFU.TANH R6, R57 ;  /* 0x0000003900067308 */ /* 0x000e620000002400 */
[C---:B---3--:R-:W-:Y:S09]  /*12260*/  FFMA.FTZ R212, R3.reuse, UR5, R55 ;  /* 0x0000000503d47c23 */ /* 0x048ff20008010037 */
[----:B------:R-:W3:Y:S01]  /*12270*/  MUFU.TANH R5, R5 ;  /* 0x0000000500057308 */ /* 0x000ee20000002400 */
[C---:B--2---:R-:W-:Y:S09]  /*12280*/  FFMA.FTZ R214, R3.reuse, UR5, R59 ;  /* 0x0000000503d67c23 */ /* 0x044ff2000801003b */
[----:B------:R-:W2:Y:S01]  /*12290*/  MUFU.TANH R109, R62 ;  /* 0x0000003e006d7308 */ /* 0x000ea20000002400 */
[----:B-1----:R-:W-:Y:S01]  /*122a0*/  FFMA.FTZ R216, R3, UR5, R6 ;  /* 0x0000000503d87c23 */ /* 0x002fe20008010006 */
[----:B------:R-:W-:Y:S02]  /*122b0*/  FMNMX.FTZ R3, R26, R101, !PT ;  /* 0x000000651a037209 */ /* 0x000fe40007810000 */
[----:B------:R-:W-:Y:S02]  /*122c0*/  FMNMX.FTZ R6, R27, R4, !PT ;  /* 0x000000041b067209 */ /* 0x000fe40007810000 */
[----:B------:R-:W-:Y:S02]  /*122d0*/  FMNMX.FTZ R4, R31, R3, !PT ;  /* 0x000000031f047209 */ /* 0x000fe40007810000 */
[----:B------:R-:W-:Y:S02]  /*122e0*/  FMNMX.FTZ R6, R21, R6, !PT ;  /* 0x0000000615067209 */ /* 0x000fe40007810000 */
[----:B------:R-:W1:Y:S01]  /*122f0*/  MUFU.TANH R60, R60 ;  /* 0x0000003c003c7308 */ /* 0x000e620000002400 */
[----:B------:R-:W-:Y:S01]  /*12300*/  FMNMX.FTZ R4, R25, R4, !PT ;  /* 0x0000000419047209 */ /* 0x000fe20007810000 */
[----:B---3--:R-:W-:Y:S01]  /*12310*/  FFMA.FTZ R211, R2, UR5, R5 ;  /* 0x0000000502d37c23 */ /* 0x008fe20008010005 */
[----:B------:R-:W-:Y:S02]  /*12320*/  FMNMX.FTZ R5, R32, R108, !PT ;  /* 0x0000006c20057209 */ /* 0x000fe40007810000 */
[----:B------:R-:W-:Y:S02]  /*12330*/  FMNMX.FTZ R6, R22, R6, !PT ;  /* 0x0000000616067209 */ /* 0x000fe40007810000 */
[----:B------:R-:W-:Y:S03]  /*12340*/  FMNMX.FTZ R3, R36, R5, !PT ;  /* 0x0000000524037209 */ /* 0x000fe60007810000 */
[----:B------:R-:W3:Y:S01]  /*12350*/  MUFU.TANH R64, R64 ;  /* 0x0000004000407308 */ /* 0x000ee20000002400 */
[----:B------:R-:W-:Y:S01]  /*12360*/  FMNMX.FTZ R5, R24, R4, !PT ;  /* 0x0000000418057209 */ /* 0x000fe20007810000 */
[----:B--2---:R-:W-:Y:S01]  /*12370*/  FFMA.FTZ R109, R2, UR5, R109 ;  /* 0x00000005026d7c23 */ /* 0x004fe2000801006d */
[----:B------:R-:W-:Y:S02]  /*12380*/  FMNMX.FTZ R3, R35, R3, !PT ;  /* 0x0000000323037209 */ /* 0x000fe40007810000 */
[----:B------:R-:W-:Y:S02]  /*12390*/  FMNMX.FTZ R6, R40, R6, !PT ;  /* 0x0000000628067209 */ /* 0x000fe40007810000 */
[----:B------:R-:W-:Y:S03]  /*123a0*/  FMNMX.FTZ R3, R34, R3, !PT ;  /* 0x0000000322037209 */ /* 0x000fe60007810000 */
[----:B------:R-:W2:Y:S01]  /*123b0*/  MUFU.TANH R9, R9 ;  /* 0x0000000900097308 */ /* 0x000ea20000002400 */
[----:B------:R-:W-:Y:S01]  /*123c0*/  FMNMX.FTZ R5, R180, R5, !PT ;  /* 0x00000005b4057209 */ /* 0x000fe20007810000 */
[----:B-1----:R-:W-:Y:S01]  /*123d0*/  FFMA.FTZ R218, R2, UR5, R60 ;  /* 0x0000000502da7c23 */ /* 0x002fe2000801003c */
[----:B------:R-:W-:Y:S02]  /*123e0*/  FMNMX.FTZ R3, R187, R3, !PT ;  /* 0x00000003bb037209 */ /* 0x000fe40007810000 */
[----:B------:R-:W-:Y:S02]  /*123f0*/  FMNMX.FTZ R6, R44, R6, !PT ;  /* 0x000000062c067209 */ /* 0x000fe40007810000 */
[----:B------:R-:W-:Y:S03]  /*12400*/  FMNMX.FTZ R3, R185, R3, !PT ;  /* 0x00000003b9037209 */ /* 0x000fe60007810000 */
        /* <DEDUP_REMOVED lines=11> */
[----:B------:R-:W-:Y:S02]  /*124c0*/  FMNMX.FTZ R2, R28, R2, !PT ;  /* 0x000000021c027209 */ /* 0x000fe40007810000 */
[----:B------:R-:W-:Y:S01]  /*124d0*/  FMNMX.FTZ R6, R110, R6, !PT ;  /* 0x000000066e067209 */ /* 0x000fe20007810000 */
[----:B-1----:R-:W-:Y:S01]  /*124e0*/  FFMA.FTZ R206, R0, UR5, R8 ;  /* 0x0000000500ce7c23 */ /* 0x002fe20008010008 */
        /* <DEDUP_REMOVED lines=13> */
[----:B------:R1:W2:Y:S01]  /*125c0*/  MUFU.TANH R3, R63 ;  /* 0x0000003f00037308 */ /* 0x0002a20000002400 */
        /* <DEDUP_REMOVED lines=19> */
[----:B-123--:R-:W-:Y:S06]  /*12700*/  @P5 BRA `(.L_x_783) ;  /* 0xffffffdc005c5947 */ /* 0x00efec000383ffff */
.L_x_782:
[----:B--2---:R-:W-:Y:S01]  /*12710*/  FMNMX.FTZ R4, R216, R7, !PT ;  /* 0x00000007d8047209 */ /* 0x004fe20007810000 */
[C---:B------:R-:W-:Y:S01]  /*12720*/  FFMA.FTZ R3, R0.reuse, UR5, R3 ;  /* 0x0000000500037c23 */ /* 0x040fe20008010003 */
[----:B------:R-:W-:Y:S01]  /*12730*/  FFMA.FTZ R207, R0, UR5, R20 ;  /* 0x0000000500cf7c23 */ /* 0x000fe20008010014 */
[----:B------:R-:W-:Y:S01]  /*12740*/  SHFL.BFLY PT, R6, R106, 0x2, 0x1f ;  /* 0x0c401f006a067f89 */ /* 0x000fe200000e0000 */
[----:B------:R-:W-:Y:S01]  /*12750*/  FMNMX.FTZ R105, R206, R105, !PT ;  /* 0x00000069ce697209 */ /* 0x000fe20007810000 */
[----:B------:R-:W-:Y:S01]  /*12760*/  UIADD3 UR20, UR20, -0x1, URZ ;  /* 0xffffffff14147890 */ /* 0x000fe2000fffe03f */
[----:B------:R-:W-:Y:S05]  /*12770*/  FMNMX.FTZ R0, R109, R2, !PT ;  /* 0x000000026d007209 */ /* 0x000fea0007810000 */
[----:B------:R-:W-:Y:S01]  /*12780*/  LDSM.16.MT88.4 R52, [R228+0xa000] ;  /* 0x00a00000e434783b */ /* 0x000fe20000004200 */
[----:B------:R-:W-:Y:S02]  /*12790*/  FMNMX.FTZ R4, R218, R4, !PT ;  /* 0x00000004da047209 */ /* 0x000fe40007810000 */
[----:B------:R-:W-:Y:S02]  /*127a0*/  FMNMX.FTZ R0, R3, R0, !PT ;  /* 0x0000000003007209 */ /* 0x000fe40007810000 */
[----:B------:R-:W-:Y:S03]  /*127b0*/  FMNMX.FTZ R4, R207, R4, !PT ;  /* 0x00000004cf047209 */ /* 0x000fe60007810000 */
[----:B------:R-:W-:Y:S08]  /*127c0*/  SHFL.BFLY PT, R5, R105, 0x2, 0x1f ;  /* 0x0c401f0069057f89 */ /* 0x000ff000000e0000 */
[----:B------:R-:W-:Y:S08]  /*127d0*/  SHFL.BFLY PT, R2, R0, 0x2, 0x1f ;  /* 0x0c401f0000027f89 */ /* 0x000ff000000e0000 */
        /* <DEDUP_REMOVED lines=11> */
[----:B------:R-:W-:Y:S01]  /*12890*/  FMUL.FTZ R177, R104, UR4 ;  /* 0x0000000468b17c20 */ /* 0x000fe20008410000 */
[----:B---3--:R-:W-:Y:S01]  /*128a0*/  FMNMX.FTZ R105, R105, R5, !PT ;  /* 0x0000000569697209 */ /* 0x008fe20007810000 */
[C---:B------:R-:W-:Y:S01]  /*128b0*/  FADD.FTZ R0, -R106.reuse, R100 ;  /* 0x000000646a007221 */ /* 0x040fe20000010100 */
[----:B------:R-:W-:Y:S02]  /*128c0*/  FSETP.NEU.FTZ.AND P0, PT, R106, -INF , PT ;  /* 0xff8000006a00780b */ /* 0x000fe40003f1d000 */
[----:B----4-:R-:W-:Y:S01]  /*128d0*/  FMNMX.FTZ R103, R2, R4, !PT ;  /* 0x0000000402677209 */ /* 0x010fe20007810000 */
[----:B------:R-:W-:Y:S01]  /*128e0*/  FMUL.FTZ R5, R0, UR4 ;  /* 0x0000000400057c20 */ /* 0x000fe20008410000 */
[----:B------:R-:W-:Y:S01]  /*128f0*/  FADD.FTZ R0, -R105, R101 ;  /* 0x0000006569007221 */ /* 0x000fe20000010100 */
[----:B------:R-:W-:Y:S02]  /*12900*/  FMUL.FTZ R4, R106, UR4 ;  /* 0x000000046a047c20 */ /* 0x000fe40008410000 */
[C---:B------:R-:W-:Y:S01]  /*12910*/  FMUL.FTZ R176, R103.reuse, UR4 ;  /* 0x0000000467b07c20 */ /* 0x040fe20008410000 */
[----:B------:R-:W-:Y:S01]  /*12920*/  FMUL.FTZ R2, R0, UR4 ;  /* 0x0000000400027c20 */ /* 0x000fe20008410000 */
[----:B------:R-:W-:Y:S01]  /*12930*/  FADD.FTZ R0, -R103, R107 ;  /* 0x0000006b67007221 */ /* 0x000fe20000010100 */
[----:B------:R-:W-:Y:S01]  /*12940*/  FMUL.FTZ R107, R105, UR4 ;  /* 0x00000004696b7c20 */ /* 0x000fe20008410000 */
[----:B------:R-:W1:Y:S02]  /*12950*/  MUFU.EX2 R102, R5 ;  /* 0x0000000500667308 */ /* 0x000e640000000800 */
[----:B------:R-:W-:Y:S08]  /*12960*/  FMUL.FTZ R0, R0, UR4 ;  /* 0x0000000400007c20 */ /* 0x000ff00008410000 */
[----:B------:R2:W3:Y:S10]  /*12970*/  MUFU.EX2 R101, R2 ;  /* 0x0000000200657308 */ /* 0x0004f40000000800 */
[----:B------:R4:W5:Y:S01]  /*12980*/  MUFU.EX2 R100, R0 ;  /* 0x0000000000647308 */ /* 0x0009620000000800 */
[C---:B-1----:R-:W-:Y:S01]  /*12990*/  FMUL.FTZ R16, R102.reuse, R124 ;  /* 0x0000007c66107220 */ /* 0x042fe20000410000 */
[C---:B------:R-:W-:Y:S01]  /*129a0*/  FMUL.FTZ R17, R102.reuse, R125 ;  /* 0x0000007d66117220 */ /* 0x040fe20000410000 */
[C---:B------:R-:W-:Y:S01]  /*129b0*/  FMUL.FTZ R48, R102.reuse, R156 ;  /* 0x0000009c66307220 */ /* 0x040fe20000410000 */
[C---:B------:R-:W-:Y:S01]  /*129c0*/  FMUL.FTZ R49, R102.reuse, R157 ;  /* 0x0000009d66317220 */ /* 0x040fe20000410000 */
[C---:B------:R-:W-:Y:S01]  /*129d0*/  FMUL.FTZ R68, R102.reuse, R68 ;  /* 0x0000004466447220 */ /* 0x040fe20000410000 */
[C---:B------:R-:W-:Y:S01]  /*129e0*/  FMUL.FTZ R69, R102.reuse, R69 ;  /* 0x0000004566457220 */ /* 0x040fe20000410000 */
[C---:B------:R-:W-:Y:S01]  /*129f0*/  FMUL.FTZ R80, R102.reuse, R80 ;  /* 0x0000005066507220 */ /* 0x040fe20000410000 */
[----:B------:R-:W-:Y:S01]  /*12a00*/  FMUL.FTZ R81, R102, R81 ;  /* 0x0000005166517220 */ /* 0x000fe20000410000 */
[----:B--2---:R-:W-:Y:S01]  /*12a10*/  FADD.FTZ R2, -R104, R108 ;  /* 0x0000006c68027221 */ /* 0x004fe20000010100 */
[C---:B---3--:R-:W-:Y:S01]  /*12a20*/  FMUL.FTZ R18, R101.reuse, R126 ;  /* 0x0000007e65127220 */ /* 0x048fe20000410000 */
[C---:B------:R-:W-:Y:S01]  /*12a30*/  FMUL.FTZ R19, R101.reuse, R127 ;  /* 0x0000007f65137220 */ /* 0x040fe20000410000 */
[C---:B------:R-:W-:Y:S01]  /*12a40*/  FMUL.FTZ R51, R101.reuse, R159 ;  /* 0x0000009f65337220 */ /* 0x040fe20000410000 */
[----:B------:R-:W-:Y:S01]  /*12a50*/  LDSM.16.MT88.4 R124, [R228+0xb000] ;  /* 0x00b00000e47c783b */ /* 0x000fe20000004200 */
[C---:B------:R-:W-:Y:S01]  /*12a60*/  FMUL.FTZ R70, R101.reuse, R70 ;  /* 0x0000004665467220 */ /* 0x040fe20000410000 */
[C---:B------:R-:W-:Y:S01]  /*12a70*/  FMUL.FTZ R71, R101.reuse, R71 ;  /* 0x0000004765477220 */ /* 0x040fe20000410000 */
[----:B------:R-:W-:Y:S01]  /*12a80*/  FMUL.FTZ R82, R101, R82 ;  /* 0x0000005265527220 */ /* 0x000fe20000410000 */
[----:B----4-:R-:W-:Y:S01]  /*12a90*/  FMUL.FTZ R0, R2, UR4 ;  /* 0x0000000402007c20 */ /* 0x010fe20008410000 */
[----:B------:R-:W-:Y:S01]  /*12aa0*/  FSEL R2, R4, RZ, P0 ;  /* 0x000000ff04027208 */ /* 0x000fe20000000000 */
[C---:B-----5:R-:W-:Y:S01]  /*12ab0*/  FMUL.FTZ R10, R100.reuse, R114 ;  /* 0x00000072640a7220 */ /* 0x060fe20000410000 */
[----:B------:R-:W-:Y:S01]  /*12ac0*/  FSETP.NEU.FTZ.AND P0, PT, R105, -INF , PT ;  /* 0xff8000006900780b */ /* 0x000fe20003f1d000 */
[C---:B------:R-:W-:Y:S01]  /*12ad0*/  FMUL.FTZ R11, R100.reuse, R115 ;  /* 0x00000073640b7220 */ /* 0x040fe20000410000 */
[----:B------:R-:W-:Y:S01]  /*12ae0*/  FMUL.FTZ R14, R100, R122 ;  /* 0x0000007a640e7220 */ /* 0x000fe20000410000 */
[--C-:B------:R-:W-:Y:S01]  /*12af0*/  FFMA.FTZ R4, R23, UR4, -R2.reuse ;  /* 0x0000000417047c23 */ /* 0x100fe20008010802 */
[----:B------:R-:W-:Y:S01]  /*12b00*/  FSEL R107, R107, RZ, P0 ;  /* 0x000000ff6b6b7208 */ /* 0x000fe20000000000 */
[--C-:B------:R-:W-:Y:S01]  /*12b10*/  FFMA.FTZ R5, R21, UR4, -R2.reuse ;  /* 0x0000000415057c23 */ /* 0x100fe20008010802 */
[----:B------:R-:W-:Y:S01]  /*12b20*/  FSETP.NEU.FTZ.AND P0, PT, R103, -INF , PT ;  /* 0xff8000006700780b */ /* 0x000fe20003f1d000 */
[----:B------:R1:W-:Y:S01]  /*12b30*/  MUFU.EX2 R219, R4 ;  /* 0x0000000400db7308 */ /* 0x0003e20000000800 */
[--C-:B------:R-:W-:Y:S01]  /*12b40*/  FFMA.FTZ R40, R40, UR4, -R2.reuse ;  /* 0x0000000428287c23 */ /* 0x100fe20008010802 */
[--C-:B------:R-:W-:Y:S01]  /*12b50*/  FFMA.FTZ R108, R178, UR4, -R107.reuse ;  /* 0x00000004b26c7c23 */ /* 0x100fe2000801086b */
[----:B------:R-:W-:Y:S01]  /*12b60*/  FSEL R176, R176, RZ, P0 ;  /* 0x000000ffb0b07208 */ /* 0x000fe20000000000 */
[----:B------:R-:W-:Y:S01]  /*12b70*/  FFMA.FTZ R6, R25, UR4, -R107 ;  /* 0x0000000419067c23 */ /* 0x000fe2000801086b */
[----:B------:R-:W-:Y:S01]  /*12b80*/  FSETP.NEU.FTZ.AND P0, PT, R104, -INF , PT ;  /* 0xff8000006800780b */ /* 0x000fe20003f1d000 */
[C---:B------:R-:W-:Y:S01]  /*12b90*/  FMUL.FTZ R15, R100.reuse, R123 ;  /* 0x0000007b640f7220 */ /* 0x040fe20000410000 */
[C---:B------:R-:W-:Y:S03]  /*12ba0*/  FMUL.FTZ R46, R100.reuse, R154 ;  /* 0x0000009a642e7220 */ /* 0x040fe60000410000 */
[----:B------:R2:W-:Y:S01]  /*12bb0*/  MUFU.EX2 R249, R108 ;  /* 0x0000006c00f97308 */ /* 0x0005e20000000800 */
[----:B------:R-:W-:Y:S01]  /*12bc0*/  FSEL R177, R177, RZ, P0 ;  /* 0x000000ffb1b17208 */ /* 0x000fe20000000000 */
[----:B------:R-:W-:Y:S01]  /*12bd0*/  FMUL.FTZ R42, R100, R146 ;  /* 0x00000092642a7220 */ /* 0x000fe20000410000 */
[--C-:B------:R-:W-:Y:S01]  /*12be0*/  FFMA.FTZ R44, R44, UR4, -R2.reuse ;  /* 0x000000042c2c7c23 */ /* 0x100fe20008010802 */
[--C-:B------:R-:W-:Y:S01]  /*12bf0*/  FFMA.FTZ R50, R50, UR4, -R2.reuse ;  /* 0x0000000432327c23 */ /* 0x100fe20008010802 */
[----:B------:R-:W-:Y:S01]  /*12c00*/  FMUL.FTZ R43, R100, R147 ;  /* 0x00000093642b7220 */ /* 0x000fe20000410000 */
[----:B------:R-:W-:Y:S01]  /*12c10*/  FFMA.FTZ R7, R32, UR4, -R177 ;  /* 0x0000000420077c23 */ /* 0x000fe200080108b1 */
[----:B------:R-:W-:Y:S03]  /*12c20*/  FMUL.FTZ R32, R102, R140 ;  /* 0x0000008c66207220 */ /* 0x000fe60000410000 */
[----:B------:R-:W3:Y:S01]  /*12c30*/  MUFU.EX2 R0, R0 ;  /* 0x0000000000007308 */ /* 0x000ee20000000800 */
[----:B-1----:R-:W-:Y:S01]  /*12c40*/  FFMA.FTZ R4, R27, UR4, -R2 ;  /* 0x000000041b047c23 */ /* 0x002fe20008010802 */
[C---:B------:R-:W-:Y:S01]  /*12c50*/  FMUL.FTZ R27, R100.reuse, R131 ;  /* 0x00000083641b7220 */ /* 0x040fe20000410000 */
[----:B------:R-:W-:Y:S01]  /*12c60*/  FMUL.FTZ R47, R100, R155 ;  /* 0x0000009b642f7220 */ /* 0x000fe20000410000 */
[--C-:B------:R-:W-:Y:S01]  /*12c70*/  FFMA.FTZ R56, R180, UR4, -R107.reuse ;  /* 0x00000004b4387c23 */ /* 0x100fe2000801086b */
[--C-:B------:R-:W-:Y:S01]  /*12c80*/  FFMA.FTZ R60, R181, UR4, -R107.reuse ;  /* 0x00000004b53c7c23 */ /* 0x100fe2000801086b */
[--C-:B------:R-:W-:Y:S01]  /*12c90*/  FFMA.FTZ R66, R111, UR4, -R107.reuse ;  /* 0x000000046f427c23 */ /* 0x100fe2000801086b */
[----:B------:R-:W-:Y:S03]  /*12ca0*/  FMUL.FTZ R58, R100, R162 ;  /* 0x000000a2643a7220 */ /* 0x000fe60000410000 */
[----:B------:R1:W4:Y:S01]  /*12cb0*/  MUFU.EX2 R241, R4 ;  /* 0x0000000400f17308 */ /* 0x0003220000000800 */
[----:B--2---:R-:W-:Y:S01]  /*12cc0*/  FFMA.FTZ R108, R182, UR4, -R176 ;  /* 0x00000004b66c7c23 */ /* 0x004fe200080108b0 */
[C---:B------:R-:W-:Y:S01]  /*12cd0*/  FMUL.FTZ R59, R100.reuse, R163 ;  /* 0x000000a3643b7220 */ /* 0x040fe20000410000 */
[C---:B------:R-:W-:Y:S01]  /*12ce0*/  FMUL.FTZ R62, R100.reuse, R170 ;  /* 0x000000aa643e7220 */ /* 0x040fe20000410000 */
[C---:B------:R-:W-:Y:S01]  /*12cf0*/  FMUL.FTZ R63, R100.reuse, R171 ;  /* 0x000000ab643f7220 */ /* 0x040fe20000410000 */
[C---:B------:R-:W-:Y:S01]  /*12d00*/  FMUL.FTZ R74, R100.reuse, R74 ;  /* 0x0000004a644a7220 */ /* 0x040fe20000410000 */
[C---:B------:R-:W-:Y:S01]  /*12d10*/  FMUL.FTZ R75, R100.reuse, R75 ;  /* 0x0000004b644b7220 */ /* 0x040fe20000410000 */
[----:B------:R-:W-:Y:S03]  /*12d20*/  FMUL.FTZ R78, R100, R78 ;  /* 0x0000004e644e7220 */ /* 0x000fe60000410000 */
[----:B------:R2:W-:Y:S01]  /*12d30*/  MUFU.EX2 R248, R108 ;  /* 0x0000006c00f87308 */ /* 0x0005e20000000800 */
[C---:B---3--:R-:W-:Y:S01]  /*12d40*/  FMUL.FTZ R8, R0.reuse, R112 ;  /* 0x0000007000087220 */ /* 0x048fe20000410000 */
[C---:B------:R-:W-:Y:S01]  /*12d50*/  FMUL.FTZ R9, R0.reuse, R113 ;  /* 0x0000007100097220 */ /* 0x040fe20000410000 */
[C---:B------:R-:W-:Y:S01]  /*12d60*/  FMUL.FTZ R12, R0.reuse, R120 ;  /* 0x00000078000c7220 */ /* 0x040fe20000410000 */
[C---:B------:R-:W-:Y:S01]  /*12d70*/  FMUL.FTZ R13, R0.reuse, R121 ;  /* 0x00000079000d7220 */ /* 0x040fe20000410000 */
[C---:B------:R-:W-:Y:S01]  /*12d80*/  FMUL.FTZ R25, R0.reuse, R129 ;  /* 0x0000008100197220 */ /* 0x040fe20000410000 */
[----:B------:R-:W-:Y:S01]  /*12d90*/  FMUL.FTZ R41, R0, R145 ;  /* 0x0000009100297220 */ /* 0x000fe20000410000 */
[----:B------:R-:W-:Y:S03]  /*12da0*/  LDSM.16.MT88.4 R120, [R230+0xa000] ;  /* 0x00a00000e678783b */ /* 0x000fe60000004200 */
[----:B------:R3:W5:Y:S01]  /*12db0*/  MUFU.EX2 R67, R40 ;  /* 0x0000002800437308 */ /* 0x0007620000000800 */
[----:B-1----:R-:W-:Y:S01]  /*12dc0*/  FFMA.FTZ R4, R22, UR4, -R2 ;  /* 0x0000000416047c23 */ /* 0x002fe20008010802 */
[----:B----4-:R-:W-:Y:S01]  /*12dd0*/  F2FP.F16.F32.PACK_AB R112, R241, R219 ;  /* 0x000000dbf170723e */ /* 0x010fe200000000ff */
[C---:B------:R-:W-:Y:S01]  /*12de0*/  FMUL.FTZ R45, R0.reuse, R153 ;  /* 0x00000099002d7220 */ /* 0x040fe20000410000 */
[C---:B------:R-:W-:Y:S01]  /*12df0*/  FMUL.FTZ R57, R0.reuse, R161 ;  /* 0x000000a100397220 */ /* 0x040fe20000410000 */
[C---:B------:R-:W-:Y:S01]  /*12e00*/  FMUL.FTZ R61, R0.reuse, R169 ;  /* 0x000000a9003d7220 */ /* 0x040fe20000410000 */
[C---:B------:R-:W-:Y:S01]  /*12e10*/  FMUL.FTZ R72, R0.reuse, R72 ;  /* 0x0000004800487220 */ /* 0x040fe20000410000 */
[----:B------:R-:W1:Y:S03]  /*12e20*/  LDSM.16.MT88.4 R20, [R228+0x9000] ;  /* 0x00900000e414783b */ /* 0x000e660000004200 */
[----:B------:R4:W4:Y:S01]  /*12e30*/  MUFU.EX2 R243, R4 ;  /* 0x0000000400f37308 */ /* 0x0009220000000800 */
[--C-:B--2---:R-:W-:Y:S01]  /*12e40*/  FFMA.FTZ R108, R183, UR4, -R176.reuse ;  /* 0x00000004b76c7c23 */ /* 0x104fe200080108b0 */
[----:B------:R-:W-:Y:S01]  /*12e50*/  FMUL.FTZ R73, R0, R73 ;  /* 0x0000004900497220 */ /* 0x000fe20000410000 */
[----:B------:R-:W-:Y:S01]  /*12e60*/  FMUL.FTZ R79, R100, R79 ;  /* 0x0000004f644f7220 */ /* 0x000fe20000410000 */
[C---:B------:R-:W-:Y:S01]  /*12e70*/  FMUL.FTZ R76, R0.reuse, R76 ;  /* 0x0000004c004c7220 */ /* 0x040fe20000410000 */
[C---:B------:R-:W-:Y:S01]  /*12e80*/  FMUL.FTZ R77, R0.reuse, R77 ;  /* 0x0000004d004d7220 */ /* 0x040fe20000410000 */
[C---:B------:R-:W-:Y:S01]  /*12e90*/  FMUL.FTZ R83, R101.reuse, R83 ;  /* 0x0000005365537220 */ /* 0x040fe20000410000 */
[----:B------:R-:W2:Y:S03]  /*12ea0*/  LDL.LU R161, [R1+0x10] ;  /* 0x0000100001a17983 */ /* 0x000ea60000300800 */
[----:B------:R1:W-:Y:S01]  /*12eb0*/  MUFU.EX2 R247, R108 ;  /* 0x0000006c00f77308 */ /* 0x0003e20000000800 */
[----:B---3--:R-:W-:Y:S01]  /*12ec0*/  FMUL.FTZ R40, R0, R144 ;  /* 0x0000009000287220 */ /* 0x008fe20000410000 */
[----:B-----5:R-:W-:Y:S01]  /*12ed0*/  MOV R155, R67 ;  /* 0x00000043009b7202 */ /* 0x020fe20000000f00 */
[----:B------:R-:W-:Y:S01]  /*12ee0*/  LDSM.16.MT88.4 R180, [R228+0xbc00] ;  /* 0x00bc0000e4b4783b */ /* 0x000fe20000004200 */
[C---:B------:R-:W-:Y:S01]  /*12ef0*/  FMUL.FTZ R67, R101.reuse, R175 ;  /* 0x000000af65437220 */ /* 0x040fe20000410000 */
[C---:B------:R-:W-:Y:S01]  /*12f00*/  FMUL.FTZ R84, R102.reuse, R84 ;  /* 0x0000005466547220 */ /* 0x040fe20000410000 */
[----:B------:R-:W-:Y:S01]  /*12f10*/  FMUL.FTZ R85, R102, R85 ;  /* 0x0000005566557220 */ /* 0x000fe20000410000 */
[C---:B------:R-:W-:Y:S03]  /*12f20*/  FMUL.FTZ R86, R101.reuse, R86 ;  /* 0x0000005665567220 */ /* 0x040fe60000410000 */
[----:B------:R3:W5:Y:S01]  /*12f30*/  MUFU.EX2 R222, R5 ;  /* 0x0000000500de7308 */ /* 0x0007620000000800 */
[--C-:B----4-:R-:W-:Y:S01]  /*12f40*/  FFMA.FTZ R4, R26, UR4, -R107.reuse ;  /* 0x000000041a047c23 */ /* 0x110fe2000801086b */
[----:B------:R-:W-:Y:S01]  /*12f50*/  MOV R144, R243 ;  /* 0x000000f300907202 */ /* 0x000fe20000000f00 */
[C---:B------:R-:W-:Y:S01]  /*12f60*/  FMUL.FTZ R26, R100.reuse, R130 ;  /* 0x00000082641a7220 */ /* 0x040fe20000410000 */
[----:B------:R-:W-:Y:S01]  /*12f70*/  FMUL.FTZ R87, R101, R87 ;  /* 0x0000005765577220 */ /* 0x000fe20000410000 */
[C---:B------:R-:W-:Y:S01]  /*12f80*/  FMUL.FTZ R90, R100.reuse, R90 ;  /* 0x0000005a645a7220 */ /* 0x040fe20000410000 */
[----:B------:R-:W-:Y:S01]  /*12f90*/  FMUL.FTZ R91, R100, R91 ;  /* 0x0000005b645b7220 */ /* 0x000fe20000410000 */
[----:B------:R-:W-:Y:S03]  /*12fa0*/  FMUL.FTZ R88, R0, R88 ;  /* 0x0000005800587220 */ /* 0x000fe60000410000 */
[----:B------:R4:W-:Y:S01]  /*12fb0*/  MUFU.EX2 R225, R4 ;  /* 0x0000000400e17308 */ /* 0x0009e20000000800 */
[--C-:B-1----:R-:W-:Y:S01]  /*12fc0*/  FFMA.FTZ R108, R184, UR4, -R176.reuse ;  /* 0x00000004b86c7c23 */ /* 0x102fe200080108b0 */
[----:B------:R-:W-:Y:S01]  /*12fd0*/  FMUL.FTZ R89, R0, R89 ;  /* 0x0000005900597220 */ /* 0x000fe20000410000 */
[C---:B------:R-:W-:Y:S01]  /*12fe0*/  FMUL.FTZ R94, R100.reuse, R94 ;  /* 0x0000005e645e7220 */ /* 0x040fe20000410000 */
[----:B------:R-:W-:Y:S01]  /*12ff0*/  FMUL.FTZ R95, R100, R95 ;  /* 0x0000005f645f7220 */ /* 0x000fe20000410000 */
[C---:B------:R-:W-:Y:S01]  /*13000*/  FMUL.FTZ R92, R0.reuse, R92 ;  /* 0x0000005c005c7220 */ /* 0x040fe20000410000 */
[----:B------:R-:W-:Y:S01]  /*13010*/  FMUL.FTZ R93, R0, R93 ;  /* 0x0000005d005d7220 */ /* 0x000fe20000410000 */
[----:B------:R-:W-:Y:S03]  /*13020*/  FMUL.FTZ R96, R102, R96 ;  /* 0x0000006066607220 */ /* 0x000fe60000410000 */
[----:B------:R1:W-:Y:S01]  /*13030*/  MUFU.EX2 R245, R108 ;  /* 0x0000006c00f57308 */ /* 0x0003e20000000800 */
[--C-:B---3--:R-:W-:Y:S01]  /*13040*/  FFMA.FTZ R5, R24, UR4, -R107.reuse ;  /* 0x0000000418057c23 */ /* 0x108fe2000801086b */
[----:B-----5:R-:W-:Y:S01]  /*13050*/  F2FP.F16.F32.PACK_AB R114, R243, R222 ;  /* 0x000000def372723e */ /* 0x020fe200000000ff */
[----:B------:R-:W-:Y:S01]  /*13060*/  FMUL.FTZ R24, R0, R128 ;  /* 0x0000008000187220 */ /* 0x000fe20000410000 */
[----:B------:R-:W-:Y:S01]  /*13070*/  FMUL.FTZ R97, R102, R97 ;  /* 0x0000006166617220 */ /* 0x000fe20000410000 */
[----:B------:R-:W-:Y:S01]  /*13080*/  LDSM.16.MT88.4 R128, [R230+0x9400] ;  /* 0x00940000e680783b */ /* 0x000fe20000004200 */
[C---:B------:R-:W-:Y:S01]  /*13090*/  FMUL.FTZ R98, R101.reuse, R98 ;  /* 0x0000006265627220 */ /* 0x040fe20000410000 */
[----:B------:R-:W-:Y:S03]  /*130a0*/  FMUL.FTZ R99, R101, R99 ;  /* 0x0000006365637220 */ /* 0x000fe60000410000 */
[----:B------:R3:W5:Y:S01]  /*130b0*/  MUFU.EX2 R224, R5 ;  /* 0x0000000500e07308 */ /* 0x0007620000000800 */
[----:B----4-:R-:W-:Y:S01]  /*130c0*/  FFMA.FTZ R4, R31, UR4, -R107 ;  /* 0x000000041f047c23 */ /* 0x010fe2000801086b */
[----:B------:R-:W-:Y:S01]  /*130d0*/  FMUL.FTZ R31, R100, R139 ;  /* 0x0000008b641f7220 */ /* 0x000fe20000410000 */
[----:B------:R-:W-:Y:S07]  /*130e0*/  MOV R139, R219 ;  /* 0x000000db008b7202 */ /* 0x000fee0000000f00 */
[----:B------:R4:W4:Y:S01]  /*130f0*/  MUFU.EX2 R240, R4 ;  /* 0x0000000400f07308 */ /* 0x0009220000000800 */
[--C-:B-1----:R-:W-:Y:S09]  /*13100*/  FFMA.FTZ R108, R187, UR4, -R177.reuse ;  /* 0x00000004bb6c7c23 */ /* 0x102ff200080108b1 */
[----:B------:R1:W-:Y:S01]  /*13110*/  MUFU.EX2 R243, R108 ;  /* 0x0000006c00f37308 */ /* 0x0003e20000000800 */
[----:B---3--:R-:W-:Y:S01]  /*13120*/  FMUL.FTZ R5, R102, R117 ;  /* 0x0000007566057220 */ /* 0x008fe20000410000 */
[----:B-----5:R-:W-:Y:S08]  /*13130*/  MOV R145, R224 ;  /* 0x000000e000917202 */ /* 0x020ff00000000f00 */
[----:B------:R-:W3:Y:S01]  /*13140*/  MUFU.EX2 R223, R6 ;  /* 0x0000000600df7308 */ /* 0x000ee20000000800 */
[--C-:B----4-:R-:W-:Y:S01]  /*13150*/  FFMA.FTZ R4, R30, UR4, -R176.reuse ;  /* 0x000000041e047c23 */ /* 0x110fe200080108b0 */
[----:B------:R-:W-:Y:S01]  /*13160*/  F2FP.F16.F32.PACK_AB R113, R240, R225 ;  /* 0x000000e1f071723e */ /* 0x000fe200000000ff */
[----:B------:R-:W-:Y:S07]  /*13170*/  FMUL.FTZ R30, R100, R138 ;  /* 0x0000008a641e7220 */ /* 0x000fee0000410000 */
[----:B------:R4:W5:Y:S01]  /*13180*/  MUFU.EX2 R235, R4 ;  /* 0x0000000400eb7308 */ /* 0x0009620000000800 */
[--C-:B-1----:R-:W-:Y:S09]  /*13190*/  FFMA.FTZ R108, R186, UR4, -R177.reuse ;  /* 0x00000004ba6c7c23 */ /* 0x102ff200080108b1 */
[----:B------:R1:W1:Y:S01]  /*131a0*/  MUFU.EX2 R226, R7 ;  /* 0x0000000700e27308 */ /* 0x0002620000000800 */
[----:B---3--:R-:W-:Y:S01]  /*131b0*/  F2FP.F16.F32.PACK_AB R115, R224, R223 ;  /* 0x000000dfe073723e */ /* 0x008fe200000000ff */
[----:B------:R-:W-:Y:S08]  /*131c0*/  FMUL.FTZ R6, R101, R118 ;  /* 0x0000007665067220 */ /* 0x000ff00000410000 */
[----:B------:R3:W3:Y:S01]  /*131d0*/  MUFU.EX2 R64, R44 ;  /* 0x0000002c00407308 */ /* 0x0006e20000000800 */
[--C-:B----4-:R-:W-:Y:S01]  /*131e0*/  FFMA.FTZ R4, R33, UR4, -R176.reuse ;  /* 0x0000000421047c23 */ /* 0x110fe200080108b0 */
[----:B------:R-:W-:Y:S01]  /*131f0*/  FMUL.FTZ R33, R102, R141 ;  /* 0x0000008d66217220 */ /* 0x000fe20000410000 */
[----:B-----5:R-:W-:Y:S07]  /*13200*/  MOV R138, R235 ;  /* 0x000000eb008a7202 */ /* 0x020fee0000000f00 */
[----:B------:R4:W5:Y:S01]  /*13210*/  MUFU.EX2 R242, R4 ;  /* 0x0000000400f27308 */ /* 0x0009620000000800 */
[----:B-1----:R-:W-:Y:S01]  /*13220*/  FMUL.FTZ R7, R101, R119 ;  /* 0x0000007765077220 */ /* 0x002fe20000410000 */
[----:B------:R-:W-:Y:S04]  /*13230*/  MOV R140, R226 ;  /* 0x000000e2008c7202 */ /* 0x000fe80000000f00 */
[----:B------:R-:W-:Y:S04]  /*13240*/  MOV R162, R140 ;  /* 0x0000008c00a27202 */ /* 0x000fe80000000f00 */
[----:B------:R1:W-:Y:S01]  /*13250*/  MUFU.EX2 R252, R56 ;  /* 0x0000003800fc7308 */ /* 0x0003e20000000800 */
[----:B---3--:R-:W-:Y:S01]  /*13260*/  FMUL.FTZ R44, R0, R152 ;  /* 0x00000098002c7220 */ /* 0x008fe20000410000 */
[----:B------:R-:W-:Y:S01]  /*13270*/  MOV R152, R64 ;  /* 0x0000004000987202 */ /* 0x000fe20000000f00 */
[----:B------:R-:W-:Y:S07]  /*13280*/  FMUL.FTZ R64, R102, R172 ;  /* 0x000000ac66407220 */ /* 0x000fee0000410000 */
[----:B------:R3:W-:Y:S01]  /*13290*/  MUFU.EX2 R251, R60 ;  /* 0x0000003c00fb7308 */ /* 0x0007e20000000800 */
[--C-:B----4-:R-:W-:Y:S01]  /*132a0*/  FFMA.FTZ R4, R29, UR4, -R176.reuse ;  /* 0x000000041d047c23 */ /* 0x110fe200080108b0 */
[----:B-----5:R-:W-:Y:S01]  /*132b0*/  MOV R141, R242 ;  /* 0x000000f2008d7202 */ /* 0x020fe20000000f00 */
[----:B------:R-:W-:Y:S01]  /*132c0*/  FMUL.FTZ R29, R0, R137 ;  /* 0x00000089001d7220 */ /* 0x000fe20000410000 */
[----:B------:R-:W-:Y:S02]  /*132d0*/  F2FP.F16.F32.PACK_AB R117, R242, R235 ;  /* 0x000000ebf275723e */ /* 0x000fe400000000ff */
[----:B------:R-:W-:Y:S04]  /*132e0*/  MOV R137, R225 ;  /* 0x000000e100897202 */ /* 0x000fe80000000f00 */
[----:B------:R4:W-:Y:S01]  /*132f0*/  MUFU.EX2 R227, R4 ;  /* 0x0000000400e37308 */ /* 0x0009e20000000800 */
[C---:B-1----:R-:W-:Y:S01]  /*13300*/  FMUL.FTZ R56, R0.reuse, R160 ;  /* 0x000000a000387220 */ /* 0x042fe20000410000 */
[----:B------:R-:W-:Y:S01]  /*13310*/  MOV R163, R137 ;  /* 0x0000008900a37202 */ /* 0x000fe20000000f00 */
[----:B------:R-:W5:Y:S07]  /*13320*/  LDL.LU R160, [R1+0x18] ;  /* 0x0000180001a07983 */ /* 0x000f6e0000300800 */
[----:B------:R1:W-:Y:S01]  /*13330*/  MUFU.EX2 R242, R108 ;  /* 0x0000006c00f27308 */ /* 0x0003e20000000800 */
[----:B---3--:R-:W-:Y:S09]  /*13340*/  FMUL.FTZ R60, R0, R168 ;  /* 0x000000a8003c7220 */ /* 0x008ff20000410000 */
[----:B------:R3:W-:Y:S01]  /*13350*/  MUFU.EX2 R250, R66 ;  /* 0x0000004200fa7308 */ /* 0x0007e20000000800 */
[----:B----4-:R-:W-:Y:S01]  /*13360*/  FFMA.FTZ R4, R28, UR4, -R176 ;  /* 0x000000041c047c23 */ /* 0x010fe200080108b0 */
[----:B------:R-:W-:Y:S08]  /*13370*/  FMUL.FTZ R28, R0, R136 ;  /* 0x00000088001c7220 */ /* 0x000ff00000410000 */
[----:B------:R4:W4:Y:S01]  /*13380*/  MUFU.EX2 R65, R4 ;  /* 0x0000000400417308 */ /* 0x0009220000000800 */
[--C-:B-1----:R-:W-:Y:S09]  /*13390*/  FFMA.FTZ R108, R188, UR4, -R177.reuse ;  /* 0x00000004bc6c7c23 */ /* 0x102ff200080108b1 */
[----:B------:R1:W-:Y:S01]  /*133a0*/  MUFU.EX2 R136, R50 ;  /* 0x0000003200887308 */ /* 0x0003e20000000800 */
[----:B---3--:R-:W-:Y:S01]  /*133b0*/  FMUL.FTZ R66, R101, R174 ;  /* 0x000000ae65427220 */ /* 0x008fe20000410000 */
[--C-:B----4-:R-:W-:Y:S01]  /*133c0*/  FFMA.FTZ R4, R36, UR4, -R177.reuse ;  /* 0x0000000424047c23 */ /* 0x110fe200080108b1 */
[----:B------:R-:W-:Y:S01]  /*133d0*/  F2FP.F16.F32.PACK_AB R119, R65, R227 ;  /* 0x000000e34177723e */ /* 0x000fe200000000ff */
[----:B------:R-:W3:Y:S01]  /*133e0*/  LDSM.16.MT88.4 R36, [R230+0x9000] ;  /* 0x00900000e624783b */ /* 0x000ee20000004200 */
[----:B------:R-:W-:Y:S05]  /*133f0*/  MOV R147, R65 ;  /* 0x0000004100937202 */ /* 0x000fea0000000f00 */
[----:B------:R4:W-:Y:S01]  /*13400*/  MUFU.EX2 R239, R4 ;  /* 0x0000000400ef7308 */ /* 0x0009e20000000800 */
[----:B------:R-:W-:Y:S01]  /*13410*/  FMUL.FTZ R65, R102, R173 ;  /* 0x000000ad66417220 */ /* 0x000fe20000410000 */
[----:B-1----:R-:W-:Y:S02]  /*13420*/  FMUL.FTZ R50, R101, R158 ;  /* 0x0000009e65327220 */ /* 0x002fe40000410000 */
[----:B------:R-:W-:Y:S08]  /*13430*/  LDSM.16.MT88.4 R156, [R228+0xac00] ;  /* 0x00ac0000e49c783b */ /* 0x000ff00000004200 */
[----:B------:R-:W-:Y:S01]  /*13440*/  LDSM.16.MT88.4 R172, [R230+0xac00] ;  /* 0x00ac0000e6ac783b */ /* 0x000fe20000004200 */
[--C-:B----4-:R-:W-:Y:S01]  /*13450*/  FFMA.FTZ R4, R35, UR4, -R177.reuse ;  /* 0x0000000423047c23 */ /* 0x110fe200080108b1 */
[C---:B------:R-:W-:Y:S01]  /*13460*/  FMUL.FTZ R35, R101.reuse, R143 ;  /* 0x0000008f65237220 */ /* 0x040fe20000410000 */
[----:B------:R-:W-:Y:S02]  /*13470*/  MOV R143, R240 ;  /* 0x000000f0008f7202 */ /* 0x000fe40000000f00 */
[----:B------:R1:W4:Y:S02]  /*13480*/  MUFU.EX2 R220, R4 ;  /* 0x0000000400dc7308 */ /* 0x0003240000000800 */
[----:B------:R-:W-:Y:S01]  /*13490*/  MOV R171, R143 ;  /* 0x0000008f00ab7202 */ /* 0x000fe20000000f00 */
[----:B-1----:R-:W-:Y:S01]  /*134a0*/  FFMA.FTZ R4, R34, UR4, -R177 ;  /* 0x0000000422047c23 */ /* 0x002fe200080108b1 */
[----:B------:R-:W-:Y:S01]  /*134b0*/  FMUL.FTZ R34, R101, R142 ;  /* 0x0000008e65227220 */ /* 0x000fe20000410000 */
[----:B------:R-:W-:Y:S05]  /*134c0*/  MOV R142, R241 ;  /* 0x000000f1008e7202 */ /* 0x000fea0000000f00 */
[----:B------:R1:W3:Y:S01]  /*134d0*/  MUFU.EX2 R221, R4 ;  /* 0x0000000400dd7308 */ /* 0x0002e20000000800 */
[----:B----4-:R-:W-:Y:S02]  /*134e0*/  MOV R146, R220 ;  /* 0x000000dc00927202 */ /* 0x010fe40000000f00 */
[----:B------:R-:W-:Y:S07]  /*134f0*/  MOV R168, R142 ;  /* 0x0000008e00a87202 */ /* 0x000fee0000000f00 */
[----:B------:R4:W-:Y:S01]  /*13500*/  MUFU.EX2 R241, R108 ;  /* 0x0000006c00f17308 */ /* 0x0009e20000000800 */
[C---:B-1----:R-:W-:Y:S01]  /*13510*/  FMUL.FTZ R4, R102.reuse, R116 ;  /* 0x0000007466047220 */ /* 0x042fe20000410000 */
[----:B------:R-:W-:Y:S02]  /*13520*/  F2FP.F16.F32.PACK_AB R116, R239, R226 ;  /* 0x000000e2ef74723e */ /* 0x000fe400000000ff */
[----:B---3--:R-:W-:Y:S02]  /*13530*/  F2FP.F16.F32.PACK_AB R118, R221, R220 ;  /* 0x000000dcdd76723e */ /* 0x008fe400000000ff */
[----:B------:R-:W-:Y:S02]  /*13540*/  MOV R154, R221 ;  /* 0x000000dd009a7202 */ /* 0x000fe40000000f00 */
[-C--:B------:R-:W-:Y:S05]  /*13550*/  HMMA.16816.F32 R4, R112, R20.reuse, R4 ;  /* 0x000000147004723c */ /* 0x080fea0000001804 */
[--C-:B----4-:R-:W-:Y:S01]  /*13560*/  FFMA.FTZ R108, R191, UR4, -R2.reuse ;  /* 0x00000004bf6c7c23 */ /* 0x110fe20008010802 */
[C---:B------:R-:W-:Y:S03]  /*13570*/  HMMA.16816.F32 R8, R116.reuse, R20, R8 ;  /* 0x000000147408723c */ /* 0x040fe60000001808 */
[----:B------:R1:W-:Y:S03]  /*13580*/  MUFU.EX2 R240, R108 ;  /* 0x0000006c00f07308 */ /* 0x0003e60000000800 */
[-C--:B------:R-:W-:Y:S05]  /*13590*/  HMMA.16816.F32 R12, R116, R22.reuse, R12 ;  /* 0x00000016740c723c */ /* 0x080fea000000180c */
[C---:B------:R-:W-:Y:S01]  /*135a0*/  FMUL.FTZ R20, R102.reuse, R132 ;  /* 0x0000008466147220 */ /* 0x040fe20000410000 */
[C---:B------:R-:W-:Y:S05]  /*135b0*/  HMMA.16816.F32 R16, R112.reuse, R22, R16 ;  /* 0x000000167010723c */ /* 0x040fea0000001810 */
[----:B------:R-:W-:Y:S02]  /*135c0*/  FMUL.FTZ R21, R102, R133 ;  /* 0x0000008566157220 */ /* 0x000fe40000410000 */
[C---:B------:R-:W-:Y:S01]  /*135d0*/  FMUL.FTZ R22, R101.reuse, R134 ;  /* 0x0000008665167220 */ /* 0x040fe20000410000 */
[C---:B------:R-:W-:Y:S02]  /*135e0*/  FMUL.FTZ R23, R101.reuse, R135 ;  /* 0x0000008765177220 */ /* 0x040fe40000410000 */
[----:B------:R-:W-:Y:S01]  /*135f0*/  LDSM.16.MT88.4 R132, [R230+0x9800] ;  /* 0x00980000e684783b */ /* 0x000fe20000004200 */
[--C-:B-1----:R-:W-:Y:S04]  /*13600*/  FFMA.FTZ R108, R190, UR4, -R2.reuse ;  /* 0x00000004be6c7c23 */ /* 0x102fe80008010802 */
[-C--:B------:R-:W-:Y:S06]  /*13610*/  HMMA.16816.F32 R20, R112, R36.reuse, R20 ;  /* 0x000000247014723c */ /* 0x080fec0000001814 */
[C---:B------:R-:W-:Y:S06]  /*13620*/  HMMA.16816.F32 R24, R116.reuse, R36, R24 ;  /* 0x000000247418723c */ /* 0x040fec0000001818 */
[-C--:B------:R-:W-:Y:S05]  /*13630*/  HMMA.16816.F32 R28, R116, R38.reuse, R28 ;  /* 0x00000026741c723c */ /* 0x080fea000000181c */
[C---:B------:R-:W-:Y:S01]  /*13640*/  FMUL.FTZ R36, R102.reuse, R148 ;  /* 0x0000009466247220 */ /* 0x040fe20000410000 */
[C---:B------:R-:W-:Y:S05]  /*13650*/  HMMA.16816.F32 R32, R112.reuse, R38, R32 ;  /* 0x000000267020723c */ /* 0x040fea0000001820 */
[----:B------:R-:W-:Y:S01]  /*13660*/  MOV R148, R239 ;  /* 0x000000ef00947202 */ /* 0x000fe20000000f00 */
[----:B------:R-:W-:Y:S01]  /*13670*/  FMUL.FTZ R37, R102, R149 ;  /* 0x0000009566257220 */ /* 0x000fe20000410000 */
[----:B------:R1:W-:Y:S01]  /*13680*/  MUFU.EX2 R239, R108 ;  /* 0x0000006c00ef7308 */ /* 0x0003e20000000800 */
[----:B------:R-:W-:Y:S03]  /*13690*/  MOV R149, R227 ;  /* 0x000000e300957202 */ /* 0x000fe60000000f00 */
[C---:B------:R-:W-:Y:S01]  /*136a0*/  FMUL.FTZ R38, R101.reuse, R150 ;  /* 0x0000009665267220 */ /* 0x040fe20000410000 */
[----:B------:R-:W-:Y:S01]  /*136b0*/  MOV R150, R222 ;  /* 0x000000de00967202 */ /* 0x000fe20000000f00 */
[----:B------:R-:W-:Y:S01]  /*136c0*/  FMUL.FTZ R39, R101, R151 ;  /* 0x0000009765277220 */ /* 0x000fe20000410000 */
[----:B------:R-:W-:Y:S02]  /*136d0*/  MOV R151, R223 ;  /* 0x000000df00977202 */ /* 0x000fe40000000f00 */
[----:B------:R-:W-:Y:S04]  /*136e0*/  MOV R170, R148 ;  /* 0x0000009400aa7202 */ /* 0x000fe80000000f00 */
[-C--:B------:R-:W-:Y:S03]  /*136f0*/  HMMA.16816.F32 R36, R112, R52.reuse, R36 ;  /* 0x000000347024723c */ /* 0x080fe60000001824 */
[--C-:B-1----:R-:W-:Y:S03]  /*13700*/  FFMA.FTZ R108, R189, UR4, -R2.reuse ;  /* 0x00000004bd6c7c23 */ /* 0x102fe60008010802 */
[C---:B------:R-:W-:Y:S01]  /*13710*/  HMMA.16816.F32 R40, R116.reuse, R52, R40 ;  /* 0x000000347428723c */ /* 0x040fe20000001828 */
[----:B------:R1:W-:Y:S05]  /*13720*/  MUFU.EX2 R235, R108 ;  /* 0x0000006c00eb7308 */ /* 0x0003ea0000000800 */
[-C--:B------:R-:W-:Y:S05]  /*13730*/  HMMA.16816.F32 R44, R116, R54.reuse, R44 ;  /* 0x00000036742c723c */ /* 0x080fea000000182c */
[----:B------:R-:W-:Y:S01]  /*13740*/  FFMA.FTZ R52, R110, UR4, -R2 ;  /* 0x000000046e347c23 */ /* 0x000fe20008010802 */
[C---:B------:R-:W-:Y:S03]  /*13750*/  HMMA.16816.F32 R48, R112.reuse, R54, R48 ;  /* 0x000000367030723c */ /* 0x040fe60000001830 */
[----:B------:R3:W4:Y:S02]  /*13760*/  MUFU.EX2 R244, R52 ;  /* 0x0000003400f47308 */ /* 0x0007240000000800 */
[----:B------:R-:W-:Y:S01]  /*13770*/  FFMA.FTZ R110, R179, UR4, -R176 ;  /* 0x00000004b36e7c23 */ /* 0x000fe200080108b0 */
[----:B------:R-:W-:Y:S01]  /*13780*/  FMUL.FTZ R53, R102, R165 ;  /* 0x000000a566357220 */ /* 0x000fe20000410000 */
[----:B-1----:R-:W-:Y:S01]  /*13790*/  FFMA.FTZ R108, R192, UR4, -R2 ;  /* 0x00000004c06c7c23 */ /* 0x002fe20008010802 */
[C---:B------:R-:W-:Y:S05]  /*137a0*/  FMUL.FTZ R54, R101.reuse, R166 ;  /* 0x000000a665367220 */ /* 0x040fea0000410000 */
[----:B------:R1:W-:Y:S01]  /*137b0*/  MUFU.EX2 R227, R108 ;  /* 0x0000006c00e37308 */ /* 0x0003e20000000800 */
[C---:B------:R-:W-:Y:S01]  /*137c0*/  FMUL.FTZ R55, R101.reuse, R167 ;  /* 0x000000a765377220 */ /* 0x040fe20000410000 */
[----:B--2---:R-:W-:Y:S08]  /*137d0*/  FFMA.FTZ R101, R101, R161, R163 ;  /* 0x000000a165657223 */ /* 0x004ff000000100a3 */
[----:B------:R2:W5:Y:S01]  /*137e0*/  MUFU.EX2 R246, R110 ;  /* 0x0000006e00f67308 */ /* 0x0005620000000800 */
[----:B---3--:R-:W-:Y:S01]  /*137f0*/  FMUL.FTZ R52, R102, R164 ;  /* 0x000000a466347220 */ /* 0x008fe20000410000 */
[----:B----4-:R-:W-:Y:S06]  /*13800*/  MOV R169, R244 ;  /* 0x000000f400a97202 */ /* 0x010fec0000000f00 */
[-C--:B------:R-:W-:Y:S03]  /*13810*/  HMMA.16816.F32 R52, R112, R120.reuse, R52 ;  /* 0x000000787034723c */ /* 0x080fe60000001834 */
[----:B-1----:R-:W-:Y:S03]  /*13820*/  FFMA.FTZ R108, R196, UR4, -R107 ;  /* 0x00000004c46c7c23 */ /* 0x002fe6000801086b */
[C---:B------:R-:W-:Y:S01]  /*13830*/  HMMA.16816.F32 R56, R116.reuse, R120, R56 ;  /* 0x000000787438723c */ /* 0x040fe20000001838 */
[----:B------:R1:W-:Y:S04]  /*13840*/  MUFU.EX2 R226, R108 ;  /* 0x0000006c00e27308 */ /* 0x0003e80000000800 */
[----:B--2---:R-:W-:Y:S01]  /*13850*/  FFMA.FTZ R110, R185, UR4, -R177 ;  /* 0x00000004b96e7c23 */ /* 0x004fe200080108b1 */
[-C--:B------:R-:W-:Y:S05]  /*13860*/  HMMA.16816.F32 R60, R116, R122.reuse, R60 ;  /* 0x0000007a743c723c */ /* 0x080fea000000183c */
[----:B------:R2:W3:Y:S01]  /*13870*/  MUFU.EX2 R244, R110 ;  /* 0x0000006e00f47308 */ /* 0x0004e20000000800 */
[C---:B------:R-:W-:Y:S01]  /*13880*/  HMMA.16816.F32 R64, R112.reuse, R122, R64 ;  /* 0x0000007a7040723c */ /* 0x040fe20000001840 */
[----:B------:R-:W4:Y:S05]  /*13890*/  LDSM.16.MT88.4 R120, [R230+0xb000] ;  /* 0x00b00000e678783b */ /* 0x000f2a0000004200 */
[-C--:B------:R-:W-:Y:S05]  /*138a0*/  HMMA.16816.F32 R68, R112, R124.reuse, R68 ;  /* 0x0000007c7044723c */ /* 0x080fea0000001844 */
[--C-:B-1----:R-:W-:Y:S01]  /*138b0*/  FFMA.FTZ R108, R195, UR4, -R107.reuse ;  /* 0x00000004c36c7c23 */ /* 0x102fe2000801086b */
[C---:B------:R-:W-:Y:S03]  /*138c0*/  HMMA.16816.F32 R72, R116.reuse, R124, R72 ;  /* 0x0000007c7448723c */ /* 0x040fe60000001848 */
[----:B------:R1:W-:Y:S02]  /*138d0*/  MUFU.EX2 R225, R108 ;  /* 0x0000006c00e17308 */ /* 0x0003e40000000800 */
[--C-:B--2---:R-:W-:Y:S01]  /*138e0*/  FFMA.FTZ R110, R193, UR4, -R107.reuse ;  /* 0x00000004c16e7c23 */ /* 0x104fe2000801086b */
[-C--:B------:R-:W-:Y:S07]  /*138f0*/  HMMA.16816.F32 R76, R116, R126.reuse, R76 ;  /* 0x0000007e744c723c */ /* 0x080fee000000184c */
[----:B------:R-:W-:Y:S01]  /*13900*/  MUFU.EX2 R223, R110 ;  /* 0x0000006e00df7308 */ /* 0x000fe20000000800 */
[C---:B------:R-:W-:Y:S01]  /*13910*/  HMMA.16816.F32 R80, R112.reuse, R126, R80 ;  /* 0x0000007e7050723c */ /* 0x040fe20000001850 */
[----:B------:R-:W2:Y:S03]  /*13920*/  LDSM.16.MT88.4 R124, [R228+0x9400] ;  /* 0x00940000e47c783b */ /* 0x000ea60000004200 */
[----:B-1----:R-:W-:Y:S05]  /*13930*/  FFMA.FTZ R108, R194, UR4, -R107 ;  /* 0x00000004c26c7c23 */ /* 0x002fea000801086b */
[----:B------:R1:W-:Y:S01]  /*13940*/  MUFU.EX2 R224, R108 ;  /* 0x0000006c00e07308 */ /* 0x0003e20000000800 */
[-C--:B----4-:R-:W-:Y:S06]  /*13950*/  HMMA.16816.F32 R84, R112, R120.reuse, R84 ;  /* 0x000000787054723c */ /* 0x090fec0000001854 */
[C---:B------:R-:W-:Y:S06]  /*13960*/  HMMA.16816.F32 R88, R116.reuse, R120, R88 ;  /* 0x000000787458723c */ /* 0x040fec0000001858 */
[-C--:B------:R-:W-:Y:S05]  /*13970*/  HMMA.16816.F32 R92, R116, R122.reuse, R92 ;  /* 0x0000007a745c723c */ /* 0x080fea000000185c */
[--C-:B-1----:R-:W-:Y:S01]  /*13980*/  FFMA.FTZ R108, R199, UR4, -R176.reuse ;  /* 0x00000004c76c7c23 */ /* 0x102fe200080108b0 */
[----:B------:R-:W-:Y:S01]  /*13990*/  HMMA.16816.F32 R96, R112, R122, R96 ;  /* 0x0000007a7060723c */ /* 0x000fe20000001860 */
[----:B------:R-:W1:Y:S02]  /*139a0*/  LDSM.16.MT88.4 R120, [R228+0xa400] ;  /* 0x00a40000e478783b */ /* 0x000e640000004200 */
[----:B------:R4:W-:Y:S02]  /*139b0*/  MUFU.EX2 R219, R108 ;  /* 0x0000006c00db7308 */ /* 0x0009e40000000800 */
[----:B------:R-:W-:Y:S02]  /*139c0*/  F2FP.F16.F32.PACK_AB R117, R247, R248 ;  /* 0x000000f8f775723e */ /* 0x000fe400000000ff */
[----:B------:R-:W-:Y:S04]  /*139d0*/  F2FP.F16.F32.PACK_AB R112, R152, R155 ;  /* 0x0000009b9870723e */ /* 0x000fe800000000ff */
[----:B------:R-:W-:Y:S02]  /*139e0*/  F2FP.F16.F32.PACK_AB R114, R169, R136 ;  /* 0x00000088a972723e */ /* 0x000fe400000000ff */
[----:B------:R-:W-:Y:S02]  /*139f0*/  F2FP.F16.F32.PACK_AB R113, R251, R252 ;  /* 0x000000fcfb71723e */ /* 0x000fe400000000ff */
[----:B------:R-:W-:Y:S02]  /*13a00*/  F2FP.F16.F32.PACK_AB R115, R249, R250 ;  /* 0x000000faf973723e */ /* 0x000fe400000000ff */
[----:B-----5:R-:W-:Y:S02]  /*13a10*/  F2FP.F16.F32.PACK_AB R119, R245, R246 ;  /* 0x000000f6f577723e */ /* 0x020fe400000000ff */
[----:B---3--:R-:W-:Y:S01]  /*13a20*/  F2FP.F16.F32.PACK_AB R116, R244, R243 ;  /* 0x000000f3f474723e */ /* 0x008fe200000000ff */
[--C-:B----4-:R-:W-:Y:S01]  /*13a30*/  FFMA.FTZ R108, R197, UR4, -R176.reuse ;  /* 0x00000004c56c7c23 */ /* 0x110fe200080108b0 */
[----:B------:R-:W-:Y:S01]  /*13a40*/  F2FP.F16.F32.PACK_AB R118, R241, R242 ;  /* 0x000000f2f176723e */ /* 0x000fe200000000ff */
[-C--:B--2---:R-:W-:Y:S02]  /*13a50*/  HMMA.16816.F32 R4, R112, R124.reuse, R4 ;  /* 0x0000007c7004723c */ /* 0x084fe40000001804 */
[----:B------:R2:W3:Y:S04]  /*13a60*/  MUFU.EX2 R221, R108 ;  /* 0x0000006c00dd7308 */ /* 0x0004e80000000800 */
[C---:B------:R-:W-:Y:S06]  /*13a70*/  HMMA.16816.F32 R8, R116.reuse, R124, R8 ;  /* 0x0000007c7408723c */ /* 0x040fec0000001808 */
[-C--:B------:R-:W-:Y:S06]  /*13a80*/  HMMA.16816.F32 R12, R116, R126.reuse, R12 ;  /* 0x0000007e740c723c */ /* 0x080fec000000180c */
[C---:B------:R-:W-:Y:S01]  /*13a90*/  HMMA.16816.F32 R16, R112.reuse, R126, R16 ;  /* 0x0000007e7010723c */ /* 0x040fe20000001810 */
[----:B------:R-:W4:Y:S04]  /*13aa0*/  LDSM.16.MT88.4 R124, [R230+0xa400] ;  /* 0x00a40000e67c783b */ /* 0x000f280000004200 */
[--C-:B--2---:R-:W-:Y:S01]  /*13ab0*/  FFMA.FTZ R108, R200, UR4, -R176.reuse ;  /* 0x00000004c86c7c23 */ /* 0x104fe200080108b0 */
[-C--:B------:R-:W-:Y:S03]  /*13ac0*/  HMMA.16816.F32 R20, R112, R128.reuse, R20 ;  /* 0x000000807014723c */ /* 0x080fe60000001814 */
[----:B------:R2:W-:Y:S03]  /*13ad0*/  MUFU.EX2 R220, R108 ;  /* 0x0000006c00dc7308 */ /* 0x0005e60000000800 */
[C---:B------:R-:W-:Y:S06]  /*13ae0*/  HMMA.16816.F32 R24, R116.reuse, R128, R24 ;  /* 0x000000807418723c */ /* 0x040fec0000001818 */
[-C--:B------:R-:W-:Y:S06]  /*13af0*/  HMMA.16816.F32 R28, R116, R130.reuse, R28 ;  /* 0x00000082741c723c */ /* 0x080fec000000181c */
[C---:B------:R-:W-:Y:S01]  /*13b00*/  HMMA.16816.F32 R32, R112.reuse, R130, R32 ;  /* 0x000000827020723c */ /* 0x040fe20000001820 */
[----:B------:R-:W5:Y:S04]  /*13b10*/  LDSM.16.MT88.4 R128, [R228+0xb400] ;  /* 0x00b40000e480783b */ /* 0x000f680000004200 */
[----:B--2---:R-:W-:Y:S01]  /*13b20*/  FFMA.FTZ R108, R198, UR4, -R176 ;  /* 0x00000004c66c7c23 */ /* 0x004fe200080108b0 */
[-C--:B-1----:R-:W-:Y:S03]  /*13b30*/  HMMA.16816.F32 R36, R112, R120.reuse, R36 ;  /* 0x000000787024723c */ /* 0x082fe60000001824 */
[----:B------:R1:W2:Y:S03]  /*13b40*/  MUFU.EX2 R222, R108 ;  /* 0x0000006c00de7308 */ /* 0x0002a60000000800 */
        /* <DEDUP_REMOVED lines=11> */
[--C-:B-1----:R-:W-:Y:S01]  /*13c00*/  FFMA.FTZ R108, R203, UR4, -R177.reuse ;  /* 0x00000004cb6c7c23 */ /* 0x102fe200080108b1 */
[-C--:B-----5:R-:W-:Y:S03]  /*13c10*/  HMMA.16816.F32 R68, R112, R128.reuse, R68 ;  /* 0x000000807044723c */ /* 0x0a0fe60000001844 */
[----:B------:R1:W5:Y:S03]  /*13c20*/  MUFU.EX2 R203, R108 ;  /* 0x0000006c00cb7308 */ /* 0x0003660000000800 */
[C---:B------:R-:W-:Y:S06]  /*13c30*/  HMMA.16816.F32 R72, R116.reuse, R128, R72 ;  /* 0x000000807448723c */ /* 0x040fec0000001848 */
[-C--:B------:R-:W-:Y:S06]  /*13c40*/  HMMA.16816.F32 R76, R116, R130.reuse, R76 ;  /* 0x00000082744c723c */ /* 0x080fec000000184c */
[C---:B------:R-:W-:Y:S01]  /*13c50*/  HMMA.16816.F32 R80, R112.reuse, R130, R80 ;  /* 0x000000827050723c */ /* 0x040fe20000001850 */
[----:B------:R-:W-:Y:S04]  /*13c60*/  LDSM.16.MT88.4 R128, [R228+0xb800] ;  /* 0x00b80000e480783b */ /* 0x000fe80000004200 */
[--C-:B-1----:R-:W-:Y:S01]  /*13c70*/  FFMA.FTZ R108, R204, UR4, -R177.reuse ;  /* 0x00000004cc6c7c23 */ /* 0x102fe200080108b1 */
[-C--:B---3--:R-:W-:Y:S03]  /*13c80*/  HMMA.16816.F32 R84, R112, R120.reuse, R84 ;  /* 0x000000787054723c */ /* 0x088fe60000001854 */
[----:B------:R1:W-:Y:S02]  /*13c90*/  MUFU.EX2 R202, R108 ;  /* 0x0000006c00ca7308 */ /* 0x0003e40000000800 */
[----:B------:R-:W-:Y:S01]  /*13ca0*/  MOV R204, R141 ;  /* 0x0000008d00cc7202 */ /* 0x000fe20000000f00 */
[C---:B------:R-:W-:Y:S01]  /*13cb0*/  HMMA.16816.F32 R88, R116.reuse, R120, R88 ;  /* 0x000000787458723c */ /* 0x040fe20000001858 */
[----:B------:R-:W-:Y:S05]  /*13cc0*/  LDSM.16.MT88.4 R140, [R230+0x9c00] ;  /* 0x009c0000e68c783b */ /* 0x000fea0000004200 */
[-C--:B------:R-:W-:Y:S06]  /*13cd0*/  HMMA.16816.F32 R92, R116, R122.reuse, R92 ;  /* 0x0000007a745c723c */ /* 0x080fec000000185c */
[----:B------:R-:W-:Y:S01]  /*13ce0*/  HMMA.16816.F32 R96, R112, R122, R96 ;  /* 0x0000007a7060723c */ /* 0x000fe20000001860 */
[----:B------:R-:W3:Y:S04]  /*13cf0*/  LDSM.16.MT88.4 R120, [R228+0xa800] ;  /* 0x00a80000e478783b */ /* 0x000ee80000004200 */
[----:B-1----:R-:W-:Y:S01]  /*13d00*/  FFMA.FTZ R108, R205, UR4, -R177 ;  /* 0x00000004cd6c7c23 */ /* 0x002fe200080108b1 */
[----:B------:R-:W-:Y:S02]  /*13d10*/  F2FP.F16.F32.PACK_AB R117, R221, R219 ;  /* 0x000000dbdd75723e */ /* 0x000fe400000000ff */
[----:B------:R-:W-:Y:S01]  /*13d20*/  F2FP.F16.F32.PACK_AB R112, R239, R240 ;  /* 0x000000f0ef70723e */ /* 0x000fe200000000ff */
[----:B------:R1:W1:Y:S02]  /*13d30*/  MUFU.EX2 R199, R108 ;  /* 0x0000006c00c77308 */ /* 0x0002640000000800 */
[----:B------:R-:W-:Y:S02]  /*13d40*/  F2FP.F16.F32.PACK_AB R114, R227, R235 ;  /* 0x000000ebe372723e */ /* 0x000fe400000000ff */
[----:B------:R-:W-:Y:S02]  /*13d50*/  F2FP.F16.F32.PACK_AB R113, R225, R226 ;  /* 0x000000e2e171723e */ /* 0x000fe400000000ff */
[----:B------:R-:W-:Y:S02]  /*13d60*/  F2FP.F16.F32.PACK_AB R115, R224, R223 ;  /* 0x000000dfe073723e */ /* 0x000fe400000000ff */
[----:B--2---:R-:W-:Y:S02]  /*13d70*/  F2FP.F16.F32.PACK_AB R119, R222, R220 ;  /* 0x000000dcde77723e */ /* 0x004fe400000000ff */
[----:B-----5:R-:W-:Y:S02]  /*13d80*/  F2FP.F16.F32.PACK_AB R116, R203, R200 ;  /* 0x000000c8cb74723e */ /* 0x020fe400000000ff */
[----:B------:R-:W-:Y:S01]  /*13d90*/  MOV R205, R136 ;  /* 0x0000008800cd7202 */ /* 0x000fe20000000f00 */
[-C--:B----4-:R-:W-:Y:S03]  /*13da0*/  HMMA.16816.F32 R4, R112, R124.reuse, R4 ;  /* 0x0000007c7004723c */ /* 0x090fe60000001804 */
[--C-:B-1----:R-:W-:Y:S01]  /*13db0*/  FFMA.FTZ R108, R210, UR4, -R2.reuse ;  /* 0x00000004d26c7c23 */ /* 0x102fe20008010802 */
[----:B------:R-:W-:Y:S02]  /*13dc0*/  F2FP.F16.F32.PACK_AB R118, R199, R202 ;  /* 0x000000cac776723e */ /* 0x000fe400000000ff */
[----:B------:R-:W-:Y:S01]  /*13dd0*/  MOV R210, R152 ;  /* 0x0000009800d27202 */ /* 0x000fe20000000f00 */
[----:B------:R1:W-:Y:S04]  /*13de0*/  MUFU.EX2 R197, R108 ;  /* 0x0000006c00c57308 */ /* 0x0003e80000000800 */
[C---:B------:R-:W-:Y:S06]  /*13df0*/  HMMA.16816.F32 R8, R116.reuse, R124, R8 ;  /* 0x0000007c7408723c */ /* 0x040fec0000001808 */
[-C--:B------:R-:W-:Y:S06]  /*13e00*/  HMMA.16816.F32 R12, R116, R126.reuse, R12 ;  /* 0x0000007e740c723c */ /* 0x080fec000000180c */
[C---:B------:R-:W-:Y:S01]  /*13e10*/  HMMA.16816.F32 R16, R112.reuse, R126, R16 ;  /* 0x0000007e7010723c */ /* 0x040fe20000001810 */
[----:B------:R-:W2:Y:S04]  /*13e20*/  LDSM.16.MT88.4 R124, [R230+0xa800] ;  /* 0x00a80000e67c783b */ /* 0x000ea80000004200 */
[--C-:B-1----:R-:W-:Y:S01]  /*13e30*/  FFMA.FTZ R108, R209, UR4, -R2.reuse ;  /* 0x00000004d16c7c23 */ /* 0x102fe20008010802 */
[-C--:B------:R-:W-:Y:S03]  /*13e40*/  HMMA.16816.F32 R20, R112, R132.reuse, R20 ;  /* 0x000000847014723c */ /* 0x080fe60000001814 */
[----:B------:R1:W-:Y:S02]  /*13e50*/  MUFU.EX2 R198, R108 ;  /* 0x0000006c00c67308 */ /* 0x0003e40000000800 */
[----:B------:R-:W-:Y:S01]  /*13e60*/  MOV R209, R155 ;  /* 0x0000009b00d17202 */ /* 0x000fe20000000f00 */
[C---:B------:R-:W-:Y:S06]  /*13e70*/  HMMA.16816.F32 R24, R116.reuse, R132, R24 ;  /* 0x000000847418723c */ /* 0x040fec0000001818 */
[-C--:B------:R-:W-:Y:S06]  /*13e80*/  HMMA.16816.F32 R28, R116, R134.reuse, R28 ;  /* 0x00000086741c723c */ /* 0x080fec000000181c */
[C---:B------:R-:W-:Y:S05]  /*13e90*/  HMMA.16816.F32 R32, R112.reuse, R134, R32 ;  /* 0x000000867020723c */ /* 0x040fea0000001820 */
[--C-:B-1----:R-:W-:Y:S01]  /*13ea0*/  FFMA.FTZ R108, R208, UR4, -R2.reuse ;  /* 0x00000004d06c7c23 */ /* 0x102fe20008010802 */
[-C--:B---3--:R-:W-:Y:S03]  /*13eb0*/  HMMA.16816.F32 R36, R112, R120.reuse, R36 ;  /* 0x000000787024723c */ /* 0x088fe60000001824 */
        /* <DEDUP_REMOVED lines=8> */
[-C--:B--2---:R-:W-:Y:S05]  /*13f40*/  HMMA.16816.F32 R52, R112, R124.reuse, R52 ;  /* 0x0000007c7034723c */ /* 0x084fea0000001834 */
[--C-:B-1----:R-:W-:Y:S01]  /*13f50*/  FFMA.FTZ R2, R213, UR4, -R107.reuse ;  /* 0x00000004d5027c23 */ /* 0x102fe2000801086b */
[C---:B------:R-:W-:Y:S03]  /*13f60*/  HMMA.16816.F32 R56, R116.reuse, R124, R56 ;  /* 0x0000007c7438723c */ /* 0x040fe60000001838 */
[----:B------:R1:W-:Y:S02]  /*13f70*/  MUFU.EX2 R193, R2 ;  /* 0x0000000200c17308 */ /* 0x0003e40000000800 */
[----:B------:R-:W-:Y:S01]  /*13f80*/  MOV R213, R144 ;  /* 0x0000009000d57202 */ /* 0x000fe20000000f00 */
[-C--:B------:R-:W-:Y:S06]  /*13f90*/  HMMA.16816.F32 R60, R116, R126.reuse, R60 ;  /* 0x0000007e743c723c */ /* 0x080fec000000183c */
[C---:B------:R-:W-:Y:S01]  /*13fa0*/  HMMA.16816.F32 R64, R112.reuse, R126, R64 ;  /* 0x0000007e7040723c */ /* 0x040fe20000001840 */
[----:B------:R-:W-:Y:S05]  /*13fb0*/  LDSM.16.MT88.4 R124, [R228+0x9c00] ;  /* 0x009c0000e47c783b */ /* 0x000fea0000004200 */
[-C--:B------:R-:W-:Y:S05]  /*13fc0*/  HMMA.16816.F32 R68, R112, R128.reuse, R68 ;  /* 0x000000807044723c */ /* 0x080fea0000001844 */
[--C-:B-1----:R-:W-:Y:S01]  /*13fd0*/  FFMA.FTZ R2, R212, UR4, -R107.reuse ;  /* 0x00000004d4027c23 */ /* 0x102fe2000801086b */
[C---:B------:R-:W-:Y:S03]  /*13fe0*/  HMMA.16816.F32 R72, R116.reuse, R128, R72 ;  /* 0x000000807448723c */ /* 0x040fe60000001848 */
[----:B------:R1:W-:Y:S02]  /*13ff0*/  MUFU.EX2 R194, R2 ;  /* 0x0000000200c27308 */ /* 0x0003e40000000800 */
[----:B------:R-:W-:Y:S01]  /*14000*/  MOV R212, R147 ;  /* 0x0000009300d47202 */ /* 0x000fe20000000f00 */
[-C--:B------:R-:W-:Y:S06]  /*14010*/  HMMA.16816.F32 R76, R116, R130.reuse, R76 ;  /* 0x00000082744c723c */ /* 0x080fec000000184c */
[C---:B------:R-:W-:Y:S05]  /*14020*/  HMMA.16816.F32 R80, R112.reuse, R130, R80 ;  /* 0x000000827050723c */ /* 0x040fea0000001850 */
[--C-:B-1----:R-:W-:Y:S01]  /*14030*/  FFMA.FTZ R2, R211, UR4, -R107.reuse ;  /* 0x00000004d3027c23 */ /* 0x102fe2000801086b */
[----:B------:R-:W-:Y:S03]  /*14040*/  FFMA.FTZ R107, R206, UR4, -R107 ;  /* 0x00000004ce6b7c23 */ /* 0x000fe6000801086b */
[----:B------:R1:W-:Y:S02]  /*14050*/  MUFU.EX2 R192, R2 ;  /* 0x0000000200c07308 */ /* 0x0003e40000000800 */
[----:B------:R-:W-:Y:S02]  /*14060*/  MOV R206, R151 ;  /* 0x0000009700ce7202 */ /* 0x000fe40000000f00 */
[----:B------:R-:W-:Y:S06]  /*14070*/  MOV R211, R146 ;  /* 0x0000009200d37202 */ /* 0x000fec0000000f00 */
[----:B------:R-:W-:Y:S01]  /*14080*/  MUFU.EX2 R191, R107 ;  /* 0x0000006b00bf7308 */ /* 0x000fe20000000800 */
[--C-:B-1----:R-:W-:Y:S01]  /*14090*/  FFMA.FTZ R2, R215, UR4, -R176.reuse ;  /* 0x00000004d7027c23 */ /* 0x102fe200080108b0 */
[----:B------:R-:W-:Y:S08]  /*140a0*/  MOV R215, R150 ;  /* 0x0000009600d77202 */ /* 0x000ff00000000f00 */
[----:B------:R1:W-:Y:S02]  /*140b0*/  MUFU.EX2 R190, R2 ;  /* 0x0000000200be7308 */ /* 0x0003e40000000800 */
[--C-:B-1----:R-:W-:Y:S01]  /*140c0*/  FFMA.FTZ R2, R214, UR4, -R176.reuse ;  /* 0x00000004d6027c23 */ /* 0x102fe200080108b0 */
[----:B------:R-:W-:Y:S07]  /*140d0*/  MOV R214, R149 ;  /* 0x0000009500d67202 */ /* 0x000fee0000000f00 */
[----:B------:R1:W-:Y:S02]  /*140e0*/  MUFU.EX2 R189, R2 ;  /* 0x0000000200bd7308 */ /* 0x0003e40000000800 */
[--C-:B-1----:R-:W-:Y:S01]  /*140f0*/  FFMA.FTZ R2, R109, UR4, -R176.reuse ;  /* 0x000000046d027c23 */ /* 0x102fe200080108b0 */
[----:B------:R-:W-:Y:S01]  /*14100*/  FFMA.FTZ R176, R3, UR4, -R176 ;  /* 0x0000000403b07c23 */ /* 0x000fe200080108b0 */
[----:B------:R-:W1:Y:S06]  /*14110*/  LDSM.16.MT88.4 R108, [R230+0xb800] ;  /* 0x00b80000e66c783b */ /* 0x000e6c0000004200 */
[----:B------:R2:W-:Y:S02]  /*14120*/  MUFU.EX2 R188, R2 ;  /* 0x0000000200bc7308 */ /* 0x0005e40000000800 */
[----:B------:R-:W3:Y:S08]  /*14130*/  LDL.LU R3, [R1+0x14] ;  /* 0x0000140001037983 */ /* 0x000ef00000300800 */
[----:B------:R-:W4:Y:S01]  /*14140*/  MUFU.EX2 R184, R176 ;  /* 0x000000b000b87308 */ /* 0x000f220000000800 */
[--C-:B--2---:R-:W-:Y:S01]  /*14150*/  FFMA.FTZ R2, R217, UR4, -R177.reuse ;  /* 0x00000004d9027c23 */ /* 0x104fe200080108b1 */
[----:B------:R-:W-:Y:S08]  /*14160*/  MOV R217, R139 ;  /* 0x0000008b00d97202 */ /* 0x000ff00000000f00 */
[----:B------:R2:W-:Y:S01]  /*14170*/  MUFU.EX2 R186, R2 ;  /* 0x0000000200ba7308 */ /* 0x0005e20000000800 */
[----:B----4-:R-:W-:Y:S01]  /*14180*/  F2FP.F16.F32.PACK_AB R179, R184, R188 ;  /* 0x000000bcb8b3723e */ /* 0x010fe200000000ff */
[-C--:B-1----:R-:W-:Y:S03]  /*14190*/  HMMA.16816.F32 R84, R112, R108.reuse, R84 ;  /* 0x0000006c7054723c */ /* 0x082fe60000001854 */
[--C-:B--2---:R-:W-:Y:S02]  /*141a0*/  FFMA.FTZ R2, R216, UR4, -R177.reuse ;  /* 0x00000004d8027c23 */ /* 0x104fe400080108b1 */
[----:B------:R-:W2:Y:S01]  /*141b0*/  LDL.LU R216, [R1+0x1c] ;  /* 0x00001c0001d87983 */ /* 0x000ea20000300800 */
[C---:B------:R-:W-:Y:S02]  /*141c0*/  HMMA.16816.F32 R88, R116.reuse, R108, R88 ;  /* 0x0000006c7458723c */ /* 0x040fe40000001858 */
[----:B------:R1:W4:Y:S04]  /*141d0*/  MUFU.EX2 R187, R2 ;  /* 0x0000000200bb7308 */ /* 0x0003280000000800 */
[-C--:B------:R-:W-:Y:S05]  /*141e0*/  HMMA.16816.F32 R92, R116, R110.reuse, R92 ;  /* 0x0000006e745c723c */ /* 0x080fea000000185c */
[----:B------:R-:W-:Y:S01]  /*141f0*/  F2FP.F16.F32.PACK_AB R108, R198, R197 ;  /* 0x000000c5c66c723e */ /* 0x000fe200000000ff */
[----:B------:R-:W-:Y:S05]  /*14200*/  HMMA.16816.F32 R96, R112, R110, R96 ;  /* 0x0000006e7060723c */ /* 0x000fea0000001860 */
[----:B------:R-:W-:Y:S01]  /*14210*/  F2FP.F16.F32.PACK_AB R109, R194, R193 ;  /* 0x000000c1c26d723e */ /* 0x000fe200000000ff */
[--C-:B-1----:R-:W-:Y:S01]  /*14220*/  FFMA.FTZ R2, R218, UR4, -R177.reuse ;  /* 0x00000004da027c23 */ /* 0x102fe200080108b1 */
[----:B------:R-:W-:Y:S01]  /*14230*/  FFMA.FTZ R177, R207, UR4, -R177 ;  /* 0x00000004cfb17c23 */ /* 0x000fe200080108b1 */
[----:B------:R-:W-:Y:S02]  /*14240*/  F2FP.F16.F32.PACK_AB R110, R195, R196 ;  /* 0x000000c4c36e723e */ /* 0x000fe400000000ff */
[----:B------:R1:W-:Y:S01]  /*14250*/  MUFU.EX2 R185, R2 ;  /* 0x0000000200b97308 */ /* 0x0003e20000000800 */
[----:B------:R-:W-:Y:S02]  /*14260*/  F2FP.F16.F32.PACK_AB R111, R191, R192 ;  /* 0x000000c0bf6f723e */ /* 0x000fe400000000ff */
[----:B----4-:R-:W-:Y:S02]  /*14270*/  F2FP.F16.F32.PACK_AB R176, R187, R186 ;  /* 0x000000babbb0723e */ /* 0x010fe400000000ff */
[----:B------:R-:W-:Y:S03]  /*14280*/  MOV R218, R138 ;  /* 0x0000008a00da7202 */ /* 0x000fe60000000f00 */
[-C--:B------:R-:W-:Y:S02]  /*14290*/  HMMA.16816.F32 R116, R108, R124.reuse, R4 ;  /* 0x0000007c6c74723c */ /* 0x080fe40000001804 */
[----:B------:R4:W5:Y:S01]  /*142a0*/  MUFU.EX2 R107, R177 ;  /* 0x000000b1006b7308 */ /* 0x0009620000000800 */
[----:B------:R-:W2:Y:S02]  /*142b0*/  LDSM.16.MT88.4 R4, [R230+0xbc00] ;  /* 0x00bc0000e604783b */ /* 0x000ea40000004200 */
[----:B-1----:R-:W-:Y:S06]  /*142c0*/  FFMA.FTZ R2, R0, R160, R162 ;  /* 0x000000a000027223 */ /* 0x002fec00000100a2 */
[----:B------:R-:W-:Y:S01]  /*142d0*/  FADD.FTZ R2, R170, R2 ;  /* 0x00000002aa027221 */ /* 0x000fe20000010000 */
[----:B----4-:R-:W-:Y:S02]  /*142e0*/  F2FP.F16.F32.PACK_AB R177, R189, R190 ;  /* 0x000000bebdb1723e */ /* 0x010fe400000000ff */
[----:B-----5:R-:W-:Y:S07]  /*142f0*/  F2FP.F16.F32.PACK_AB R178, R107, R185 ;  /* 0x000000b96bb2723e */ /* 0x020fee00000000ff */
        /* <DEDUP_REMOVED lines=10> */
[----:B------:R-:W-:Y:S01]  /*143a0*/  MOV R101, R105 ;  /* 0x0000006900657202 */ /* 0x000fe20000000f00 */
[C---:B------:R-:W-:Y:S06]  /*143b0*/  HMMA.16816.F32 R140, R108.reuse, R142, R32 ;  /* 0x0000008e6c8c723c */ /* 0x040fec0000001820 */
[-C--:B------:R-:W-:Y:S06]  /*143c0*/  HMMA.16816.F32 R148, R108, R156.reuse, R36 ;  /* 0x0000009c6c94723c */ /* 0x080fec0000001824 */
[C---:B------:R-:W-:Y:S06]  /*143d0*/  HMMA.16816.F32 R144, R176.reuse, R156, R40 ;  /* 0x0000009cb090723c */ /* 0x040fec0000001828 */
[-C--:B------:R-:W-:Y:S06]  /*143e0*/  HMMA.16816.F32 R152, R176, R158.reuse, R44 ;  /* 0x0000009eb098723c */ /* 0x080fec000000182c */
[C---:B------:R-:W-:Y:S06]  /*143f0*/  HMMA.16816.F32 R156, R108.reuse, R158, R48 ;  /* 0x0000009e6c9c723c */ /* 0x040fec0000001830 */
[-C--:B------:R-:W-:Y:S06]  /*14400*/  HMMA.16816.F32 R164, R108, R172.reuse, R52 ;  /* 0x000000ac6ca4723c */ /* 0x080fec0000001834 */
[C---:B------:R-:W-:Y:S05]  /*14410*/  HMMA.16816.F32 R160, R176.reuse, R172, R56 ;  /* 0x000000acb0a0723c */ /* 0x040fea0000001838 */
[----:B---3--:R-:W-:Y:S06]  /*14420*/  FFMA.FTZ R102, R102, R3, R217 ;  /* 0x0000000366667223 */ /* 0x008fec00000100d9 */
[----:B------:R-:W-:Y:S04]  /*14430*/  FADD.FTZ R3, R168, R102 ;  /* 0x00000066a8037221 */ /* 0x000fe80000010000 */
[----:B------:R-:W-:Y:S01]  /*14440*/  FADD.FTZ R3, R215, R3 ;  /* 0x00000003d7037221 */ /* 0x000fe20000010000 */
[----:B--2---:R-:W-:Y:S04]  /*14450*/  FFMA.FTZ R100, R100, R216, R218 ;  /* 0x000000d864647223 */ /* 0x004fe800000100da */
[----:B------:R-:W-:Y:S01]  /*14460*/  FADD.FTZ R0, R204, R100 ;  /* 0x00000064cc007221 */ /* 0x000fe20000010000 */
[----:B------:R-:W-:Y:S02]  /*14470*/  MOV R204, R169 ;  /* 0x000000a900cc7202 */ /* 0x000fe40000000f00 */
[-C--:B------:R-:W-:Y:S03]  /*14480*/  HMMA.16816.F32 R168, R176, R174.reuse, R60 ;  /* 0x000000aeb0a8723c */ /* 0x080fe6000000183c */
[----:B------:R-:W-:Y:S01]  /*14490*/  FADD.FTZ R0, R214, R0 ;  /* 0x00000000d6007221 */ /* 0x000fe20000010000 */
[----:B------:R-:W-:Y:S02]  /*144a0*/  MOV R100, R106 ;  /* 0x0000006a00647202 */ /* 0x000fe40000000f00 */
        /* <DEDUP_REMOVED lines=14> */
[----:B------:R-:W-:Y:S01]  /*14590*/  FADD.FTZ R8, R251, R0 ;  /* 0x00000000fb087221 */ /* 0x000fe20000010000 */
[----:B------:R-:W-:Y:S01]  /*145a0*/  FADD.FTZ R0, R244, R3 ;  /* 0x00000003f4007221 */ /* 0x000fe20000010000 */
[----:B------:R-:W-:Y:S01]  /*145b0*/  FADD.FTZ R2, R248, R2 ;  /* 0x00000002f8027221 */ /* 0x000fe20000010000 */
[-C--:B------:R-:W-:Y:S03]  /*145c0*/  HMMA.16816.F32 R92, R176, R6.reuse, R92 ;  /* 0x00000006b05c723c */ /* 0x080fe6000000185c */
[----:B------:R-:W-:Y:S01]  /*145d0*/  FADD.FTZ R9, R205, R9 ;  /* 0x00000009cd097221 */ /* 0x000fe20000010000 */
[----:B------:R-:W-:Y:S01]  /*145e0*/  FADD.FTZ R8, R250, R8 ;  /* 0x00000008fa087221 */ /* 0x000fe20000010000 */
[----:B------:R-:W-:Y:S01]  /*145f0*/  FADD.FTZ R3, R242, R0 ;  /* 0x00000000f2037221 */ /* 0x000fe20000010000 */
[----:B------:R-:W-:Y:S01]  /*14600*/  FADD.FTZ R2, R247, R2 ;  /* 0x00000002f7027221 */ /* 0x000fe20000010000 */
[----:B------:R-:W-:Y:S01]  /*14610*/  FADD.FTZ R9, R204, R9 ;  /* 0x00000009cc097221 */ /* 0x000fe20000010000 */
[----:B------:R-:W-:Y:S04]  /*14620*/  HMMA.16816.F32 R96, R108, R6, R96 ;  /* 0x000000066c60723c */ /* 0x000fe80000001860 */
[----:B------:R-:W-:Y:S03]  /*14630*/  FADD.FTZ R2, R246, R2 ;  /* 0x00000002f6027221 */ /* 0x000fe60000010000 */
[----:B------:R-:W-:Y:S01]  /*14640*/  MOV R108, R104 ;  /* 0x00000068006c7202 */ /* 0x000fe20000000f00 */
        /* <DEDUP_REMOVED lines=36> */
[----:B------:R2:W-:Y:S04]  /*14890*/  STL [R1+0x1c], R5 ;  /* 0x00001c0501007387 */ /* 0x0005e80000100800 */
[----:B------:R2:W-:Y:S04]  /*148a0*/  STL [R1+0x14], R3 ;  /* 0x0000140301007387 */ /* 0x0005e80000100800 */
[----:B------:R2:W-:Y:S04]  /*148b0*/  STL [R1+0x10], R2 ;  /* 0x0000100201007387 */ /* 0x0005e80000100800 */
[----:B------:R2:W-:Y:S01]  /*148c0*/  STL [R1+0x18], R0 ;  /* 0x0000180001007387 */ /* 0x0005e20000100800 */
[----:B------:R-:W-:Y:S05]  /*148d0*/  @P5 BRA `(.L_x_781) ;  /* 0xffffffbc00f45947 */ /* 0x000fea000383ffff */
.L_x_780:
[----:B------:R-:W3:Y:S04]  /*148e0*/  LDL.LU R7, [R1+0x14] ;  /* 0x0000140001077983 */ /* 0x000ee80000300800 */
[----:B--2---:R-:W2:Y:S04]  /*148f0*/  LDL.LU R5, [R1+0x10] ;  /* 0x0000100001057983 */ /* 0x004ea80000300800 */
        /* <DEDUP_REMOVED lines=17> */
[----:B------:R-:W-:Y:S01]  /*14a10*/  SHF.R.S32.HI R62, RZ, 0x2, R55 ;  /* 0x00000002ff3e7819 */ /* 0x000fe20000011437 */
[----:B---3--:R-:W1:Y:S04]  /*14a20*/  SHFL.BFLY PT, R2, R7, 0x2, 0x1f ;  /* 0x0c401f0007027f89 */ /* 0x008e6800000e0000 */
[----:B--2---:R-:W2:Y:S04]  /*14a30*/  SHFL.BFLY PT, R0, R5, 0x2, 0x1f ;  /* 0x0c401f0005007f89 */ /* 0x004ea800000e0000 */
[----:B----4-:R-:W3:Y:S04]  /*14a40*/  SHFL.BFLY PT, R3, R8, 0x2, 0x1f ;  /* 0x0c401f0008037f89 */ /* 0x010ee800000e0000 */
[----:B-----5:R-:W4:Y:S01]  /*14a50*/  SHFL.BFLY PT, R4, R6, 0x2, 0x1f ;  /* 0x0c401f0006047f89 */ /* 0x020f2200000e0000 */
[----:B-1----:R-:W-:-:S02]  /*14a60*/  FADD.FTZ R2, R2, R7 ;  /* 0x0000000702027221 */ /* 0x002fc40000010000 */
[----:B------:R-:W1:Y:S01]  /*14a70*/  S2R R7, SR_TID.X ;  /* 0x0000000000077919 */ /* 0x000e620000002100 */
[----:B--2---:R-:W-:Y:S02]  /*14a80*/  FADD.FTZ R0, R0, R5 ;  /* 0x0000000500007221 */ /* 0x004fe40000010000 */
[----:B------:R-:W2:Y:S01]  /*14a90*/  SHFL.BFLY PT, R56, R2, 0x1, 0x1f ;  /* 0x0c201f0002387f89 */ /* 0x000ea200000e0000 */
[----:B---3--:R-:W-:-:S03]  /*14aa0*/  FADD.FTZ R3, R3, R8 ;  /* 0x0000000803037221 */ /* 0x008fc60000010000 */
[----:B------:R-:W3:Y:S01]  /*14ab0*/  SHFL.BFLY PT, R57, R0, 0x1, 0x1f ;  /* 0x0c201f0000397f89 */ /* 0x000ee200000e0000 */
[----:B----4-:R-:W-:Y:S01]  /*14ac0*/  FADD.FTZ R4, R4, R6 ;  /* 0x0000000604047221 */ /* 0x010fe20000010000 */
[----:B------:R-:W-:Y:S02]  /*14ad0*/  SHF.R.S32.HI R6, RZ, 0x1f, R62 ;  /* 0x0000001fff067819 */ /* 0x000fe4000001143e */
[----:B------:R-:W4:Y:S02]  /*14ae0*/  SHFL.BFLY PT, R58, R3, 0x1, 0x1f ;  /* 0x0c201f00033a7f89 */ /* 0x000f2400000e0000 */
[----:B------:R-:W-:Y:S02]  /*14af0*/  LEA.HI R6, R6, R62, RZ, 0x3 ;  /* 0x0000003e06067211 */ /* 0x000fe400078f18ff */
[----:B------:R-:W5:Y:S02]  /*14b00*/  SHFL.BFLY PT, R59, R4, 0x1, 0x1f ;  /* 0x0c201f00043b7f89 */ /* 0x000f6400000e0000 */
[----:B------:R-:W-:Y:S01]  /*14b10*/  LOP3.LUT R6, R6, 0xfffffff8, RZ, 0xc0, !PT ;  /* 0xfffffff806067812 */ /* 0x000fe200078ec0ff */
[----:B--2---:R-:W-:-:S04]  /*14b20*/  FADD.FTZ R56, R2, R56 ;  /* 0x0000003802387221 */ /* 0x004fc80000010000 */
[----:B------:R-:W-:Y:S01]  /*14b30*/  IMAD.IADD R2, R62, 0x1, -R6 ;  /* 0x000000013e027824 */ /* 0x000fe200078e0a06 */
[----:B------:R-:W-:Y:S02]  /*14b40*/  SHF.R.S32.HI R6, RZ, 0x5, R61 ;  /* 0x00000005ff067819 */ /* 0x000fe4000001143d */
[----:B-1----:R-:W-:Y:S01]  /*14b50*/  SHF.R.S32.HI R5, RZ, 0x1f, R7 ;  /* 0x0000001fff057819 */ /* 0x002fe20000011407 */
[----:B---3--:R-:W-:Y:S01]  /*14b60*/  FADD.FTZ R57, R0, R57 ;  /* 0x0000003900397221 */ /* 0x008fe20000010000 */
[----:B------:R-:W-:Y:S02]  /*14b70*/  LEA.HI R0, R2, R2, RZ, 0x1 ;  /* 0x0000000202007211 */ /* 0x000fe400078f08ff */
[----:B------:R-:W-:Y:S01]  /*14b80*/  LEA.HI R5, R5, R7, RZ, 0x2 ;  /* 0x0000000705057211 */ /* 0x000fe200078f10ff */
[----:B----4-:R-:W-:Y:S01]  /*14b90*/  FADD.FTZ R58, R3, R58 ;  /* 0x0000003a033a7221 */ /* 0x010fe20000010000 */
[----:B------:R-:W-:Y:S02]  /*14ba0*/  LOP3.LUT R7, R0, 0x3fffffe, RZ, 0xc0, !PT ;  /* 0x03fffffe00077812 */ /* 0x000fe400078ec0ff */
[----:B------:R-:W-:Y:S01]  /*14bb0*/  SHF.R.S32.HI R54, RZ, 0x2, R5 ;  /* 0x00000002ff367819 */ /* 0x000fe20000011405 */
[----:B-----5:R-:W-:Y:S01]  /*14bc0*/  FADD.FTZ R59, R4, R59 ;  /* 0x0000003b043b7221 */ /* 0x020fe20000010000 */
[----:B------:R-:W-:Y:S01]  /*14bd0*/  SHF.R.S32.HI R0, RZ, 0x1, R0 ;  /* 0x00000001ff007819 */ /* 0x000fe20000011400 */
[----:B------:R-:W-:Y:S01]  /*14be0*/  IMAD.IADD R3, R2, 0x1, -R7 ;  /* 0x0000000102037824 */ /* 0x000fe200078e0a07 */
[----:B------:R-:W-:Y:S01]  /*14bf0*/  FSETP.NE.FTZ.AND P5, PT, R56, RZ, PT ;  /* 0x000000ff3800720b */ /* 0x000fe20003fb5000 */
[----:B------:R-:W-:Y:S01]  /*14c00*/  VIADD R5, R54, 0x40 ;  /* 0x0000004036057836 */ /* 0x000fe20000000000 */
[----:B------:R-:W-:-:S02]  /*14c10*/  LOP3.LUT R2, R0, 0x1, RZ, 0xc0, !PT ;  /* 0x0000000100027812 */ /* 0x000fc400078ec0ff */
[----:B------:R-:W-:Y:S02]  /*14c20*/  LOP3.LUT P2, RZ, R0, 0x2, RZ, 0xc0, !PT ;  /* 0x0000000200ff7812 */ /* 0x000fe4000784c0ff */
[----:B------:R-:W-:Y:S02]  /*14c30*/  ISETP.GE.AND P1, PT, R5, UR14, PT ;  /* 0x0000000e05007c0c */ /* 0x000fe4000bf26270 */
[----:B------:R-:W-:Y:S02]  /*14c40*/  LOP3.LUT R5, R55, 0xfffffffc, RZ, 0xc0, !PT ;  /* 0xfffffffc37057812 */ /* 0x000fe400078ec0ff */
[----:B------:R-:W-:Y:S01]  /*14c50*/  ISETP.NE.U32.AND P3, PT, R2, 0x1, PT ;  /* 0x000000010200780c */ /* 0x000fe20003f65070 */
[----:B------:R-:W-:Y:S01]  /*14c60*/  IMAD.SHL.U32 R2, R0, 0x40, RZ ;  /* 0x0000004000027824 */ /* 0x000fe200078e00ff */
[----:B------:R-:W-:Y:S01]  /*14c70*/  FSETP.NE.FTZ.AND P4, PT, R57, RZ, PT ;  /* 0x000000ff3900720b */ /* 0x000fe20003f95000 */
[----:B------:R-:W-:Y:S02]  /*14c80*/  IMAD.IADD R5, R63, 0x1, -R5 ;  /* 0x000000013f057824 */ /* 0x000fe400078e0a05 */
[----:B------:R-:W-:Y:S01]  /*14c90*/  IMAD.MOV.U32 R0, RZ, RZ, 0x3f800000 ;  /* 0x3f800000ff007424 */ /* 0x000fe200078e00ff */
[----:B------:R-:W-:Y:S01]  /*14ca0*/  LOP3.LUT R2, R2, 0xc0, RZ, 0xc0, !PT ;  /* 0x000000c002027812 */ /* 0x000fe200078ec0ff */
[----:B------:R-:W-:-:S03]  /*14cb0*/  IMAD R5, R6, 0x100, R5 ;  /* 0x0000010006057824 */ /* 0x000fc600078e0205 */
        /* <DEDUP_REMOVED lines=15> */
.L_x_784:
        /* <DEDUP_REMOVED lines=24> */
.L_x_785:
[----:B------:R-:W-:Y:S01]  /*14f30*/  ISETP.NE.AND P3, PT, RZ, UR8, PT ;  /* 0x00000008ff007c0c */ /* 0x000fe2000bf65270 */
[----:B------:R-:W-:Y:S01]  /*14f40*/  FMUL.FTZ R39, R0, R141 ;  /* 0x0000008d00277220 */ /* 0x000fe20000410000 */
        /* <DEDUP_REMOVED lines=34> */
[----:B------:R-:W-:Y:S01]  /*15170*/  FMUL.FTZ R158, R3, R158 ;  /* 0x0000009e039e7220 */ /* 0x000fe20000410000 */
        /* <DEDUP_REMOVED lines=262> */
.L_x_787:
[----:B------:R-:W-:Y:S05]  /*161e0*/  BSYNC B0 ;  /* 0x0000000000007941 */ /* 0x000fea0003800000 */
.L_x_786:
        /* <DEDUP_REMOVED lines=36> */
.L_x_789:
[----:B------:R-:W-:Y:S05]  /*16430*/  BSYNC B0 ;  /* 0x0000000000007941 */ /* 0x000fea0003800000 */
.L_x_788:
        /* <DEDUP_REMOVED lines=24> */
.L_x_791:
[----:B------:R-:W-:Y:S05]  /*165c0*/  BSYNC B0 ;  /* 0x0000000000007941 */ /* 0x000fea0003800000 */
.L_x_790:
        /* <DEDUP_REMOVED lines=24> */
.L_x_793:
[----:B------:R-:W-:Y:S05]  /*16750*/  BSYNC B0 ;  /* 0x0000000000007941 */ /* 0x000fea0003800000 */
.L_x_792:
        /* <DEDUP_REMOVED lines=23> */
.L_x_750:
        /* <DEDUP_REMOVED lines=26> */
[----:B------:R-:W-:Y:S01]  /*16a70*/  IADD3 R15, R10, 0x40, RZ ;  /* 0x000000400a0f7810 */ /* 0x000fe20007ffe0ff */
[----:B------:R-:W-:Y:S01]  /*16a80*/  UISETP.NE.AND UP0, UPT, UR11, URZ, !UP2 ;  /* 0x0000003f0b00728c */ /* 0x000fe2000d705270 */
[----:B------:R-:W-:Y:S01]  /*16a90*/  IMAD.WIDE R6, R6, 0x80, R10 ;  /* 0x0000008006067825 */ /* 0x000fe200078e020a */
[----:B------:R-:W-:Y:S01]  /*16aa0*/  @UP2 ULDC.64 UR4, c[0x0][0x2c0] ;  /* 0x0000b00000042ab9 */ /* 0x000fe20000000a00 */
[----:B------:R-:W-:Y:S01]  /*16ab0*/  USHF.R.S32.HI UR9, URZ, 0x1f, UR26 ;  /* 0x0000001f3f097899 */ /* 0x000fe2000801141a */
[----:B------:R-:W-:Y:S01]  /*16ac0*/  ISETP.GE.AND P2, PT, R14, UR17, PT ;  /* 0x000000110e007c0c */ /* 0x000fe2000bf46270 */
[----:B------:R-:W-:Y:S01]  /*16ad0*/  UISETP.NE.AND UP3, UPT, UR11, URZ, UPT ;  /* 0x0000003f0b00728c */ /* 0x000fe2000bf65270 */
[----:B------:R-:W-:Y:S01]  /*16ae0*/  ISETP.GE.AND P1, PT, R15, UR17, PT ;  /* 0x000000110f007c0c */ /* 0x000fe2000bf26270 */
[----:B------:R-:W-:Y:S01]  /*16af0*/  @UP2 UIMAD UR14, UR5, UR4, URZ ;  /* 0x00000004050e22a4 */ /* 0x000fe2000f8e023f */
[----:B------:R-:W-:Y:S01]  /*16b00*/  VIADD R16, R10, 0x60 ;  /* 0x000000600a107836 */ /* 0x000fe20000000000 */
[----:B------:R-:W-:Y:S01]  /*16b10*/  UISETP.NE.OR UP3, UPT, UR8, URZ, !UP3 ;  /* 0x0000003f0800728c */ /* 0x000fe2000df65670 */
[C---:B------:R-:W-:Y:S01]  /*16b20*/  VIADD R18, R0.reuse, 0x20 ;  /* 0x0000002000127836 */ /* 0x040fe20000000000 */
[----:B------:R-:W-:Y:S01]  /*16b30*/  ULDC.64 UR4, c[0x0][0x2a0] ;  /* 0x0000a80000047ab9 */ /* 0x000fe20000000a00 */
[----:B------:R-:W-:Y:S01]  /*16b40*/  @!UP2 ULDC UR8, c[0x0][0x2c4] ;  /* 0x0000b1000008aab9 */ /* 0x000fe20000000800 */
[----:B------:R-:W-:Y:S01]  /*16b50*/  UIMAD UR9, UR9, UR4, URZ ;  /* 0x00000004090972a4 */ /* 0x000fe2000f8e023f */
[----:B------:R-:W-:Y:S01]  /*16b60*/  IMAD.U32 R12, RZ, RZ, UR4 ;  /* 0x00000004ff0c7e24 */ /* 0x000fe2000f8e00ff */
[----:B------:R-:W-:Y:S01]  /*16b70*/  UISETP.NE.OR UP1, UPT, UR15, -0x1, UP3 ;  /* 0xffffffff0f00788c */ /* 0x000fe20009f25670 */
[----:B------:R-:W-:Y:S01]  /*16b80*/  IADD3 R17, R0, 0x40, RZ ;  /* 0x0000004000117810 */ /* 0x000fe20007ffe0ff */
        /* <DEDUP_REMOVED lines=21> */
[----:B------:R-:W-:Y:S01]  /*16ce0*/  @!UP3 UMOV UR18, UR15 ;  /* 0x0000000f0012bc82 */ /* 0x000fe20008000000 */
[----:B------:R-:W-:Y:S01]  /*16cf0*/  USHF.R.S32.HI UR4, URZ, 0x1f, UR6 ;  /* 0x0000001f3f047899 */ /* 0x000fe20008011406 */
[----:B------:R-:W-:Y:S01]  /*16d00*/  VIADD R9, R13, UR5 ;  /* 0x000000050d097c36 */ /* 0x000fe20008000000 */
        /* <DEDUP_REMOVED lines=21> */
.L_x_795:
[----:B------:R-:W-:Y:S05]  /*16e60*/  BSYNC B0 ;  /* 0x0000000000007941 */ /* 0x000fea0003800000 */
.L_x_794:
        /* <DEDUP_REMOVED lines=22> */
.L_x_797:
[----:B------:R-:W-:Y:S05]  /*16fd0*/  BSYNC B0 ;  /* 0x0000000000007941 */ /* 0x000fea0003800000 */
.L_x_796:
        /* <DEDUP_REMOVED lines=22> */
.L_x_799:
[----:B------:R-:W-:Y:S05]  /*17140*/  BSYNC B0 ;  /* 0x0000000000007941 */ /* 0x000fea0003800000 */
.L_x_798:
        /* <DEDUP_REMOVED lines=24> */
.L_x_801:
[----:B------:R-:W-:Y:S05]  /*172d0*/  BSYNC B0 ;  /* 0x0000000000007941 */ /* 0x000fea0003800000 */
.L_x_800:
        /* <DEDUP_REMOVED lines=10> */
.L_x_803:
[----:B------:R-:W-:Y:S05]  /*17380*/  BSYNC B0 ;  /* 0x0000000000007941 */ /* 0x000fea0003800000 */
.L_x_802:
        /* <DEDUP_REMOVED lines=10> */
.L_x_805:
[----:B------:R-:W-:Y:S05]  /*17430*/  BSYNC B0 ;  /* 0x0000000000007941 */ /* 0x000fea0003800000 */
.L_x_804:
        /* <DEDUP_REMOVED lines=10> */
.L_x_807:
[----:B------:R-:W-:Y:S05]  /*174e0*/  BSYNC B0 ;  /* 0x0000000000007941 */ /* 0x000fea0003800000 */
.L_x_806:
        /* <DEDUP_REMOVED lines=10> */
.L_x_808:
        /* <DEDUP_REMOVED lines=15> */
.L_x_1158:


//--------------------- .text._ZN5flash16flash_fwd_kernelI23Flash_fwd_kernel_traitsILi96ELi64ELi64ELi4ELb0ELb0EN7cutlass6half_tE19Flash_kernel_traitsILi96ELi64ELi64ELi4ES3_EELb1ELb1ELb0ELb0ELb0ELb0ELb0ELb0EEEvNS_16Flash_fwd_paramsE --------------------------
	.section	.text._ZN5flash16flash_fwd_kernelI23Flash_fwd_kernel_traitsILi96ELi64ELi64ELi4ELb0ELb0EN7cutlass6half_tE19Flash_kernel_traitsILi96ELi64ELi64ELi4ES3_EELb1ELb1ELb0ELb0ELb0ELb0ELb0ELb0EEEvNS_16Flash_fwd_paramsE,"ax",@progbits
	.align	128
        .global         _ZN5flash16flash_fwd_kernelI23Flash_fwd_kernel_traitsILi96ELi64ELi64ELi4ELb0ELb0EN7cutlass6half_tE19Flash_kernel_traitsILi96ELi64ELi64ELi4ES3_EELb1ELb1ELb0ELb0ELb0ELb0ELb0ELb0EEEvNS_16Flash_fwd_paramsE
        .type           _ZN5flash16flash_fwd_kernelI23Flash_fwd_kernel_traitsILi96ELi64ELi64ELi4ELb0ELb0EN7cutlass6half_tE19Flash_kernel_traitsILi96ELi64ELi64ELi4ES3_EELb1ELb1ELb0ELb0ELb0ELb0ELb0ELb0EEEvNS_16Flash_fwd_paramsE,@function
        .size           _ZN5flash16flash_fwd_kernelI23Flash_fwd_kernel_traitsILi96ELi64ELi64ELi4ELb0ELb0EN7cutlass6half_tE19Flash_kernel_traitsILi96ELi64ELi64ELi4ES3_EELb1ELb1ELb0ELb0ELb0ELb0ELb0ELb0EEEvNS_16Flash_fwd_paramsE,(.L_x_1159 - _ZN5flash16flash_fwd_kernelI23Flash_fwd_kernel_traitsILi96ELi64ELi64ELi4ELb0ELb0EN7cutlass6half_tE19Flash_kernel_traitsILi96ELi64ELi64ELi4ES3_EELb1ELb1ELb0ELb0ELb0ELb0ELb0ELb0EEEvNS_16Flash_fwd_paramsE)
        .other          _ZN5flash16flash_fwd_kernelI23Flash_fwd_kernel_traitsILi96ELi64ELi64ELi4ELb0ELb0EN7cutlass6half_tE19Flash_kernel_traitsILi96ELi64ELi64ELi4ES3_EELb1ELb1ELb0ELb0ELb0ELb0ELb0ELb0EEEvNS_16Flash_fwd_paramsE,@"STO_CUDA_ENTRY STV_DEFAULT"
_ZN5flash16flash_fwd_kernelI23Flash_fwd_kernel_traitsILi96ELi64ELi64ELi4ELb0ELb0EN7cutlass6half_tE19Flash_kernel_traitsILi96ELi64ELi64ELi4ES3_EELb1ELb1ELb0ELb0ELb0ELb0ELb0ELb0EEEvNS_16Flash_fwd_paramsE:
.text._ZN5flash16flash_fwd_kernelI23Flash_fwd_kernel_traitsILi96ELi64ELi64ELi4ELb0ELb0EN7cutlass6half_tE19Flash_kernel_traitsILi96ELi64ELi64ELi4ES3_EELb1ELb1ELb0ELb0ELb0ELb0ELb0ELb0EEEvNS_16Flash_fwd_paramsE:
[----:B------:R-:W-:Y:S08]  /*0000*/  LDC R1, c[0x0][0x28] ;  /* 0x00000a00ff017b82 */ /* 0x000ff00000000800 */
[----:B------:R-:W1:Y:S01]  /*0010*/  LDC R96, c[0x0][0x3a8] ;  /* 0x0000ea00ff607b82 */ /* 0x000e620000000800 */
[----:B------:R-:W-:Y:S01]  /*0020*/  ULDC.U8 UR4, c[0x0][0x3b4] ;  /* 0x0000ed0000047ab9 */ /* 0x000fe20000000000 */
[----:B------:R-:W-:Y:S01]  /*0030*/  ULDC.64 UR18, c[0x0][0x208] ;  /* 0x0000820000127ab9 */ /* 0x000fe20000000a00 */
[----:B------:R-:W-:-:S05]  /*0040*/  ISETP.NE.AND P2, PT, RZ, UR4, PT ;  /* 0x00000004ff007c0c */ /* 0x000fca000bf45270 */
[----:B------:R-:W2:Y:S01]  /*0050*/  LDC R89, c[0x0][0x3ac] ;  /* 0x0000eb00ff597b82 */ /* 0x000ea20000000800 */
[----:B------:R-:W-:Y:S01]  /*0060*/  ULDC.64 UR4, c[0x0][0x3a0] ;  /* 0x0000e80000047ab9 */ /* 0x000fe20000000a00 */
[----:B------:R-:W3:Y:S01]  /*0070*/  S2R R90, SR_TID.X ;  /* 0x00000000005a7919 */ /* 0x000ee20000002100 */
[----:B------:R-:W-:Y:S01]  /*0080*/  IMAD.U32 R134, RZ, RZ, UR4 ;  /* 0x00000004ff867e24 */ /* 0x000fe2000f8e00ff */
[----:B------:R-:W-:Y:S01]  /*0090*/  ULDC.64 UR8, c[0x0][0x2f0] ;  /* 0x0000bc0000087ab9 */ /* 0x000fe20000000a00 */
[----:B------:R-:W-:Y:S01]  /*00a0*/  IMAD.U32 R135, RZ, RZ, UR5 ;  /* 0x00000005ff877e24 */ /* 0x000fe2000f8e00ff */
[----:B------:R-:W-:Y:S02]  /*00b0*/  ULDC.64 UR6, c[0x0][0x300] ;  /* 0x0000c00000067ab9 */ /* 0x000fe40000000a00 */
[----:B------:R-:W-:Y:S03]  /*00c0*/  S2UR UR12, SR_CTAID.X ;  /* 0x00000000000c79c3 */ /* 0x000fe60000002500 */
[----:B------:R-:W4:Y:S01]  /*00d0*/  @P2 LDG.E.64 R134, desc[UR18][R134.64] ;  /* 0x0000001286862981 */ /* 0x000f22000c1e1b00 */
[----:B-1----:R-:W-:-:S04]  /*00e0*/  @P2 IMAD.MOV.U32 R88, RZ, RZ, R96 ;  /* 0x000000ffff582224 */ /* 0x002fc800078e0060 */
[----:B------:R-:W-:Y:S01]  /*00f0*/  S2UR UR15, SR_CTAID.Y ;  /* 0x00000000000f79c3 */ /* 0x000fe20000002600 */
[----:B--2---:R-:W2:Y:S07]  /*0100*/  @P2 LDG.E.64 R2, desc[UR18][R88.64] ;  /* 0x0000001258022981 */ /* 0x004eae000c1e1b00 */
[----:B------:R-:W1:Y:S08]  /*0110*/  S2UR UR4, SR_CTAID.Z ;  /* 0x00000000000479c3 */ /* 0x000e700000002700 */
[----:B------:R-:W2:Y:S01]  /*0120*/  @P2 LDC R0, c[0x0][0x3b0] ;  /* 0x0000ec00ff002b82 */ /* 0x000ea20000000800 */
[----:B-1----:R-:W-:-:S06]  /*0130*/  ULOP3.LUT UR5, UR4, UR12, UR15, 0xfe, !UPT ;  /* 0x0000000c04057292 */ /* 0x002fcc000f8efe0f */
[----:B---3--:R-:W-:Y:S01]  /*0140*/  LOP3.LUT P3, RZ, R90, UR5, RZ, 0xfc, !PT ;  /* 0x000000055aff7c12 */ /* 0x008fe2000f86fcff */
[----:B------:R-:W-:Y:S02]  /*0150*/  UISETP.NE.U32.AND UP2, UPT, UR8, URZ, UPT ;  /* 0x0000003f0800728c */ /* 0x000fe4000bf45070 */
[----:B------:R-:W-:Y:S02]  /*0160*/  UISETP.NE.U32.AND UP1, UPT, UR6, URZ, UPT ;  /* 0x0000003f0600728c */ /* 0x000fe4000bf25070 */
[----:B------:R-:W-:-:S08]  /*0170*/  UISETP.NE.AND.EX UP2, UPT, UR9, URZ, UPT, UP2 ;  /* 0x0000003f0900728c */ /* 0x000fd0000bf45320 */
[----:B------:R-:W4:Y:S01]  /*0180*/  @!P3 LDC.64 R12, c[0x0][0x3b8] ;  /* 0x0000ee00ff0cbb82 */ /* 0x000f220000000a00 */
[----:B------:R-:W-:Y:S01]  /*0190*/  UISETP.NE.AND.EX UP1, UPT, UR7, URZ, UPT, UP1 ;  /* 0x0000003f0700728c */ /* 0x000fe2000bf25310 */
[----:B------:R-:W-:Y:S02]  /*01a0*/  ULDC.U8 UR5, c[0x0][0x3c2] ;  /* 0x0000f08000057ab9 */ /* 0x000fe40000000000 */
[----:B------:R-:W-:Y:S01]  /*01b0*/  ULDC.64 UR6, c[0x0][0x2f8] ;  /* 0x0000be0000067ab9 */ /* 0x000fe20000000a00 */
[----:B------:R-:W-:Y:S01]  /*01c0*/  ULDC.64 UR8, c[0x0][0x2f0] ;  /* 0x0000bc0000087ab9 */ /* 0x000fe20000000a00 */
[----:B------:R-:W-:Y:S01]  /*01d0*/  UISETP.NE.AND UP3, UPT, UR5, URZ, UPT ;  /* 0x0000003f0500728c */ /* 0x000fe2000bf65270 */
[----:B------:R-:W-:Y:S01]  /*01e0*/  PLOP3.LUT P0, PT, PT, PT, UP2, 0x80, 0x0 ;  /* 0x000000000000781c */ /* 0x000fe20003f0f028 */
[----:B------:R-:W-:Y:S02]  /*01f0*/  UISETP.EQ.U32.AND UP0, UPT, UR6, URZ, UPT ;  /* 0x0000003f0600728c */ /* 0x000fe4000bf02070 */
[----:B------:R-:W-:-:S02]  /*0200*/  UIMAD.WIDE UR8, UR15, 0x4, UR8 ;  /* 0x000000040f0878a5 */ /* 0x000fc4000f8e0208 */
[----:B------:R-:W-:Y:S01]  /*0210*/  UISETP.EQ.OR.EX UP0, UPT, UR7, URZ, !UP3, UP0 ;  /* 0x0000003f0700728c */ /* 0x000fe2000df02700 */
[----:B------:R-:W-:-:S03]  /*0220*/  @UP1 ULDC.64 UR10, c[0x0][0x300] ;  /* 0x0000c000000a1ab9 */ /* 0x000fc60000000a00 */
[----:B------:R-:W-:Y:S02]  /*0230*/  IMAD.U32 R10, RZ, RZ, UR8 ;  /* 0x00000008ff0a7e24 */ /* 0x000fe4000f8e00ff */
[----:B------:R-:W-:Y:S01]  /*0240*/  IMAD.U32 R11, RZ, RZ, UR9 ;  /* 0x00000009ff0b7e24 */ /* 0x000fe2000f8e00ff */
[----:B------:R-:W-:Y:S02]  /*0250*/  ULDC.64 UR8, c[0x0][0x2f8] ;  /* 0x0000be0000087ab9 */ /* 0x000fe40000000a00 */
[----:B------:R-:W-:Y:S02]  /*0260*/  UIMAD.WIDE UR8, UR15, 0x4, UR8 ;  /* 0x000000040f0878a5 */ /* 0x000fe4000f8e0208 */
[----:B------:R-:W-:-:S04]  /*0270*/  @UP1 UIMAD.WIDE UR10, UR15, 0x4, UR10 ;  /* 0x000000040f0a18a5 */ /* 0x000fc8000f8e020a */
[----:B------:R-:W-:Y:S02]  /*0280*/  IMAD.U32 R4, RZ, RZ, UR8 ;  /* 0x00000008ff047e24 */ /* 0x000fe4000f8e00ff */
[----:B------:R-:W-:Y:S02]  /*0290*/  IMAD.U32 R5, RZ, RZ, UR9 ;  /* 0x00000009ff057e24 */ /* 0x000fe4000f8e00ff */
[----:B------:R-:W-:Y:S01]  /*02a0*/  IMAD.U32 R8, RZ, RZ, UR10 ;  /* 0x0000000aff087e24 */ /* 0x000fe2000f8e00ff */
[----:B----4-:R-:W-:Y:S01]  /*02b0*/  @!P3 STG.E.64 desc[UR18][R12.64], R134 ;  /* 0x000000860c00b986 */ /* 0x010fe2000c101b12 */
[----:B--2---:R-:W-:Y:S01]  /*02c0*/  @P2 IADD3 R96, P1, R2, R0, RZ ;  /* 0x0000000002602210 */ /* 0x004fe20007f3e0ff */
[----:B------:R-:W-:Y:S01]  /*02d0*/  IMAD.U32 R9, RZ, RZ, UR11 ;  /* 0x0000000bff097e24 */ /* 0x000fe2000f8e00ff */
[----:B------:R-:W-:Y:S01]  /*02e0*/  UMOV UR5, 0xffffffff ;  /* 0xffffffff00057882 */ /* 0x000fe20000000000 */
[----:B------:R-:W-:Y:S02]  /*02f0*/  ULDC UR10, c[0x0][0x270] ;  /* 0x00009c00000a7ab9 */ /* 0x000fe40000000800 */
[----:B------:R-:W-:-:S02]  /*0300*/  @P2 IMAD.X R89, RZ, RZ, R3, P1 ;  /* 0x000000ffff592224 */ /* 0x000fc400008e0603 */
[----:B------:R-:W-:Y:S01]  /*0310*/  @!P3 IMAD.MOV.U32 R88, RZ, RZ, R96 ;  /* 0x000000ffff58b224 */ /* 0x000fe200078e0060 */
[----:B------:R-:W-:-:S04]  /*0320*/  PLOP3.LUT P2, PT, PT, PT, UP0, 0x80, 0x0 ;  /* 0x000000000000781c */ /* 0x000fc80003f4f008 */
        /* <DEDUP_REMOVED lines=18> */
[----:B-1----:R-:W-:Y:S01]  /*0450*/  IMAD.IADD R88, R90, 0x1, -R7 ;  /* 0x000000015a587824 */ /* 0x002fe200078e0a07 */
[----:B------:R-:W-:Y:S01]  /*0460*/  @UP2 UIADD3 UR13, UR13, -UR5, URZ ;  /* 0x800000050d0d2290 */ /* 0x000fe2000fffe03f */
[----:B-----5:R-:W-:Y:S01]  /*0470*/  @P1 R2UR UR22, R2 ;  /* 0x00000000021612ca */ /* 0x020fe200000e0000 */
[----:B------:R-:W-:Y:S02]  /*0480*/  USHF.R.S32.HI UR7, URZ, 0x1f, UR6 ;  /* 0x0000001f3f077899 */ /* 0x000fe40008011406 */
[--C-:B------:R-:W-:Y:S02]  /*0490*/  IADD3 R96, P1, P0, R96, UR6, R88.reuse ;  /* 0x0000000660607c10 */ /* 0x100fe4000f83e058 */
[----:B------:R-:W-:Y:S01]  /*04a0*/  SHF.R.S32.HI R0, RZ, 0x1f, R88 ;  /* 0x0000001fff007819 */ /* 0x000fe20000011458 */
[----:B------:R-:W-:-:S03]  /*04b0*/  @!UP2 ULDC UR13, c[0x0][0x2c4] ;  /* 0x0000b100000daab9 */ /* 0x000fc60000000800 */
[----:B------:R-:W-:Y:S01]  /*04c0*/  IADD3.X R89, R89, UR7, R0, P1, P0 ;  /* 0x0000000759597c10 */ /* 0x000fe20008fe0400 */
        /* <DEDUP_REMOVED lines=8> */
.L_x_809:
[----:B------:R-:W-:-:S05]  /*0550*/  ULDC UR9, c[0x0][0x2c8] ;  /* 0x0000b20000097ab9 */ /* 0x000fca0000000800 */
.L_x_810:
        /* <DEDUP_REMOVED lines=40> */
[----:B------:R-:W-:Y:S01]  /*07e0*/  UISETP.NE.AND UP0, UPT, UR8, -0x1, UPT ;  /* 0xffffffff0800788c */ /* 0x000fe2000bf05270 */
[----:B------:R-:W-:-:S05]  /*07f0*/  IMAD.U32 R17, RZ, RZ, UR12 ;  /* 0x0000000cff117e24 */ /* 0x000fca000f8e00ff */
[----:B------:R-:W-:-:S03]  /*0800*/  PLOP3.LUT P0, PT, PT, PT, UP0, 0x80, 0x0 ;  /* 0x000000000000781c */ /* 0x000fc60003f0f008 */
[----:B------:R-:W-:Y:S01]  /*0810*/  @UP1 ULDC.64 UR6, c[0x0][0x240] ;  /* 0x0000900000061ab9 */ /* 0x000fe20000000a00 */
[----:B------:R-:W-:Y:S02]  /*0820*/  @!UP1 USHF.R.S32.HI UR9, URZ, 0x1f, UR15 ;  /* 0x0000001f3f099899 */ /* 0x000fe4000801140f */
[----:B------:R-:W-:Y:S02]  /*0830*/  @UP1 UIMAD.WIDE.U32 UR26, UR5, UR6, URZ ;  /* 0x00000006051a12a5 */ /* 0x000fe4000f8e003f */
[----:B------:R-:W-:Y:S02]  /*0840*/  @UP0 UIADD3 UR23, UR22, UR8, URZ ;  /* 0x0000000816170290 */ /* 0x000fe4000fffe03f */
[----:B------:R-:W-:Y:S01]  /*0850*/  @UP1 UIMAD UR14, UR5, UR7, UR27 ;  /* 0x00000007050e12a4 */ /* 0x000fe2000f8e021b */
[----:B------:R-:W-:Y:S02]  /*0860*/  @UP0 ULDC.64 UR10, c[0x0][0x248] ;  /* 0x00009200000a0ab9 */ /* 0x000fe40000000a00 */
[----:B------:R-:W-:Y:S01]  /*0870*/  @!UP1 ULDC.64 UR6, c[0x0][0x228] ;  /* 0x00008a0000069ab9 */ /* 0x000fe20000000a00 */
[----:B-1----:R-:W-:Y:S01]  /*0880*/  IABS R4, R2 ;  /* 0x0000000200047213 */ /* 0x002fe20000000000 */
[----:B------:R-:W-:-:S02]  /*0890*/  @!UP1 UIMAD UR9, UR9, UR6, URZ ;  /* 0x00000006090992a4 */ /* 0x000fc4000f8e023f */
[----:B------:R-:W-:Y:S01]  /*08a0*/  @!UP1 UIMAD.WIDE.U32 UR24, UR15, UR6, URZ ;  /* 0x000000060f1892a5 */ /* 0x000fe2000f8e003f */
[----:B------:R-:W1:Y:S01]  /*08b0*/  I2F.RP R8, R4 ;  /* 0x0000000400087306 */ /* 0x000e620000209400 */
[----:B------:R-:W-:Y:S02]  /*08c0*/  @UP0 UIMAD.WIDE.U32 UR28, UR23, UR10, URZ ;  /* 0x0000000a171c02a5 */ /* 0x000fe4000f8e003f */
[----:B------:R-:W-:Y:S01]  /*08d0*/  @!UP1 UIMAD UR7, UR15, UR7, UR9 ;  /* 0x000000070f0792a4 */ /* 0x000fe2000f8e0209 */
[----:B--2---:R-:W-:Y:S01]  /*08e0*/  IABS R0, R0 ;  /* 0x0000000000007213 */ /* 0x004fe20000000000 */
[----:B------:R-:W-:Y:S02]  /*08f0*/  @UP0 UIMAD UR23, UR23, UR11, URZ ;  /* 0x0000000b171702a4 */ /* 0x000fe4000f8e023f */
[----:B------:R-:W-:Y:S02]  /*0900*/  @!UP1 UIADD3 UR14, UR25, UR7, URZ ;  /* 0x00000007190e9290 */ /* 0x000fe4000fffe03f */
[----:B------:R-:W-:Y:S01]  /*0910*/  @UP0 UIADD3 UR23, UR29, UR23, URZ ;  /* 0x000000171d170290 */ /* 0x000fe2000fffe03f */
[----:B------:R-:W-:Y:S01]  /*0920*/  @!UP1 UMOV UR26, UR24 ;  /* 0x00000018001a9c82 */ /* 0x000fe20008000000 */
[----:B-1----:R-:W1:Y:S02]  /*0930*/  MUFU.RCP R6, R8 ;  /* 0x0000000800067308 */ /* 0x002e640000001000 */
[----:B-1----:R-:W-:-:S06]  /*0940*/  VIADD R6, R6, 0xffffffe ;  /* 0x0ffffffe06067836 */ /* 0x002fcc0000000000 */
[----:B------:R-:W1:Y:S02]  /*0950*/  F2I.FTZ.U32.TRUNC.NTZ R7, R6 ;  /* 0x0000000600077305 */ /* 0x000e64000021f000 */
[----:B-1----:R-:W-:Y:S02]  /*0960*/  IMAD.MOV R5, RZ, RZ, -R7 ;  /* 0x000000ffff057224 */ /* 0x002fe400078e0a07 */
[----:B------:R-:W-:Y:S02]  /*0970*/  IMAD.MOV.U32 R6, RZ, RZ, RZ ;  /* 0x000000ffff067224 */ /* 0x000fe400078e00ff */
[----:B------:R-:W-:-:S04]  /*0980*/  IMAD R5, R5, R4, RZ ;  /* 0x0000000405057224 */ /* 0x000fc800078e02ff */
[----:B------:R-:W-:Y:S01]  /*0990*/  IMAD.HI.U32 R5, R7, R5, R6 ;  /* 0x0000000507057227 */ /* 0x000fe200078e0006 */
[----:B------:R-:W-:-:S05]  /*09a0*/  LEA.HI R7, R3, R90, RZ, 0x3 ;  /* 0x0000005a03077211 */ /* 0x000fca00078f18ff */
[----:B------:R-:W-:Y:S01]  /*09b0*/  IMAD.HI.U32 R101, R5, R0, RZ ;  /* 0x0000000005657227 */ /* 0x000fe200078e00ff */
[----:B------:R-:W-:-:S03]  /*09c0*/  SHF.R.S32.HI R5, RZ, 0x1f, R88 ;  /* 0x0000001fff057819 */ /* 0x000fc60000011458 */
[----:B------:R-:W-:Y:S01]  /*09d0*/  IMAD.MOV R13, RZ, RZ, -R101 ;  /* 0x000000ffff0d7224 */ /* 0x000fe200078e0a65 */
[----:B------:R-:W-:Y:S02]  /*09e0*/  LEA.HI R88, R5, R88, RZ, 0x2 ;  /* 0x0000005805587211 */ /* 0x000fe400078f10ff */
[----:B------:R-:W-:Y:S01]  /*09f0*/  LEA.HI R5, R3, R90, RZ, 0x2 ;  /* 0x0000005a03057211 */ /* 0x000fe200078f10ff */
[C---:B------:R-:W-:Y:S01]  /*0a00*/  IMAD R13, R4.reuse, R13, R0 ;  /* 0x0000000d040d7224 */ /* 0x040fe200078e0200 */
[----:B------:R-:W-:Y:S02]  /*0a10*/  SHF.R.S32.HI R0, RZ, 0x3, R7 ;  /* 0x00000003ff007819 */ /* 0x000fe40000011407 */
[----:B------:R-:W-:Y:S02]  /*0a20*/  LOP3.LUT R9, R5, 0xfffffffc, RZ, 0xc0, !PT ;  /* 0xfffffffc05097812 */ /* 0x000fe400078ec0ff */
[----:B------:R-:W-:Y:S01]  /*0a30*/  ISETP.GT.U32.AND P2, PT, R4, R13, PT ;  /* 0x0000000d0400720c */ /* 0x000fe20003f44070 */
[----:B------:R-:W-:Y:S01]  /*0a40*/  IMAD.SHL.U32 R11, R0, 0x40, RZ ;  /* 0x00000040000b7824 */ /* 0x000fe200078e00ff */
[----:B------:R-:W-:Y:S01]  /*0a50*/  SHF.R.S32.HI R8, RZ, 0x2, R5 ;  /* 0x00000002ff087819 */ /* 0x000fe20000011405 */
[----:B------:R-:W-:Y:S01]  /*0a60*/  IMAD.IADD R132, R90, 0x1, -R9 ;  /* 0x000000015a847824 */ /* 0x000fe200078e0a09 */
[----:B------:R-:W-:-:S02]  /*0a70*/  LEA R9, R93, UR20, 0x4 ;  /* 0x000000145d097c11 */ /* 0x000fc4000f8e20ff */
[----:B------:R-:W-:Y:S01]  /*0a80*/  LOP3.LUT R11, R11, 0xc0, RZ, 0xc0, !PT ;  /* 0x000000c00b0b7812 */ /* 0x000fe200078ec0ff */
[----:B------:R-:W-:Y:S01]  /*0a90*/  IMAD.SHL.U32 R132, R132, 0x8, RZ ;  /* 0x0000000884847824 */ /* 0x000fe200078e00ff */
[----:B------:R-:W-:Y:S02]  /*0aa0*/  LEA.HI R5, R5, R8, RZ, 0x1 ;  /* 0x0000000805057211 */ /* 0x000fe400078f08ff */
[----:B------:R-:W-:Y:S02]  /*0ab0*/  SHF.R.S32.HI R88, RZ, 0x2, R88 ;  /* 0x00000002ff587819 */ /* 0x000fe40000011458 */
[----:B------:R-:W-:Y:S01]  /*0ac0*/  LOP3.LUT R6, R11, 0x18, R132, 0xf8, !PT ;  /* 0x000000180b067812 */ /* 0x000fe200078ef884 */
[----:B------:R-:W-:Y:S01]  /*0ad0*/  @!P2 IMAD.IADD R13, R13, 0x1, -R4 ;  /* 0x000000010d0da824 */ /* 0x000fe200078e0a04 */
[----:B------:R-:W-:Y:S02]  /*0ae0*/  LOP3.LUT R5, R5, 0x7fffffe, RZ, 0xc0, !PT ;  /* 0x07fffffe05057812 */ /* 0x000fe400078ec0ff */
[----:B------:R-:W-:-:S02]  /*0af0*/  SHF.R.U32.HI R11, RZ, 0x3, R11 ;  /* 0x00000003ff0b7819 */ /* 0x000fc4000001160b */
[----:B------:R-:W-:Y:S01]  /*0b00*/  IADD3 R88, R9, 0x1, R88 ;  /* 0x0000000109587810 */ /* 0x000fe20007ffe058 */
[----:B------:R-:W-:Y:S01]  /*0b10*/  IMAD.IADD R122, R8, 0x1, -R5 ;  /* 0x00000001087a7824 */ /* 0x000fe200078e0a05 */
[----:B------:R-:W-:Y:S02]  /*0b20*/  LOP3.LUT R11, R6, R11, RZ, 0x3c, !PT ;  /* 0x0000000b060b7212 */ /* 0x000fe400078e3cff */
[----:B------:R-:W-:Y:S01]  /*0b30*/  ISETP.GE.U32.AND P3, PT, R13, R4, PT ;  /* 0x000000040d00720c */ /* 0x000fe20003f66070 */
[----:B------:R-:W-:-:S12]  /*0b40*/  @P0 BRA `(.L_x_812) ;  /* 0x0000000000300947 */ /* 0x000fd80003800000 */
        /* <DEDUP_REMOVED lines=12> */
.L_x_812:
[----:B------:R-:W-:Y:S01]  /*0c10*/  @UP0 UIADD3 UR7, UR22, UR8, URZ ;  /* 0x0000000816070290 */ /* 0x000fe2000fffe03f */
[----:B------:R-:W-:Y:S01]  /*0c20*/  LOP3.LUT R6, R2, UR4, RZ, 0x3c, !PT ;  /* 0x0000000402067c12 */ /* 0x000fe2000f8e3cff */
[----:B------:R-:W-:Y:S01]  /*0c30*/  USHF.R.S32.HI UR24, URZ, 0x1f, UR4 ;  /* 0x0000001f3f187899 */ /* 0x000fe20008011404 */
[----:B------:R-:W-:Y:S01]  /*0c40*/  SHF.R.S32.HI R133, RZ, 0x1f, R132 ;  /* 0x0000001fff857819 */ /* 0x000fe20000011484 */
[----:B------:R-:W-:Y:S01]  /*0c50*/  @UP0 ULDC.64 UR8, c[0x0][0x250] ;  /* 0x0000940000080ab9 */ /* 0x000fe20000000a00 */
[----:B------:R-:W-:Y:S01]  /*0c60*/  SHF.R.S32.HI R9, RZ, 0x1f, R8 ;  /* 0x0000001fff097819 */ /* 0x000fe20000011408 */
[----:B------:R-:W-:Y:S01]  /*0c70*/  @UP0 UIMAD.WIDE.U32 UR30, UR7, UR8, URZ ;  /* 0x00000008071e02a5 */ /* 0x000fe2000f8e003f */
[----:B------:R-:W-:Y:S01]  /*0c80*/  IMAD R122, R93, 0x8, R122 ;  /* 0x000000085d7a7824 */ /* 0x000fe200078e027a */
[----:B------:R-:W-:-:S04]  /*0c90*/  @UP0 UIMAD UR7, UR7, UR9, URZ ;  /* 0x00000009070702a4 */ /* 0x000fc8000f8e023f */
[----:B------:R-:W-:Y:S01]  /*0ca0*/  @UP0 UIADD3 UR7, UR31, UR7, URZ ;  /* 0x000000071f070290 */ /* 0x000fe2000fffe03f */
[----:B------:R-:W-:Y:S11]  /*0cb0*/  @P0 BRA `(.L_x_813) ;  /* 0x0000000000300947 */ /* 0x000ff60003800000 */
        /* <DEDUP_REMOVED lines=12> */
.L_x_813:
[----:B------:R-:W-:Y:S01]  /*0d80*/  IMAD R5, R9, UR10, RZ ;  /* 0x0000000a09057c24 */ /* 0x000fe2000f8e02ff */
[----:B------:R-:W-:Y:S01]  /*0d90*/  ISETP.GE.AND P1, PT, R6, RZ, PT ;  /* 0x000000ff0600720c */ /* 0x000fe20003f26270 */
[----:B------:R-:W-:Y:S01]  /*0da0*/  IMAD.WIDE.U32 R12, R8, UR10, R132 ;  /* 0x0000000a080c7c25 */ /* 0x000fe2000f8e0084 */
[----:B------:R-:W-:Y:S01]  /*0db0*/  UIADD3 UR22, -UR20, UR13, URZ ;  /* 0x0000000d14167290 */ /* 0x000fe2000fffe13f */
[----:B------:R-:W-:Y:S01]  /*0dc0*/  BSSY B0, `(.L_x_814) ;  /* 0x0000056000007945 */ /* 0x000fe20003800000 */
[----:B------:R-:W-:Y:S01]  /*0dd0*/  UIADD3 UR15, UR16, -0x1, URZ ;  /* 0xffffffff100f7890 */ /* 0x000fe2000fffe03f */
[----:B------:R-:W-:Y:S01]  /*0de0*/  @!P2 VIADD R101, R101, 0x1 ;  /* 0x000000016565a836 */ /* 0x000fe20000000000 */
[----:B------:R-:W-:Y:S01]  /*0df0*/  ISETP.NE.AND P2, PT, R2, RZ, PT ;  /* 0x000000ff0200720c */ /* 0x000fe20003f45270 */
[----:B------:R-:W-:Y:S01]  /*0e00*/  IMAD R4, R8, UR11, R5 ;  /* 0x0000000b08047c24 */ /* 0x000fe2000f8e0205 */
[----:B------:R-:W-:Y:S01]  /*0e10*/  IADD3 R126, P0, R12, UR28, RZ ;  /* 0x0000001c0c7e7c10 */ /* 0x000fe2000ff1e0ff */
[----:B------:R-:W-:Y:S01]  /*0e20*/  IMAD.U32 R122, R122, 0x20, R11 ;  /* 0x000000207a7a7824 */ /* 0x000fe200078e000b */
[----:B------:R-:W-:Y:S01]  /*0e30*/  @P3 IADD3 R101, R101, 0x1, RZ ;  /* 0x0000000165653810 */ /* 0x000fe20007ffe0ff */
[----:B------:R-:W-:Y:S01]  /*0e40*/  IMAD.WIDE.U32 R10, R8, UR8, R132 ;  /* 0x00000008080a7c25 */ /* 0x000fe2000f8e0084 */
[----:B------:R-:W-:Y:S01]  /*0e50*/  IADD3.X R127, R13, UR23, R4, P0, !PT ;  /* 0x000000170d7f7c10 */ /* 0x000fe200087fe404 */
[----:B------:R-:W1:Y:S01]  /*0e60*/  S2UR UR23, SR_CgaCtaId ;  /* 0x00000000001779c3 */ /* 0x000e620000008800 */
[----:B------:R-:W-:Y:S01]  /*0e70*/  IADD3 R124, R132, 0x20, RZ ;  /* 0x00000020847c7810 */ /* 0x000fe20007ffe0ff */
[----:B------:R-:W-:Y:S01]  /*0e80*/  IMAD R5, R9, UR8, RZ ;  /* 0x0000000809057c24 */ /* 0x000fe2000f8e02ff */
[----:B------:R-:W-:Y:S01]  /*0e90*/  IADD3 R98, P0, R10, UR30, RZ ;  /* 0x0000001e0a627c10 */ /* 0x000fe2000ff1e0ff */
[----:B------:R-:W-:Y:S01]  /*0ea0*/  @!P1 IMAD.MOV R101, RZ, RZ, -R101 ;  /* 0x000000ffff659224 */ /* 0x000fe200078e0a65 */
[C---:B------:R-:W-:Y:S01]  /*0eb0*/  ISETP.GE.AND P1, PT, R8.reuse, UR22, PT ;  /* 0x0000001608007c0c */ /* 0x040fe2000bf26270 */
[----:B------:R-:W-:Y:S01]  /*0ec0*/  IMAD R4, R8, UR9, R5 ;  /* 0x0000000908047c24 */ /* 0x000fe2000f8e0205 */
[----:B------:R-:W-:Y:S01]  /*0ed0*/  @!P2 LOP3.LUT R101, RZ, R2, RZ, 0x33, !PT ;  /* 0x00000002ff65a212 */ /* 0x000fe200078e33ff */
[----:B------:R-:W-:-:S03]  /*0ee0*/  IMAD.WIDE R16, R17, 0x40, R8 ;  /* 0x0000004011107825 */ /* 0x000fc600078e0208 */
[----:B------:R-:W-:Y:S01]  /*0ef0*/  IADD3.X R99, R11, UR7, R4, P0, !PT ;  /* 0x000000070b637c10 */ /* 0x000fe200087fe404 */
[----:B------:R-:W-:Y:S01]  /*0f00*/  ULDC.64 UR6, c[0x0][0x258] ;  /* 0x0000960000067ab9 */ /* 0x000fe20000000a00 */
[----:B------:R-:W-:Y:S01]  /*0f10*/  IADD3 R4, P0, R132, UR26, RZ ;  /* 0x0000001a84047c10 */ /* 0x000fe2000ff1e0ff */
[----:B------:R-:W-:Y:S01]  /*0f20*/  UIMAD UR24, UR24, UR6, URZ ;  /* 0x00000006181872a4 */ /* 0x000fe2000f8e023f */
[----:B------:R-:W-:Y:S01]  /*0f30*/  MOV R12, UR6 ;  /* 0x00000006000c7c02 */ /* 0x000fe20008000f00 */
[----:B------:R-:W-:Y:S01]  /*0f40*/  VIADD R6, R8, 0x20 ;  /* 0x0000002008067836 */ /* 0x000fe20000000000 */
[----:B------:R-:W-:Y:S01]  /*0f50*/  IADD3.X R5, R133, UR14, RZ, P0, !PT ;  /* 0x0000000e85057c10 */ /* 0x000fe200087fe4ff */
[----:B------:R-:W-:Y:S01]  /*0f60*/  UIMAD UR24, UR4, UR7, UR24 ;  /* 0x00000007041872a4 */ /* 0x000fe2000f8e0218 */
[----:B------:R-:W-:Y:S01]  /*0f70*/  SHF.R.S32.HI R2, RZ, 0x1f, R101 ;  /* 0x0000001fff027819 */ /* 0x000fe20000011465 */
[----:B------:R-:W-:Y:S01]  /*0f80*/  UIMAD UR14, UR15, -0x40, UR21 ;  /* 0xffffffc00f0e78a4 */ /* 0x000fe2000f8e0215 */
[----:B------:R-:W-:Y:S01]  /*0f90*/  ISETP.GE.AND P2, PT, R6, UR22, PT ;  /* 0x0000001606007c0c */ /* 0x000fe2000bf46270 */
[----:B------:R-:W-:Y:S01]  /*0fa0*/  ULDC.64 UR6, c[0x0][0x260] ;  /* 0x0000980000067ab9 */ /* 0x000fe20000000a00 */
[----:B------:R-:W-:Y:S01]  /*0fb0*/  IMAD.WIDE.U32 R12, R12, UR4, R4 ;  /* 0x000000040c0c7c25 */ /* 0x000fe2000f8e0004 */
[----:B------:R-:W-:-:S02]  /*0fc0*/  UMOV UR4, 0x400 ;  /* 0x0000040000047882 */ /* 0x000fc40000000000 */
[----:B-1----:R-:W-:Y:S01]  /*0fd0*/  ULEA UR4, UR23, UR4, 0x18 ;  /* 0x0000000417047291 */ /* 0x002fe2000f8ec03f */
[----:B------:R-:W-:Y:S01]  /*0fe0*/  IMAD R4, R2, UR6, RZ ;  /* 0x0000000602047c24 */ /* 0x000fe2000f8e02ff */
[C---:B------:R-:W-:Y:S01]  /*0ff0*/  ISETP.GE.AND P0, PT, R8.reuse, UR14, PT ;  /* 0x0000000e08007c0c */ /* 0x040fe2000bf06270 */
[----:B------:R-:W-:Y:S01]  /*1000*/  IMAD.WIDE.U32 R126, R101, UR6, R126 ;  /* 0x00000006657e7c25 */ /* 0x000fe2000f8e007e */
[----:B------:R-:W-:Y:S02]  /*1010*/  ISETP.GE.AND P6, PT, R8, UR14, PT ;  /* 0x0000000e08007c0c */ /* 0x000fe4000bfc6270 */
[----:B------:R-:W-:Y:S01]  /*1020*/  LEA.HI R8, R3, R90, RZ, 0x4 ;  /* 0x0000005a03087211 */ /* 0x000fe200078f20ff */
[----:B------:R-:W-:Y:S01]  /*1030*/  IMAD R129, R101, UR7, R4 ;  /* 0x0000000765817c24 */ /* 0x000fe2000f8e0204 */
[----:B------:R-:W-:Y:S01]  /*1040*/  ULDC.64 UR6, c[0x0][0x268] ;  /* 0x00009a0000067ab9 */ /* 0x000fe20000000a00 */
[----:B------:R-:W-:Y:S01]  /*1050*/  IADD3 R15, R13, UR24, RZ ;  /* 0x000000180d0f7c10 */ /* 0x000fe2000fffe0ff */
[----:B------:R-:W-:Y:S01]  /*1060*/  IMAD R2, R2, UR6, RZ ;  /* 0x0000000602027c24 */ /* 0x000fe2000f8e02ff */
[----:B------:R-:W-:Y:S01]  /*1070*/  SHF.R.S32.HI R9, RZ, 0x4, R8 ;  /* 0x00000004ff097819 */ /* 0x000fe20000011408 */
[----:B------:R-:W-:Y:S01]  /*1080*/  IMAD.WIDE.U32 R98, R101, UR6, R98 ;  /* 0x0000000665627c25 */ /* 0x000fe2000f8e0062 */
[----:B------:R-:W-:-:S03]  /*1090*/  LEA R122, R122, UR4, 0x1 ;  /* 0x000000047a7a7c11 */ /* 0x000fc6000f8e08ff */
        /* <DEDUP_REMOVED lines=40> */
.L_x_815:
[----:B------:R-:W-:Y:S05]  /*1320*/  BSYNC B0 ;  /* 0x0000000000007941 */ /* 0x000fea0003800000 */
.L_x_814:
        /* <DEDUP_REMOVED lines=14> */
[----:B------:R3:W-:Y:S06]  /*1410*/  @P4 STS.128 [R122+0x800], RZ ;  /* 0x000800ff7a004388 */ /* 0x0007ec0000000c00 */
[----:B-1----:R-:W1:Y:S01]  /*1420*/  @!P3 LDC.64 R2, c[0x0][0x210] ;  /* 0x00008400ff02bb82 */ /* 0x002e620000000a00 */
[----:B--2---:R-:W-:Y:S01]  /*1430*/  @!P4 LEA R10, P5, R12, R4, 0x1 ;  /* 0x000000040c0ac211 */ /* 0x004fe200078a08ff */
[----:B------:R-:W-:-:S05]  /*1440*/  IMAD.IADD R4, R13, 0x1, R11 ;  /* 0x000000010d047824 */ /* 0x000fca00078e020b */
        /* <DEDUP_REMOVED lines=21> */
.L_x_817:
[----:B------:R-:W-:Y:S05]  /*15a0*/  BSYNC B0 ;  /* 0x0000000000007941 */ /* 0x000fea0003800000 */
.L_x_816:
[----:B------:R-:W-:Y:S01]  /*15b0*/  LOP3.LUT R7, R7, 0xfffffff8, RZ, 0xc0, !PT ;  /* 0xfffffff807077812 */ /* 0x000fe200078ec0ff */
[----:B-1234-:R-:W-:Y:S01]  /*15c0*/  IMAD.U32 R3, RZ, RZ, UR21 ;  /* 0x00000015ff037e24 */ /* 0x01efe2000f8e00ff */
[C---:B------:R-:W-:Y:S01]  /*15d0*/  LOP3.LUT R91, R8.reuse, 0xfffffff0, RZ, 0xc0, !PT ;  /* 0xfffffff0085b7812 */ /* 0x040fe200078ec0ff */
[----:B------:R-:W-:Y:S01]  /*15e0*/  USHF.L.U64.HI UR22, UR10, 0x6, UR11 ;  /* 0x000000060a167899 */ /* 0x000fe2000801020b */
[----:B------:R-:W-:Y:S01]  /*15f0*/  LEA.HI R4, R8, R9, RZ, 0x1 ;  /* 0x0000000908047211 */ /* 0x000fe200078f08ff */
[C---:B------:R-:W-:Y:S01]  /*1600*/  IMAD.IADD R2, R90.reuse, 0x1, -R7 ;  /* 0x000000015a027824 */ /* 0x040fe200078e0a07 */
[----:B------:R-:W-:Y:S01]  /*1610*/  IADD3 R88, R3, -UR13, R88 ;  /* 0x8000000d03587c10 */ /* 0x000fe2000fffe058 */
[----:B------:R-:W-:Y:S01]  /*1620*/  IMAD.IADD R91, R90, 0x1, -R91 ;  /* 0x000000015a5b7824 */ /* 0x000fe200078e0a5b */
[----:B------:R-:W-:Y:S01]  /*1630*/  LOP3.LUT R4, R4, 0xfffffffe, RZ, 0xc0, !PT ;  /* 0xfffffffe04047812 */ /* 0x000fe200078ec0ff */
[----:B------:R-:W-:Y:S01]  /*1640*/  IMAD.SHL.U32 R5, R0, 0x8, RZ ;  /* 0x0000000800057824 */ /* 0x000fe200078e00ff */
[----:B------:R-:W-:Y:S01]  /*1650*/  LEA.HI R7, R2, R2, RZ, 0x1 ;  /* 0x0000000202077211 */ /* 0x000fe200078f08ff */
[----:B------:R-:W-:Y:S01]  /*1660*/  USHF.R.S32.HI UR27, URZ, 0x1f, UR15 ;  /* 0x0000001f3f1b7899 */ /* 0x000fe2000801140f */
[----:B------:R-:W-:Y:S01]  /*1670*/  LEA.HI R10, R91, R91, RZ, 0x1 ;  /* 0x0000005b5b0a7211 */ /* 0x000fe200078f08ff */
[----:B------:R-:W-:Y:S01]  /*1680*/  IMAD.IADD R9, R9, 0x1, -R4 ;  /* 0x0000000109097824 */ /* 0x000fe200078e0a04 */
[----:B------:R-:W-:Y:S01]  /*1690*/  SHF.R.S32.HI R8, RZ, 0x1, R7 ;  /* 0x00000001ff087819 */ /* 0x000fe20000011407 */
[----:B------:R-:W-:Y:S01]  /*16a0*/  USHF.L.U32 UR23, UR10, 0x6, URZ ;  /* 0x000000060a177899 */ /* 0x000fe2000800063f */
[--C-:B------:R-:W-:Y:S01]  /*16b0*/  SHF.R.S32.HI R3, RZ, 0x1, R10.reuse ;  /* 0x00000001ff037819 */ /* 0x100fe2000001140a */
[----:B------:R-:W-:Y:S01]  /*16c0*/  UIMAD UR6, UR22, UR15, URZ ;  /* 0x0000000f160672a4 */ /* 0x000fe2000f8e023f */
[----:B------:R-:W-:Y:S01]  /*16d0*/  SHF.R.S32.HI R4, RZ, 0x1f, R10 ;  /* 0x0000001fff047819 */ /* 0x000fe2000001140a */
[----:B------:R-:W-:Y:S01]  /*16e0*/  IMAD.SHL.U32 R120, R8, 0x40, RZ ;  /* 0x0000004008787824 */ /* 0x000fe200078e00ff */
[----:B------:R-:W-:Y:S01]  /*16f0*/  LOP3.LUT R7, R7, 0x7fffffe, RZ, 0xc0, !PT ;  /* 0x07fffffe07077812 */ /* 0x000fe200078ec0ff */
[----:B------:R-:W-:Y:S01]  /*1700*/  IMAD.U32 R15, RZ, RZ, UR15 ;  /* 0x0000000fff0f7e24 */ /* 0x000fe2000f8e00ff */
[----:B------:R-:W-:Y:S01]  /*1710*/  LEA.HI R0, R4, R3, RZ, 0x2 ;  /* 0x0000000304007211 */ /* 0x000fe200078f10ff */
[----:B------:R-:W-:Y:S01]  /*1720*/  IMAD.IADD R129, R127, 0x1, R129 ;  /* 0x000000017f817824 */ /* 0x000fe200078e0281 */
[----:B------:R-:W-:Y:S01]  /*1730*/  LOP3.LUT R120, R120, 0xc0, RZ, 0xc0, !PT ;  /* 0x000000c078787812 */ /* 0x000fe200078ec0ff */
[----:B------:R-:W-:Y:S01]  /*1740*/  IMAD.MOV.U32 R128, RZ, RZ, R126 ;  /* 0x000000ffff807224 */ /* 0x000fe200078e007e */
[----:B------:R-:W-:Y:S01]  /*1750*/  LOP3.LUT R0, R0, 0xfffffffc, RZ, 0xc0, !PT ;  /* 0xfffffffc00007812 */ /* 0x000fe200078ec0ff */
[----:B------:R-:W-:Y:S01]  /*1760*/  UIMAD UR6, UR27, UR23, UR6 ;  /* 0x000000171b0672a4 */ /* 0x000fe2000f8e0206 */
[----:B------:R-:W-:Y:S01]  /*1770*/  LOP3.LUT R5, R120, 0x8, R5, 0xf8, !PT ;  /* 0x0000000878057812 */ /* 0x000fe200078ef805 */
[----:B------:R-:W-:Y:S01]  /*1780*/  IMAD.WIDE.U32 R14, R15, UR23, R128 ;  /* 0x000000170f0e7c25 */ /* 0x000fe2000f8e0080 */
[----:B------:R-:W-:Y:S01]  /*1790*/  SHF.R.U32.HI R120, RZ, 0x3, R120 ;  /* 0x00000003ff787819 */ /* 0x000fe20000011678 */
[----:B------:R-:W-:Y:S01]  /*17a0*/  BSSY B0, `(.L_x_818) ;  /* 0x0000028000007945 */ /* 0x000fe20003800000 */
[C---:B------:R-:W-:Y:S01]  /*17b0*/  ISETP.GE.AND P4, PT, R6.reuse, UR14, PT ;  /* 0x0000000e06007c0c */ /* 0x040fe2000bf86270 */
[----:B------:R-:W-:Y:S01]  /*17c0*/  IMAD.IADD R3, R3, 0x1, -R0 ;  /* 0x0000000103037824 */ /* 0x000fe200078e0a00 */
[----:B------:R-:W-:Y:S01]  /*17d0*/  ISETP.GE.AND P5, PT, R6, UR14, PT ;  /* 0x0000000e06007c0c */ /* 0x000fe2000bfa6270 */
[----:B------:R-:W-:Y:S01]  /*17e0*/  VIADD R0, R15, UR6 ;  /* 0x000000060f007c36 */ /* 0x000fe20008000000 */
[----:B------:R-:W-:Y:S01]  /*17f0*/  LOP3.LUT R120, R5, R120, RZ, 0x3c, !PT ;  /* 0x0000007805787212 */ /* 0x000fe200078e3cff */
[----:B------:R-:W-:Y:S01]  /*1800*/  IMAD.IADD R2, R2, 0x1, -R7 ;  /* 0x0000000102027824 */ /* 0x000fe200078e0a07 */
[----:B------:R-:W-:Y:S01]  /*1810*/  SHF.R.S32.HI R12, RZ, 0x1f, R91 ;  /* 0x0000001fff0c7819 */ /* 0x000fe2000001145b */
[----:B------:R-:W-:Y:S08]  /*1820*/  @P0 BRA `(.L_x_819) ;  /* 0x00000000007c0947 */ /* 0x000ff00003800000 */
        /* <DEDUP_REMOVED lines=31> */
.L_x_819:
[----:B------:R-:W-:Y:S05]  /*1a20*/  BSYNC B0 ;  /* 0x0000000000007941 */ /* 0x000fea0003800000 */
.L_x_818:
[----:B------:R-:W-:Y:S01]  /*1a30*/  USHF.L.U64.HI UR24, UR10, 0x5, UR11 ;  /* 0x000000050a187899 */ /* 0x000fe2000801020b */
[----:B------:R-:W-:Y:S01]  /*1a40*/  BSSY B0, `(.L_x_820) ;  /* 0x0000023000007945 */ /* 0x000fe20003800000 */
[----:B------:R-:W-:Y:S01]  /*1a50*/  USHF.L.U32 UR25, UR10, 0x5, URZ ;  /* 0x000000050a197899 */ /* 0x000fe2000800063f */
[----:B------:R-:W-:Y:S02]  /*1a60*/  LEA.HI R12, R12, R91, RZ, 0x3 ;  /* 0x0000005b0c0c7211 */ /* 0x000fe400078f18ff */
        /* <DEDUP_REMOVED lines=32> */
.L_x_821:
[----:B------:R-:W-:Y:S05]  /*1c70*/  BSYNC B0 ;  /* 0x0000000000007941 */ /* 0x000fea0003800000 */
.L_x_820:
[----:B------:R-:W0:Y:S01]  /*1c80*/  LDGDEPBAR ;  /* 0x00000000000079af */ /* 0x000e220000000000 */
[----:B------:R-:W-:Y:S01]  /*1c90*/  IMAD.SHL.U32 R12, R12, 0x20, RZ ;  /* 0x000000200c0c7824 */ /* 0x000fe200078e00ff */
[----:B------:R-:W-:Y:S01]  /*1ca0*/  SHF.L.U32 R0, R3, 0x6, RZ ;  /* 0x0000000603007819 */ /* 0x000fe200000006ff */
[----:B------:R-:W-:Y:S01]  /*1cb0*/  USHF.L.U64.HI UR20, UR8, 0x6, UR9 ;  /* 0x0000000608147899 */ /* 0x000fe20008010209 */
[C---:B-1234-:R-:W-:Y:S01]  /*1cc0*/  IMAD R5, R9.reuse, 0x8, R2 ;  /* 0x0000000809057824 */ /* 0x05efe200078e0202 */
[----:B------:R-:W-:Y:S01]  /*1cd0*/  LOP3.LUT R10, R10, 0x7fffffe, RZ, 0xc0, !PT ;  /* 0x07fffffe0a0a7812 */ /* 0x000fe200078ec0ff */
[----:B------:R-:W-:Y:S01]  /*1ce0*/  IMAD.SHL.U32 R9, R9, 0x8, RZ ;  /* 0x0000000809097824 */ /* 0x000fe200078e00ff */
[----:B------:R-:W-:Y:S01]  /*1cf0*/  LOP3.LUT R2, R12, 0xffffff00, RZ, 0xc0, !PT ;  /* 0xffffff000c027812 */ /* 0x000fe200078ec0ff */
[----:B------:R-:W-:Y:S01]  /*1d00*/  USHF.L.U32 UR26, UR8, 0x6, URZ ;  /* 0x00000006081a7899 */ /* 0x000fe2000800063f */
[----:B------:R-:W-:Y:S01]  /*1d10*/  LOP3.LUT R0, R0, 0xc0, RZ, 0xc0, !PT ;  /* 0x000000c000007812 */ /* 0x000fe200078ec0ff */
[----:B------:R-:W-:Y:S01]  /*1d20*/  UIMAD UR6, UR20, UR15, URZ ;  /* 0x0000000f140672a4 */ /* 0x000fe2000f8e023f */
[----:B------:R-:W-:Y:S01]  /*1d30*/  IADD3 R101, R99, R101, RZ ;  /* 0x0000006563657210 */ /* 0x000fe20007ffe0ff */
[----:B------:R-:W-:Y:S01]  /*1d40*/  IMAD.U32 R13, RZ, RZ, UR15 ;  /* 0x0000000fff0d7e24 */ /* 0x000fe2000f8e00ff */
[----:B------:R-:W-:Y:S01]  /*1d50*/  LOP3.LUT R9, R0, 0x8, R9, 0xf8, !PT ;  /* 0x0000000800097812 */ /* 0x000fe200078ef809 */
[----:B------:R-:W-:Y:S01]  /*1d60*/  IMAD.MOV.U32 R100, RZ, RZ, R98 ;  /* 0x000000ffff647224 */ /* 0x000fe200078e0062 */
[----:B------:R-:W-:Y:S01]  /*1d70*/  SHF.R.U32.HI R0, RZ, 0x3, R0 ;  /* 0x00000003ff007819 */ /* 0x000fe20000011600 */
[----:B------:R-:W-:Y:S01]  /*1d80*/  IMAD.IADD R91, R91, 0x1, -R10 ;  /* 0x000000015b5b7824 */ /* 0x000fe200078e0a0a */
[----:B------:R-:W-:Y:S01]  /*1d90*/  UIMAD UR6, UR27, UR26, UR6 ;  /* 0x0000001a1b0672a4 */ /* 0x000fe2000f8e0206 */
[----:B------:R-:W-:Y:S01]  /*1da0*/  IMAD R4, R93, 0x200, R2 ;  /* 0x000002005d047824 */ /* 0x000fe200078e0202 */
[----:B------:R-:W-:Y:S01]  /*1db0*/  LOP3.LUT R0, R9, R0, RZ, 0x3c, !PT ;  /* 0x0000000009007212 */ /* 0x000fe200078e3cff */
[----:B------:R-:W-:Y:S01]  /*1dc0*/  IMAD.WIDE.U32 R12, R13, UR26, R100 ;  /* 0x0000001a0d0c7c25 */ /* 0x000fe2000f8e0064 */
[----:B------:R-:W-:Y:S01]  /*1dd0*/  BSSY B0, `(.L_x_822) ;  /* 0x000002d000007945 */ /* 0x000fe20003800000 */
[----:B------:R-:W-:Y:S01]  /*1de0*/  LEA R120, R5, R120, 0x5 ;  /* 0x0000007805787211 */ /* 0x000fe200078e28ff */
[----:B------:R-:W-:-:S04]  /*1df0*/  DEPBAR.LE SB0, 0x0 ;  /* 0x000080000000791a */ /* 0x000fc80000000000 */
[----:B------:R-:W-:Y:S01]  /*1e00*/  BAR.SYNC.DEFER_BLOCKING 0x0 ;  /* 0x0000000000007b1d */ /* 0x000fe20000010000 */
[----:B------:R-:W-:Y:S02]  /*1e10*/  LEA R121, R91, R4, 0x5 ;  /* 0x000000045b797211 */ /* 0x000fe400078e28ff */
[----:B------:R-:W-:Y:S02]  /*1e20*/  IADD3 R10, R13, UR6, RZ ;  /* 0x000000060d0a7c10 */ /* 0x000fe4000fffe0ff */
[----:B------:R-:W-:Y:S01]  /*1e30*/  IADD3 R88, R88, UR17, RZ ;  /* 0x0000001158587c10 */ /* 0x000fe2000fffe0ff */
[----:B------:R-:W-:Y:S01]  /*1e40*/  IMAD.IADD R121, R0, 0x1, R121 ;  /* 0x0000000100797824 */ /* 0x000fe200078e0279 */
        /* <DEDUP_REMOVED lines=37> */
.L_x_823:
[----:B------:R-:W-:Y:S05]  /*20a0*/  BSYNC B0 ;  /* 0x0000000000007941 */ /* 0x000fea0003800000 */
.L_x_822:
[----:B------:R4:W-:Y:S01]  /*20b0*/  @P5 STS.128 [R122+0x6800], RZ ;  /* 0x006800ff7a005388 */ /* 0x0009e20000000c00 */
[----:B------:R-:W-:Y:S01]  /*20c0*/  USHF.L.U64.HI UR9, UR8, 0x5, UR9 ;  /* 0x0000000508097899 */ /* 0x000fe20008010209 */
[----:B------:R-:W-:Y:S01]  /*20d0*/  BSSY B0, `(.L_x_824) ;  /* 0x0000026000007945 */ /* 0x000fe20003800000 */
[----:B------:R-:W-:Y:S01]  /*20e0*/  USHF.L.U32 UR8, UR8, 0x5, URZ ;  /* 0x0000000508087899 */ /* 0x000fe2000800063f */
[----:B------:R4:W-:Y:S01]  /*20f0*/  @P5 STS.128 [R122+0x7800], RZ ;  /* 0x007800ff7a005388 */ /* 0x0009e20000000c00 */
[----:B------:R-:W-:Y:S02]  /*2100*/  LEA R121, R121, UR4, 0x1 ;  /* 0x0000000479797c11 */ /* 0x000fe4000f8e08ff */
[----:B------:R-:W-:Y:S01]  /*2110*/  LEA R120, R120, UR4, 0x1 ;  /* 0x0000000478787c11 */ /* 0x000fe2000f8e08ff */
        /* <DEDUP_REMOVED lines=33> */
.L_x_825:
[----:B------:R-:W-:Y:S05]  /*2330*/  BSYNC B0 ;  /* 0x0000000000007941 */ /* 0x000fea0003800000 */
.L_x_824:
[----:B------:R-:W-:Y:S01]  /*2340*/  LDSM.16.M88.4 R72, [R121] ;  /* 0x000000007948783b */ /* 0x000fe20000000200 */
[----:B-123--:R-:W-:Y:S01]  /*2350*/  IMAD.MOV.U32 R4, RZ, RZ, 0x10 ;  /* 0x00000010ff047424 */ /* 0x00efe200078e00ff */
[----:B------:R-:W-:Y:S01]  /*2360*/  LOP3.LUT P0, RZ, R8, 0x2, RZ, 0xc0, !PT ;  /* 0x0000000208ff7812 */ /* 0x000fe2000780c0ff */
[----:B------:R-:W-:Y:S01]  /*2370*/  IMAD R91, R91, 0x20, R2 ;  /* 0x000000205b5b7824 */ /* 0x000fe200078e0202 */
[----:B------:R-:W1:Y:S01]  /*2380*/  LDSM.16.M88.4 R20, [R120+0x3000] ;  /* 0x003000007814783b */ /* 0x000e620000000200 */
[----:B------:R-:W-:Y:S01]  /*2390*/  LOP3.LUT P1, RZ, R3, 0x2, RZ, 0xc0, !PT ;  /* 0x0000000203ff7812 */ /* 0x000fe2000782c0ff */
[----:B------:R-:W2:Y:S01]  /*23a0*/  LDC.U8 R102, c[0x0][0x388] ;  /* 0x0000e200ff667b82 */ /* 0x000ea20000000000 */
[C---:B------:R-:W-:Y:S01]  /*23b0*/  SEL R5, R4.reuse, 0xfffffff0, !P0 ;  /* 0xfffffff004057807 */ /* 0x040fe20004000000 */
[----:B------:R-:W3:Y:S01]  /*23c0*/  LDSM.16.M88.4 R40, [R120+0x3800] ;  /* 0x003800007828783b */ /* 0x000ee20000000200 */
[----:B------:R-:W-:Y:S01]  /*23d0*/  SEL R3, R4, 0xfffffff0, !P1 ;  /* 0xfffffff004037807 */ /* 0x000fe20004800000 */
[----:B------:R-:W-:Y:S01]  /*23e0*/  UISETP.GE.AND UP0, UPT, UR16, 0x2, UPT ;  /* 0x000000021000788c */ /* 0x000fe2000bf06270 */
[----:B------:R-:W-:Y:S01]  /*23f0*/  VIMNMX R105, R88, UR21, PT ;  /* 0x0000001558697c48 */ /* 0x000fe2000bfe0100 */
[----:B------:R-:W5:Y:S01]  /*2400*/  LDSM.16.M88.4 R48, [R120+0x3400] ;  /* 0x003400007830783b */ /* 0x000f620000000200 */
[----:B------:R-:W-:-:S02]  /*2410*/  IMAD R117, R5, 0x2, R120 ;  /* 0x0000000205757824 */ /* 0x000fc400078e0278 */
[----:B------:R-:W-:Y:S01]  /*2420*/  IMAD R119, R3, 0x2, R121 ;  /* 0x0000000203777824 */ /* 0x000fe200078e0279 */
[----:B------:R-:W-:Y:S04]  /*2430*/  LDSM.16.M88.4 R12, [R120+0x3c00] ;  /* 0x003c0000780c783b */ /* 0x000fe80000000200 */
[----:B------:R-:W-:Y:S04]  /*2440*/  LDSM.16.M88.4 R16, [R119] ;  /* 0x000000007710783b */ /* 0x000fe80000000200 */
[----:B------:R-:W4:Y:S04]  /*2450*/  LDSM.16.M88.4 R4, [R117+0x3000] ;  /* 0x003000007504783b */ /* 0x000f280000000200 */
[----:B------:R-:W2:Y:S04]  /*2460*/  LDSM.16.M88.4 R32, [R117+0x3800] ;  /* 0x003800007520783b */ /* 0x000ea80000000200 */
[----:B------:R-:W2:Y:S04]  /*2470*/  LDSM.16.M88.4 R56, [R117+0x3400] ;  /* 0x003400007538783b */ /* 0x000ea80000000200 */
[----:B------:R-:W-:Y:S04]  /*2480*/  LDSM.16.M88.4 R76, [R121+0x1000] ;  /* 0x00100000794c783b */ /* 0x000fe80000000200 */
[----:B------:R-:W-:Y:S01]  /*2490*/  LDSM.16.M88.4 R28, [R117+0x3c00] ;  /* 0x003c0000751c783b */ /* 0x000fe20000000200 */
[C---:B-1----:R-:W-:Y:S03]  /*24a0*/  HMMA.16816.F32 R24, R72.reuse, R20, RZ ;  /* 0x000000144818723c */ /* 0x042fe600000018ff */
[----:B------:R-:W-:Y:S04]  /*24b0*/  LDSM.16.M88.4 R8, [R120+0x4000] ;  /* 0x004000007808783b */ /* 0x000fe80000000200 */
[----:B------:R-:W-:Y:S01]  /*24c0*/  LDSM.16.M88.4 R68, [R119+0x1000] ;  /* 0x001000007744783b */ /* 0x000fe20000000200 */
[C---:B------:R-:W-:Y:S03]  /*24d0*/  HMMA.16816.F32 R20, R72.reuse, R22, RZ ;  /* 0x000000164814723c */ /* 0x040fe600000018ff */
[----:B------:R-:W-:Y:S03]  /*24e0*/  LDSM.16.M88.4 R60, [R117+0x4800] ;  /* 0x00480000753c783b */ /* 0x000fe60000000200 */
[C---:B---3--:R-:W-:Y:S01]  /*24f0*/  HMMA.16816.F32 R44, R72.reuse, R40, RZ ;  /* 0x00000028482c723c */ /* 0x048fe200000018ff */
[----:B------:R-:W-:Y:S04]  /*2500*/  LDSM.16.M88.4 R64, [R117+0x4400] ;  /* 0x004400007540783b */ /* 0x000fe80000000200 */
[----:B------:R-:W-:Y:S01]  /*2510*/  LDSM.16.M88.4 R80, [R120+0x4c00] ;  /* 0x004c00007850783b */ /* 0x000fe20000000200 */
[C---:B-----5:R-:W-:Y:S03]  /*2520*/  HMMA.16816.F32 R52, R72.reuse, R48, RZ ;  /* 0x000000304834723c */ /* 0x060fe600000018ff */
[----:B------:R-:W-:Y:S03]  /*2530*/  LDSM.16.M88.4 R84, [R117+0x4000] ;  /* 0x004000007554783b */ /* 0x000fe60000000200 */
[----:B------:R-:W-:Y:S01]  /*2540*/  HMMA.16816.F32 R48, R72, R50, RZ ;  /* 0x000000324830723c */ /* 0x000fe200000018ff */
[----:B------:R-:W0:Y:S05]  /*2550*/  LDGDEPBAR ;  /* 0x00000000000079af */ /* 0x000e2a0000000000 */
[C---:B----4-:R-:W-:Y:S06]  /*2560*/  HMMA.16816.F32 R24, R16.reuse, R4, R24 ;  /* 0x000000041018723c */ /* 0x050fec0000001818 */
[----:B------:R-:W-:Y:S01]  /*2570*/  HMMA.16816.F32 R20, R16, R6, R20 ;  /* 0x000000061014723c */ /* 0x000fe20000001814 */
[----:B------:R-:W1:Y:S05]  /*2580*/  LDSM.16.M88.4 R4, [R120+0x4800] ;  /* 0x004800007804783b */ /* 0x000e6a0000000200 */
[C---:B------:R-:W-:Y:S06]  /*2590*/  HMMA.16816.F32 R40, R72.reuse, R42, RZ ;  /* 0x0000002a4828723c */ /* 0x040fec00000018ff */
[C---:B------:R-:W-:Y:S06]  /*25a0*/  HMMA.16816.F32 R36, R72.reuse, R12, RZ ;  /* 0x0000000c4824723c */ /* 0x040fec00000018ff */
[----:B------:R-:W-:Y:S01]  /*25b0*/  HMMA.16816.F32 R72, R72, R14, RZ ;  /* 0x0000000e4848723c */ /* 0x000fe200000018ff */
[----:B------:R-:W3:Y:S05]  /*25c0*/  LDSM.16.M88.4 R12, [R120+0x4400] ;  /* 0x00440000780c783b */ /* 0x000eea0000000200 */
[C---:B--2---:R-:W-:Y:S06]  /*25d0*/  HMMA.16816.F32 R44, R16.reuse, R32, R44 ;  /* 0x00000020102c723c */ /* 0x044fec000000182c */
[C---:B------:R-:W-:Y:S06]  /*25e0*/  HMMA.16816.F32 R52, R16.reuse, R56, R52 ;  /* 0x000000381034723c */ /* 0x040fec0000001834 */
[C---:B------:R-:W-:Y:S01]  /*25f0*/  HMMA.16816.F32 R48, R16.reuse, R58, R48 ;  /* 0x0000003a1030723c */ /* 0x040fe20000001830 */
[----:B------:R-:W-:Y:S05]  /*2600*/  LDSM.16.M88.4 R56, [R117+0x4c00] ;  /* 0x004c00007538783b */ /* 0x000fea0000000200 */
[----:B------:R-:W-:Y:S01]  /*2610*/  HMMA.16816.F32 R40, R16, R34, R40 ;  /* 0x000000221028723c */ /* 0x000fe20000001828 */
[----:B------:R-:W-:Y:S05]  /*2620*/  LDSM.16.M88.4 R32, [R120+0x5000] ;  /* 0x005000007820783b */ /* 0x000fea0000000200 */
[----:B-1----:R-:W-:Y:S06]  /*2630*/  HMMA.16816.F32 R44, R76, R4, R44 ;  /* 0x000000044c2c723c */ /* 0x002fec000000182c */
[----:B------:R-:W-:Y:S06]  /*2640*/  HMMA.16816.F32 R36, R16, R28, R36 ;  /* 0x0000001c1024723c */ /* 0x000fec0000001824 */
[C---:B---3--:R-:W-:Y:S06]  /*2650*/  HMMA.16816.F32 R52, R76.reuse, R12, R52 ;  /* 0x0000000c4c34723c */ /* 0x048fec0000001834 */
[C---:B------:R-:W-:Y:S01]  /*2660*/  HMMA.16816.F32 R48, R76.reuse, R14, R48 ;  /* 0x0000000e4c30723c */ /* 0x040fe20000001830 */
[----:B------:R-:W-:Y:S05]  /*2670*/  LDSM.16.M88.4 R12, [R120+0x5800] ;  /* 0x00580000780c783b */ /* 0x000fea0000000200 */
[C---:B------:R-:W-:Y:S06]  /*2680*/  HMMA.16816.F32 R24, R76.reuse, R8, R24 ;  /* 0x000000084c18723c */ /* 0x040fec0000001818 */
[----:B------:R-:W-:Y:S01]  /*2690*/  HMMA.16816.F32 R20, R76, R10, R20 ;  /* 0x0000000a4c14723c */ /* 0x000fe20000001814 */
[----:B------:R-:W1:Y:S05]  /*26a0*/  LDSM.16.M88.4 R8, [R121+0x2000] ;  /* 0x002000007908783b */ /* 0x000e6a0000000200 */
[----:B------:R-:W-:Y:S01]  /*26b0*/  HMMA.16816.F32 R72, R16, R30, R72 ;  /* 0x0000001e1048723c */ /* 0x000fe20000001848 */
[----:B------:R-:W2:Y:S04]  /*26c0*/  LDSM.16.M88.4 R28, [R120+0x5400] ;  /* 0x00540000781c783b */ /* 0x000ea80000000200 */
[----:B------:R-:W-:Y:S01]  /*26d0*/  LDSM.16.M88.4 R16, [R117+0x5000] ;  /* 0x005000007510783b */ /* 0x000fe20000000200 */
[----:B------:R-:W-:Y:S06]  /*26e0*/  HMMA.16816.F32 R44, R68, R60, R44 ;  /* 0x0000003c442c723c */ /* 0x000fec000000182c */
[----:B------:R-:W-:Y:S01]  /*26f0*/  HMMA.16816.F32 R40, R76, R6, R40 ;  /* 0x000000064c28723c */ /* 0x000fe20000001828 */
[----:B------:R-:W3:Y:S05]  /*2700*/  LDSM.16.M88.4 R4, [R119+0x2000] ;  /* 0x002000007704783b */ /* 0x000eea0000000200 */
[C---:B------:R-:W-:Y:S06]  /*2710*/  HMMA.16816.F32 R52, R68.reuse, R64, R52 ;  /* 0x000000404434723c */ /* 0x040fec0000001834 */
[----:B------:R-:W-:Y:S06]  /*2720*/  HMMA.16816.F32 R48, R68, R66, R48 ;  /* 0x000000424430723c */ /* 0x000fec0000001830 */
[----:B------:R-:W-:Y:S06]  /*2730*/  HMMA.16816.F32 R36, R76, R80, R36 ;  /* 0x000000504c24723c */ /* 0x000fec0000001824 */
[C---:B------:R-:W-:Y:S06]  /*2740*/  HMMA.16816.F32 R24, R68.reuse, R84, R24 ;  /* 0x000000544418723c */ /* 0x040fec0000001818 */
[----:B------:R-:W-:Y:S06]  /*2750*/  HMMA.16816.F32 R20, R68, R86, R20 ;  /* 0x000000564414723c */ /* 0x000fec0000001814 */
[----:B-1----:R-:W-:Y:S06]  /*2760*/  HMMA.16816.F32 R44, R8, R12, R44 ;  /* 0x0000000c082c723c */ /* 0x002fec000000182c */
[----:B------:R-:W-:Y:S01]  /*2770*/  HMMA.16816.F32 R40, R68, R62, R40 ;  /* 0x0000003e4428723c */ /* 0x000fe20000001828 */
[----:B------:R-:W-:-:S02]  /*2780*/  IMAD.SHL.U32 R13, R90, 0x2, RZ ;  /* 0x000000025a0d7824 */ /* 0x000fc400078e00ff */
[----:B------:R-:W-:-:S03]  /*2790*/  IMAD.U32 R12, RZ, RZ, UR12 ;  /* 0x0000000cff0c7e24 */ /* 0x000fc6000f8e00ff */
[----:B--2---:R-:W-:Y:S01]  /*27a0*/  HMMA.16816.F32 R52, R8, R28, R52 ;  /* 0x0000001c0834723c */ /* 0x004fe20000001834 */
[----:B------:R-:W-:Y:S01]  /*27b0*/  LOP3.LUT R13, R13, 0x6, RZ, 0xc0, !PT ;  /* 0x000000060d0d7812 */ /* 0x000fe200078ec0ff */
[----:B------:R-:W-:-:S04]  /*27c0*/  IMAD R103, R12, 0x4, R93 ;  /* 0x000000040c677824 */ /* 0x000fc800078e025d */
[----:B------:R-:W-:Y:S01]  /*27d0*/  HMMA.16816.F32 R48, R8, R30, R48 ;  /* 0x0000001e0830723c */ /* 0x000fe20000001830 */
[----:B------:R-:W1:Y:S05]  /*27e0*/  LDSM.16.M88.4 R28, [R120+0x5c00] ;  /* 0x005c0000781c783b */ /* 0x000e6a0000000200 */
[----:B------:R-:W-:Y:S06]  /*27f0*/  HMMA.16816.F32 R36, R68, R56, R36 ;  /* 0x000000384424723c */ /* 0x000fec0000001824 */
[----:B------:R-:W-:Y:S01]  /*2800*/  HMMA.16816.F32 R64, R8, R32, R24 ;  /* 0x000000200840723c */ /* 0x000fe20000001818 */
[----:B------:R-:W-:Y:S01]  /*2810*/  IMAD.U32 R56, RZ, RZ, UR15 ;  /* 0x0000000fff387e24 */ /* 0x000fe2000f8e00ff */
[----:B------:R-:W2:Y:S01]  /*2820*/  LDSM.16.M88.4 R24, [R117+0x5400] ;  /* 0x005400007518783b */ /* 0x000ea20000000200 */
[----:B------:R-:W-:-:S02]  /*2830*/  VIADD R57, R134, 0xb54cda56 ;  /* 0xb54cda5686397836 */ /* 0x000fc40000000000 */
[----:B------:R-:W-:Y:S01]  /*2840*/  IMAD R56, R56, 0x40, R13 ;  /* 0x0000004038387824 */ /* 0x000fe200078e020d */
[----:B------:R-:W-:Y:S01]  /*2850*/  HMMA.16816.F32 R72, R76, R82, R72 ;  /* 0x000000524c48723c */ /* 0x000fe20000001848 */
[----:B------:R-:W-:Y:S02]  /*2860*/  IMAD.MOV.U32 R13, RZ, RZ, 0x8 ;  /* 0x00000008ff0d7424 */ /* 0x000fe400078e00ff */
[C---:B------:R-:W-:Y:S02]  /*2870*/  VIADD R12, R56.reuse, 0x1 ;  /* 0x00000001380c7836 */ /* 0x040fe40000000000 */
[----:B------:R-:W-:Y:S01]  /*2880*/  VIADD R2, R56, 0x8 ;  /* 0x0000000838027836 */ /* 0x000fe20000000000 */
[----:B------:R-:W-:Y:S01]  /*2890*/  VIADDMNMX R104, R88, R13, UR21, PT ;  /* 0x0000001558687e46 */ /* 0x000fe2000b80010d */
[C---:B------:R-:W-:Y:S01]  /*28a0*/  HMMA.16816.F32 R20, R8.reuse, R34, R20 ;  /* 0x000000220814723c */ /* 0x040fe20000001814 */
[CC--:B------:R-:W-:Y:S01]  /*28b0*/  ISETP.GE.AND P1, PT, R12.reuse, R105.reuse, PT ;  /* 0x000000690c00720c */ /* 0x0c0fe20003f26270 */
[----:B------:R-:W4:Y:S01]  /*28c0*/  LDSM.16.M88.4 R32, [R117+0x5800] ;  /* 0x005800007520783b */ /* 0x000f220000000200 */
[-C--:B------:R-:W-:Y:S01]  /*28d0*/  ISETP.GE.AND P5, PT, R12, R104.reuse, PT ;  /* 0x000000680c00720c */ /* 0x080fe20003fa6270 */
[----:B------:R-:W-:Y:S01]  /*28e0*/  VIADD R12, R56, 0x9 ;  /* 0x00000009380c7836 */ /* 0x000fe20000000000 */
[CC--:B------:R-:W-:Y:S01]  /*28f0*/  ISETP.GE.AND P3, PT, R2.reuse, R105.reuse, PT ;  /* 0x000000690200720c */ /* 0x0c0fe20003f66270 */
[----:B------:R-:W-:Y:S01]  /*2900*/  HMMA.16816.F32 R40, R8, R14, R40 ;  /* 0x0000000e0828723c */ /* 0x000fe20000001828 */
[----:B------:R-:W-:Y:S01]  /*2910*/  ISETP.GE.AND P6, PT, R2, R104, PT ;  /* 0x000000680200720c */ /* 0x000fe20003fc6270 */
[----:B------:R-:W-:Y:S01]  /*2920*/  VIADD R2, R56, 0x10 ;  /* 0x0000001038027836 */ /* 0x000fe20000000000 */
[----:B------:R-:W-:-:S02]  /*2930*/  ISETP.GE.AND P0, PT, R12, R105, PT ;  /* 0x000000690c00720c */ /* 0x000fc40003f06270 */
[----:B------:R-:W-:Y:S01]  /*2940*/  ISETP.GE.AND P4, PT, R12, R104, PT ;  /* 0x000000680c00720c */ /* 0x000fe20003f86270 */
[----:B---3--:R-:W-:Y:S01]  /*2950*/  HMMA.16816.F32 R64, R4, R16, R64 ;  /* 0x000000100440723c */ /* 0x008fe20000001840 */
[----:B------:R-:W3:Y:S01]  /*2960*/  LDSM.16.M88.4 R12, [R117+0x5c00] ;  /* 0x005c0000750c783b */ /* 0x000ee20000000200 */
[----:B------:R-:W-:Y:S01]  /*2970*/  ISETP.GE.AND P2, PT, R2, R105, PT ;  /* 0x000000690200720c */ /* 0x000fe20003f46270 */
[----:B------:R-:W-:-:S04]  /*2980*/  DEPBAR.LE SB0, 0x0 ;  /* 0x000080000000791a */ /* 0x000fc80000000000 */
[----:B------:R-:W-:Y:S01]  /*2990*/  HMMA.16816.F32 R72, R68, R58, R72 ;  /* 0x0000003a4448723c */ /* 0x000fe20000001848 */
[----:B------:R-:W-:-:S05]  /*29a0*/  VIADD R16, R56, 0x11 ;  /* 0x0000001138107836 */ /* 0x000fca0000000000 */
[----:B------:R-:W-:Y:S06]  /*29b0*/  HMMA.16816.F32 R20, R4, R18, R20 ;  /* 0x000000120414723c */ /* 0x000fec0000001814 */
[----:B-1----:R-:W-:Y:S06]  /*29c0*/  HMMA.16816.F32 R36, R8, R28, R36 ;  /* 0x0000001c0824723c */ /* 0x002fec0000001824 */
[C---:B--2---:R-:W-:Y:S06]  /*29d0*/  HMMA.16816.F32 R52, R4.reuse, R24, R52 ;  /* 0x000000180434723c */ /* 0x044fec0000001834 */
[----:B------:R-:W-:Y:S01]  /*29e0*/  HMMA.16816.F32 R48, R4, R26, R48 ;  /* 0x0000001a0430723c */ /* 0x000fe20000001830 */
[----:B------:R-:W-:-:S02]  /*29f0*/  FSEL R24, R65, -INF , !P1 ;  /* 0xff80000041187808 */ /* 0x000fc40004800000 */
[-C--:B------:R-:W-:Y:S01]  /*2a00*/  ISETP.GE.AND P1, PT, R2, R104.reuse, PT ;  /* 0x000000680200720c */ /* 0x080fe20003f26270 */
[----:B------:R-:W-:Y:S02]  /*2a10*/  VIADD R2, R56, 0x18 ;  /* 0x0000001838027836 */ /* 0x000fe40000000000 */
[----:B------:R-:W-:Y:S01]  /*2a20*/  HMMA.16816.F32 R72, R8, R30, R72 ;  /* 0x0000001e0848723c */ /* 0x000fe20000001848 */
[----:B------:R-:W-:Y:S02]  /*2a30*/  FSEL R22, R22, -INF , !P6 ;  /* 0xff80000016167808 */ /* 0x000fe40007000000 */
[----:B------:R-:W-:Y:S02]  /*2a40*/  FSEL R28, R21, -INF , !P0 ;  /* 0xff800000151c7808 */ /* 0x000fe40004000000 */
[C---:B------:R-:W-:Y:S01]  /*2a50*/  ISETP.GE.AND P6, PT, R2.reuse, R105, PT ;  /* 0x000000690200720c */ /* 0x040fe20003fc6270 */
[C---:B----4-:R-:W-:Y:S01]  /*2a60*/  HMMA.16816.F32 R44, R4.reuse, R32, R44 ;  /* 0x00000020042c723c */ /* 0x050fe2000000182c */
[----:B------:R-:W-:Y:S01]  /*2a70*/  ISETP.GE.AND P0, PT, R2, R104, PT ;  /* 0x000000680200720c */ /* 0x000fe20003f06270 */
[C---:B------:R-:W-:Y:S01]  /*2a80*/  VIADD R2, R56.reuse, 0x19 ;  /* 0x0000001938027836 */ /* 0x040fe20000000000 */
[----:B------:R-:W-:Y:S01]  /*2a90*/  FSEL R60, R23, -INF , !P4 ;  /* 0xff800000173c7808 */ /* 0x000fe20006000000 */
[----:B------:R-:W-:Y:S01]  /*2aa0*/  VIADD R9, R56, 0x28 ;  /* 0x0000002838097836 */ /* 0x000fe20000000000 */
[----:B------:R-:W-:Y:S01]  /*2ab0*/  FSEL R26, R67, -INF , !P5 ;  /* 0xff800000431a7808 */ /* 0x000fe20006800000 */
[----:B------:R-:W-:Y:S01]  /*2ac0*/  HMMA.16816.F32 R40, R4, R34, R40 ;  /* 0x000000220428723c */ /* 0x000fe20000001828 */
[----:B------:R-:W-:-:S02]  /*2ad0*/  FSEL R62, R52, -INF , !P2 ;  /* 0xff800000343e7808 */ /* 0x000fc40005000000 */
[----:B------:R-:W-:Y:S02]  /*2ae0*/  FSEL R20, R20, -INF , !P3 ;  /* 0xff80000014147808 */ /* 0x000fe40005800000 */
[CC--:B------:R-:W-:Y:S01]  /*2af0*/  ISETP.GE.AND P4, PT, R2.reuse, R105.reuse, PT ;  /* 0x000000690200720c */ /* 0x0c0fe20003f86270 */
[C---:B---3--:R-:W-:Y:S01]  /*2b00*/  HMMA.16816.F32 R36, R4.reuse, R12, R36 ;  /* 0x0000000c0424723c */ /* 0x048fe20000001824 */
[-C--:B------:R-:W-:Y:S01]  /*2b10*/  ISETP.GE.AND P2, PT, R2, R104.reuse, PT ;  /* 0x000000680200720c */ /* 0x080fe20003f46270 */
[----:B------:R-:W-:Y:S01]  /*2b20*/  VIADD R2, R56, 0x21 ;  /* 0x0000002138027836 */ /* 0x000fe20000000000 */
[C---:B------:R-:W-:Y:S02]  /*2b30*/  ISETP.GE.AND P5, PT, R16.reuse, R105, PT ;  /* 0x000000691000720c */ /* 0x040fe40003fa6270 */
[----:B------:R-:W-:Y:S01]  /*2b40*/  ISETP.GE.AND P3, PT, R16, R104, PT ;  /* 0x000000681000720c */ /* 0x000fe20003f66270 */
[----:B------:R-:W-:Y:S01]  /*2b50*/  VIADD R16, R56, 0x20 ;  /* 0x0000002038107836 */ /* 0x000fe20000000000 */
[----:B------:R-:W-:Y:S01]  /*2b60*/  FSEL R76, R48, -INF , !P6 ;  /* 0xff800000304c7808 */ /* 0x000fe20007000000 */
[----:B------:R-:W-:Y:S01]  /*2b70*/  HMMA.16816.F32 R72, R4, R14, R72 ;  /* 0x0000000e0448723c */ /* 0x000fe20000001848 */
[----:B------:R-:W-:-:S02]  /*2b80*/  FSEL R52, R55, -INF , !P3 ;  /* 0xff80000037347808 */ /* 0x000fc40005800000 */
[----:B------:R-:W-:Y:S02]  /*2b90*/  FSEL R54, R54, -INF , !P1 ;  /* 0xff80000036367808 */ /* 0x000fe40004800000 */
[CC--:B------:R-:W-:Y:S02]  /*2ba0*/  ISETP.GE.AND P3, PT, R2.reuse, R105.reuse, PT ;  /* 0x000000690200720c */ /* 0x0c0fe40003f66270 */
[----:B------:R-:W-:Y:S01]  /*2bb0*/  ISETP.GE.AND P6, PT, R2, R104, PT ;  /* 0x000000680200720c */ /* 0x000fe20003fc6270 */
[----:B------:R-:W-:Y:S01]  /*2bc0*/  VIADD R2, R56, 0x29 ;  /* 0x0000002938027836 */ /* 0x000fe20000000000 */
[----:B------:R-:W-:Y:S01]  /*2bd0*/  FSEL R8, R50, -INF , !P0 ;  /* 0xff80000032087808 */ /* 0x000fe20004000000 */
[----:B------:R-:W-:Y:S01]  /*2be0*/  IMAD.IADD R4, R0, 0x1, R91 ;  /* 0x0000000100047824 */ /* 0x000fe200078e025b */
[----:B------:R-:W-:Y:S01]  /*2bf0*/  FSEL R70, R49, -INF , !P4 ;  /* 0xff80000031467808 */ /* 0x000fe20006000000 */
[----:B------:R-:W-:Y:S01]  /*2c00*/  BAR.SYNC.DEFER_BLOCKING 0x0 ;  /* 0x0000000000007b1d */ /* 0x000fe20000010000 */
[----:B------:R-:W-:-:S02]  /*2c10*/  ISETP.GE.AND P1, PT, R16, R105, PT ;  /* 0x000000691000720c */ /* 0x000fc40003f26270 */
[CC--:B------:R-:W-:Y:S02]  /*2c20*/  ISETP.GE.AND P0, PT, R9.reuse, R105.reuse, PT ;  /* 0x000000690900720c */ /* 0x0c0fe40003f06270 */
[----:B------:R-:W-:Y:S01]  /*2c30*/  ISETP.GE.AND P4, PT, R9, R104, PT ;  /* 0x000000680900720c */ /* 0x000fe20003f86270 */
[----:B------:R-:W-:Y:S01]  /*2c40*/  VIADD R9, R56, 0x31 ;  /* 0x0000003138097836 */ /* 0x000fe20000000000 */
[----:B------:R-:W-:Y:S02]  /*2c50*/  FSEL R10, R51, -INF , !P2 ;  /* 0xff800000330a7808 */ /* 0x000fe40005000000 */
[----:B------:R-:W-:Y:S02]  /*2c60*/  FSEL R29, R44, -INF , !P1 ;  /* 0xff8000002c1d7808 */ /* 0x000fe40004800000 */
[----:B------:R-:W-:Y:S02]  /*2c70*/  FSEL R68, R53, -INF , !P5 ;  /* 0xff80000035447808 */ /* 0x000fe40006800000 */
[----:B------:R-:W-:-:S02]  /*2c80*/  ISETP.GE.AND P2, PT, R2, R105, PT ;  /* 0x000000690200720c */ /* 0x000fc40003f46270 */
[-C--:B------:R-:W-:Y:S01]  /*2c90*/  ISETP.GE.AND P1, PT, R2, R104.reuse, PT ;  /* 0x000000680200720c */ /* 0x080fe20003f26270 */
[----:B------:R-:W-:Y:S01]  /*2ca0*/  VIADD R2, R56, 0x30 ;  /* 0x0000003038027836 */ /* 0x000fe20000000000 */
[----:B------:R-:W-:Y:S02]  /*2cb0*/  FSEL R31, R40, -INF , !P0 ;  /* 0xff800000281f7808 */ /* 0x000fe40004000000 */
[-C--:B------:R-:W-:Y:S02]  /*2cc0*/  ISETP.GE.AND P5, PT, R16, R104.reuse, PT ;  /* 0x000000681000720c */ /* 0x080fe40003fa6270 */
[----:B------:R-:W-:Y:S02]  /*2cd0*/  ISETP.GE.AND P0, PT, R9, R104, PT ;  /* 0x000000680900720c */ /* 0x000fe40003f06270 */
[----:B------:R-:W-:Y:S02]  /*2ce0*/  FSEL R16, R46, -INF , !P5 ;  /* 0xff8000002e107808 */ /* 0x000fe40006800000 */
[----:B------:R-:W-:-:S02]  /*2cf0*/  FSEL R92, R39, -INF , !P0 ;  /* 0xff800000275c7808 */ /* 0x000fc40004000000 */
[C---:B------:R-:W-:Y:S02]  /*2d00*/  ISETP.GE.AND P5, PT, R2.reuse, R105, PT ;  /* 0x000000690200720c */ /* 0x040fe40003fa6270 */
[----:B------:R-:W-:Y:S02]  /*2d10*/  PLOP3.LUT P0, PT, PT, PT, UP0, 0x80, 0x0 ;  /* 0x000000000000781c */ /* 0x000fe40003f0f008 */
[----:B------:R-:W-:Y:S02]  /*2d20*/  FSEL R30, R45, -INF , !P3 ;  /* 0xff8000002d1e7808 */ /* 0x000fe40005800000 */
[----:B------:R-:W-:Y:S01]  /*2d30*/  ISETP.GE.AND P3, PT, R2, R104, PT ;  /* 0x000000680200720c */ /* 0x000fe20003f66270 */
[----:B------:R-:W-:Y:S01]  /*2d40*/  VIADD R2, R56, 0x38 ;  /* 0x0000003838027836 */ /* 0x000fe20000000000 */
[----:B------:R-:W-:Y:S02]  /*2d50*/  FSEL R19, R43, -INF , !P1 ;  /* 0xff8000002b137808 */ /* 0x000fe40004800000 */
[----:B------:R-:W-:-:S02]  /*2d60*/  FSEL R33, R36, -INF , !P5 ;  /* 0xff80000024217808 */ /* 0x000fc40006800000 */
[C---:B------:R-:W-:Y:S02]  /*2d70*/  ISETP.GE.AND P1, PT, R56.reuse, R105, PT ;  /* 0x000000693800720c */ /* 0x040fe40003f26270 */
[C---:B------:R-:W-:Y:S01]  /*2d80*/  ISETP.GE.AND P5, PT, R56.reuse, R104, PT ;  /* 0x000000683800720c */ /* 0x040fe20003fa6270 */
[----:B------:R-:W-:Y:S01]  /*2d90*/  VIADD R56, R56, 0x39 ;  /* 0x0000003938387836 */ /* 0x000fe20000000000 */
[----:B------:R-:W-:Y:S02]  /*2da0*/  FSEL R17, R47, -INF , !P6 ;  /* 0xff8000002f117808 */ /* 0x000fe40007000000 */
[----:B------:R-:W-:Y:S02]  /*2db0*/  FSEL R18, R42, -INF , !P4 ;  /* 0xff8000002a127808 */ /* 0x000fe40006000000 */
[----:B------:R-:W-:Y:S02]  /*2dc0*/  FSEL R32, R41, -INF , !P2 ;  /* 0xff80000029207808 */ /* 0x000fe40005000000 */
[----:B------:R-:W-:-:S02]  /*2dd0*/  FSEL R35, R38, -INF , !P3 ;  /* 0xff80000026237808 */ /* 0x000fc40005800000 */
[----:B------:R-:W-:Y:S02]  /*2de0*/  FSEL R40, R64, -INF , !P1 ;  /* 0xff80000040287808 */ /* 0x000fe40004800000 */
[-C--:B------:R-:W-:Y:S02]  /*2df0*/  ISETP.GE.AND P6, PT, R9, R105.reuse, PT ;  /* 0x000000690900720c */ /* 0x080fe40003fc6270 */
[CC--:B------:R-:W-:Y:S02]  /*2e00*/  ISETP.GE.AND P4, PT, R2.reuse, R105.reuse, PT ;  /* 0x000000690200720c */ /* 0x0c0fe40003f86270 */
[-C--:B------:R-:W-:Y:S02]  /*2e10*/  ISETP.GE.AND P2, PT, R2, R104.reuse, PT ;  /* 0x000000680200720c */ /* 0x080fe40003f46270 */
[C---:B------:R-:W-:Y:S02]  /*2e20*/  ISETP.GE.AND P3, PT, R56.reuse, R105, PT ;  /* 0x000000693800720c */ /* 0x040fe40003f66270 */
[----:B------:R-:W-:Y:S01]  /*2e30*/  ISETP.GE.AND P1, PT, R56, R104, PT ;  /* 0x000000683800720c */ /* 0x000fe20003f26270 */
[----:B------:R-:W-:Y:S01]  /*2e40*/  VIADD R56, R135, 0x646e171e ;  /* 0x646e171e87387836 */ /* 0x000fe20000000000 */
[----:B------:R-:W-:Y:S01]  /*2e50*/  FSEL R44, R66, -INF , !P5 ;  /* 0xff800000422c7808 */ /* 0x000fe20006800000 */
[----:B------:R-:W-:Y:S01]  /*2e60*/  IMAD R66, R102, 0x10000, R102 ;  /* 0x0001000066427824 */ /* 0x000fe200078e0266 */
        /* <DEDUP_REMOVED lines=71> */
.L_x_828:
[----:B------:R-:W-:Y:S05]  /*32e0*/  BSYNC B0 ;  /* 0x0000000000007941 */ /* 0x000fea0003800000 */
.L_x_827:
[----:B------:R-:W0:Y:S02]  /*32f0*/  LDGDEPBAR ;  /* 0x00000000000079af */ /* 0x000e240000000000 */
.L_x_826:
[----:B------:R-:W-:Y:S01]  /*3300*/  FMNMX.FTZ R5, R40, R24, !PT ;  /* 0x0000001828057209 */ /* 0x000fe20007810000 */
[----:B------:R-:W-:Y:S01]  /*3310*/  IMAD.WIDE.U32 R90, R103, -0x326172a9, RZ ;  /* 0xcd9e8d57675a7825 */ /* 0x000fe200078e00ff */
[----:B------:R-:W-:Y:S01]  /*3320*/  LOP3.LUT R97, R89, R134, RZ, 0x3c, !PT ;  /* 0x0000008659617212 */ /* 0x000fe200078e3cff */
[----:B------:R-:W-:Y:S01]  /*3330*/  USHF.L.U32 UR6, UR15, 0x1, URZ ;  /* 0x000000010f067899 */ /* 0x000fe2000800063f */
[----:B------:R-:W-:Y:S01]  /*3340*/  FMNMX.FTZ R5, R20, R5, !PT ;  /* 0x0000000514057209 */ /* 0x000fe20007810000 */
[----:B------:R-:W-:Y:S01]  /*3350*/  IMAD.WIDE.U32 R50, R96, -0x2daee0ad, RZ ;  /* 0xd2511f5360327825 */ /* 0x000fe200078e00ff */
[----:B------:R-:W-:Y:S01]  /*3360*/  LOP3.LUT R42, R91, R97, RZ, 0x3c, !PT ;  /* 0x000000615b2a7212 */ /* 0x000fe200078e3cff */
[----:B------:R-:W-:Y:S01]  /*3370*/  ULDC UR14, c[0x0][0x2ec] ;  /* 0x0000bb00000e7ab9 */ /* 0x000fe20000000800 */
[----:B------:R-:W-:Y:S01]  /*3380*/  FMNMX.FTZ R5, R28, R5, !PT ;  /* 0x000000051c057209 */ /* 0x000fe20007810000 */
[----:B------:R-:W-:Y:S01]  /*3390*/  VIADD R41, R134, 0x3c6ef372 ;  /* 0x3c6ef37286297836 */ /* 0x000fe20000000000 */
[----:B------:R-:W-:Y:S01]  /*33a0*/  LEA R118, R4, UR4, 0x1 ;  /* 0x0000000404767c11 */ /* 0x000fe2000f8e08ff */
[----:B------:R-:W-:Y:S01]  /*33b0*/  IMAD.WIDE.U32 R42, R42, -0x2daee0ad, RZ ;  /* 0xd2511f532a2a7825 */ /* 0x000fe200078e00ff */
[----:B------:R-:W-:-:S03]  /*33c0*/  FMNMX.FTZ R5, R62, R5, !PT ;  /* 0x000000053e057209 */ /* 0x000fc60007810000 */
[----:B------:R-:W-:Y:S01]  /*33d0*/  VIADD R49, R134, 0xdaa66d2b ;  /* 0xdaa66d2b86317836 */ /* 0x000fe20000000000 */
[----:B------:R-:W-:Y:S01]  /*33e0*/  FMNMX.FTZ R5, R68, R5, !PT ;  /* 0x0000000544057209 */ /* 0x000fe20007810000 */
[----:B------:R-:W-:Y:S02]  /*33f0*/  VIADD R48, R134, 0x78dde6e4 ;  /* 0x78dde6e486307836 */ /* 0x000fe40000000000 */
[C---:B------:R-:W-:Y:S01]  /*3400*/  VIADD R131, R135.reuse, 0xed9eba14 ;  /* 0xed9eba1487837836 */ /* 0x040fe20000000000 */
[----:B------:R-:W-:Y:S01]  /*3410*/  FMNMX.FTZ R5, R76, R5, !PT ;  /* 0x000000054c057209 */ /* 0x000fe20007810000 */
[----:B------:R-:W-:Y:S02]  /*3420*/  VIADD R125, R135, 0xa9066899 ;  /* 0xa9066899877d7836 */ /* 0x000fe40000000000 */
[----:B------:R-:W-:Y:S01]  /*3430*/  VIADD R130, R134, 0x1715609d ;  /* 0x1715609d86827836 */ /* 0x000fe20000000000 */
[----:B------:R-:W-:Y:S01]  /*3440*/  FMNMX.FTZ R0, R70, R5, !PT ;  /* 0x0000000546007209 */ /* 0x000fe20007810000 */
[----:B------:R-:W-:-:S03]  /*3450*/  IMAD R116, R3, 0x2, R118 ;  /* 0x0000000203747824 */ /* 0x000fc600078e0276 */
[----:B------:R-:W-:-:S04]  /*3460*/  FMNMX.FTZ R5, R29, R0, !PT ;  /* 0x000000001d057209 */ /* 0x000fc80007810000 */
[----:B------:R-:W-:-:S04]  /*3470*/  FMNMX.FTZ R0, R30, R5, !PT ;  /* 0x000000051e007209 */ /* 0x000fc80007810000 */
[----:B------:R-:W-:-:S04]  /*3480*/  FMNMX.FTZ R5, R31, R0, !PT ;  /* 0x000000001f057209 */ /* 0x000fc80007810000 */
[----:B------:R-:W-:-:S04]  /*3490*/  FMNMX.FTZ R0, R32, R5, !PT ;  /* 0x0000000520007209 */ /* 0x000fc80007810000 */
[----:B------:R-:W-:-:S04]  /*34a0*/  FMNMX.FTZ R5, R33, R0, !PT ;  /* 0x0000000021057209 */ /* 0x000fc80007810000 */
[----:B------:R-:W-:-:S04]  /*34b0*/  FMNMX.FTZ R5, R34, R5, !PT ;  /* 0x0000000522057209 */ /* 0x000fc80007810000 */
[----:B-12---:R-:W-:Y:S02]  /*34c0*/  FMNMX.FTZ R6, R64, R5, !PT ;  /* 0x0000000540067209 */ /* 0x006fe40007810000 */
[----:B------:R-:W-:Y:S02]  /*34d0*/  FMNMX.FTZ R5, R44, R26, !PT ;  /* 0x0000001a2c057209 */ /* 0x000fe40007810000 */
        /* <DEDUP_REMOVED lines=12> */
[----:B------:R-:W-:-:S04]  /*35a0*/  FMNMX.FTZ R0, R18, R5, !PT ;  /* 0x0000000512007209 */ /* 0x000fc80007810000 */
[----:B------:R-:W-:-:S04]  /*35b0*/  FMNMX.FTZ R0, R19, R0, !PT ;  /* 0x0000000013007209 */ /* 0x000fc80007810000 */
[----:B------:R-:W-:-:S04]  /*35c0*/  FMNMX.FTZ R5, R35, R0, !PT ;  /* 0x0000000023057209 */ /* 0x000fc80007810000 */
[----:B------:R-:W-:-:S04]  /*35d0*/  FMNMX.FTZ R0, R92, R5, !PT ;  /* 0x000000055c007209 */ /* 0x000fc80007810000 */
[----:B------:R-:W-:Y:S02]  /*35e0*/  FMNMX.FTZ R5, R85, R0, !PT ;  /* 0x0000000055057209 */ /* 0x000fe40007810000 */
[--C-:B------:R-:W-:Y:S01]  /*35f0*/  LOP3.LUT R0, R51, UR6, R135.reuse, 0x96, !PT ;  /* 0x0000000633007c12 */ /* 0x100fe2000f8e9687 */
[----:B------:R-:W-:Y:S01]  /*3600*/  UIADD3 UR6, UR6, 0x1, URZ ;  /* 0x0000000106067890 */ /* 0x000fe2000fffe03f */
[----:B------:R-:W-:Y:S02]  /*3610*/  FMNMX.FTZ R12, R84, R5, !PT ;  /* 0x00000005540c7209 */ /* 0x000fe40007810000 */
[----:B-1----:R-:W-:Y:S01]  /*3620*/  FMNMX.FTZ R2, R7, R2, !PT ;  /* 0x0000000207027209 */ /* 0x002fe20007810000 */
[----:B------:R-:W-:Y:S02]  /*3630*/  VIADD R7, R135, 0xbb67ae85 ;  /* 0xbb67ae8587077836 */ /* 0x000fe40000000000 */
[----:B------:R-:W1:Y:S01]  /*3640*/  SHFL.BFLY PT, R5, R12, 0x2, 0x1f ;  /* 0x0c401f000c057f89 */ /* 0x000e6200000e0000 */
[----:B------:R-:W-:Y:S01]  /*3650*/  LOP3.LUT R51, R51, UR6, R135, 0x96, !PT ;  /* 0x0000000633337c12 */ /* 0x000fe2000f8e9687 */
[----:B------:R-:W-:Y:S01]  /*3660*/  FMUL.FTZ R87, R2, UR14 ;  /* 0x0000000e02577c20 */ /* 0x000fe20008410000 */
[----:B------:R-:W-:Y:S01]  /*3670*/  LOP3.LUT R58, R43, R50, R7, 0x96, !PT ;  /* 0x000000322b3a7212 */ /* 0x000fe200078e9607 */
[----:B------:R-:W-:Y:S01]  /*3680*/  IMAD.WIDE.U32 R6, R0, -0x326172a9, RZ ;  /* 0xcd9e8d5700067825 */ /* 0x000fe200078e00ff */
[----:B------:R-:W-:-:S03]  /*3690*/  FSETP.NEU.FTZ.AND P1, PT, R2, -INF , PT ;  /* 0xff8000000200780b */ /* 0x000fc60003f3d000 */
[----:B------:R-:W-:Y:S01]  /*36a0*/  VIADD R43, R134, 0x9e3779b9 ;  /* 0x9e3779b9862b7836 */ /* 0x000fe20000000000 */
[----:B------:R-:W-:Y:S01]  /*36b0*/  FSEL R87, R87, RZ, P1 ;  /* 0x000000ff57577208 */ /* 0x000fe20000800000 */
[----:B------:R-:W-:-:S03]  /*36c0*/  IMAD.WIDE.U32 R58, R58, -0x326172a9, RZ ;  /* 0xcd9e8d573a3a7825 */ /* 0x000fc600078e00ff */
[----:B------:R-:W-:Y:S01]  /*36d0*/  LOP3.LUT R0, R7, R90, R43, 0x96, !PT ;  /* 0x0000005a07007212 */ /* 0x000fe200078e962b */
[----:B------:R-:W-:Y:S01]  /*36e0*/  FFMA.FTZ R88, R40, UR14, -R87 ;  /* 0x0000000e28587c23 */ /* 0x000fe20008010857 */
[----:B------:R-:W-:Y:S01]  /*36f0*/  LOP3.LUT R6, R59, R6, R41, 0x96, !PT ;  /* 0x000000063b067212 */ /* 0x000fe200078e9629 */
[----:B------:R-:W-:Y:S02]  /*3700*/  VIADD R40, R135, 0x76cf5d0a ;  /* 0x76cf5d0a87287836 */ /* 0x000fe40000000000 */
[--C-:B------:R-:W-:Y:S01]  /*3710*/  FFMA.FTZ R21, R76, UR14, -R87.reuse ;  /* 0x0000000e4c157c23 */ /* 0x100fe20008010857 */
[----:B------:R-:W-:Y:S01]  /*3720*/  IMAD.WIDE.U32 R38, R0, -0x2daee0ad, RZ ;  /* 0xd2511f5300267825 */ /* 0x000fe200078e00ff */
[----:B------:R-:W-:Y:S03]  /*3730*/  LDSM.16.MT88.4 R76, [R118+0x6000] ;  /* 0x00600000764c783b */ /* 0x000fe60000004200 */
[--C-:B------:R-:W-:Y:S01]  /*3740*/  FFMA.FTZ R95, R20, UR14, -R87.reuse ;  /* 0x0000000e145f7c23 */ /* 0x100fe20008010857 */
[----:B------:R-:W-:Y:S01]  /*3750*/  FFMA.FTZ R28, R28, UR14, -R87 ;  /* 0x0000000e1c1c7c23 */ /* 0x000fe20008010857 */
[----:B------:R-:W-:Y:S01]  /*3760*/  IMAD.WIDE.U32 R6, R6, -0x2daee0ad, RZ ;  /* 0xd2511f5306067825 */ /* 0x000fe200078e00ff */
[----:B------:R-:W-:-:S03]  /*3770*/  LOP3.LUT R0, R39, R42, R40, 0x96, !PT ;  /* 0x0000002a27007212 */ /* 0x000fc600078e9628 */
[--C-:B------:R-:W-:Y:S01]  /*3780*/  FFMA.FTZ R67, R24, UR14, -R87.reuse ;  /* 0x0000000e18437c23 */ /* 0x100fe20008010857 */
[----:B------:R-:W-:Y:S01]  /*3790*/  MUFU.EX2 R88, R88 ;  /* 0x0000005800587308 */ /* 0x000fe20000000800 */
[----:B------:R-:W-:Y:S02]  /*37a0*/  VIADD R50, R135, 0x32370b8f ;  /* 0x32370b8f87327836 */ /* 0x000fe40000000000 */
[--C-:B------:R-:W-:Y:S01]  /*37b0*/  FFMA.FTZ R20, R70, UR14, -R87.reuse ;  /* 0x0000000e46147c23 */ /* 0x100fe20008010857 */
[--C-:B------:R-:W-:Y:S01]  /*37c0*/  FFMA.FTZ R23, R68, UR14, -R87.reuse ;  /* 0x0000000e44177c23 */ /* 0x100fe20008010857 */
[--C-:B------:R-:W-:Y:S01]  /*37d0*/  FFMA.FTZ R24, R62, UR14, -R87.reuse ;  /* 0x0000000e3e187c23 */ /* 0x100fe20008010857 */
[----:B------:R-:W-:Y:S01]  /*37e0*/  FFMA.FTZ R32, R32, UR14, -R87 ;  /* 0x0000000e20207c23 */ /* 0x000fe20008010857 */
[----:B------:R-:W-:Y:S02]  /*37f0*/  LOP3.LUT R38, R7, R38, R50, 0x96, !PT ;  /* 0x0000002607267212 */ /* 0x000fe400078e9632 */
[----:B-1----:R-:W-:Y:S01]  /*3800*/  FMNMX.FTZ R7, R12, R5, !PT ;  /* 0x000000050c077209 */ /* 0x002fe20007810000 */
[----:B------:R-:W-:Y:S01]  /*3810*/  IMAD.WIDE.U32 R12, R0, -0x326172a9, RZ ;  /* 0xcd9e8d57000c7825 */ /* 0x000fe200078e00ff */
[----:B------:R-:W-:Y:S03]  /*3820*/  MUFU.EX2 R95, R95 ;  /* 0x0000005f005f7308 */ /* 0x000fe60000000800 */
[----:B------:R-:W1:Y:S01]  /*3830*/  SHFL.BFLY PT, R0, R7, 0x1, 0x1f ;  /* 0x0c201f0007007f89 */ /* 0x000e6200000e0000 */
[----:B------:R-:W-:Y:S01]  /*3840*/  IMAD.WIDE.U32 R38, R38, -0x326172a9, RZ ;  /* 0xcd9e8d5726267825 */ /* 0x000fe200078e00ff */
[----:B------:R-:W-:-:S03]  /*3850*/  LOP3.LUT R5, R13, R58, R49, 0x96, !PT ;  /* 0x0000003a0d057212 */ /* 0x000fc600078e9631 */
[----:B------:R-:W2:Y:S01]  /*3860*/  MUFU.EX2 R28, R28 ;  /* 0x0000001c001c7308 */ /* 0x000ea20000000800 */
[----:B------:R-:W-:Y:S01]  /*3870*/  LOP3.LUT R12, R39, R12, R48, 0x96, !PT ;  /* 0x0000000c270c7212 */ /* 0x000fe200078e9630 */
[----:B------:R-:W-:-:S04]  /*3880*/  IMAD.WIDE.U32 R14, R5, -0x2daee0ad, RZ ;  /* 0xd2511f53050e7825 */ /* 0x000fc800078e00ff */
[----:B------:R-:W-:Y:S01]  /*3890*/  IMAD.WIDE.U32 R12, R12, -0x2daee0ad, RZ ;  /* 0xd2511f530c0c7825 */ /* 0x000fe200078e00ff */
[----:B------:R-:W-:Y:S01]  /*38a0*/  LOP3.LUT R6, R15, R6, R131, 0x96, !PT ;  /* 0x000000060f067212 */ /* 0x000fe200078e9683 */
[----:B------:R-:W3:Y:S03]  /*38b0*/  MUFU.EX2 R67, R67 ;  /* 0x0000004300437308 */ /* 0x000ee60000000800 */
[----:B------:R-:W-:Y:S01]  /*38c0*/  LOP3.LUT R5, R13, R14, R125, 0x96, !PT ;  /* 0x0000000e0d057212 */ /* 0x000fe200078e967d */
[----:B------:R-:W-:-:S04]  /*38d0*/  IMAD.WIDE.U32 R14, R6, -0x326172a9, RZ ;  /* 0xcd9e8d57060e7825 */ /* 0x000fc800078e00ff */
[----:B------:R-:W-:Y:S01]  /*38e0*/  MUFU.EX2 R21, R21 ;  /* 0x0000001500157308 */ /* 0x000fe20000000800 */
[----:B------:R-:W-:Y:S02]  /*38f0*/  LOP3.LUT R38, R15, R38, R130, 0x96, !PT ;  /* 0x000000260f267212 */ /* 0x000fe400078e9682 */
[----:B-1----:R-:W-:Y:S01]  /*3900*/  FMNMX.FTZ R0, R7, R0, !PT ;  /* 0x0000000007007209 */ /* 0x002fe20007810000 */
[----:B------:R-:W-:Y:S01]  /*3910*/  IMAD.WIDE.U32 R6, R5, -0x326172a9, RZ ;  /* 0xcd9e8d5705067825 */ /* 0x000fe200078e00ff */
[----:B--2---:R-:W-:Y:S02]  /*3920*/  F2FP.F16.F32.PACK_AB R70, R28, R95 ;  /* 0x0000005f1c46723e */ /* 0x004fe400000000ff */
[C---:B------:R-:W-:Y:S01]  /*3930*/  FSETP.NEU.FTZ.AND P1, PT, R0.reuse, -INF , PT ;  /* 0xff8000000000780b */ /* 0x040fe20003f3d000 */
[----:B------:R-:W-:Y:S01]  /*3940*/  FMUL.FTZ R93, R0, UR14 ;  /* 0x0000000e005d7c20 */ /* 0x000fe20008410000 */
[----:B------:R-:W-:Y:S01]  /*3950*/  LOP3.LUT R11, R7, R14, R57, 0x96, !PT ;  /* 0x0000000e070b7212 */ /* 0x000fe200078e9639 */
[----:B------:R-:W-:Y:S01]  /*3960*/  IMAD.WIDE.U32 R38, R38, -0x2daee0ad, RZ ;  /* 0xd2511f5326267825 */ /* 0x000fe200078e00ff */
[----:B------:R-:W-:Y:S01]  /*3970*/  LOP3.LUT R36, R6, 0xffff, RZ, 0xc0, !PT ;  /* 0x0000ffff06247812 */ /* 0x000fe200078ec0ff */
[----:B------:R-:W-:Y:S01]  /*3980*/  MUFU.EX2 R20, R20 ;  /* 0x0000001400147308 */ /* 0x000fe20000000800 */
[----:B------:R-:W-:Y:S01]  /*3990*/  FSEL R93, R93, RZ, P1 ;  /* 0x000000ff5d5d7208 */ /* 0x000fe20000800000 */
[----:B---3--:R-:W-:Y:S01]  /*39a0*/  FADD.FTZ R112, R88, R67 ;  /* 0x0000004358707221 */ /* 0x008fe20000010000 */
[----:B------:R-:W-:-:S02]  /*39b0*/  SHF.R.U32.HI R15, RZ, 0x18, R6 ;  /* 0x00000018ff0f7819 */ /* 0x000fc40000011606 */
[----:B------:R-:W-:Y:S01]  /*39c0*/  SHF.R.U32.HI R36, RZ, 0x8, R36 ;  /* 0x00000008ff247819 */ /* 0x000fe20000011624 */
[--C-:B------:R-:W-:Y:S01]  /*39d0*/  FFMA.FTZ R94, R22, UR14, -R93.reuse ;  /* 0x0000000e165e7c23 */ /* 0x100fe2000801085d */
[--C-:B------:R-:W-:Y:S01]  /*39e0*/  FFMA.FTZ R27, R60, UR14, -R93.reuse ;  /* 0x0000000e3c1b7c23 */ /* 0x100fe2000801085d */
[----:B------:R-:W-:Y:S01]  /*39f0*/  SHF.R.U32.HI R22, RZ, 0x10, R6 ;  /* 0x00000010ff167819 */ /* 0x000fe20000011606 */
[--C-:B------:R-:W-:Y:S01]  /*3a00*/  FFMA.FTZ R86, R44, UR14, -R93.reuse ;  /* 0x0000000e2c567c23 */ /* 0x100fe2000801085d */
[--C-:B------:R-:W-:Y:S01]  /*3a10*/  FFMA.FTZ R107, R26, UR14, -R93.reuse ;  /* 0x0000000e1a6b7c23 */ /* 0x100fe2000801085d */
[----:B------:R-:W-:Y:S01]  /*3a20*/  LOP3.LUT R4, R11, 0xffff, RZ, 0xc0, !PT ;  /* 0x0000ffff0b047812 */ /* 0x000fe200078ec0ff */
[----:B------:R-:W-:Y:S01]  /*3a30*/  MUFU.EX2 R94, R94 ;  /* 0x0000005e005e7308 */ /* 0x000fe20000000800 */
[----:B------:R-:W-:Y:S01]  /*3a40*/  LOP3.LUT R22, R22, 0xff, RZ, 0xc0, !PT ;  /* 0x000000ff16167812 */ /* 0x000fe200078ec0ff */
[--C-:B------:R-:W-:Y:S01]  /*3a50*/  FFMA.FTZ R3, R10, UR14, -R93.reuse ;  /* 0x0000000e0a037c23 */ /* 0x100fe2000801085d */
[----:B------:R-:W-:Y:S01]  /*3a60*/  LOP3.LUT R13, R6, 0xff, RZ, 0xc0, !PT ;  /* 0x000000ff060d7812 */ /* 0x000fe200078ec0ff */
[--C-:B------:R-:W-:Y:S01]  /*3a70*/  FFMA.FTZ R26, R54, UR14, -R93.reuse ;  /* 0x0000000e361a7c23 */ /* 0x100fe2000801085d */
[----:B------:R-:W-:Y:S01]  /*3a80*/  LOP3.LUT R7, R39, R12, R56, 0x96, !PT ;  /* 0x0000000c27077212 */ /* 0x000fe200078e9638 */
[----:B------:R-:W-:Y:S01]  /*3a90*/  FFMA.FTZ R25, R52, UR14, -R93 ;  /* 0x0000000e34197c23 */ /* 0x000fe2000801085d */
[----:B------:R-:W-:Y:S01]  /*3aa0*/  LOP3.LUT R9, R11, 0xff, RZ, 0xc0, !PT ;  /* 0x000000ff0b097812 */ /* 0x000fe200078ec0ff */
[----:B------:R-:W1:Y:S01]  /*3ab0*/  MUFU.EX2 R27, R27 ;  /* 0x0000001b001b7308 */ /* 0x000e620000000800 */
[----:B------:R-:W-:Y:S01]  /*3ac0*/  SHF.R.U32.HI R4, RZ, 0x8, R4 ;  /* 0x00000008ff047819 */ /* 0x000fe20000011604 */
[----:B------:R-:W-:Y:S01]  /*3ad0*/  IMAD.WIDE.U32 R60, R51, -0x326172a9, RZ ;  /* 0xcd9e8d57333c7825 */ /* 0x000fe200078e00ff */
[----:B------:R-:W-:-:S03]  /*3ae0*/  PRMT R15, R22, 0x5410, R15 ;  /* 0x00005410160f7816 */ /* 0x000fc6000000000f */
[--C-:B------:R-:W-:Y:S01]  /*3af0*/  FFMA.FTZ R22, R8, UR14, -R93.reuse ;  /* 0x0000000e08167c23 */ /* 0x100fe2000801085d */
[----:B------:R-:W-:Y:S01]  /*3b00*/  LOP3.LUT R14, R38, 0xffff, RZ, 0xc0, !PT ;  /* 0x0000ffff260e7812 */ /* 0x000fe200078ec0ff */
[--C-:B------:R-:W-:Y:S01]  /*3b10*/  FFMA.FTZ R16, R16, UR14, -R93.reuse ;  /* 0x0000000e10107c23 */ /* 0x100fe2000801085d */
[----:B------:R-:W-:Y:S01]  /*3b20*/  LOP3.LUT R5, R38, 0xff, RZ, 0xc0, !PT ;  /* 0x000000ff26057812 */ /* 0x000fe200078ec0ff */
[----:B------:R-:W-:Y:S01]  /*3b30*/  MUFU.EX2 R86, R86 ;  /* 0x0000005600567308 */ /* 0x000fe20000000800 */
[--C-:B------:R-:W-:Y:S01]  /*3b40*/  SHF.R.U32.HI R12, RZ, 0x10, R38.reuse ;  /* 0x00000010ff0c7819 */ /* 0x100fe20000011626 */
[--C-:B------:R-:W-:Y:S01]  /*3b50*/  FFMA.FTZ R19, R19, UR14, -R93.reuse ;  /* 0x0000000e13137c23 */ /* 0x100fe2000801085d */
[----:B------:R-:W-:Y:S01]  /*3b60*/  SHF.R.U32.HI R6, RZ, 0x18, R38 ;  /* 0x00000018ff067819 */ /* 0x000fe20000011626 */
[----:B------:R-:W-:Y:S01]  /*3b70*/  FFMA.FTZ R146, R84, UR14, -R93 ;  /* 0x0000000e54927c23 */ /* 0x000fe2000801085d */
[----:B------:R-:W-:Y:S02]  /*3b80*/  PRMT R13, R13, 0x5410, R36 ;  /* 0x000054100d0d7816 */ /* 0x000fe40000000024 */
[----:B------:R-:W-:Y:S01]  /*3b90*/  SHF.R.U32.HI R69, RZ, 0x10, R11 ;  /* 0x00000010ff457819 */ /* 0x000fe2000001160b */
[----:B------:R-:W2:Y:S01]  /*3ba0*/  MUFU.EX2 R107, R107 ;  /* 0x0000006b006b7308 */ /* 0x000ea20000000800 */
[----:B------:R-:W3:Y:S01]  /*3bb0*/  LDSM.16.MT88.4 R36, [R116+0x6000] ;  /* 0x006000007424783b */ /* 0x000ee20000004200 */
[----:B------:R-:W-:-:S02]  /*3bc0*/  PRMT R9, R9, 0x5410, R4 ;  /* 0x0000541009097816 */ /* 0x000fc40000000004 */
[----:B------:R-:W-:Y:S02]  /*3bd0*/  SHF.R.U32.HI R4, RZ, 0x18, R11 ;  /* 0x00000018ff047819 */ /* 0x000fe4000001160b */
[----:B------:R-:W-:Y:S02]  /*3be0*/  LOP3.LUT R69, R69, 0xff, RZ, 0xc0, !PT ;  /* 0x000000ff45457812 */ /* 0x000fe400078ec0ff */
[--C-:B------:R-:W-:Y:S01]  /*3bf0*/  HSET2.LE.AND R15, R15, R66.reuse, PT ;  /* 0x000000420f0f7233 */ /* 0x100fe20003803000 */
[----:B------:R-:W-:Y:S01]  /*3c00*/  MUFU.EX2 R22, R22 ;  /* 0x0000001600167308 */ /* 0x000fe20000000800 */
[----:B-1----:R-:W-:Y:S02]  /*3c10*/  F2FP.F16.F32.PACK_AB R8, R27, R94 ;  /* 0x0000005e1b08723e */ /* 0x002fe400000000ff */
[----:B------:R-:W-:Y:S02]  /*3c20*/  HSET2.LE.AND R13, R13, R66, PT ;  /* 0x000000420d0d7233 */ /* 0x000fe40003803000 */
[----:B------:R-:W-:-:S02]  /*3c30*/  PRMT R69, R69, 0x5410, R4 ;  /* 0x0000541045457816 */ /* 0x000fc40000000004 */
[----:B------:R-:W-:Y:S01]  /*3c40*/  LOP3.LUT R71, R15, R8, RZ, 0xc0, !PT ;  /* 0x000000080f477212 */ /* 0x000fe200078ec0ff */
[----:B------:R-:W1:Y:S01]  /*3c50*/  MUFU.EX2 R3, R3 ;  /* 0x0000000300037308 */ /* 0x000e620000000800 */
[--C-:B------:R-:W-:Y:S02]  /*3c60*/  HSET2.LE.AND R68, R9, R66.reuse, PT ;  /* 0x0000004209447233 */ /* 0x100fe40003803000 */
[----:B------:R-:W4:Y:S01]  /*3c70*/  LDSM.16.MT88.4 R8, [R118+0x6400] ;  /* 0x006400007608783b */ /* 0x000f220000004200 */
[----:B------:R-:W-:Y:S02]  /*3c80*/  SHF.R.U32.HI R14, RZ, 0x8, R14 ;  /* 0x00000008ff0e7819 */ /* 0x000fe4000001160e */
[----:B------:R-:W-:Y:S02]  /*3c90*/  LOP3.LUT R70, R13, R70, RZ, 0xc0, !PT ;  /* 0x000000460d467212 */ /* 0x000fe400078ec0ff */
[----:B------:R-:W-:Y:S01]  /*3ca0*/  HSET2.LE.AND R69, R69, R66, PT ;  /* 0x0000004245457233 */ /* 0x000fe20003803000 */
[----:B------:R-:W-:Y:S01]  /*3cb0*/  MUFU.EX2 R24, R24 ;  /* 0x0000001800187308 */ /* 0x000fe20000000800 */
[----:B------:R-:W-:-:S02]  /*3cc0*/  F2FP.F16.F32.PACK_AB R13, R67, R88 ;  /* 0x00000058430d723e */ /* 0x000fc400000000ff */
[----:B--2---:R-:W-:Y:S01]  /*3cd0*/  F2FP.F16.F32.PACK_AB R4, R107, R86 ;  /* 0x000000566b04723e */ /* 0x004fe200000000ff */
[----:B------:R-:W-:Y:S01]  /*3ce0*/  FADD.FTZ R107, R86, R107 ;  /* 0x0000006b566b7221 */ /* 0x000fe20000010000 */
[----:B------:R-:W-:Y:S02]  /*3cf0*/  PRMT R5, R5, 0x5410, R14 ;  /* 0x0000541005057816 */ /* 0x000fe4000000000e */
[--C-:B------:R-:W-:Y:S01]  /*3d00*/  SHF.R.U32.HI R53, RZ, 0x10, R7.reuse ;  /* 0x00000010ff357819 */ /* 0x100fe20000011607 */
[----:B------:R-:W-:Y:S01]  /*3d10*/  MUFU.EX2 R23, R23 ;  /* 0x0000001700177308 */ /* 0x000fe20000000800 */
[----:B------:R-:W-:Y:S02]  /*3d20*/  LOP3.LUT R68, R68, R13, RZ, 0xc0, !PT ;  /* 0x0000000d44447212 */ /* 0x000fe400078ec0ff */
[----:B------:R-:W-:Y:S02]  /*3d30*/  LOP3.LUT R69, R69, R4, RZ, 0xc0, !PT ;  /* 0x0000000445457212 */ /* 0x000fe400078ec0ff */
[----:B------:R-:W-:-:S02]  /*3d40*/  SHF.R.U32.HI R4, RZ, 0x18, R7 ;  /* 0x00000018ff047819 */ /* 0x000fc40000011607 */
[----:B------:R-:W-:Y:S01]  /*3d50*/  LOP3.LUT R15, R12, 0xff, RZ, 0xc0, !PT ;  /* 0x000000ff0c0f7812 */ /* 0x000fe200078ec0ff */
[----:B------:R-:W-:Y:S01]  /*3d60*/  MUFU.EX2 R26, R26 ;  /* 0x0000001a001a7308 */ /* 0x000fe20000000800 */
[----:B------:R-:W-:Y:S01]  /*3d70*/  LOP3.LUT R53, R53, 0xff, RZ, 0xc0, !PT ;  /* 0x000000ff35357812 */ /* 0x000fe200078ec0ff */
[C---:B------:R-:W-:Y:S01]  /*3d80*/  HMMA.16816.F32 R72, R68.reuse, R76, RZ ;  /* 0x0000004c4448723c */ /* 0x040fe200000018ff */
[----:B------:R-:W-:Y:S02]  /*3d90*/  HSET2.LE.AND R14, R5, R66, PT ;  /* 0x00000042050e7233 */ /* 0x000fe40003803000 */
[----:B------:R-:W-:Y:S02]  /*3da0*/  F2FP.F16.F32.PACK_AB R45, R20, R21 ;  /* 0x00000015142d723e */ /* 0x000fe400000000ff */
[C---:B------:R-:W-:Y:S01]  /*3db0*/  LOP3.LUT R12, R7.reuse, 0xffff, RZ, 0xc0, !PT ;  /* 0x0000ffff070c7812 */ /* 0x040fe200078ec0ff */
[----:B------:R-:W2:Y:S01]  /*3dc0*/  MUFU.EX2 R25, R25 ;  /* 0x0000001900197308 */ /* 0x000ea20000000800 */
[----:B------:R-:W-:Y:S01]  /*3dd0*/  LOP3.LUT R13, R7, 0xff, RZ, 0xc0, !PT ;  /* 0x000000ff070d7812 */ /* 0x000fe200078ec0ff */
[----:B------:R-:W-:Y:S01]  /*3de0*/  HMMA.16816.F32 R76, R68, R78, RZ ;  /* 0x0000004e444c723c */ /* 0x000fe200000018ff */
[----:B------:R-:W-:-:S02]  /*3df0*/  PRMT R15, R15, 0x5410, R6 ;  /* 0x000054100f0f7816 */ /* 0x000fc40000000006 */
[----:B------:R-:W-:Y:S02]  /*3e00*/  PRMT R53, R53, 0x5410, R4 ;  /* 0x0000541035357816 */ /* 0x000fe40000000004 */
[----:B------:R-:W5:Y:S01]  /*3e10*/  LDSM.16.MT88.4 R4, [R116+0x6400] ;  /* 0x006400007404783b */ /* 0x000f620000004200 */
[----:B------:R-:W-:Y:S01]  /*3e20*/  LOP3.LUT R14, R14, R45, RZ, 0xc0, !PT ;  /* 0x0000002d0e0e7212 */ /* 0x000fe200078ec0ff */
[C---:B---3--:R-:W-:Y:S01]  /*3e30*/  HMMA.16816.F32 R80, R68.reuse, R36, RZ ;  /* 0x000000244450723c */ /* 0x048fe200000018ff */
[----:B------:R-:W-:Y:S01]  /*3e40*/  SHF.R.U32.HI R12, RZ, 0x8, R12 ;  /* 0x00000008ff0c7819 */ /* 0x000fe2000001160c */
[----:B------:R-:W3:Y:S01]  /*3e50*/  LDSM.16.MT88.4 R44, [R118+0x7000] ;  /* 0x00700000762c783b */ /* 0x000ee20000004200 */
[----:B------:R-:W-:Y:S01]  /*3e60*/  HSET2.LE.AND R15, R15, R66, PT ;  /* 0x000000420f0f7233 */ /* 0x000fe20003803000 */
[----:B------:R-:W-:Y:S01]  /*3e70*/  MUFU.EX2 R86, R19 ;  /* 0x0000001300567308 */ /* 0x000fe20000000800 */
[----:B------:R-:W-:Y:S01]  /*3e80*/  PRMT R13, R13, 0x5410, R12 ;  /* 0x000054100d0d7816 */ /* 0x000fe2000000000c */
[----:B------:R-:W-:Y:S01]  /*3e90*/  HMMA.16816.F32 R36, R68, R38, RZ ;  /* 0x000000264424723c */ /* 0x000fe200000018ff */
[----:B-1----:R-:W-:-:S02]  /*3ea0*/  F2FP.F16.F32.PACK_AB R12, R3, R22 ;  /* 0x00000016030c723e */ /* 0x002fc400000000ff */
[----:B--2---:R-:W-:Y:S02]  /*3eb0*/  F2FP.F16.F32.PACK_AB R52, R25, R26 ;  /* 0x0000001a1934723e */ /* 0x004fe400000000ff */
[----:B------:R-:W-:Y:S01]  /*3ec0*/  LOP3.LUT R15, R15, R12, RZ, 0xc0, !PT ;  /* 0x0000000c0f0f7212 */ /* 0x000fe200078ec0ff */
[----:B------:R-:W-:Y:S01]  /*3ed0*/  MUFU.EX2 R32, R32 ;  /* 0x0000002000207308 */ /* 0x000fe20000000800 */
[--C-:B------:R-:W-:Y:S02]  /*3ee0*/  HSET2.LE.AND R12, R13, R66.reuse, PT ;  /* 0x000000420d0c7233 */ /* 0x100fe40003803000 */
[----:B------:R-:W-:Y:S02]  /*3ef0*/  HSET2.LE.AND R13, R53, R66, PT ;  /* 0x00000042350d7233 */ /* 0x000fe40003803000 */
[----:B------:R-:W-:Y:S02]  /*3f00*/  F2FP.F16.F32.PACK_AB R53, R23, R24 ;  /* 0x000000181735723e */ /* 0x000fe400000000ff */
[----:B------:R-:W-:Y:S01]  /*3f10*/  LOP3.LUT R43, R61, R90, R43, 0x96, !PT ;  /* 0x0000005a3d2b7212 */ /* 0x000fe200078e962b */
[----:B------:R-:W-:Y:S01]  /*3f20*/  MUFU.EX2 R146, R146 ;  /* 0x0000009200927308 */ /* 0x000fe20000000800 */
[----:B------:R-:W-:-:S02]  /*3f30*/  LOP3.LUT R12, R12, R53, RZ, 0xc0, !PT ;  /* 0x000000350c0c7212 */ /* 0x000fc400078ec0ff */
[----:B------:R-:W-:Y:S01]  /*3f40*/  LOP3.LUT R13, R13, R52, RZ, 0xc0, !PT ;  /* 0x000000340d0d7212 */ /* 0x000fe200078ec0ff */
[----:B------:R-:W-:Y:S01]  /*3f50*/  IMAD.WIDE.U32 R62, R43, -0x2daee0ad, RZ ;  /* 0xd2511f532b3e7825 */ /* 0x000fe200078e00ff */
[----:B------:R-:W-:Y:S01]  /*3f60*/  LDSM.16.MT88.4 R52, [R116+0x7000] ;  /* 0x007000007434783b */ /* 0x000fe20000004200 */
[----:B------:R-:W-:-:S04]  /*3f70*/  LOP3.LUT R60, R59, R60, R41, 0x96, !PT ;  /* 0x0000003c3b3c7212 */ /* 0x000fc800078e9629 */
[----:B----4-:R-:W-:Y:S01]  /*3f80*/  HMMA.16816.F32 R72, R12, R8, R72 ;  /* 0x000000080c48723c */ /* 0x010fe20000001848 */
[----:B------:R-:W-:-:S05]  /*3f90*/  IMAD.WIDE.U32 R60, R60, -0x2daee0ad, RZ ;  /* 0xd2511f533c3c7825 */ /* 0x000fca00078e00ff */
[----:B------:R-:W-:Y:S01]  /*3fa0*/  HMMA.16816.F32 R76, R12, R10, R76 ;  /* 0x0000000a0c4c723c */ /* 0x000fe2000000184c */
[----:B------:R-:W1:Y:S01]  /*3fb0*/  LDSM.16.MT88.4 R8, [R118+0x7400] ;  /* 0x007400007608783b */ /* 0x000e620000004200 */
[----:B------:R-:W-:-:S04]  /*3fc0*/  LOP3.LUT R50, R61, R62, R50, 0x96, !PT ;  /* 0x0000003e3d327212 */ /* 0x000fc800078e9632 */
[C---:B-----5:R-:W-:Y:S06]  /*3fd0*/  HMMA.16816.F32 R80, R12.reuse, R4, R80 ;  /* 0x000000040c50723c */ /* 0x060fec0000001850 */
[----:B------:R-:W-:Y:S01]  /*3fe0*/  HMMA.16816.F32 R36, R12, R6, R36 ;  /* 0x000000060c24723c */ /* 0x000fe20000001824 */
[----:B------:R-:W-:-:S05]  /*3ff0*/  LOP3.LUT R4, R63, R42, R40, 0x96, !PT ;  /* 0x0000002a3f047212 */ /* 0x000fca00078e9628 */
[C---:B---3--:R-:W-:Y:S01]  /*4000*/  HMMA.16816.F32 R40, R68.reuse, R44, RZ ;  /* 0x0000002c4428723c */ /* 0x048fe200000018ff */
[----:B------:R-:W-:Y:S02]  /*4010*/  IMAD.WIDE.U32 R62, R4, -0x326172a9, RZ ;  /* 0xcd9e8d57043e7825 */ /* 0x000fe400078e00ff */
[----:B------:R-:W2:Y:S03]  /*4020*/  LDSM.16.MT88.4 R4, [R116+0x7400] ;  /* 0x007400007404783b */ /* 0x000ea60000004200 */
[----:B------:R-:W-:Y:S01]  /*4030*/  HMMA.16816.F32 R44, R68, R46, RZ ;  /* 0x0000002e442c723c */ /* 0x000fe200000018ff */
[----:B------:R-:W-:-:S15]  /*4040*/  LOP3.LUT R49, R63, R58, R49, 0x96, !PT ;  /* 0x0000003a3f317212 */ /* 0x000fde00078e9631 */
[----:B------:R-:W-:-:S02]  /*4050*/  NOP ;  /* 0x0000000000007918 */ /* 0x000fc40000000000 */
[C---:B-1----:R-:W-:Y:S06]  /*4060*/  HMMA.16816.F32 R40, R12.reuse, R8, R40 ;  /* 0x000000080c28723c */ /* 0x042fec0000001828 */
[----:B------:R-:W-:Y:S01]  /*4070*/  HMMA.16816.F32 R44, R12, R10, R44 ;  /* 0x0000000a0c2c723c */ /* 0x000fe2000000182c */
[----:B------:R-:W-:-:S05]  /*4080*/  IMAD.WIDE.U32 R8, R50, -0x326172a9, RZ ;  /* 0xcd9e8d5732087825 */ /* 0x000fca00078e00ff */
[----:B------:R-:W-:Y:S01]  /*4090*/  LOP3.LUT R58, R9, R62, R48, 0x96, !PT ;  /* 0x0000003e093a7212 */ /* 0x000fe200078e9630 */
[----:B------:R-:W-:Y:S02]  /*40a0*/  IMAD.WIDE.U32 R10, R49, -0x2daee0ad, RZ ;  /* 0xd2511f53310a7825 */ /* 0x000fe400078e00ff */
[----:B------:R-:W-:Y:S02]  /*40b0*/  HMMA.16816.F32 R48, R68, R52, RZ ;  /* 0x000000344430723c */ /* 0x000fe400000018ff */
[----:B------:R-:W-:Y:S01]  /*40c0*/  IMAD.WIDE.U32 R58, R58, -0x2daee0ad, RZ ;  /* 0xd2511f533a3a7825 */ /* 0x000fe200078e00ff */
[----:B------:R-:W-:-:S03]  /*40d0*/  LOP3.LUT R60, R11, R60, R131, 0x96, !PT ;  /* 0x0000003c0b3c7212 */ /* 0x000fc600078e9683 */
[----:B------:R-:W-:Y:S01]  /*40e0*/  HMMA.16816.F32 R52, R68, R54, RZ ;  /* 0x000000364434723c */ /* 0x000fe200000018ff */
[----:B------:R-:W-:Y:S01]  /*40f0*/  LOP3.LUT R10, R59, R10, R125, 0x96, !PT ;  /* 0x0000000a3b0a7212 */ /* 0x000fe200078e967d */
[----:B------:R-:W-:-:S04]  /*4100*/  IMAD.WIDE.U32 R60, R60, -0x326172a9, RZ ;  /* 0xcd9e8d573c3c7825 */ /* 0x000fc800078e00ff */
[----:B------:R-:W-:Y:S01]  /*4110*/  IMAD.WIDE.U32 R10, R10, -0x326172a9, RZ ;  /* 0xcd9e8d570a0a7825 */ /* 0x000fe200078e00ff */
[----:B------:R-:W-:-:S04]  /*4120*/  LOP3.LUT R8, R61, R8, R130, 0x96, !PT ;  /* 0x000000083d087212 */ /* 0x000fc800078e9682 */
[----:B------:R-:W-:Y:S01]  /*4130*/  LOP3.LUT R57, R11, R60, R57, 0x96, !PT ;  /* 0x0000003c0b397212 */ /* 0x000fe200078e9639 */
[----:B------:R-:W-:Y:S01]  /*4140*/  IMAD.WIDE.U32 R60, R8, -0x2daee0ad, RZ ;  /* 0xd2511f53083c7825 */ /* 0x000fe200078e00ff */
[----:B------:R-:W-:Y:S02]  /*4150*/  LOP3.LUT R91, R10, 0xff, RZ, 0xc0, !PT ;  /* 0x000000ff0a5b7812 */ /* 0x000fe400078ec0ff */
[----:B------:R-:W-:Y:S02]  /*4160*/  SHF.R.U32.HI R9, RZ, 0x10, R57 ;  /* 0x00000010ff097819 */ /* 0x000fe40000011639 */
[----:B------:R-:W-:Y:S01]  /*4170*/  LOP3.LUT R8, R61, R58, R56, 0x96, !PT ;  /* 0x0000003a3d087212 */ /* 0x000fe200078e9638 */
[----:B--2---:R-:W-:Y:S01]  /*4180*/  HMMA.16816.F32 R48, R12, R4, R48 ;  /* 0x000000040c30723c */ /* 0x004fe20000001830 */
[----:B------:R-:W-:Y:S02]  /*4190*/  SHF.R.U32.HI R56, RZ, 0x10, R10 ;  /* 0x00000010ff387819 */ /* 0x000fe4000001160a */
[----:B------:R-:W-:-:S02]  /*41a0*/  LOP3.LUT R111, R60, 0xff, RZ, 0xc0, !PT ;  /* 0x000000ff3c6f7812 */ /* 0x000fc400078ec0ff */
[----:B------:R-:W-:Y:S01]  /*41b0*/  SHF.R.U32.HI R90, RZ, 0x10, R60 ;  /* 0x00000010ff5a7819 */ /* 0x000fe2000001163c */
[----:B------:R-:W-:Y:S01]  /*41c0*/  HMMA.16816.F32 R52, R12, R6, R52 ;  /* 0x000000060c34723c */ /* 0x000fe20000001834 */
[----:B------:R-:W-:Y:S02]  /*41d0*/  LOP3.LUT R4, R10, 0xffff, RZ, 0xc0, !PT ;  /* 0x0000ffff0a047812 */ /* 0x000fe400078ec0ff */
[----:B------:R-:W-:Y:S02]  /*41e0*/  SHF.R.U32.HI R11, RZ, 0x18, R10 ;  /* 0x00000018ff0b7819 */ /* 0x000fe4000001160a */
[----:B------:R-:W-:Y:S02]  /*41f0*/  LOP3.LUT R10, R60, 0xffff, RZ, 0xc0, !PT ;  /* 0x0000ffff3c0a7812 */ /* 0x000fe400078ec0ff */
[----:B------:R-:W-:Y:S02]  /*4200*/  SHF.R.U32.HI R109, RZ, 0x18, R60 ;  /* 0x00000018ff6d7819 */ /* 0x000fe4000001163c */
[----:B------:R-:W1:Y:S01]  /*4210*/  LDSM.16.MT88.4 R60, [R118+0x8000] ;  /* 0x00800000763c783b */ /* 0x000e620000004200 */
[----:B------:R-:W-:-:S02]  /*4220*/  SHF.R.U32.HI R4, RZ, 0x8, R4 ;  /* 0x00000008ff047819 */ /* 0x000fc40000011604 */
[----:B------:R-:W-:Y:S02]  /*4230*/  LOP3.LUT R6, R57, 0xffff, RZ, 0xc0, !PT ;  /* 0x0000ffff39067812 */ /* 0x000fe400078ec0ff */
[----:B------:R-:W-:Y:S02]  /*4240*/  PRMT R91, R91, 0x5410, R4 ;  /* 0x000054105b5b7816 */ /* 0x000fe40000000004 */
[----:B------:R-:W-:Y:S02]  /*4250*/  SHF.R.U32.HI R4, RZ, 0x18, R57 ;  /* 0x00000018ff047819 */ /* 0x000fe40000011639 */
[----:B------:R-:W-:Y:S02]  /*4260*/  SHF.R.U32.HI R6, RZ, 0x8, R6 ;  /* 0x00000008ff067819 */ /* 0x000fe40000011606 */
[----:B------:R-:W-:Y:S02]  /*4270*/  LOP3.LUT R89, R57, 0xff, RZ, 0xc0, !PT ;  /* 0x000000ff39597812 */ /* 0x000fe400078ec0ff */
[----:B------:R-:W-:-:S02]  /*4280*/  LOP3.LUT R9, R9, 0xff, RZ, 0xc0, !PT ;  /* 0x000000ff09097812 */ /* 0x000fc400078ec0ff */
[----:B------:R-:W-:Y:S02]  /*4290*/  PRMT R89, R89, 0x5410, R6 ;  /* 0x0000541059597816 */ /* 0x000fe40000000006 */
[----:B------:R-:W-:Y:S02]  /*42a0*/  PRMT R9, R9, 0x5410, R4 ;  /* 0x0000541009097816 */ /* 0x000fe40000000004 */
[----:B------:R-:W2:Y:S01]  /*42b0*/  LDSM.16.MT88.4 R4, [R118+0x8400] ;  /* 0x008400007604783b */ /* 0x000ea20000004200 */
[----:B------:R-:W-:Y:S02]  /*42c0*/  LOP3.LUT R56, R56, 0xff, RZ, 0xc0, !PT ;  /* 0x000000ff38387812 */ /* 0x000fe400078ec0ff */
[----:B------:R-:W-:Y:S02]  /*42d0*/  LOP3.LUT R90, R90, 0xff, RZ, 0xc0, !PT ;  /* 0x000000ff5a5a7812 */ /* 0x000fe400078ec0ff */
[----:B------:R-:W-:Y:S02]  /*42e0*/  PRMT R11, R56, 0x5410, R11 ;  /* 0x00005410380b7816 */ /* 0x000fe4000000000b */
[----:B------:R-:W-:-:S02]  /*42f0*/  SHF.R.U32.HI R113, RZ, 0x18, R8 ;  /* 0x00000018ff717819 */ /* 0x000fc40000011608 */
[----:B------:R-:W-:Y:S01]  /*4300*/  PRMT R109, R90, 0x5410, R109 ;  /* 0x000054105a6d7816 */ /* 0x000fe2000000006d */
[--C-:B------:R-:W-:Y:S01]  /*4310*/  FFMA.FTZ R90, R30, UR14, -R87.reuse ;  /* 0x0000000e1e5a7c23 */ /* 0x100fe20008010857 */
[----:B------:R-:W-:Y:S01]  /*4320*/  SHF.R.U32.HI R10, RZ, 0x8, R10 ;  /* 0x00000008ff0a7819 */ /* 0x000fe2000001160a */
[--C-:B------:R-:W-:Y:S01]  /*4330*/  FFMA.FTZ R30, R34, UR14, -R87.reuse ;  /* 0x0000000e221e7c23 */ /* 0x100fe20008010857 */
[--C-:B------:R-:W-:Y:S01]  /*4340*/  HSET2.LE.AND R11, R11, R66.reuse, PT ;  /* 0x000000420b0b7233 */ /* 0x100fe20003803000 */
[----:B------:R3:W-:Y:S01]  /*4350*/  MUFU.EX2 R34, R90 ;  /* 0x0000005a00227308 */ /* 0x0007e20000000800 */
[--C-:B------:R-:W-:Y:S02]  /*4360*/  HSET2.LE.AND R106, R109, R66.reuse, PT ;  /* 0x000000426d6a7233 */ /* 0x100fe40003803000 */
[----:B------:R-:W-:Y:S02]  /*4370*/  PRMT R111, R111, 0x5410, R10 ;  /* 0x000054106f6f7816 */ /* 0x000fe4000000000a */
[--C-:B------:R-:W-:Y:S01]  /*4380*/  HSET2.LE.AND R10, R91, R66.reuse, PT ;  /* 0x000000425b0a7233 */ /* 0x100fe20003803000 */
[--C-:B------:R-:W-:Y:S01]  /*4390*/  FFMA.FTZ R91, R29, UR14, -R87.reuse ;  /* 0x0000000e1d5b7c23 */ /* 0x100fe20008010857 */
[C---:B-1----:R-:W-:Y:S01]  /*43a0*/  HMMA.16816.F32 R56, R68.reuse, R60, RZ ;  /* 0x0000003c4438723c */ /* 0x042fe200000018ff */
[--C-:B------:R-:W-:Y:S01]  /*43b0*/  HSET2.LE.AND R108, R111, R66.reuse, PT ;  /* 0x000000426f6c7233 */ /* 0x100fe20003803000 */
[--C-:B------:R-:W-:Y:S01]  /*43c0*/  FFMA.FTZ R29, R64, UR14, -R87.reuse ;  /* 0x0000000e401d7c23 */ /* 0x100fe20008010857 */
[----:B------:R-:W-:Y:S01]  /*43d0*/  FFMA.FTZ R111, R65, UR14, -R87 ;  /* 0x0000000e416f7c23 */ /* 0x000fe20008010857 */
[----:B------:R-:W-:Y:S01]  /*43e0*/  HSET2.LE.AND R9, R9, R66, PT ;  /* 0x0000004209097233 */ /* 0x000fe20003803000 */
[----:B------:R-:W-:Y:S01]  /*43f0*/  MUFU.EX2 R30, R30 ;  /* 0x0000001e001e7308 */ /* 0x000fe20000000800 */
[----:B------:R-:W-:Y:S01]  /*4400*/  HMMA.16816.F32 R60, R68, R62, RZ ;  /* 0x0000003e443c723c */ /* 0x000fe200000018ff */
[----:B---3--:R-:W-:-:S06]  /*4410*/  FFMA.FTZ R90, R17, UR14, -R93 ;  /* 0x0000000e115a7c23 */ /* 0x008fcc000801085d */
[----:B------:R-:W-:Y:S08]  /*4420*/  MUFU.EX2 R29, R29 ;  /* 0x0000001d001d7308 */ /* 0x000ff00000000800 */
[----:B------:R-:W-:Y:S03]  /*4430*/  MUFU.EX2 R90, R90 ;  /* 0x0000005a005a7308 */ /* 0x000fe60000000800 */
[C---:B--2---:R-:W-:Y:S05]  /*4440*/  HMMA.16816.F32 R56, R12.reuse, R4, R56 ;  /* 0x000000040c38723c */ /* 0x044fea0000001838 */
[----:B------:R-:W-:Y:S01]  /*4450*/  MUFU.EX2 R88, R111 ;  /* 0x0000006f00587308 */ /* 0x000fe20000000800 */
[----:B------:R-:W-:Y:S01]  /*4460*/  HMMA.16816.F32 R60, R12, R6, R60 ;  /* 0x000000060c3c723c */ /* 0x000fe2000000183c */
[----:B------:R-:W-:-:S02]  /*4470*/  LOP3.LUT R4, R8, 0xffff, RZ, 0xc0, !PT ;  /* 0x0000ffff08047812 */ /* 0x000fc400078ec0ff */
[----:B------:R-:W-:Y:S02]  /*4480*/  LOP3.LUT R5, R8, 0xff, RZ, 0xc0, !PT ;  /* 0x000000ff08057812 */ /* 0x000fe400078ec0ff */
[----:B------:R-:W-:-:S04]  /*4490*/  SHF.R.U32.HI R4, RZ, 0x8, R4 ;  /* 0x00000008ff047819 */ /* 0x000fc80000011604 */
[----:B------:R-:W-:Y:S02]  /*44a0*/  PRMT R5, R5, 0x5410, R4 ;  /* 0x0000541005057816 */ /* 0x000fe40000000004 */
[----:B------:R-:W-:Y:S02]  /*44b0*/  SHF.R.U32.HI R4, RZ, 0x10, R8 ;  /* 0x00000010ff047819 */ /* 0x000fe40000011608 */
[--C-:B------:R-:W-:Y:S01]  /*44c0*/  HSET2.LE.AND R8, R89, R66.reuse, PT ;  /* 0x0000004259087233 */ /* 0x100fe20003803000 */
[--C-:B------:R-:W-:Y:S01]  /*44d0*/  FFMA.FTZ R89, R31, UR14, -R87.reuse ;  /* 0x0000000e1f597c23 */ /* 0x100fe20008010857 */
[----:B------:R-:W-:Y:S01]  /*44e0*/  LOP3.LUT R4, R4, 0xff, RZ, 0xc0, !PT ;  /* 0x000000ff04047812 */ /* 0x000fe200078ec0ff */
[----:B------:R-:W-:Y:S01]  /*44f0*/  FFMA.FTZ R31, R33, UR14, -R87 ;  /* 0x0000000e211f7c23 */ /* 0x000fe20008010857 */
[----:B------:R-:W-:Y:S01]  /*4500*/  HSET2.LE.AND R110, R5, R66, PT ;  /* 0x00000042056e7233 */ /* 0x000fe20003803000 */
[----:B------:R-:W1:Y:S01]  /*4510*/  MUFU.EX2 R87, R91 ;  /* 0x0000005b00577308 */ /* 0x000e620000000800 */
[----:B------:R-:W-:-:S05]  /*4520*/  PRMT R7, R4, 0x5410, R113 ;  /* 0x0000541004077816 */ /* 0x000fca0000000071 */
[----:B------:R-:W-:Y:S02]  /*4530*/  HSET2.LE.AND R109, R7, R66, PT ;  /* 0x00000042076d7233 */ /* 0x000fe40003803000 */
[----:B------:R-:W2:Y:S01]  /*4540*/  LDSM.16.MT88.4 R4, [R116+0x8000] ;  /* 0x008000007404783b */ /* 0x000ea20000004200 */
[----:B------:R3:W-:Y:S08]  /*4550*/  MUFU.EX2 R33, R89 ;  /* 0x0000005900217308 */ /* 0x0007f00000000800 */
[----:B------:R4:W5:Y:S08]  /*4560*/  MUFU.EX2 R91, R16 ;  /* 0x00000010005b7308 */ /* 0x0009700000000800 */
[----:B------:R-:W-:Y:S01]  /*4570*/  MUFU.EX2 R31, R31 ;  /* 0x0000001f001f7308 */ /* 0x000fe20000000800 */
[----:B---3--:R-:W-:-:S07]  /*4580*/  FFMA.FTZ R89, R18, UR14, -R93 ;  /* 0x0000000e12597c23 */ /* 0x008fce000801085d */
[----:B------:R-:W3:Y:S01]  /*4590*/  MUFU.EX2 R89, R89 ;  /* 0x0000005900597308 */ /* 0x000ee20000000800 */
[----:B----4-:R-:W4:Y:S01]  /*45a0*/  LDSM.16.MT88.4 R16, [R116+0x8400] ;  /* 0x008400007410783b */ /* 0x010f220000004200 */
[C---:B--2---:R-:W-:Y:S06]  /*45b0*/  HMMA.16816.F32 R64, R68.reuse, R4, RZ ;  /* 0x000000044440723c */ /* 0x044fec00000018ff */
[----:B------:R-:W-:Y:S01]  /*45c0*/  HMMA.16816.F32 R68, R68, R6, RZ ;  /* 0x000000064444723c */ /* 0x000fe200000018ff */
[--C-:B------:R-:W-:Y:S01]  /*45d0*/  FFMA.FTZ R4, R35, UR14, -R93.reuse ;  /* 0x0000000e23047c23 */ /* 0x100fe2000801085d */
[--C-:B------:R-:W-:Y:S01]  /*45e0*/  FFMA.FTZ R5, R92, UR14, -R93.reuse ;  /* 0x0000000e5c057c23 */ /* 0x100fe2000801085d */
[----:B------:R-:W-:Y:S01]  /*45f0*/  FFMA.FTZ R35, R85, UR14, -R93 ;  /* 0x0000000e55237c23 */ /* 0x000fe2000801085d */
[----:B------:R-:W-:Y:S01]  /*4600*/  FADD.FTZ R93, R95, R112 ;  /* 0x000000705f5d7221 */ /* 0x000fe20000010000 */
[----:B------:R2:W-:Y:S01]  /*4610*/  MUFU.EX2 R85, R4 ;  /* 0x0000000400557308 */ /* 0x0005e20000000800 */
[----:B------:R-:W-:Y:S01]  /*4620*/  FADD.FTZ R92, R94, R107 ;  /* 0x0000006b5e5c7221 */ /* 0x000fe20000010000 */
[----:B-1----:R-:W-:Y:S01]  /*4630*/  F2FP.F16.F32.PACK_AB R7, R34, R87 ;  /* 0x000000572207723e */ /* 0x002fe200000000ff */
[----:B------:R-:W-:Y:S01]  /*4640*/  FADD.FTZ R93, R28, R93 ;  /* 0x0000005d1c5d7221 */ /* 0x000fe20000010000 */
[----:B-----5:R-:W-:Y:S01]  /*4650*/  F2FP.F16.F32.PACK_AB R6, R90, R91 ;  /* 0x0000005b5a06723e */ /* 0x020fe200000000ff */
[----:B------:R-:W-:Y:S01]  /*4660*/  FADD.FTZ R27, R27, R92 ;  /* 0x0000005c1b1b7221 */ /* 0x000fe20000010000 */
[----:B------:R-:W-:-:S02]  /*4670*/  LOP3.LUT R8, R8, R7, RZ, 0xc0, !PT ;  /* 0x0000000708087212 */ /* 0x000fc400078ec0ff */
[----:B------:R-:W-:Y:S01]  /*4680*/  LOP3.LUT R9, R9, R6, RZ, 0xc0, !PT ;  /* 0x0000000609097212 */ /* 0x000fe200078ec0ff */
[----:B------:R-:W1:Y:S01]  /*4690*/  MUFU.EX2 R84, R5 ;  /* 0x0000000500547308 */ /* 0x000e620000000800 */
[----:B------:R-:W-:Y:S01]  /*46a0*/  F2FP.F16.F32.PACK_AB R7, R32, R33 ;  /* 0x000000212007723e */ /* 0x000fe200000000ff */
[----:B------:R-:W-:Y:S01]  /*46b0*/  FADD.FTZ R26, R26, R27 ;  /* 0x0000001b1a1a7221 */ /* 0x000fe20000010000 */
[----:B---3--:R-:W-:Y:S02]  /*46c0*/  F2FP.F16.F32.PACK_AB R6, R86, R89 ;  /* 0x000000595606723e */ /* 0x008fe400000000ff */
[----:B------:R-:W-:Y:S01]  /*46d0*/  LOP3.LUT R10, R10, R7, RZ, 0xc0, !PT ;  /* 0x000000070a0a7212 */ /* 0x000fe200078ec0ff */
[----:B----4-:R-:W-:Y:S01]  /*46e0*/  HMMA.16816.F32 R64, R12, R16, R64 ;  /* 0x000000100c40723c */ /* 0x010fe20000001840 */
[----:B------:R-:W-:Y:S01]  /*46f0*/  LOP3.LUT R11, R11, R6, RZ, 0xc0, !PT ;  /* 0x000000060b0b7212 */ /* 0x000fe200078ec0ff */
[----:B------:R-:W3:Y:S01]  /*4700*/  MUFU.EX2 R35, R35 ;  /* 0x0000002300237308 */ /* 0x000ee20000000800 */
[----:B------:R-:W-:Y:S01]  /*4710*/  F2FP.F16.F32.PACK_AB R7, R30, R31 ;  /* 0x0000001f1e07723e */ /* 0x000fe200000000ff */
[----:B------:R-:W-:-:S02]  /*4720*/  FADD.FTZ R25, R25, R26 ;  /* 0x0000001a19197221 */ /* 0x000fc40000010000 */
[----:B------:R-:W-:Y:S01]  /*4730*/  HMMA.16816.F32 R68, R12, R18, R68 ;  /* 0x000000120c44723c */ /* 0x000fe20000001844 */
[----:B------:R-:W4:Y:S01]  /*4740*/  LDSM.16.MT88.4 R16, [R118+0x6800] ;  /* 0x006800007610783b */ /* 0x000f220000004200 */
[----:B--2---:R-:W-:Y:S01]  /*4750*/  LOP3.LUT R4, R110, R7, RZ, 0xc0, !PT ;  /* 0x000000076e047212 */ /* 0x004fe200078ec0ff */
[----:B------:R-:W-:Y:S01]  /*4760*/  FADD.FTZ R22, R22, R25 ;  /* 0x0000001916167221 */ /* 0x000fe20000010000 */
[----:B------:R-:W-:Y:S01]  /*4770*/  F2FP.F16.F32.PACK_AB R7, R88, R29 ;  /* 0x0000001d5807723e */ /* 0x000fe200000000ff */
[----:B------:R-:W2:Y:S01]  /*4780*/  LDSM.16.MT88.4 R12, [R116+0x6800] ;  /* 0x00680000740c783b */ /* 0x000ea20000004200 */
[----:B-1----:R-:W-:Y:S01]  /*4790*/  F2FP.F16.F32.PACK_AB R6, R84, R85 ;  /* 0x000000555406723e */ /* 0x002fe200000000ff */
[----:B------:R-:W-:-:S03]  /*47a0*/  FADD.FTZ R22, R3, R22 ;  /* 0x0000001603167221 */ /* 0x000fc60000010000 */
[----:B------:R-:W-:Y:S01]  /*47b0*/  LOP3.LUT R5, R109, R6, RZ, 0xc0, !PT ;  /* 0x000000066d057212 */ /* 0x000fe200078ec0ff */
[----:B------:R-:W-:Y:S01]  /*47c0*/  FADD.FTZ R91, R91, R22 ;  /* 0x000000165b5b7221 */ /* 0x000fe20000010000 */
[----:B------:R-:W-:Y:S02]  /*47d0*/  LOP3.LUT R6, R108, R7, RZ, 0xc0, !PT ;  /* 0x000000076c067212 */ /* 0x000fe400078ec0ff */
[----:B---3--:R-:W-:Y:S01]  /*47e0*/  F2FP.F16.F32.PACK_AB R7, R146, R35 ;  /* 0x000000239207723e */ /* 0x008fe200000000ff */
[----:B------:R-:W-:-:S03]  /*47f0*/  FADD.FTZ R90, R90, R91 ;  /* 0x0000005b5a5a7221 */ /* 0x000fc60000010000 */
[----:B------:R-:W-:Y:S01]  /*4800*/  LOP3.LUT R7, R106, R7, RZ, 0xc0, !PT ;  /* 0x000000076a077212 */ /* 0x000fe200078ec0ff */
[----:B------:R-:W-:-:S04]  /*4810*/  FADD.FTZ R89, R89, R90 ;  /* 0x0000005a59597221 */ /* 0x000fc80000010000 */
[----:B------:R-:W-:-:S04]  /*4820*/  FADD.FTZ R86, R86, R89 ;  /* 0x0000005956567221 */ /* 0x000fc80000010000 */
[----:B------:R-:W-:-:S04]  /*4830*/  FADD.FTZ R85, R85, R86 ;  /* 0x0000005655557221 */ /* 0x000fc80000010000 */
[----:B------:R-:W-:-:S04]  /*4840*/  FADD.FTZ R84, R84, R85 ;  /* 0x0000005554547221 */ /* 0x000fc80000010000 */
[----:B------:R-:W-:-:S04]  /*4850*/  FADD.FTZ R35, R35, R84 ;  /* 0x0000005423237221 */ /* 0x000fc80000010000 */
[----:B------:R-:W-:Y:S01]  /*4860*/  FADD.FTZ R146, R146, R35 ;  /* 0x0000002392927221 */ /* 0x000fe20000010000 */
[C---:B----4-:R-:W-:Y:S06]  /*4870*/  HMMA.16816.F32 R72, R8.reuse, R16, R72 ;  /* 0x000000100848723c */ /* 0x050fec0000001848 */
        /* <DEDUP_REMOVED lines=16> */
[----:B------:R-:W2:Y:S04]  /*4980*/  LDSM.16.MT88.4 R12, [R116+0x6c00] ;  /* 0x006c0000740c783b */ /* 0x000ea80000004200 */
[----:B------:R-:W3:Y:S01]  /*4990*/  LDSM.16.MT88.4 R8, [R118+0x7c00] ;  /* 0x007c00007608783b */ /* 0x000ee20000004200 */
[C---:B-1----:R-:W-:Y:S06]  /*49a0*/  HMMA.16816.F32 R72, R4.reuse, R16, R72 ;  /* 0x000000100448723c */ /* 0x042fec0000001848 */
[C---:B------:R-:W-:Y:S01]  /*49b0*/  HMMA.16816.F32 R76, R4.reuse, R18, R76 ;  /* 0x00000012044c723c */ /* 0x040fe2000000184c */
[----:B------:R-:W1:Y:S05]  /*49c0*/  LDSM.16.MT88.4 R16, [R116+0x7c00] ;  /* 0x007c00007410783b */ /* 0x000e6a0000004200 */
[C---:B--2---:R-:W-:Y:S06]  /*49d0*/  HMMA.16816.F32 R80, R4.reuse, R12, R80 ;  /* 0x0000000c0450723c */ /* 0x044fec0000001850 */
        /* <DEDUP_REMOVED lines=22> */
[----:B------:R-:W-:Y:S01]  /*4b40*/  FADD.FTZ R137, R88, R29 ;  /* 0x0000001d58897221 */ /* 0x000fe20000010000 */
[----:B------:R-:W-:Y:S06]  /*4b50*/  @!P0 BRA `(.L_x_829) ;  /* 0x0000002c00c48947 */ /* 0x000fec0003800000 */
[----:B------:R-:W-:Y:S01]  /*4b60*/  ULDC UR4, c[0x0][0x2d0] ;  /* 0x0000b40000047ab9 */ /* 0x000fe20000000800 */
[----:B------:R-:W-:Y:S01]  /*4b70*/  IMAD.MOV.U32 R4, RZ, RZ, R98 ;  /* 0x000000ffff047224 */ /* 0x000fe200078e0062 */
[----:B------:R-:W-:Y:S01]  /*4b80*/  ISETP.GE.AND P3, PT, R132, UR4, PT ;  /* 0x0000000484007c0c */ /* 0x000fe2000bf66270 */
[----:B------:R-:W-:Y:S01]  /*4b90*/  IMAD.MOV.U32 R5, RZ, RZ, R101 ;  /* 0x000000ffff057224 */ /* 0x000fe200078e0065 */
[----:B------:R-:W-:Y:S01]  /*4ba0*/  ISETP.GE.AND P2, PT, R124, UR4, PT ;  /* 0x000000047c007c0c */ /* 0x000fe2000bf46270 */
[----:B------:R-:W-:-:S04]  /*4bb0*/  DEPBAR.LE SB0, 0x0 ;  /* 0x000080000000791a */ /* 0x000fc80000000000 */
[----:B------:R-:W-:Y:S01]  /*4bc0*/  BAR.SYNC.DEFER_BLOCKING 0x0 ;  /* 0x0000000000007b1d */ /* 0x000fe20000010000 */
[----:B------:R-:W-:Y:S01]  /*4bd0*/  ISETP.GE.AND P1, PT, R123, UR4, PT ;  /* 0x000000047b007c0c */ /* 0x000fe2000bf26270 */
[----:B------:R-:W-:Y:S02]  /*4be0*/  UIADD3 UR4, UR16, -0x2, URZ ;  /* 0xfffffffe10047890 */ /* 0x000fe4000fffe03f */
[----:B------:R-:W-:-:S04]  /*4bf0*/  UIADD3 UR15, UR16, -0x2, URZ ;  /* 0xfffffffe100f7890 */ /* 0x000fc8000fffe03f */
[----:B------:R-:W1:Y:S01]  /*4c00*/  @!P3 LDC.64 R14, c[0x0][0x220] ;  /* 0x00008800ff0ebb82 */ /* 0x000e620000000a00 */
[----:B------:R-:W-:Y:S01]  /*4c10*/  USHF.R.S32.HI UR7, URZ, 0x1f, UR4 ;  /* 0x0000001f3f077899 */ /* 0x000fe20008011404 */
[----:B------:R-:W-:Y:S01]  /*4c20*/  IMAD.U32 R18, RZ, RZ, UR4 ;  /* 0x00000004ff127e24 */ /* 0x000fe2000f8e00ff */
[----:B------:R-:W-:Y:S02]  /*4c30*/  UIMAD UR6, UR20, UR4, URZ ;  /* 0x00000004140672a4 */ /* 0x000fe4000f8e023f */
[----:B------:R-:W-:Y:S01]  /*4c40*/  UISETP.GE.AND UP0, UPT, UR16, 0x3, UPT ;  /* 0x000000031000788c */ /* 0x000fe2000bf06270 */
[----:B------:R-:W-:Y:S01]  /*4c50*/  IMAD.WIDE.U32 R18, R18, UR26, R4 ;  /* 0x0000001a12127c25 */ /* 0x000fe2000f8e0004 */
[----:B------:R-:W-:Y:S01]  /*4c60*/  UIMAD UR6, UR7, UR26, UR6 ;  /* 0x0000001a070672a4 */ /* 0x000fe2000f8e0206 */
[----:B------:R-:W2:Y:S01]  /*4c70*/  @!P2 LDC.64 R12, c[0x0][0x220] ;  /* 0x00008800ff0cab82 */ /* 0x000ea20000000a00 */
[----:B------:R-:W-:-:S04]  /*4c80*/  IADD3 R3, P5, R18, UR8, RZ ;  /* 0x0000000812037c10 */ /* 0x000fc8000ffbe0ff */
[----:B------:R-:W-:-:S03]  /*4c90*/  VIADD R16, R19, UR6 ;  /* 0x0000000613107c36 */ /* 0x000fc60008000000 */
[----:B------:R-:W3:Y:S01]  /*4ca0*/  @!P1 LDC.64 R10, c[0x0][0x220] ;  /* 0x00008800ff0a9b82 */ /* 0x000ee20000000a00 */
[----:B------:R-:W-:Y:S04]  /*4cb0*/  @P3 STS [R122+0x6000], RZ ;  /* 0x006000ff7a003388 */ /* 0x000fe80000000800 */
[----:B------:R-:W-:Y:S03]  /*4cc0*/  @P3 STS [R122+0x6004], RZ ;  /* 0x006004ff7a003388 */ /* 0x000fe60000000800 */
[----:B------:R-:W4:Y:S01]  /*4cd0*/  @!P3 LDC.64 R8, c[0x0][0x220] ;  /* 0x00008800ff08bb82 */ /* 0x000f220000000a00 */
[C---:B-1----:R-:W-:Y:S01]  /*4ce0*/  @!P3 LEA R14, P0, R18.reuse, R14, 0x1 ;  /* 0x0000000e120eb211 */ /* 0x042fe200078008ff */
[----:B------:R-:W-:Y:S03]  /*4cf0*/  @P3 STS.64 [R122+0x6008], RZ ;  /* 0x006008ff7a003388 */ /* 0x000fe60000000a00 */
        /* <DEDUP_REMOVED lines=15> */
[----:B------:R-:W-:Y:S01]  /*4df0*/  @!P1 LEA.HI.X R11, R18, R11, R16, 0x1, P0 ;  /* 0x0000000b120b9211 */ /* 0x000fe200000f0c10 */
[----:B------:R-:W-:Y:S01]  /*4e00*/  @P1 STS.128 [R122+0x8000], RZ ;  /* 0x008000ff7a001388 */ /* 0x000fe20000000c00 */
[----:B------:R-:W-:-:S02]  /*4e10*/  IADD3.X R16, R16, UR9, RZ, P5, !PT ;  /* 0x0000000910107c10 */ /* 0x000fc4000affe4ff */
[C---:B----4-:R-:W-:Y:S01]  /*4e20*/  @!P3 LEA R20, P5, R3.reuse, R8, 0x1 ;  /* 0x000000080314b211 */ /* 0x050fe200078a08ff */
        /* <DEDUP_REMOVED lines=27> */
[----:B------:R-:W-:Y:S04]  /*4fe0*/  LDSM.16.M88.4 R32, [R119] ;  /* 0x000000007720783b */ /* 0x000fe80000000200 */
[----:B---3--:R-:W3:Y:S04]  /*4ff0*/  LDSM.16.M88.4 R12, [R117+0x3000] ;  /* 0x00300000750c783b */ /* 0x008ee80000000200 */
[----:B------:R-:W5:Y:S04]  /*5000*/  LDSM.16.M88.4 R28, [R117+0x3400] ;  /* 0x00340000751c783b */ /* 0x000f680000000200 */
[----:B------:R-:W5:Y:S04]  /*5010*/  LDSM.16.M88.4 R92, [R120+0x3800] ;  /* 0x00380000785c783b */ /* 0x000f680000000200 */
[----:B------:R-:W5:Y:S04]  /*5020*/  LDSM.16.M88.4 R84, [R120+0x3c00] ;  /* 0x003c00007854783b */ /* 0x000f680000000200 */
[----:B-1----:R-:W1:Y:S01]  /*5030*/  LDSM.16.M88.4 R24, [R117+0x3800] ;  /* 0x003800007518783b */ /* 0x002e620000000200 */
[----:B------:R-:W1:Y:S03]  /*5040*/  S2R R3, SR_TID.X ;  /* 0x0000000000037919 */ /* 0x000e660000002100 */
[----:B------:R-:W0:Y:S01]  /*5050*/  LDGDEPBAR ;  /* 0x00000000000079af */ /* 0x000e220000000000 */
[C---:B--2---:R-:W-:Y:S06]  /*5060*/  HMMA.16816.F32 R8, R88.reuse, R4, RZ ;  /* 0x000000045808723c */ /* 0x044fec00000018ff */
[C---:B----4-:R-:W-:Y:S06]  /*5070*/  HMMA.16816.F32 R20, R88.reuse, R16, RZ ;  /* 0x000000105814723c */ /* 0x050fec00000018ff */
[C---:B------:R-:W-:Y:S06]  /*5080*/  HMMA.16816.F32 R4, R88.reuse, R6, RZ ;  /* 0x000000065804723c */ /* 0x040fec00000018ff */
[----:B------:R-:W-:Y:S06]  /*5090*/  HMMA.16816.F32 R16, R88, R18, RZ ;  /* 0x000000125810723c */ /* 0x000fec00000018ff */
[C---:B---3--:R-:W-:Y:S06]  /*50a0*/  HMMA.16816.F32 R8, R32.reuse, R12, R8 ;  /* 0x0000000c2008723c */ /* 0x048fec0000001808 */
[C---:B-----5:R-:W-:Y:S06]  /*50b0*/  HMMA.16816.F32 R20, R32.reuse, R28, R20 ;  /* 0x0000001c2014723c */ /* 0x060fec0000001814 */
[C---:B------:R-:W-:Y:S06]  /*50c0*/  HMMA.16816.F32 R4, R32.reuse, R14, R4 ;  /* 0x0000000e2004723c */ /* 0x040fec0000001804 */
[----:B------:R-:W-:Y:S06]  /*50d0*/  HMMA.16816.F32 R16, R32, R30, R16 ;  /* 0x0000001e2010723c */ /* 0x000fec0000001810 */
[C---:B------:R-:W-:Y:S06]  /*50e0*/  HMMA.16816.F32 R12, R88.reuse, R92, RZ ;  /* 0x0000005c580c723c */ /* 0x040fec00000018ff */
[C---:B------:R-:W-:Y:S06]  /*50f0*/  HMMA.16816.F32 R28, R88.reuse, R84, RZ ;  /* 0x00000054581c723c */ /* 0x040fec00000018ff */
[C---:B------:R-:W-:Y:S06]  /*5100*/  HMMA.16816.F32 R92, R88.reuse, R94, RZ ;  /* 0x0000005e585c723c */ /* 0x040fec00000018ff */
[----:B------:R-:W-:Y:S01]  /*5110*/  HMMA.16816.F32 R84, R88, R86, RZ ;  /* 0x000000565854723c */ /* 0x000fe200000018ff */
[----:B------:R-:W2:Y:S05]  /*5120*/  LDSM.16.M88.4 R88, [R117+0x3c00] ;  /* 0x003c00007558783b */ /* 0x000eaa0000000200 */
[----:B-1----:R-:W-:-:S12]  /*5130*/  HMMA.16816.F32 R12, R32, R24, R12 ;  /* 0x00000018200c723c */ /* 0x002fd8000000180c */
        /* <DEDUP_REMOVED lines=49> */
[C---:B------:R-:W-:Y:S06]  /*5450*/  HMMA.16816.F32 R16, R32.reuse, R90, R16 ;  /* 0x0000005a2010723c */ /* 0x040fec0000001810 */
[C---:B-1----:R-:W-:Y:S06]  /*5460*/  HMMA.16816.F32 R12, R32.reuse, R24, R12 ;  /* 0x00000018200c723c */ /* 0x042fec000000180c */
[----:B------:R-:W-:Y:S01]  /*5470*/  HMMA.16816.F32 R92, R32, R26, R92 ;  /* 0x0000001a205c723c */ /* 0x000fe2000000185c */
[----:B------:R-:W1:Y:S01]  /*5480*/  LDSM.16.M88.4 R24, [R117+0x5c00] ;  /* 0x005c00007518783b */ /* 0x000e620000000200 */
[----:B------:R-:W-:-:S04]  /*5490*/  DEPBAR.LE SB0, 0x0 ;  /* 0x000080000000791a */ /* 0x000fc80000000000 */
[C---:B-1----:R-:W-:Y:S06]  /*54a0*/  HMMA.16816.F32 R28, R32.reuse, R24, R28 ;  /* 0x00000018201c723c */ /* 0x042fec000000181c */
[----:B------:R-:W-:Y:S01]  /*54b0*/  HMMA.16816.F32 R84, R32, R26, R84 ;  /* 0x0000001a2054723c */ /* 0x000fe20000001854 */
[----:B------:R-:W-:Y:S02]  /*54c0*/  IMAD.SHL.U32 R24, R3, 0x2, RZ ;  /* 0x0000000203187824 */ /* 0x000fe400078e00ff */
[----:B------:R-:W-:-:S03]  /*54d0*/  IMAD.U32 R3, RZ, RZ, UR15 ;  /* 0x0000000fff037e24 */ /* 0x000fc6000f8e00ff */
[----:B------:R-:W-:-:S05]  /*54e0*/  LOP3.LUT R24, R24, 0x6, RZ, 0xc0, !PT ;  /* 0x0000000618187812 */ /* 0x000fca00078ec0ff */
[----:B------:R-:W-:-:S04]  /*54f0*/  IMAD R3, R3, 0x40, R24 ;  /* 0x0000004003037824 */ /* 0x000fc800078e0218 */
[C---:B------:R-:W-:Y:S02]  /*5500*/  VIADD R24, R3.reuse, 0x8 ;  /* 0x0000000803187836 */ /* 0x040fe40000000000 */
[C---:B------:R-:W-:Y:S01]  /*5510*/  VIADD R25, R3.reuse, 0x9 ;  /* 0x0000000903197836 */ /* 0x040fe20000000000 */
[----:B------:R-:W-:Y:S02]  /*5520*/  BAR.SYNC.DEFER_BLOCKING 0x0 ;  /* 0x0000000000007b1d */ /* 0x000fe40000010000 */
[CC--:B------:R-:W-:Y:S02]  /*5530*/  ISETP.GE.AND P5, PT, R24.reuse, R105.reuse, PT ;  /* 0x000000691800720c */ /* 0x0c0fe40003fa6270 */
[----:B------:R-:W-:Y:S01]  /*5540*/  ISETP.GE.AND P4, PT, R24, R104, PT ;  /* 0x000000681800720c */ /* 0x000fe20003f86270 */
[C---:B------:R-:W-:Y:S01]  /*5550*/  VIADD R24, R3.reuse, 0x10 ;  /* 0x0000001003187836 */ /* 0x040fe20000000000 */
[----:B------:R-:W-:Y:S01]  /*5560*/  FSEL R26, R4, -INF , !P5 ;  /* 0xff800000041a7808 */ /* 0x000fe20006800000 */
[C---:B------:R-:W-:Y:S01]  /*5570*/  VIADD R4, R3.reuse, 0x18 ;  /* 0x0000001803047836 */ /* 0x040fe20000000000 */
[----:B------:R-:W-:Y:S01]  /*5580*/  FSEL R109, R6, -INF , !P4 ;  /* 0xff800000066d7808 */ /* 0x000fe20006000000 */
[----:B------:R-:W-:Y:S01]  /*5590*/  VIADD R6, R3, 0x11 ;  /* 0x0000001103067836 */ /* 0x000fe20000000000 */
[----:B------:R-:W-:-:S02]  /*55a0*/  ISETP.GE.AND P5, PT, R24, R105, PT ;  /* 0x000000691800720c */ /* 0x000fc40003fa6270 */
[-C--:B------:R-:W-:Y:S02]  /*55b0*/  ISETP.GE.AND P4, PT, R24, R104.reuse, PT ;  /* 0x000000681800720c */ /* 0x080fe40003f86270 */
[CC--:B------:R-:W-:Y:S02]  /*55c0*/  ISETP.GE.AND P6, PT, R25.reuse, R105.reuse, PT ;  /* 0x000000691900720c */ /* 0x0c0fe40003fc6270 */
[----:B------:R-:W-:Y:S02]  /*55d0*/  ISETP.GE.AND P0, PT, R25, R104, PT ;  /* 0x000000681900720c */ /* 0x000fe40003f06270 */
[----:B------:R-:W-:Y:S02]  /*55e0*/  FSEL R34, R20, -INF , !P5 ;  /* 0xff80000014227808 */ /* 0x000fe40006800000 */
[----:B------:R-:W-:Y:S02]  /*55f0*/  FSEL R33, R22, -INF , !P4 ;  /* 0xff80000016217808 */ /* 0x000fe40006000000 */
[----:B------:R-:W-:Y:S01]  /*5600*/  FSEL R108, R5, -INF , !P6 ;  /* 0xff800000056c7808 */ /* 0x000fe20007000000 */
[----:B------:R-:W-:Y:S01]  /*5610*/  VIADD R5, R3, 0x19 ;  /* 0x0000001903057836 */ /* 0x000fe20000000000 */
[----:B------:R-:W-:-:S02]  /*5620*/  ISETP.GE.AND P5, PT, R4, R105, PT ;  /* 0x000000690400720c */ /* 0x000fc40003fa6270 */
[-C--:B------:R-:W-:Y:S01]  /*5630*/  ISETP.GE.AND P4, PT, R4, R104.reuse, PT ;  /* 0x000000680400720c */ /* 0x080fe20003f86270 */
[----:B------:R-:W-:Y:S01]  /*5640*/  VIADD R4, R3, 0x20 ;  /* 0x0000002003047836 */ /* 0x000fe20000000000 */
[----:B------:R-:W-:Y:S02]  /*5650*/  FSEL R113, R7, -INF , !P0 ;  /* 0xff80000007717808 */ /* 0x000fe40004000000 */
[C---:B------:R-:W-:Y:S02]  /*5660*/  ISETP.GE.AND P6, PT, R6.reuse, R105, PT ;  /* 0x000000690600720c */ /* 0x040fe40003fc6270 */
[----:B------:R-:W-:Y:S02]  /*5670*/  ISETP.GE.AND P0, PT, R6, R104, PT ;  /* 0x000000680600720c */ /* 0x000fe40003f06270 */
[----:B------:R-:W-:Y:S02]  /*5680*/  FSEL R88, R21, -INF , !P6 ;  /* 0xff80000015587808 */ /* 0x000fe40007000000 */
[----:B------:R-:W-:-:S02]  /*5690*/  FSEL R90, R16, -INF , !P5 ;  /* 0xff800000105a7808 */ /* 0x000fc40006800000 */
[----:B------:R-:W-:Y:S02]  /*56a0*/  FSEL R89, R18, -INF , !P4 ;  /* 0xff80000012597808 */ /* 0x000fe40006000000 */
[----:B------:R-:W-:Y:S02]  /*56b0*/  FSEL R35, R23, -INF , !P0 ;  /* 0xff80000017237808 */ /* 0x000fe40004000000 */
[-C--:B------:R-:W-:Y:S02]  /*56c0*/  ISETP.GE.AND P6, PT, R5, R105.reuse, PT ;  /* 0x000000690500720c */ /* 0x080fe40003fc6270 */
[C---:B------:R-:W-:Y:S02]  /*56d0*/  ISETP.GE.AND P5, PT, R4.reuse, R105, PT ;  /* 0x000000690400720c */ /* 0x040fe40003fa6270 */
[-C--:B------:R-:W-:Y:S01]  /*56e0*/  ISETP.GE.AND P4, PT, R4, R104.reuse, PT ;  /* 0x000000680400720c */ /* 0x080fe20003f86270 */
[----:B------:R-:W-:Y:S01]  /*56f0*/  VIADD R4, R3, 0x28 ;  /* 0x0000002803047836 */ /* 0x000fe20000000000 */
[----:B------:R-:W-:Y:S01]  /*5700*/  ISETP.GE.AND P0, PT, R5, R104, PT ;  /* 0x000000680500720c */ /* 0x000fe20003f06270 */
[----:B------:R-:W-:Y:S01]  /*5710*/  VIADD R5, R3, 0x21 ;  /* 0x0000002103057836 */ /* 0x000fe20000000000 */
[----:B------:R-:W-:-:S02]  /*5720*/  FSEL R106, R17, -INF , !P6 ;  /* 0xff800000116a7808 */ /* 0x000fc40007000000 */
[----:B------:R-:W-:Y:S02]  /*5730*/  FSEL R12, R12, -INF , !P5 ;  /* 0xff8000000c0c7808 */ /* 0x000fe40006800000 */
[----:B------:R-:W-:Y:S02]  /*5740*/  FSEL R17, R14, -INF , !P4 ;  /* 0xff8000000e117808 */ /* 0x000fe40006000000 */
        /* <DEDUP_REMOVED lines=17> */
[----:B------:R-:W-:Y:S02]  /*5860*/  FSEL R95, R95, -INF , !P0 ;  /* 0xff8000005f5f7808 */ /* 0x000fe40004000000 */
[----:B------:R-:W-:Y:S02]  /*5870*/  FSEL R93, R93, -INF , !P6 ;  /* 0xff8000005d5d7808 */ /* 0x000fe40007000000 */
[----:B------:R-:W-:-:S02]  /*5880*/  ISETP.GE.AND P0, PT, R4, R104, PT ;  /* 0x000000680400720c */ /* 0x000fc40003f06270 */
[----:B------:R-:W-:Y:S02]  /*5890*/  FSEL R14, R28, -INF , !P5 ;  /* 0xff8000001c0e7808 */ /* 0x000fe40006800000 */
[----:B------:R-:W-:Y:S02]  /*58a0*/  FSEL R25, R31, -INF , !P0 ;  /* 0xff8000001f197808 */ /* 0x000fe40004000000 */
[CC--:B------:R-:W-:Y:S02]  /*58b0*/  ISETP.GE.AND P0, PT, R3.reuse, R105.reuse, PT ;  /* 0x000000690300720c */ /* 0x0c0fe40003f06270 */
[-C--:B------:R-:W-:Y:S01]  /*58c0*/  ISETP.GE.AND P6, PT, R4, R105.reuse, PT ;  /* 0x000000690400720c */ /* 0x080fe20003fc6270 */
[----:B------:R-:W-:Y:S01]  /*58d0*/  VIADD R4, R3, 0x38 ;  /* 0x0000003803047836 */ /* 0x000fe20000000000 */
[----:B------:R-:W-:Y:S02]  /*58e0*/  FSEL R18, R8, -INF , !P0 ;  /* 0xff80000008127808 */ /* 0x000fe40004000000 */
[----:B------:R-:W-:-:S02]  /*58f0*/  ISETP.GE.AND P5, PT, R5, R105, PT ;  /* 0x000000690500720c */ /* 0x000fc40003fa6270 */
[----:B------:R-:W-:Y:S02]  /*5900*/  FSEL R24, R30, -INF , !P4 ;  /* 0xff8000001e187808 */ /* 0x000fe40006000000 */
[----:B------:R-:W-:Y:S02]  /*5910*/  PLOP3.LUT P0, PT, PT, PT, UP0, 0x80, 0x0 ;  /* 0x000000000000781c */ /* 0x000fe40003f0f008 */
[-C--:B------:R-:W-:Y:S02]  /*5920*/  ISETP.GE.AND P4, PT, R5, R104.reuse, PT ;  /* 0x000000680500720c */ /* 0x080fe40003f86270 */
[----:B------:R-:W-:Y:S02]  /*5930*/  FSEL R94, R9, -INF , !P5 ;  /* 0xff800000095e7808 */ /* 0x000fe40006800000 */
[----:B------:R-:W-:Y:S02]  /*5940*/  FSEL R16, R29, -INF , !P6 ;  /* 0xff8000001d107808 */ /* 0x000fe40007000000 */
[C---:B------:R-:W-:Y:S01]  /*5950*/  ISETP.GE.AND P5, PT, R3.reuse, R104, PT ;  /* 0x000000680300720c */ /* 0x040fe20003fa6270 */
[----:B------:R-:W-:Y:S01]  /*5960*/  VIADD R3, R3, 0x39 ;  /* 0x0000003903037836 */ /* 0x000fe20000000000 */
[----:B------:R-:W-:-:S02]  /*5970*/  FSEL R11, R11, -INF , !P4 ;  /* 0xff8000000b0b7808 */ /* 0x000fc40006000000 */
[CC--:B------:R-:W-:Y:S02]  /*5980*/  ISETP.GE.AND P6, PT, R4.reuse, R105.reuse, PT ;  /* 0x000000690400720c */ /* 0x0c0fe40003fc6270 */
[-C--:B------:R-:W-:Y:S02]  /*5990*/  ISETP.GE.AND P4, PT, R4, R104.reuse, PT ;  /* 0x000000680400720c */ /* 0x080fe40003f86270 */
[----:B------:R-:W-:Y:S02]  /*59a0*/  FSEL R84, R84, -INF , !P6 ;  /* 0xff80000054547808 */ /* 0x000fe40007000000 */
[----:B------:R-:W-:Y:S02]  /*59b0*/  FSEL R86, R86, -INF , !P4 ;  /* 0xff80000056567808 */ /* 0x000fe40006000000 */
        /* <DEDUP_REMOVED lines=19> */
[----:B------:R-:W-:Y:S02]  /*5af0*/  UIADD3 UR4, UR23, UR4, URZ ;  /* 0x0000000417047290 */ /* 0x000fe4000fffe03f */
[----:B------:R-:W-:-:S04]  /*5b00*/  LEA R3, P4, R3, R126, 0x6 ;  /* 0x0000007e03037211 */ /* 0x000fc800078830ff */
[----:B------:R-:W-:-:S05]  /*5b10*/  IMAD.U32 R9, RZ, RZ, UR4 ;  /* 0x00000004ff097e24 */ /* 0x000fca000f8e00ff */
[----:B------:R-:W-:Y:S02]  /*5b20*/  LEA.HI.X R10, R10, R129, R9, 0x6, P4 ;  /* 0x000000810a0a7211 */ /* 0x000fe400020f3409 */
[----:B------:R-:W4:Y:S01]  /*5b30*/  @!P1 LDC.64 R8, c[0x0][0x218] ;  /* 0x00008600ff089b82 */ /* 0x000f220000000a00 */
[----:B-1----:R-:W-:-:S04]  /*5b40*/  @!P3 LEA R22, P4, R3, R6, 0x1 ;  /* 0x000000060316b211 */ /* 0x002fc800078808ff */
[C-C-:B------:R-:W-:Y:S02]  /*5b50*/  @!P3 LEA.HI.X R23, R3.reuse, R7, R10.reuse, 0x1, P4 ;  /* 0x000000070317b211 */ /* 0x140fe400020f0c0a */
[C---:B---3--:R-:W-:Y:S01]  /*5b60*/  @!P2 LEA R20, P4, R3.reuse, R4, 0x1 ;  /* 0x000000040314a211 */ /* 0x048fe200078808ff */
[----:B------:R-:W1:Y:S02]  /*5b70*/  @!P3 LDC.64 R6, c[0x0][0x218] ;  /* 0x00008600ff06bb82 */ /* 0x000e640000000a00 */
[----:B------:R-:W-:Y:S01]  /*5b80*/  @!PT LDS RZ, [RZ] ;  /* 0x00000000fffff984 */ /* 0x000fe20000000800 */
[----:B------:R-:W-:Y:S01]  /*5b90*/  @!PT LDS RZ, [RZ] ;  /* 0x00000000fffff984 */ /* 0x000fe20000000800 */
[----:B------:R-:W-:Y:S01]  /*5ba0*/  @!PT LDS RZ, [RZ] ;  /* 0x00000000fffff984 */ /* 0x000fe20000000800 */
[----:B------:R2:W-:Y:S01]  /*5bb0*/  @!P3 LDGSTS.E.BYPASS.LTC128B.128 [R122+0x3000], desc[UR18][R22.64] ;  /* 0x03000000167abfae */ /* 0x0005e2000b901d52 */
[----:B------:R-:W-:-:S03]  /*5bc0*/  @!P2 LEA.HI.X R21, R3, R5, R10, 0x1, P4 ;  /* 0x000000050315a211 */ /* 0x000fc600020f0c0a */
[----:B------:R2:W-:Y:S02]  /*5bd0*/  @P2 STS.128 [R122+0x4000], RZ ;  /* 0x004000ff7a002388 */ /* 0x0005e40000000c00 */
[----:B------:R-:W3:Y:S02]  /*5be0*/  @!P2 LDC.64 R4, c[0x0][0x218] ;  /* 0x00008600ff04ab82 */ /* 0x000ee40000000a00 */
[----:B------:R-:W-:Y:S01]  /*5bf0*/  @!PT LDS RZ, [RZ] ;  /* 0x00000000fffff984 */ /* 0x000fe20000000800 */
[----:B------:R-:W-:Y:S01]  /*5c00*/  @!PT LDS RZ, [RZ] ;  /* 0x00000000fffff984 */ /* 0x000fe20000000800 */
[----:B------:R-:W-:Y:S01]  /*5c10*/  @!PT LDS RZ, [RZ] ;  /* 0x00000000fffff984 */ /* 0x000fe20000000800 */
[----:B------:R2:W-:Y:S04]  /*5c20*/  @!P2 LDGSTS.E.BYPASS.LTC128B.128 [R122+0x4000], desc[UR18][R20.64+0x40] ;  /* 0x04000040147aafae */ /* 0x0005e8000b901d52 */
[----:B------:R2:W-:Y:S01]  /*5c30*/  @P1 STS.128 [R122+0x5000], RZ ;  /* 0x005000ff7a001388 */ /* 0x0005e20000000c00 */
[----:B----4-:R-:W-:-:S04]  /*5c40*/  @!P1 LEA R8, P4, R3, R8, 0x1 ;  /* 0x0000000803089211 */ /* 0x010fc800078808ff */
[C---:B------:R-:W-:Y:S02]  /*5c50*/  @!P1 LEA.HI.X R9, R3.reuse, R9, R10, 0x1, P4 ;  /* 0x0000000903099211 */ /* 0x040fe400020f0c0a */
[----:B------:R-:W-:-:S03]  /*5c60*/  IADD3 R3, P4, R3, UR25, RZ ;  /* 0x0000001903037c10 */ /* 0x000fc6000ff9e0ff */
[----:B------:R-:W-:Y:S01]  /*5c70*/  @!PT LDS RZ, [RZ] ;  /* 0x00000000fffff984 */ /* 0x000fe20000000800 */
[----:B------:R-:W-:Y:S01]  /*5c80*/  @!PT LDS RZ, [RZ] ;  /* 0x00000000fffff984 */ /* 0x000fe20000000800 */
[----:B------:R-:W-:Y:S01]  /*5c90*/  @!PT LDS RZ, [RZ] ;  /* 0x00000000fffff984 */ /* 0x000fe20000000800 */
[----:B------:R2:W-:Y:S01]  /*5ca0*/  @!P1 LDGSTS.E.BYPASS.LTC128B.128 [R122+0x5000], desc[UR18][R8.64+0x80] ;  /* 0x05000080087a9fae */ /* 0x0005e2000b901d52 */
[C---:B-1----:R-:W-:Y:S02]  /*5cb0*/  @!P3 LEA R6, P5, R3.reuse, R6, 0x1 ;  /* 0x000000060306b211 */ /* 0x042fe400078a08ff */
[----:B------:R-:W-:Y:S01]  /*5cc0*/  IADD3.X R10, R10, UR24, RZ, P4, !PT ;  /* 0x000000180a0a7c10 */ /* 0x000fe2000a7fe4ff */
[----:B------:R2:W-:Y:S01]  /*5cd0*/  @P3 STS.128 [R122+0x3800], RZ ;  /* 0x003800ff7a003388 */ /* 0x0005e20000000c00 */
[C---:B---3--:R-:W-:Y:S02]  /*5ce0*/  @!P2 LEA R4, P4, R3.reuse, R4, 0x1 ;  /* 0x000000040304a211 */ /* 0x048fe400078808ff */
        /* <DEDUP_REMOVED lines=20> */
.L_x_832:
[----:B------:R-:W-:Y:S05]  /*5e30*/  BSYNC B0 ;  /* 0x0000000000007941 */ /* 0x000fea0003800000 */
.L_x_831:
[----:B------:R-:W0:Y:S02]  /*5e40*/  LDGDEPBAR ;  /* 0x00000000000079af */ /* 0x000e240000000000 */
.L_x_830:
[----:B------:R-:W-:Y:S01]  /*5e50*/  FMNMX.FTZ R3, R2, R18, !PT ;  /* 0x0000001202037209 */ /* 0x000fe20007810000 */
[----:B------:R-:W-:Y:S01]  /*5e60*/  IMAD.WIDE.U32 R30, R103, -0x326172a9, RZ ;  /* 0xcd9e8d57671e7825 */ /* 0x000fe200078e00ff */
[----:B-12---:R-:W-:Y:S01]  /*5e70*/  FMNMX.FTZ R4, R0, R105, !PT ;  /* 0x0000006900047209 */ /* 0x006fe20007810000 */
[----:B------:R-:W-:Y:S01]  /*5e80*/  USHF.L.U32 UR6, UR15, 0x1, URZ ;  /* 0x000000010f067899 */ /* 0x000fe2000800063f */
[----:B------:R-:W-:Y:S01]  /*5e90*/  FMNMX.FTZ R3, R94, R3, !PT ;  /* 0x000000035e037209 */ /* 0x000fe20007810000 */
[----:B------:R-:W-:Y:S01]  /*5ea0*/  @UP0 UIADD3 UR16, UR16, -0x3, URZ ;  /* 0xfffffffd10100890 */ /* 0x000fe2000fffe03f */
[----:B------:R-:W-:Y:S01]  /*5eb0*/  FMNMX.FTZ R4, R11, R4, !PT ;  /* 0x000000040b047209 */ /* 0x000fe20007810000 */
[----:B------:R-:W-:Y:S01]  /*5ec0*/  UIADD3 UR4, UR6, 0x1, URZ ;  /* 0x0000000106047890 */ /* 0x000fe2000fffe03f */
        /* <DEDUP_REMOVED lines=20> */
[----:B------:R-:W-:-:S03]  /*6010*/  FMNMX.FTZ R3, R14, R3, !PT ;  /* 0x000000030e037209 */ /* 0x000fc60007810000 */
[----:B------:R-:W-:Y:S01]  /*6020*/  IMAD.WIDE.U32 R28, R28, -0x2daee0ad, RZ ;  /* 0xd2511f531c1c7825 */ /* 0x000fe200078e00ff */
[----:B------:R-:W-:-:S04]  /*6030*/  FMNMX.FTZ R3, R16, R3, !PT ;  /* 0x0000000310037209 */ /* 0x000fc80007810000 */
[----:B------:R-:W-:Y:S02]  /*6040*/  FMNMX.FTZ R6, R84, R3, !PT ;  /* 0x0000000354067209 */ /* 0x000fe40007810000 */
[----:B------:R-:W-:Y:S02]  /*6050*/  FMNMX.FTZ R3, R95, R4, !PT ;  /* 0x000000045f037209 */ /* 0x000fe40007810000 */
[----:B------:R-:W-:Y:S02]  /*6060*/  FMNMX.FTZ R6, R85, R6, !PT ;  /* 0x0000000655067209 */ /* 0x000fe40007810000 */
[----:B------:R-:W-:-:S03]  /*6070*/  FMNMX.FTZ R4, R24, R3, !PT ;  /* 0x0000000318047209 */ /* 0x000fc60007810000 */
[----:B------:R-:W1:Y:S01]  /*6080*/  SHFL.BFLY PT, R9, R6, 0x2, 0x1f ;  /* 0x0c401f0006097f89 */ /* 0x000e6200000e0000 */
[----:B------:R-:W-:-:S04]  /*6090*/  FMNMX.FTZ R3, R25, R4, !PT ;  /* 0x0000000419037209 */ /* 0x000fc80007810000 */
[----:B------:R-:W-:-:S04]  /*60a0*/  FMNMX.FTZ R4, R86, R3, !PT ;  /* 0x0000000356047209 */ /* 0x000fc80007810000 */
[----:B------:R-:W-:-:S05]  /*60b0*/  FMNMX.FTZ R7, R87, R4, !PT ;  /* 0x0000000457077209 */ /* 0x000fca0007810000 */
[----:B------:R-:W2:Y:S01]  /*60c0*/  SHFL.BFLY PT, R8, R7, 0x2, 0x1f ;  /* 0x0c401f0007087f89 */ /* 0x000ea200000e0000 */
[----:B-1----:R-:W-:-:S05]  /*60d0*/  FMNMX.FTZ R9, R6, R9, !PT ;  /* 0x0000000906097209 */ /* 0x002fca0007810000 */
[----:B------:R-:W1:Y:S01]  /*60e0*/  SHFL.BFLY PT, R32, R9, 0x1, 0x1f ;  /* 0x0c201f0009207f89 */ /* 0x000e6200000e0000 */
[----:B--2---:R-:W-:Y:S01]  /*60f0*/  FMNMX.FTZ R8, R7, R8, !PT ;  /* 0x0000000807087209 */ /* 0x004fe20007810000 */
[----:B------:R-:W-:-:S04]  /*6100*/  IMAD.WIDE.U32 R6, R96, -0x2daee0ad, RZ ;  /* 0xd2511f5360067825 */ /* 0x000fc800078e00ff */
[----:B------:R-:W2:Y:S01]  /*6110*/  SHFL.BFLY PT, R3, R8, 0x1, 0x1f ;  /* 0x0c201f0008037f89 */ /* 0x000ea200000e0000 */
[----:B-1----:R-:W-:Y:S01]  /*6120*/  FMNMX.FTZ R32, R9, R32, !PT ;  /* 0x0000002009207209 */ /* 0x002fe20007810000 */
[----:B------:R-:W-:-:S03]  /*6130*/  VIADD R9, R134, 0x3c6ef372 ;  /* 0x3c6ef37286097836 */ /* 0x000fc60000000000 */
[C---:B------:R-:W-:Y:S01]  /*6140*/  FSETP.NEU.FTZ.AND P1, PT, R32.reuse, -INF , PT ;  /* 0xff8000002000780b */ /* 0x040fe20003f3d000 */
[----:B------:R-:W-:-:S03]  /*6150*/  FMUL.FTZ R21, R32, UR14 ;  /* 0x0000000e20157c20 */ /* 0x000fc60008410000 */
[----:B------:R-:W-:Y:S02]  /*6160*/  FSEL R5, R32, RZ, P1 ;  /* 0x000000ff20057208 */ /* 0x000fe40000800000 */
[----:B------:R-:W-:-:S03]  /*6170*/  FSEL R21, R21, RZ, P1 ;  /* 0x000000ff15157208 */ /* 0x000fc60000800000 */
[----:B------:R-:W-:Y:S01]  /*6180*/  FADD.FTZ R10, R2, -R5 ;  /* 0x80000005020a7221 */ /* 0x000fe20000010000 */
[----:B------:R-:W-:Y:S02]  /*6190*/  VIADD R5, R135, 0xbb67ae85 ;  /* 0xbb67ae8587057836 */ /* 0x000fe40000000000 */
[----:B------:R-:W-:Y:S01]  /*61a0*/  FFMA.FTZ R4, R18, UR14, -R21 ;  /* 0x0000000e12047c23 */ /* 0x000fe20008010815 */
[----:B--2---:R-:W-:Y:S01]  /*61b0*/  FMNMX.FTZ R3, R8, R3, !PT ;  /* 0x0000000308037209 */ /* 0x004fe20007810000 */
[----:B------:R-:W-:Y:S01]  /*61c0*/  FMUL.FTZ R10, R10, UR14 ;  /* 0x0000000e0a0a7c20 */ /* 0x000fe20008410000 */
[----:B------:R-:W-:Y:S01]  /*61d0*/  LOP3.LUT R2, R7, UR4, R135, 0x96, !PT ;  /* 0x0000000407027c12 */ /* 0x000fe2000f8e9687 */
[----:B------:R-:W-:Y:S01]  /*61e0*/  FFMA.FTZ R27, R26, UR14, -R21 ;  /* 0x0000000e1a1b7c23 */ /* 0x000fe20008010815 */
[----:B------:R-:W-:Y:S01]  /*61f0*/  LOP3.LUT R22, R29, R6, R5, 0x96, !PT ;  /* 0x000000061d167212 */ /* 0x000fe200078e9605 */
[----:B------:R-:W-:Y:S01]  /*6200*/  MUFU.EX2 R4, R4 ;  /* 0x0000000400047308 */ /* 0x000fe20000000800 */
[----:B------:R-:W-:Y:S01]  /*6210*/  LOP3.LUT R6, R7, UR6, R135, 0x96, !PT ;  /* 0x0000000607067c12 */ /* 0x000fe2000f8e9687 */
[----:B------:R-:W-:Y:S01]  /*6220*/  IMAD.WIDE.U32 R110, R2, -0x326172a9, RZ ;  /* 0xcd9e8d57026e7825 */ /* 0x000fe200078e00ff */
[----:B------:R-:W-:-:S03]  /*6230*/  FSETP.NEU.FTZ.AND P1, PT, R3, -INF , PT ;  /* 0xff8000000300780b */ /* 0x000fc60003f3d000 */
[----:B------:R-:W-:Y:S01]  /*6240*/  FFMA.FTZ R104, R94, UR14, -R21 ;  /* 0x0000000e5e687c23 */ /* 0x000fe20008010815 */
[----:B------:R-:W-:Y:S01]  /*6250*/  PRMT R26, R102, 0x7054, R102 ;  /* 0x00007054661a7816 */ /* 0x000fe20000000066 */
[----:B------:R-:W-:Y:S01]  /*6260*/  IMAD.WIDE.U32 R6, R6, -0x326172a9, RZ ;  /* 0xcd9e8d5706067825 */ /* 0x000fe200078e00ff */
[----:B------:R-:W1:Y:S03]  /*6270*/  MUFU.EX2 R8, R10 ;  /* 0x0000000a00087308 */ /* 0x000e660000000800 */
[----:B------:R-:W-:-:S04]  /*6280*/  IMAD.WIDE.U32 R22, R22, -0x326172a9, RZ ;  /* 0xcd9e8d5716167825 */ /* 0x000fc800078e00ff */
[----:B------:R-:W-:Y:S01]  /*6290*/  VIADD R5, R134, 0x9e3779b9 ;  /* 0x9e3779b986057836 */ /* 0x000fe20000000000 */
[C-C-:B------:R-:W-:Y:S01]  /*62a0*/  LOP3.LUT R6, R23.reuse, R6, R9.reuse, 0x96, !PT ;  /* 0x0000000617067212 */ /* 0x140fe200078e9609 */
[----:B------:R-:W-:Y:S01]  /*62b0*/  MUFU.EX2 R27, R27 ;  /* 0x0000001b001b7308 */ /* 0x000fe20000000800 */
[----:B------:R-:W-:Y:S02]  /*62c0*/  LOP3.LUT R2, R23, R110, R9, 0x96, !PT ;  /* 0x0000006e17027212 */ /* 0x000fe400078e9609 */
[----:B------:R-:W-:Y:S02]  /*62d0*/  FSEL R9, R3, RZ, P1 ;  /* 0x000000ff03097208 */ /* 0x000fe40000800000 */
[-CC-:B------:R-:W-:Y:S02]  /*62e0*/  LOP3.LUT R7, R7, R30.reuse, R5.reuse, 0x96, !PT ;  /* 0x0000001e07077212 */ /* 0x180fe400078e9605 */
[----:B------:R-:W-:Y:S01]  /*62f0*/  LOP3.LUT R5, R111, R30, R5, 0x96, !PT ;  /* 0x0000001e6f057212 */ /* 0x000fe200078e9605 */
[----:B------:R-:W-:-:S04]  /*6300*/  IMAD.WIDE.U32 R110, R6, -0x2daee0ad, RZ ;  /* 0xd2511f53066e7825 */ /* 0x000fc800078e00ff */
[-C--:B-1----:R-:W-:Y:S01]  /*6310*/  FFMA.FTZ R137, R137, R8.reuse, R4 ;  /* 0x0000000889897223 */ /* 0x082fe20000010004 */
        /* <DEDUP_REMOVED lines=24> */
[----:B------:R-:W-:Y:S01]  /*64a0*/  FADD.FTZ R8, R0, -R9 ;  /* 0x8000000900087221 */ /* 0x000fe20000010000 */
[----:B------:R-:W-:Y:S01]  /*64b0*/  VIADD R9, R135, 0x76cf5d0a ;  /* 0x76cf5d0a87097836 */ /* 0x000fe20000000000 */
[----:B------:R-:W1:Y:S01]  /*64c0*/  MUFU.EX2 R104, R104 ;  /* 0x0000006800687308 */ /* 0x000e620000000800 */
[----:B------:R-:W-:-:S04]  /*64d0*/  IMAD.WIDE.U32 R114, R7, -0x2daee0ad, RZ ;  /* 0xd2511f5307727825 */ /* 0x000fc800078e00ff */
[----:B------:R-:W-:Y:S01]  /*64e0*/  IMAD.WIDE.U32 R30, R5, -0x2daee0ad, RZ ;  /* 0xd2511f53051e7825 */ /* 0x000fe200078e00ff */
[----:B------:R-:W-:-:S03]  /*64f0*/  LOP3.LUT R0, R115, R28, R9, 0x96, !PT ;  /* 0x0000001c73007212 */ /* 0x000fc600078e9609 */
[----:B------:R-:W-:Y:S01]  /*6500*/  VIADD R6, R135, 0x32370b8f ;  /* 0x32370b8f87067836 */ /* 0x000fe20000000000 */
[----:B------:R-:W-:Y:S01]  /*6510*/  LOP3.LUT R9, R31, R28, R9, 0x96, !PT ;  /* 0x0000001c1f097212 */ /* 0x000fe200078e9609 */
[----:B------:R-:W-:-:S03]  /*6520*/  IMAD.WIDE.U32 R28, R2, -0x2daee0ad, RZ ;  /* 0xd2511f53021c7825 */ /* 0x000fc600078e00ff */
[--C-:B------:R-:W-:Y:S01]  /*6530*/  LOP3.LUT R5, R111, R114, R6.reuse, 0x96, !PT ;  /* 0x000000726f057212 */ /* 0x100fe200078e9606 */
[----:B------:R-:W-:Y:S01]  /*6540*/  IMAD.WIDE.U32 R138, R0, -0x326172a9, RZ ;  /* 0xcd9e8d57008a7825 */ /* 0x000fe200078e00ff */
[----:B------:R-:W-:Y:S02]  /*6550*/  LOP3.LUT R2, R29, R30, R6, 0x96, !PT ;  /* 0x0000001e1d027212 */ /* 0x000fe400078e9606 */
[----:B-1----:R-:W-:Y:S01]  /*6560*/  F2FP.F16.F32.PACK_AB R4, R104, R4 ;  /* 0x000000046804723e */ /* 0x002fe200000000ff */
[----:B------:R-:W-:Y:S02]  /*6570*/  VIADD R7, R134, 0xdaa66d2b ;  /* 0xdaa66d2b86077836 */ /* 0x000fe40000000000 */
[----:B------:R-:W-:-:S03]  /*6580*/  IMAD.WIDE.U32 R30, R9, -0x326172a9, RZ ;  /* 0xcd9e8d57091e7825 */ /* 0x000fc600078e00ff */
[-CC-:B------:R-:W-:Y:S02]  /*6590*/  LOP3.LUT R6, R139, R22.reuse, R7.reuse, 0x96, !PT ;  /* 0x000000168b067212 */ /* 0x180fe400078e9607 */
[----:B------:R-:W-:-:S03]  /*65a0*/  LOP3.LUT R0, R31, R22, R7, 0x96, !PT ;  /* 0x000000161f007212 */ /* 0x000fc600078e9607 */
[----:B------:R-:W-:-:S04]  /*65b0*/  IMAD.WIDE.U32 R114, R6, -0x2daee0ad, RZ ;  /* 0xd2511f5306727825 */ /* 0x000fc800078e00ff */
[----:B------:R-:W-:Y:S01]  /*65c0*/  VIADD R6, R134, 0x78dde6e4 ;  /* 0x78dde6e486067836 */ /* 0x000fe20000000000 */
[----:B------:R-:W-:Y:S01]  /*65d0*/  LOP3.LUT R7, R115, R110, R131, 0x96, !PT ;  /* 0x0000006e73077212 */ /* 0x000fe200078e9683 */
[----:B------:R-:W-:-:S04]  /*65e0*/  IMAD.WIDE.U32 R110, R5, -0x326172a9, RZ ;  /* 0xcd9e8d57056e7825 */ /* 0x000fc800078e00ff */
[----:B------:R-:W-:Y:S01]  /*65f0*/  IMAD.WIDE.U32 R140, R7, -0x326172a9, RZ ;  /* 0xcd9e8d57078c7825 */ /* 0x000fe200078e00ff */
[----:B------:R-:W-:-:S03]  /*6600*/  LOP3.LUT R22, R111, R138, R6, 0x96, !PT ;  /* 0x0000008a6f167212 */ /* 0x000fc600078e9606 */
        /* <DEDUP_REMOVED lines=11> */
[----:B------:R-:W-:-:S03]  /*66c0*/  LOP3.LUT R0, R114, 0xffff, RZ, 0xc0, !PT ;  /* 0x0000ffff72007812 */ /* 0x000fc600078ec0ff */
[----:B------:R-:W-:Y:S01]  /*66d0*/  VIADD R7, R134, 0xb54cda56 ;  /* 0xb54cda5686077836 */ /* 0x000fe20000000000 */
[----:B------:R-:W-:Y:S01]  /*66e0*/  LOP3.LUT R28, R143, R138, R130, 0x96, !PT ;  /* 0x0000008a8f1c7212 */ /* 0x000fe200078e9682 */
[----:B------:R-:W-:Y:S01]  /*66f0*/  IMAD.WIDE.U32 R30, R30, -0x326172a9, RZ ;  /* 0xcd9e8d571e1e7825 */ /* 0x000fe200078e00ff */
[----:B------:R-:W-:Y:S02]  /*6700*/  SHF.R.U32.HI R0, RZ, 0x8, R0 ;  /* 0x00000008ff007819 */ /* 0x000fe40000011600 */
[--C-:B------:R-:W-:Y:S01]  /*6710*/  LOP3.LUT R5, R115, R140, R7.reuse, 0x96, !PT ;  /* 0x0000008c73057212 */ /* 0x100fe200078e9607 */
[----:B------:R-:W-:Y:S01]  /*6720*/  IMAD.WIDE.U32 R110, R110, -0x2daee0ad, RZ ;  /* 0xd2511f536e6e7825 */ /* 0x000fe200078e00ff */
[----:B------:R-:W-:Y:S02]  /*6730*/  LOP3.LUT R18, R31, R142, R7, 0x96, !PT ;  /* 0x0000008e1f127212 */ /* 0x000fe400078e9607 */
[----:B------:R-:W-:Y:S01]  /*6740*/  LOP3.LUT R9, R5, 0xff, RZ, 0xc0, !PT ;  /* 0x000000ff05097812 */ /* 0x000fe200078ec0ff */
[----:B------:R-:W-:-:S02]  /*6750*/  VIADD R7, R135, 0x646e171e ;  /* 0x646e171e87077836 */ /* 0x000fc40000000000 */
[----:B------:R-:W-:-:S03]  /*6760*/  IMAD.WIDE.U32 R28, R28, -0x2daee0ad, RZ ;  /* 0xd2511f531c1c7825 */ /* 0x000fc600078e00ff */
[----:B------:R-:W-:Y:S01]  /*6770*/  LOP3.LUT R107, R111, R22, R7, 0x96, !PT ;  /* 0x000000166f6b7212 */ /* 0x000fe200078e9607 */
[----:B------:R-:W-:Y:S01]  /*6780*/  FFMA.FTZ R22, R108, UR14, -R21 ;  /* 0x0000000e6c167c23 */ /* 0x000fe20008010815 */
[----:B------:R-:W-:Y:S01]  /*6790*/  LOP3.LUT R2, R29, R6, R7, 0x96, !PT ;  /* 0x000000061d027212 */ /* 0x000fe200078e9607 */
[----:B------:R-:W-:Y:S01]  /*67a0*/  FMUL.FTZ R108, R8, UR14 ;  /* 0x0000000e086c7c20 */ /* 0x000fe20008410000 */
[----:B------:R-:W-:-:S03]  /*67b0*/  LOP3.LUT R7, R114, 0xff, RZ, 0xc0, !PT ;  /* 0x000000ff72077812 */ /* 0x000fc600078ec0ff */
[----:B------:R-:W1:Y:S01]  /*67c0*/  MUFU.EX2 R22, R22 ;  /* 0x0000001600167308 */ /* 0x000e620000000800 */
[----:B------:R-:W-:Y:S02]  /*67d0*/  PRMT R7, R7, 0x5410, R0 ;  /* 0x0000541007077816 */ /* 0x000fe40000000000 */
[----:B------:R-:W-:-:S03]  /*67e0*/  SHF.R.U32.HI R0, RZ, 0x18, R114 ;  /* 0x00000018ff007819 */ /* 0x000fc60000011672 */
[----:B------:R-:W-:Y:S02]  /*67f0*/  HSET2.LE.AND R6, R7, R26, PT ;  /* 0x0000001a07067233 */ /* 0x000fe40003803000 */
[----:B------:R-:W2:Y:S01]  /*6800*/  MUFU.EX2 R108, R108 ;  /* 0x0000006c006c7308 */ /* 0x000ea20000000800 */
[----:B-1----:R-:W-:-:S04]  /*6810*/  F2FP.F16.F32.PACK_AB R7, R22, R27 ;  /* 0x0000001b1607723e */ /* 0x002fc800000000ff */
[----:B------:R-:W-:Y:S02]  /*6820*/  LOP3.LUT R6, R6, R7, RZ, 0xc0, !PT ;  /* 0x0000000706067212 */ /* 0x000fe400078ec0ff */
[----:B------:R-:W-:Y:S01]  /*6830*/  SHF.R.U32.HI R7, RZ, 0x10, R114 ;  /* 0x00000010ff077819 */ /* 0x000fe20000011672 */
[-C--:B--2---:R-:W-:Y:S01]  /*6840*/  FMUL.FTZ R74, R74, R108.reuse ;  /* 0x0000006c4a4a7220 */ /* 0x084fe20000410000 */
[-C--:B------:R-:W-:Y:S02]  /*6850*/  FMUL.FTZ R75, R75, R108.reuse ;  /* 0x0000006c4b4b7220 */ /* 0x080fe40000410000 */
[----:B------:R-:W-:Y:S01]  /*6860*/  LOP3.LUT R7, R7, 0xff, RZ, 0xc0, !PT ;  /* 0x000000ff07077812 */ /* 0x000fe200078ec0ff */
[-C--:B------:R-:W-:Y:S01]  /*6870*/  FMUL.FTZ R78, R78, R108.reuse ;  /* 0x0000006c4e4e7220 */ /* 0x080fe20000410000 */
[-C--:B------:R-:W-:Y:S01]  /*6880*/  FMUL.FTZ R79, R79, R108.reuse ;  /* 0x0000006c4f4f7220 */ /* 0x080fe20000410000 */
[-C--:B------:R-:W-:Y:S01]  /*6890*/  FMUL.FTZ R82, R82, R108.reuse ;  /* 0x0000006c52527220 */ /* 0x080fe20000410000 */
[----:B------:R-:W-:Y:S01]  /*68a0*/  PRMT R7, R7, 0x5410, R0 ;  /* 0x0000541007077816 */ /* 0x000fe20000000000 */
[----:B------:R-:W-:Y:S01]  /*68b0*/  FMUL.FTZ R0, R3, UR14 ;  /* 0x0000000e03007c20 */ /* 0x000fe20008410000 */
[-C--:B------:R-:W-:Y:S01]  /*68c0*/  FMUL.FTZ R83, R83, R108.reuse ;  /* 0x0000006c53537220 */ /* 0x080fe20000410000 */
[-C--:B------:R-:W-:Y:S01]  /*68d0*/  FMUL.FTZ R38, R38, R108.reuse ;  /* 0x0000006c26267220 */ /* 0x080fe20000410000 */
[-C--:B------:R-:W-:Y:S01]  /*68e0*/  FMUL.FTZ R39, R39, R108.reuse ;  /* 0x0000006c27277220 */ /* 0x080fe20000410000 */
[----:B------:R-:W-:Y:S01]  /*68f0*/  HSET2.LE.AND R7, R7, R26, PT ;  /* 0x0000001a07077233 */ /* 0x000fe20003803000 */
[-C--:B------:R-:W-:Y:S01]  /*6900*/  FMUL.FTZ R42, R42, R108.reuse ;  /* 0x0000006c2a2a7220 */ /* 0x080fe20000410000 */
[----:B------:R-:W-:Y:S01]  /*6910*/  FSEL R0, R0, RZ, P1 ;  /* 0x000000ff00007208 */ /* 0x000fe20000800000 */
[-C--:B------:R-:W-:Y:S01]  /*6920*/  FMUL.FTZ R43, R43, R108.reuse ;  /* 0x0000006c2b2b7220 */ /* 0x080fe20000410000 */
[-C--:B------:R-:W-:Y:S01]  /*6930*/  FMUL.FTZ R46, R46, R108.reuse ;  /* 0x0000006c2e2e7220 */ /* 0x080fe20000410000 */
[-C--:B------:R-:W-:Y:S01]  /*6940*/  FMUL.FTZ R47, R47, R108.reuse ;  /* 0x0000006c2f2f7220 */ /* 0x080fe20000410000 */
[-C--:B------:R-:W-:Y:S01]  /*6950*/  FMUL.FTZ R50, R50, R108.reuse ;  /* 0x0000006c32327220 */ /* 0x080fe20000410000 */
[--C-:B------:R-:W-:Y:S01]  /*6960*/  FFMA.FTZ R23, R109, UR14, -R0.reuse ;  /* 0x0000000e6d177c23 */ /* 0x100fe20008010800 */
[--C-:B------:R-:W-:Y:S01]  /*6970*/  FFMA.FTZ R20, R113, UR14, -R0.reuse ;  /* 0x0000000e71147c23 */ /* 0x100fe20008010800 */
[--C-:B------:R-:W-:Y:S01]  /*6980*/  FFMA.FTZ R105, R105, UR14, -R0.reuse ;  /* 0x0000000e69697c23 */ /* 0x100fe20008010800 */
[--C-:B------:R-:W-:Y:S01]  /*6990*/  FFMA.FTZ R94, R11, UR14, -R0.reuse ;  /* 0x0000000e0b5e7c23 */ /* 0x100fe20008010800 */
        /* <DEDUP_REMOVED lines=12> */
[----:B------:R-:W-:Y:S01]  /*6a60*/  FMUL.FTZ R71, R71, R108 ;  /* 0x0000006c47477220 */ /* 0x000fe20000410000 */
[--C-:B------:R-:W-:Y:S01]  /*6a70*/  FFMA.FTZ R109, R88, UR14, -R21.reuse ;  /* 0x0000000e586d7c23 */ /* 0x100fe20008010815 */
[----:B------:R-:W-:Y:S01]  /*6a80*/  FFMA.FTZ R88, R106, UR14, -R21 ;  /* 0x0000000e6a587c23 */ /* 0x000fe20008010815 */
[--C-:B------:R-:W-:Y:S01]  /*6a90*/  FFMA.FTZ R89, R89, UR14, -R0.reuse ;  /* 0x0000000e59597c23 */ /* 0x100fe20008010800 */
[----:B------:R-:W-:-:S02]  /*6aa0*/  FFMA.FTZ R86, R86, UR14, -R0 ;  /* 0x0000000e56567c23 */ /* 0x000fc40008010800 */
[----:B------:R-:W-:Y:S08]  /*6ab0*/  MUFU.EX2 R105, R105 ;  /* 0x0000006900697308 */ /* 0x000ff00000000800 */
[----:B------:R-:W2:Y:S01]  /*6ac0*/  MUFU.EX2 R94, R94 ;  /* 0x0000005e005e7308 */ /* 0x000ea20000000800 */
[----:B-1----:R-:W-:-:S04]  /*6ad0*/  F2FP.F16.F32.PACK_AB R10, R20, R23 ;  /* 0x00000017140a723e */ /* 0x002fc800000000ff */
[----:B------:R-:W-:Y:S02]  /*6ae0*/  LOP3.LUT R7, R7, R10, RZ, 0xc0, !PT ;  /* 0x0000000a07077212 */ /* 0x000fe400078ec0ff */
[----:B------:R-:W-:Y:S01]  /*6af0*/  LOP3.LUT R10, R5, 0xffff, RZ, 0xc0, !PT ;  /* 0x0000ffff050a7812 */ /* 0x000fe200078ec0ff */
[----:B------:R-:W-:Y:S03]  /*6b00*/  MUFU.EX2 R88, R88 ;  /* 0x0000005800587308 */ /* 0x000fe60000000800 */
[----:B------:R-:W-:-:S04]  /*6b10*/  SHF.R.U32.HI R10, RZ, 0x8, R10 ;  /* 0x00000008ff0a7819 */ /* 0x000fc8000001160a */
[----:B------:R-:W-:Y:S01]  /*6b20*/  PRMT R9, R9, 0x5410, R10 ;  /* 0x0000541009097816 */ /* 0x000fe2000000000a */
[----:B------:R-:W-:Y:S04]  /*6b30*/  MUFU.EX2 R89, R89 ;  /* 0x0000005900597308 */ /* 0x000fe80000000800 */
[----:B------:R-:W-:-:S04]  /*6b40*/  HSET2.LE.AND R9, R9, R26, PT ;  /* 0x0000001a09097233 */ /* 0x000fc80003803000 */
[----:B------:R-:W-:Y:S01]  /*6b50*/  MUFU.EX2 R109, R109 ;  /* 0x0000006d006d7308 */ /* 0x000fe20000000800 */
[----:B------:R-:W-:Y:S02]  /*6b60*/  LOP3.LUT R4, R9, R4, RZ, 0xc0, !PT ;  /* 0x0000000409047212 */ /* 0x000fe400078ec0ff */
[--C-:B------:R-:W-:Y:S02]  /*6b70*/  SHF.R.U32.HI R9, RZ, 0x10, R5.reuse ;  /* 0x00000010ff097819 */ /* 0x100fe40000011605 */
[----:B------:R-:W-:Y:S02]  /*6b80*/  SHF.R.U32.HI R5, RZ, 0x18, R5 ;  /* 0x00000018ff057819 */ /* 0x000fe40000011605 */
[----:B------:R-:W-:-:S04]  /*6b90*/  LOP3.LUT R10, R9, 0xff, RZ, 0xc0, !PT ;  /* 0x000000ff090a7812 */ /* 0x000fc800078ec0ff */
[----:B------:R-:W-:Y:S02]  /*6ba0*/  PRMT R5, R10, 0x5410, R5 ;  /* 0x000054100a057816 */ /* 0x000fe40000000005 */
[----:B--2---:R-:W-:-:S03]  /*6bb0*/  F2FP.F16.F32.PACK_AB R10, R94, R105 ;  /* 0x000000695e0a723e */ /* 0x004fc600000000ff */
[----:B------:R-:W-:-:S05]  /*6bc0*/  HSET2.LE.AND R5, R5, R26, PT ;  /* 0x0000001a05057233 */ /* 0x000fca0003803000 */
[----:B------:R-:W-:Y:S02]  /*6bd0*/  LOP3.LUT R5, R5, R10, RZ, 0xc0, !PT ;  /* 0x0000000a05057212 */ /* 0x000fe400078ec0ff */
        /* <DEDUP_REMOVED lines=18> */
[----:B------:R-:W-:-:S06]  /*6d00*/  LOP3.LUT R9, R107, 0xff, RZ, 0xc0, !PT ;  /* 0x000000ff6b097812 */ /* 0x000fcc00078ec0ff */
[----:B------:R-:W-:Y:S01]  /*6d10*/  LOP3.LUT R4, R110, 0xffff, RZ, 0xc0, !PT ;  /* 0x0000ffff6e047812 */ /* 0x000fe200078ec0ff */
[----:B------:R-:W-:Y:S01]  /*6d20*/  FFMA.FTZ R5, R146, R108, R105 ;  /* 0x0000006c92057223 */ /* 0x000fe20000010069 */
[----:B------:R-:W-:Y:S01]  /*6d30*/  LOP3.LUT R11, R110, 0xff, RZ, 0xc0, !PT ;  /* 0x000000ff6e0b7812 */ /* 0x000fe200078ec0ff */
[--C-:B------:R-:W-:Y:S01]  /*6d40*/  FFMA.FTZ R108, R34, UR14, -R21.reuse ;  /* 0x0000000e226c7c23 */ /* 0x100fe20008010815 */
[----:B------:R-:W-:Y:S01]  /*6d50*/  SHF.R.U32.HI R4, RZ, 0x8, R4 ;  /* 0x00000008ff047819 */ /* 0x000fe20000011604 */
[----:B------:R-:W-:Y:S01]  /*6d60*/  FFMA.FTZ R105, R90, UR14, -R21 ;  /* 0x0000000e5a697c23 */ /* 0x000fe20008010815 */
[----:B------:R-:W-:Y:S01]  /*6d70*/  FFMA.FTZ R34, R91, UR14, -R0 ;  /* 0x0000000e5b227c23 */ /* 0x000fe20008010800 */
[----:B------:R-:W-:Y:S01]  /*6d80*/  SHF.R.U32.HI R6, RZ, 0x10, R110 ;  /* 0x00000010ff067819 */ /* 0x000fe2000001166e */
[----:B------:R-:W-:Y:S01]  /*6d90*/  FADD.FTZ R90, R104, R137 ;  /* 0x00000089685a7221 */ /* 0x000fe20000010000 */
[----:B------:R-:W-:Y:S01]  /*6da0*/  PRMT R11, R11, 0x5410, R4 ;  /* 0x000054100b0b7816 */ /* 0x000fe20000000004 */
[----:B------:R-:W-:Y:S01]  /*6db0*/  MUFU.EX2 R108, R108 ;  /* 0x0000006c006c7308 */ /* 0x000fe20000000800 */
[----:B------:R-:W-:Y:S01]  /*6dc0*/  LOP3.LUT R4, R107, 0xffff, RZ, 0xc0, !PT ;  /* 0x0000ffff6b047812 */ /* 0x000fe200078ec0ff */
[----:B------:R-:W-:Y:S01]  /*6dd0*/  FADD.FTZ R94, R94, R5 ;  /* 0x000000055e5e7221 */ /* 0x000fe20000010000 */
[----:B------:R-:W-:Y:S01]  /*6de0*/  SHF.R.U32.HI R7, RZ, 0x18, R110 ;  /* 0x00000018ff077819 */ /* 0x000fe2000001166e */
[----:B------:R-:W-:Y:S01]  /*6df0*/  FADD.FTZ R27, R27, R90 ;  /* 0x0000005a1b1b7221 */ /* 0x000fe20000010000 */
[----:B------:R-:W-:Y:S01]  /*6e00*/  SHF.R.U32.HI R4, RZ, 0x8, R4 ;  /* 0x00000008ff047819 */ /* 0x000fe20000011604 */
[----:B------:R-:W-:Y:S01]  /*6e10*/  FFMA.FTZ R90, R93, UR14, -R21 ;  /* 0x0000000e5d5a7c23 */ /* 0x000fe20008010815 */
[----:B------:R-:W-:Y:S01]  /*6e20*/  LOP3.LUT R6, R6, 0xff, RZ, 0xc0, !PT ;  /* 0x000000ff06067812 */ /* 0x000fe200078ec0ff */
[----:B------:R-:W1:Y:S01]  /*6e30*/  MUFU.EX2 R105, R105 ;  /* 0x0000006900697308 */ /* 0x000e620000000800 */
[----:B------:R-:W-:Y:S01]  /*6e40*/  PRMT R9, R9, 0x5410, R4 ;  /* 0x0000541009097816 */ /* 0x000fe20000000004 */
[----:B------:R-:W-:Y:S01]  /*6e50*/  FADD.FTZ R27, R22, R27 ;  /* 0x0000001b161b7221 */ /* 0x000fe20000010000 */
[--C-:B------:R-:W-:Y:S01]  /*6e60*/  SHF.R.U32.HI R4, RZ, 0x10, R107.reuse ;  /* 0x00000010ff047819 */ /* 0x100fe2000001166b */
[--C-:B------:R-:W-:Y:S01]  /*6e70*/  FFMA.FTZ R93, R17, UR14, -R0.reuse ;  /* 0x0000000e115d7c23 */ /* 0x100fe20008010800 */
[----:B------:R-:W-:Y:S01]  /*6e80*/  SHF.R.U32.HI R107, RZ, 0x18, R107 ;  /* 0x00000018ff6b7819 */ /* 0x000fe2000001166b */
[----:B------:R-:W-:Y:S01]  /*6e90*/  FFMA.FTZ R137, R85, UR14, -R21 ;  /* 0x0000000e55897c23 */ /* 0x000fe20008010815 */
[----:B------:R-:W-:Y:S01]  /*6ea0*/  LOP3.LUT R4, R4, 0xff, RZ, 0xc0, !PT ;  /* 0x000000ff04047812 */ /* 0x000fe200078ec0ff */
[----:B------:R-:W2:Y:S01]  /*6eb0*/  MUFU.EX2 R34, R34 ;  /* 0x0000002200227308 */ /* 0x000ea20000000800 */
[----:B------:R-:W-:Y:S01]  /*6ec0*/  PRMT R7, R6, 0x5410, R7 ;  /* 0x0000541006077816 */ /* 0x000fe20000000007 */
[--C-:B------:R-:W-:Y:S01]  /*6ed0*/  FFMA.FTZ R85, R19, UR14, -R0.reuse ;  /* 0x0000000e13557c23 */ /* 0x100fe20008010800 */
[----:B------:R-:W-:Y:S01]  /*6ee0*/  PRMT R91, R4, 0x5410, R107 ;  /* 0x00005410045b7816 */ /* 0x000fe2000000006b */
[--C-:B------:R-:W-:Y:S01]  /*6ef0*/  FFMA.FTZ R4, R33, UR14, -R0.reuse ;  /* 0x0000000e21047c23 */ /* 0x100fe20008010800 */
[--C-:B------:R-:W-:Y:S01]  /*6f00*/  FFMA.FTZ R33, R35, UR14, -R0.reuse ;  /* 0x0000000e23217c23 */ /* 0x100fe20008010800 */
[--C-:B------:R-:W-:Y:S01]  /*6f10*/  HSET2.LE.AND R6, R11, R26.reuse, PT ;  /* 0x0000001a0b067233 */ /* 0x100fe20003803000 */
[--C-:B------:R-:W-:Y:S01]  /*6f20*/  FFMA.FTZ R35, R92, UR14, -R21.reuse ;  /* 0x0000000e5c237c23 */ /* 0x100fe20008010815 */
[----:B------:R3:W4:Y:S01]  /*6f30*/  MUFU.EX2 R104, R4 ;  /* 0x0000000400687308 */ /* 0x0007220000000800 */
[--C-:B------:R-:W-:Y:S01]  /*6f40*/  HSET2.LE.AND R7, R7, R26.reuse, PT ;  /* 0x0000001a07077233 */ /* 0x100fe20003803000 */
[----:B------:R-:W-:Y:S01]  /*6f50*/  FFMA.FTZ R92, R15, UR14, -R0 ;  /* 0x0000000e0f5c7c23 */ /* 0x000fe20008010800 */
[----:B-1----:R-:W-:Y:S01]  /*6f60*/  F2FP.F16.F32.PACK_AB R5, R88, R105 ;  /* 0x000000695805723e */ /* 0x002fe200000000ff */
[----:B------:R-:W-:Y:S01]  /*6f70*/  FADD.FTZ R23, R23, R94 ;  /* 0x0000005e17177221 */ /* 0x000fe20000010000 */
[--C-:B------:R-:W-:Y:S01]  /*6f80*/  HSET2.LE.AND R9, R9, R26.reuse, PT ;  /* 0x0000001a09097233 */ /* 0x100fe20003803000 */
[----:B------:R-:W-:Y:S01]  /*6f90*/  FFMA.FTZ R94, R14, UR14, -R21 ;  /* 0x0000000e0e5e7c23 */ /* 0x000fe20008010815 */
[----:B------:R-:W-:Y:S01]  /*6fa0*/  LOP3.LUT R6, R6, R5, RZ, 0xc0, !PT ;  /* 0x0000000506067212 */ /* 0x000fe200078ec0ff */
[----:B------:R-:W1:Y:S01]  /*6fb0*/  MUFU.EX2 R33, R33 ;  /* 0x0000002100217308 */ /* 0x000e620000000800 */
[----:B--2---:R-:W-:Y:S01]  /*6fc0*/  F2FP.F16.F32.PACK_AB R8, R34, R89 ;  /* 0x000000592208723e */ /* 0x004fe200000000ff */
[----:B------:R-:W-:Y:S01]  /*6fd0*/  FADD.FTZ R23, R20, R23 ;  /* 0x0000001714177221 */ /* 0x000fe20000010000 */
[----:B------:R-:W-:Y:S01]  /*6fe0*/  HSET2.LE.AND R5, R91, R26, PT ;  /* 0x0000001a5b057233 */ /* 0x000fe20003803000 */
[----:B------:R-:W-:Y:S01]  /*6ff0*/  FFMA.FTZ R91, R13, UR14, -R21 ;  /* 0x0000000e0d5b7c23 */ /* 0x000fe20008010815 */
[----:B------:R-:W-:Y:S01]  /*7000*/  LOP3.LUT R7, R7, R8, RZ, 0xc0, !PT ;  /* 0x0000000807077212 */ /* 0x000fe200078ec0ff */
[--C-:B------:R-:W-:Y:S01]  /*7010*/  FFMA.FTZ R146, R87, UR14, -R0.reuse ;  /* 0x0000000e57927c23 */ /* 0x100fe20008010800 */
[----:B------:R-:W-:Y:S01]  /*7020*/  LOP3.LUT R107, R30, 0xff, RZ, 0xc0, !PT ;  /* 0x000000ff1e6b7812 */ /* 0x000fe200078ec0ff */
[----:B------:R-:W-:Y:S01]  /*7030*/  MUFU.EX2 R93, R93 ;  /* 0x0000005d005d7308 */ /* 0x000fe20000000800 */
[----:B---3--:R-:W-:Y:S01]  /*7040*/  F2FP.F16.F32.PACK_AB R4, R109, R108 ;  /* 0x0000006c6d04723e */ /* 0x008fe200000000ff */
[----:B------:R-:W-:Y:S01]  /*7050*/  FADD.FTZ R108, R108, R27 ;  /* 0x0000001b6c6c7221 */ /* 0x000fe20000010000 */
[----:B------:R-:W-:Y:S01]  /*7060*/  FFMA.FTZ R27, R84, UR14, -R21 ;  /* 0x0000000e541b7c23 */ /* 0x000fe20008010815 */
[----:B------:R-:W-:Y:S01]  /*7070*/  FFMA.FTZ R84, R95, UR14, -R0 ;  /* 0x0000000e5f547c23 */ /* 0x000fe20008010800 */
[----:B------:R-:W-:Y:S01]  /*7080*/  LOP3.LUT R4, R9, R4, RZ, 0xc0, !PT ;  /* 0x0000000409047212 */ /* 0x000fe200078ec0ff */
[----:B----4-:R-:W-:Y:S01]  /*7090*/  FADD.FTZ R106, R104, R23 ;  /* 0x00000017686a7221 */ /* 0x010fe20000010000 */
[----:B------:R-:W-:Y:S01]  /*70a0*/  SHF.R.U32.HI R13, RZ, 0x18, R18 ;  /* 0x00000018ff0d7819 */ /* 0x000fe20000011612 */
[----:B------:R-:W-:Y:S01]  /*70b0*/  MUFU.EX2 R91, R91 ;  /* 0x0000005b005b7308 */ /* 0x000fe20000000800 */
[----:B-1----:R-:W-:Y:S01]  /*70c0*/  F2FP.F16.F32.PACK_AB R8, R33, R104 ;  /* 0x000000682108723e */ /* 0x002fe200000000ff */
[----:B------:R-:W-:Y:S01]  /*70d0*/  FADD.FTZ R108, R109, R108 ;  /* 0x0000006c6d6c7221 */ /* 0x000fe20000010000 */
[----:B------:R-:W-:Y:S01]  /*70e0*/  LOP3.LUT R109, R28, 0xff, RZ, 0xc0, !PT ;  /* 0x000000ff1c6d7812 */ /* 0x000fe200078ec0ff */
[----:B------:R-:W-:Y:S01]  /*70f0*/  FADD.FTZ R106, R33, R106 ;  /* 0x0000006a216a7221 */ /* 0x000fe20000010000 */
[----:B------:R-:W-:Y:S01]  /*7100*/  LOP3.LUT R5, R5, R8, RZ, 0xc0, !PT ;  /* 0x0000000805057212 */ /* 0x000fe200078ec0ff */
[----:B------:R-:W-:Y:S01]  /*7110*/  FADD.FTZ R105, R105, R108 ;  /* 0x0000006c69697221 */ /* 0x000fe20000010000 */
[----:B------:R-:W1:Y:S01]  /*7120*/  LDSM.16.MT88.4 R8, [R118+0x6400] ;  /* 0x006400007608783b */ /* 0x000e620000004200 */
[----:B------:R-:W2:Y:S01]  /*7130*/  MUFU.EX2 R92, R92 ;  /* 0x0000005c005c7308 */ /* 0x000ea20000000800 */
[----:B------:R-:W-:Y:S01]  /*7140*/  FFMA.FTZ R33, R25, UR14, -R0 ;  /* 0x0000000e19217c23 */ /* 0x000fe20008010800 */
[----:B------:R-:W-:Y:S01]  /*7150*/  FADD.FTZ R105, R88, R105 ;  /* 0x0000006958697221 */ /* 0x000fe20000010000 */
[----:B------:R-:W-:-:S04]  /*7160*/  FADD.FTZ R89, R89, R106 ;  /* 0x0000006a59597221 */ /* 0x000fc80000010000 */
[----:B------:R-:W-:Y:S01]  /*7170*/  FADD.FTZ R34, R34, R89 ;  /* 0x0000005922227221 */ /* 0x000fe20000010000 */
[----:B------:R-:W-:Y:S08]  /*7180*/  MUFU.EX2 R35, R35 ;  /* 0x0000002300237308 */ /* 0x000ff00000000800 */
[----:B------:R-:W-:Y:S08]  /*7190*/  MUFU.EX2 R90, R90 ;  /* 0x0000005a005a7308 */ /* 0x000ff00000000800 */
[----:B------:R-:W-:Y:S08]  /*71a0*/  MUFU.EX2 R85, R85 ;  /* 0x0000005500557308 */ /* 0x000ff00000000800 */
[----:B------:R-:W-:Y:S01]  /*71b0*/  MUFU.EX2 R84, R84 ;  /* 0x0000005400547308 */ /* 0x000fe20000000800 */
[C---:B-1----:R-:W-:Y:S07]  /*71c0*/  HMMA.16816.F32 R72, R4.reuse, R8, R72 ;  /* 0x000000080448723c */ /* 0x042fee0000001848 */
[----:B------:R-:W-:Y:S01]  /*71d0*/  MUFU.EX2 R94, R94 ;  /* 0x0000005e005e7308 */ /* 0x000fe20000000800 */
[C---:B------:R-:W-:Y:S01]  /*71e0*/  HMMA.16816.F32 R76, R4.reuse, R10, R76 ;  /* 0x0000000a044c723c */ /* 0x040fe2000000184c */
[----:B------:R-:W1:Y:S06]  /*71f0*/  LDSM.16.MT88.4 R8, [R116+0x6400] ;  /* 0x006400007408783b */ /* 0x000e6c0000004200 */
[----:B------:R-:W-:Y:S08]  /*7200*/  MUFU.EX2 R104, R27 ;  /* 0x0000001b00687308 */ /* 0x000ff00000000800 */
[----:B------:R-:W-:Y:S08]  /*7210*/  MUFU.EX2 R137, R137 ;  /* 0x0000008900897308 */ /* 0x000ff00000000800 */
[----:B------:R-:W-:Y:S08]  /*7220*/  MUFU.EX2 R33, R33 ;  /* 0x0000002100217308 */ /* 0x000ff00000000800 */
[----:B------:R-:W-:Y:S08]  /*7230*/  MUFU.EX2 R87, R86 ;  /* 0x0000005600577308 */ /* 0x000ff00000000800 */
        /* <DEDUP_REMOVED lines=16> */
[----:B------:R-:W-:-:S02]  /*7340*/  SHF.R.U32.HI R4, RZ, 0x10, R30 ;  /* 0x00000010ff047819 */ /* 0x000fc4000001161e */
[----:B------:R-:W-:Y:S01]  /*7350*/  LOP3.LUT R5, R30, 0xffff, RZ, 0xc0, !PT ;  /* 0x0000ffff1e057812 */ /* 0x000fe200078ec0ff */
[--C-:B------:R-:W-:Y:S01]  /*7360*/  FFMA.FTZ R31, R16, UR14, -R21.reuse ;  /* 0x0000000e101f7c23 */ /* 0x100fe20008010815 */
[----:B------:R-:W-:Y:S01]  /*7370*/  SHF.R.U32.HI R7, RZ, 0x18, R30 ;  /* 0x00000018ff077819 */ /* 0x000fe2000001161e */
[----:B------:R-:W-:Y:S01]  /*7380*/  FFMA.FTZ R30, R12, UR14, -R21 ;  /* 0x0000000e0c1e7c23 */ /* 0x000fe20008010815 */
[----:B------:R-:W-:Y:S01]  /*7390*/  LOP3.LUT R4, R4, 0xff, RZ, 0xc0, !PT ;  /* 0x000000ff04047812 */ /* 0x000fe200078ec0ff */
[----:B------:R-:W-:Y:S01]  /*73a0*/  LDSM.16.MT88.4 R20, [R116+0x6800] ;  /* 0x006800007414783b */ /* 0x000fe20000004200 */
[----:B------:R-:W-:Y:S01]  /*73b0*/  SHF.R.U32.HI R6, RZ, 0x8, R5 ;  /* 0x00000008ff067819 */ /* 0x000fe20000011605 */
[----:B------:R-:W-:Y:S01]  /*73c0*/  MUFU.EX2 R95, R31 ;  /* 0x0000001f005f7308 */ /* 0x000fe20000000800 */
[----:B------:R-:W-:Y:S02]  /*73d0*/  PRMT R7, R4, 0x5410, R7 ;  /* 0x0000541004077816 */ /* 0x000fe40000000007 */
[----:B------:R-:W-:-:S02]  /*73e0*/  LOP3.LUT R4, R18, 0xffff, RZ, 0xc0, !PT ;  /* 0x0000ffff12047812 */ /* 0x000fc400078ec0ff */
[----:B------:R-:W-:Y:S02]  /*73f0*/  LOP3.LUT R5, R18, 0xff, RZ, 0xc0, !PT ;  /* 0x000000ff12057812 */ /* 0x000fe400078ec0ff */
[----:B------:R-:W-:Y:S01]  /*7400*/  SHF.R.U32.HI R4, RZ, 0x8, R4 ;  /* 0x00000008ff047819 */ /* 0x000fe20000011604 */
[----:B------:R-:W3:Y:S01]  /*7410*/  MUFU.EX2 R30, R30 ;  /* 0x0000001e001e7308 */ /* 0x000ee20000000800 */
[----:B------:R-:W-:Y:S02]  /*7420*/  PRMT R107, R107, 0x5410, R6 ;  /* 0x000054106b6b7816 */ /* 0x000fe40000000006 */
[----:B------:R-:W-:Y:S02]  /*7430*/  PRMT R5, R5, 0x5410, R4 ;  /* 0x0000541005057816 */ /* 0x000fe40000000004 */
[----:B------:R-:W-:Y:S02]  /*7440*/  SHF.R.U32.HI R4, RZ, 0x10, R18 ;  /* 0x00000010ff047819 */ /* 0x000fe40000011612 */
[----:B--2---:R-:W-:Y:S01]  /*7450*/  F2FP.F16.F32.PACK_AB R6, R92, R93 ;  /* 0x0000005d5c06723e */ /* 0x004fe200000000ff */
[----:B------:R-:W2:Y:S01]  /*7460*/  LDSM.16.MT88.4 R16, [R118+0x7800] ;  /* 0x007800007610783b */ /* 0x000ea20000004200 */
[----:B------:R-:W-:Y:S01]  /*7470*/  LOP3.LUT R4, R4, 0xff, RZ, 0xc0, !PT ;  /* 0x000000ff04047812 */ /* 0x000fe200078ec0ff */
[----:B------:R-:W-:Y:S01]  /*7480*/  FADD.FTZ R93, R93, R34 ;  /* 0x000000225d5d7221 */ /* 0x000fe20000010000 */
[----:B------:R-:W-:-:S02]  /*7490*/  HSET2.LE.AND R7, R7, R26, PT ;  /* 0x0000001a07077233 */ /* 0x000fc40003803000 */
[----:B------:R-:W-:Y:S01]  /*74a0*/  PRMT R13, R4, 0x5410, R13 ;  /* 0x00005410040d7816 */ /* 0x000fe2000000000d */
[----:B------:R-:W-:Y:S01]  /*74b0*/  FADD.FTZ R92, R92, R93 ;  /* 0x0000005d5c5c7221 */ /* 0x000fe20000010000 */
[--C-:B------:R-:W-:Y:S02]  /*74c0*/  HSET2.LE.AND R4, R5, R26.reuse, PT ;  /* 0x0000001a05047233 */ /* 0x100fe40003803000 */
[----:B---3--:R-:W-:Y:S02]  /*74d0*/  F2FP.F16.F32.PACK_AB R5, R91, R30 ;  /* 0x0000001e5b05723e */ /* 0x008fe400000000ff */
[----:B------:R-:W-:Y:S01]  /*74e0*/  F2FP.F16.F32.PACK_AB R12, R84, R85 ;  /* 0x00000055540c723e */ /* 0x000fe200000000ff */
[----:B------:R-:W-:Y:S01]  /*74f0*/  FADD.FTZ R85, R85, R92 ;  /* 0x0000005c55557221 */ /* 0x000fe20000010000 */
[----:B------:R-:W-:Y:S02]  /*7500*/  LOP3.LUT R4, R4, R5, RZ, 0xc0, !PT ;  /* 0x0000000504047212 */ /* 0x000fe400078ec0ff */
[----:B------:R-:W-:Y:S01]  /*7510*/  HSET2.LE.AND R5, R13, R26, PT ;  /* 0x0000001a0d057233 */ /* 0x000fe20003803000 */
[----:B------:R-:W-:Y:S01]  /*7520*/  FADD.FTZ R85, R84, R85 ;  /* 0x0000005554557221 */ /* 0x000fe20000010000 */
[----:B------:R-:W-:-:S02]  /*7530*/  F2FP.F16.F32.PACK_AB R13, R90, R35 ;  /* 0x000000235a0d723e */ /* 0x000fc400000000ff */
[----:B------:R-:W-:Y:S02]  /*7540*/  LOP3.LUT R7, R7, R12, RZ, 0xc0, !PT ;  /* 0x0000000c07077212 */ /* 0x000fe400078ec0ff */
[----:B------:R-:W-:Y:S02]  /*7550*/  LOP3.LUT R5, R5, R6, RZ, 0xc0, !PT ;  /* 0x0000000605057212 */ /* 0x000fe400078ec0ff */
[----:B------:R-:W-:Y:S02]  /*7560*/  HSET2.LE.AND R6, R107, R26, PT ;  /* 0x0000001a6b067233 */ /* 0x000fe40003803000 */
[----:B------:R-:W-:Y:S02]  /*7570*/  SHF.R.U32.HI R107, RZ, 0x18, R28 ;  /* 0x00000018ff6b7819 */ /* 0x000fe4000001161c */
[----:B------:R-:W-:Y:S02]  /*7580*/  F2FP.F16.F32.PACK_AB R34, R146, R87 ;  /* 0x000000579222723e */ /* 0x000fe400000000ff */
[----:B------:R-:W-:-:S02]  /*7590*/  LOP3.LUT R6, R6, R13, RZ, 0xc0, !PT ;  /* 0x0000000d06067212 */ /* 0x000fc400078ec0ff */
[----:B------:R-:W3:Y:S05]  /*75a0*/  LDSM.16.MT88.4 R12, [R116+0x7800] ;  /* 0x00780000740c783b */ /* 0x000eea0000004200 */
[C---:B-1----:R-:W-:Y:S06]  /*75b0*/  HMMA.16816.F32 R72, R4.reuse, R8, R72 ;  /* 0x000000080448723c */ /* 0x042fec0000001848 */
[C---:B------:R-:W-:Y:S01]  /*75c0*/  HMMA.16816.F32 R76, R4.reuse, R10, R76 ;  /* 0x0000000a044c723c */ /* 0x040fe2000000184c */
[----:B------:R-:W1:Y:S05]  /*75d0*/  LDSM.16.MT88.4 R8, [R118+0x8800] ;  /* 0x008800007608783b */ /* 0x000e6a0000004200 */
[C---:B--2---:R-:W-:Y:S06]  /*75e0*/  HMMA.16816.F32 R40, R4.reuse, R16, R40 ;  /* 0x000000100428723c */ /* 0x044fec0000001828 */
[C---:B------:R-:W-:Y:S06]  /*75f0*/  HMMA.16816.F32 R80, R4.reuse, R20, R80 ;  /* 0x000000140450723c */ /* 0x040fec0000001850 */
[C---:B------:R-:W-:Y:S01]  /*7600*/  HMMA.16816.F32 R36, R4.reuse, R22, R36 ;  /* 0x000000160424723c */ /* 0x040fe20000001824 */
[----:B------:R-:W-:Y:S05]  /*7610*/  LDSM.16.MT88.4 R20, [R118+0x7c00] ;  /* 0x007c00007614783b */ /* 0x000fea0000004200 */
[C---:B------:R-:W-:Y:S06]  /*7620*/  HMMA.16816.F32 R44, R4.reuse, R18, R44 ;  /* 0x00000012042c723c */ /* 0x040fec000000182c */
[C---:B---3--:R-:W-:Y:S06]  /*7630*/  HMMA.16816.F32 R48, R4.reuse, R12, R48 ;  /* 0x0000000c0430723c */ /* 0x048fec0000001830 */
[C---:B------:R-:W-:Y:S01]  /*7640*/  HMMA.16816.F32 R52, R4.reuse, R14, R52 ;  /* 0x0000000e0434723c */ /* 0x040fe20000001834 */
[----:B------:R-:W2:Y:S05]  /*7650*/  LDSM.16.MT88.4 R12, [R116+0x8800] ;  /* 0x00880000740c783b */ /* 0x000eaa0000004200 */
[C---:B-1----:R-:W-:Y:S06]  /*7660*/  HMMA.16816.F32 R56, R4.reuse, R8, R56 ;  /* 0x000000080438723c */ /* 0x042fec0000001838 */
[----:B------:R-:W-:Y:S01]  /*7670*/  HMMA.16816.F32 R60, R4, R10, R60 ;  /* 0x0000000a043c723c */ /* 0x000fe2000000183c */
[----:B------:R-:W-:-:S02]  /*7680*/  LOP3.LUT R8, R28, 0xffff, RZ, 0xc0, !PT ;  /* 0x0000ffff1c087812 */ /* 0x000fc400078ec0ff */
[----:B------:R-:W-:Y:S02]  /*7690*/  SHF.R.U32.HI R9, RZ, 0x10, R28 ;  /* 0x00000010ff097819 */ /* 0x000fe4000001161c */
[----:B------:R-:W-:Y:S02]  /*76a0*/  SHF.R.U32.HI R16, RZ, 0x8, R8 ;  /* 0x00000008ff107819 */ /* 0x000fe40000011608 */
[----:B------:R-:W-:Y:S02]  /*76b0*/  LOP3.LUT R8, R9, 0xff, RZ, 0xc0, !PT ;  /* 0x000000ff09087812 */ /* 0x000fe400078ec0ff */
[----:B------:R-:W-:Y:S02]  /*76c0*/  LOP3.LUT R11, R2, 0xff, RZ, 0xc0, !PT ;  /* 0x000000ff020b7812 */ /* 0x000fe400078ec0ff */
[----:B------:R-:W-:Y:S02]  /*76d0*/  PRMT R107, R8, 0x5410, R107 ;  /* 0x00005410086b7816 */ /* 0x000fe4000000006b */
[----:B------:R-:W-:-:S02]  /*76e0*/  LOP3.LUT R8, R2, 0xffff, RZ, 0xc0, !PT ;  /* 0x0000ffff02087812 */ /* 0x000fc400078ec0ff */
[----:B------:R-:W-:Y:S02]  /*76f0*/  SHF.R.U32.HI R10, RZ, 0x10, R2 ;  /* 0x00000010ff0a7819 */ /* 0x000fe40000011602 */
[----:B------:R-:W-:Y:S02]  /*7700*/  SHF.R.U32.HI R8, RZ, 0x8, R8 ;  /* 0x00000008ff087819 */ /* 0x000fe40000011608 */
[----:B------:R-:W-:Y:S02]  /*7710*/  SHF.R.U32.HI R9, RZ, 0x18, R2 ;  /* 0x00000018ff097819 */ /* 0x000fe40000011602 */
[----:B------:R-:W-:Y:S02]  /*7720*/  PRMT R11, R11, 0x5410, R8 ;  /* 0x000054100b0b7816 */ /* 0x000fe40000000008 */
[----:B------:R-:W-:Y:S02]  /*7730*/  LOP3.LUT R2, R10, 0xff, RZ, 0xc0, !PT ;  /* 0x000000ff0a027812 */ /* 0x000fe400078ec0ff */
[----:B------:R-:W-:-:S02]  /*7740*/  PRMT R109, R109, 0x5410, R16 ;  /* 0x000054106d6d7816 */ /* 0x000fc40000000010 */
[----:B------:R-:W-:Y:S01]  /*7750*/  PRMT R9, R2, 0x5410, R9 ;  /* 0x0000541002097816 */ /* 0x000fe20000000009 */
[----:B------:R-:W-:Y:S01]  /*7760*/  FFMA.FTZ R2, R24, UR14, -R0 ;  /* 0x0000000e18027c23 */ /* 0x000fe20008010800 */
[--C-:B------:R-:W-:Y:S01]  /*7770*/  HSET2.LE.AND R8, R11, R26.reuse, PT ;  /* 0x0000001a0b087233 */ /* 0x100fe20003803000 */
[C---:B--2---:R-:W-:Y:S01]  /*7780*/  HMMA.16816.F32 R64, R4.reuse, R12, R64 ;  /* 0x0000000c0440723c */ /* 0x044fe20000001840 */
[--C-:B------:R-:W-:Y:S01]  /*7790*/  HSET2.LE.AND R109, R109, R26.reuse, PT ;  /* 0x0000001a6d6d7233 */ /* 0x100fe20003803000 */
[----:B------:R-:W-:Y:S01]  /*77a0*/  FADD.FTZ R0, R30, R105 ;  /* 0x000000691e007221 */ /* 0x000fe20000010000 */
[--C-:B------:R-:W-:Y:S01]  /*77b0*/  HSET2.LE.AND R110, R9, R26.reuse, PT ;  /* 0x0000001a096e7233 */ /* 0x100fe20003803000 */
[----:B------:R-:W1:Y:S01]  /*77c0*/  MUFU.EX2 R2, R2 ;  /* 0x0000000200027308 */ /* 0x000e620000000800 */
[----:B------:R-:W-:Y:S01]  /*77d0*/  HSET2.LE.AND R107, R107, R26, PT ;  /* 0x0000001a6b6b7233 */ /* 0x000fe20003803000 */
[----:B------:R-:W-:Y:S01]  /*77e0*/  HMMA.16816.F32 R68, R4, R14, R68 ;  /* 0x0000000e0444723c */ /* 0x000fe20000001844 */
[----:B------:R-:W2:Y:S01]  /*77f0*/  LDSM.16.MT88.4 R28, [R118+0x6c00] ;  /* 0x006c0000761c783b */ /* 0x000ea20000004200 */
[----:B------:R-:W-:-:S03]  /*7800*/  FADD.FTZ R0, R91, R0 ;  /* 0x000000005b007221 */ /* 0x000fc60000010000 */
[----:B------:R-:W3:Y:S02]  /*7810*/  LDSM.16.MT88.4 R24, [R116+0x6c00] ;  /* 0x006c00007418783b */ /* 0x000ee40000004200 */
[----:B------:R-:W-:Y:S02]  /*7820*/  F2FP.F16.F32.PACK_AB R5, R95, R94 ;  /* 0x0000005e5f05723e */ /* 0x000fe400000000ff */
[----:B------:R-:W-:Y:S01]  /*7830*/  LDSM.16.MT88.4 R16, [R116+0x7c00] ;  /* 0x007c00007410783b */ /* 0x000fe20000004200 */
[----:B------:R-:W-:Y:S02]  /*7840*/  F2FP.F16.F32.PACK_AB R6, R137, R104 ;  /* 0x000000688906723e */ /* 0x000fe400000000ff */
[----:B------:R-:W-:Y:S01]  /*7850*/  LOP3.LUT R4, R8, R5, RZ, 0xc0, !PT ;  /* 0x0000000508047212 */ /* 0x000fe200078ec0ff */
[----:B------:R-:W-:Y:S01]  /*7860*/  LDSM.16.MT88.4 R12, [R118+0x8c00] ;  /* 0x008c0000760c783b */ /* 0x000fe20000004200 */
[----:B------:R-:W-:Y:S02]  /*7870*/  LOP3.LUT R6, R109, R6, RZ, 0xc0, !PT ;  /* 0x000000066d067212 */ /* 0x000fe400078ec0ff */
[----:B-1----:R-:W-:Y:S01]  /*7880*/  F2FP.F16.F32.PACK_AB R5, R33, R2 ;  /* 0x000000022105723e */ /* 0x002fe200000000ff */
[----:B------:R-:W1:Y:S01]  /*7890*/  LDSM.16.MT88.4 R8, [R116+0x8c00] ;  /* 0x008c00007408783b */ /* 0x000e620000004200 */
[----:B------:R-:W-:Y:S01]  /*78a0*/  LOP3.LUT R7, R107, R34, RZ, 0xc0, !PT ;  /* 0x000000226b077212 */ /* 0x000fe200078ec0ff */
[----:B------:R-:W-:Y:S01]  /*78b0*/  FADD.FTZ R2, R2, R85 ;  /* 0x0000005502027221 */ /* 0x000fe20000010000 */
[----:B------:R-:W-:-:S07]  /*78c0*/  LOP3.LUT R5, R110, R5, RZ, 0xc0, !PT ;  /* 0x000000056e057212 */ /* 0x000fce00078ec0ff */
[C---:B------:R-:W-:Y:S06]  /*78d0*/  HMMA.16816.F32 R40, R4.reuse, R20, R40 ;  /* 0x000000140428723c */ /* 0x040fec0000001828 */
[C---:B------:R-:W-:Y:S06]  /*78e0*/  HMMA.16816.F32 R44, R4.reuse, R22, R44 ;  /* 0x00000016042c723c */ /* 0x040fec000000182c */
[C---:B--2---:R-:W-:Y:S06]  /*78f0*/  HMMA.16816.F32 R72, R4.reuse, R28, R72 ;  /* 0x0000001c0448723c */ /* 0x044fec0000001848 */
[C---:B------:R-:W-:Y:S06]  /*7900*/  HMMA.16816.F32 R76, R4.reuse, R30, R76 ;  /* 0x0000001e044c723c */ /* 0x040fec000000184c */
[C---:B---3--:R-:W-:Y:S06]  /*7910*/  HMMA.16816.F32 R80, R4.reuse, R24, R80 ;  /* 0x000000180450723c */ /* 0x048fec0000001850 */
[C---:B-1----:R-:W-:Y:S06]  /*7920*/  HMMA.16816.F32 R64, R4.reuse, R8, R64 ;  /* 0x000000080440723c */ /* 0x042fec0000001840 */
[----:B------:R-:W-:Y:S01]  /*7930*/  HMMA.16816.F32 R36, R4, R26, R36 ;  /* 0x0000001a0424723c */ /* 0x000fe20000001824 */
[----:B------:R-:W-:Y:S01]  /*7940*/  FADD.FTZ R9, R35, R0 ;  /* 0x0000000023097221 */ /* 0x000fe20000010000 */
[----:B------:R-:W-:-:S02]  /*7950*/  IMAD.MOV.U32 R0, RZ, RZ, R3 ;  /* 0x000000ffff007224 */ /* 0x000fc400078e0003 */
[----:B------:R-:W-:Y:S02]  /*7960*/  @P0 IMAD.MOV.U32 R0, RZ, RZ, R3 ;  /* 0x000000ffff000224 */ /* 0x000fe400078e0003 */
[----:B------:R-:W-:Y:S01]  /*7970*/  FADD.FTZ R9, R90, R9 ;  /* 0x000000095a097221 */ /* 0x000fe20000010000 */
[----:B------:R-:W-:Y:S03]  /*7980*/  HMMA.16816.F32 R48, R4, R16, R48 ;  /* 0x000000100430723c */ /* 0x000fe60000001830 */
[----:B------:R-:W-:-:S03]  /*7990*/  FADD.FTZ R94, R94, R9 ;  /* 0x000000095e5e7221 */ /* 0x000fc60000010000 */
[----:B------:R-:W-:Y:S01]  /*79a0*/  HMMA.16816.F32 R52, R4, R18, R52 ;  /* 0x000000120434723c */ /* 0x000fe20000001834 */
[----:B------:R-:W-:-:S04]  /*79b0*/  FADD.FTZ R95, R95, R94 ;  /* 0x0000005e5f5f7221 */ /* 0x000fc80000010000 */
[----:B------:R-:W-:Y:S01]  /*79c0*/  FADD.FTZ R104, R104, R95 ;  /* 0x0000005f68687221 */ /* 0x000fe20000010000 */
[----:B------:R-:W-:Y:S03]  /*79d0*/  HMMA.16816.F32 R56, R4, R12, R56 ;  /* 0x0000000c0438723c */ /* 0x000fe60000001838 */
[----:B------:R-:W-:-:S03]  /*79e0*/  FADD.FTZ R137, R137, R104 ;  /* 0x0000006889897221 */ /* 0x000fc60000010000 */
[C---:B------:R-:W-:Y:S06]  /*79f0*/  HMMA.16816.F32 R60, R4.reuse, R14, R60 ;  /* 0x0000000e043c723c */ /* 0x040fec000000183c */
[----:B------:R-:W-:Y:S07]  /*7a00*/  HMMA.16816.F32 R68, R4, R10, R68 ;  /* 0x0000000a0444723c */ /* 0x000fee0000001844 */
[----:B------:R-:W-:Y:S01]  /*7a10*/  FADD.FTZ R4, R33, R2 ;  /* 0x0000000221047221 */ /* 0x000fe20000010000 */
[----:B------:R-:W-:-:S02]  /*7a20*/  IMAD.MOV.U32 R2, RZ, RZ, R32 ;  /* 0x000000ffff027224 */ /* 0x000fc400078e0020 */
[----:B------:R-:W-:Y:S02]  /*7a30*/  @P0 IMAD.MOV.U32 R2, RZ, RZ, R32 ;  /* 0x000000ffff020224 */ /* 0x000fe400078e0020 */
[----:B------:R-:W-:-:S04]  /*7a40*/  FADD.FTZ R87, R87, R4 ;  /* 0x0000000457577221 */ /* 0x000fc80000010000 */
[----:B------:R-:W-:Y:S01]  /*7a50*/  FADD.FTZ R146, R146, R87 ;  /* 0x0000005792927221 */ /* 0x000fe20000010000 */
[----:B------:R-:W-:Y:S07]  /*7a60*/  @P0 BRA `(.L_x_833) ;  /* 0x0000000000040947 */ /* 0x000fee0003800000 */
.L_x_829:
[----:B------:R-:W-:-:S12]  /*7a70*/  UIADD3 UR16, UR15, -0x1, URZ ;  /* 0xffffffff0f107890 */ /* 0x000fd8000fffe03f */
.L_x_833:
[----:B------:R-:W-:-:S13]  /*7a80*/  ISETP.LE.AND P0, PT, RZ, UR16, PT ;  /* 0x00000010ff007c0c */ /* 0x000fda000bf03270 */
[----:B------:R-:W-:Y:S05]  /*7a90*/  @!P0 BRA `(.L_x_834) ;  /* 0x00000028007c8947 */ /* 0x000fea0003800000 */
[----:B------:R-:W-:Y:S01]  /*7aa0*/  IMAD.WIDE.U32 R140, R103, -0x326172a9, RZ ;  /* 0xcd9e8d57678c7825 */ /* 0x000fe200078e00ff */
[----:B------:R-:W-:Y:S01]  /*7ab0*/  PRMT R136, R102, 0x7054, R102 ;  /* 0x0000705466887816 */ /* 0x000fe20000000066 */
[----:B------:R-:W-:Y:S01]  /*7ac0*/  ULDC UR4, c[0x0][0x2d0] ;  /* 0x0000b40000047ab9 */ /* 0x000fe20000000800 */
[----:B------:R-:W-:Y:S01]  /*7ad0*/  MOV R144, R98 ;  /* 0x0000006200907202 */ /* 0x000fe20000000f00 */
[----:B------:R-:W-:Y:S01]  /*7ae0*/  IMAD.MOV.U32 R85, RZ, RZ, R0 ;  /* 0x000000ffff557224 */ /* 0x000fe200078e0000 */
[----:B------:R-:W-:Y:S01]  /*7af0*/  LOP3.LUT R138, R141, R97, RZ, 0x3c, !PT ;  /* 0x000000618d8a7212 */ /* 0x000fe200078e3cff */
[----:B------:R-:W-:Y:S01]  /*7b00*/  IMAD.MOV.U32 R3, RZ, RZ, R2 ;  /* 0x000000ffff037224 */ /* 0x000fe200078e0002 */
[----:B------:R-:W-:Y:S01]  /*7b10*/  MOV R145, R101 ;  /* 0x0000006500917202 */ /* 0x000fe20000000f00 */
[----:B------:R-:W-:Y:S01]  /*7b20*/  IMAD.WIDE.U32 R142, R96, -0x2daee0ad, RZ ;  /* 0xd2511f53608e7825 */ /* 0x000fe200078e00ff */
[----:B------:R-:W-:Y:S01]  /*7b30*/  ISETP.GE.AND P4, PT, R132, UR4, PT ;  /* 0x0000000484007c0c */ /* 0x000fe2000bf86270 */
[----:B------:R-:W-:Y:S01]  /*7b40*/  ULDC UR10, c[0x0][0x2d0] ;  /* 0x0000b400000a7ab9 */ /* 0x000fe20000000800 */
[----:B------:R-:W-:Y:S01]  /*7b50*/  ULDC UR4, c[0x0][0x2ec] ;  /* 0x0000bb0000047ab9 */ /* 0x000fe20000000800 */
[----:B------:R-:W-:Y:S01]  /*7b60*/  IMAD.WIDE.U32 R138, R138, -0x2daee0ad, RZ ;  /* 0xd2511f538a8a7825 */ /* 0x000fe200078e00ff */
[----:B------:R-:W-:Y:S01]  /*7b70*/  ULDC.64 UR6, c[0x0][0x248] ;  /* 0x0000920000067ab9 */ /* 0x000fe20000000a00 */
[----:B------:R-:W-:Y:S08]  /*7b80*/  BRA `(.L_x_835) ;  /* 0x0000000400087947 */ /* 0x000ff00003800000 */
.L_x_837:
[----:B------:R-:W-:Y:S01]  /*7b90*/  ISETP.GE.AND P4, PT, R132, UR10, PT ;  /* 0x0000000a84007c0c */ /* 0x000fe2000bf86270 */
[----:B------:R-:W-:Y:S01]  /*7ba0*/  UIADD3 UR14, UR16, -0x1, URZ ;  /* 0xffffffff100e7890 */ /* 0x000fe2000fffe03f */
[----:B------:R-:W1:Y:S03]  /*7bb0*/  @!P3 LDC.64 R86, c[0x0][0x218] ;  /* 0x00008600ff56bb82 */ /* 0x000e660000000a00 */
[----:B------:R-:W-:Y:S02]  /*7bc0*/  USHF.R.S32.HI UR11, URZ, 0x1f, UR14 ;  /* 0x0000001f3f0b7899 */ /* 0x000fe4000801140e */
[----:B------:R-:W-:Y:S02]  /*7bd0*/  UIMAD.WIDE.U32 UR22, UR14, UR6, URZ ;  /* 0x000000060e1672a5 */ /* 0x000fe4000f8e003f */
[----:B------:R-:W-:Y:S01]  /*7be0*/  UIMAD UR11, UR11, UR6, URZ ;  /* 0x000000060b0b72a4 */ /* 0x000fe2000f8e023f */
[----:B------:R-:W2:Y:S03]  /*7bf0*/  @!P2 LDC.64 R92, c[0x0][0x218] ;  /* 0x00008600ff5cab82 */ /* 0x000ea60000000a00 */
[----:B------:R3:W-:Y:S01]  /*7c00*/  @P4 STS [R122+0x3000], RZ ;  /* 0x003000ff7a004388 */ /* 0x0007e20000000800 */
[----:B------:R-:W-:Y:S01]  /*7c10*/  UIMAD UR11, UR14, UR7, UR11 ;  /* 0x000000070e0b72a4 */ /* 0x000fe2000f8e020b */
[----:B------:R-:W-:Y:S02]  /*7c20*/  IMAD.U32 R91, RZ, RZ, UR22 ;  /* 0x00000016ff5b7e24 */ /* 0x000fe4000f8e00ff */
[----:B------:R3:W-:Y:S01]  /*7c30*/  @P4 STS [R122+0x3004], RZ ;  /* 0x003004ff7a004388 */ /* 0x0007e20000000800 */
[----:B------:R-:W4:Y:S01]  /*7c40*/  @!P4 LDC.64 R88, c[0x0][0x218] ;  /* 0x00008600ff58cb82 */ /* 0x000f220000000a00 */
[----:B------:R-:W-:Y:S01]  /*7c50*/  UIADD3 UR11, UR23, UR11, URZ ;  /* 0x0000000b170b7290 */ /* 0x000fe2000fffe03f */
[----:B------:R-:W-:Y:S01]  /*7c60*/  LEA R0, P0, R91, R126, 0x6 ;  /* 0x0000007e5b007211 */ /* 0x000fe200078030ff */
[----:B------:R3:W-:Y:S01]  /*7c70*/  @P4 STS.64 [R122+0x3008], RZ ;  /* 0x003008ff7a004388 */ /* 0x0007e20000000a00 */
[----:B------:R-:W-:Y:S03]  /*7c80*/  IMAD.U32 R2, RZ, RZ, UR22 ;  /* 0x00000016ff027e24 */ /* 0x000fe6000f8e00ff */
[----:B------:R-:W-:Y:S05]  /*7c90*/  IMAD.U32 R91, RZ, RZ, UR11 ;  /* 0x0000000bff5b7e24 */ /* 0x000fea000f8e00ff */
[----:B------:R-:W-:Y:S02]  /*7ca0*/  LEA.HI.X R2, R2, R129, R91, 0x6, P0 ;  /* 0x0000008102027211 */ /* 0x000fe400000f345b */
[----:B------:R-:W5:Y:S01]  /*7cb0*/  @!P4 LDC.64 R90, c[0x0][0x218] ;  /* 0x00008600ff5acb82 */ /* 0x000f620000000a00 */
[C---:B-1----:R-:W-:Y:S04]  /*7cc0*/  @!P3 LEA R94, P0, R0.reuse, R86, 0x1 ;  /* 0x00000056005eb211 */ /* 0x042fe800078008ff */
[C-C-:B------:R-:W-:Y:S02]  /*7cd0*/  @!P3 LEA.HI.X R95, R0.reuse, R87, R2.reuse, 0x1, P0 ;  /* 0x00000057005fb211 */ /* 0x140fe400000f0c02 */
[C---:B--2---:R-:W-:Y:S01]  /*7ce0*/  @!P2 LEA R92, P0, R0.reuse, R92, 0x1 ;  /* 0x0000005c005ca211 */ /* 0x044fe200078008ff */
[----:B------:R-:W1:Y:S01]  /*7cf0*/  @!P2 LDC.64 R86, c[0x0][0x218] ;  /* 0x00008600ff56ab82 */ /* 0x000e620000000a00 */
[C---:B----4-:R-:W-:Y:S02]  /*7d00*/  @!P4 LEA R88, P1, R0.reuse, R88, 0x1 ;  /* 0x000000580058c211 */ /* 0x050fe400078208ff */
[C-C-:B------:R-:W-:Y:S02]  /*7d10*/  @!P2 LEA.HI.X R93, R0.reuse, R93, R2.reuse, 0x1, P0 ;  /* 0x0000005d005da211 */ /* 0x140fe400000f0c02 */
[C---:B------:R-:W-:Y:S02]  /*7d20*/  @!P4 LEA.HI.X R89, R0.reuse, R89, R2, 0x1, P1 ;  /* 0x000000590059c211 */ /* 0x040fe400008f0c02 */
[----:B------:R-:W-:Y:S03]  /*7d30*/  IADD3 R0, P0, R0, UR25, RZ ;  /* 0x0000001900007c10 */ /* 0x000fe6000ff1e0ff */
[----:B------:R-:W-:Y:S01]  /*7d40*/  @!PT LDS RZ, [RZ] ;  /* 0x00000000fffff984 */ /* 0x000fe20000000800 */
[----:B------:R-:W-:Y:S01]  /*7d50*/  @!PT LDS RZ, [RZ] ;  /* 0x00000000fffff984 */ /* 0x000fe20000000800 */
[----:B------:R-:W-:Y:S01]  /*7d60*/  @!PT LDS RZ, [RZ] ;  /* 0x00000000fffff984 */ /* 0x000fe20000000800 */
[----:B------:R2:W-:Y:S01]  /*7d70*/  @!P4 LDGSTS.E.BYPASS.LTC128B.128 [R122+0x3000], desc[UR18][R88.64] ;  /* 0x03000000587acfae */ /* 0x0005e2000b901d52 */
[----:B------:R-:W-:Y:S03]  /*7d80*/  IADD3.X R2, R2, UR24, RZ, P0, !PT ;  /* 0x0000001802027c10 */ /* 0x000fe600087fe4ff */
[----:B------:R3:W-:Y:S01]  /*7d90*/  @P3 STS.128 [R122+0x4000], RZ ;  /* 0x004000ff7a003388 */ /* 0x0007e20000000c00 */
[C---:B-----5:R-:W-:Y:S03]  /*7da0*/  @!P4 LEA R90, P6, R0.reuse, R90, 0x1 ;  /* 0x0000005a005ac211 */ /* 0x060fe600078c08ff */
[----:B------:R-:W-:Y:S01]  /*7db0*/  @!PT LDS RZ, [RZ] ;  /* 0x00000000fffff984 */ /* 0x000fe20000000800 */
[----:B------:R-:W-:Y:S01]  /*7dc0*/  @!PT LDS RZ, [RZ] ;  /* 0x00000000fffff984 */ /* 0x000fe20000000800 */
[----:B------:R-:W-:Y:S01]  /*7dd0*/  @!PT LDS RZ, [RZ] ;  /* 0x00000000fffff984 */ /* 0x000fe20000000800 */
[----:B------:R3:W-:Y:S01]  /*7de0*/  @!P3 LDGSTS.E.BYPASS.LTC128B.128 [R122+0x4000], desc[UR18][R94.64+0x40] ;  /* 0x040000405e7abfae */ /* 0x0007e2000b901d52 */
[C-C-:B------:R-:W-:Y:S03]  /*7df0*/  @!P4 LEA.HI.X R91, R0.reuse, R91, R2.reuse, 0x1, P6 ;  /* 0x0000005b005bc211 */ /* 0x140fe600030f0c02 */
[----:B------:R3:W-:Y:S01]  /*7e00*/  @P2 STS.128 [R122+0x5000], RZ ;  /* 0x005000ff7a002388 */ /* 0x0007e20000000c00 */
[C---:B-1----:R-:W-:Y:S03]  /*7e10*/  @!P2 LEA R86, P0, R0.reuse, R86, 0x1 ;  /* 0x000000560056a211 */ /* 0x042fe600078008ff */
[----:B------:R-:W-:Y:S01]  /*7e20*/  @!PT LDS RZ, [RZ] ;  /* 0x00000000fffff984 */ /* 0x000fe20000000800 */
[----:B------:R-:W-:Y:S01]  /*7e30*/  @!PT LDS RZ, [RZ] ;  /* 0x00000000fffff984 */ /* 0x000fe20000000800 */
[----:B------:R-:W-:Y:S01]  /*7e40*/  @!PT LDS RZ, [RZ] ;  /* 0x00000000fffff984 */ /* 0x000fe20000000800 */
[----:B------:R3:W-:Y:S01]  /*7e50*/  @!P2 LDGSTS.E.BYPASS.LTC128B.128 [R122+0x5000], desc[UR18][R92.64+0x80] ;  /* 0x050000805c7aafae */ /* 0x0007e2000b901d52 */
[C-C-:B------:R-:W-:Y:S03]  /*7e60*/  @!P2 LEA.HI.X R87, R0.reuse, R87, R2.reuse, 0x1, P0 ;  /* 0x000000570057a211 */ /* 0x140fe600000f0c02 */
        /* <DEDUP_REMOVED lines=20> */
.L_x_835:
[----:B------:R-:W-:Y:S01]  /*7fb0*/  ISETP.GE.AND P3, PT, R124, UR10, PT ;  /* 0x0000000a7c007c0c */ /* 0x000fe2000bf66270 */
[----:B------:R-:W1:Y:S01]  /*7fc0*/  @!P4 LDC.64 R156, c[0x0][0x220] ;  /* 0x00008800ff9ccb82 */ /* 0x000e620000000a00 */
[----:B------:R-:W-:Y:S01]  /*7fd0*/  ISETP.GE.AND P2, PT, R123, UR10, PT ;  /* 0x0000000a7b007c0c */ /* 0x000fe2000bf46270 */
[----:B------:R-:W-:Y:S04]  /*7fe0*/  DEPBAR.LE SB0, 0x0 ;  /* 0x000080000000791a */ /* 0x000fe80000000000 */
[----:B------:R-:W-:Y:S01]  /*7ff0*/  USHF.R.S32.HI UR14, URZ, 0x1f, UR16 ;  /* 0x0000001f3f0e7899 */ /* 0x000fe20008011410 */
[----:B------:R-:W-:Y:S01]  /*8000*/  IMAD.U32 R159, RZ, RZ, UR16 ;  /* 0x00000010ff9f7e24 */ /* 0x000fe2000f8e00ff */
[----:B------:R-:W-:Y:S01]  /*8010*/  UIMAD UR11, UR20, UR16, URZ ;  /* 0x00000010140b72a4 */ /* 0x000fe2000f8e023f */
[----:B------:R-:W2:Y:S08]  /*8020*/  @!P4 LDC.64 R150, c[0x0][0x220] ;  /* 0x00008800ff96cb82 */ /* 0x000eb00000000a00 */
[----:B------:R-:W-:Y:S01]  /*8030*/  BAR.SYNC.DEFER_BLOCKING 0x0 ;  /* 0x0000000000007b1d */ /* 0x000fe20000010000 */
[----:B------:R-:W-:Y:S01]  /*8040*/  IMAD.WIDE.U32 R158, R159, UR26, R144 ;  /* 0x0000001a9f9e7c25 */ /* 0x000fe2000f8e0090 */
[----:B------:R-:W-:Y:S02]  /*8050*/  UIMAD UR11, UR14, UR26, UR11 ;  /* 0x0000001a0e0b72a4 */ /* 0x000fe4000f8e020b */
[C---:B------:R-:W-:Y:S04]  /*8060*/  IADD3 R2, P5, R158.reuse, UR8, RZ ;  /* 0x000000089e027c10 */ /* 0x040fe8000ffbe0ff */
[----:B------:R-:W-:Y:S01]  /*8070*/  VIADD R0, R159, UR11 ;  /* 0x0000000b9f007c36 */ /* 0x000fe20008000000 */
[----:B------:R-:W-:Y:S01]  /*8080*/  @P4 STS [R122+0x6000], RZ ;  /* 0x006000ff7a004388 */ /* 0x000fe20000000800 */
[----:B------:R-:W3:Y:S03]  /*8090*/  @!P3 LDC.64 R154, c[0x0][0x220] ;  /* 0x00008800ff9abb82 */ /* 0x000ee60000000a00 */
[----:B------:R-:W-:Y:S04]  /*80a0*/  @P4 STS [R122+0x6004], RZ ;  /* 0x006004ff7a004388 */ /* 0x000fe80000000800 */
[----:B------:R-:W-:Y:S01]  /*80b0*/  @P4 STS.64 [R122+0x6008], RZ ;  /* 0x006008ff7a004388 */ /* 0x000fe20000000a00 */
[----:B------:R-:W4:Y:S08]  /*80c0*/  @!P2 LDC.64 R152, c[0x0][0x220] ;  /* 0x00008800ff98ab82 */ /* 0x000f300000000a00 */
[----:B------:R-:W5:Y:S08]  /*80d0*/  @!P3 LDC.64 R148, c[0x0][0x220] ;  /* 0x00008800ff94bb82 */ /* 0x000f700000000a00 */
[----:B------:R-:W5:Y:S01]  /*80e0*/  @!P2 LDC.64 R86, c[0x0][0x220] ;  /* 0x00008800ff56ab82 */ /* 0x000f620000000a00 */
        /* <DEDUP_REMOVED lines=8> */
[----:B------:R1:W-:Y:S03]  /*8170*/  @!P4 LDGSTS.E.BYPASS.LTC128B.128 [R122+0x6000], desc[UR18][R156.64] ;  /* 0x060000009c7acfae */ /* 0x0003e6000b901d52 */
[----:B------:R-:W-:Y:S01]  /*8180*/  @!P2 LEA.HI.X R153, R158, R153, R0, 0x1, P0 ;  /* 0x000000999e99a211 */ /* 0x000fe200000f0c00 */
[----:B------:R-:W-:Y:S01]  /*8190*/  @P3 STS.128 [R122+0x7000], RZ ;  /* 0x007000ff7a003388 */ /* 0x000fe20000000c00 */
[----:B------:R-:W-:Y:S02]  /*81a0*/  IADD3.X R0, R0, UR9, RZ, P5, !PT ;  /* 0x0000000900007c10 */ /* 0x000fe4000affe4ff */
[C---:B--2---:R-:W-:Y:S01]  /*81b0*/  @!P4 LEA R150, P5, R2.reuse, R150, 0x1 ;  /* 0x000000960296c211 */ /* 0x044fe200078a08ff */
[----:B------:R-:W-:Y:S01]  /*81c0*/  @!PT LDS RZ, [RZ] ;  /* 0x00000000fffff984 */ /* 0x000fe20000000800 */
[----:B------:R-:W-:Y:S01]  /*81d0*/  @!PT LDS RZ, [RZ] ;  /* 0x00000000fffff984 */ /* 0x000fe20000000800 */
[----:B------:R-:W-:Y:S01]  /*81e0*/  @!PT LDS RZ, [RZ] ;  /* 0x00000000fffff984 */ /* 0x000fe20000000800 */
[----:B------:R1:W-:Y:S01]  /*81f0*/  @!P3 LDGSTS.E.BYPASS.LTC128B.128 [R122+0x7000], desc[UR18][R154.64+0x40] ;  /* 0x070000409a7abfae */ /* 0x0003e2000b901d52 */
[C---:B-----5:R-:W-:Y:S02]  /*8200*/  @!P3 LEA R148, P1, R2.reuse, R148, 0x1 ;  /* 0x000000940294b211 */ /* 0x060fe400078208ff */
[C-C-:B------:R-:W-:Y:S01]  /*8210*/  @!P4 LEA.HI.X R151, R2.reuse, R151, R0.reuse, 0x1, P5 ;  /* 0x000000970297c211 */ /* 0x140fe200028f0c00 */
[----:B------:R-:W-:Y:S01]  /*8220*/  @P2 STS.128 [R122+0x8000], RZ ;  /* 0x008000ff7a002388 */ /* 0x000fe20000000c00 */
[C-C-:B------:R-:W-:Y:S02]  /*8230*/  @!P3 LEA.HI.X R149, R2.reuse, R149, R0.reuse, 0x1, P1 ;  /* 0x000000950295b211 */ /* 0x140fe400008f0c00 */
[C---:B------:R-:W-:Y:S01]  /*8240*/  @!P2 LEA R86, P0, R2.reuse, R86, 0x1 ;  /* 0x000000560256a211 */ /* 0x040fe200078008ff */
[----:B------:R-:W-:Y:S01]  /*8250*/  @!PT LDS RZ, [RZ] ;  /* 0x00000000fffff984 */ /* 0x000fe20000000800 */
[----:B------:R-:W-:Y:S01]  /*8260*/  @!PT LDS RZ, [RZ] ;  /* 0x00000000fffff984 */ /* 0x000fe20000000800 */
[----:B------:R-:W-:Y:S01]  /*8270*/  @!PT LDS RZ, [RZ] ;  /* 0x00000000fffff984 */ /* 0x000fe20000000800 */
[----:B------:R1:W-:Y:S01]  /*8280*/  @!P2 LDGSTS.E.BYPASS.LTC128B.128 [R122+0x8000], desc[UR18][R152.64+0x80] ;  /* 0x08000080987aafae */ /* 0x0003e2000b901d52 */
[----:B------:R-:W-:Y:S02]  /*8290*/  ISETP.LT.AND P5, PT, RZ, UR16, PT ;  /* 0x00000010ff007c0c */ /* 0x000fe4000bfa1270 */
[----:B------:R-:W-:Y:S01]  /*82a0*/  @!P2 LEA.HI.X R87, R2, R87, R0, 0x1, P0 ;  /* 0x000000570257a211 */ /* 0x000fe200000f0c00 */
        /* <DEDUP_REMOVED lines=16> */
[----:B------:R-:W2:Y:S04]  /*83b0*/  LDSM.16.M88.4 R92, [R120+0x3000] ;  /* 0x00300000785c783b */ /* 0x000ea80000000200 */
[----:B------:R-:W3:Y:S04]  /*83c0*/  LDSM.16.M88.4 R96, [R120+0x3400] ;  /* 0x003400007860783b */ /* 0x000ee80000000200 */
[----:B------:R-:W4:Y:S04]  /*83d0*/  LDSM.16.M88.4 R100, [R120+0x3800] ;  /* 0x003800007864783b */ /* 0x000f280000000200 */
[----:B------:R-:W5:Y:S04]  /*83e0*/  LDSM.16.M88.4 R104, [R120+0x3c00] ;  /* 0x003c00007868783b */ /* 0x000f680000000200 */
[----:B------:R-:W0:Y:S04]  /*83f0*/  LDGDEPBAR ;  /* 0x00000000000079af */ /* 0x000e280000000000 */
[----:B------:R-:W-:Y:S04]  /*8400*/  LDSM.16.M88.4 R108, [R119] ;  /* 0x00000000776c783b */ /* 0x000fe80000000200 */
[----:B------:R-:W1:Y:S01]  /*8410*/  LDSM.16.M88.4 R112, [R117+0x3000] ;  /* 0x003000007570783b */ /* 0x000e620000000200 */
[C---:B--2---:R-:W-:Y:S06]  /*8420*/  HMMA.16816.F32 R4, R88.reuse, R92, RZ ;  /* 0x0000005c5804723c */ /* 0x044fec00000018ff */
[C---:B------:R-:W-:Y:S01]  /*8430*/  HMMA.16816.F32 R8, R88.reuse, R94, RZ ;  /* 0x0000005e5808723c */ /* 0x040fe200000018ff */
[----:B------:R-:W-:Y:S05]  /*8440*/  LDSM.16.M88.4 R92, [R117+0x3800] ;  /* 0x00380000755c783b */ /* 0x000fea0000000200 */
[C---:B---3--:R-:W-:Y:S06]  /*8450*/  HMMA.16816.F32 R12, R88.reuse, R96, RZ ;  /* 0x00000060580c723c */ /* 0x048fec00000018ff */
[C---:B------:R-:W-:Y:S01]  /*8460*/  HMMA.16816.F32 R16, R88.reuse, R98, RZ ;  /* 0x000000625810723c */ /* 0x040fe200000018ff */
[----:B------:R-:W-:Y:S05]  /*8470*/  LDSM.16.M88.4 R96, [R120+0x4400] ;  /* 0x004400007860783b */ /* 0x000fea0000000200 */
[C---:B----4-:R-:W-:Y:S06]  /*8480*/  HMMA.16816.F32 R20, R88.reuse, R100, RZ ;  /* 0x000000645814723c */ /* 0x050fec00000018ff */
[C---:B------:R-:W-:Y:S06]  /*8490*/  HMMA.16816.F32 R24, R88.reuse, R102, RZ ;  /* 0x000000665818723c */ /* 0x040fec00000018ff */
[C---:B-----5:R-:W-:Y:S06]  /*84a0*/  HMMA.16816.F32 R28, R88.reuse, R104, RZ ;  /* 0x00000068581c723c */ /* 0x060fec00000018ff */
[----:B------:R-:W-:Y:S01]  /*84b0*/  HMMA.16816.F32 R32, R88, R106, RZ ;  /* 0x0000006a5820723c */ /* 0x000fe200000018ff */
[----:B------:R-:W2:Y:S05]  /*84c0*/  LDSM.16.M88.4 R88, [R117+0x3400] ;  /* 0x003400007558783b */ /* 0x000eaa0000000200 */
[C---:B-1----:R-:W-:Y:S06]  /*84d0*/  HMMA.16816.F32 R4, R108.reuse, R112, R4 ;  /* 0x000000706c04723c */ /* 0x042fec0000001804 */
[C---:B------:R-:W-:Y:S06]  /*84e0*/  HMMA.16816.F32 R8, R108.reuse, R114, R8 ;  /* 0x000000726c08723c */ /* 0x040fec0000001808 */
[C---:B--2---:R-:W-:Y:S06]  /*84f0*/  HMMA.16816.F32 R12, R108.reuse, R88, R12 ;  /* 0x000000586c0c723c */ /* 0x044fec000000180c */
        /* <DEDUP_REMOVED lines=62> */
.L_x_836:
[----:B------:R-:W-:Y:S01]  /*88e0*/  FMNMX.FTZ R2, R4, R3, !PT ;  /* 0x0000000304027209 */ /* 0x000fe20007810000 */
[----:B------:R-:W-:Y:S01]  /*88f0*/  VIADD R107, R134, 0x9e3779b9 ;  /* 0x9e3779b9866b7836 */ /* 0x000fe20000000000 */
[----:B------:R-:W-:Y:S01]  /*8900*/  FMNMX.FTZ R0, R6, R85, !PT ;  /* 0x0000005506007209 */ /* 0x000fe20007810000 */
[----:B------:R-:W-:Y:S01]  /*8910*/  USHF.L.U32 UR11, UR16, 0x1, URZ ;  /* 0x00000001100b7899 */ /* 0x000fe2000800063f */
[----:B---3--:R-:W-:Y:S01]  /*8920*/  FMNMX.FTZ R89, R5, R2, !PT ;  /* 0x0000000205597209 */ /* 0x008fe20007810000 */
[----:B------:R-:W-:Y:S01]  /*8930*/  UIADD3 UR16, UR16, -0x1, URZ ;  /* 0xffffffff10107890 */ /* 0x000fe2000fffe03f */
        /* <DEDUP_REMOVED lines=29> */
[--C-:B------:R-:W-:Y:S01]  /*8b10*/  LOP3.LUT R84, R143, UR11, R135.reuse, 0x96, !PT ;  /* 0x0000000b8f547c12 */ /* 0x100fe2000f8e9687 */
[----:B------:R-:W-:Y:S01]  /*8b20*/  SHFL.BFLY PT, R91, R86, 0x2, 0x1f ;  /* 0x0c401f00565b7f89 */ /* 0x000fe200000e0000 */
[----:B------:R-:W-:Y:S07]  /*8b30*/  UIADD3 UR11, UR11, 0x1, URZ ;  /* 0x000000010b0b7890 */ /* 0x000fee000fffe03f */
[----:B------:R-:W1:Y:S02]  /*8b40*/  SHFL.BFLY PT, R0, R89, 0x2, 0x1f ;  /* 0x0c401f0059007f89 */ /* 0x000e6400000e0000 */
[----:B-1----:R-:W-:Y:S01]  /*8b50*/  FMNMX.FTZ R87, R89, R0, !PT ;  /* 0x0000000059577209 */ /* 0x002fe20007810000 */
[----:B------:R-:W-:Y:S01]  /*8b60*/  IMAD.WIDE.U32 R88, R84, -0x326172a9, RZ ;  /* 0xcd9e8d5754587825 */ /* 0x000fe200078e00ff */
[----:B------:R-:W-:Y:S02]  /*8b70*/  FMNMX.FTZ R2, R86, R91, !PT ;  /* 0x0000005b56027209 */ /* 0x000fe40007810000 */
[----:B------:R-:W-:Y:S02]  /*8b80*/  LOP3.LUT R84, R143, UR11, R135, 0x96, !PT ;  /* 0x0000000b8f547c12 */ /* 0x000fe4000f8e9687 */
[----:B------:R-:W1:Y:S01]  /*8b90*/  SHFL.BFLY PT, R0, R87, 0x1, 0x1f ;  /* 0x0c201f0057007f89 */ /* 0x000e6200000e0000 */
[----:B------:R-:W-:Y:S01]  /*8ba0*/  VIADD R91, R135, 0xbb67ae85 ;  /* 0xbb67ae85875b7836 */ /* 0x000fe20000000000 */
[----:B------:R-:W-:Y:S06]  /*8bb0*/  LOP3.LUT R106, R89, R140, R107, 0x96, !PT ;  /* 0x0000008c596a7212 */ /* 0x000fec00078e966b */
[----:B------:R-:W2:Y:S01]  /*8bc0*/  SHFL.BFLY PT, R93, R2, 0x1, 0x1f ;  /* 0x0c201f00025d7f89 */ /* 0x000ea200000e0000 */
[----:B------:R-:W-:Y:S01]  /*8bd0*/  IMAD.WIDE.U32 R114, R84, -0x326172a9, RZ ;  /* 0xcd9e8d5754727825 */ /* 0x000fe200078e00ff */
[----:B------:R-:W-:Y:S03]  /*8be0*/  LOP3.LUT R154, R139, R142, R91, 0x96, !PT ;  /* 0x0000008e8b9a7212 */ /* 0x000fe600078e965b */
[----:B------:R-:W-:Y:S01]  /*8bf0*/  VIADD R91, R134, 0x3c6ef372 ;  /* 0x3c6ef372865b7836 */ /* 0x000fe20000000000 */
[----:B------:R-:W-:Y:S01]  /*8c00*/  LOP3.LUT R107, R115, R140, R107, 0x96, !PT ;  /* 0x0000008c736b7212 */ /* 0x000fe200078e966b */
[----:B------:R-:W-:Y:S05]  /*8c10*/  IMAD.WIDE.U32 R154, R154, -0x326172a9, RZ ;  /* 0xcd9e8d579a9a7825 */ /* 0x000fea00078e00ff */
[C-C-:B------:R-:W-:Y:S02]  /*8c20*/  LOP3.LUT R101, R155.reuse, R88, R91.reuse, 0x96, !PT ;  /* 0x000000589b657212 */ /* 0x140fe400078e965b */
[----:B------:R-:W-:Y:S02]  /*8c30*/  LOP3.LUT R114, R155, R114, R91, 0x96, !PT ;  /* 0x000000729b727212 */ /* 0x000fe400078e965b */
[----:B-1----:R-:W-:Y:S02]  /*8c40*/  FMNMX.FTZ R0, R87, R0, !PT ;  /* 0x0000000057007209 */ /* 0x002fe40007810000 */
[----:B--2---:R-:W-:Y:S03]  /*8c50*/  FMNMX.FTZ R2, R2, R93, !PT ;  /* 0x0000005d02027209 */ /* 0x004fe60007810000 */
[C---:B------:R-:W-:Y:S01]  /*8c60*/  FMUL.FTZ R87, R0.reuse, UR4 ;  /* 0x0000000400577c20 */ /* 0x040fe20008410000 */
[----:B------:R-:W-:Y:S02]  /*8c70*/  FSETP.NEU.FTZ.AND P0, PT, R0, -INF , PT ;  /* 0xff8000000000780b */ /* 0x000fe40003f1d000 */
[C---:B------:R-:W-:Y:S01]  /*8c80*/  FSETP.NEU.FTZ.AND P1, PT, R2.reuse, -INF , PT ;  /* 0xff8000000200780b */ /* 0x040fe20003f3d000 */
[C---:B------:R-:W-:Y:S01]  /*8c90*/  FADD.FTZ R86, -R2.reuse, R3 ;  /* 0x0000000302567221 */ /* 0x040fe20000010100 */
[----:B------:R-:W-:Y:S01]  /*8ca0*/  FMUL.FTZ R108, R2, UR4 ;  /* 0x00000004026c7c20 */ /* 0x000fe20008410000 */
[----:B------:R-:W-:Y:S01]  /*8cb0*/  FADD.FTZ R3, -R0, R85 ;  /* 0x0000005500037221 */ /* 0x000fe20000010100 */
[----:B------:R-:W-:Y:S02]  /*8cc0*/  IMAD.MOV.U32 R85, RZ, RZ, R0 ;  /* 0x000000ffff557224 */ /* 0x000fe400078e0000 */
[----:B------:R-:W-:Y:S01]  /*8cd0*/  FMUL.FTZ R84, R86, UR4 ;  /* 0x0000000456547c20 */ /* 0x000fe20008410000 */
[----:B------:R-:W-:Y:S01]  /*8ce0*/  FSEL R86, R87, RZ, P0 ;  /* 0x000000ff57567208 */ /* 0x000fe20000000000 */
[----:B------:R-:W-:Y:S01]  /*8cf0*/  FMUL.FTZ R3, R3, UR4 ;  /* 0x0000000403037c20 */ /* 0x000fe20008410000 */
[----:B------:R-:W-:Y:S03]  /*8d00*/  FSEL R108, R108, RZ, P1 ;  /* 0x000000ff6c6c7208 */ /* 0x000fe60000800000 */
[----:B------:R-:W1:Y:S01]  /*8d10*/  MUFU.EX2 R84, R84 ;  /* 0x0000005400547308 */ /* 0x000e620000000800 */
[----:B------:R-:W-:Y:S01]  /*8d20*/  FFMA.FTZ R91, R22, UR4, -R86 ;  /* 0x00000004165b7c23 */ /* 0x000fe20008010856 */
[--C-:B------:R-:W-:Y:S01]  /*8d30*/  FFMA.FTZ R115, R5, UR4, -R108.reuse ;  /* 0x0000000405737c23 */ /* 0x100fe2000801086c */
[--C-:B------:R-:W-:Y:S01]  /*8d40*/  FFMA.FTZ R112, R24, UR4, -R108.reuse ;  /* 0x0000000418707c23 */ /* 0x100fe2000801086c */
[----:B------:R-:W-:Y:S01]  /*8d50*/  FFMA.FTZ R94, R25, UR4, -R108 ;  /* 0x00000004195e7c23 */ /* 0x000fe2000801086c */
[----:B------:R-:W-:Y:S01]  /*8d60*/  FFMA.FTZ R103, R23, UR4, -R86 ;  /* 0x0000000417677c23 */ /* 0x000fe20008010856 */
[--C-:B------:R-:W-:Y:S01]  /*8d70*/  FFMA.FTZ R147, R4, UR4, -R108.reuse ;  /* 0x0000000404937c23 */ /* 0x100fe2000801086c */
[----:B------:R-:W-:Y:S03]  /*8d80*/  VIADD R23, R135, 0x76cf5d0a ;  /* 0x76cf5d0a87177836 */ /* 0x000fe60000000000 */
[----:B------:R-:W2:Y:S01]  /*8d90*/  MUFU.EX2 R3, R3 ;  /* 0x0000000300037308 */ /* 0x000ea20000000800 */
[--C-:B------:R-:W-:Y:S01]  /*8da0*/  FFMA.FTZ R89, R21, UR4, -R108.reuse ;  /* 0x0000000415597c23 */ /* 0x100fe2000801086c */
[--C-:B------:R-:W-:Y:S01]  /*8db0*/  FFMA.FTZ R98, R28, UR4, -R108.reuse ;  /* 0x000000041c627c23 */ /* 0x100fe2000801086c */
[--C-:B------:R-:W-:Y:S01]  /*8dc0*/  FFMA.FTZ R97, R29, UR4, -R108.reuse ;  /* 0x000000041d617c23 */ /* 0x100fe2000801086c */
[----:B------:R-:W-:Y:S01]  /*8dd0*/  FFMA.FTZ R96, R32, UR4, -R108 ;  /* 0x0000000420607c23 */ /* 0x000fe2000801086c */
[--C-:B------:R-:W-:Y:S01]  /*8de0*/  FFMA.FTZ R104, R26, UR4, -R86.reuse ;  /* 0x000000041a687c23 */ /* 0x100fe20008010856 */
[--C-:B------:R-:W-:Y:S01]  /*8df0*/  FFMA.FTZ R100, R30, UR4, -R86.reuse ;  /* 0x000000041e647c23 */ /* 0x100fe20008010856 */
[----:B------:R-:W-:Y:S03]  /*8e00*/  FFMA.FTZ R99, R31, UR4, -R86 ;  /* 0x000000041f637c23 */ /* 0x000fe60008010856 */
[----:B------:R-:W-:Y:S01]  /*8e10*/  MUFU.EX2 R22, R115 ;  /* 0x0000007300167308 */ /* 0x000fe20000000800 */
[C---:B-1----:R-:W-:Y:S01]  /*8e20*/  FMUL.FTZ R24, R84.reuse, R72 ;  /* 0x0000004854187220 */ /* 0x042fe20000410000 */
[----:B------:R-:W-:Y:S01]  /*8e30*/  FMUL.FTZ R25, R84, R73 ;  /* 0x0000004954197220 */ /* 0x000fe20000410000 */
[----:B------:R-:W-:Y:S04]  /*8e40*/  IMAD.WIDE.U32 R72, R106, -0x2daee0ad, RZ ;  /* 0xd2511f536a487825 */ /* 0x000fe800078e00ff */
[--C-:B------:R-:W-:Y:S01]  /*8e50*/  FFMA.FTZ R150, R8, UR4, -R108.reuse ;  /* 0x0000000408967c23 */ /* 0x100fe2000801086c */
[--C-:B------:R-:W-:Y:S01]  /*8e60*/  FFMA.FTZ R113, R9, UR4, -R108.reuse ;  /* 0x0000000409717c23 */ /* 0x100fe2000801086c */
[--C-:B------:R-:W-:Y:S01]  /*8e70*/  FFMA.FTZ R93, R16, UR4, -R108.reuse ;  /* 0x00000004105d7c23 */ /* 0x100fe2000801086c */
[----:B------:R-:W1:Y:S01]  /*8e80*/  MUFU.EX2 R21, R147 ;  /* 0x0000009300157308 */ /* 0x000e620000000800 */
[----:B------:R-:W-:Y:S01]  /*8e90*/  LOP3.LUT R73, R73, R138, R23, 0x96, !PT ;  /* 0x0000008a49497212 */ /* 0x000fe200078e9617 */
[--C-:B------:R-:W-:Y:S01]  /*8ea0*/  FFMA.FTZ R95, R17, UR4, -R108.reuse ;  /* 0x00000004115f7c23 */ /* 0x100fe2000801086c */
[--C-:B------:R-:W-:Y:S01]  /*8eb0*/  FFMA.FTZ R90, R12, UR4, -R108.reuse ;  /* 0x000000040c5a7c23 */ /* 0x100fe2000801086c */
[--C-:B------:R-:W-:Y:S01]  /*8ec0*/  FFMA.FTZ R92, R13, UR4, -R108.reuse ;  /* 0x000000040d5c7c23 */ /* 0x100fe2000801086c */
[--C-:B------:R-:W-:Y:S01]  /*8ed0*/  FFMA.FTZ R88, R20, UR4, -R108.reuse ;  /* 0x0000000414587c23 */ /* 0x100fe2000801086c */
[----:B------:R-:W-:Y:S01]  /*8ee0*/  FFMA.FTZ R108, R33, UR4, -R108 ;  /* 0x00000004216c7c23 */ /* 0x000fe2000801086c */
[C---:B--2---:R-:W-:Y:S01]  /*8ef0*/  FMUL.FTZ R26, R3.reuse, R74 ;  /* 0x0000004a031a7220 */ /* 0x044fe20000410000 */
[C---:B------:R-:W-:Y:S01]  /*8f00*/  FMUL.FTZ R30, R3.reuse, R78 ;  /* 0x0000004e031e7220 */ /* 0x040fe20000410000 */
[----:B------:R-:W-:Y:S01]  /*8f10*/  FMUL.FTZ R31, R3, R79 ;  /* 0x0000004f031f7220 */ /* 0x000fe20000410000 */
[C---:B------:R-:W-:Y:S01]  /*8f20*/  FMUL.FTZ R28, R84.reuse, R76 ;  /* 0x0000004c541c7220 */ /* 0x040fe20000410000 */
[C---:B------:R-:W-:Y:S01]  /*8f30*/  FMUL.FTZ R29, R84.reuse, R77 ;  /* 0x0000004d541d7220 */ /* 0x040fe20000410000 */
[C---:B------:R-:W-:Y:S01]  /*8f40*/  FMUL.FTZ R32, R84.reuse, R80 ;  /* 0x0000005054207220 */ /* 0x040fe20000410000 */
[C---:B------:R-:W-:Y:S01]  /*8f50*/  FMUL.FTZ R33, R84.reuse, R81 ;  /* 0x0000005154217220 */ /* 0x040fe20000410000 */
[----:B------:R-:W-:Y:S04]  /*8f60*/  IMAD.WIDE.U32 R78, R101, -0x2daee0ad, RZ ;  /* 0xd2511f53654e7825 */ /* 0x000fe800078e00ff */
[----:B------:R-:W-:Y:S01]  /*8f70*/  FFMA.FTZ R102, R27, UR4, -R86 ;  /* 0x000000041b667c23 */ /* 0x000fe20008010856 */
[----:B------:R-:W-:Y:S01]  /*8f80*/  MUFU.EX2 R113, R113 ;  /* 0x0000007100717308 */ /* 0x000fe20000000800 */
[----:B-1----:R-:W-:Y:S01]  /*8f90*/  FFMA.FTZ R147, R84, R137, R21 ;  /* 0x0000008954937223 */ /* 0x002fe20000010015 */
[----:B------:R-:W-:Y:S01]  /*8fa0*/  VIADD R74, R135, 0x32370b8f ;  /* 0x32370b8f874a7836 */ /* 0x000fe20000000000 */
[C---:B------:R-:W-:Y:S01]  /*8fb0*/  F2FP.F16.F32.PACK_AB R21, R22.reuse, R21 ;  /* 0x000000151615723e */ /* 0x040fe200000000ff */
[----:B------:R-:W-:Y:S04]  /*8fc0*/  IMAD.WIDE.U32 R80, R73, -0x326172a9, RZ ;  /* 0xcd9e8d5749507825 */ /* 0x000fe800078e00ff */
[----:B------:R-:W-:Y:S01]  /*8fd0*/  FADD.FTZ R147, R22, R147 ;  /* 0x0000009316937221 */ /* 0x000fe20000010000 */
[----:B------:R-:W-:Y:S01]  /*8fe0*/  LOP3.LUT R72, R79, R72, R74, 0x96, !PT ;  /* 0x000000484f487212 */ /* 0x000fe200078e964a */
[----:B------:R-:W-:Y:S04]  /*8ff0*/  IMAD.WIDE.U32 R76, R107, -0x2daee0ad, RZ ;  /* 0xd2511f536b4c7825 */ /* 0x000fe800078e00ff */
[----:B------:R-:W-:Y:S01]  /*9000*/  FMUL.FTZ R27, R3, R75 ;  /* 0x0000004b031b7220 */ /* 0x000fe20000410000 */
[----:B------:R-:W-:Y:S01]  /*9010*/  MUFU.EX2 R150, R150 ;  /* 0x0000009600967308 */ /* 0x000fe20000000800 */
[----:B------:R-:W-:Y:S01]  /*9020*/  FFMA.FTZ R87, R34, UR4, -R86 ;  /* 0x0000000422577c23 */ /* 0x000fe20008010856 */
[----:B------:R-:W-:Y:S01]  /*9030*/  IMAD.WIDE.U32 R114, R114, -0x2daee0ad, RZ ;  /* 0xd2511f5372727825 */ /* 0x000fe200078e00ff */
[----:B------:R-:W-:Y:S03]  /*9040*/  LOP3.LUT R23, R77, R138, R23, 0x96, !PT ;  /* 0x0000008a4d177212 */ /* 0x000fe600078e9617 */
[----:B------:R-:W-:Y:S01]  /*9050*/  FMUL.FTZ R34, R3, R82 ;  /* 0x0000005203227220 */ /* 0x000fe20000410000 */
[----:B------:R-:W-:Y:S01]  /*9060*/  VIADD R73, R134, 0xdaa66d2b ;  /* 0xdaa66d2b86497836 */ /* 0x000fe20000000000 */
[----:B------:R-:W-:Y:S01]  /*9070*/  LOP3.LUT R74, R115, R76, R74, 0x96, !PT ;  /* 0x0000004c734a7212 */ /* 0x000fe200078e964a */
[----:B------:R-:W-:Y:S04]  /*9080*/  IMAD.WIDE.U32 R106, R23, -0x326172a9, RZ ;  /* 0xcd9e8d57176a7825 */ /* 0x000fe800078e00ff */
[--C-:B------:R-:W-:Y:S01]  /*9090*/  FFMA.FTZ R151, R10, UR4, -R86.reuse ;  /* 0x000000040a977c23 */ /* 0x100fe20008010856 */
[----:B------:R-:W-:Y:S01]  /*90a0*/  MUFU.EX2 R112, R112 ;  /* 0x0000007000707308 */ /* 0x000fe20000000800 */
[-CC-:B------:R-:W-:Y:S01]  /*90b0*/  LOP3.LUT R76, R81, R154.reuse, R73.reuse, 0x96, !PT ;  /* 0x0000009a514c7212 */ /* 0x180fe200078e9649 */
[----:B------:R-:W-:Y:S01]  /*90c0*/  IMAD.WIDE.U32 R74, R74, -0x326172a9, RZ ;  /* 0xcd9e8d574a4a7825 */ /* 0x000fe200078e00ff */
[----:B------:R-:W-:Y:S03]  /*90d0*/  LOP3.LUT R154, R107, R154, R73, 0x96, !PT ;  /* 0x0000009a6b9a7212 */ /* 0x000fe600078e9649 */
[--C-:B------:R-:W-:Y:S01]  /*90e0*/  FFMA.FTZ R148, R11, UR4, -R86.reuse ;  /* 0x000000040b947c23 */ /* 0x100fe20008010856 */
[----:B------:R-:W-:Y:S04]  /*90f0*/  IMAD.WIDE.U32 R76, R76, -0x2daee0ad, RZ ;  /* 0xd2511f534c4c7825 */ /* 0x000fe800078e00ff */
[--C-:B------:R-:W-:Y:S01]  /*9100*/  FFMA.FTZ R105, R19, UR4, -R86.reuse ;  /* 0x0000000413697c23 */ /* 0x100fe20008010856 */
[----:B------:R-:W-:Y:S01]  /*9110*/  MUFU.EX2 R92, R92 ;  /* 0x0000005c005c7308 */ /* 0x000fe20000000800 */
[--C-:B------:R-:W-:Y:S01]  /*9120*/  FFMA.FTZ R109, R14, UR4, -R86.reuse ;  /* 0x000000040e6d7c23 */ /* 0x100fe20008010856 */
[----:B------:R-:W-:Y:S01]  /*9130*/  IMAD.WIDE.U32 R154, R154, -0x2daee0ad, RZ ;  /* 0xd2511f539a9a7825 */ /* 0x000fe200078e00ff */
[--C-:B------:R-:W-:Y:S03]  /*9140*/  LOP3.LUT R22, R77, R78, R131.reuse, 0x96, !PT ;  /* 0x0000004e4d167212 */ /* 0x100fe600078e9683 */
[--C-:B------:R-:W-:Y:S01]  /*9150*/  FFMA.FTZ R110, R18, UR4, -R86.reuse ;  /* 0x00000004126e7c23 */ /* 0x100fe20008010856 */
[----:B------:R-:W-:Y:S04]  /*9160*/  IMAD.WIDE.U32 R78, R72, -0x326172a9, RZ ;  /* 0xcd9e8d57484e7825 */ /* 0x000fe800078e00ff */
[--C-:B------:R-:W-:Y:S01]  /*9170*/  FFMA.FTZ R111, R15, UR4, -R86.reuse ;  /* 0x000000040f6f7c23 */ /* 0x100fe20008010856 */
[----:B------:R-:W-:Y:S01]  /*9180*/  MUFU.EX2 R105, R105 ;  /* 0x0000006900697308 */ /* 0x000fe20000000800 */
[--C-:B------:R-:W-:Y:S01]  /*9190*/  FFMA.FTZ R156, R6, UR4, -R86.reuse ;  /* 0x00000004069c7c23 */ /* 0x100fe20008010856 */
[C---:B------:R-:W-:Y:S02]  /*91a0*/  VIADD R72, R134.reuse, 0x78dde6e4 ;  /* 0x78dde6e486487836 */ /* 0x040fe40000000000 */
[--C-:B------:R-:W-:Y:S01]  /*91b0*/  FFMA.FTZ R152, R7, UR4, -R86.reuse ;  /* 0x0000000407987c23 */ /* 0x100fe20008010856 */
[----:B------:R-:W-:Y:S01]  /*91c0*/  FFMA.FTZ R86, R35, UR4, -R86 ;  /* 0x0000000423567c23 */ /* 0x000fe20008010856 */
[----:B------:R-:W-:Y:S01]  /*91d0*/  FMUL.FTZ R35, R3, R83 ;  /* 0x0000005303237220 */ /* 0x000fe20000410000 */
[----:B------:R-:W-:Y:S01]  /*91e0*/  LOP3.LUT R114, R155, R114, R131, 0x96, !PT ;  /* 0x000000729b727212 */ /* 0x000fe200078e9683 */
[----:B------:R-:W-:Y:S01]  /*91f0*/  VIADD R81, R134, 0xb54cda56 ;  /* 0xb54cda5686517836 */ /* 0x000fe20000000000 */
[--C-:B------:R-:W-:Y:S01]  /*9200*/  LOP3.LUT R106, R75, R106, R72.reuse, 0x96, !PT ;  /* 0x0000006a4b6a7212 */ /* 0x100fe200078e9648 */
[----:B------:R-:W1:Y:S01]  /*9210*/  MUFU.EX2 R156, R156 ;  /* 0x0000009c009c7308 */ /* 0x000e620000000800 */
[----:B------:R-:W-:Y:S01]  /*9220*/  LOP3.LUT R23, R79, R80, R72, 0x96, !PT ;  /* 0x000000504f177212 */ /* 0x000fe200078e9648 */
[----:B------:R-:W-:Y:S04]  /*9230*/  IMAD.WIDE.U32 R114, R114, -0x326172a9, RZ ;  /* 0xcd9e8d5772727825 */ /* 0x000fe800078e00ff */
[C---:B------:R-:W-:Y:S01]  /*9240*/  FMUL.FTZ R36, R84.reuse, R36 ;  /* 0x0000002454247220 */ /* 0x040fe20000410000 */
[----:B------:R-:W-:Y:S01]  /*9250*/  FMUL.FTZ R37, R84, R37 ;  /* 0x0000002554257220 */ /* 0x000fe20000410000 */
[----:B------:R-:W-:Y:S01]  /*9260*/  IMAD.WIDE.U32 R106, R106, -0x2daee0ad, RZ ;  /* 0xd2511f536a6a7825 */ /* 0x000fe200078e00ff */
[----:B------:R-:W-:Y:S01]  /*9270*/  LOP3.LUT R101, R115, R74, R130, 0x96, !PT ;  /* 0x0000004a73657212 */ /* 0x000fe200078e9682 */
[----:B------:R-:W-:Y:S02]  /*9280*/  MUFU.EX2 R80, R148 ;  /* 0x0000009400507308 */ /* 0x000fe40000000800 */
[C---:B------:R-:W-:Y:S01]  /*9290*/  FMUL.FTZ R40, R84.reuse, R40 ;  /* 0x0000002854287220 */ /* 0x040fe20000410000 */
[C---:B------:R-:W-:Y:S01]  /*92a0*/  FMUL.FTZ R41, R84.reuse, R41 ;  /* 0x0000002954297220 */ /* 0x040fe20000410000 */
[--C-:B------:R-:W-:Y:S01]  /*92b0*/  LOP3.LUT R82, R107, R154, R125.reuse, 0x96, !PT ;  /* 0x0000009a6b527212 */ /* 0x100fe200078e967d */
[C---:B------:R-:W-:Y:S01]  /*92c0*/  FMUL.FTZ R44, R84.reuse, R44 ;  /* 0x0000002c542c7220 */ /* 0x040fe20000410000 */
[C---:B------:R-:W-:Y:S01]  /*92d0*/  FMUL.FTZ R45, R84.reuse, R45 ;  /* 0x0000002d542d7220 */ /* 0x040fe20000410000 */
[C---:B------:R-:W-:Y:S01]  /*92e0*/  FMUL.FTZ R48, R84.reuse, R48 ;  /* 0x0000003054307220 */ /* 0x040fe20000410000 */
[----:B------:R-:W-:Y:S01]  /*92f0*/  FMUL.FTZ R49, R84, R49 ;  /* 0x0000003154317220 */ /* 0x000fe20000410000 */
[----:B------:R-:W-:Y:S01]  /*9300*/  IMAD.WIDE.U32 R82, R82, -0x326172a9, RZ ;  /* 0xcd9e8d5752527825 */ /* 0x000fe200078e00ff */
[----:B------:R-:W2:Y:S03]  /*9310*/  MUFU.EX2 R115, R151 ;  /* 0x0000009700737308 */ /* 0x000ea60000000800 */
[C---:B------:R-:W-:Y:S01]  /*9320*/  FMUL.FTZ R52, R84.reuse, R52 ;  /* 0x0000003454347220 */ /* 0x040fe20000410000 */
[----:B------:R-:W-:Y:S01]  /*9330*/  FMUL.FTZ R53, R84, R53 ;  /* 0x0000003554357220 */ /* 0x000fe20000410000 */
[----:B------:R-:W-:Y:S01]  /*9340*/  LOP3.LUT R72, R82, 0xffff, RZ, 0xc0, !PT ;  /* 0x0000ffff52487812 */ /* 0x000fe200078ec0ff */
[----:B------:R-:W-:Y:S01]  /*9350*/  FMUL.FTZ R56, R84, R56 ;  /* 0x0000003854387220 */ /* 0x000fe20000410000 */
[----:B------:R-:W-:Y:S01]  /*9360*/  LOP3.LUT R137, R82, 0xff, RZ, 0xc0, !PT ;  /* 0x000000ff52897812 */ /* 0x000fe200078ec0ff */
[C---:B------:R-:W-:Y:S01]  /*9370*/  FMUL.FTZ R57, R84.reuse, R57 ;  /* 0x0000003954397220 */ /* 0x040fe20000410000 */
[----:B------:R-:W-:Y:S01]  /*9380*/  SHF.R.U32.HI R72, RZ, 0x8, R72 ;  /* 0x00000008ff487819 */ /* 0x000fe20000011648 */
[C---:B------:R-:W-:Y:S01]  /*9390*/  FMUL.FTZ R60, R84.reuse, R60 ;  /* 0x0000003c543c7220 */ /* 0x040fe20000410000 */
[C---:B------:R-:W-:Y:S01]  /*93a0*/  FMUL.FTZ R61, R84.reuse, R61 ;  /* 0x0000003d543d7220 */ /* 0x040fe20000410000 */
[C---:B------:R-:W-:Y:S01]  /*93b0*/  FMUL.FTZ R68, R84.reuse, R68 ;  /* 0x0000004454447220 */ /* 0x040fe20000410000 */
[----:B------:R-:W-:Y:S01]  /*93c0*/  PRMT R137, R137, 0x5410, R72 ;  /* 0x0000541089897816 */ /* 0x000fe20000000048 */
[----:B------:R-:W-:Y:S04]  /*93d0*/  IMAD.WIDE.U32 R72, R23, -0x2daee0ad, RZ ;  /* 0xd2511f5317487825 */ /* 0x000fe800078e00ff */
[C---:B------:R-:W-:Y:S01]  /*93e0*/  FMUL.FTZ R69, R84.reuse, R69 ;  /* 0x0000004554457220 */ /* 0x040fe20000410000 */
[----:B------:R-:W3:Y:S01]  /*93f0*/  MUFU.EX2 R152, R152 ;  /* 0x0000009800987308 */ /* 0x000ee20000000800 */
[----:B------:R-:W-:Y:S01]  /*9400*/  FMUL.FTZ R64, R84, R64 ;  /* 0x0000004054407220 */ /* 0x000fe20000410000 */
[----:B------:R-:W-:Y:S01]  /*9410*/  IMAD.WIDE.U32 R22, R22, -0x326172a9, RZ ;  /* 0xcd9e8d5716167825 */ /* 0x000fe200078e00ff */
[----:B------:R-:W-:Y:S03]  /*9420*/  LOP3.LUT R76, R73, R76, R125, 0x96, !PT ;  /* 0x0000004c494c7212 */ /* 0x000fe600078e967d */
[----:B------:R-:W-:Y:S01]  /*9430*/  FMUL.FTZ R65, R84, R65 ;  /* 0x0000004154417220 */ /* 0x000fe20000410000 */
[----:B------:R-:W-:Y:S01]  /*9440*/  VIADD R84, R135, 0x646e171e ;  /* 0x646e171e87547836 */ /* 0x000fe20000000000 */
[----:B------:R-:W-:Y:S01]  /*9450*/  LOP3.LUT R154, R23, R78, R130, 0x96, !PT ;  /* 0x0000004e179a7212 */ /* 0x000fe200078e9682 */
[----:B------:R-:W-:Y:S04]  /*9460*/  IMAD.WIDE.U32 R76, R76, -0x326172a9, RZ ;  /* 0xcd9e8d574c4c7825 */ /* 0x000fe800078e00ff */
[C---:B-1----:R-:W-:Y:S01]  /*9470*/  FFMA.FTZ R149, R3.reuse, R146, R156 ;  /* 0x0000009203957223 */ /* 0x042fe2000001009c */
[----:B------:R1:W-:Y:S01]  /*9480*/  MUFU.EX2 R107, R95 ;  /* 0x0000005f006b7308 */ /* 0x0003e20000000800 */
[----:B------:R-:W-:Y:S01]  /*9490*/  FMUL.FTZ R38, R3, R38 ;  /* 0x0000002603267220 */ /* 0x000fe20000410000 */
[----:B------:R-:W-:Y:S01]  /*94a0*/  IMAD.WIDE.U32 R154, R154, -0x2daee0ad, RZ ;  /* 0xd2511f539a9a7825 */ /* 0x000fe200078e00ff */
[----:B------:R-:W-:Y:S02]  /*94b0*/  LOP3.LUT R73, R77, R22, R81, 0x96, !PT ;  /* 0x000000164d497212 */ /* 0x000fe400078e9651 */
[C---:B------:R-:W-:Y:S01]  /*94c0*/  LOP3.LUT R22, R76.reuse, 0xffff, RZ, 0xc0, !PT ;  /* 0x0000ffff4c167812 */ /* 0x040fe200078ec0ff */
[C---:B------:R-:W-:Y:S01]  /*94d0*/  FMUL.FTZ R39, R3.reuse, R39 ;  /* 0x0000002703277220 */ /* 0x040fe20000410000 */
[----:B------:R-:W-:Y:S01]  /*94e0*/  LOP3.LUT R23, R76, 0xff, RZ, 0xc0, !PT ;  /* 0x000000ff4c177812 */ /* 0x000fe200078ec0ff */
[C---:B------:R-:W-:Y:S01]  /*94f0*/  FMUL.FTZ R42, R3.reuse, R42 ;  /* 0x0000002a032a7220 */ /* 0x040fe20000410000 */
[----:B------:R-:W-:Y:S01]  /*9500*/  SHF.R.U32.HI R22, RZ, 0x8, R22 ;  /* 0x00000008ff167819 */ /* 0x000fe20000011616 */
[C---:B------:R-:W-:Y:S01]  /*9510*/  FMUL.FTZ R43, R3.reuse, R43 ;  /* 0x0000002b032b7220 */ /* 0x040fe20000410000 */
[----:B------:R-:W-:Y:S01]  /*9520*/  SHF.R.U32.HI R75, RZ, 0x10, R76 ;  /* 0x00000010ff4b7819 */ /* 0x000fe2000001164c */
[----:B------:R-:W-:Y:S01]  /*9530*/  FMUL.FTZ R46, R3, R46 ;  /* 0x0000002e032e7220 */ /* 0x000fe20000410000 */
[----:B------:R-:W-:Y:S01]  /*9540*/  PRMT R23, R23, 0x5410, R22 ;  /* 0x0000541017177816 */ /* 0x000fe20000000016 */
[C---:B------:R-:W-:Y:S01]  /*9550*/  FMUL.FTZ R47, R3.reuse, R47 ;  /* 0x0000002f032f7220 */ /* 0x040fe20000410000 */
[----:B------:R-:W-:Y:S01]  /*9560*/  SHF.R.U32.HI R22, RZ, 0x18, R76 ;  /* 0x00000018ff167819 */ /* 0x000fe2000001164c */
[----:B------:R-:W-:Y:S01]  /*9570*/  FMUL.FTZ R50, R3, R50 ;  /* 0x0000003203327220 */ /* 0x000fe20000410000 */
[----:B------:R-:W-:Y:S01]  /*9580*/  LOP3.LUT R75, R75, 0xff, RZ, 0xc0, !PT ;  /* 0x000000ff4b4b7812 */ /* 0x000fe200078ec0ff */
[----:B------:R-:W4:Y:S01]  /*9590*/  LDSM.16.MT88.4 R76, [R118+0x6000] ;  /* 0x00600000764c783b */ /* 0x000f220000004200 */
[--C-:B------:R-:W-:Y:S01]  /*95a0*/  HSET2.LE.AND R74, R23, R136.reuse, PT ;  /* 0x00000088174a7233 */ /* 0x100fe20003803000 */
[----:B------:R-:W-:Y:S01]  /*95b0*/  FMUL.FTZ R51, R3, R51 ;  /* 0x0000003303337220 */ /* 0x000fe20000410000 */
[----:B------:R-:W-:Y:S01]  /*95c0*/  PRMT R75, R75, 0x5410, R22 ;  /* 0x000054104b4b7816 */ /* 0x000fe20000000016 */
[----:B------:R-:W-:Y:S01]  /*95d0*/  FMUL.FTZ R54, R3, R54 ;  /* 0x0000003603367220 */ /* 0x000fe20000410000 */
[----:B------:R-:W-:Y:S01]  /*95e0*/  F2FP.F16.F32.PACK_AB R23, R113, R150 ;  /* 0x000000967117723e */ /* 0x000fe200000000ff */
[C---:B------:R-:W-:Y:S01]  /*95f0*/  FMUL.FTZ R55, R3.reuse, R55 ;  /* 0x0000003703377220 */ /* 0x040fe20000410000 */
[----:B--2---:R-:W-:Y:S01]  /*9600*/  F2FP.F16.F32.PACK_AB R22, R80, R115 ;  /* 0x000000735016723e */ /* 0x004fe200000000ff */
[C---:B------:R-:W-:Y:S01]  /*9610*/  FMUL.FTZ R58, R3.reuse, R58 ;  /* 0x0000003a033a7220 */ /* 0x040fe20000410000 */
[--C-:B------:R-:W-:Y:S01]  /*9620*/  HSET2.LE.AND R75, R75, R136.reuse, PT ;  /* 0x000000884b4b7233 */ /* 0x100fe20003803000 */
[C---:B------:R-:W-:Y:S01]  /*9630*/  FMUL.FTZ R59, R3.reuse, R59 ;  /* 0x0000003b033b7220 */ /* 0x040fe20000410000 */
[----:B------:R-:W-:Y:S01]  /*9640*/  LOP3.LUT R74, R74, R23, RZ, 0xc0, !PT ;  /* 0x000000174a4a7212 */ /* 0x000fe200078ec0ff */
[----:B------:R-:W-:Y:S01]  /*9650*/  FMUL.FTZ R62, R3, R62 ;  /* 0x0000003e033e7220 */ /* 0x000fe20000410000 */
[----:B------:R-:W-:Y:S01]  /*9660*/  LOP3.LUT R23, R73, 0xffff, RZ, 0xc0, !PT ;  /* 0x0000ffff49177812 */ /* 0x000fe200078ec0ff */
[----:B------:R-:W-:Y:S01]  /*9670*/  FMUL.FTZ R63, R3, R63 ;  /* 0x0000003f033f7220 */ /* 0x000fe20000410000 */
[----:B------:R-:W-:Y:S01]  /*9680*/  LOP3.LUT R75, R75, R22, RZ, 0xc0, !PT ;  /* 0x000000164b4b7212 */ /* 0x000fe200078ec0ff */
[C---:B------:R-:W-:Y:S01]  /*9690*/  FMUL.FTZ R66, R3.reuse, R66 ;  /* 0x0000004203427220 */ /* 0x040fe20000410000 */
[----:B------:R-:W-:Y:S01]  /*96a0*/  SHF.R.U32.HI R23, RZ, 0x8, R23 ;  /* 0x00000008ff177819 */ /* 0x000fe20000011617 */
[----:B------:R-:W-:Y:S01]  /*96b0*/  FMUL.FTZ R67, R3, R67 ;  /* 0x0000004303437220 */ /* 0x000fe20000410000 */
[----:B------:R-:W-:Y:S01]  /*96c0*/  LOP3.LUT R22, R73, 0xff, RZ, 0xc0, !PT ;  /* 0x000000ff49167812 */ /* 0x000fe200078ec0ff */
[----:B------:R-:W2:Y:S01]  /*96d0*/  MUFU.EX2 R148, R93 ;  /* 0x0000005d00947308 */ /* 0x000ea20000000800 */
[----:B------:R-:W-:Y:S01]  /*96e0*/  LOP3.LUT R146, R155, R72, R84, 0x96, !PT ;  /* 0x000000489b927212 */ /* 0x000fe200078e9654 */
[C---:B------:R-:W-:Y:S01]  /*96f0*/  FMUL.FTZ R70, R3.reuse, R70 ;  /* 0x0000004603467220 */ /* 0x040fe20000410000 */
[----:B------:R-:W-:Y:S01]  /*9700*/  PRMT R23, R22, 0x5410, R23 ;  /* 0x0000541016177816 */ /* 0x000fe20000000017 */
[----:B------:R-:W-:Y:S01]  /*9710*/  FMUL.FTZ R71, R3, R71 ;  /* 0x0000004703477220 */ /* 0x000fe20000410000 */
[----:B------:R-:W-:Y:S01]  /*9720*/  LOP3.LUT R81, R83, R114, R81, 0x96, !PT ;  /* 0x0000007253517212 */ /* 0x000fe200078e9651 */
[----:B------:R-:W-:Y:S01]  /*9730*/  FADD.FTZ R150, R150, R147 ;  /* 0x0000009396967221 */ /* 0x000fe20000010000 */
[----:B------:R-:W-:Y:S01]  /*9740*/  IMAD.MOV.U32 R3, RZ, RZ, R2 ;  /* 0x000000ffff037224 */ /* 0x000fe200078e0002 */
[--C-:B------:R-:W-:Y:S02]  /*9750*/  HSET2.LE.AND R72, R23, R136.reuse, PT ;  /* 0x0000008817487233 */ /* 0x100fe40003803000 */
[----:B------:R-:W5:Y:S01]  /*9760*/  MUFU.EX2 R110, R110 ;  /* 0x0000006e006e7308 */ /* 0x000f620000000800 */
[----:B------:R-:W-:Y:S02]  /*9770*/  FADD.FTZ R150, R113, R150 ;  /* 0x0000009671967221 */ /* 0x000fe40000010000 */
[----:B------:R-:W-:Y:S02]  /*9780*/  LOP3.LUT R72, R72, R21, RZ, 0xc0, !PT ;  /* 0x0000001548487212 */ /* 0x000fe400078ec0ff */
[--C-:B------:R-:W-:Y:S02]  /*9790*/  SHF.R.U32.HI R21, RZ, 0x10, R73.reuse ;  /* 0x00000010ff157819 */ /* 0x100fe40000011649 */
[----:B------:R-:W-:Y:S03]  /*97a0*/  SHF.R.U32.HI R73, RZ, 0x18, R73 ;  /* 0x00000018ff497819 */ /* 0x000fe60000011649 */
[----:B------:R2:W-:Y:S01]  /*97b0*/  MUFU.EX2 R93, R90 ;  /* 0x0000005a005d7308 */ /* 0x0005e20000000800 */
[----:B------:R-:W-:Y:S02]  /*97c0*/  LOP3.LUT R22, R21, 0xff, RZ, 0xc0, !PT ;  /* 0x000000ff15167812 */ /* 0x000fe400078ec0ff */
[----:B------:R-:W-:Y:S02]  /*97d0*/  LOP3.LUT R21, R154, 0xffff, RZ, 0xc0, !PT ;  /* 0x0000ffff9a157812 */ /* 0x000fe400078ec0ff */
[----:B------:R-:W-:Y:S02]  /*97e0*/  PRMT R73, R22, 0x5410, R73 ;  /* 0x0000541016497816 */ /* 0x000fe40000000049 */
[C---:B---3--:R-:W-:Y:S03]  /*97f0*/  F2FP.F16.F32.PACK_AB R22, R152.reuse, R156 ;  /* 0x0000009c9816723e */ /* 0x048fe600000000ff */
[----:B------:R-:W3:Y:S01]  /*9800*/  MUFU.EX2 R23, R94 ;  /* 0x0000005e00177308 */ /* 0x000ee20000000800 */
[----:B------:R-:W-:Y:S01]  /*9810*/  SHF.R.U32.HI R21, RZ, 0x8, R21 ;  /* 0x00000008ff157819 */ /* 0x000fe20000011615 */
[----:B------:R-:W-:Y:S01]  /*9820*/  FADD.FTZ R152, R152, R149 ;  /* 0x0000009598987221 */ /* 0x000fe20000010000 */
[--C-:B------:R-:W-:Y:S03]  /*9830*/  HSET2.LE.AND R73, R73, R136.reuse, PT ;  /* 0x0000008849497233 */ /* 0x100fe60003803000 */
[----:B------:R-:W-:Y:S02]  /*9840*/  FADD.FTZ R115, R115, R152 ;  /* 0x0000009873737221 */ /* 0x000fe40000010000 */
[----:B------:R-:W-:Y:S02]  /*9850*/  LOP3.LUT R73, R73, R22, RZ, 0xc0, !PT ;  /* 0x0000001649497212 */ /* 0x000fe400078ec0ff */
[----:B------:R-:W-:Y:S01]  /*9860*/  MUFU.EX2 R147, R103 ;  /* 0x0000006700937308 */ /* 0x000fe20000000800 */
[----:B-1----:R-:W-:Y:S01]  /*9870*/  FADD.FTZ R95, R80, R115 ;  /* 0x00000073505f7221 */ /* 0x002fe20000010000 */
[--C-:B--2---:R-:W-:Y:S02]  /*9880*/  HSET2.LE.AND R90, R137, R136.reuse, PT ;  /* 0x00000088895a7233 */ /* 0x104fe40003803000 */
[----:B------:R-:W-:Y:S01]  /*9890*/  SHF.R.U32.HI R137, RZ, 0x18, R82 ;  /* 0x00000018ff897819 */ /* 0x000fe20000011652 */
[C---:B----4-:R-:W-:Y:S05]  /*98a0*/  HMMA.16816.F32 R24, R72.reuse, R76, R24 ;  /* 0x0000004c4818723c */ /* 0x050fea0000001818 */
[----:B------:R-:W-:Y:S01]  /*98b0*/  MUFU.EX2 R113, R104 ;  /* 0x0000006800717308 */ /* 0x000fe20000000800 */
[----:B------:R-:W-:Y:S01]  /*98c0*/  LOP3.LUT R22, R154, 0xff, RZ, 0xc0, !PT ;  /* 0x000000ff9a167812 */ /* 0x000fe200078ec0ff */
[C---:B------:R-:W-:Y:S01]  /*98d0*/  HMMA.16816.F32 R28, R72.reuse, R78, R28 ;  /* 0x0000004e481c723c */ /* 0x040fe2000000181c */
[----:B------:R-:W1:Y:S07]  /*98e0*/  LDSM.16.MT88.4 R76, [R116+0x6000] ;  /* 0x00600000744c783b */ /* 0x000e6e0000004200 */
[----:B------:R-:W-:Y:S03]  /*98f0*/  MUFU.EX2 R114, R102 ;  /* 0x0000006600727308 */ /* 0x000fe60000000800 */
[----:B------:R-:W-:Y:S07]  /*9900*/  PRMT R21, R22, 0x5410, R21 ;  /* 0x0000541016157816 */ /* 0x000fee0000000015 */
[----:B------:R-:W-:Y:S10]  /*9910*/  MUFU.EX2 R151, R96 ;  /* 0x0000006000977308 */ /* 0x000ff40000000800 */
[----:B------:R-:W-:Y:S10]  /*9920*/  MUFU.EX2 R152, R108 ;  /* 0x0000006c00987308 */ /* 0x000ff40000000800 */
[----:B------:R2:W-:Y:S10]  /*9930*/  MUFU.EX2 R94, R109 ;  /* 0x0000006d005e7308 */ /* 0x0005f40000000800 */
[----:B------:R-:W4:Y:S01]  /*9940*/  MUFU.EX2 R111, R111 ;  /* 0x0000006f006f7308 */ /* 0x000f220000000800 */
[C---:B-1----:R-:W-:Y:S09]  /*9950*/  HMMA.16816.F32 R32, R72.reuse, R76, R32 ;  /* 0x0000004c4820723c */ /* 0x042ff20000001820 */
[----:B------:R-:W-:Y:S02]  /*9960*/  MUFU.EX2 R115, R89 ;  /* 0x0000005900737308 */ /* 0x000fe40000000800 */
[----:B--2---:R-:W-:Y:S01]  /*9970*/  SHF.R.U32.HI R109, RZ, 0x18, R81 ;  /* 0x00000018ff6d7819 */ /* 0x004fe20000011651 */
[C---:B------:R-:W-:Y:S01]  /*9980*/  HMMA.16816.F32 R36, R72.reuse, R78, R36 ;  /* 0x0000004e4824723c */ /* 0x040fe20000001824 */
[----:B------:R-:W1:Y:S06]  /*9990*/  LDSM.16.MT88.4 R76, [R118+0x7000] ;  /* 0x00700000764c783b */ /* 0x000e6c0000004200 */
        /* <DEDUP_REMOVED lines=12> */
[----:B------:R-:W-:Y:S05]  /*9a60*/  HMMA.16816.F32 R68, R72, R78, R68 ;  /* 0x0000004e4844723c */ /* 0x000fea0000001844 */
[----:B------:R-:W-:Y:S02]  /*9a70*/  SHF.R.U32.HI R77, RZ, 0x10, R146 ;  /* 0x00000010ff4d7819 */ /* 0x000fe40000011692 */
[--C-:B------:R-:W-:Y:S04]  /*9a80*/  HSET2.LE.AND R74, R21, R136.reuse, PT ;  /* 0x00000088154a7233 */ /* 0x100fe80003803000 */
[----:B------:R-:W-:Y:S02]  /*9a90*/  F2FP.F16.F32.PACK_AB R21, R107, R148 ;  /* 0x000000946b15723e */ /* 0x000fe400000000ff */
[--C-:B------:R-:W-:Y:S02]  /*9aa0*/  SHF.R.U32.HI R75, RZ, 0x10, R154.reuse ;  /* 0x00000010ff4b7819 */ /* 0x100fe4000001169a */
[----:B------:R-:W-:Y:S02]  /*9ab0*/  LOP3.LUT R74, R74, R21, RZ, 0xc0, !PT ;  /* 0x000000154a4a7212 */ /* 0x000fe400078ec0ff */
[----:B------:R-:W-:Y:S02]  /*9ac0*/  SHF.R.U32.HI R154, RZ, 0x18, R154 ;  /* 0x00000018ff9a7819 */ /* 0x000fe4000001169a */
[C---:B------:R-:W-:Y:S02]  /*9ad0*/  LOP3.LUT R21, R146.reuse, 0xffff, RZ, 0xc0, !PT ;  /* 0x0000ffff92157812 */ /* 0x040fe400078ec0ff */
[----:B------:R-:W-:Y:S02]  /*9ae0*/  LOP3.LUT R75, R75, 0xff, RZ, 0xc0, !PT ;  /* 0x000000ff4b4b7812 */ /* 0x000fe400078ec0ff */
[----:B------:R-:W-:Y:S02]  /*9af0*/  LOP3.LUT R73, R146, 0xff, RZ, 0xc0, !PT ;  /* 0x000000ff92497812 */ /* 0x000fe400078ec0ff */
[----:B------:R-:W-:Y:S02]  /*9b00*/  PRMT R75, R75, 0x5410, R154 ;  /* 0x000054104b4b7816 */ /* 0x000fe4000000009a */
[----:B------:R-:W-:Y:S02]  /*9b10*/  SHF.R.U32.HI R22, RZ, 0x8, R21 ;  /* 0x00000008ff167819 */ /* 0x000fe40000011615 */
[----:B------:R-:W-:Y:S02]  /*9b20*/  SHF.R.U32.HI R146, RZ, 0x18, R146 ;  /* 0x00000018ff927819 */ /* 0x000fe40000011692 */
[----:B------:R-:W-:Y:S02]  /*9b30*/  LOP3.LUT R77, R77, 0xff, RZ, 0xc0, !PT ;  /* 0x000000ff4d4d7812 */ /* 0x000fe400078ec0ff */
[----:B------:R-:W-:Y:S02]  /*9b40*/  PRMT R73, R73, 0x5410, R22 ;  /* 0x0000541049497816 */ /* 0x000fe40000000016 */
[----:B------:R-:W-:Y:S02]  /*9b50*/  PRMT R77, R77, 0x5410, R146 ;  /* 0x000054104d4d7816 */ /* 0x000fe40000000092 */
[--C-:B------:R-:W-:Y:S01]  /*9b60*/  HSET2.LE.AND R75, R75, R136.reuse, PT ;  /* 0x000000884b4b7233 */ /* 0x100fe20003803000 */
[----:B------:R-:W1:Y:S01]  /*9b70*/  MUFU.EX2 R146, R88 ;  /* 0x0000005800927308 */ /* 0x000e620000000800 */
[----:B-----5:R-:W-:Y:S02]  /*9b80*/  F2FP.F16.F32.PACK_AB R76, R105, R110 ;  /* 0x0000006e694c723e */ /* 0x020fe400000000ff */
[--C-:B------:R-:W-:Y:S02]  /*9b90*/  HSET2.LE.AND R72, R73, R136.reuse, PT ;  /* 0x0000008849487233 */ /* 0x100fe40003803000 */
[--C-:B------:R-:W-:Y:S02]  /*9ba0*/  HSET2.LE.AND R73, R77, R136.reuse, PT ;  /* 0x000000884d497233 */ /* 0x100fe40003803000 */
[----:B------:R-:W-:Y:S02]  /*9bb0*/  LOP3.LUT R75, R75, R76, RZ, 0xc0, !PT ;  /* 0x0000004c4b4b7212 */ /* 0x000fe400078ec0ff */
[----:B------:R-:W2:Y:S01]  /*9bc0*/  LDSM.16.MT88.4 R76, [R118+0x6400] ;  /* 0x00640000764c783b */ /* 0x000ea20000004200 */
[----:B---3--:R-:W-:Y:S02]  /*9bd0*/  F2FP.F16.F32.PACK_AB R21, R23, R112 ;  /* 0x000000701715723e */ /* 0x008fe400000000ff */
[----:B----4-:R-:W-:Y:S01]  /*9be0*/  F2FP.F16.F32.PACK_AB R22, R111, R94 ;  /* 0x0000005e6f16723e */ /* 0x010fe200000000ff */
[----:B------:R-:W-:Y:S01]  /*9bf0*/  FADD.FTZ R94, R94, R95 ;  /* 0x0000005f5e5e7221 */ /* 0x000fe20000010000 */
[----:B------:R-:W-:Y:S02]  /*9c00*/  LOP3.LUT R90, R90, R21, RZ, 0xc0, !PT ;  /* 0x000000155a5a7212 */ /* 0x000fe400078ec0ff */
[----:B------:R-:W-:Y:S01]  /*9c10*/  F2FP.F16.F32.PACK_AB R21, R92, R93 ;  /* 0x0000005d5c15723e */ /* 0x000fe200000000ff */
[----:B------:R-:W-:Y:S01]  /*9c20*/  FADD.FTZ R93, R93, R150 ;  /* 0x000000965d5d7221 */ /* 0x000fe20000010000 */
[----:B------:R-:W-:Y:S01]  /*9c30*/  LOP3.LUT R73, R73, R22, RZ, 0xc0, !PT ;  /* 0x0000001649497212 */ /* 0x000fe200078ec0ff */
[----:B------:R-:W-:Y:S01]  /*9c40*/  FADD.FTZ R111, R111, R94 ;  /* 0x0000005e6f6f7221 */ /* 0x000fe20000010000 */
[----:B------:R-:W-:Y:S01]  /*9c50*/  LOP3.LUT R72, R72, R21, RZ, 0xc0, !PT ;  /* 0x0000001548487212 */ /* 0x000fe200078ec0ff */
[----:B------:R-:W-:Y:S01]  /*9c60*/  FADD.FTZ R149, R92, R93 ;  /* 0x0000005d5c957221 */ /* 0x000fe20000010000 */
[----:B------:R-:W-:Y:S01]  /*9c70*/  SHF.R.U32.HI R21, RZ, 0x10, R82 ;  /* 0x00000010ff157819 */ /* 0x000fe20000011652 */
[----:B------:R-:W-:Y:S01]  /*9c80*/  LDSM.16.MT88.4 R92, [R116+0x6800] ;  /* 0x00680000745c783b */ /* 0x000fe20000004200 */
[----:B------:R-:W-:Y:S01]  /*9c90*/  FADD.FTZ R110, R110, R111 ;  /* 0x0000006f6e6e7221 */ /* 0x000fe20000010000 */
[----:B------:R3:W4:Y:S01]  /*9ca0*/  MUFU.EX2 R150, R91 ;  /* 0x0000005b00967308 */ /* 0x0007220000000800 */
[----:B------:R-:W-:Y:S01]  /*9cb0*/  LOP3.LUT R22, R21, 0xff, RZ, 0xc0, !PT ;  /* 0x000000ff15167812 */ /* 0x000fe200078ec0ff */
[----:B------:R-:W-:Y:S01]  /*9cc0*/  FADD.FTZ R154, R148, R149 ;  /* 0x00000095949a7221 */ /* 0x000fe20000010000 */
[C---:B------:R-:W-:Y:S02]  /*9cd0*/  LOP3.LUT R21, R81.reuse, 0xffff, RZ, 0xc0, !PT ;  /* 0x0000ffff51157812 */ /* 0x040fe400078ec0ff */
[----:B------:R-:W-:Y:S02]  /*9ce0*/  PRMT R137, R22, 0x5410, R137 ;  /* 0x0000541016897816 */ /* 0x000fe40000000089 */
[----:B------:R-:W-:Y:S03]  /*9cf0*/  LOP3.LUT R22, R81, 0xff, RZ, 0xc0, !PT ;  /* 0x000000ff51167812 */ /* 0x000fe600078ec0ff */
[----:B------:R-:W-:Y:S01]  /*9d00*/  MUFU.EX2 R148, R97 ;  /* 0x0000006100947308 */ /* 0x000fe20000000800 */
[----:B------:R-:W-:Y:S04]  /*9d10*/  SHF.R.U32.HI R21, RZ, 0x8, R21 ;  /* 0x00000008ff157819 */ /* 0x000fe80000011615 */
[----:B------:R-:W-:Y:S02]  /*9d20*/  PRMT R21, R22, 0x5410, R21 ;  /* 0x0000541016157816 */ /* 0x000fe40000000015 */
[----:B------:R-:W-:Y:S03]  /*9d30*/  SHF.R.U32.HI R22, RZ, 0x10, R81 ;  /* 0x00000010ff167819 */ /* 0x000fe60000011651 */
[----:B------:R5:W-:Y:S01]  /*9d40*/  MUFU.EX2 R149, R100 ;  /* 0x0000006400957308 */ /* 0x000be20000000800 */
[----:B------:R-:W-:Y:S01]  /*9d50*/  LDSM.16.MT88.4 R80, [R116+0x8400] ;  /* 0x008400007450783b */ /* 0x000fe20000004200 */
[--C-:B---3--:R-:W-:Y:S02]  /*9d60*/  HSET2.LE.AND R91, R137, R136.reuse, PT ;  /* 0x00000088895b7233 */ /* 0x108fe40003803000 */
[----:B------:R-:W-:Y:S02]  /*9d70*/  LOP3.LUT R22, R22, 0xff, RZ, 0xc0, !PT ;  /* 0x000000ff16167812 */ /* 0x000fe400078ec0ff */
[--C-:B------:R-:W-:Y:S01]  /*9d80*/  HSET2.LE.AND R88, R21, R136.reuse, PT ;  /* 0x0000008815587233 */ /* 0x100fe20003803000 */
[C---:B--2---:R-:W-:Y:S03]  /*9d90*/  HMMA.16816.F32 R24, R72.reuse, R76, R24 ;  /* 0x0000004c4818723c */ /* 0x044fe60000001818 */
[----:B------:R-:W2:Y:S01]  /*9da0*/  MUFU.EX2 R137, R98 ;  /* 0x0000006200897308 */ /* 0x000ea20000000800 */
[----:B------:R-:W-:Y:S02]  /*9db0*/  PRMT R109, R22, 0x5410, R109 ;  /* 0x00005410166d7816 */ /* 0x000fe4000000006d */
[----:B-1----:R-:W-:Y:S01]  /*9dc0*/  F2FP.F16.F32.PACK_AB R21, R115, R146 ;  /* 0x000000927315723e */ /* 0x002fe200000000ff */
[C---:B------:R-:W-:Y:S01]  /*9dd0*/  HMMA.16816.F32 R28, R72.reuse, R78, R28 ;  /* 0x0000004e481c723c */ /* 0x040fe2000000181c */
[----:B------:R-:W1:Y:S03]  /*9de0*/  LDSM.16.MT88.4 R76, [R116+0x6400] ;  /* 0x00640000744c783b */ /* 0x000e660000004200 */
[--C-:B------:R-:W-:Y:S01]  /*9df0*/  HSET2.LE.AND R89, R109, R136.reuse, PT ;  /* 0x000000886d597233 */ /* 0x100fe20003803000 */
[----:B------:R-:W-:Y:S01]  /*9e00*/  FADD.FTZ R109, R105, R110 ;  /* 0x0000006e696d7221 */ /* 0x000fe20000010000 */
[----:B------:R-:W-:Y:S02]  /*9e10*/  LOP3.LUT R88, R88, R21, RZ, 0xc0, !PT ;  /* 0x0000001558587212 */ /* 0x000fe400078ec0ff */
[----:B------:R-:W-:Y:S04]  /*9e20*/  F2FP.F16.F32.PACK_AB R22, R114, R113 ;  /* 0x000000717216723e */ /* 0x000fe800000000ff */
[----:B------:R-:W-:Y:S01]  /*9e30*/  LOP3.LUT R91, R91, R22, RZ, 0xc0, !PT ;  /* 0x000000165b5b7212 */ /* 0x000fe200078ec0ff */
        /* <DEDUP_REMOVED lines=12> */
[C---:B------:R-:W-:Y:S06]  /*9f00*/  HMMA.16816.F32 R64, R72.reuse, R80, R64 ;  /* 0x000000504840723c */ /* 0x040fec0000001840 */
[----:B------:R-:W-:Y:S01]  /*9f10*/  HMMA.16816.F32 R68, R72, R82, R68 ;  /* 0x000000524844723c */ /* 0x000fe20000001844 */
[----:B------:R-:W3:Y:S04]  /*9f20*/  LDSM.16.MT88.4 R72, [R118+0x7800] ;  /* 0x007800007648783b */ /* 0x000ee80000004200 */
[----:B----4-:R-:W-:Y:S06]  /*9f30*/  F2FP.F16.F32.PACK_AB R80, R147, R150 ;  /* 0x000000969350723e */ /* 0x010fec00000000ff */
[----:B------:R-:W-:Y:S02]  /*9f40*/  LOP3.LUT R89, R89, R80, RZ, 0xc0, !PT ;  /* 0x0000005059597212 */ /* 0x000fe400078ec0ff */
[----:B------:R-:W4:Y:S05]  /*9f50*/  LDSM.16.MT88.4 R80, [R116+0x7800] ;  /* 0x007800007450783b */ /* 0x000f2a0000004200 */
[C---:B-1----:R-:W-:Y:S06]  /*9f60*/  HMMA.16816.F32 R24, R88.reuse, R76, R24 ;  /* 0x0000004c5818723c */ /* 0x042fec0000001818 */
[C---:B------:R-:W-:Y:S01]  /*9f70*/  HMMA.16816.F32 R28, R88.reuse, R78, R28 ;  /* 0x0000004e581c723c */ /* 0x040fe2000000181c */
[----:B------:R-:W1:Y:S05]  /*9f80*/  LDSM.16.MT88.4 R76, [R118+0x8800] ;  /* 0x00880000764c783b */ /* 0x000e6a0000004200 */
[C---:B------:R-:W-:Y:S06]  /*9f90*/  HMMA.16816.F32 R32, R88.reuse, R92, R32 ;  /* 0x0000005c5820723c */ /* 0x040fec0000001820 */
[C---:B------:R-:W-:Y:S01]  /*9fa0*/  HMMA.16816.F32 R36, R88.reuse, R94, R36 ;  /* 0x0000005e5824723c */ /* 0x040fe20000001824 */
[----:B------:R-:W2:Y:S05]  /*9fb0*/  LDSM.16.MT88.4 R92, [R116+0x8800] ;  /* 0x00880000745c783b */ /* 0x000eaa0000004200 */
[C---:B---3--:R-:W-:Y:S06]  /*9fc0*/  HMMA.16816.F32 R40, R88.reuse, R72, R40 ;  /* 0x000000485828723c */ /* 0x048fec0000001828 */
[C---:B------:R-:W-:Y:S05]  /*9fd0*/  HMMA.16816.F32 R44, R88.reuse, R74, R44 ;  /* 0x0000004a582c723c */ /* 0x040fea000000182c */
[----:B------:R-:W-:Y:S01]  /*9fe0*/  IMAD.WIDE.U32 R72, R101, -0x2daee0ad, RZ ;  /* 0xd2511f5365487825 */ /* 0x000fe200078e00ff */
[C---:B----4-:R-:W-:Y:S01]  /*9ff0*/  HMMA.16816.F32 R48, R88.reuse, R80, R48 ;  /* 0x000000505830723c */ /* 0x050fe20000001830 */
[----:B-----5:R-:W-:Y:S04]  /*a000*/  LDSM.16.MT88.4 R100, [R118+0x7c00] ;  /* 0x007c00007664783b */ /* 0x020fe80000004200 */
[----:B------:R-:W-:Y:S01]  /*a010*/  LOP3.LUT R106, R73, R106, R84, 0x96, !PT ;  /* 0x0000006a496a7212 */ /* 0x000fe200078e9654 */
[C---:B------:R-:W-:Y:S01]  /*a020*/  HMMA.16816.F32 R52, R88.reuse, R82, R52 ;  /* 0x000000525834723c */ /* 0x040fe20000001834 */
[----:B------:R3:W4:Y:S04]  /*a030*/  MUFU.EX2 R84, R99 ;  /* 0x0000006300547308 */ /* 0x0007280000000800 */
[----:B------:R-:W-:Y:S01]  /*a040*/  SHF.R.U32.HI R81, RZ, 0x10, R106 ;  /* 0x00000010ff517819 */ /* 0x000fe2000001166a */
[C---:B-1----:R-:W-:Y:S05]  /*a050*/  HMMA.16816.F32 R56, R88.reuse, R76, R56 ;  /* 0x0000004c5838723c */ /* 0x042fea0000001838 */
[----:B------:R-:W-:Y:S01]  /*a060*/  FADD.FTZ R83, R107, R154 ;  /* 0x0000009a6b537221 */ /* 0x000fe20000010000 */
[C---:B------:R-:W-:Y:S01]  /*a070*/  HMMA.16816.F32 R60, R88.reuse, R78, R60 ;  /* 0x0000004e583c723c */ /* 0x040fe2000000183c */
[----:B------:R-:W1:Y:S04]  /*a080*/  LDSM.16.MT88.4 R76, [R118+0x6c00] ;  /* 0x006c0000764c783b */ /* 0x000e680000004200 */
[C---:B------:R-:W-:Y:S01]  /*a090*/  LOP3.LUT R21, R72.reuse, 0xffff, RZ, 0xc0, !PT ;  /* 0x0000ffff48157812 */ /* 0x040fe200078ec0ff */
[C---:B--2---:R-:W-:Y:S03]  /*a0a0*/  HMMA.16816.F32 R64, R88.reuse, R92, R64 ;  /* 0x0000005c5840723c */ /* 0x044fe60000001840 */
[----:B---3--:R-:W2:Y:S02]  /*a0b0*/  LDSM.16.MT88.4 R96, [R116+0x6c00] ;  /* 0x006c00007460783b */ /* 0x008ea40000004200 */
[--C-:B------:R-:W-:Y:S01]  /*a0c0*/  SHF.R.U32.HI R22, RZ, 0x10, R72.reuse ;  /* 0x00000010ff167819 */ /* 0x100fe20000011648 */
[----:B------:R-:W-:Y:S05]  /*a0d0*/  HMMA.16816.F32 R68, R88, R94, R68 ;  /* 0x0000005e5844723c */ /* 0x000fea0000001844 */
[----:B------:R-:W-:Y:S01]  /*a0e0*/  LOP3.LUT R75, R72, 0xff, RZ, 0xc0, !PT ;  /* 0x000000ff484b7812 */ /* 0x000fe200078ec0ff */
[----:B------:R-:W-:Y:S01]  /*a0f0*/  LDSM.16.MT88.4 R92, [R118+0x8c00] ;  /* 0x008c0000765c783b */ /* 0x000fe20000004200 */
[----:B------:R-:W-:Y:S04]  /*a100*/  SHF.R.U32.HI R73, RZ, 0x18, R72 ;  /* 0x00000018ff497819 */ /* 0x000fe80000011648 */
[C---:B------:R-:W-:Y:S02]  /*a110*/  LOP3.LUT R72, R106.reuse, 0xffff, RZ, 0xc0, !PT ;  /* 0x0000ffff6a487812 */ /* 0x040fe400078ec0ff */
[----:B------:R-:W-:Y:S02]  /*a120*/  SHF.R.U32.HI R74, RZ, 0x8, R21 ;  /* 0x00000008ff4a7819 */ /* 0x000fe40000011615 */
[----:B------:R-:W-:Y:S02]  /*a130*/  LOP3.LUT R21, R106, 0xff, RZ, 0xc0, !PT ;  /* 0x000000ff6a157812 */ /* 0x000fe400078ec0ff */
[----:B------:R-:W-:Y:S02]  /*a140*/  SHF.R.U32.HI R72, RZ, 0x8, R72 ;  /* 0x00000008ff487819 */ /* 0x000fe40000011648 */
[----:B------:R-:W-:Y:S02]  /*a150*/  SHF.R.U32.HI R106, RZ, 0x18, R106 ;  /* 0x00000018ff6a7819 */ /* 0x000fe4000001166a */
[----:B------:R-:W-:Y:S02]  /*a160*/  PRMT R21, R21, 0x5410, R72 ;  /* 0x0000541015157816 */ /* 0x000fe40000000048 */
[----:B------:R-:W-:Y:S02]  /*a170*/  LOP3.LUT R81, R81, 0xff, RZ, 0xc0, !PT ;  /* 0x000000ff51517812 */ /* 0x000fe400078ec0ff */
[----:B------:R-:W-:Y:S02]  /*a180*/  LOP3.LUT R22, R22, 0xff, RZ, 0xc0, !PT ;  /* 0x000000ff16167812 */ /* 0x000fe400078ec0ff */
[----:B------:R-:W-:Y:S02]  /*a190*/  PRMT R81, R81, 0x5410, R106 ;  /* 0x0000541051517816 */ /* 0x000fe4000000006a */
[----:B------:R-:W-:Y:S01]  /*a1a0*/  PRMT R73, R22, 0x5410, R73 ;  /* 0x0000541016497816 */ /* 0x000fe20000000049 */
[----:B------:R-:W-:Y:S01]  /*a1b0*/  FADD.FTZ R22, R146, R83 ;  /* 0x0000005392167221 */ /* 0x000fe20000010000 */
[----:B------:R-:W-:Y:S01]  /*a1c0*/  PRMT R75, R75, 0x5410, R74 ;  /* 0x000054104b4b7816 */ /* 0x000fe2000000004a */
[----:B------:R-:W3:Y:S01]  /*a1d0*/  LDSM.16.MT88.4 R104, [R116+0x7c00] ;  /* 0x007c00007468783b */ /* 0x000ee20000004200 */
[--C-:B------:R-:W-:Y:S01]  /*a1e0*/  HSET2.LE.AND R88, R21, R136.reuse, PT ;  /* 0x0000008815587233 */ /* 0x100fe20003803000 */
[----:B------:R-:W-:Y:S01]  /*a1f0*/  FADD.FTZ R115, R115, R22 ;  /* 0x0000001673737221 */ /* 0x000fe20000010000 */
[----:B------:R-:W-:Y:S01]  /*a200*/  F2FP.F16.F32.PACK_AB R21, R148, R137 ;  /* 0x000000899415723e */ /* 0x000fe200000000ff */
[----:B------:R-:W-:Y:S01]  /*a210*/  FADD.FTZ R146, R150, R109 ;  /* 0x0000006d96927221 */ /* 0x000fe20000010000 */
[--C-:B------:R-:W-:Y:S01]  /*a220*/  HSET2.LE.AND R90, R75, R136.reuse, PT ;  /* 0x000000884b5a7233 */ /* 0x100fe20003803000 */
[----:B------:R-:W-:Y:S01]  /*a230*/  FADD.FTZ R112, R112, R115 ;  /* 0x0000007370707221 */ /* 0x000fe20000010000 */
[----:B------:R-:W-:Y:S01]  /*a240*/  LOP3.LUT R88, R88, R21, RZ, 0xc0, !PT ;  /* 0x0000001558587212 */ /* 0x000fe200078ec0ff */
[----:B------:R-:W5:Y:S01]  /*a250*/  LDSM.16.MT88.4 R108, [R116+0x8c00] ;  /* 0x008c0000746c783b */ /* 0x000f620000004200 */
[--C-:B------:R-:W-:Y:S01]  /*a260*/  HSET2.LE.AND R91, R73, R136.reuse, PT ;  /* 0x00000088495b7233 */ /* 0x100fe20003803000 */
[----:B------:R-:W-:Y:S01]  /*a270*/  FADD.FTZ R146, R147, R146 ;  /* 0x0000009293927221 */ /* 0x000fe20000010000 */
[----:B------:R-:W-:Y:S01]  /*a280*/  HSET2.LE.AND R89, R81, R136, PT ;  /* 0x0000008851597233 */ /* 0x000fe20003803000 */
[----:B------:R-:W-:Y:S01]  /*a290*/  FADD.FTZ R112, R23, R112 ;  /* 0x0000007017707221 */ /* 0x000fe20000010000 */
[----:B----4-:R-:W-:Y:S01]  /*a2a0*/  F2FP.F16.F32.PACK_AB R72, R84, R149 ;  /* 0x000000955448723e */ /* 0x010fe200000000ff */
        /* <DEDUP_REMOVED lines=10> */
[----:B------:R-:W-:Y:S02]  /*a350*/  FADD.FTZ R137, R151, R148 ;  /* 0x0000009497897221 */ /* 0x000fe40000010000 */
[----:B------:R-:W-:Y:S02]  /*a360*/  FADD.FTZ R84, R84, R149 ;  /* 0x0000009554547221 */ /* 0x000fe40000010000 */
[----:B------:R-:W-:Y:S02]  /*a370*/  FADD.FTZ R137, R152, R137 ;  /* 0x0000008998897221 */ /* 0x000fe40000010000 */
[C---:B-1----:R-:W-:Y:S03]  /*a380*/  HMMA.16816.F32 R72, R88.reuse, R76, R24 ;  /* 0x0000004c5848723c */ /* 0x042fe60000001818 */
[----:B------:R-:W-:Y:S03]  /*a390*/  FADD.FTZ R87, R87, R84 ;  /* 0x0000005457577221 */ /* 0x000fe60000010000 */
[C---:B------:R-:W-:Y:S05]  /*a3a0*/  HMMA.16816.F32 R76, R88.reuse, R78, R28 ;  /* 0x0000004e584c723c */ /* 0x040fea000000181c */
[----:B------:R-:W-:Y:S01]  /*a3b0*/  FADD.FTZ R146, R86, R87 ;  /* 0x0000005756927221 */ /* 0x000fe20000010000 */
[C---:B--2---:R-:W-:Y:S06]  /*a3c0*/  HMMA.16816.F32 R80, R88.reuse, R96, R32 ;  /* 0x000000605850723c */ /* 0x044fec0000001820 */
[C---:B------:R-:W-:Y:S06]  /*a3d0*/  HMMA.16816.F32 R36, R88.reuse, R98, R36 ;  /* 0x000000625824723c */ /* 0x040fec0000001824 */
[C---:B------:R-:W-:Y:S06]  /*a3e0*/  HMMA.16816.F32 R40, R88.reuse, R100, R40 ;  /* 0x000000645828723c */ /* 0x040fec0000001828 */
[C---:B------:R-:W-:Y:S06]  /*a3f0*/  HMMA.16816.F32 R44, R88.reuse, R102, R44 ;  /* 0x00000066582c723c */ /* 0x040fec000000182c */
[C---:B---3--:R-:W-:Y:S06]  /*a400*/  HMMA.16816.F32 R48, R88.reuse, R104, R48 ;  /* 0x000000685830723c */ /* 0x048fec0000001830 */
[C---:B------:R-:W-:Y:S06]  /*a410*/  HMMA.16816.F32 R52, R88.reuse, R106, R52 ;  /* 0x0000006a5834723c */ /* 0x040fec0000001834 */
[C---:B------:R-:W-:Y:S06]  /*a420*/  HMMA.16816.F32 R56, R88.reuse, R92, R56 ;  /* 0x0000005c5838723c */ /* 0x040fec0000001838 */
[C---:B------:R-:W-:Y:S06]  /*a430*/  HMMA.16816.F32 R60, R88.reuse, R94, R60 ;  /* 0x0000005e583c723c */ /* 0x040fec000000183c */
[C---:B-----5:R-:W-:Y:S06]  /*a440*/  HMMA.16816.F32 R64, R88.reuse, R108, R64 ;  /* 0x0000006c5840723c */ /* 0x060fec0000001840 */
[----:B------:R-:W-:Y:S01]  /*a450*/  HMMA.16816.F32 R68, R88, R110, R68 ;  /* 0x0000006e5844723c */ /* 0x000fe20000001844 */
[----:B------:R-:W-:Y:S11]  /*a460*/  @!UPT UIADD3 URZ, URZ, URZ, URZ ;  /* 0x0000003f3f3ff290 */ /* 0x000ff6000fffe03f */
[----:B------:R-:W-:Y:S01]  /*a470*/  @!UPT UIADD3 URZ, URZ, URZ, URZ ;  /* 0x0000003f3f3ff290 */ /* 0x000fe2000fffe03f */
[----:B------:R-:W-:Y:S11]  /*a480*/  @P5 BRA `(.L_x_835) ;  /* 0xffffffd800c85947 */ /* 0x000ff6000383ffff */
.L_x_834:
[----:B------:R-:W1:Y:S01]  /*a490*/  SHFL.BFLY PT, R8, R137, 0x2, 0x1f ;  /* 0x0c401f0089087f89 */ /* 0x000e6200000e0000 */
[----:B------:R-:W-:Y:S01]  /*a4a0*/  MOV R7, 0x3f800000 ;  /* 0x3f80000000077802 */ /* 0x000fe20000000f00 */
[----:B------:R-:W-:Y:S01]  /*a4b0*/  ULDC UR4, c[0x0][0x38c] ;  /* 0x0000e30000047ab9 */ /* 0x000fe20000000800 */
[----:B------:R-:W-:Y:S01]  /*a4c0*/  MOV R6, 0x3f800000 ;  /* 0x3f80000000067802 */ /* 0x000fe20000000f00 */
[----:B------:R-:W2:Y:S01]  /*a4d0*/  SHFL.BFLY PT, R9, R146, 0x2, 0x1f ;  /* 0x0c401f0092097f89 */ /* 0x000ea200000e0000 */
[----:B------:R-:W-:Y:S01]  /*a4e0*/  UMOV UR6, 0x400 ;  /* 0x0000040000067882 */ /* 0x000fe20000000000 */
[----:B------:R-:W-:Y:S01]  /*a4f0*/  UISETP.NE.AND UP0, UPT, UR5, -0x1, UPT ;  /* 0xffffffff0500788c */ /* 0x000fe2000bf05270 */
[----:B------:R-:W3:Y:S01]  /*a500*/  S2R R3, SR_TID.X ;  /* 0x0000000000037919 */ /* 0x000ee20000002100 */
[----:B-1----:R-:W-:Y:S01]  /*a510*/  FADD.FTZ R8, R8, R137 ;  /* 0x0000008908087221 */ /* 0x002fe20000010000 */
[----:B--2---:R-:W-:-:S04]  /*a520*/  FADD.FTZ R9, R9, R146 ;  /* 0x0000009209097221 */ /* 0x004fc80000010000 */
[----:B------:R-:W1:Y:S04]  /*a530*/  SHFL.BFLY PT, R5, R8, 0x1, 0x1f ;  /* 0x0c201f0008057f89 */ /* 0x000e6800000e0000 */
[----:B------:R-:W2:Y:S01]  /*a540*/  SHFL.BFLY PT, R4, R9, 0x1, 0x1f ;  /* 0x0c201f0009047f89 */ /* 0x000ea200000e0000 */
[----:B-1----:R-:W-:Y:S01]  /*a550*/  FADD.FTZ R5, R8, R5 ;  /* 0x0000000508057221 */ /* 0x002fe20000010000 */
[----:B---3--:R-:W-:Y:S01]  /*a560*/  SHF.R.S32.HI R8, RZ, 0x1f, R3 ;  /* 0x0000001fff087819 */ /* 0x008fe20000011403 */
[----:B--2---:R-:W-:-:S03]  /*a570*/  FADD.FTZ R4, R9, R4 ;  /* 0x0000000409047221 */ /* 0x004fc60000010000 */
[----:B------:R-:W-:Y:S02]  /*a580*/  FSETP.NE.FTZ.AND P4, PT, R5, RZ, PT ;  /* 0x000000ff0500720b */ /* 0x000fe40003f95000 */
[----:B------:R-:W-:Y:S02]  /*a590*/  LEA.HI R9, R8, R3, RZ, 0x2 ;  /* 0x0000000308097211 */ /* 0x000fe400078f10ff */
[----:B------:R-:W-:Y:S02]  /*a5a0*/  FSETP.NE.FTZ.AND P3, PT, R4, RZ, PT ;  /* 0x000000ff0400720b */ /* 0x000fe40003f75000 */
[----:B------:R-:W-:Y:S02]  /*a5b0*/  SHF.R.S32.HI R10, RZ, 0x2, R9 ;  /* 0x00000002ff0a7819 */ /* 0x000fe40000011409 */
[----:B------:R-:W-:Y:S02]  /*a5c0*/  LOP3.LUT R14, R9, 0xfffffffc, RZ, 0xc0, !PT ;  /* 0xfffffffc090e7812 */ /* 0x000fe400078ec0ff */
[----:B------:R-:W-:-:S03]  /*a5d0*/  SHF.R.S32.HI R11, RZ, 0x1f, R10 ;  /* 0x0000001fff0b7819 */ /* 0x000fc6000001140a */
[----:B------:R-:W1:Y:S01]  /*a5e0*/  @P4 MUFU.RCP R7, R5 ;  /* 0x0000000500074308 */ /* 0x000e620000001000 */
[----:B------:R-:W-:Y:S01]  /*a5f0*/  LEA.HI R11, R11, R10, RZ, 0x3 ;  /* 0x0000000a0b0b7211 */ /* 0x000fe200078f18ff */
[----:B------:R-:W-:-:S03]  /*a600*/  IMAD.IADD R13, R3, 0x1, -R14 ;  /* 0x00000001030d7824 */ /* 0x000fc600078e0a0e */
[----:B------:R-:W-:-:S03]  /*a610*/  LOP3.LUT R11, R11, 0xfffffff8, RZ, 0xc0, !PT ;  /* 0xfffffff80b0b7812 */ /* 0x000fc600078ec0ff */
[----:B------:R-:W2:Y:S01]  /*a620*/  @P3 MUFU.RCP R6, R4 ;  /* 0x0000000400063308 */ /* 0x000ea20000001000 */
[----:B------:R-:W-:Y:S01]  /*a630*/  IADD3 R11, R10, -R11, RZ ;  /* 0x8000000b0a0b7210 */ /* 0x000fe20007ffe0ff */
[----:B-1----:R-:W-:-:S04]  /*a640*/  FMUL.FTZ R7, R7, UR4 ;  /* 0x0000000407077c20 */ /* 0x002fc80008410000 */
[C---:B------:R-:W-:Y:S01]  /*a650*/  FMUL.FTZ R72, R7.reuse, R72 ;  /* 0x0000004807487220 */ /* 0x040fe20000410000 */
[C---:B------:R-:W-:Y:S01]  /*a660*/  FMUL.FTZ R73, R7.reuse, R73 ;  /* 0x0000004907497220 */ /* 0x040fe20000410000 */
[C---:B------:R-:W-:Y:S01]  /*a670*/  FMUL.FTZ R76, R7.reuse, R76 ;  /* 0x0000004c074c7220 */ /* 0x040fe20000410000 */
[C---:B------:R-:W-:Y:S01]  /*a680*/  FMUL.FTZ R77, R7.reuse, R77 ;  /* 0x0000004d074d7220 */ /* 0x040fe20000410000 */
[----:B--2---:R-:W-:Y:S01]  /*a690*/  FMUL.FTZ R6, R6, UR4 ;  /* 0x0000000406067c20 */ /* 0x004fe20008410000 */
[----:B------:R-:W1:Y:S01]  /*a6a0*/  S2UR UR4, SR_CgaCtaId ;  /* 0x00000000000479c3 */ /* 0x000e620000008800 */
        /* <DEDUP_REMOVED lines=28> */
[----:B------:R-:W-:Y:S01]  /*a870*/  LEA.HI R8, R11, R11, RZ, 0x1 ;  /* 0x0000000b0b087211 */ /* 0x000fe200078f08ff */
[C---:B------:R-:W-:Y:S01]  /*a880*/  FMUL.FTZ R36, R7.reuse, R36 ;  /* 0x0000002407247220 */ /* 0x040fe20000410000 */
[----:B------:R-:W-:Y:S01]  /*a890*/  SHF.R.S32.HI R12, RZ, 0x5, R6 ;  /* 0x00000005ff0c7819 */ /* 0x000fe20000011406 */
[----:B------:R-:W-:Y:S01]  /*a8a0*/  FMUL.FTZ R37, R7, R37 ;  /* 0x0000002507257220 */ /* 0x000fe20000410000 */
[----:B------:R-:W-:Y:S01]  /*a8b0*/  LOP3.LUT R16, R8, 0x3fffffe, RZ, 0xc0, !PT ;  /* 0x03fffffe08107812 */ /* 0x000fe200078ec0ff */
[----:B------:R-:W-:Y:S01]  /*a8c0*/  @UP0 ULDC.64 UR6, c[0x0][0x298] ;  /* 0x0000a60000060ab9 */ /* 0x000fe20000000a00 */
[----:B------:R-:W-:Y:S01]  /*a8d0*/  SHF.R.S32.HI R8, RZ, 0x1, R8 ;  /* 0x00000001ff087819 */ /* 0x000fe20000011408 */
[----:B------:R-:W-:Y:S01]  /*a8e0*/  IMAD R13, R12, 0x100, R13 ;  /* 0x000001000c0d7824 */ /* 0x000fe200078e020d */
[----:B------:R-:W-:Y:S01]  /*a8f0*/  IADD3 R16, R11, -R16, RZ ;  /* 0x800000100b107210 */ /* 0x000fe20007ffe0ff */
[----:B------:R-:W-:Y:S01]  /*a900*/  @UP0 UIMAD.WIDE.U32 UR10, UR5, UR6, URZ ;  /* 0x00000006050a02a5 */ /* 0x000fe2000f8e003f */
[C---:B------:R-:W-:Y:S01]  /*a910*/  SHF.L.U32 R11, R8.reuse, 0x6, RZ ;  /* 0x00000006080b7819 */ /* 0x040fe200000006ff */
[C---:B------:R-:W-:Y:S01]  /*a920*/  FMUL.FTZ R40, R7.reuse, R40 ;  /* 0x0000002807287220 */ /* 0x040fe20000410000 */
[----:B------:R-:W-:Y:S01]  /*a930*/  LOP3.LUT R14, R8, 0x1, RZ, 0xc0, !PT ;  /* 0x00000001080e7812 */ /* 0x000fe200078ec0ff */
[----:B------:R-:W-:Y:S01]  /*a940*/  FMUL.FTZ R41, R7, R41 ;  /* 0x0000002907297220 */ /* 0x000fe20000410000 */
[----:B------:R-:W-:Y:S01]  /*a950*/  LOP3.LUT R11, R11, 0xc0, RZ, 0xc0, !PT ;  /* 0x000000c00b0b7812 */ /* 0x000fe200078ec0ff */
[C---:B------:R-:W-:Y:S01]  /*a960*/  FMUL.FTZ R44, R7.reuse, R44 ;  /* 0x0000002c072c7220 */ /* 0x040fe20000410000 */
[----:B------:R-:W-:Y:S01]  /*a970*/  LEA R13, R16, R13, 0x4 ;  /* 0x0000000d100d7211 */ /* 0x000fe200078e20ff */
[----:B------:R-:W-:Y:S01]  /*a980*/  FMUL.FTZ R45, R7, R45 ;  /* 0x0000002d072d7220 */ /* 0x000fe20000410000 */
[----:B------:R-:W-:Y:S01]  /*a990*/  LEA.HI R16, R11, R11, RZ, 0x1d ;  /* 0x0000000b0b107211 */ /* 0x000fe200078fe8ff */
[C---:B------:R-:W-:Y:S01]  /*a9a0*/  FMUL.FTZ R48, R7.reuse, R48 ;  /* 0x0000003007307220 */ /* 0x040fe20000410000 */
[----:B------:R-:W-:Y:S01]  /*a9b0*/  ISETP.NE.U32.AND P1, PT, R14, 0x1, PT ;  /* 0x000000010e00780c */ /* 0x000fe20003f25070 */
[----:B------:R-:W-:Y:S01]  /*a9c0*/  FMUL.FTZ R49, R7, R49 ;  /* 0x0000003107317220 */ /* 0x000fe20000410000 */
[----:B------:R-:W-:Y:S01]  /*a9d0*/  LEA R13, R13, R16, 0x1 ;  /* 0x000000100d0d7211 */ /* 0x000fe200078e08ff */
[----:B------:R-:W1:Y:S01]  /*a9e0*/  S2R R14, SR_TID.X ;  /* 0x00000000000e7919 */ /* 0x000e620000002100 */
[----:B------:R-:W-:Y:S01]  /*a9f0*/  LOP3.LUT P0, RZ, R8, 0x2, RZ, 0xc0, !PT ;  /* 0x0000000208ff7812 */ /* 0x000fe2000780c0ff */
[----:B------:R-:W-:Y:S01]  /*aa00*/  FMUL.FTZ R52, R7, R52 ;  /* 0x0000003407347220 */ /* 0x000fe20000410000 */
[----:B------:R-:W-:Y:S01]  /*aa10*/  LEA R13, R13, UR4, 0x1 ;  /* 0x000000040d0d7c11 */ /* 0x000fe2000f8e08ff */
[C---:B------:R-:W-:Y:S01]  /*aa20*/  FMUL.FTZ R53, R7.reuse, R53 ;  /* 0x0000003507357220 */ /* 0x040fe20000410000 */
[----:B------:R-:W-:Y:S01]  /*aa30*/  MOV R8, 0x20 ;  /* 0x0000002000087802 */ /* 0x000fe20000000f00 */
[----:B------:R-:W-:Y:S01]  /*aa40*/  FMUL.FTZ R56, R7, R56 ;  /* 0x0000003807387220 */ /* 0x000fe20000410000 */
[----:B------:R-:W-:Y:S01]  /*aa50*/  F2FP.F16.F32.PACK_AB R72, R73, R72 ;  /* 0x000000484948723e */ /* 0x000fe200000000ff */
[----:B------:R-:W-:Y:S01]  /*aa60*/  VIADD R11, R13, 0xfffffff0 ;  /* 0xfffffff00d0b7836 */ /* 0x000fe20000000000 */
[----:B------:R-:W-:Y:S01]  /*aa70*/  SEL R8, R8, 0xffffffe0, !P0 ;  /* 0xffffffe008087807 */ /* 0x000fe20004000000 */
[----:B------:R-:W-:Y:S01]  /*aa80*/  FMUL.FTZ R57, R7, R57 ;  /* 0x0000003907397220 */ /* 0x000fe20000410000 */
[----:B------:R-:W-:Y:S01]  /*aa90*/  @P1 IADD3 R11, R13, 0x10, RZ ;  /* 0x000000100d0b1810 */ /* 0x000fe20007ffe0ff */
[----:B------:R2:W-:Y:S01]  /*aaa0*/  STS [R13], R72 ;  /* 0x000000480d007388 */ /* 0x0005e20000000800 */
[----:B------:R-:W-:Y:S01]  /*aab0*/  F2FP.F16.F32.PACK_AB R74, R75, R74 ;  /* 0x0000004a4b4a723e */ /* 0x000fe200000000ff */
[----:B------:R-:W-:Y:S01]  /*aac0*/  FMUL.FTZ R60, R7, R60 ;  /* 0x0000003c073c7220 */ /* 0x000fe20000410000 */
[----:B------:R-:W-:Y:S01]  /*aad0*/  F2FP.F16.F32.PACK_AB R76, R77, R76 ;  /* 0x0000004c4d4c723e */ /* 0x000fe200000000ff */
[----:B------:R-:W-:Y:S01]  /*aae0*/  FMUL.FTZ R61, R7, R61 ;  /* 0x0000003d073d7220 */ /* 0x000fe20000410000 */
[----:B------:R-:W-:Y:S01]  /*aaf0*/  F2FP.F16.F32.PACK_AB R78, R79, R78 ;  /* 0x0000004e4f4e723e */ /* 0x000fe200000000ff */
[----:B------:R2:W-:Y:S01]  /*ab00*/  STS [R13+0x200], R74 ;  /* 0x0002004a0d007388 */ /* 0x0005e20000000800 */
[----:B------:R-:W-:Y:S01]  /*ab10*/  F2FP.F16.F32.PACK_AB R80, R81, R80 ;  /* 0x000000505150723e */ /* 0x000fe200000000ff */
[----:B------:R-:W-:Y:S01]  /*ab20*/  FMUL.FTZ R64, R7, R64 ;  /* 0x0000004007407220 */ /* 0x000fe20000410000 */
[----:B------:R-:W-:Y:S01]  /*ab30*/  F2FP.F16.F32.PACK_AB R82, R83, R82 ;  /* 0x000000525352723e */ /* 0x000fe200000000ff */
[----:B------:R2:W-:Y:S01]  /*ab40*/  STS [R11], R76 ;  /* 0x0000004c0b007388 */ /* 0x0005e20000000800 */
[----:B------:R-:W-:Y:S01]  /*ab50*/  IADD3 R15, R13, R8, RZ ;  /* 0x000000080d0f7210 */ /* 0x000fe20007ffe0ff */
[----:B------:R-:W-:Y:S01]  /*ab60*/  FMUL.FTZ R65, R7, R65 ;  /* 0x0000004107417220 */ /* 0x000fe20000410000 */
[----:B------:R-:W-:Y:S01]  /*ab70*/  F2FP.F16.F32.PACK_AB R36, R37, R36 ;  /* 0x000000242524723e */ /* 0x000fe200000000ff */
[----:B------:R2:W-:Y:S01]  /*ab80*/  STS [R11+0x200], R78 ;  /* 0x0002004e0b007388 */ /* 0x0005e20000000800 */
[----:B------:R-:W-:Y:S01]  /*ab90*/  IADD3 R17, R8, R11, RZ ;  /* 0x0000000b08117210 */ /* 0x000fe20007ffe0ff */
[C---:B------:R-:W-:Y:S01]  /*aba0*/  FMUL.FTZ R68, R7.reuse, R68 ;  /* 0x0000004407447220 */ /* 0x040fe20000410000 */
[----:B------:R-:W-:Y:S01]  /*abb0*/  PLOP3.LUT P0, PT, PT, PT, UP0, 0x80, 0x0 ;  /* 0x000000000000781c */ /* 0x000fe20003f0f008 */
[----:B------:R2:W-:Y:S01]  /*abc0*/  STS [R15], R80 ;  /* 0x000000500f007388 */ /* 0x0005e20000000800 */
[----:B------:R-:W-:Y:S01]  /*abd0*/  FMUL.FTZ R7, R7, R69 ;  /* 0x0000004507077220 */ /* 0x000fe20000410000 */
[----:B------:R-:W-:Y:S01]  /*abe0*/  @UP0 UIMAD UR7, UR5, UR7, UR11 ;  /* 0x00000007050702a4 */ /* 0x000fe2000f8e020b */
[----:B------:R-:W-:Y:S01]  /*abf0*/  F2FP.F16.F32.PACK_AB R38, R39, R38 ;  /* 0x000000262726723e */ /* 0x000fe200000000ff */
[----:B------:R2:W-:Y:S01]  /*ac00*/  STS [R15+0x200], R82 ;  /* 0x000200520f007388 */ /* 0x0005e20000000800 */
[----:B------:R-:W-:-:S02]  /*ac10*/  F2FP.F16.F32.PACK_AB R40, R41, R40 ;  /* 0x000000282928723e */ /* 0x000fc400000000ff */
[----:B------:R-:W-:Y:S01]  /*ac20*/  F2FP.F16.F32.PACK_AB R42, R43, R42 ;  /* 0x0000002a2b2a723e */ /* 0x000fe200000000ff */
[----:B------:R2:W-:Y:S01]  /*ac30*/  STS [R17], R36 ;  /* 0x0000002411007388 */ /* 0x0005e20000000800 */
        /* <DEDUP_REMOVED lines=13> */
[----:B------:R-:W-:Y:S01]  /*ad10*/  F2FP.F16.F32.PACK_AB R70, R71, R70 ;  /* 0x000000464746723e */ /* 0x000fe200000000ff */
[----:B-12---:R-:W-:Y:S06]  /*ad20*/  @P0 BRA `(.L_x_838) ;  /* 0x00000000001c0947 */ /* 0x006fec0003800000 */
[----:B------:R-:W1:Y:S01]  /*ad30*/  S2UR UR8, SR_CTAID.Y ;  /* 0x00000000000879c3 */ /* 0x000e620000002600 */
[----:B------:R-:W-:Y:S01]  /*ad40*/  ULDC.64 UR6, c[0x0][0x290] ;  /* 0x0000a40000067ab9 */ /* 0x000fe20000000a00 */
[----:B-1----:R-:W-:Y:S02]  /*ad50*/  USHF.R.S32.HI UR4, URZ, 0x1f, UR8 ;  /* 0x0000001f3f047899 */ /* 0x002fe40008011408 */
[----:B------:R-:W-:Y:S02]  /*ad60*/  UIMAD.WIDE.U32 UR10, UR8, UR6, URZ ;  /* 0x00000006080a72a5 */ /* 0x000fe4000f8e003f */
[----:B------:R-:W-:-:S04]  /*ad70*/  UIMAD UR4, UR4, UR6, URZ ;  /* 0x00000006040472a4 */ /* 0x000fc8000f8e023f */
[----:B------:R-:W-:-:S04]  /*ad80*/  UIMAD UR7, UR8, UR7, UR4 ;  /* 0x00000007080772a4 */ /* 0x000fc8000f8e0204 */
[----:B------:R-:W-:-:S12]  /*ad90*/  UIADD3 UR7, UR11, UR7, URZ ;  /* 0x000000070b077290 */ /* 0x000fd8000fffe03f */
.L_x_838:
[----:B------:R-:W-:Y:S01]  /*ada0*/  ULDC.U8 UR6, c[0x0][0x3d9] ;  /* 0x0000f64000067ab9 */ /* 0x000fe20000000000 */
[----:B------:R-:W-:Y:S01]  /*adb0*/  STS [R17+0x200], R38 ;  /* 0x0002002611007388 */ /* 0x000fe20000000800 */
[----:B------:R-:W-:Y:S01]  /*adc0*/  ISETP.NE.AND P1, PT, RZ, UR6, PT ;  /* 0x00000006ff007c0c */ /* 0x000fe2000bf25270 */
[----:B------:R-:W-:Y:S01]  /*add0*/  ULDC.U8 UR9, c[0x0][0x3d8] ;  /* 0x0000f60000097ab9 */ /* 0x000fe20000000000 */
[----:B------:R-:W1:Y:S01]  /*ade0*/  @P4 MUFU.LG2 R5, R5 ;  /* 0x0000000500054308 */ /* 0x000e620000000c00 */
[----:B------:R-:W-:Y:S01]  /*adf0*/  STS [R13+0x1000], R40 ;  /* 0x001000280d007388 */ /* 0x000fe20000000800 */
[----:B------:R-:W-:Y:S01]  /*ae00*/  ISETP.NE.AND P2, PT, RZ, UR9, PT ;  /* 0x00000009ff007c0c */ /* 0x000fe2000bf45270 */
[----:B------:R-:W2:Y:S02]  /*ae10*/  S2UR UR4, SR_CTAID.X ;  /* 0x00000000000479c3 */ /* 0x000ea40000002500 */
[----:B------:R-:W-:Y:S01]  /*ae20*/  STS [R13+0x1200], R42 ;  /* 0x0012002a0d007388 */ /* 0x000fe20000000800 */
[----:B------:R-:W-:-:S03]  /*ae30*/  ISETP.EQ.AND P2, PT, RZ, UR6, P2 ;  /* 0x00000006ff007c0c */ /* 0x000fc60009742270 */
[----:B------:R-:W-:Y:S02]  /*ae40*/  STS [R11+0x1000], R44 ;  /* 0x0010002c0b007388 */ /* 0x000fe40000000800 */
[----:B------:R-:W3:Y:S02]  /*ae50*/  @P1 LDC.64 R18, c[0x0][0x2c0] ;  /* 0x0000b000ff121b82 */ /* 0x000ee40000000a00 */
[----:B------:R-:W-:Y:S04]  /*ae60*/  STS [R11+0x1200], R46 ;  /* 0x0012002e0b007388 */ /* 0x000fe80000000800 */
[----:B------:R-:W-:Y:S02]  /*ae70*/  STS [R15+0x1000], R48 ;  /* 0x001000300f007388 */ /* 0x000fe40000000800 */
[----:B------:R-:W-:-:S02]  /*ae80*/  @!P2 PLOP3.LUT P0, PT, PT, PT, PT, 0x8, 0x0 ;  /* 0x000000000000a81c */ /* 0x000fc40003f0e170 */
[----:B------:R-:W-:Y:S01]  /*ae90*/  @!P2 CS2R R30, SRZ ;  /* 0x00000000001ea805 */ /* 0x000fe2000001ff00 */
[----:B------:R-:W-:Y:S04]  /*aea0*/  STS [R15+0x1200], R50 ;  /* 0x001200320f007388 */ /* 0x000fe80000000800 */
[----:B------:R-:W-:Y:S04]  /*aeb0*/  STS [R17+0x1000], R52 ;  /* 0x0010003411007388 */ /* 0x000fe80000000800 */
[----:B------:R-:W-:Y:S04]  /*aec0*/  STS [R17+0x1200], R54 ;  /* 0x0012003611007388 */ /* 0x000fe80000000800 */
[----:B------:R-:W-:Y:S01]  /*aed0*/  STS [R13+0x2000], R56 ;  /* 0x002000380d007388 */ /* 0x000fe20000000800 */
[----:B---3--:R-:W-:-:S03]  /*aee0*/  @P1 IMAD R24, R19, R18, RZ ;  /* 0x0000001213181224 */ /* 0x008fc600078e02ff */
[----:B------:R3:W-:Y:S04]  /*aef0*/  STS [R13+0x2200], R58 ;  /* 0x0022003a0d007388 */ /* 0x0007e80000000800 */
[----:B------:R-:W-:Y:S04]  /*af00*/  STS [R11+0x2000], R60 ;  /* 0x0020003c0b007388 */ /* 0x000fe80000000800 */
[----:B------:R4:W-:Y:S04]  /*af10*/  STS [R11+0x2200], R62 ;  /* 0x0022003e0b007388 */ /* 0x0009e80000000800 */
[----:B------:R-:W-:Y:S04]  /*af20*/  STS [R15+0x2000], R64 ;  /* 0x002000400f007388 */ /* 0x000fe80000000800 */
[----:B------:R5:W-:Y:S01]  /*af30*/  STS [R15+0x2200], R66 ;  /* 0x002200420f007388 */ /* 0x000be20000000800 */
[----:B------:R-:W1:Y:S01]  /*af40*/  S2R R8, SR_CTAID.Y ;  /* 0x0000000000087919 */ /* 0x000e620000002600 */
[----:B------:R-:W1:Y:S01]  /*af50*/  S2R R7, SR_CTAID.Z ;  /* 0x0000000000077919 */ /* 0x000e620000002700 */
[----:B---3--:R-:W-:Y:S01]  /*af60*/  SHF.R.S32.HI R13, RZ, 0x1f, R14 ;  /* 0x0000001fff0d7819 */ /* 0x008fe2000001140e */
[----:B------:R3:W-:Y:S03]  /*af70*/  STS [R17+0x2000], R68 ;  /* 0x0020004411007388 */ /* 0x0007e60000000800 */
[----:B------:R-:W-:Y:S01]  /*af80*/  LEA.HI R25, R13, R14, RZ, 0x5 ;  /* 0x0000000e0d197211 */ /* 0x000fe200078f28ff */
[----:B------:R3:W-:Y:S01]  /*af90*/  STS [R17+0x2200], R70 ;  /* 0x0022004611007388 */ /* 0x0007e20000000800 */
[----:B----4-:R-:W4:Y:S02]  /*afa0*/  @P1 LDC R11, c[0x0][0x2c0] ;  /* 0x0000b000ff0b1b82 */ /* 0x010f240000000800 */
[----:B------:R-:W-:Y:S01]  /*afb0*/  LOP3.LUT R25, R25, 0xffffffe0, RZ, 0xc0, !PT ;  /* 0xffffffe019197812 */ /* 0x000fe200078ec0ff */
[----:B-----5:R-:W-:Y:S01]  /*afc0*/  @P1 IMAD.MOV.U32 R15, RZ, RZ, 0x1 ;  /* 0x00000001ff0f1424 */ /* 0x020fe200078e00ff */
[----:B--2---:R-:W-:Y:S06]  /*afd0*/  @!P2 BRA `(.L_x_839) ;  /* 0x000000000020a947 */ /* 0x004fec0003800000 */
[----:B------:R-:W2:Y:S01]  /*afe0*/  S2UR UR6, SR_CTAID.Y ;  /* 0x00000000000679c3 */ /* 0x000ea20000002600 */
[----:B------:R-:W-:Y:S01]  /*aff0*/  ULDC UR8, c[0x0][0x2c4] ;  /* 0x0000b10000087ab9 */ /* 0x000fe20000000800 */
[----:B------:R-:W-:Y:S01]  /*b000*/  PLOP3.LUT P0, PT, PT, PT, PT, 0x80, 0x0 ;  /* 0x000000000000781c */ /* 0x000fe20003f0f070 */
[----:B--2---:R-:W-:-:S04]  /*b010*/  UIMAD UR6, UR6, UR8, URZ ;  /* 0x00000008060672a4 */ /* 0x004fc8000f8e023f */
[----:B------:R-:W-:-:S04]  /*b020*/  USEL UR6, UR6, UR5, !UP0 ;  /* 0x0000000506067287 */ /* 0x000fc8000c000000 */
[----:B------:R-:W-:Y:S02]  /*b030*/  USHF.R.S32.HI UR5, URZ, 0x1f, UR6 ;  /* 0x0000001f3f057899 */ /* 0x000fe40008011406 */
[----:B------:R-:W-:-:S04]  /*b040*/  IMAD.U32 R30, RZ, RZ, UR6 ;  /* 0x00000006ff1e7e24 */ /* 0x000fc8000f8e00ff */
[----:B------:R-:W-:Y:S02]  /*b050*/  MOV R31, UR5 ;  /* 0x00000005001f7c02 */ /* 0x000fe40008000f00 */
.L_x_839:
[----:B------:R-:W-:Y:S05]  /*b060*/  @P1 BRA `(.L_x_840) ;  /* 0x0000000000181947 */ /* 0x000fea0003800000 */
[----:B------:R-:W2:Y:S01]  /*b070*/  LDC R24, c[0x0][0x2c4] ;  /* 0x0000b100ff187b82 */ /* 0x000ea20000000800 */
[----:B------:R-:W-:Y:S02]  /*b080*/  ISETP.NE.AND P1, PT, RZ, UR9, PT ;  /* 0x00000009ff007c0c */ /* 0x000fe4000bf25270 */
[----:B----4-:R-:W-:-:S05]  /*b090*/  MOV R11, 0x1 ;  /* 0x00000001000b7802 */ /* 0x010fca0000000f00 */
[----:B------:R-:W4:Y:S08]  /*b0a0*/  LDC R15, c[0x0][0x270] ;  /* 0x00009c00ff0f7b82 */ /* 0x000f300000000800 */
[----:B--2---:R-:W4:Y:S02]  /*b0b0*/  @P1 LDC R24, c[0x0][0x2e4] ;  /* 0x0000b900ff181b82 */ /* 0x004f240000000800 */
[----:B----4-:R-:W-:-:S07]  /*b0c0*/  IMAD R15, R24, R15, RZ ;  /* 0x0000000f180f7224 */ /* 0x010fce00078e02ff */
.L_x_840:
[----:B------:R-:W-:Y:S01]  /*b0d0*/  BAR.SYNC.DEFER_BLOCKING 0x0 ;  /* 0x0000000000007b1d */ /* 0x000fe20000010000 */
[----:B------:R-:W-:Y:S01]  /*b0e0*/  LOP3.LUT R6, R6, 0xffffffe0, RZ, 0xc0, !PT ;  /* 0xffffffe006067812 */ /* 0x000fe200078ec0ff */
[----:B-1----:R-:W-:Y:S01]  /*b0f0*/  IMAD R8, R8, R15, RZ ;  /* 0x0000000f08087224 */ /* 0x002fe200078e02ff */
[----:B------:R-:W-:Y:S01]  /*b100*/  LEA.HI R13, R13, R14, RZ, 0x2 ;  /* 0x0000000e0d0d7211 */ /* 0x000fe200078f10ff */
[----:B------:R-:W-:Y:S01]  /*b110*/  IMAD.IADD R14, R14, 0x1, -R25 ;  /* 0x000000010e0e7824 */ /* 0x000fe200078e0a19 */
[----:B------:R-:W-:-:S03]  /*b120*/  SHF.R.S32.HI R25, RZ, 0x1f, R12 ;  /* 0x0000001fff197819 */ /* 0x000fc6000001140c */
[----:B------:R-:W1:Y:S01]  /*b130*/  @P4 LDC R29, c[0x0][0x2e8] ;  /* 0x0000ba00ff1d4b82 */ /* 0x000e620000000800 */
[----:B------:R-:W2:Y:S01]  /*b140*/  @P3 MUFU.LG2 R4, R4 ;  /* 0x0000000400043308 */ /* 0x000ea20000000c00 */
[----:B------:R-:W-:Y:S01]  /*b150*/  IMAD.IADD R6, R3, 0x1, -R6 ;  /* 0x0000000103067824 */ /* 0x000fe200078e0a06 */
[----:B------:R-:W-:Y:S01]  /*b160*/  LEA.HI R25, R25, R12, RZ, 0x2 ;  /* 0x0000000c19197211 */ /* 0x000fe200078f10ff */
[----:B------:R-:W-:Y:S01]  /*b170*/  UIMAD UR6, UR4, -0x40, UR13 ;  /* 0xffffffc0040678a4 */ /* 0x000fe2000f8e020d */
[----:B------:R-:W-:Y:S01]  /*b180*/  SHF.R.S32.HI R3, RZ, 0x1f, R14 ;  /* 0x0000001fff037819 */ /* 0x000fe2000001140e */
[----:B------:R-:W-:Y:S01]  /*b190*/  @P4 FMUL.FTZ R5, R5, 0.69314718246459960938 ;  /* 0x3f31721805054820 */ /* 0x000fe20000410000 */
[----:B------:R-:W-:Y:S01]  /*b1a0*/  LOP3.LUT P5, RZ, R6, 0x3, RZ, 0xc0, !PT ;  /* 0x0000000306ff7812 */ /* 0x000fe200078ac0ff */
[----:B------:R-:W5:Y:S01]  /*b1b0*/  @P3 LDC R27, c[0x0][0x2e8] ;  /* 0x0000ba00ff1b3b82 */ /* 0x000f620000000800 */
[----:B------:R-:W-:Y:S01]  /*b1c0*/  SEL R8, R8, RZ, !P0 ;  /* 0x000000ff08087207 */ /* 0x000fe20004000000 */
[----:B----4-:R-:W-:Y:S01]  /*b1d0*/  IMAD R6, R11, UR4, RZ ;  /* 0x000000040b067c24 */ /* 0x010fe2000f8e02ff */
[----:B------:R-:W-:Y:S01]  /*b1e0*/  LOP3.LUT R25, R25, 0xffffffc, RZ, 0xc0, !PT ;  /* 0x0ffffffc19197812 */ /* 0x000fe200078ec0ff */
[----:B------:R-:W-:Y:S01]  /*b1f0*/  BSSY B0, `(.L_x_841) ;  /* 0x0000026000007945 */ /* 0x000fe20003800000 */
[----:B------:R-:W-:Y:S01]  /*b200*/  LEA.HI R3, R3, R14, RZ, 0x2 ;  /* 0x0000000e03037211 */ /* 0x000fe200078f10ff */
[----:B------:R-:W-:Y:S01]  /*b210*/  IMAD.SHL.U32 R6, R6, 0x40, RZ ;  /* 0x0000004006067824 */ /* 0x000fe200078e00ff */
[----:B------:R-:W-:Y:S01]  /*b220*/  ISETP.GE.AND P2, PT, R10, UR6, PT ;  /* 0x000000060a007c0c */ /* 0x000fe2000bf46270 */
[----:B------:R-:W-:Y:S01]  /*b230*/  IMAD R15, R7, R24, R8 ;  /* 0x00000018070f7224 */ /* 0x000fe200078e0208 */
[----:B------:R4:W4:Y:S01]  /*b240*/  LDS.128 R20, [R122+0x800] ;  /* 0x000800007a147984 */ /* 0x0009220000000c00 */
[----:B------:R-:W-:Y:S01]  /*b250*/  IMAD.IADD R25, R12, 0x1, -R25 ;  /* 0x000000010c197824 */ /* 0x000fe200078e0a19 */
[----:B------:R-:W-:Y:S01]  /*b260*/  SHF.R.S32.HI R12, RZ, 0x2, R3 ;  /* 0x00000002ff0c7819 */ /* 0x000fe20000011403 */
[----:B--2---:R-:W-:Y:S01]  /*b270*/  @P3 FMUL.FTZ R33, R4, 0.69314718246459960938 ;  /* 0x3f31721804213820 */ /* 0x004fe20000410000 */
[----:B---3--:R2:W3:Y:S01]  /*b280*/  LDS.128 R16, [R122+0x1800] ;  /* 0x001800007a107984 */ /* 0x0084e20000000c00 */
[----:B------:R-:W-:Y:S01]  /*b290*/  SHF.R.S32.HI R3, RZ, 0x1f, R6 ;  /* 0x0000001fff037819 */ /* 0x000fe20000011406 */
[----:B------:R-:W-:Y:S01]  /*b2a0*/  IMAD.MOV.U32 R8, RZ, RZ, 0x7f800000 ;  /* 0x7f800000ff087424 */ /* 0x000fe200078e00ff */
[--C-:B------:R-:W-:Y:S01]  /*b2b0*/  IADD3 R6, P1, P0, R6, R30, R15.reuse ;  /* 0x0000001e06067210 */ /* 0x100fe2000783e00f */
[----:B------:R-:W-:Y:S01]  /*b2c0*/  IMAD.MOV.U32 R10, RZ, RZ, 0x7f800000 ;  /* 0x7f800000ff0a7424 */ /* 0x000fe200078e00ff */
[----:B------:R-:W-:Y:S01]  /*b2d0*/  SHF.R.S32.HI R30, RZ, 0x1f, R15 ;  /* 0x0000001fff1e7819 */ /* 0x000fe2000001140f */
[----:B------:R-:W-:-:S02]  /*b2e0*/  IMAD R12, R25, 0x10, R12 ;  /* 0x00000010190c7824 */ /* 0x000fc400078e020c */
[----:B-1----:R-:W-:Y:S01]  /*b2f0*/  @P4 FFMA.FTZ R8, R2, R29, R5 ;  /* 0x0000001d02084223 */ /* 0x002fe20000010005 */
[----:B------:R-:W-:Y:S01]  /*b300*/  IADD3.X R30, R3, R31, R30, P1, P0 ;  /* 0x0000001f031e7210 */ /* 0x000fe20000fe041e */
[----:B-----5:R-:W-:Y:S01]  /*b310*/  @P3 FFMA.FTZ R10, R0, R27, R33 ;  /* 0x0000001b000a3223 */ /* 0x020fe20000010021 */
[----:B--2-4-:R-:W-:Y:S06]  /*b320*/  @P5 BRA `(.L_x_842) ;  /* 0x0000000000485947 */ /* 0x014fec0003800000 */
[----:B------:R-:W-:Y:S01]  /*b330*/  UIMAD UR5, UR4, -0x40, UR13 ;  /* 0xffffffc0040578a4 */ /* 0x000fe2000f8e020d */
[----:B------:R-:W-:-:S05]  /*b340*/  VIADD R0, R12, 0x8 ;  /* 0x000000080c007836 */ /* 0x000fca0000000000 */
[----:B------:R-:W-:Y:S02]  /*b350*/  ISETP.GE.AND P4, PT, R12, UR5, PT ;  /* 0x000000050c007c0c */ /* 0x000fe4000bf86270 */
[----:B------:R-:W-:-:S11]  /*b360*/  ISETP.GE.AND P3, PT, R0, UR5, PT ;  /* 0x0000000500007c0c */ /* 0x000fd6000bf66270 */
        /* <DEDUP_REMOVED lines=14> */
.L_x_842:
[----:B------:R-:W-:Y:S05]  /*b450*/  BSYNC B0 ;  /* 0x0000000000007941 */ /* 0x000fea0003800000 */
.L_x_841:
[----:B------:R-:W-:Y:S01]  /*b460*/  SHF.R.S32.HI R0, RZ, 0x1f, R132 ;  /* 0x0000001fff007819 */ /* 0x000fe20000011484 */
[----:B------:R-:W-:Y:S01]  /*b470*/  ULDC.64 UR4, c[0x0][0x2a0] ;  /* 0x0000a80000047ab9 */ /* 0x000fe20000000a00 */
[----:B-1----:R-:W-:Y:S01]  /*b480*/  SHF.R.S32.HI R2, RZ, 0x1f, R7 ;  /* 0x0000001fff027819 */ /* 0x002fe20000011407 */
[----:B------:R-:W-:Y:S01]  /*b490*/  BSSY B0, `(.L_x_843) ;  /* 0x0000021000007945 */ /* 0x000fe20003800000 */
[----:B------:R-:W-:Y:S02]  /*b4a0*/  IADD3 R24, P0, R132, UR10, RZ ;  /* 0x0000000a84187c10 */ /* 0x000fe4000ff1e0ff */
[----:B------:R-:W-:Y:S02]  /*b4b0*/  SHF.R.S32.HI R4, RZ, 0x2, R13 ;  /* 0x00000002ff047819 */ /* 0x000fe4000001140d */
[----:B------:R-:W-:Y:S01]  /*b4c0*/  IADD3.X R25, R0, UR7, RZ, P0, !PT ;  /* 0x0000000700197c10 */ /* 0x000fe200087fe4ff */
[----:B------:R-:W-:Y:S01]  /*b4d0*/  IMAD R0, R2, UR4, RZ ;  /* 0x0000000402007c24 */ /* 0x000fe2000f8e02ff */
[----:B------:R-:W-:Y:S01]  /*b4e0*/  LEA.HI.SX32 R9, R9, 0x20, 0x1e ;  /* 0x0000002009097811 */ /* 0x000fe200078ff2ff */
[----:B------:R-:W-:Y:S01]  /*b4f0*/  IMAD.U32 R2, RZ, RZ, UR12 ;  /* 0x0000000cff027e24 */ /* 0x000fe2000f8e00ff */
[----:B------:R-:W-:Y:S01]  /*b500*/  SHF.R.S32.HI R5, RZ, 0x1f, R4 ;  /* 0x0000001fff057819 */ /* 0x000fe20000011404 */
[----:B------:R-:W-:Y:S01]  /*b510*/  IMAD R0, R7, UR5, R0 ;  /* 0x0000000507007c24 */ /* 0x000fe2000f8e0200 */
[----:B------:R-:W-:Y:S01]  /*b520*/  ISETP.GE.AND P0, PT, R9, UR6, PT ;  /* 0x0000000609007c0c */ /* 0x000fe2000bf06270 */
[----:B------:R-:W-:Y:S01]  /*b530*/  IMAD.WIDE.U32 R24, R7, UR4, R24 ;  /* 0x0000000407187c25 */ /* 0x000fe2000f8e0018 */
[----:B------:R1:W2:Y:S03]  /*b540*/  LDS.128 R12, [R122] ;  /* 0x000000007a0c7984 */ /* 0x0002a60000000c00 */
[----:B------:R-:W-:Y:S01]  /*b550*/  IMAD.WIDE R2, R2, 0x40, R4 ;  /* 0x0000004002027825 */ /* 0x000fe200078e0204 */
[----:B------:R1:W4:Y:S03]  /*b560*/  LDS.128 R8, [R122+0x1000] ;  /* 0x001000007a087984 */ /* 0x0003260000000c00 */
[----:B------:R-:W-:Y:S01]  /*b570*/  IMAD.IADD R27, R25, 0x1, R0 ;  /* 0x00000001191b7824 */ /* 0x000fe200078e0200 */
[----:B------:R1:W1:Y:S01]  /*b580*/  LDS.128 R4, [R122+0x2000] ;  /* 0x002000007a047984 */ /* 0x0002620000000c00 */
        /* <DEDUP_REMOVED lines=15> */
[----:B----4-:R2:W-:Y:S04]  /*b680*/  @!P3 STG.E.128 desc[UR18][R30.64+0x40], R8 ;  /* 0x000040081e00b986 */ /* 0x0105e8000c101d12 */
[----:B-1----:R2:W-:Y:S02]  /*b690*/  @!P2 STG.E.128 desc[UR18][R30.64+0x80], R4 ;  /* 0x000080041e00a986 */ /* 0x0025e4000c101d12 */
.L_x_844:
[----:B------:R-:W-:Y:S05]  /*b6a0*/  BSYNC B0 ;  /* 0x0000000000007941 */ /* 0x000fea0003800000 */
.L_x_843:
[----:B-12---:R1:W2:Y:S01]  /*b6b0*/  LDS.128 R4, [R122+0x2800] ;  /* 0x002800007a047984 */ /* 0x0062a20000000c00 */
[----:B------:R-:W-:Y:S05]  /*b6c0*/  @P0 EXIT ;  /* 0x000000000000094d */ /* 0x000fea0003800000 */
[----:B------:R-:W-:Y:S01]  /*b6d0*/  IADD3 R0, P0, R2, 0x20, RZ ;  /* 0x0000002002007810 */ /* 0x000fe20007f1e0ff */
[----:B------:R-:W-:Y:S01]  /*b6e0*/  ULDC.64 UR4, c[0x0][0x298] ;  /* 0x0000a60000047ab9 */ /* 0x000fe20000000a00 */
[----:B----4-:R-:W-:Y:S01]  /*b6f0*/  MOV R9, R27 ;  /* 0x0000001b00097202 */ /* 0x010fe20000000f00 */
        /* <DEDUP_REMOVED lines=16> */
[----:B--2---:R-:W-:Y:S01]  /*b800*/  STG.E.128 desc[UR18][R2.64+0x80], R4 ;  /* 0x0000800402007986 */ /* 0x004fe2000c101d12 */
[----:B------:R-:W-:Y:S05]  /*b810*/  EXIT ;  /* 0x000000000000794d */ /* 0x000fea0003800000 */
.L_x_811:
[----:B------:R-:W-:Y:S01]  /*b820*/  ULDC.U8 UR11, c[0x0][0x3d9] ;  /* 0x0000f640000b7ab9 */ /* 0x000fe20000000000 */
[----:B------:R-:W-:Y:S01]  /*b830*/  UISETP.NE.AND UP0, UPT, UR5, -0x1, UPT ;  /* 0xffffffff0500788c */ /* 0x000fe2000bf05270 */
[----:B------:R-:W-:Y:S01]  /*b840*/  LEA.HI R3, R3, R90, RZ, 0x2 ;  /* 0x0000005a03037211 */ /* 0x000fe200078f10ff */
[----:B------:R-:W-:Y:S01]  /*b850*/  UISETP.NE.AND UP3, UPT, UR11, URZ, UPT ;  /* 0x0000003f0b00728c */ /* 0x000fe2000bf65270 */
[----:B------:R-:W-:Y:S01]  /*b860*/  IMAD.U32 R11, RZ, RZ, UR12 ;  /* 0x0000000cff0b7e24 */ /* 0x000fe2000f8e00ff */
[----:B------:R-:W-:Y:S01]  /*b870*/  UIADD3 UR13, -UR20, UR13, URZ ;  /* 0x0000000d140d7290 */ /* 0x000fe2000fffe13f */
[----:B------:R-:W-:Y:S01]  /*b880*/  LOP3.LUT R5, R3, 0xfffffffc, RZ, 0xc0, !PT ;  /* 0xfffffffc03057812 */ /* 0x000fe200078ec0ff */
[----:B------:R-:W-:Y:S01]  /*b890*/  BSSY B0, `(.L_x_845) ;  /* 0x000004e000007945 */ /* 0x000fe20003800000 */
[----:B------:R-:W-:-:S03]  /*b8a0*/  SHF.R.S32.HI R12, RZ, 0x2, R3 ;  /* 0x00000002ff0c7819 */ /* 0x000fc60000011403 */
[----:B------:R-:W-:Y:S01]  /*b8b0*/  IMAD.IADD R90, R90, 0x1, -R5 ;  /* 0x000000015a5a7824 */ /* 0x000fe200078e0a05 */
[----:B------:R-:W-:Y:S01]  /*b8c0*/  @UP0 ULDC.64 UR8, c[0x0][0x298] ;  /* 0x0000a60000080ab9 */ /* 0x000fe20000000a00 */
[----:B------:R-:W-:Y:S01]  /*b8d0*/  @!UP0 USHF.R.S32.HI UR14, URZ, 0x1f, UR15 ;  /* 0x0000001f3f0e8899 */ /* 0x000fe2000801140f */
[--C-:B------:R-:W-:Y:S01]  /*b8e0*/  SHF.R.S32.HI R13, RZ, 0x1f, R12.reuse ;  /* 0x0000001fff0d7819 */ /* 0x100fe2000001140c */
[----:B------:R-:W-:Y:S01]  /*b8f0*/  @UP3 ULDC.64 UR6, c[0x0][0x2c0] ;  /* 0x0000b00000063ab9 */ /* 0x000fe20000000a00 */
[----:B------:R-:W-:Y:S01]  /*b900*/  @UP0 UIMAD.WIDE.U32 UR16, UR5, UR8, URZ ;  /* 0x00000008051002a5 */ /* 0x000fe2000f8e003f */
[C---:B------:R-:W-:Y:S01]  /*b910*/  IMAD.SHL.U32 R4, R90.reuse, 0x8, RZ ;  /* 0x000000085a047824 */ /* 0x040fe200078e00ff */
[----:B------:R-:W-:Y:S01]  /*b920*/  @UP3 UIMAD UR8, UR7, UR6, URZ ;  /* 0x00000006070832a4 */ /* 0x000fe2000f8e023f */
[----:B------:R-:W-:Y:S01]  /*b930*/  ISETP.NE.AND P5, PT, R90, RZ, PT ;  /* 0x000000ff5a00720c */ /* 0x000fe20003fa5270 */
[----:B------:R-:W-:Y:S01]  /*b940*/  @UP0 UIMAD UR9, UR5, UR9, UR17 ;  /* 0x00000009050902a4 */ /* 0x000fe2000f8e0211 */
[C---:B------:R-:W-:Y:S01]  /*b950*/  VIADD R0, R12.reuse, 0x20 ;  /* 0x000000200c007836 */ /* 0x040fe20000000000 */
[----:B------:R-:W-:Y:S01]  /*b960*/  @!UP0 ULDC.64 UR6, c[0x0][0x290] ;  /* 0x0000a40000068ab9 */ /* 0x000fe20000000a00 */
[----:B------:R-:W-:Y:S01]  /*b970*/  ULDC.U8 UR17, c[0x0][0x3d8] ;  /* 0x0000f60000117ab9 */ /* 0x000fe20000000000 */
[----:B------:R-:W-:Y:S01]  /*b980*/  @!UP0 UIMAD UR14, UR14, UR6, URZ ;  /* 0x000000060e0e82a4 */ /* 0x000fe2000f8e023f */
[----:B------:R-:W-:Y:S01]  /*b990*/  ISETP.GE.OR P6, PT, R12, UR13, P5 ;  /* 0x0000000d0c007c0c */ /* 0x000fe2000afc6670 */
[----:B------:R-:W-:Y:S01]  /*b9a0*/  @!UP0 UIMAD.WIDE.U32 UR22, UR15, UR6, URZ ;  /* 0x000000060f1682a5 */ /* 0x000fe2000f8e003f */
[C---:B------:R-:W-:Y:S01]  /*b9b0*/  ISETP.GE.AND P4, PT, R0.reuse, UR13, PT ;  /* 0x0000000d00007c0c */ /* 0x040fe2000bf86270 */
[----:B------:R-:W-:Y:S01]  /*b9c0*/  @!UP0 UIMAD UR21, UR15, UR7, UR14 ;  /* 0x000000070f1582a4 */ /* 0x000fe2000f8e020e */
[----:B------:R-:W-:Y:S01]  /*b9d0*/  ISETP.GE.OR P5, PT, R0, UR13, P5 ;  /* 0x0000000d00007c0c */ /* 0x000fe2000afa6670 */
[----:B------:R-:W-:Y:S01]  /*b9e0*/  UISETP.NE.AND UP2, UPT, UR17, URZ, UPT ;  /* 0x0000003f1100728c */ /* 0x000fe2000bf45270 */
[----:B------:R-:W-:Y:S01]  /*b9f0*/  IMAD.WIDE R10, R11, 0x40, R12 ;  /* 0x000000400b0a7825 */ /* 0x000fe200078e020c */
[----:B------:R-:W-:Y:S01]  /*ba00*/  @!UP0 UIADD3 UR9, UR23, UR21, URZ ;  /* 0x0000001517098290 */ /* 0x000fe2000fffe03f */
[----:B------:R-:W-:Y:S01]  /*ba10*/  @!UP0 UMOV UR16, UR22 ;  /* 0x0000001600108c82 */ /* 0x000fe20008000000 */
[----:B------:R-:W-:Y:S01]  /*ba20*/  UISETP.NE.AND UP0, UPT, UR17, URZ, !UP3 ;  /* 0x0000003f1100728c */ /* 0x000fe2000df05270 */
[C---:B------:R-:W-:Y:S01]  /*ba30*/  IADD3 R8, P0, R4.reuse, UR16, RZ ;  /* 0x0000001004087c10 */ /* 0x040fe2000ff1e0ff */
[----:B------:R-:W-:Y:S01]  /*ba40*/  USHF.R.S32.HI UR14, URZ, 0x1f, UR4 ;  /* 0x0000001f3f0e7899 */ /* 0x000fe20008011404 */
[C---:B------:R-:W-:Y:S01]  /*ba50*/  VIADD R3, R4.reuse, 0x20 ;  /* 0x0000002004037836 */ /* 0x040fe20000000000 */
[----:B------:R-:W-:Y:S01]  /*ba60*/  UISETP.EQ.AND UP2, UPT, UR11, URZ, UP2 ;  /* 0x0000003f0b00728c */ /* 0x000fe20009742270 */
[----:B------:R-:W-:Y:S01]  /*ba70*/  LEA.HI.X.SX32 R9, R4, UR9, 0x1, P0 ;  /* 0x0000000904097c11 */ /* 0x000fe200080f0eff */
[----:B------:R-:W-:Y:S01]  /*ba80*/  ULDC.64 UR6, c[0x0][0x2a0] ;  /* 0x0000a80000067ab9 */ /* 0x000fe20000000a00 */
[----:B------:R-:W-:Y:S01]  /*ba90*/  @UP3 UMOV UR11, 0x1 ;  /* 0x00000001000b3882 */ /* 0x000fe20000000000 */
[----:B------:R-:W-:Y:S01]  /*baa0*/  UIMAD UR14, UR14, UR6, URZ ;  /* 0x000000060e0e72a4 */ /* 0x000fe2000f8e023f */
[----:B------:R-:W-:Y:S01]  /*bab0*/  IMAD.U32 R6, RZ, RZ, UR6 ;  /* 0x00000006ff067e24 */ /* 0x000fe2000f8e00ff */
[----:B------:R-:W-:Y:S01]  /*bac0*/  UISETP.NE.OR UP1, UPT, UR5, -0x1, !UP2 ;  /* 0xffffffff0500788c */ /* 0x000fe2000d725670 */
[----:B------:R-:W-:Y:S01]  /*bad0*/  ISETP.GE.AND P0, PT, R12, UR13, PT ;  /* 0x0000000d0c007c0c */ /* 0x000fe2000bf06270 */
[----:B------:R-:W-:Y:S01]  /*bae0*/  @!UP3 ULDC UR6, c[0x0][0x2c4] ;  /* 0x0000b1000006bab9 */ /* 0x000fe20000000800 */
[----:B------:R-:W-:Y:S01]  /*baf0*/  @UP0 ULDC UR6, c[0x0][0x2e4] ;  /* 0x0000b90000060ab9 */ /* 0x000fe20000000800 */
[----:B------:R-:W-:Y:S01]  /*bb00*/  UIMAD UR7, UR4, UR7, UR14 ;  /* 0x00000007040772a4 */ /* 0x000fe2000f8e020e */
[----:B------:R-:W-:Y:S01]  /*bb10*/  IMAD.WIDE.U32 R6, R6, UR4, R8 ;  /* 0x0000000406067c25 */ /* 0x000fe2000f8e0008 */
[----:B------:R-:W-:Y:S01]  /*bb20*/  @!UP3 UIMAD UR11, UR6, UR10, URZ ;  /* 0x0000000a060bb2a4 */ /* 0x000fe2000f8e023f */
[----:B------:R-:W-:Y:S01]  /*bb30*/  @UP2 ULDC UR9, c[0x0][0x2c4] ;  /* 0x0000b10000092ab9 */ /* 0x000fe20000000800 */
[----:B------:R-:W-:-:S02]  /*bb40*/  @UP3 ULDC UR14, c[0x0][0x2c0] ;  /* 0x0000b000000e3ab9 */ /* 0x000fc40000000800 */
[----:B------:R-:W-:Y:S01]  /*bb50*/  UIMAD UR11, UR15, UR11, URZ ;  /* 0x0000000b0f0b72a4 */ /* 0x000fe2000f8e023f */
[----:B------:R-:W-:Y:S01]  /*bb60*/  VIADD R9, R7, UR7 ;  /* 0x0000000707097c36 */ /* 0x000fe20008000000 */
[----:B------:R-:W-:Y:S01]  /*bb70*/  @!UP1 UIMAD UR5, UR15, UR9, URZ ;  /* 0x000000090f0592a4 */ /* 0x000fe2000f8e023f */
[----:B------:R-:W-:Y:S01]  /*bb80*/  VIADD R2, R4, 0x40 ;  /* 0x0000004004027836 */ /* 0x000fe20000000000 */
        /* <DEDUP_REMOVED lines=30> */
.L_x_846:
[----:B------:R-:W-:Y:S05]  /*bd70*/  BSYNC B0 ;  /* 0x0000000000007941 */ /* 0x000fea0003800000 */
.L_x_845:
[----:B------:R-:W-:Y:S04]  /*bd80*/  BSSY B0, `(.L_x_847) ;  /* 0x0000014000007945 */ /* 0x000fe80003800000 */
        /* <DEDUP_REMOVED lines=19> */
.L_x_848:
[----:B------:R-:W-:Y:S05]  /*bec0*/  BSYNC B0 ;  /* 0x0000000000007941 */ /* 0x000fea0003800000 */
.L_x_847:
[----:B------:R-:W-:Y:S04]  /*bed0*/  BSSY B0, `(.L_x_849) ;  /* 0x000000a000007945 */ /* 0x000fe80003800000 */
[----:B------:R-:W-:Y:S05]  /*bee0*/  @P6 BRA `(.L_x_850) ;  /* 0x0000000000206947 */ /* 0x000fea0003800000 */
[----:B--2---:R-:W-:Y:S01]  /*bef0*/  IMAD R2, R12, UR14, RZ ;  /* 0x0000000e0c027c24 */ /* 0x004fe2000f8e02ff */
[----:B------:R-:W-:-:S04]  /*bf00*/  ULDC.64 UR6, c[0x0][0x2b0] ;  /* 0x0000ac0000067ab9 */ /* 0x000fc80000000a00 */
[----:B------:R-:W-:-:S04]  /*bf10*/  IADD3 R3, P0, R2, UR4, RZ ;  /* 0x0000000402037c10 */ /* 0x000fc8000ff1e0ff */
[----:B------:R-:W-:Y:S02]  /*bf20*/  LEA.HI.X.SX32 R2, R2, UR16, 0x1, P0 ;  /* 0x0000001002027c11 */ /* 0x000fe400080f0eff */
[----:B------:R-:W-:-:S04]  /*bf30*/  LEA R4, P0, R3, UR6, 0x2 ;  /* 0x0000000603047c11 */ /* 0x000fc8000f8010ff */
[----:B------:R-:W-:Y:S01]  /*bf40*/  LEA.HI.X R5, R3, UR7, R2, 0x2, P0 ;  /* 0x0000000703057c11 */ /* 0x000fe200080f1402 */
[----:B------:R-:W-:-:S05]  /*bf50*/  IMAD.MOV.U32 R3, RZ, RZ, 0x7f800000 ;  /* 0x7f800000ff037424 */ /* 0x000fca00078e00ff */
[----:B------:R3:W-:Y:S03]  /*bf60*/  STG.E desc[UR18][R4.64], R3 ;  /* 0x0000000304007986 */ /* 0x0007e6000c101912 */
.L_x_850:
[----:B------:R-:W-:Y:S05]  /*bf70*/  BSYNC B0 ;  /* 0x0000000000007941 */ /* 0x000fea0003800000 */
.L_x_849:
[----:B------:R-:W-:Y:S05]  /*bf80*/  @P5 EXIT ;  /* 0x000000000000594d */ /* 0x000fea0003800000 */
[----:B------:R-:W-:Y:S01]  /*bf90*/  IMAD R0, R0, UR14, RZ ;  /* 0x0000000e00007c24 */ /* 0x000fe2000f8e02ff */
[----:B------:R-:W-:Y:S01]  /*bfa0*/  ULDC.64 UR6, c[0x0][0x2b0] ;  /* 0x0000ac0000067ab9 */ /* 0x000fe20000000a00 */
[----:B---3--:R-:W-:-:S03]  /*bfb0*/  IMAD.MOV.U32 R5, RZ, RZ, 0x7f800000 ;  /* 0x7f800000ff057424 */ /* 0x008fc600078e00ff */
[----:B--2---:R-:W-:-:S04]  /*bfc0*/  IADD3 R3, P0, R0, UR4, RZ ;  /* 0x0000000400037c10 */ /* 0x004fc8000ff1e0ff */
[----:B------:R-:W-:Y:S02]  /*bfd0*/  LEA.HI.X.SX32 R0, R0, UR16, 0x1, P0 ;  /* 0x0000001000007c11 */ /* 0x000fe400080f0eff */
[----:B------:R-:W-:-:S04]  /*bfe0*/  LEA R2, P0, R3, UR6, 0x2 ;  /* 0x0000000603027c11 */ /* 0x000fc8000f8010ff */
[----:B------:R-:W-:-:S05]  /*bff0*/  LEA.HI.X R3, R3, UR7, R0, 0x2, P0 ;  /* 0x0000000703037c11 */ /* 0x000fca00080f1400 */
[----:B------:R-:W-:Y:S01]  /*c000*/  STG.E desc[UR18][R2.64], R5 ;  /* 0x0000000502007986 */ /* 0x000fe2000c101912 */
[----:B------:R-:W-:Y:S05]  /*c010*/  EXIT ;  /* 0x000000000000794d */ /* 0x000fea0003800000 */
.L_x_851:
        /* <DEDUP_REMOVED lines=14> */
.L_x_1159:


//--------------------- .text._ZN5flash16flash_fwd_kernelI23Flash_fwd_kernel_traitsILi96ELi64ELi64ELi4ELb0ELb0EN7cutlass6half_tE19Flash_kernel_traitsILi96ELi64ELi64ELi4ES3_EELb1ELb1ELb0ELb0ELb1ELb1ELb0ELb0EEEvNS_16Flash_fwd_paramsE --------------------------
	.section	.text._ZN5flash16flash_fwd_kernelI23Flash_fwd_kernel_traitsILi96ELi64ELi64ELi4ELb0ELb0EN7cutlass6half_tE19Flash_kernel_traitsILi96ELi64ELi64ELi4ES3_EELb1ELb1ELb0ELb0ELb1ELb1ELb0ELb0EEEvNS_16Flash_fwd_paramsE,"ax",@progbits
	.align	128
        .global         _ZN5flash16flash_fwd_kernelI23Flash_fwd_kernel_traitsILi96ELi64ELi64ELi4ELb0ELb0EN7cutlass6half_tE19Flash_kernel_traitsILi96ELi64ELi64ELi4ES3_EELb1ELb1ELb0ELb0ELb1ELb1ELb0ELb0EEEvNS_16Flash_fwd_paramsE
        .type           _ZN5flash16flash_fwd_kernelI23Flash_fwd_kernel_traitsILi96ELi64ELi64ELi4ELb0ELb0EN7cutlass6half_tE19Flash_kernel_traitsILi96ELi64ELi64ELi4ES3_EELb1ELb1ELb0ELb0ELb1ELb1ELb0ELb0EEEvNS_16Flash_fwd_paramsE,@function
        .size           _ZN5flash16flash_fwd_kernelI23Flash_fwd_kernel_traitsILi96ELi64ELi64ELi4ELb0ELb0EN7cutlass6half_tE19Flash_kernel_traitsILi96ELi64ELi64ELi4ES3_EELb1ELb1ELb0ELb0ELb1ELb1ELb0ELb0EEEvNS_16Flash_fwd_paramsE,(.L_x_1160 - _ZN5flash16flash_fwd_kernelI23Flash_fwd_kernel_traitsILi96ELi64ELi64ELi4ELb0ELb0EN7cutlass6half_tE19Flash_kernel_traitsILi96ELi64ELi64ELi4ES3_EELb1ELb1ELb0ELb0ELb1ELb1ELb0ELb0EEEvNS_16Flash_fwd_paramsE)
        .other          _ZN5flash16flash_fwd_kernelI23Flash_fwd_kernel_traitsILi96ELi64ELi64ELi4ELb0ELb0EN7cutlass6half_tE19Flash_kernel_traitsILi96ELi64ELi64ELi4ES3_EELb1ELb1ELb0ELb0ELb1ELb1ELb0ELb0EEEvNS_16Flash_fwd_paramsE,@"STO_CUDA_ENTRY STV_DEFAULT"
_ZN5flash16flash_fwd_kernelI23Flash_fwd_kernel_traitsILi96ELi64ELi64ELi4ELb0ELb0EN7cutlass6half_tE19Flash_kernel_traitsILi96ELi64ELi64ELi4ES3_EELb1ELb1ELb0ELb0ELb1ELb1ELb0ELb0EEEvNS_16Flash_fwd_paramsE:
.text._ZN5flash16flash_fwd_kernelI23Flash_fwd_kernel_traitsILi96ELi64ELi64ELi4ELb0ELb0EN7cutlass6half_tE19Flash_kernel_traitsILi96ELi64ELi64ELi4ES3_EELb1ELb1ELb0ELb0ELb1ELb1ELb0ELb0EEEvNS_16Flash_fwd_paramsE:
        /* <DEDUP_REMOVED lines=10> */
[----:B------:R-:W-:-:S06]  /*00a0*/  ULDC UR19, c[0x0][0x2c4] ;  /* 0x0000b10000137ab9 */ /* 0x000fcc0000000800 */
[----:B------:R-:W4:Y:S01]  /*00b0*/  @P3 LDG.E.64 R10, desc[UR32][R10.64] ;  /* 0x000000200a0a3981 */ /* 0x000f22000c1e1b00 */
[----:B------:R-:W5:Y:S01]  /*00c0*/  LDC.64 R6, c[0x0][0x300] ;  /* 0x0000c000ff067b82 */ /* 0x000f620000000a00 */
[----:B-1----:R-:W-:Y:S01]  /*00d0*/  @P3 IMAD.MOV.U32 R85, RZ, RZ, R3 ;  /* 0x000000ffff553224 */ /* 0x002fe200078e0003 */
[----:B------:R-:W3:Y:S06]  /*00e0*/  S2R R19, SR_CTAID.Y ;  /* 0x0000000000137919 */ /* 0x000eec0000002600 */
[----:B------:R-:W1:Y:S01]  /*00f0*/  LDC.64 R4, c[0x0][0x308] ;  /* 0x0000c200ff047b82 */ /* 0x000e620000000a00 */
[----:B--2---:R-:W2:Y:S01]  /*0100*/  @P3 LDG.E.64 R8, desc[UR32][R84.64] ;  /* 0x0000002054083981 */ /* 0x004ea2000c1e1b00 */
[----:B------:R-:W3:Y:S01]  /*0110*/  S2R R16, SR_CTAID.Z ;  /* 0x0000000000107919 */ /* 0x000ee20000002700 */
[----:B------:R-:W3:Y:S01]  /*0120*/  S2R R2, SR_TID.X ;  /* 0x0000000000027919 */ /* 0x000ee20000002100 */
[----:B-----5:R-:W-:-:S04]  /*0130*/  ISETP.NE.U32.AND P2, PT, R6, RZ, PT ;  /* 0x000000ff0600720c */ /* 0x020fc80003f45070 */
[----:B------:R-:W-:Y:S02]  /*0140*/  ISETP.NE.AND.EX P2, PT, R7, RZ, PT, P2 ;  /* 0x000000ff0700720c */ /* 0x000fe40003f45320 */
[----:B-1----:R-:W-:-:S04]  /*0150*/  ISETP.NE.U32.AND P1, PT, R4, RZ, PT ;  /* 0x000000ff0400720c */ /* 0x002fc80003f25070 */
[----:B------:R-:W-:Y:S02]  /*0160*/  ISETP.NE.AND.EX P1, PT, R5, RZ, PT, P1 ;  /* 0x000000ff0500720c */ /* 0x000fe40003f25310 */
[----:B------:R-:W2:Y:S11]  /*0170*/  @P3 LDC R5, c[0x0][0x3b0] ;  /* 0x0000ec00ff053b82 */ /* 0x000eb60000000800 */
[----:B------:R-:W1:Y:S01]  /*0180*/  @P1 LDC.64 R6, c[0x0][0x308] ;  /* 0x0000c200ff061b82 */ /* 0x000e620000000a00 */
[----:B---3--:R-:W-:-:S04]  /*0190*/  LOP3.LUT R13, R16, R83, R19, 0xfe, !PT ;  /* 0x00000053100d7212 */ /* 0x008fc800078efe13 */
[----:B------:R-:W-:-:S03]  /*01a0*/  LOP3.LUT P4, RZ, R13, R2, RZ, 0xfc, !PT ;  /* 0x000000020dff7212 */ /* 0x000fc6000788fcff */
[----:B------:R-:W3:Y:S10]  /*01b0*/  @P2 LDC.64 R12, c[0x0][0x300] ;  /* 0x0000c000ff0c2b82 */ /* 0x000ef40000000a00 */
[----:B------:R-:W5:Y:S01]  /*01c0*/  @!P4 LDC.64 R14, c[0x0][0x3b8] ;  /* 0x0000ee00ff0ecb82 */ /* 0x000f620000000a00 */
[----:B---3--:R-:W-:Y:S01]  /*01d0*/  @P2 IMAD.WIDE R12, R19, 0x4, R12 ;  /* 0x00000004130c2825 */ /* 0x008fe200078e020c */
[----:B----4-:R-:W-:-:S02]  /*01e0*/  @P3 R2UR UR34, R10 ;  /* 0x000000000a2232ca */ /* 0x010fc400000e0000 */
[----:B------:R-:W-:Y:S01]  /*01f0*/  @P3 R2UR UR35, R11 ;  /* 0x000000000b2332ca */ /* 0x000fe200000e0000 */
[----:B------:R-:W-:-:S10]  /*0200*/  IMAD.MOV.U32 R11, RZ, RZ, RZ ;  /* 0x000000ffff0b7224 */ /* 0x000fd400078e00ff */
[----:B------:R-:W-:Y:S02]  /*0210*/  IMAD.U32 R20, RZ, RZ, UR34 ;  /* 0x00000022ff147e24 */ /* 0x000fe4000f8e00ff */
[----:B------:R-:W-:Y:S01]  /*0220*/  IMAD.U32 R21, RZ, RZ, UR35 ;  /* 0x00000023ff157e24 */ /* 0x000fe2000f8e00ff */
[----:B--2---:R-:W-:Y:S02]  /*0230*/  @P3 IADD3 R84, P0, R8, R5, RZ ;  /* 0x0000000508543210 */ /* 0x004fe40007f1e0ff */
[----:B------:R-:W2:Y:S02]  /*0240*/  @!P1 LDC.64 R4, c[0x0][0x2c8] ;  /* 0x0000b200ff049b82 */ /* 0x000ea40000000a00 */
[----:B-----5:R3:W-:Y:S01]  /*0250*/  @!P4 STG.E.64 desc[UR32][R14.64], R20 ;  /* 0x000000140e00c986 */ /* 0x0207e2000c101b20 */
[----:B------:R-:W-:Y:S02]  /*0260*/  @P3 IMAD.X R3, RZ, RZ, R9, P0 ;  /* 0x000000ffff033224 */ /* 0x000fe400000e0609 */
[----:B-1----:R-:W-:-:S03]  /*0270*/  @P1 IMAD.WIDE R8, R19, 0x4, R6 ;  /* 0x0000000413081825 */ /* 0x002fc600078e0206 */
[----:B------:R-:W1:Y:S01]  /*0280*/  @!P1 LDC.64 R6, c[0x0][0x318] ;  /* 0x0000c600ff069b82 */ /* 0x000e620000000a00 */
[----:B------:R-:W-:-:S05]  /*0290*/  @!P4 IMAD.MOV.U32 R85, RZ, RZ, R3 ;  /* 0x000000ffff55c224 */ /* 0x000fca00078e0003 */
[----:B------:R3:W-:Y:S04]  /*02a0*/  @!P4 STG.E.64 desc[UR32][R14.64+0x8], R84 ;  /* 0x000008540e00c986 */ /* 0x0007e8000c101b20 */
[----:B------:R-:W4:Y:S04]  /*02b0*/  @P2 LDG.E R11, desc[UR32][R12.64] ;  /* 0x000000200c0b2981 */ /* 0x000f28000c1e1900 */
[----:B------:R-:W4:Y:S01]  /*02c0*/  @P1 LDG.E R82, desc[UR32][R8.64] ;  /* 0x0000002008521981 */ /* 0x000f22000c1e1900 */
[----:B------:R-:W-:-:S05]  /*02d0*/  IMAD.SHL.U32 R89, R83, 0x40, RZ ;  /* 0x0000004053597824 */ /* 0x000fca00078e00ff */
[----:B------:R-:W-:Y:S02]  /*02e0*/  ISETP.GE.AND P0, PT, R89, UR19, PT ;  /* 0x0000001359007c0c */ /* 0x000fe4000bf06270 */
[----:B-1----:R-:W-:-:S04]  /*02f0*/  @!P1 ISETP.NE.U32.AND P2, PT, R6, RZ, PT ;  /* 0x000000ff0600920c */ /* 0x002fc80003f45070 */
[----:B------:R-:W-:-:S04]  /*0300*/  @!P1 ISETP.NE.AND.EX P2, PT, R7, RZ, PT, P2 ;  /* 0x000000ff0700920c */ /* 0x000fc80003f45320 */
[----:B--2---:R-:W-:Y:S01]  /*0310*/  @!P1 SEL R5, R5, RZ, P2 ;  /* 0x000000ff05059207 */ /* 0x004fe20001000000 */
[----:B----4-:R-:W-:-:S03]  /*0320*/  @P1 IMAD.IADD R82, R82, 0x1, -R11 ;  /* 0x0000000152521824 */ /* 0x010fc600078e0a0b */
[----:B------:R-:W-:Y:S01]  /*0330*/  @!P1 IADD3 R82, R5, R4, -R11 ;  /* 0x0000000405529210 */ /* 0x000fe20007ffe80b */
[----:B---3--:R-:W-:Y:S06]  /*0340*/  @P0 EXIT ;  /* 0x000000000000094d */ /* 0x008fec0003800000 */
[----:B------:R-:W-:Y:S01]  /*0350*/  VIADD R5, R89, 0x7f ;  /* 0x0000007f59057836 */ /* 0x000fe20000000000 */
[----:B------:R-:W-:Y:S01]  /*0360*/  ULDC UR18, c[0x0][0x398] ;  /* 0x0000e60000127ab9 */ /* 0x000fe20000000800 */
[----:B------:R-:W-:Y:S01]  /*0370*/  SHF.R.S32.HI R15, RZ, 0x1f, R2 ;  /* 0x0000001fff0f7819 */ /* 0x000fe20000011402 */
[----:B------:R-:W-:Y:S02]  /*0380*/  ULDC UR6, c[0x0][0x270] ;  /* 0x00009c0000067ab9 */ /* 0x000fe40000000800 */
[C---:B------:R-:W-:Y:S01]  /*0390*/  IADD3 R4, R82.reuse, -UR19, R5 ;  /* 0x8000001352047c10 */ /* 0x040fe2000fffe005 */
[----:B------:R-:W-:Y:S01]  /*03a0*/  VIADD R5, R82, 0x3f ;  /* 0x0000003f52057836 */ /* 0x000fe20000000000 */
[----:B------:R-:W-:-:S03]  /*03b0*/  LEA.HI R87, R15, R2, RZ, 0x5 ;  /* 0x000000020f577211 */ /* 0x000fc600078f28ff */
[----:B------:R-:W-:Y:S01]  /*03c0*/  VIADD R4, R4, UR18 ;  /* 0x0000001204047c36 */ /* 0x000fe20008000000 */
[----:B------:R-:W-:Y:S02]  /*03d0*/  SHF.R.S32.HI R0, RZ, 0x1f, R5 ;  /* 0x0000001fff007819 */ /* 0x000fe40000011405 */
[----:B------:R-:W-:Y:S02]  /*03e0*/  LOP3.LUT R7, R87, 0xffffffe0, RZ, 0xc0, !PT ;  /* 0xffffffe057077812 */ /* 0x000fe400078ec0ff */
[----:B------:R-:W-:Y:S02]  /*03f0*/  SHF.R.S32.HI R85, RZ, 0x1f, R4 ;  /* 0x0000001fff557819 */ /* 0x000fe40000011404 */
[----:B------:R-:W-:Y:S01]  /*0400*/  LEA.HI R0, R0, R5, RZ, 0x6 ;  /* 0x0000000500007211 */ /* 0x000fe200078f30ff */
[----:B------:R-:W-:Y:S01]  /*0410*/  IMAD R5, R19, UR6, R16 ;  /* 0x0000000613057c24 */ /* 0x000fe2000f8e0210 */
[----:B------:R-:W-:Y:S01]  /*0420*/  LEA.HI R85, R85, R4, RZ, 0x6 ;  /* 0x0000000455557211 */ /* 0x000fe200078f30ff */
[----:B------:R-:W-:Y:S01]  /*0430*/  IMAD.IADD R88, R2, 0x1, -R7 ;  /* 0x0000000102587824 */ /* 0x000fe200078e0a07 */
[----:B------:R-:W-:Y:S01]  /*0440*/  SHF.R.S32.HI R0, RZ, 0x6, R0 ;  /* 0x00000006ff007819 */ /* 0x000fe20000011400 */
[----:B------:R-:W-:Y:S01]  /*0450*/  IMAD.SHL.U32 R5, R5, 0x20, RZ ;  /* 0x0000002005057824 */ /* 0x000fe200078e00ff */
[----:B------:R-:W-:-:S04]  /*0460*/  SHF.R.S32.HI R85, RZ, 0x6, R85 ;  /* 0x00000006ff557819 */ /* 0x000fc80000011455 */
        /* <DEDUP_REMOVED lines=12> */
[----:B------:R-:W-:Y:S01]  /*0530*/  LEA.HI R15, R15, R2, RZ, 0x3 ;  /* 0x000000020f0f7211 */ /* 0x000fe200078f18ff */
[----:B------:R-:W-:Y:S01]  /*0540*/  ULDC.64 UR10, c[0x0][0x250] ;  /* 0x00009400000a7ab9 */ /* 0x000fe20000000a00 */
[----:B------:R-:W-:Y:S01]  /*0550*/  SHF.R.S32.HI R6, RZ, 0x4, R21 ;  /* 0x00000004ff067819 */ /* 0x000fe20000011415 */
[----:B------:R-:W-:Y:S01]  /*0560*/  ULDC.64 UR6, c[0x0][0x238] ;  /* 0x00008e0000067ab9 */ /* 0x000fe20000000a00 */
[----:B------:R-:W-:Y:S01]  /*0570*/  SHF.R.S32.HI R5, RZ, 0x3, R15 ;  /* 0x00000003ff057819 */ /* 0x000fe2000001140f */
[----:B------:R-:W2:Y:S01]  /*0580*/  S2UR UR12, SR_CgaCtaId ;  /* 0x00000000000c79c3 */ /* 0x000ea20000008800 */
[----:B------:R-:W-:Y:S01]  /*0590*/  IABS R4, R16 ;  /* 0x0000001000047213 */ /* 0x000fe20000000000 */
[----:B------:R-:W-:Y:S01]  /*05a0*/  VIADD R81, R85, 0xffffffff ;  /* 0xffffffff55517836 */ /* 0x000fe20000000000 */
[----:B------:R-:W-:Y:S01]  /*05b0*/  LEA.HI R13, R21, R6, RZ, 0x1 ;  /* 0x00000006150d7211 */ /* 0x000fe200078f08ff */
[----:B------:R-:W-:Y:S01]  /*05c0*/  IMAD.SHL.U32 R5, R5, 0x40, RZ ;  /* 0x0000004005057824 */ /* 0x000fe200078e00ff */
[----:B------:R-:W-:Y:S01]  /*05d0*/  LOP3.LUT R21, R21, 0xfffffff0, RZ, 0xc0, !PT ;  /* 0xfffffff015157812 */ /* 0x000fe200078ec0ff */
[----:B------:R-:W-:Y:S01]  /*05e0*/  USHF.L.U64.HI UR14, UR8, 0x6, UR9 ;  /* 0x00000006080e7899 */ /* 0x000fe20008010209 */
[----:B------:R-:W-:Y:S01]  /*05f0*/  LOP3.LUT R13, R13, 0xfffffffe, RZ, 0xc0, !PT ;  /* 0xfffffffe0d0d7812 */ /* 0x000fe200078ec0ff */
[----:B------:R-:W-:Y:S01]  /*0600*/  USHF.L.U32 UR15, UR8, 0x6, URZ ;  /* 0x00000006080f7899 */ /* 0x000fe2000800063f */
[----:B------:R-:W-:Y:S01]  /*0610*/  LOP3.LUT R5, R5, 0xc0, RZ, 0xc0, !PT ;  /* 0x000000c005057812 */ /* 0x000fe200078ec0ff */
[----:B------:R-:W-:Y:S01]  /*0620*/  IMAD.IADD R21, R2, 0x1, -R21 ;  /* 0x0000000102157824 */ /* 0x000fe200078e0a15 */
[----:B------:R-:W-:Y:S01]  /*0630*/  SHF.R.S32.HI R116, RZ, 0x1f, R19 ;  /* 0x0000001fff747819 */ /* 0x000fe20000011413 */
[----:B------:R-:W-:Y:S01]  /*0640*/  IMAD.IADD R13, R6, 0x1, -R13 ;  /* 0x00000001060d7824 */ /* 0x000fe200078e0a0d */
[----:B------:R-:W-:Y:S01]  /*0650*/  SHF.R.U32.HI R18, RZ, 0x3, R5 ;  /* 0x00000003ff127819 */ /* 0x000fe20000011605 */
[----:B------:R-:W-:Y:S01]  /*0660*/  USHF.L.U32 UR17, UR10, 0x6, URZ ;  /* 0x000000060a117899 */ /* 0x000fe2000800063f */
[----:B-1----:R-:W-:Y:S01]  /*0670*/  IABS R0, R9 ;  /* 0x0000000900007213 */ /* 0x002fe20000000000 */
[----:B------:R-:W-:Y:S01]  /*0680*/  USHF.L.U64.HI UR16, UR10, 0x6, UR11 ;  /* 0x000000060a107899 */ /* 0x000fe2000801020b */
[----:B------:R-:W-:-:S02]  /*0690*/  SHF.R.S32.HI R128, RZ, 0x2, R115 ;  /* 0x00000002ff807819 */ /* 0x000fc40000011473 */
[----:B------:R-:W1:Y:S01]  /*06a0*/  I2F.RP R3, R0 ;  /* 0x0000000000037306 */ /* 0x000e620000209400 */
[----:B------:R-:W-:Y:S02]  /*06b0*/  SHF.R.S32.HI R10, RZ, 0x1f, R21 ;  /* 0x0000001fff0a7819 */ /* 0x000fe40000011415 */
[----:B------:R-:W-:Y:S02]  /*06c0*/  SHF.R.S32.HI R129, RZ, 0x1f, R128 ;  /* 0x0000001fff817819 */ /* 0x000fe40000011480 */
[----:B------:R-:W-:Y:S02]  /*06d0*/  IADD3 R27, P0, R128, R11, RZ ;  /* 0x0000000b801b7210 */ /* 0x000fe40007f1e0ff */
[----:B------:R-:W-:Y:S02]  /*06e0*/  LOP3.LUT R17, R15, 0xfffffff8, RZ, 0xc0, !PT ;  /* 0xfffffff80f117812 */ /* 0x000fe400078ec0ff */
[----:B------:R-:W-:-:S03]  /*06f0*/  SHF.R.S32.HI R86, RZ, 0x5, R87 ;  /* 0x00000005ff567819 */ /* 0x000fc60000011457 */
[----:B------:R-:W-:Y:S02]  /*0700*/  IMAD.IADD R17, R2, 0x1, -R17 ;  /* 0x0000000102117824 */ /* 0x000fe400078e0a11 */
[----:B------:R-:W-:Y:S01]  /*0710*/  IMAD R89, R86, 0x10, R89 ;  /* 0x0000001056597824 */ /* 0x000fe200078e0259 */
[----:B-1----:R-:W1:Y:S02]  /*0720*/  MUFU.RCP R22, R3 ;  /* 0x0000000300167308 */ /* 0x002e640000001000 */
[----:B------:R-:W-:-:S04]  /*0730*/  LEA.HI R8, R17, R17, RZ, 0x1 ;  /* 0x0000001111087211 */ /* 0x000fc800078f08ff */
[----:B------:R-:W-:Y:S02]  /*0740*/  LOP3.LUT R12, R8, 0x3fffffe, RZ, 0xc0, !PT ;  /* 0x03fffffe080c7812 */ /* 0x000fe400078ec0ff */
[----:B------:R-:W-:-:S03]  /*0750*/  SHF.R.S32.HI R8, RZ, 0x1, R8 ;  /* 0x00000001ff087819 */ /* 0x000fc60000011408 */
[----:B------:R-:W-:Y:S01]  /*0760*/  IMAD.IADD R12, R17, 0x1, -R12 ;  /* 0x00000001110c7824 */ /* 0x000fe200078e0a0c */
[----:B------:R-:W-:Y:S01]  /*0770*/  SHF.R.S32.HI R17, RZ, 0x1f, R16 ;  /* 0x0000001fff117819 */ /* 0x000fe20000011410 */
[----:B-1----:R-:W-:Y:S01]  /*0780*/  VIADD R22, R22, 0xffffffe ;  /* 0x0ffffffe16167836 */ /* 0x002fe20000000000 */
[C---:B------:R-:W-:Y:S02]  /*0790*/  LOP3.LUT R3, R115.reuse, 0xfffffffc, RZ, 0xc0, !PT ;  /* 0xfffffffc73037812 */ /* 0x040fe400078ec0ff */
[----:B------:R-:W-:Y:S01]  /*07a0*/  LEA.HI R115, R115, R128, RZ, 0x1 ;  /* 0x0000008073737211 */ /* 0x000fe200078f08ff */
[----:B------:R-:W1:Y:S02]  /*07b0*/  F2I.FTZ.U32.TRUNC.NTZ R23, R22 ;  /* 0x0000001600177305 */ /* 0x000e64000021f000 */
[C---:B------:R-:W-:Y:S01]  /*07c0*/  IMAD.IADD R124, R2.reuse, 0x1, -R3 ;  /* 0x00000001027c7824 */ /* 0x040fe200078e0a03 */
[----:B------:R-:W-:Y:S01]  /*07d0*/  LEA.HI R3, R21, R21, RZ, 0x1 ;  /* 0x0000001515037211 */ /* 0x000fe200078f08ff */
[----:B------:R-:W-:Y:S01]  /*07e0*/  IMAD.SHL.U32 R2, R2, 0x2, RZ ;  /* 0x0000000202027824 */ /* 0x000fe200078e00ff */
[----:B------:R-:W-:Y:S01]  /*07f0*/  LOP3.LUT R115, R115, 0x7fffffe, RZ, 0xc0, !PT ;  /* 0x07fffffe73737812 */ /* 0x000fe200078ec0ff */
[----:B------:R-:W-:Y:S01]  /*0800*/  IMAD.SHL.U32 R124, R124, 0x8, RZ ;  /* 0x000000087c7c7824 */ /* 0x000fe200078e00ff */
[----:B------:R-:W-:-:S02]  /*0810*/  LOP3.LUT R6, R3, 0x7fffffe, RZ, 0xc0, !PT ;  /* 0x07fffffe03067812 */ /* 0x000fc400078ec0ff */
[----:B------:R-:W-:Y:S01]  /*0820*/  LOP3.LUT R2, R2, 0x6, RZ, 0xc0, !PT ;  /* 0x0000000602027812 */ /* 0x000fe200078ec0ff */
[----:B------:R-:W-:Y:S01]  /*0830*/  IMAD.IADD R115, R128, 0x1, -R115 ;  /* 0x0000000180737824 */ /* 0x000fe200078e0a73 */
[----:B------:R-:W-:Y:S01]  /*0840*/  SHF.R.S32.HI R125, RZ, 0x1f, R124 ;  /* 0x0000001fff7d7819 */ /* 0x000fe2000001147c */
[----:B------:R-:W-:Y:S02]  /*0850*/  IMAD.IADD R6, R21, 0x1, -R6 ;  /* 0x0000000115067824 */ /* 0x000fe400078e0a06 */
[----:B------:R-:W-:Y:S02]  /*0860*/  IMAD R115, R86, 0x8, R115 ;  /* 0x0000000856737824 */ /* 0x000fe400078e0273 */
[----:B-1----:R-:W-:Y:S02]  /*0870*/  IMAD.MOV R7, RZ, RZ, -R23 ;  /* 0x000000ffff077224 */ /* 0x002fe400078e0a17 */
[----:B------:R-:W-:Y:S02]  /*0880*/  IMAD.MOV.U32 R22, RZ, RZ, RZ ;  /* 0x000000ffff167224 */ /* 0x000fe400078e00ff */
[----:B------:R-:W-:-:S02]  /*0890*/  IMAD R7, R7, R0, RZ ;  /* 0x0000000007077224 */ /* 0x000fc400078e02ff */
[----:B------:R-:W-:-:S04]  /*08a0*/  IMAD.WIDE.U32 R24, R19, UR4, R124 ;  /* 0x0000000413187c25 */ /* 0x000fc8000f8e007c */
[----:B------:R-:W-:-:S04]  /*08b0*/  IMAD.HI.U32 R7, R23, R7, R22 ;  /* 0x0000000717077227 */ /* 0x000fc800078e0016 */
[----:B------:R-:W-:Y:S02]  /*08c0*/  IMAD R22, R116, UR4, RZ ;  /* 0x0000000474167c24 */ /* 0x000fe4000f8e02ff */
[----:B------:R-:W-:Y:S01]  /*08d0*/  IMAD.HI.U32 R14, R7, R4, RZ ;  /* 0x00000004070e7227 */ /* 0x000fe200078e00ff */
[----:B------:R-:W-:-:S03]  /*08e0*/  LOP3.LUT R7, R5, 0x18, R124, 0xf8, !PT ;  /* 0x0000001805077812 */ /* 0x000fc600078ef87c */
[----:B------:R-:W-:Y:S01]  /*08f0*/  IMAD.MOV R5, RZ, RZ, -R14 ;  /* 0x000000ffff057224 */ /* 0x000fe200078e0a0e */
[----:B------:R-:W-:Y:S01]  /*0900*/  LOP3.LUT R18, R7, R18, RZ, 0x3c, !PT ;  /* 0x0000001207127212 */ /* 0x000fe200078e3cff */
[----:B------:R-:W-:Y:S01]  /*0910*/  IMAD R22, R19, UR5, R22 ;  /* 0x0000000513167c24 */ /* 0x000fe2000f8e0216 */
[----:B------:R-:W-:Y:S01]  /*0920*/  LEA.HI R7, R10, R21, RZ, 0x3 ;  /* 0x000000150a077211 */ /* 0x000fe200078f18ff */
[C---:B------:R-:W-:Y:S01]  /*0930*/  IMAD R5, R0.reuse, R5, R4 ;  /* 0x0000000500057224 */ /* 0x040fe200078e0204 */
[--C-:B------:R-:W-:Y:S01]  /*0940*/  SHF.R.S32.HI R4, RZ, 0x1, R3.reuse ;  /* 0x00000001ff047819 */ /* 0x100fe20000011403 */
[----:B------:R-:W-:Y:S01]  /*0950*/  ULDC.64 UR4, c[0x0][0x230] ;  /* 0x00008c0000047ab9 */ /* 0x000fe20000000a00 */
[----:B------:R-:W-:Y:S01]  /*0960*/  SHF.R.S32.HI R3, RZ, 0x1f, R3 ;  /* 0x0000001fff037819 */ /* 0x000fe20000011403 */
[----:B------:R-:W-:Y:S01]  /*0970*/  IMAD.U32 R115, R115, 0x20, R18 ;  /* 0x0000002073737824 */ /* 0x000fe200078e0012 */
[----:B------:R-:W-:Y:S01]  /*0980*/  ISETP.GT.U32.AND P1, PT, R0, R5, PT ;  /* 0x000000050000720c */ /* 0x000fe20003f24070 */
[----:B------:R-:W-:Y:S01]  /*0990*/  IMAD.IADD R23, R25, 0x1, R22 ;  /* 0x0000000119177824 */ /* 0x000fe200078e0216 */
[----:B------:R-:W-:Y:S01]  /*09a0*/  LEA.HI R3, R3, R4, RZ, 0x2 ;  /* 0x0000000403037211 */ /* 0x000fe200078f10ff */
[----:B------:R-:W-:Y:S01]  /*09b0*/  IMAD.MOV.U32 R22, RZ, RZ, R24 ;  /* 0x000000ffff167224 */ /* 0x000fe200078e0018 */
[----:B------:R-:W-:Y:S01]  /*09c0*/  LEA.HI.X.SX32 R10, R11, R129, 0x1, P0 ;  /* 0x000000810b0a7211 */ /* 0x000fe200000f0eff */
[----:B------:R-:W-:Y:S01]  /*09d0*/  IMAD.WIDE R128, R83, 0x40, R128 ;  /* 0x0000004053807825 */ /* 0x000fe200078e0280 */
[----:B------:R-:W-:-:S03]  /*09e0*/  LOP3.LUT R3, R3, 0xfffffffc, RZ, 0xc0, !PT ;  /* 0xfffffffc03037812 */ /* 0x000fc600078ec0ff */
[----:B------:R-:W-:Y:S02]  /*09f0*/  IMAD R20, R10, UR8, RZ ;  /* 0x000000080a147c24 */ /* 0x000fe4000f8e02ff */
[----:B------:R-:W-:Y:S02]  /*0a00*/  IMAD.IADD R3, R4, 0x1, -R3 ;  /* 0x0000000104037824 */ /* 0x000fe400078e0a03 */
[----:B------:R-:W-:Y:S02]  /*0a10*/  @!P1 IMAD.IADD R5, R5, 0x1, -R0 ;  /* 0x0000000105059824 */ /* 0x000fe400078e0a00 */
[----:B------:R-:W-:Y:S02]  /*0a20*/  IMAD R4, R116, UR4, RZ ;  /* 0x0000000474047c24 */ /* 0x000fe4000f8e02ff */
[----:B------:R-:W-:Y:S01]  /*0a30*/  IMAD R10, R10, UR10, RZ ;  /* 0x0000000a0a0a7c24 */ /* 0x000fe2000f8e02ff */
[----:B------:R-:W-:Y:S01]  /*0a40*/  ISETP.GE.U32.AND P2, PT, R5, R0, PT ;  /* 0x000000000500720c */ /* 0x000fe20003f46070 */
[----:B------:R-:W-:Y:S01]  /*0a50*/  IMAD R0, R19, UR5, R4 ;  /* 0x0000000513007c24 */ /* 0x000fe2000f8e0204 */
[----:B------:R-:W-:Y:S01]  /*0a60*/  LOP3.LUT R4, R16, R9, RZ, 0x3c, !PT ;  /* 0x0000000910047212 */ /* 0x000fe200078e3cff */
[----:B------:R-:W-:-:S02]  /*0a70*/  IMAD R11, R27, UR9, R20 ;  /* 0x000000091b0b7c24 */ /* 0x000fc4000f8e0214 */
[C---:B------:R-:W-:Y:S01]  /*0a80*/  IMAD.WIDE.U32 R20, R27.reuse, UR8, R124 ;  /* 0x000000081b147c25 */ /* 0x040fe2000f8e007c */
[----:B------:R-:W-:Y:S02]  /*0a90*/  ISETP.GE.AND P0, PT, R4, RZ, PT ;  /* 0x000000ff0400720c */ /* 0x000fe40003f06270 */
[----:B------:R-:W1:Y:S01]  /*0aa0*/  LDC.64 R4, c[0x0][0x240] ;  /* 0x00009000ff047b82 */ /* 0x000e620000000a00 */
[C---:B------:R-:W-:Y:S02]  /*0ab0*/  IMAD R10, R27.reuse, UR11, R10 ;  /* 0x0000000b1b0a7c24 */ /* 0x040fe4000f8e020a */
[----:B------:R-:W-:-:S04]  /*0ac0*/  IMAD.WIDE.U32 R26, R27, UR10, R124 ;  /* 0x0000000a1b1a7c25 */ /* 0x000fc8000f8e007c */
[----:B------:R-:W-:Y:S02]  /*0ad0*/  IMAD.IADD R21, R21, 0x1, R11 ;  /* 0x0000000115157824 */ /* 0x000fe400078e020b */
[----:B------:R-:W-:Y:S02]  /*0ae0*/  IMAD.IADD R11, R27, 0x1, R10 ;  /* 0x000000011b0b7824 */ /* 0x000fe400078e020a */
[----:B------:R-:W-:Y:S02]  /*0af0*/  IMAD R116, R116, UR6, RZ ;  /* 0x0000000674747c24 */ /* 0x000fe4000f8e02ff */
[----:B------:R-:W-:Y:S02]  /*0b00*/  IMAD.MOV.U32 R10, RZ, RZ, R26 ;  /* 0x000000ffff0a7224 */ /* 0x000fe400078e001a */
[----:B------:R-:W-:Y:S01]  /*0b10*/  @!P1 VIADD R14, R14, 0x1 ;  /* 0x000000010e0e9836 */ /* 0x000fe20000000000 */
[----:B------:R-:W-:Y:S01]  /*0b20*/  ISETP.NE.AND P1, PT, R9, RZ, PT ;  /* 0x000000ff0900720c */ /* 0x000fe20003f25270 */
[----:B------:R-:W-:Y:S01]  /*0b30*/  IMAD.WIDE.U32 R20, R19, UR4, R20 ;  /* 0x0000000413147c25 */ /* 0x000fe2000f8e0014 */
[----:B------:R-:W-:-:S03]  /*0b40*/  ULDC.64 UR4, c[0x0][0x258] ;  /* 0x0000960000047ab9 */ /* 0x000fc60000000a00 */
[C---:B------:R-:W-:Y:S02]  /*0b50*/  IMAD R116, R19.reuse, UR7, R116 ;  /* 0x0000000713747c24 */ /* 0x040fe4000f8e0274 */
[----:B------:R-:W-:Y:S01]  /*0b60*/  IMAD.WIDE.U32 R18, R19, UR6, R10 ;  /* 0x0000000613127c25 */ /* 0x000fe2000f8e000a */
[----:B------:R-:W-:-:S03]  /*0b70*/  ULDC.64 UR6, c[0x0][0x260] ;  /* 0x0000980000067ab9 */ /* 0x000fc60000000a00 */
[----:B------:R-:W-:Y:S02]  /*0b80*/  IMAD.SHL.U32 R11, R8, 0x40, RZ ;  /* 0x00000040080b7824 */ /* 0x000fe400078e00ff */
[----:B------:R-:W-:Y:S02]  /*0b90*/  @P2 VIADD R14, R14, 0x1 ;  /* 0x000000010e0e2836 */ /* 0x000fe40000000000 */
[----:B------:R-:W-:Y:S01]  /*0ba0*/  IMAD R17, R17, UR4, RZ ;  /* 0x0000000411117c24 */ /* 0x000fe2000f8e02ff */
[----:B------:R-:W-:Y:S01]  /*0bb0*/  LOP3.LUT R24, R11, 0xc0, RZ, 0xc0, !PT ;  /* 0x000000c00b187812 */ /* 0x000fe200078ec0ff */
[----:B------:R-:W-:Y:S01]  /*0bc0*/  @!P0 IMAD.MOV R14, RZ, RZ, -R14 ;  /* 0x000000ffff0e8224 */ /* 0x000fe200078e0a0e */
[----:B------:R-:W-:Y:S01]  /*0bd0*/  @!P1 LOP3.LUT R14, RZ, R9, RZ, 0x33, !PT ;  /* 0x00000009ff0e9212 */ /* 0x000fe200078e33ff */
[----:B------:R-:W-:Y:S01]  /*0be0*/  IMAD R10, R16, UR5, R17 ;  /* 0x00000005100a7c24 */ /* 0x000fe2000f8e0211 */
[----:B------:R-:W-:Y:S01]  /*0bf0*/  LOP3.LUT R15, R24, 0x8, R15, 0xf8, !PT ;  /* 0x00000008180f7812 */ /* 0x000fe200078ef80f */
[----:B------:R-:W-:Y:S01]  /*0c00*/  IMAD.WIDE.U32 R16, R16, UR4, R22 ;  /* 0x0000000410107c25 */ /* 0x000fe2000f8e0016 */
[----:B------:R-:W-:Y:S01]  /*0c10*/  SHF.R.U32.HI R24, RZ, 0x3, R24 ;  /* 0x00000003ff187819 */ /* 0x000fe20000011618 */
[----:B------:R-:W-:Y:S01]  /*0c20*/  ULDC.64 UR4, c[0x0][0x210] ;  /* 0x0000840000047ab9 */ /* 0x000fe20000000a00 */
[----:B------:R-:W-:Y:S01]  /*0c30*/  SHF.R.S32.HI R9, RZ, 0x1f, R14 ;  /* 0x0000001fff097819 */ /* 0x000fe2000001140e */
[----:B------:R-:W-:Y:S01]  /*0c40*/  IMAD.IADD R21, R21, 0x1, R0 ;  /* 0x0000000115157824 */ /* 0x000fe200078e0200 */
[----:B------:R-:W-:Y:S01]  /*0c50*/  LOP3.LUT R0, R15, R24, RZ, 0x3c, !PT ;  /* 0x000000180f007212 */ /* 0x000fe200078e3cff */
[----:B------:R-:W-:Y:S01]  /*0c60*/  IMAD.IADD R17, R17, 0x1, R10 ;  /* 0x0000000111117824 */ /* 0x000fe200078e020a */
[----:B------:R-:W-:Y:S01]  /*0c70*/  SHF.R.S32.HI R11, RZ, 0x1f, R81 ;  /* 0x0000001fff0b7819 */ /* 0x000fe20000011451 */
[----:B-1----:R-:W-:-:S02]  /*0c80*/  IMAD R15, R129, R4, RZ ;  /* 0x00000004810f7224 */ /* 0x002fc400078e02ff */
[----:B------:R-:W-:Y:S02]  /*0c90*/  IMAD R121, R9, UR6, RZ ;  /* 0x0000000609797c24 */ /* 0x000fe4000f8e02ff */
[C---:B------:R-:W-:Y:S02]  /*0ca0*/  IMAD R15, R128.reuse, R5, R15 ;  /* 0x00000005800f7224 */ /* 0x040fe400078e020f */
[----:B------:R-:W-:-:S04]  /*0cb0*/  IMAD.WIDE.U32 R16, R128, R4, R16 ;  /* 0x0000000480107225 */ /* 0x000fc800078e0010 */
[----:B------:R-:W-:Y:S02]  /*0cc0*/  IMAD.IADD R117, R19, 0x1, R116 ;  /* 0x0000000113757824 */ /* 0x000fe400078e0274 */
[----:B------:R-:W-:-:S04]  /*0cd0*/  IMAD.WIDE.U32 R118, R14, UR6, R20 ;  /* 0x000000060e767c25 */ /* 0x000fc8000f8e0014 */
[----:B------:R-:W-:Y:S01]  /*0ce0*/  IMAD R121, R14, UR7, R121 ;  /* 0x000000070e797c24 */ /* 0x000fe2000f8e0279 */
[----:B------:R-:W-:Y:S01]  /*0cf0*/  ULDC.64 UR6, c[0x0][0x218] ;  /* 0x0000860000067ab9 */ /* 0x000fe20000000a00 */
[----:B------:R-:W-:Y:S01]  /*0d00*/  IMAD.MOV.U32 R116, RZ, RZ, R18 ;  /* 0x000000ffff747224 */ /* 0x000fe200078e0012 */
[----:B------:R-:W-:Y:S01]  /*0d10*/  LEA R18, P0, R16, UR4, 0x1 ;  /* 0x0000000410127c11 */ /* 0x000fe2000f8008ff */
[----:B------:R-:W-:Y:S01]  /*0d20*/  IMAD.IADD R15, R17, 0x1, R15 ;  /* 0x00000001110f7824 */ /* 0x000fe200078e020f */
[----:B------:R-:W-:Y:S01]  /*0d30*/  UMOV UR4, 0x400 ;  /* 0x0000040000047882 */ /* 0x000fe20000000000 */
[----:B------:R-:W-:Y:S01]  /*0d40*/  IMAD R10, R81, UR14, RZ ;  /* 0x0000000e510a7c24 */ /* 0x000fe2000f8e02ff */
[----:B------:R-:W-:Y:S01]  /*0d50*/  LEA R22, P1, R4, R18, 0x6 ;  /* 0x0000001204167211 */ /* 0x000fe200078230ff */
[----:B------:R-:W-:Y:S01]  /*0d60*/  IMAD.IADD R121, R119, 0x1, R121 ;  /* 0x0000000177797824 */ /* 0x000fe200078e0279 */
[----:B------:R-:W-:Y:S01]  /*0d70*/  LEA.HI.X R19, R16, UR5, R15, 0x1, P0 ;  /* 0x0000000510137c11 */ /* 0x000fe200080f0c0f */
[----:B------:R-:W-:Y:S01]  /*0d80*/  IMAD.MOV.U32 R120, RZ, RZ, R118 ;  /* 0x000000ffff787224 */ /* 0x000fe200078e0076 */
[----:B--2---:R-:W-:Y:S01]  /*0d90*/  ULEA UR5, UR12, UR4, 0x18 ;  /* 0x000000040c057291 */ /* 0x004fe2000f8ec03f */
[----:B------:R-:W-:Y:S01]  /*0da0*/  IMAD R10, R11, UR15, R10 ;  /* 0x0000000f0b0a7c24 */ /* 0x000fe2000f8e020a */
[----:B------:R-:W-:Y:S01]  /*0db0*/  LEA.HI.X R23, R4, R19, R5, 0x6, P1 ;  /* 0x0000001304177211 */ /* 0x000fe200008f3405 */
[----:B------:R-:W-:Y:S01]  /*0dc0*/  IMAD.WIDE.U32 R16, R81, UR15, R120 ;  /* 0x0000000f51107c25 */ /* 0x000fe2000f8e0078 */
[----:B------:R-:W-:Y:S01]  /*0dd0*/  ULDC.64 UR12, c[0x0][0x268] ;  /* 0x00009a00000c7ab9 */ /* 0x000fe20000000a00 */
[----:B------:R-:W-:Y:S01]  /*0de0*/  UIADD3 UR4, UR5, 0x3000, URZ ;  /* 0x0000300005047890 */ /* 0x000fe2000fffe03f */
[----:B------:R-:W-:Y:S01]  /*0df0*/  LEA R115, R115, UR5, 0x1 ;  /* 0x0000000573737c11 */ /* 0x000fe2000f8e08ff */
[----:B------:R-:W-:Y:S01]  /*0e00*/  IMAD.IADD R10, R17, 0x1, R10 ;  /* 0x00000001110a7824 */ /* 0x000fe200078e020a */
[C---:B------:R-:W-:Y:S01]  /*0e10*/  LEA R20, P0, R16.reuse, UR6, 0x1 ;  /* 0x0000000610147c11 */ /* 0x040fe2000f8008ff */
[----:B------:R-:W-:Y:S01]  /*0e20*/  IMAD R9, R9, UR12, RZ ;  /* 0x0000000c09097c24 */ /* 0x000fe2000f8e02ff */
[----:B------:R-:W-:Y:S01]  /*0e30*/  LOP3.LUT P1, RZ, R3, 0x2, RZ, 0xc0, !PT ;  /* 0x0000000203ff7812 */ /* 0x000fe2000782c0ff */
[----:B------:R-:W-:Y:S01]  /*0e40*/  @!PT LDS RZ, [RZ] ;  /* 0x00000000fffff984 */ /* 0x000fe20000000800 */
[----:B------:R-:W-:Y:S01]  /*0e50*/  @!PT LDS RZ, [RZ] ;  /* 0x00000000fffff984 */ /* 0x000fe20000000800 */
[----:B------:R-:W-:Y:S01]  /*0e60*/  @!PT LDS RZ, [RZ] ;  /* 0x00000000fffff984 */ /* 0x000fe20000000800 */
[----:B------:R-:W-:Y:S01]  /*0e70*/  LDGSTS.E.BYPASS.LTC128B.128 [R115], desc[UR32][R18.64] ;  /* 0x0000000012737fae */ /* 0x000fe2000b901d60 */
[----:B------:R-:W-:Y:S01]  /*0e80*/  LEA.HI.X R21, R16, UR7, R10, 0x1, P0 ;  /* 0x0000000710157c11 */ /* 0x000fe200080f0c0a */
[----:B------:R-:W-:Y:S01]  /*0e90*/  IMAD R4, R11, UR10, RZ ;  /* 0x0000000a0b047c24 */ /* 0x000fe2000f8e02ff */
[----:B------:R-:W-:Y:S01]  /*0ea0*/  IADD3 R16, P0, R20, UR15, RZ ;  /* 0x0000000f14107c10 */ /* 0x000fe2000ff1e0ff */
[----:B------:R-:W-:Y:S01]  /*0eb0*/  LDGSTS.E.BYPASS.LTC128B.128 [R115+0x1000], desc[UR32][R18.64+0x40] ;  /* 0x0100004012737fae */ /* 0x000fe2000b901d60 */
[----:B------:R-:W-:-:S02]  /*0ec0*/  IMAD.WIDE.U32 R116, R14, UR12, R116 ;  /* 0x0000000c0e747c25 */ /* 0x000fc4000f8e0074 */
[----:B------:R-:W-:Y:S01]  /*0ed0*/  IADD3.X R17, R21, UR14, RZ, P0, !PT ;  /* 0x0000000e15117c10 */ /* 0x000fe200087fe4ff */
[----:B------:R-:W-:Y:S01]  /*0ee0*/  LDGSTS.E.BYPASS.LTC128B.128 [R115+0x2000], desc[UR32][R18.64+0x80] ;  /* 0x0200008012737fae */ /* 0x000fe2000b901d60 */
[----:B------:R-:W-:Y:S01]  /*0ef0*/  IMAD R9, R14, UR13, R9 ;  /* 0x0000000d0e097c24 */ /* 0x000fe2000f8e0209 */
[----:B------:R-:W-:Y:S01]  /*0f00*/  ULDC.64 UR12, c[0x0][0x220] ;  /* 0x00008800000c7ab9 */ /* 0x000fe20000000a00 */
[C---:B------:R-:W-:Y:S01]  /*0f10*/  IMAD.WIDE.U32 R14, R81.reuse, UR10, RZ ;  /* 0x0000000a510e7c25 */ /* 0x040fe2000f8e00ff */
[----:B------:R-:W-:Y:S03]  /*0f20*/  LDGSTS.E.BYPASS.LTC128B.128 [R115+0x800], desc[UR32][R22.64] ;  /* 0x0080000016737fae */ /* 0x000fe6000b901d60 */
[----:B------:R-:W-:Y:S01]  /*0f30*/  IMAD R5, R81, UR11, R4 ;  /* 0x0000000b51057c24 */ /* 0x000fe2000f8e0204 */
[----:B------:R-:W-:Y:S01]  /*0f40*/  LDGSTS.E.BYPASS.LTC128B.128 [R115+0x1800], desc[UR32][R22.64+0x40] ;  /* 0x0180004016737fae */ /* 0x000fe2000b901d60 */
[----:B------:R-:W-:Y:S01]  /*0f50*/  IMAD.SHL.U32 R10, R3, 0x40, RZ ;  /* 0x00000040030a7824 */ /* 0x000fe200078e00ff */
[----:B------:R-:W-:Y:S01]  /*0f60*/  LEA R4, P0, R14, R116, 0x6 ;  /* 0x000000740e047211 */ /* 0x000fe200078030ff */
[----:B------:R-:W-:Y:S01]  /*0f70*/  IMAD.SHL.U32 R7, R7, 0x20, RZ ;  /* 0x0000002007077824 */ /* 0x000fe200078e00ff */
[----:B------:R-:W-:Y:S01]  /*0f80*/  LDGSTS.E.BYPASS.LTC128B.128 [R115+0x2800], desc[UR32][R22.64+0x80] ;  /* 0x0280008016737fae */ /* 0x000fe2000b901d60 */
[----:B------:R-:W-:Y:S01]  /*0f90*/  IMAD.IADD R5, R15, 0x1, R5 ;  /* 0x000000010f057824 */ /* 0x000fe200078e0205 */
[----:B------:R-:W-:Y:S01]  /*0fa0*/  LOP3.LUT R10, R10, 0xc0, RZ, 0xc0, !PT ;  /* 0x000000c00a0a7812 */ /* 0x000fe200078ec0ff */
[----:B------:R-:W-:Y:S01]  /*0fb0*/  IMAD R11, R13, 0x8, R12 ;  /* 0x000000080d0b7824 */ /* 0x000fe200078e020c */
[----:B------:R-:W-:Y:S01]  /*0fc0*/  LDGSTS.E.BYPASS.LTC128B.128 [R115+0x3000], desc[UR32][R20.64] ;  /* 0x0300000014737fae */ /* 0x000fe2000b901d60 */
[----:B------:R-:W-:Y:S01]  /*0fd0*/  IMAD.IADD R114, R117, 0x1, R9 ;  /* 0x0000000175727824 */ /* 0x000fe200078e0209 */
[----:B------:R-:W-:Y:S01]  /*0fe0*/  LOP3.LUT R7, R7, 0xffffff00, RZ, 0xc0, !PT ;  /* 0xffffff0007077812 */ /* 0x000fe200078ec0ff */
[----:B------:R-:W-:Y:S01]  /*0ff0*/  IMAD.SHL.U32 R13, R13, 0x8, RZ ;  /* 0x000000080d0d7824 */ /* 0x000fe200078e00ff */
[----:B------:R-:W-:Y:S01]  /*1000*/  LDGSTS.E.BYPASS.LTC128B.128 [R115+0x4000], desc[UR32][R20.64+0x40] ;  /* 0x0400004014737fae */ /* 0x000fe2000b901d60 */
[----:B------:R-:W-:Y:S01]  /*1010*/  IMAD.U32 R0, R11, 0x20, R0 ;  /* 0x000000200b007824 */ /* 0x000fe200078e0000 */
[----:B------:R-:W-:Y:S01]  /*1020*/  LEA.HI.X R15, R14, R114, R5, 0x6, P0 ;  /* 0x000000720e0f7211 */ /* 0x000fe200000f3405 */
[----:B------:R-:W-:Y:S01]  /*1030*/  IMAD R9, R86, 0x200, R7 ;  /* 0x0000020056097824 */ /* 0x000fe200078e0207 */
[----:B------:R-:W-:Y:S01]  /*1040*/  LDGSTS.E.BYPASS.LTC128B.128 [R115+0x5000], desc[UR32][R20.64+0x80] ;  /* 0x0500008014737fae */ /* 0x000fe2000b901d60 */
[----:B------:R-:W-:-:S02]  /*1050*/  LOP3.LUT R5, R10, 0x8, R13, 0xf8, !PT ;  /* 0x000000080a057812 */ /* 0x000fc400078ef80d */
[----:B------:R-:W-:Y:S01]  /*1060*/  SHF.R.U32.HI R10, RZ, 0x3, R10 ;  /* 0x00000003ff0a7819 */ /* 0x000fe2000001160a */
[----:B------:R-:W-:Y:S01]  /*1070*/  LDGSTS.E.BYPASS.LTC128B.128 [R115+0x3800], desc[UR32][R16.64] ;  /* 0x0380000010737fae */ /* 0x000fe2000b901d60 */
[C---:B------:R-:W-:Y:S02]  /*1080*/  LEA R12, P0, R4.reuse, UR12, 0x1 ;  /* 0x0000000c040c7c11 */ /* 0x040fe4000f8008ff */
[----:B------:R-:W-:Y:S01]  /*1090*/  LOP3.LUT R5, R5, R10, RZ, 0x3c, !PT ;  /* 0x0000000a05057212 */ /* 0x000fe200078e3cff */
[----:B------:R-:W-:Y:S01]  /*10a0*/  LDGSTS.E.BYPASS.LTC128B.128 [R115+0x4800], desc[UR32][R16.64+0x40] ;  /* 0x0480004010737fae */ /* 0x000fe2000b901d60 */
[----:B------:R-:W-:Y:S01]  /*10b0*/  LEA.HI.X R13, R4, UR13, R15, 0x1, P0 ;  /* 0x0000000d040d7c11 */ /* 0x000fe200080f0c0f */
[----:B------:R-:W-:Y:S01]  /*10c0*/  IMAD R4, R6, 0x20, R9 ;  /* 0x0000002006047824 */ /* 0x000fe200078e0209 */
[----:B------:R-:W-:Y:S01]  /*10d0*/  IADD3 R10, P0, R12, UR17, RZ ;  /* 0x000000110c0a7c10 */ /* 0x000fe2000ff1e0ff */
[----:B------:R-:W-:Y:S01]  /*10e0*/  LDGSTS.E.BYPASS.LTC128B.128 [R115+0x5800], desc[UR32][R16.64+0x80] ;  /* 0x0580008010737fae */ /* 0x000fe2000b901d60 */
[----:B------:R-:W-:Y:S01]  /*10f0*/  LEA R90, R0, UR5, 0x1 ;  /* 0x00000005005a7c11 */ /* 0x000fe2000f8e08ff */
[----:B------:R-:W-:Y:S01]  /*1100*/  IMAD.IADD R113, R5, 0x1, R4 ;  /* 0x0000000105717824 */ /* 0x000fe200078e0204 */
[----:B------:R-:W-:Y:S01]  /*1110*/  IADD3.X R11, R13, UR16, RZ, P0, !PT ;  /* 0x000000100d0b7c10 */ /* 0x000fe200087fe4ff */
[----:B------:R-:W0:Y:S01]  /*1120*/  LDGDEPBAR ;  /* 0x00000000000079af */ /* 0x000e220000000000 */
[----:B------:R-:W-:Y:S01]  /*1130*/  IMAD.MOV.U32 R4, RZ, RZ, 0x20 ;  /* 0x00000020ff047424 */ /* 0x000fe200078e00ff */
[----:B------:R-:W-:-:S02]  /*1140*/  LOP3.LUT P0, RZ, R8, 0x2, RZ, 0xc0, !PT ;  /* 0x0000000208ff7812 */ /* 0x000fc4000780c0ff */
[----:B------:R-:W-:Y:S02]  /*1150*/  LEA R113, R113, UR5, 0x1 ;  /* 0x0000000571717c11 */ /* 0x000fe4000f8e08ff */
[C---:B------:R-:W-:Y:S02]  /*1160*/  SEL R3, R4.reuse, 0xffffffe0, !P0 ;  /* 0xffffffe004037807 */ /* 0x040fe40004000000 */
[----:B------:R-:W-:Y:S02]  /*1170*/  SEL R4, R4, 0xffffffe0, !P1 ;  /* 0xffffffe004047807 */ /* 0x000fe40004800000 */
[----:B------:R-:W-:-:S03]  /*1180*/  LEA R112, R0, UR4, 0x1 ;  /* 0x0000000400707c11 */ /* 0x000fc6000f8e08ff */
[----:B------:R-:W-:Y:S02]  /*1190*/  IMAD.IADD R111, R113, 0x1, R4 ;  /* 0x00000001716f7824 */ /* 0x000fe400078e0204 */
[----:B------:R-:W-:Y:S01]  /*11a0*/  IMAD.IADD R110, R112, 0x1, R3 ;  /* 0x00000001706e7824 */ /* 0x000fe200078e0203 */
[----:B------:R-:W-:-:S04]  /*11b0*/  SHF.R.S32.HI R3, RZ, 0x1f, R88 ;  /* 0x0000001fff037819 */ /* 0x000fc80000011458 */
[----:B------:R-:W-:Y:S01]  /*11c0*/  LEA.HI R122, R3, R88, RZ, 0x2 ;  /* 0x00000058037a7211 */ /* 0x000fe200078f10ff */
[----:B------:R-:W-:Y:S01]  /*11d0*/  IMAD R3, R81, 0x40, R2 ;  /* 0x0000004051037824 */ /* 0x000fe200078e0202 */
[----:B------:R-:W-:-:S04]  /*11e0*/  DEPBAR.LE SB0, 0x0 ;  /* 0x000080000000791a */ /* 0x000fc80000000000 */
[----:B------:R-:W-:Y:S01]  /*11f0*/  BAR.SYNC.DEFER_BLOCKING 0x0 ;  /* 0x0000000000007b1d */ /* 0x000fe20000010000 */
        /* <DEDUP_REMOVED lines=13> */
[----:B------:R-:W3:Y:S04]  /*12d0*/  LDSM.16.M88.4 R40, [R90+0x3000] ;  /* 0x003000005a28783b */ /* 0x000ee80000000200 */
[----:B------:R-:W4:Y:S04]  /*12e0*/  LDSM.16.M88.4 R32, [R90+0x3400] ;  /* 0x003400005a20783b */ /* 0x000f280000000200 */
[----:B------:R-:W5:Y:S04]  /*12f0*/  LDSM.16.M88.4 R24, [R90+0x3800] ;  /* 0x003800005a18783b */ /* 0x000f680000000200 */
[----:B-1----:R-:W1:Y:S04]  /*1300*/  LDSM.16.M88.4 R12, [R90+0x3c00] ;  /* 0x003c00005a0c783b */ /* 0x002e680000000200 */
[----:B------:R-:W-:Y:S04]  /*1310*/  LDSM.16.M88.4 R56, [R110] ;  /* 0x000000006e38783b */ /* 0x000fe80000000200 */
[----:B--2---:R-:W2:Y:S04]  /*1320*/  LDSM.16.M88.4 R8, [R111] ;  /* 0x000000006f08783b */ /* 0x004ea80000000200 */
[----:B------:R-:W2:Y:S04]  /*1330*/  LDSM.16.M88.4 R52, [R110+0x400] ;  /* 0x000400006e34783b */ /* 0x000ea80000000200 */
[----:B------:R-:W2:Y:S04]  /*1340*/  LDSM.16.M88.4 R16, [R110+0x800] ;  /* 0x000800006e10783b */ /* 0x000ea80000000200 */
[----:B------:R-:W2:Y:S04]  /*1350*/  LDSM.16.M88.4 R64, [R110+0xc00] ;  /* 0x000c00006e40783b */ /* 0x000ea80000000200 */
[----:B------:R-:W-:Y:S01]  /*1360*/  LDSM.16.M88.4 R48, [R113+0x1000] ;  /* 0x001000007130783b */ /* 0x000fe20000000200 */
[C---:B---3--:R-:W-:Y:S03]  /*1370*/  HMMA.16816.F32 R44, R68.reuse, R40, RZ ;  /* 0x00000028442c723c */ /* 0x048fe600000018ff */
[----:B------:R-:W-:Y:S04]  /*1380*/  LDSM.16.M88.4 R60, [R90+0x4400] ;  /* 0x004400005a3c783b */ /* 0x000fe80000000200 */
[----:B------:R-:W-:Y:S01]  /*1390*/  LDSM.16.M88.4 R72, [R111+0x1000] ;  /* 0x001000006f48783b */ /* 0x000fe20000000200 */
[C---:B------:R-:W-:Y:S03]  /*13a0*/  HMMA.16816.F32 R40, R68.reuse, R42, RZ ;  /* 0x0000002a4428723c */ /* 0x040fe600000018ff */
[----:B------:R-:W-:Y:S03]  /*13b0*/  LDSM.16.M88.4 R76, [R110+0x1c00] ;  /* 0x001c00006e4c783b */ /* 0x000fe60000000200 */
[C---:B----4-:R-:W-:Y:S01]  /*13c0*/  HMMA.16816.F32 R36, R68.reuse, R32, RZ ;  /* 0x000000204424723c */ /* 0x050fe200000018ff */
[----:B------:R-:W0:Y:S05]  /*13d0*/  LDGDEPBAR ;  /* 0x00000000000079af */ /* 0x000e2a0000000000 */
[C---:B-----5:R-:W-:Y:S06]  /*13e0*/  HMMA.16816.F32 R28, R68.reuse, R24, RZ ;  /* 0x00000018441c723c */ /* 0x060fec00000018ff */
[C---:B------:R-:W-:Y:S06]  /*13f0*/  HMMA.16816.F32 R32, R68.reuse, R34, RZ ;  /* 0x000000224420723c */ /* 0x040fec00000018ff */
[C---:B------:R-:W-:Y:S06]  /*1400*/  HMMA.16816.F32 R24, R68.reuse, R26, RZ ;  /* 0x0000001a4418723c */ /* 0x040fec00000018ff */
[C---:B-1----:R-:W-:Y:S06]  /*1410*/  HMMA.16816.F32 R20, R68.reuse, R12, RZ ;  /* 0x0000000c4414723c */ /* 0x042fec00000018ff */
[----:B------:R-:W-:Y:S01]  /*1420*/  HMMA.16816.F32 R68, R68, R14, RZ ;  /* 0x0000000e4444723c */ /* 0x000fe200000018ff */
[----:B------:R-:W1:Y:S05]  /*1430*/  LDSM.16.M88.4 R12, [R90+0x4000] ;  /* 0x004000005a0c783b */ /* 0x000e6a0000000200 */
[C---:B--2---:R-:W-:Y:S06]  /*1440*/  HMMA.16816.F32 R44, R8.reuse, R56, R44 ;  /* 0x00000038082c723c */ /* 0x044fec000000182c */
[C---:B------:R-:W-:Y:S01]  /*1450*/  HMMA.16816.F32 R40, R8.reuse, R58, R40 ;  /* 0x0000003a0828723c */ /* 0x040fe20000001828 */
[----:B------:R-:W2:Y:S05]  /*1460*/  LDSM.16.M88.4 R56, [R90+0x4800] ;  /* 0x004800005a38783b */ /* 0x000eaa0000000200 */
[C---:B------:R-:W-:Y:S06]  /*1470*/  HMMA.16816.F32 R36, R8.reuse, R52, R36 ;  /* 0x000000340824723c */ /* 0x040fec0000001824 */
[C---:B------:R-:W-:Y:S01]  /*1480*/  HMMA.16816.F32 R32, R8.reuse, R54, R32 ;  /* 0x000000360820723c */ /* 0x040fe20000001820 */
[----:B------:R-:W3:Y:S05]  /*1490*/  LDSM.16.M88.4 R52, [R90+0x4c00] ;  /* 0x004c00005a34783b */ /* 0x000eea0000000200 */
[C---:B------:R-:W-:Y:S06]  /*14a0*/  HMMA.16816.F32 R28, R8.reuse, R16, R28 ;  /* 0x00000010081c723c */ /* 0x040fec000000181c */
[C---:B------:R-:W-:Y:S01]  /*14b0*/  HMMA.16816.F32 R24, R8.reuse, R18, R24 ;  /* 0x000000120818723c */ /* 0x040fe20000001818 */
[----:B------:R-:W4:Y:S05]  /*14c0*/  LDSM.16.M88.4 R16, [R110+0x1000] ;  /* 0x001000006e10783b */ /* 0x000f2a0000000200 */
[C---:B------:R-:W-:Y:S06]  /*14d0*/  HMMA.16816.F32 R20, R8.reuse, R64, R20 ;  /* 0x000000400814723c */ /* 0x040fec0000001814 */
[----:B------:R-:W-:Y:S01]  /*14e0*/  HMMA.16816.F32 R68, R8, R66, R68 ;  /* 0x000000420844723c */ /* 0x000fe20000001844 */
[----:B------:R-:W5:Y:S04]  /*14f0*/  LDSM.16.M88.4 R8, [R110+0x1400] ;  /* 0x001400006e08783b */ /* 0x000f680000000200 */
[----:B------:R-:W-:Y:S01]  /*1500*/  LDSM.16.M88.4 R64, [R113+0x2000] ;  /* 0x002000007140783b */ /* 0x000fe20000000200 */
[C---:B-1----:R-:W-:Y:S06]  /*1510*/  HMMA.16816.F32 R44, R48.reuse, R12, R44 ;  /* 0x0000000c302c723c */ /* 0x042fec000000182c */
[C---:B------:R-:W-:Y:S01]  /*1520*/  HMMA.16816.F32 R40, R48.reuse, R14, R40 ;  /* 0x0000000e3028723c */ /* 0x040fe20000001828 */
[----:B------:R-:W1:Y:S05]  /*1530*/  LDSM.16.M88.4 R12, [R110+0x1800] ;  /* 0x001800006e0c783b */ /* 0x000e6a0000000200 */
[C---:B------:R-:W-:Y:S06]  /*1540*/  HMMA.16816.F32 R36, R48.reuse, R60, R36 ;  /* 0x0000003c3024723c */ /* 0x040fec0000001824 */
[C---:B------:R-:W-:Y:S01]  /*1550*/  HMMA.16816.F32 R32, R48.reuse, R62, R32 ;  /* 0x0000003e3020723c */ /* 0x040fe20000001820 */
[----:B------:R-:W1:Y:S05]  /*1560*/  LDSM.16.M88.4 R60, [R90+0x5000] ;  /* 0x005000005a3c783b */ /* 0x000e6a0000000200 */
[C---:B--2---:R-:W-:Y:S06]  /*1570*/  HMMA.16816.F32 R28, R48.reuse, R56, R28 ;  /* 0x00000038301c723c */ /* 0x044fec000000181c */
[C---:B------:R-:W-:Y:S01]  /*1580*/  HMMA.16816.F32 R24, R48.reuse, R58, R24 ;  /* 0x0000003a3018723c */ /* 0x040fe20000001818 */
[----:B------:R-:W2:Y:S05]  /*1590*/  LDSM.16.M88.4 R56, [R90+0x5400] ;  /* 0x005400005a38783b */ /* 0x000eaa0000000200 */
[C---:B---3--:R-:W-:Y:S06]  /*15a0*/  HMMA.16816.F32 R20, R48.reuse, R52, R20 ;  /* 0x000000343014723c */ /* 0x048fec0000001814 */
[----:B------:R-:W-:Y:S01]  /*15b0*/  HMMA.16816.F32 R68, R48, R54, R68 ;  /* 0x000000363044723c */ /* 0x000fe20000001844 */
[----:B------:R-:W3:Y:S04]  /*15c0*/  LDSM.16.M88.4 R52, [R90+0x5800] ;  /* 0x005800005a34783b */ /* 0x000ee80000000200 */
[----:B------:R-:W-:Y:S01]  /*15d0*/  LDSM.16.M88.4 R48, [R90+0x5c00] ;  /* 0x005c00005a30783b */ /* 0x000fe20000000200 */
[C---:B----4-:R-:W-:Y:S06]  /*15e0*/  HMMA.16816.F32 R44, R72.reuse, R16, R44 ;  /* 0x00000010482c723c */ /* 0x050fec000000182c */
[C---:B------:R-:W-:Y:S01]  /*15f0*/  HMMA.16816.F32 R40, R72.reuse, R18, R40 ;  /* 0x000000124828723c */ /* 0x040fe20000001828 */
[----:B------:R-:W-:Y:S05]  /*1600*/  LDSM.16.M88.4 R16, [R110+0x2000] ;  /* 0x002000006e10783b */ /* 0x000fea0000000200 */
[C---:B-----5:R-:W-:Y:S06]  /*1610*/  HMMA.16816.F32 R36, R72.reuse, R8, R36 ;  /* 0x000000084824723c */ /* 0x060fec0000001824 */
[C---:B------:R-:W-:Y:S01]  /*1620*/  HMMA.16816.F32 R32, R72.reuse, R10, R32 ;  /* 0x0000000a4820723c */ /* 0x040fe20000001820 */
[----:B------:R-:W4:Y:S05]  /*1630*/  LDSM.16.M88.4 R8, [R111+0x2000] ;  /* 0x002000006f08783b */ /* 0x000f2a0000000200 */
[C---:B-1----:R-:W-:Y:S06]  /*1640*/  HMMA.16816.F32 R28, R72.reuse, R12, R28 ;  /* 0x0000000c481c723c */ /* 0x042fec000000181c */
[----:B------:R-:W-:Y:S01]  /*1650*/  HMMA.16816.F32 R24, R72, R14, R24 ;  /* 0x0000000e4818723c */ /* 0x000fe20000001818 */
[----:B------:R-:W1:Y:S05]  /*1660*/  LDSM.16.M88.4 R12, [R110+0x2400] ;  /* 0x002400006e0c783b */ /* 0x000e6a0000000200 */
[----:B------:R-:W-:Y:S06]  /*1670*/  HMMA.16816.F32 R44, R64, R60, R44 ;  /* 0x0000003c402c723c */ /* 0x000fec000000182c */
[C---:B------:R-:W-:Y:S06]  /*1680*/  HMMA.16816.F32 R20, R72.reuse, R76, R20 ;  /* 0x0000004c4814723c */ /* 0x040fec0000001814 */
[----:B------:R-:W-:Y:S06]  /*1690*/  HMMA.16816.F32 R68, R72, R78, R68 ;  /* 0x0000004e4844723c */ /* 0x000fec0000001844 */
[C---:B------:R-:W-:Y:S01]  /*16a0*/  HMMA.16816.F32 R60, R64.reuse, R62, R40 ;  /* 0x0000003e403c723c */ /* 0x040fe20000001828 */
[----:B------:R-:W5:Y:S05]  /*16b0*/  LDSM.16.M88.4 R40, [R110+0x2800] ;  /* 0x002800006e28783b */ /* 0x000f6a0000000200 */
[C---:B--2---:R-:W-:Y:S06]  /*16c0*/  HMMA.16816.F32 R32, R64.reuse, R58, R32 ;  /* 0x0000003a4020723c */ /* 0x044fec0000001820 */
[C---:B---3--:R-:W-:Y:S06]  /*16d0*/  HMMA.16816.F32 R28, R64.reuse, R52, R28 ;  /* 0x00000034401c723c */ /* 0x048fec000000181c */
[----:B------:R-:W-:Y:S01]  /*16e0*/  HMMA.16816.F32 R24, R64, R54, R24 ;  /* 0x000000364018723c */ /* 0x000fe20000001818 */
[----:B------:R-:W2:Y:S01]  /*16f0*/  LDSM.16.M88.4 R52, [R110+0x2c00] ;  /* 0x002c00006e34783b */ /* 0x000ea20000000200 */
[----:B------:R-:W-:-:S04]  /*1700*/  DEPBAR.LE SB0, 0x0 ;  /* 0x000080000000791a */ /* 0x000fc80000000000 */
[----:B------:R-:W-:Y:S06]  /*1710*/  HMMA.16816.F32 R36, R64, R56, R36 ;  /* 0x000000384024723c */ /* 0x000fec0000001824 */
[----:B----4-:R-:W-:Y:S06]  /*1720*/  HMMA.16816.F32 R44, R8, R16, R44 ;  /* 0x00000010082c723c */ /* 0x010fec000000182c */
[----:B------:R-:W-:Y:S01]  /*1730*/  HMMA.16816.F32 R20, R64, R48, R20 ;  /* 0x000000304014723c */ /* 0x000fe20000001814 */
[----:B------:R-:W-:-:S05]  /*1740*/  VIADD R17, R3, 0x21 ;  /* 0x0000002103117836 */ /* 0x000fca0000000000 */
[----:B------:R-:W-:Y:S01]  /*1750*/  HMMA.16816.F32 R68, R64, R50, R68 ;  /* 0x000000324044723c */ /* 0x000fe20000001844 */
[----:B------:R-:W-:-:S05]  /*1760*/  VIADD R49, R3, 0x10 ;  /* 0x0000001003317836 */ /* 0x000fca0000000000 */
[C---:B------:R-:W-:Y:S06]  /*1770*/  HMMA.16816.F32 R60, R8.reuse, R18, R60 ;  /* 0x00000012083c723c */ /* 0x040fec000000183c */
[----:B-1----:R-:W-:Y:S01]  /*1780*/  HMMA.16816.F32 R32, R8, R14, R32 ;  /* 0x0000000e0820723c */ /* 0x002fe20000001820 */
[----:B------:R-:W-:-:S05]  /*1790*/  VIADD R19, R3, 0x20 ;  /* 0x0000002003137836 */ /* 0x000fca0000000000 */
[----:B------:R-:W-:Y:S01]  /*17a0*/  HMMA.16816.F32 R36, R8, R12, R36 ;  /* 0x0000000c0824723c */ /* 0x000fe20000001824 */
[----:B------:R-:W-:-:S05]  /*17b0*/  VIADD R15, R0, UR18 ;  /* 0x00000012000f7c36 */ /* 0x000fca0008000000 */
[----:B------:R-:W-:Y:S01]  /*17c0*/  VIMNMX R2, R15, R82, PT ;  /* 0x000000520f027248 */ /* 0x000fe20003fe0100 */
[----:B------:R-:W-:Y:S01]  /*17d0*/  VIADD R13, R3, 0x1 ;  /* 0x00000001030d7836 */ /* 0x000fe20000000000 */
[----:B------:R-:W-:Y:S01]  /*17e0*/  VIADDMNMX R82, R15, 0x8, R82, PT ;  /* 0x000000080f527846 */ /* 0x000fe20003800152 */
[C---:B------:R-:W-:Y:S01]  /*17f0*/  VIADD R15, R3.reuse, 0x8 ;  /* 0x00000008030f7836 */ /* 0x040fe20000000000 */
[-C--:B------:R-:W-:Y:S01]  /*1800*/  ISETP.GE.AND P6, PT, R3, R2.reuse, PT ;  /* 0x000000020300720c */ /* 0x080fe20003fc6270 */
[C---:B-----5:R-:W-:Y:S01]  /*1810*/  HMMA.16816.F32 R28, R8.reuse, R40, R28 ;  /* 0x00000028081c723c */ /* 0x060fe2000000181c */
[C---:B------:R-:W-:Y:S02]  /*1820*/  ISETP.GE.AND P5, PT, R13.reuse, R2, PT ;  /* 0x000000020d00720c */ /* 0x040fe40003fa6270 */
[----:B------:R-:W-:Y:S01]  /*1830*/  ISETP.GE.AND P2, PT, R13, R82, PT ;  /* 0x000000520d00720c */ /* 0x000fe20003f46270 */
[----:B------:R-:W-:Y:S01]  /*1840*/  VIADD R13, R3, 0x9 ;  /* 0x00000009030d7836 */ /* 0x000fe20000000000 */
[-C--:B------:R-:W-:Y:S01]  /*1850*/  ISETP.GE.AND P4, PT, R15, R2.reuse, PT ;  /* 0x000000020f00720c */ /* 0x080fe20003f86270 */
[C---:B------:R-:W-:Y:S01]  /*1860*/  HMMA.16816.F32 R24, R8.reuse, R42, R24 ;  /* 0x0000002a0818723c */ /* 0x040fe20000001818 */
[----:B------:R-:W-:Y:S01]  /*1870*/  FSEL R18, R45, -INF , !P5 ;  /* 0xff8000002d127808 */ /* 0x000fe20006800000 */
[C---:B------:R-:W-:Y:S01]  /*1880*/  VIADD R45, R3.reuse, 0x11 ;  /* 0x00000011032d7836 */ /* 0x040fe20000000000 */
[----:B------:R-:W-:Y:S01]  /*1890*/  FSEL R44, R44, -INF , !P6 ;  /* 0xff8000002c2c7808 */ /* 0x000fe20007000000 */
[----:B------:R-:W-:Y:S01]  /*18a0*/  VIADD R41, R3, 0x19 ;  /* 0x0000001903297836 */ /* 0x000fe20000000000 */
[----:B------:R-:W-:Y:S01]  /*18b0*/  BAR.SYNC.DEFER_BLOCKING 0x0 ;  /* 0x0000000000007b1d */ /* 0x000fe20000010000 */
[----:B--2---:R-:W-:Y:S01]  /*18c0*/  HMMA.16816.F32 R20, R8, R52, R20 ;  /* 0x000000340814723c */ /* 0x004fe20000001814 */
[----:B------:R-:W-:Y:S01]  /*18d0*/  ISETP.GE.AND P3, PT, R13, R2, PT ;  /* 0x000000020d00720c */ /* 0x000fe20003f66270 */
[----:B------:R-:W-:Y:S01]  /*18e0*/  VIADD R43, R3, 0x18 ;  /* 0x00000018032b7836 */ /* 0x000fe20000000000 */
[----:B------:R-:W-:-:S02]  /*18f0*/  FSEL R60, R60, -INF , !P4 ;  /* 0xff8000003c3c7808 */ /* 0x000fc40006000000 */
[-C--:B------:R-:W-:Y:S01]  /*1900*/  ISETP.GE.AND P4, PT, R49, R2.reuse, PT ;  /* 0x000000023100720c */ /* 0x080fe20003f86270 */
[----:B------:R-:W-:Y:S01]  /*1910*/  HMMA.16816.F32 R68, R8, R54, R68 ;  /* 0x000000360844723c */ /* 0x000fe20000001844 */
[----:B------:R-:W-:Y:S02]  /*1920*/  FSEL R40, R61, -INF , !P3 ;  /* 0xff8000003d287808 */ /* 0x000fe40005800000 */
[----:B------:R-:W-:Y:S02]  /*1930*/  ISETP.GE.AND P3, PT, R45, R2, PT ;  /* 0x000000022d00720c */ /* 0x000fe40003f66270 */
[----:B------:R-:W-:Y:S02]  /*1940*/  FSEL R36, R36, -INF , !P4 ;  /* 0xff80000024247808 */ /* 0x000fe40006000000 */
[----:B------:R-:W-:Y:S01]  /*1950*/  FMNMX.FTZ R9, R44, R18, !PT ;  /* 0x000000122c097209 */ /* 0x000fe20007810000 */
[----:B------:R-:W-:Y:S01]  /*1960*/  VIADD R11, R3, 0x30 ;  /* 0x00000030030b7836 */ /* 0x000fe20000000000 */
        /* <DEDUP_REMOVED lines=9> */
[----:B------:R-:W-:Y:S02]  /*1a00*/  ISETP.GE.AND P4, PT, R19, R2, PT ;  /* 0x000000021300720c */ /* 0x000fe40003f86270 */
[----:B------:R-:W-:Y:S01]  /*1a10*/  FMNMX.FTZ R33, R32, R9, !PT ;  /* 0x0000000920217209 */ /* 0x000fe20007810000 */
[----:B------:R-:W-:Y:S01]  /*1a20*/  VIADD R9, R3, 0x31 ;  /* 0x0000003103097836 */ /* 0x000fe20000000000 */
[----:B------:R-:W-:Y:S01]  /*1a30*/  ISETP.GE.AND P1, PT, R15, R82, PT ;  /* 0x000000520f00720c */ /* 0x000fe20003f26270 */
[----:B------:R-:W-:Y:S01]  /*1a40*/  VIADD R15, R3, 0x28 ;  /* 0x00000028030f7836 */ /* 0x000fe20000000000 */
[----:B------:R-:W-:-:S02]  /*1a50*/  ISETP.GE.AND P3, PT, R17, R2, PT ;  /* 0x000000021100720c */ /* 0x000fc40003f66270 */
[----:B------:R-:W-:Y:S02]  /*1a60*/  FSEL R94, R28, -INF , !P4 ;  /* 0xff8000001c5e7808 */ /* 0x000fe40006000000 */
[----:B------:R-:W-:Y:S02]  /*1a70*/  FMNMX.FTZ R33, R8, R33, !PT ;  /* 0x0000002108217209 */ /* 0x000fe40007810000 */
[----:B------:R-:W-:Y:S01]  /*1a80*/  ISETP.GE.AND P0, PT, R13, R82, PT ;  /* 0x000000520d00720c */ /* 0x000fe20003f06270 */
[----:B------:R-:W-:Y:S01]  /*1a90*/  VIADD R13, R3, 0x29 ;  /* 0x00000029030d7836 */ /* 0x000fe20000000000 */
[----:B------:R-:W-:Y:S02]  /*1aa0*/  ISETP.GE.AND P4, PT, R15, R2, PT ;  /* 0x000000020f00720c */ /* 0x000fe40003f86270 */
[----:B------:R-:W-:Y:S01]  /*1ab0*/  FSEL R93, R29, -INF , !P3 ;  /* 0xff8000001d5d7808 */ /* 0x000fe20005800000 */
[----:B------:R-:W-:Y:S01]  /*1ac0*/  VIADD R29, R3, 0x38 ;  /* 0x00000038031d7836 */ /* 0x000fe20000000000 */
[----:B------:R-:W-:-:S02]  /*1ad0*/  FMNMX.FTZ R10, R94, R33, !PT ;  /* 0x000000215e0a7209 */ /* 0x000fc40007810000 */
[----:B------:R-:W-:Y:S02]  /*1ae0*/  ISETP.GE.AND P3, PT, R13, R2, PT ;  /* 0x000000020d00720c */ /* 0x000fe40003f66270 */
[----:B------:R-:W-:Y:S02]  /*1af0*/  FSEL R92, R24, -INF , !P4 ;  /* 0xff800000185c7808 */ /* 0x000fe40006000000 */
[----:B------:R-:W-:Y:S02]  /*1b00*/  FMNMX.FTZ R33, R93, R10, !PT ;  /* 0x0000000a5d217209 */ /* 0x000fe40007810000 */
[----:B------:R-:W-:Y:S02]  /*1b10*/  ISETP.GE.AND P4, PT, R11, R2, PT ;  /* 0x000000020b00720c */ /* 0x000fe40003f86270 */
[----:B------:R-:W-:Y:S01]  /*1b20*/  FSEL R91, R25, -INF , !P3 ;  /* 0xff800000195b7808 */ /* 0x000fe20005800000 */
[----:B------:R-:W-:Y:S01]  /*1b30*/  VIADD R25, R3, 0x39 ;  /* 0x0000003903197836 */ /* 0x000fe20000000000 */
[----:B------:R-:W-:-:S02]  /*1b40*/  FMNMX.FTZ R10, R92, R33, !PT ;  /* 0x000000215c0a7209 */ /* 0x000fc40007810000 */
[----:B------:R-:W-:Y:S02]  /*1b50*/  ISETP.GE.AND P3, PT, R9, R2, PT ;  /* 0x000000020900720c */ /* 0x000fe40003f66270 */
[----:B------:R-:W-:Y:S02]  /*1b60*/  FSEL R90, R20, -INF , !P4 ;  /* 0xff800000145a7808 */ /* 0x000fe40006000000 */
[----:B------:R-:W-:Y:S02]  /*1b70*/  FMNMX.FTZ R33, R91, R10, !PT ;  /* 0x0000000a5b217209 */ /* 0x000fe40007810000 */
[----:B------:R-:W-:Y:S02]  /*1b80*/  FSEL R20, R47, -INF , !P2 ;  /* 0xff8000002f147808 */ /* 0x000fe40005000000 */
[----:B------:R-:W-:Y:S02]  /*1b90*/  ISETP.NE.AND P2, PT, R85, 0x1, PT ;  /* 0x000000015500780c */ /* 0x000fe40003f45270 */
[----:B------:R-:W-:-:S02]  /*1ba0*/  FSEL R88, R21, -INF , !P3 ;  /* 0xff80000015587808 */ /* 0x000fc40005800000 */
[-C--:B------:R-:W-:Y:S02]  /*1bb0*/  ISETP.GE.AND P5, PT, R29, R2.reuse, PT ;  /* 0x000000021d00720c */ /* 0x080fe40003fa6270 */
[----:B------:R-:W-:Y:S02]  /*1bc0*/  FMNMX.FTZ R21, R90, R33, !PT ;  /* 0x000000215a157209 */ /* 0x000fe40007810000 */
[----:B------:R-:W-:Y:S02]  /*1bd0*/  ISETP.GE.AND P4, PT, R25, R2, PT ;  /* 0x000000021900720c */ /* 0x000fe40003f86270 */
[----:B------:R-:W-:Y:S02]  /*1be0*/  FSEL R97, R68, -INF , !P5 ;  /* 0xff80000044617808 */ /* 0x000fe40006800000 */
[----:B------:R-:W-:Y:S02]  /*1bf0*/  FMNMX.FTZ R2, R88, R21, !PT ;  /* 0x0000001558027209 */ /* 0x000fe40007810000 */
[----:B------:R-:W-:-:S02]  /*1c00*/  ISETP.GE.AND P3, PT, R3, R82, PT ;  /* 0x000000520300720c */ /* 0x000fc40003f66270 */
[----:B------:R-:W-:Y:S02]  /*1c10*/  FSEL R98, R69, -INF , !P4 ;  /* 0xff80000045627808 */ /* 0x000fe40006000000 */
[----:B------:R-:W-:Y:S02]  /*1c20*/  FMNMX.FTZ R3, R97, R2, !PT ;  /* 0x0000000261037209 */ /* 0x000fe40007810000 */
[----:B------:R-:W-:Y:S02]  /*1c30*/  FSEL R46, R46, -INF , !P3 ;  /* 0xff8000002e2e7808 */ /* 0x000fe40005800000 */
[----:B------:R-:W-:Y:S01]  /*1c40*/  FMNMX.FTZ R3, R98, R3, !PT ;  /* 0x0000000362037209 */ /* 0x000fe20007810000 */
[----:B------:R-:W-:Y:S06]  /*1c50*/  @!P2 BRA `(.L_x_853) ;  /* 0x000000000060a947 */ /* 0x000fec0003800000 */
[----:B------:R-:W-:Y:S01]  /*1c60*/  VIADD R33, R85, 0xfffffffe ;  /* 0xfffffffe55217836 */ /* 0x000fe20000000000 */
[----:B------:R-:W-:Y:S02]  /*1c70*/  USHF.L.U32 UR4, UR8, 0x5, URZ ;  /* 0x0000000508047899 */ /* 0x000fe4000800063f */
[----:B------:R-:W-:Y:S01]  /*1c80*/  USHF.L.U64.HI UR8, UR8, 0x5, UR9 ;  /* 0x0000000508087899 */ /* 0x000fe20008010209 */
[C---:B------:R-:W-:Y:S01]  /*1c90*/  IMAD R2, R33.reuse, UR14, RZ ;  /* 0x0000000e21027c24 */ /* 0x040fe2000f8e02ff */
[----:B------:R-:W-:Y:S01]  /*1ca0*/  SHF.R.S32.HI R21, RZ, 0x1f, R33 ;  /* 0x0000001fff157819 */ /* 0x000fe20000011421 */
[----:B------:R-:W-:-:S04]  /*1cb0*/  IMAD.WIDE.U32 R50, R33, UR15, R120 ;  /* 0x0000000f21327c25 */ /* 0x000fc8000f8e0078 */
[----:B------:R-:W-:Y:S01]  /*1cc0*/  IMAD R2, R21, UR15, R2 ;  /* 0x0000000f15027c24 */ /* 0x000fe2000f8e0202 */
[----:B------:R-:W-:Y:S01]  /*1cd0*/  LEA R52, P4, R50, UR6, 0x1 ;  /* 0x0000000632347c11 */ /* 0x000fe2000f8808ff */
[----:B------:R-:W-:-:S03]  /*1ce0*/  IMAD.U32 R21, RZ, RZ, UR4 ;  /* 0x00000004ff157e24 */ /* 0x000fc6000f8e00ff */
[----:B------:R-:W-:Y:S01]  /*1cf0*/  IADD3 R10, R51, R2, RZ ;  /* 0x00000002330a7210 */ /* 0x000fe20007ffe0ff */
[----:B------:R-:W-:Y:S01]  /*1d00*/  IMAD.U32 R2, RZ, RZ, UR8 ;  /* 0x00000008ff027e24 */ /* 0x000fe2000f8e00ff */
        /* <DEDUP_REMOVED lines=13> */
.L_x_853:
[----:B------:R-:W-:Y:S01]  /*1de0*/  FSEL R62, R62, -INF , !P1 ;  /* 0xff8000003e3e7808 */ /* 0x000fe20004800000 */
[----:B------:R-:W2:Y:S01]  /*1df0*/  SHFL.BFLY PT, R2, R3, 0x2, 0x1f ;  /* 0x0c401f0003027f89 */ /* 0x000ea200000e0000 */
[----:B------:R-:W-:Y:S01]  /*1e00*/  FMNMX.FTZ R21, R46, R20, !PT ;  /* 0x000000142e157209 */ /* 0x000fe20007810000 */
[----:B------:R-:W-:Y:S01]  /*1e10*/  IMAD.WIDE.U32 R132, R84, -0x2daee0ad, RZ ;  /* 0xd2511f5354847825 */ /* 0x000fe200078e00ff */
[-C--:B------:R-:W-:Y:S01]  /*1e20*/  ISETP.GE.AND P3, PT, R49, R82.reuse, PT ;  /* 0x000000523100720c */ /* 0x080fe20003f66270 */
[----:B------:R-:W-:Y:S01]  /*1e30*/  UIADD3 UR27, UR34, -0x61c88647, URZ ;  /* 0x9e3779b9221b7890 */ /* 0x000fe2000fffe03f */
[----:B------:R-:W-:Y:S01]  /*1e40*/  FSEL R16, R63, -INF , !P0 ;  /* 0xff8000003f107808 */ /* 0x000fe20004000000 */
[----:B------:R-:W-:Y:S01]  /*1e50*/  UIADD3 UR26, UR35, -0x4498517b, URZ ;  /* 0xbb67ae85231a7890 */ /* 0x000fe2000fffe03f */
[----:B------:R-:W-:Y:S01]  /*1e60*/  FMNMX.FTZ R21, R62, R21, !PT ;  /* 0x000000153e157209 */ /* 0x000fe20007810000 */
[----:B------:R-:W-:Y:S01]  /*1e70*/  ULDC UR4, c[0x0][0x2ec] ;  /* 0x0000bb0000047ab9 */ /* 0x000fe20000000800 */
[-C--:B------:R-:W-:Y:S01]  /*1e80*/  ISETP.GE.AND P1, PT, R45, R82.reuse, PT ;  /* 0x000000522d00720c */ /* 0x080fe20003f26270 */
[----:B------:R-:W-:Y:S01]  /*1e90*/  UIADD3 UR24, UR35, 0x76cf5d0a, URZ ;  /* 0x76cf5d0a23187890 */ /* 0x000fe2000fffe03f */
[----:B------:R-:W-:Y:S01]  /*1ea0*/  FSEL R38, R38, -INF , !P3 ;  /* 0xff80000026267808 */ /* 0x000fe20005800000 */
[----:B------:R-:W-:Y:S01]  /*1eb0*/  UIADD3 UR25, UR34, 0x3c6ef372, URZ ;  /* 0x3c6ef37222197890 */ /* 0x000fe2000fffe03f */
[----:B------:R-:W-:Y:S01]  /*1ec0*/  FMNMX.FTZ R21, R16, R21, !PT ;  /* 0x0000001510157209 */ /* 0x000fe20007810000 */
[----:B------:R-:W-:Y:S01]  /*1ed0*/  UIADD3 UR23, UR34, -0x255992d5, URZ ;  /* 0xdaa66d2b22177890 */ /* 0x000fe2000fffe03f */
[-C--:B------:R-:W-:Y:S01]  /*1ee0*/  ISETP.GE.AND P0, PT, R43, R82.reuse, PT ;  /* 0x000000522b00720c */ /* 0x080fe20003f06270 */
[----:B------:R-:W-:Y:S01]  /*1ef0*/  UIADD3 UR22, UR35, 0x32370b8f, URZ ;  /* 0x32370b8f23167890 */ /* 0x000fe2000fffe03f */
[----:B------:R-:W-:Y:S01]  /*1f00*/  FSEL R12, R39, -INF , !P1 ;  /* 0xff800000270c7808 */ /* 0x000fe20004800000 */
[----:B------:R-:W-:Y:S01]  /*1f10*/  UIADD3 UR20, UR35, -0x126145ec, URZ ;  /* 0xed9eba1423147890 */ /* 0x000fe2000fffe03f */
[----:B------:R-:W-:Y:S01]  /*1f20*/  FMNMX.FTZ R21, R38, R21, !PT ;  /* 0x0000001526157209 */ /* 0x000fe20007810000 */
[----:B------:R-:W-:Y:S01]  /*1f30*/  UIADD3 UR21, UR34, 0x78dde6e4, URZ ;  /* 0x78dde6e422157890 */ /* 0x000fe2000fffe03f */
[-C--:B------:R-:W-:Y:S01]  /*1f40*/  ISETP.GE.AND P1, PT, R41, R82.reuse, PT ;  /* 0x000000522900720c */ /* 0x080fe20003f26270 */
[----:B------:R-:W-:Y:S01]  /*1f50*/  UIADD3 UR19, UR34, 0x1715609d, URZ ;  /* 0x1715609d22137890 */ /* 0x000fe2000fffe03f */
[----:B------:R-:W-:Y:S01]  /*1f60*/  FSEL R14, R34, -INF , !P0 ;  /* 0xff800000220e7808 */ /* 0x000fe20004000000 */
[----:B------:R-:W-:Y:S01]  /*1f70*/  UIADD3 UR18, UR35, -0x56f99767, URZ ;  /* 0xa906689923127890 */ /* 0x000fe2000fffe03f */
[----:B------:R-:W-:Y:S01]  /*1f80*/  FMNMX.FTZ R21, R12, R21, !PT ;  /* 0x000000150c157209 */ /* 0x000fe20007810000 */
[----:B------:R-:W-:Y:S01]  /*1f90*/  UIADD3 UR28, UR35, 0x646e171e, URZ ;  /* 0x646e171e231c7890 */ /* 0x000fe2000fffe03f */
[-C--:B------:R-:W-:Y:S01]  /*1fa0*/  ISETP.GE.AND P0, PT, R19, R82.reuse, PT ;  /* 0x000000521300720c */ /* 0x080fe20003f06270 */
[----:B------:R-:W-:Y:S01]  /*1fb0*/  UIADD3 UR29, UR34, -0x4ab325aa, URZ ;  /* 0xb54cda56221d7890 */ /* 0x000fe2000fffe03f */
[----:B------:R-:W-:Y:S01]  /*1fc0*/  FSEL R10, R35, -INF , !P1 ;  /* 0xff800000230a7808 */ /* 0x000fe20004800000 */
[----:B------:R-:W-:Y:S01]  /*1fd0*/  ULDC.U8 UR30, c[0x0][0x388] ;  /* 0x0000e200001e7ab9 */ /* 0x000fe20000000000 */
[----:B------:R-:W-:Y:S01]  /*1fe0*/  FMNMX.FTZ R19, R14, R21, !PT ;  /* 0x000000150e137209 */ /* 0x000fe20007810000 */
[----:B------:R-:W-:Y:S01]  /*1ff0*/  IMAD.U32 R130, RZ, RZ, UR30 ;  /* 0x0000001eff827e24 */ /* 0x000fe2000f8e00ff */
[----:B------:R-:W-:-:S02]  /*2000*/  ISETP.GE.AND P1, PT, R17, R82, PT ;  /* 0x000000521100720c */ /* 0x000fc40003f26270 */
[----:B------:R-:W-:Y:S02]  /*2010*/  FSEL R101, R30, -INF , !P0 ;  /* 0xff8000001e657808 */ /* 0x000fe40004000000 */
[----:B------:R-:W-:Y:S02]  /*2020*/  FMNMX.FTZ R24, R10, R19, !PT ;  /* 0x000000130a187209 */ /* 0x000fe40007810000 */
[----:B--2---:R-:W-:Y:S02]  /*2030*/  FMNMX.FTZ R2, R3, R2, !PT ;  /* 0x0000000203027209 */ /* 0x004fe40007810000 */
[----:B------:R-:W-:Y:S02]  /*2040*/  ISETP.GE.AND P0, PT, R15, R82, PT ;  /* 0x000000520f00720c */ /* 0x000fe40003f06270 */
[----:B------:R-:W-:Y:S01]  /*2050*/  FSEL R106, R31, -INF , !P1 ;  /* 0xff8000001f6a7808 */ /* 0x000fe20004800000 */
[----:B------:R-:W2:Y:S01]  /*2060*/  SHFL.BFLY PT, R15, R2, 0x1, 0x1f ;  /* 0x0c201f00020f7f89 */ /* 0x000ea200000e0000 */
[----:B------:R-:W-:-:S02]  /*2070*/  FMNMX.FTZ R3, R101, R24, !PT ;  /* 0x0000001865037209 */ /* 0x000fc40007810000 */
[-C--:B------:R-:W-:Y:S02]  /*2080*/  ISETP.GE.AND P1, PT, R13, R82.reuse, PT ;  /* 0x000000520d00720c */ /* 0x080fe40003f26270 */
        /* <DEDUP_REMOVED lines=8> */
[-C--:B------:R-:W-:Y:S02]  /*2110*/  ISETP.GE.AND P1, PT, R29, R82.reuse, PT ;  /* 0x000000521d00720c */ /* 0x080fe40003f26270 */
[----:B------:R-:W-:Y:S02]  /*2120*/  FSEL R107, R23, -INF , !P3 ;  /* 0xff800000176b7808 */ /* 0x000fe40005800000 */
[----:B------:R-:W-:Y:S01]  /*2130*/  FMNMX.FTZ R22, R102, R3, !PT ;  /* 0x0000000366167209 */ /* 0x000fe20007810000 */
[----:B------:R-:W-:Y:S01]  /*2140*/  IMAD R3, R83, 0x4, R86 ;  /* 0x0000000453037824 */ /* 0x000fe200078e0256 */
[----:B------:R-:W-:-:S02]  /*2150*/  ISETP.GE.AND P0, PT, R25, R82, PT ;  /* 0x000000521900720c */ /* 0x000fc40003f06270 */
[----:B------:R-:W-:Y:S01]  /*2160*/  FSEL R123, R70, -INF , !P1 ;  /* 0xff800000467b7808 */ /* 0x000fe20004800000 */
[----:B------:R-:W-:Y:S01]  /*2170*/  IMAD.SHL.U32 R70, R81, 0x2, RZ ;  /* 0x0000000251467824 */ /* 0x000fe200078e00ff */
[----:B------:R-:W-:Y:S01]  /*2180*/  FMNMX.FTZ R22, R107, R22, !PT ;  /* 0x000000166b167209 */ /* 0x000fe20007810000 */
[----:B------:R-:W-:Y:S01]  /*2190*/  IMAD.WIDE.U32 R68, R3, -0x326172a9, RZ ;  /* 0xcd9e8d5703447825 */ /* 0x000fe200078e00ff */
[----:B------:R-:W-:Y:S02]  /*21a0*/  FSEL R126, R71, -INF , !P0 ;  /* 0xff800000477e7808 */ /* 0x000fe40004000000 */
[----:B------:R-:W-:Y:S02]  /*21b0*/  FMNMX.FTZ R9, R123, R22, !PT ;  /* 0x000000167b097209 */ /* 0x000fe40007810000 */
[----:B------:R-:W-:Y:S02]  /*21c0*/  LOP3.LUT R21, R80, UR34, RZ, 0x3c, !PT ;  /* 0x0000002250157c12 */ /* 0x000fe4000f8e3cff */
[----:B------:R-:W-:-:S02]  /*21d0*/  FMNMX.FTZ R24, R126, R9, !PT ;  /* 0x000000097e187209 */ /* 0x000fc40007810000 */
[----:B------:R-:W-:Y:S02]  /*21e0*/  LOP3.LUT R28, R133, UR35, R70, 0x96, !PT ;  /* 0x00000023851c7c12 */ /* 0x000fe4000f8e9646 */
[----:B------:R-:W-:Y:S01]  /*21f0*/  LOP3.LUT R78, R69, R21, RZ, 0x3c, !PT ;  /* 0x00000015454e7212 */ /* 0x000fe200078e3cff */
[----:B------:R-:W3:Y:S01]  /*2200*/  SHFL.BFLY PT, R11, R24, 0x2, 0x1f ;  /* 0x0c401f00180b7f89 */ /* 0x000ee200000e0000 */
[----:B--2---:R-:W-:Y:S01]  /*2210*/  FMNMX.FTZ R2, R2, R15, !PT ;  /* 0x0000000f02027209 */ /* 0x004fe20007810000 */
[----:B------:R-:W-:Y:S01]  /*2220*/  IMAD.WIDE.U32 R28, R28, -0x326172a9, RZ ;  /* 0xcd9e8d571c1c7825 */ /* 0x000fe200078e00ff */
[----:B------:R-:W-:Y:S02]  /*2230*/  LEA R130, R130, UR30, 0x10 ;  /* 0x0000001e82827c11 */ /* 0x000fe4000f8e80ff */
[----:B------:R-:W-:Y:S01]  /*2240*/  FSETP.NEU.FTZ.AND P0, PT, R2, -INF , PT ;  /* 0xff8000000200780b */ /* 0x000fe20003f1d000 */
[----:B------:R-:W-:Y:S01]  /*2250*/  IMAD.WIDE.U32 R78, R78, -0x2daee0ad, RZ ;  /* 0xd2511f534e4e7825 */ /* 0x000fe200078e00ff */
[----:B------:R-:W-:-:S03]  /*2260*/  LOP3.LUT R26, R29, UR27, R68, 0x96, !PT ;  /* 0x0000001b1d1a7c12 */ /* 0x000fc6000f8e9644 */
[----:B------:R-:W-:Y:S01]  /*2270*/  FMUL.FTZ R131, R2, UR4 ;  /* 0x0000000402837c20 */ /* 0x000fe20008410000 */
[----:B------:R-:W-:Y:S02]  /*2280*/  SHF.R.S32.HI R87, RZ, 0x1f, R87 ;  /* 0x0000001fff577819 */ /* 0x000fe40000011457 */
[----:B------:R-:W-:Y:S01]  /*2290*/  LOP3.LUT R76, R79, UR26, R132, 0x96, !PT ;  /* 0x0000001a4f4c7c12 */ /* 0x000fe2000f8e9684 */
[----:B------:R-:W-:Y:S01]  /*22a0*/  IMAD.WIDE.U32 R26, R26, -0x2daee0ad, RZ ;  /* 0xd2511f531a1a7825 */ /* 0x000fe200078e00ff */
[----:B------:R-:W-:Y:S02]  /*22b0*/  FSEL R131, R131, RZ, P0 ;  /* 0x000000ff83837208 */ /* 0x000fe40000000000 */
[----:B------:R-:W-:Y:S01]  /*22c0*/  LEA.HI R87, R87, R86, RZ, 0x2 ;  /* 0x0000005657577211 */ /* 0x000fe200078f10ff */
[----:B------:R-:W-:Y:S01]  /*22d0*/  IMAD.WIDE.U32 R76, R76, -0x326172a9, RZ ;  /* 0xcd9e8d574c4c7825 */ /* 0x000fe200078e00ff */
[----:B------:R-:W-:-:S03]  /*22e0*/  LOP3.LUT R22, R27, UR24, R78, 0x96, !PT ;  /* 0x000000181b167c12 */ /* 0x000fc6000f8e964e */
[--C-:B------:R-:W-:Y:S01]  /*22f0*/  FFMA.FTZ R34, R18, UR4, -R131.reuse ;  /* 0x0000000412227c23 */ /* 0x100fe20008010883 */
[--C-:B------:R-:W-:Y:S01]  /*2300*/  FFMA.FTZ R60, R60, UR4, -R131.reuse ;  /* 0x000000043c3c7c23 */ /* 0x100fe20008010883 */
[----:B------:R-:W-:Y:S01]  /*2310*/  FFMA.FTZ R89, R44, UR4, -R131 ;  /* 0x000000042c597c23 */ /* 0x000fe20008010883 */
[----:B------:R-:W-:Y:S01]  /*2320*/  LOP3.LUT R9, R77, UR25, R28, 0x96, !PT ;  /* 0x000000194d097c12 */ /* 0x000fe2000f8e961c */
[----:B------:R-:W-:-:S04]  /*2330*/  IMAD.WIDE.U32 R22, R22, -0x326172a9, RZ ;  /* 0xcd9e8d5716167825 */ /* 0x000fc800078e00ff */
[----:B------:R-:W-:Y:S01]  /*2340*/  FFMA.FTZ R28, R40, UR4, -R131 ;  /* 0x00000004281c7c23 */ /* 0x000fe20008010883 */
[----:B---3--:R-:W-:Y:S01]  /*2350*/  FMNMX.FTZ R18, R24, R11, !PT ;  /* 0x0000000b18127209 */ /* 0x008fe20007810000 */
[----:B------:R-:W-:Y:S01]  /*2360*/  MUFU.EX2 R34, R34 ;  /* 0x0000002200227308 */ /* 0x000fe20000000800 */
[----:B------:R-:W-:Y:S01]  /*2370*/  IMAD.WIDE.U32 R24, R9, -0x2daee0ad, RZ ;  /* 0xd2511f5309187825 */ /* 0x000fe200078e00ff */
[----:B------:R-:W-:-:S03]  /*2380*/  LOP3.LUT R30, R23, UR23, R76, 0x96, !PT ;  /* 0x00000017171e7c12 */ /* 0x000fc6000f8e964c */
[--C-:B------:R-:W-:Y:S01]  /*2390*/  FFMA.FTZ R23, R32, UR4, -R131.reuse ;  /* 0x0000000420177c23 */ /* 0x100fe20008010883 */
[----:B------:R-:W2:Y:S01]  /*23a0*/  SHFL.BFLY PT, R9, R18, 0x1, 0x1f ;  /* 0x0c201f0012097f89 */ /* 0x000ea200000e0000 */
[----:B------:R-:W-:Y:S01]  /*23b0*/  VIADD R132, R70, 0x1 ;  /* 0x0000000146847836 */ /* 0x000fe20000000000 */
[----:B------:R-:W-:Y:S01]  /*23c0*/  LOP3.LUT R11, R25, UR22, R26, 0x96, !PT ;  /* 0x00000016190b7c12 */ /* 0x000fe2000f8e961a */
[----:B------:R-:W-:Y:S01]  /*23d0*/  IMAD.WIDE.U32 R30, R30, -0x2daee0ad, RZ ;  /* 0xd2511f531e1e7825 */ /* 0x000fe200078e00ff */
[----:B------:R-:W-:Y:S03]  /*23e0*/  MUFU.EX2 R28, R28 ;  /* 0x0000001c001c7308 */ /* 0x000fe60000000800 */
[--C-:B------:R-:W-:Y:S01]  /*23f0*/  FFMA.FTZ R96, R91, UR4, -R131.reuse ;  /* 0x000000045b607c23 */ /* 0x100fe20008010883 */
[----:B------:R-:W-:Y:S01]  /*2400*/  LOP3.LUT R132, R133, UR35, R132, 0x96, !PT ;  /* 0x0000002385847c12 */ /* 0x000fe2000f8e9684 */
[----:B------:R-:W-:Y:S01]  /*2410*/  FFMA.FTZ R103, R94, UR4, -R131 ;  /* 0x000000045e677c23 */ /* 0x000fe20008010883 */
[----:B------:R-:W-:Y:S01]  /*2420*/  LOP3.LUT R26, R31, UR20, R24, 0x96, !PT ;  /* 0x000000141f1a7c12 */ /* 0x000fe2000f8e9618 */
[----:B------:R-:W-:-:S04]  /*2430*/  IMAD.WIDE.U32 R24, R11, -0x326172a9, RZ ;  /* 0xcd9e8d570b187825 */ /* 0x000fc800078e00ff */
[--C-:B------:R-:W-:Y:S01]  /*2440*/  FFMA.FTZ R100, R93, UR4, -R131.reuse ;  /* 0x000000045d647c23 */ /* 0x100fe20008010883 */
[----:B------:R-:W-:Y:S01]  /*2450*/  FFMA.FTZ R137, R98, UR4, -R131 ;  /* 0x0000000462897c23 */ /* 0x000fe20008010883 */
[----:B------:R-:W3:Y:S01]  /*2460*/  MUFU.EX2 R31, R60 ;  /* 0x0000003c001f7308 */ /* 0x000ee20000000800 */
[----:B------:R-:W-:Y:S01]  /*2470*/  IMAD.WIDE.U32 R26, R26, -0x326172a9, RZ ;  /* 0xcd9e8d571a1a7825 */ /* 0x000fe200078e00ff */
[----:B------:R-:W-:-:S03]  /*2480*/  LOP3.LUT R13, R25, UR21, R22, 0x96, !PT ;  /* 0x00000015190d7c12 */ /* 0x000fc6000f8e9616 */
[--C-:B------:R-:W-:Y:S01]  /*2490*/  FFMA.FTZ R99, R92, UR4, -R131.reuse ;  /* 0x000000045c637c23 */ /* 0x100fe20008010883 */
[----:B------:R-:W-:Y:S01]  /*24a0*/  FFMA.FTZ R94, R88, UR4, -R131 ;  /* 0x00000004585e7c23 */ /* 0x000fe20008010883 */
[----:B------:R-:W-:Y:S01]  /*24b0*/  IMAD R22, R6, 0x20, R7 ;  /* 0x0000002006167824 */ /* 0x000fe200078e0207 */
[----:B------:R-:W-:Y:S01]  /*24c0*/  LOP3.LUT R11, R27, UR19, R24, 0x96, !PT ;  /* 0x000000131b0b7c12 */ /* 0x000fe2000f8e9618 */
[----:B------:R-:W-:-:S04]  /*24d0*/  IMAD.WIDE.U32 R40, R13, -0x2daee0ad, RZ ;  /* 0xd2511f530d287825 */ /* 0x000fc800078e00ff */
[--C-:B------:R-:W-:Y:S01]  /*24e0*/  FFMA.FTZ R24, R0, UR4, -R131.reuse ;  /* 0x0000000400187c23 */ /* 0x100fe20008010883 */
[----:B------:R-:W-:Y:S01]  /*24f0*/  FFMA.FTZ R27, R36, UR4, -R131 ;  /* 0x00000004241b7c23 */ /* 0x000fe20008010883 */
[----:B------:R-:W-:Y:S01]  /*2500*/  MUFU.EX2 R89, R89 ;  /* 0x0000005900597308 */ /* 0x000fe20000000800 */
[----:B------:R-:W-:Y:S01]  /*2510*/  IMAD.IADD R109, R5, 0x1, R22 ;  /* 0x00000001056d7824 */ /* 0x000fe200078e0216 */
[----:B--2---:R-:W-:Y:S01]  /*2520*/  FMNMX.FTZ R0, R18, R9, !PT ;  /* 0x0000000912007209 */ /* 0x004fe20007810000 */
[----:B------:R-:W-:Y:S01]  /*2530*/  IMAD.WIDE.U32 R6, R11, -0x2daee0ad, RZ ;  /* 0xd2511f530b067825 */ /* 0x000fe200078e00ff */
[----:B------:R-:W-:-:S03]  /*2540*/  LOP3.LUT R36, R41, UR18, R30, 0x96, !PT ;  /* 0x0000001229247c12 */ /* 0x000fc6000f8e961e */
[----:B------:R-:W-:Y:S01]  /*2550*/  FFMA.FTZ R92, R97, UR4, -R131 ;  /* 0x00000004615c7c23 */ /* 0x000fe20008010883 */
[----:B------:R-:W-:Y:S01]  /*2560*/  LEA R109, R109, UR5, 0x1 ;  /* 0x000000056d6d7c11 */ /* 0x000fe2000f8e08ff */
[C---:B------:R-:W-:Y:S01]  /*2570*/  FMUL.FTZ R127, R0.reuse, UR4 ;  /* 0x00000004007f7c20 */ /* 0x040fe20008410000 */
[----:B------:R-:W-:Y:S01]  /*2580*/  FSETP.NEU.FTZ.AND P0, PT, R0, -INF , PT ;  /* 0xff8000000000780b */ /* 0x000fe20003f1d000 */
[----:B------:R-:W-:Y:S01]  /*2590*/  IMAD.WIDE.U32 R36, R36, -0x326172a9, RZ ;  /* 0xcd9e8d5724247825 */ /* 0x000fe200078e00ff */
[----:B------:R-:W-:Y:S01]  /*25a0*/  LOP3.LUT R5, R7, UR28, R40, 0x96, !PT ;  /* 0x0000001c07057c12 */ /* 0x000fe2000f8e9628 */
[----:B------:R-:W-:Y:S01]  /*25b0*/  LDSM.16.MT88.4 R56, [R109+0x7000] ;  /* 0x007000006d38783b */ /* 0x000fe20000004200 */
[--C-:B------:R-:W-:Y:S01]  /*25c0*/  SHF.R.U32.HI R18, RZ, 0x10, R6.reuse ;  /* 0x00000010ff127819 */ /* 0x100fe20000011606 */
[----:B------:R-:W-:Y:S01]  /*25d0*/  IMAD.IADD R108, R4, 0x1, R109 ;  /* 0x00000001046c7824 */ /* 0x000fe200078e026d */
[----:B------:R-:W-:Y:S01]  /*25e0*/  FSEL R127, R127, RZ, P0 ;  /* 0x000000ff7f7f7208 */ /* 0x000fe20000000000 */
[----:B------:R-:W2:Y:S01]  /*25f0*/  LDSM.16.MT88.4 R40, [R109+0x6000] ;  /* 0x006000006d28783b */ /* 0x000ea20000004200 */
[C---:B------:R-:W-:Y:S01]  /*2600*/  LOP3.LUT R22, R6.reuse, 0xffff, RZ, 0xc0, !PT ;  /* 0x0000ffff06167812 */ /* 0x040fe200078ec0ff */
[----:B------:R-:W-:Y:S01]  /*2610*/  MUFU.EX2 R27, R27 ;  /* 0x0000001b001b7308 */ /* 0x000fe20000000800 */
[----:B------:R-:W-:Y:S01]  /*2620*/  LOP3.LUT R45, R6, 0xff, RZ, 0xc0, !PT ;  /* 0x000000ff062d7812 */ /* 0x000fe200078ec0ff */
[--C-:B------:R-:W-:Y:S01]  /*2630*/  FFMA.FTZ R35, R46, UR4, -R127.reuse ;  /* 0x000000042e237c23 */ /* 0x100fe2000801087f */
[----:B------:R-:W-:Y:S01]  /*2640*/  SHF.R.U32.HI R15, RZ, 0x18, R6 ;  /* 0x00000018ff0f7819 */ /* 0x000fe20000011606 */
[--C-:B------:R-:W-:Y:S01]  /*2650*/  FFMA.FTZ R32, R20, UR4, -R127.reuse ;  /* 0x0000000414207c23 */ /* 0x100fe2000801087f */
[----:B------:R-:W-:Y:S01]  /*2660*/  LOP3.LUT R18, R18, 0xff, RZ, 0xc0, !PT ;  /* 0x000000ff12127812 */ /* 0x000fe200078ec0ff */
[--C-:B------:R-:W-:Y:S01]  /*2670*/  FFMA.FTZ R33, R62, UR4, -R127.reuse ;  /* 0x000000043e217c23 */ /* 0x100fe2000801087f */
[----:B------:R-:W-:Y:S01]  /*2680*/  LOP3.LUT R6, R36, 0xffff, RZ, 0xc0, !PT ;  /* 0x0000ffff24067812 */ /* 0x000fe200078ec0ff */
[----:B------:R-:W-:Y:S01]  /*2690*/  FFMA.FTZ R30, R16, UR4, -R127 ;  /* 0x00000004101e7c23 */ /* 0x000fe2000801087f */
[----:B------:R-:W-:Y:S01]  /*26a0*/  SHF.R.U32.HI R7, RZ, 0x10, R36 ;  /* 0x00000010ff077819 */ /* 0x000fe20000011624 */
[----:B------:R-:W-:Y:S01]  /*26b0*/  MUFU.EX2 R35, R35 ;  /* 0x0000002300237308 */ /* 0x000fe20000000800 */
[----:B------:R-:W-:Y:S01]  /*26c0*/  PRMT R15, R18, 0x5410, R15 ;  /* 0x00005410120f7816 */ /* 0x000fe2000000000f */
[----:B------:R-:W4:Y:S01]  /*26d0*/  LDSM.16.MT88.4 R48, [R108+0x6000] ;  /* 0x006000006c30783b */ /* 0x000f220000004200 */
[----:B------:R-:W-:Y:S01]  /*26e0*/  LOP3.LUT R9, R36, 0xff, RZ, 0xc0, !PT ;  /* 0x000000ff24097812 */ /* 0x000fe200078ec0ff */
[--C-:B------:R-:W-:Y:S01]  /*26f0*/  FFMA.FTZ R20, R10, UR4, -R127.reuse ;  /* 0x000000040a147c23 */ /* 0x100fe2000801087f */
[----:B------:R-:W-:Y:S01]  /*2700*/  SHF.R.U32.HI R18, RZ, 0x8, R6 ;  /* 0x00000008ff127819 */ /* 0x000fe20000011606 */
[--C-:B------:R-:W-:Y:S01]  /*2710*/  FFMA.FTZ R29, R38, UR4, -R127.reuse ;  /* 0x00000004261d7c23 */ /* 0x100fe2000801087f */
[----:B------:R-:W-:Y:S01]  /*2720*/  SHF.R.U32.HI R83, RZ, 0x18, R36 ;  /* 0x00000018ff537819 */ /* 0x000fe20000011624 */
[----:B------:R-:W-:Y:S01]  /*2730*/  MUFU.EX2 R32, R32 ;  /* 0x0000002000207308 */ /* 0x000fe20000000800 */
[----:B------:R-:W-:Y:S01]  /*2740*/  LOP3.LUT R6, R7, 0xff, RZ, 0xc0, !PT ;  /* 0x000000ff07067812 */ /* 0x000fe200078ec0ff */
[--C-:B------:R-:W-:Y:S01]  /*2750*/  FFMA.FTZ R25, R14, UR4, -R127.reuse ;  /* 0x000000040e197c23 */ /* 0x100fe2000801087f */
[----:B------:R-:W-:Y:S01]  /*2760*/  LOP3.LUT R81, R37, UR29, R26, 0x96, !PT ;  /* 0x0000001d25517c12 */ /* 0x000fe2000f8e961a */
[----:B------:R-:W-:Y:S01]  /*2770*/  FFMA.FTZ R26, R12, UR4, -R127 ;  /* 0x000000040c1a7c23 */ /* 0x000fe2000801087f */
[----:B------:R-:W-:Y:S01]  /*2780*/  PRMT R9, R9, 0x5410, R18 ;  /* 0x0000541009097816 */ /* 0x000fe20000000012 */
[----:B------:R-:W-:Y:S01]  /*2790*/  LDSM.16.MT88.4 R64, [R108+0x7000] ;  /* 0x007000006c40783b */ /* 0x000fe20000004200 */
[----:B------:R-:W-:Y:S01]  /*27a0*/  PRMT R83, R6, 0x5410, R83 ;  /* 0x0000541006537816 */ /* 0x000fe20000000053 */
[----:B------:R-:W-:Y:S01]  /*27b0*/  MUFU.EX2 R33, R33 ;  /* 0x0000002100217308 */ /* 0x000fe20000000800 */
[C---:B------:R-:W-:Y:S01]  /*27c0*/  LOP3.LUT R6, R81.reuse, 0xffff, RZ, 0xc0, !PT ;  /* 0x0000ffff51067812 */ /* 0x040fe200078ec0ff */
[----:B------:R-:W-:Y:S01]  /*27d0*/  LDSM.16.MT88.4 R16, [R108+0x6400] ;  /* 0x006400006c10783b */ /* 0x000fe20000004200 */
[----:B------:R-:W-:Y:S01]  /*27e0*/  SHF.R.U32.HI R4, RZ, 0x10, R81 ;  /* 0x00000010ff047819 */ /* 0x000fe20000011651 */
[----:B------:R-:W-:Y:S01]  /*27f0*/  IMAD.WIDE.U32 R132, R132, -0x326172a9, RZ ;  /* 0xcd9e8d5784847825 */ /* 0x000fe200078e00ff */
[----:B------:R-:W-:Y:S01]  /*2800*/  LOP3.LUT R7, R81, 0xff, RZ, 0xc0, !PT ;  /* 0x000000ff51077812 */ /* 0x000fe200078ec0ff */
[----:B------:R-:W-:Y:S01]  /*2810*/  LDSM.16.MT88.4 R72, [R109+0x8000] ;  /* 0x008000006d48783b */ /* 0x000fe20000004200 */
[----:B------:R-:W-:Y:S01]  /*2820*/  HSET2.LE.AND R82, R9, R130, PT ;  /* 0x0000008209527233 */ /* 0x000fe20003803000 */
[----:B------:R-:W5:Y:S01]  /*2830*/  MUFU.EX2 R30, R30 ;  /* 0x0000001e001e7308 */ /* 0x000f620000000800 */
[----:B------:R-:W-:Y:S01]  /*2840*/  SHF.R.U32.HI R22, RZ, 0x8, R22 ;  /* 0x00000008ff167819 */ /* 0x000fe20000011616 */
[----:B------:R-:W-:Y:S01]  /*2850*/  FFMA.FTZ R101, R101, UR4, -R127 ;  /* 0x0000000465657c23 */ /* 0x000fe2000801087f */
[----:B------:R-:W-:Y:S01]  /*2860*/  SHF.R.U32.HI R81, RZ, 0x18, R81 ;  /* 0x00000018ff517819 */ /* 0x000fe20000011651 */
[--C-:B------:R-:W-:Y:S01]  /*2870*/  FFMA.FTZ R98, R106, UR4, -R127.reuse ;  /* 0x000000046a627c23 */ /* 0x100fe2000801087f */
[----:B------:R-:W-:Y:S01]  /*2880*/  SHF.R.U32.HI R6, RZ, 0x8, R6 ;  /* 0x00000008ff067819 */ /* 0x000fe20000011606 */
[--C-:B------:R-:W-:Y:S01]  /*2890*/  FFMA.FTZ R97, R105, UR4, -R127.reuse ;  /* 0x0000000469617c23 */ /* 0x100fe2000801087f */
[----:B------:R-:W-:Y:S01]  /*28a0*/  LOP3.LUT R4, R4, 0xff, RZ, 0xc0, !PT ;  /* 0x000000ff04047812 */ /* 0x000fe200078ec0ff */
[----:B------:R-:W-:Y:S01]  /*28b0*/  MUFU.EX2 R24, R24 ;  /* 0x0000001800187308 */ /* 0x000fe20000000800 */
[----:B---3--:R-:W-:Y:S01]  /*28c0*/  F2FP.F16.F32.PACK_AB R9, R28, R31 ;  /* 0x0000001f1c09723e */ /* 0x008fe200000000ff */
[----:B------:R-:W-:Y:S01]  /*28d0*/  FFMA.FTZ R88, R107, UR4, -R127 ;  /* 0x000000046b587c23 */ /* 0x000fe2000801087f */
[----:B------:R-:W-:Y:S01]  /*28e0*/  PRMT R45, R45, 0x5410, R22 ;  /* 0x000054102d2d7816 */ /* 0x000fe20000000016 */
[----:B------:R-:W-:Y:S01]  /*28f0*/  FFMA.FTZ R22, R8, UR4, -R131 ;  /* 0x0000000408167c23 */ /* 0x000fe20008010883 */
[----:B------:R-:W-:Y:S01]  /*2900*/  PRMT R7, R7, 0x5410, R6 ;  /* 0x0000541007077816 */ /* 0x000fe20000000006 */
[----:B------:R-:W-:Y:S01]  /*2910*/  FFMA.FTZ R136, R126, UR4, -R127 ;  /* 0x000000047e887c23 */ /* 0x000fe2000801087f */
[----:B------:R-:W-:Y:S01]  /*2920*/  PRMT R81, R4, 0x5410, R81 ;  /* 0x0000541004517816 */ /* 0x000fe20000000051 */
[----:B------:R-:W-:Y:S01]  /*2930*/  MUFU.EX2 R23, R23 ;  /* 0x0000001700177308 */ /* 0x000fe20000000800 */
[----:B------:R-:W-:-:S02]  /*2940*/  LOP3.LUT R82, R82, R9, RZ, 0xc0, !PT ;  /* 0x0000000952527212 */ /* 0x000fc400078ec0ff */
[----:B------:R-:W3:Y:S01]  /*2950*/  LDSM.16.MT88.4 R8, [R109+0x6400] ;  /* 0x006400006d08783b */ /* 0x000ee20000004200 */
[--C-:B------:R-:W-:Y:S02]  /*2960*/  HSET2.LE.AND R83, R83, R130.reuse, PT ;  /* 0x0000008253537233 */ /* 0x100fe40003803000 */
[--C-:B------:R-:W-:Y:S02]  /*2970*/  HSET2.LE.AND R80, R7, R130.reuse, PT ;  /* 0x0000008207507233 */ /* 0x100fe40003803000 */
[----:B------:R-:W-:Y:S01]  /*2980*/  HSET2.LE.AND R81, R81, R130, PT ;  /* 0x0000008251517233 */ /* 0x000fe20003803000 */
[----:B------:R-:W4:Y:S01]  /*2990*/  MUFU.EX2 R22, R22 ;  /* 0x0000001600167308 */ /* 0x000f220000000800 */
[----:B-----5:R-:W-:Y:S02]  /*29a0*/  F2FP.F16.F32.PACK_AB R6, R30, R33 ;  /* 0x000000211e06723e */ /* 0x020fe400000000ff */
[----:B------:R-:W-:Y:S01]  /*29b0*/  F2FP.F16.F32.PACK_AB R7, R34, R89 ;  /* 0x000000592207723e */ /* 0x000fe200000000ff */
[----:B------:R-:W-:Y:S01]  /*29c0*/  FADD.FTZ R34, R89, R34 ;  /* 0x0000002259227221 */ /* 0x000fe20000010000 */
[----:B------:R-:W-:Y:S01]  /*29d0*/  F2FP.F16.F32.PACK_AB R4, R32, R35 ;  /* 0x000000232004723e */ /* 0x000fe200000000ff */
[----:B------:R-:W-:Y:S01]  /*29e0*/  FADD.FTZ R32, R35, R32 ;  /* 0x0000002023207221 */ /* 0x000fe20000010000 */
[----:B------:R-:W-:Y:S01]  /*29f0*/  LOP3.LUT R83, R83, R6, RZ, 0xc0, !PT ;  /* 0x0000000653537212 */ /* 0x000fe200078ec0ff */
[----:B------:R-:W-:Y:S01]  /*2a00*/  MUFU.EX2 R29, R29 ;  /* 0x0000001d001d7308 */ /* 0x000fe20000000800 */
[----:B------:R-:W-:Y:S01]  /*2a10*/  LOP3.LUT R80, R80, R7, RZ, 0xc0, !PT ;  /* 0x0000000750507212 */ /* 0x000fe200078ec0ff */
[----:B------:R-:W-:Y:S01]  /*2a20*/  FADD.FTZ R31, R31, R34 ;  /* 0x000000221f1f7221 */ /* 0x000fe20000010000 */
[----:B------:R-:W-:Y:S01]  /*2a30*/  LOP3.LUT R81, R81, R4, RZ, 0xc0, !PT ;  /* 0x0000000451517212 */ /* 0x000fe200078ec0ff */
[----:B------:R-:W-:Y:S01]  /*2a40*/  FADD.FTZ R33, R33, R32 ;  /* 0x0000002021217221 */ /* 0x000fe20000010000 */
[C---:B------:R-:W-:Y:S01]  /*2a50*/  LOP3.LUT R4, R5.reuse, 0xffff, RZ, 0xc0, !PT ;  /* 0x0000ffff05047812 */ /* 0x040fe200078ec0ff */
[----:B------:R-:W-:Y:S01]  /*2a60*/  FADD.FTZ R28, R28, R31 ;  /* 0x0000001f1c1c7221 */ /* 0x000fe20000010000 */
[----:B------:R-:W-:Y:S01]  /*2a70*/  SHF.R.U32.HI R13, RZ, 0x10, R5 ;  /* 0x00000010ff0d7819 */ /* 0x000fe20000011605 */
[----:B------:R-:W-:Y:S01]  /*2a80*/  MUFU.EX2 R25, R25 ;  /* 0x0000001900197308 */ /* 0x000fe20000000800 */
[----:B-1----:R-:W-:Y:S01]  /*2a90*/  LOP3.LUT R53, R5, 0xff, RZ, 0xc0, !PT ;  /* 0x000000ff05357812 */ /* 0x002fe200078ec0ff */
[----:B--2---:R-:W-:Y:S01]  /*2aa0*/  HMMA.16816.F32 R36, R80, R40, RZ ;  /* 0x000000285024723c */ /* 0x004fe200000018ff */
[----:B------:R-:W-:Y:S01]  /*2ab0*/  SHF.R.U32.HI R4, RZ, 0x8, R4 ;  /* 0x00000008ff047819 */ /* 0x000fe20000011604 */
[----:B------:R-:W-:Y:S01]  /*2ac0*/  FADD.FTZ R30, R30, R33 ;  /* 0x000000211e1e7221 */ /* 0x000fe20000010000 */
[----:B------:R-:W-:-:S02]  /*2ad0*/  SHF.R.U32.HI R12, RZ, 0x18, R5 ;  /* 0x00000018ff0c7819 */ /* 0x000fc40000011605 */
[----:B------:R-:W-:Y:S01]  /*2ae0*/  LOP3.LUT R13, R13, 0xff, RZ, 0xc0, !PT ;  /* 0x000000ff0d0d7812 */ /* 0x000fe200078ec0ff */
[----:B------:R-:W1:Y:S01]  /*2af0*/  MUFU.EX2 R20, R20 ;  /* 0x0000001400147308 */ /* 0x000e620000000800 */
[C---:B------:R-:W-:Y:S01]  /*2b00*/  HMMA.16816.F32 R40, R80.reuse, R42, RZ ;  /* 0x0000002a5028723c */ /* 0x040fe200000018ff */
[----:B------:R-:W-:Y:S02]  /*2b10*/  PRMT R53, R53, 0x5410, R4 ;  /* 0x0000541035357816 */ /* 0x000fe40000000004 */
[----:B------:R-:W-:Y:S01]  /*2b20*/  PRMT R13, R13, 0x5410, R12 ;  /* 0x000054100d0d7816 */ /* 0x000fe2000000000c */
[----:B------:R-:W2:Y:S01]  /*2b30*/  LDSM.16.MT88.4 R4, [R109+0x7400] ;  /* 0x007400006d04783b */ /* 0x000ea20000004200 */
[--C-:B------:R-:W-:Y:S02]  /*2b40*/  HSET2.LE.AND R14, R45, R130.reuse, PT ;  /* 0x000000822d0e7233 */ /* 0x100fe40003803000 */
[----:B------:R-:W5:Y:S01]  /*2b50*/  MUFU.EX2 R26, R26 ;  /* 0x0000001a001a7308 */ /* 0x000f620000000800 */
[--C-:B------:R-:W-:Y:S01]  /*2b60*/  HSET2.LE.AND R15, R15, R130.reuse, PT ;  /* 0x000000820f0f7233 */ /* 0x100fe20003803000 */
[----:B----4-:R-:W-:Y:S01]  /*2b70*/  HMMA.16816.F32 R44, R80, R48, RZ ;  /* 0x00000030502c723c */ /* 0x010fe200000018ff */
[----:B------:R-:W-:-:S02]  /*2b80*/  HSET2.LE.AND R12, R53, R130, PT ;  /* 0x00000082350c7233 */ /* 0x000fc40003803000 */
[----:B------:R-:W-:Y:S02]  /*2b90*/  HSET2.LE.AND R13, R13, R130, PT ;  /* 0x000000820d0d7233 */ /* 0x000fe40003803000 */
[----:B------:R-:W-:Y:S01]  /*2ba0*/  F2FP.F16.F32.PACK_AB R55, R22, R23 ;  /* 0x000000171637723e */ /* 0x000fe200000000ff */
[----:B------:R-:W-:Y:S01]  /*2bb0*/  MUFU.EX2 R103, R103 ;  /* 0x0000006700677308 */ /* 0x000fe20000000800 */
[----:B-1----:R-:W-:Y:S02]  /*2bc0*/  F2FP.F16.F32.PACK_AB R48, R20, R25 ;  /* 0x000000191430723e */ /* 0x002fe400000000ff */
[----:B------:R-:W-:Y:S01]  /*2bd0*/  F2FP.F16.F32.PACK_AB R53, R24, R27 ;  /* 0x0000001b1835723e */ /* 0x000fe200000000ff */
[----:B------:R-:W-:Y:S01]  /*2be0*/  FADD.FTZ R27, R27, R28 ;  /* 0x0000001c1b1b7221 */ /* 0x000fe20000010000 */
[----:B------:R-:W-:Y:S02]  /*2bf0*/  LOP3.LUT R14, R14, R55, RZ, 0xc0, !PT ;  /* 0x000000370e0e7212 */ /* 0x000fe400078ec0ff */
[----:B------:R-:W-:Y:S01]  /*2c00*/  LOP3.LUT R15, R15, R48, RZ, 0xc0, !PT ;  /* 0x000000300f0f7212 */ /* 0x000fe200078ec0ff */
[----:B------:R-:W1:Y:S01]  /*2c10*/  MUFU.EX2 R100, R100 ;  /* 0x0000006400647308 */ /* 0x000e620000000800 */
[----:B-----5:R-:W-:Y:S01]  /*2c20*/  F2FP.F16.F32.PACK_AB R60, R26, R29 ;  /* 0x0000001d1a3c723e */ /* 0x020fe200000000ff */
[C---:B------:R-:W-:Y:S01]  /*2c30*/  HMMA.16816.F32 R48, R80.reuse, R50, RZ ;  /* 0x000000325030723c */ /* 0x040fe200000018ff */
[----:B------:R-:W-:Y:S01]  /*2c40*/  LOP3.LUT R12, R12, R53, RZ, 0xc0, !PT ;  /* 0x000000350c0c7212 */ /* 0x000fe200078ec0ff */
[----:B------:R-:W-:Y:S01]  /*2c50*/  FADD.FTZ R29, R29, R30 ;  /* 0x0000001e1d1d7221 */ /* 0x000fe20000010000 */
[----:B------:R-:W-:Y:S01]  /*2c60*/  LOP3.LUT R13, R13, R60, RZ, 0xc0, !PT ;  /* 0x0000003c0d0d7212 */ /* 0x000fe200078ec0ff */
[----:B------:R-:W-:Y:S01]  /*2c70*/  FADD.FTZ R24, R24, R27 ;  /* 0x0000001b18187221 */ /* 0x000fe20000010000 */
[----:B------:R-:W-:Y:S01]  /*2c80*/  LOP3.LUT R87, R87, 0xfffffffc, RZ, 0xc0, !PT ;  /* 0xfffffffc57577812 */ /* 0x000fe200078ec0ff */
[----:B------:R-:W-:Y:S01]  /*2c90*/  HMMA.16816.F32 R52, R80, R56, RZ ;  /* 0x000000385034723c */ /* 0x000fe200000018ff */
[----:B------:R-:W-:Y:S01]  /*2ca0*/  MUFU.EX2 R101, R101 ;  /* 0x0000006500657308 */ /* 0x000fe20000000800 */
[----:B------:R-:W-:Y:S01]  /*2cb0*/  FADD.FTZ R26, R26, R29 ;  /* 0x0000001d1a1a7221 */ /* 0x000fe20000010000 */
[----:B------:R-:W-:-:S03]  /*2cc0*/  FADD.FTZ R23, R23, R24 ;  /* 0x0000001817177221 */ /* 0x000fc60000010000 */
[C---:B---3--:R-:W-:Y:S01]  /*2cd0*/  HMMA.16816.F32 R36, R12.reuse, R8, R36 ;  /* 0x000000080c24723c */ /* 0x048fe20000001824 */
[----:B------:R-:W-:Y:S01]  /*2ce0*/  FADD.FTZ R25, R25, R26 ;  /* 0x0000001a19197221 */ /* 0x000fe20000010000 */
[----:B------:R-:W-:Y:S01]  /*2cf0*/  FADD.FTZ R22, R22, R23 ;  /* 0x0000001716167221 */ /* 0x000fe20000010000 */
[----:B------:R-:W3:Y:S02]  /*2d00*/  MUFU.EX2 R98, R98 ;  /* 0x0000006200627308 */ /* 0x000ee40000000800 */
[----:B------:R-:W-:Y:S01]  /*2d10*/  FADD.FTZ R20, R20, R25 ;  /* 0x0000001914147221 */ /* 0x000fe20000010000 */
[----:B------:R-:W-:Y:S01]  /*2d20*/  HMMA.16816.F32 R40, R12, R10, R40 ;  /* 0x0000000a0c28723c */ /* 0x000fe20000001828 */
[----:B------:R-:W4:Y:S04]  /*2d30*/  LDSM.16.MT88.4 R8, [R108+0x7400] ;  /* 0x007400006c08783b */ /* 0x000f280000004200 */
[----:B------:R-:W-:Y:S01]  /*2d40*/  MUFU.EX2 R99, R99 ;  /* 0x0000006300637308 */ /* 0x000fe20000000800 */
[C---:B------:R-:W-:Y:S06]  /*2d50*/  HMMA.16816.F32 R56, R80.reuse, R58, RZ ;  /* 0x0000003a5038723c */ /* 0x040fec00000018ff */
[C---:B------:R-:W-:Y:S01]  /*2d60*/  HMMA.16816.F32 R60, R80.reuse, R64, RZ ;  /* 0x00000040503c723c */ /* 0x040fe200000018ff */
[----:B------:R-:W5:Y:S05]  /*2d70*/  MUFU.EX2 R96, R96 ;  /* 0x0000006000607308 */ /* 0x000f6a0000000800 */
[----:B------:R-:W-:Y:S03]  /*2d80*/  HMMA.16816.F32 R64, R80, R66, RZ ;  /* 0x000000425040723c */ /* 0x000fe600000018ff */
[----:B------:R-:W-:Y:S03]  /*2d90*/  MUFU.EX2 R94, R94 ;  /* 0x0000005e005e7308 */ /* 0x000fe60000000800 */
[C---:B--2---:R-:W-:Y:S05]  /*2da0*/  HMMA.16816.F32 R52, R12.reuse, R4, R52 ;  /* 0x000000040c34723c */ /* 0x044fea0000001834 */
[----:B------:R-:W-:Y:S01]  /*2db0*/  MUFU.EX2 R97, R97 ;  /* 0x0000006100617308 */ /* 0x000fe20000000800 */
[C---:B------:R-:W-:Y:S01]  /*2dc0*/  HMMA.16816.F32 R56, R12.reuse, R6, R56 ;  /* 0x000000060c38723c */ /* 0x040fe20000001838 */
[----:B------:R-:W2:Y:S05]  /*2dd0*/  LDSM.16.MT88.4 R4, [R109+0x8400] ;  /* 0x008400006d04783b */ /* 0x000eaa0000004200 */
[C---:B------:R-:W-:Y:S01]  /*2de0*/  HMMA.16816.F32 R44, R12.reuse, R16, R44 ;  /* 0x000000100c2c723c */ /* 0x040fe2000000182c */
[----:B------:R-:W-:Y:S05]  /*2df0*/  MUFU.EX2 R92, R92 ;  /* 0x0000005c005c7308 */ /* 0x000fea0000000800 */
[----:B----4-:R-:W-:Y:S01]  /*2e00*/  HMMA.16816.F32 R60, R12, R8, R60 ;  /* 0x000000080c3c723c */ /* 0x010fe2000000183c */
[----:B------:R-:W-:-:S02]  /*2e10*/  LOP3.LUT R16, R77, UR25, R132, 0x96, !PT ;  /* 0x000000194d107c12 */ /* 0x000fc4000f8e9684 */
[----:B------:R-:W-:Y:S03]  /*2e20*/  MUFU.EX2 R137, R137 ;  /* 0x0000008900897308 */ /* 0x000fe60000000800 */
[----:B------:R-:W-:Y:S01]  /*2e30*/  IMAD.WIDE.U32 R16, R16, -0x2daee0ad, RZ ;  /* 0xd2511f5310107825 */ /* 0x000fe200078e00ff */
[----:B------:R-:W-:Y:S01]  /*2e40*/  LOP3.LUT R8, R133, UR27, R68, 0x96, !PT ;  /* 0x0000001b85087c12 */ /* 0x000fe2000f8e9644 */
[----:B------:R-:W-:Y:S03]  /*2e50*/  HMMA.16816.F32 R64, R12, R10, R64 ;  /* 0x0000000a0c40723c */ /* 0x000fe60000001840 */
[----:B------:R-:W-:Y:S01]  /*2e60*/  MUFU.EX2 R88, R88 ;  /* 0x0000005800587308 */ /* 0x000fe20000000800 */
[----:B------:R-:W-:Y:S02]  /*2e70*/  IMAD.WIDE.U32 R8, R8, -0x2daee0ad, RZ ;  /* 0xd2511f5308087825 */ /* 0x000fe400078e00ff */
[----:B------:R-:W-:Y:S03]  /*2e80*/  HMMA.16816.F32 R68, R80, R72, RZ ;  /* 0x000000485044723c */ /* 0x000fe600000018ff */
[----:B------:R-:W-:-:S02]  /*2e90*/  LOP3.LUT R78, R9, UR24, R78, 0x96, !PT ;  /* 0x00000018094e7c12 */ /* 0x000fc4000f8e964e */
[----:B------:R-:W-:Y:S01]  /*2ea0*/  LOP3.LUT R10, R17, UR22, R8, 0x96, !PT ;  /* 0x00000016110a7c12 */ /* 0x000fe2000f8e9608 */
[----:B------:R-:W-:Y:S01]  /*2eb0*/  HMMA.16816.F32 R72, R80, R74, RZ ;  /* 0x0000004a5048723c */ /* 0x000fe200000018ff */
[----:B------:R-:W-:Y:S01]  /*2ec0*/  MUFU.EX2 R136, R136 ;  /* 0x0000008800887308 */ /* 0x000fe20000000800 */
[----:B------:R-:W-:-:S04]  /*2ed0*/  IMAD.WIDE.U32 R78, R78, -0x326172a9, RZ ;  /* 0xcd9e8d574e4e7825 */ /* 0x000fc800078e00ff */
[----:B------:R-:W-:Y:S01]  /*2ee0*/  IMAD.WIDE.U32 R10, R10, -0x326172a9, RZ ;  /* 0xcd9e8d570a0a7825 */ /* 0x000fe200078e00ff */
[----:B------:R-:W-:Y:S01]  /*2ef0*/  LOP3.LUT R76, R79, UR23, R76, 0x96, !PT ;  /* 0x000000174f4c7c12 */ /* 0x000fe2000f8e964c */
[----:B------:R-:W-:Y:S03]  /*2f00*/  HMMA.16816.F32 R48, R12, R18, R48 ;  /* 0x000000120c30723c */ /* 0x000fe60000001830 */
[----:B------:R-:W-:Y:S01]  /*2f10*/  LOP3.LUT R8, R11, UR21, R78, 0x96, !PT ;  /* 0x000000150b087c12 */ /* 0x000fe2000f8e964e */
[----:B------:R-:W-:-:S04]  /*2f20*/  IMAD.WIDE.U32 R76, R76, -0x2daee0ad, RZ ;  /* 0xd2511f534c4c7825 */ /* 0x000fc800078e00ff */
[----:B------:R-:W-:Y:S01]  /*2f30*/  IMAD.WIDE.U32 R8, R8, -0x2daee0ad, RZ ;  /* 0xd2511f5308087825 */ /* 0x000fe200078e00ff */
[----:B------:R-:W-:Y:S01]  /*2f40*/  LOP3.LUT R16, R77, UR20, R16, 0x96, !PT ;  /* 0x000000144d107c12 */ /* 0x000fe2000f8e9610 */
[C---:B--2---:R-:W-:Y:S04]  /*2f50*/  HMMA.16816.F32 R68, R12.reuse, R4, R68 ;  /* 0x000000040c44723c */ /* 0x044fe80000001844 */
[----:B------:R-:W-:Y:S02]  /*2f60*/  IMAD.WIDE.U32 R16, R16, -0x326172a9, RZ ;  /* 0xcd9e8d5710107825 */ /* 0x000fe400078e00ff */
[----:B------:R-:W-:Y:S01]  /*2f70*/  HMMA.16816.F32 R72, R12, R6, R72 ;  /* 0x000000060c48723c */ /* 0x000fe20000001848 */
[----:B------:R-:W-:Y:S02]  /*2f80*/  LOP3.LUT R4, R9, UR18, R76, 0x96, !PT ;  /* 0x0000001209047c12 */ /* 0x000fe4000f8e964c */
[----:B------:R-:W-:-:S04]  /*2f90*/  LOP3.LUT R11, R17, UR19, R10, 0x96, !PT ;  /* 0x00000013110b7c12 */ /* 0x000fc8000f8e960a */
[----:B------:R-:W-:-:S03]  /*2fa0*/  IMAD.WIDE.U32 R6, R4, -0x326172a9, RZ ;  /* 0xcd9e8d5704067825 */ /* 0x000fc600078e00ff */
[C---:B------:R-:W-:Y:S02]  /*2fb0*/  LOP3.LUT R4, R6.reuse, 0xffff, RZ, 0xc0, !PT ;  /* 0x0000ffff06047812 */ /* 0x040fe400078ec0ff */
[----:B------:R-:W-:Y:S02]  /*2fc0*/  LOP3.LUT R10, R7, UR29, R16, 0x96, !PT ;  /* 0x0000001d070a7c12 */ /* 0x000fe4000f8e9610 */
[----:B------:R-:W-:Y:S02]  /*2fd0*/  LOP3.LUT R9, R6, 0xff, RZ, 0xc0, !PT ;  /* 0x000000ff06097812 */ /* 0x000fe400078ec0ff */
[--C-:B------:R-:W-:Y:S02]  /*2fe0*/  SHF.R.U32.HI R95, RZ, 0x10, R6.reuse ;  /* 0x00000010ff5f7819 */ /* 0x100fe40000011606 */
[----:B------:R-:W-:Y:S01]  /*2ff0*/  SHF.R.U32.HI R19, RZ, 0x18, R6 ;  /* 0x00000018ff137819 */ /* 0x000fe20000011606 */
[----:B------:R-:W-:Y:S01]  /*3000*/  IMAD.WIDE.U32 R6, R11, -0x2daee0ad, RZ ;  /* 0xd2511f530b067825 */ /* 0x000fe200078e00ff */
[----:B------:R-:W-:-:S04]  /*3010*/  SHF.R.U32.HI R4, RZ, 0x8, R4 ;  /* 0x00000008ff047819 */ /* 0x000fc80000011604 */
[----:B------:R-:W-:Y:S02]  /*3020*/  LOP3.LUT R8, R7, UR28, R8, 0x96, !PT ;  /* 0x0000001c07087c12 */ /* 0x000fe4000f8e9608 */
[C---:B------:R-:W-:Y:S02]  /*3030*/  LOP3.LUT R17, R6.reuse, 0xffff, RZ, 0xc0, !PT ;  /* 0x0000ffff06117812 */ /* 0x040fe400078ec0ff */
[----:B------:R-:W-:Y:S02]  /*3040*/  LOP3.LUT R18, R6, 0xff, RZ, 0xc0, !PT ;  /* 0x000000ff06127812 */ /* 0x000fe400078ec0ff */
[--C-:B------:R-:W-:Y:S02]  /*3050*/  SHF.R.U32.HI R16, RZ, 0x10, R6.reuse ;  /* 0x00000010ff107819 */ /* 0x100fe40000011606 */
[----:B------:R-:W-:Y:S02]  /*3060*/  SHF.R.U32.HI R11, RZ, 0x18, R6 ;  /* 0x00000018ff0b7819 */ /* 0x000fe40000011606 */
[----:B------:R-:W-:-:S02]  /*3070*/  PRMT R9, R9, 0x5410, R4 ;  /* 0x0000541009097816 */ /* 0x000fc40000000004 */
[----:B------:R-:W2:Y:S01]  /*3080*/  LDSM.16.MT88.4 R4, [R108+0x8000] ;  /* 0x008000006c04783b */ /* 0x000ea20000004200 */
[----:B------:R-:W-:Y:S02]  /*3090*/  LOP3.LUT R91, R8, 0xffff, RZ, 0xc0, !PT ;  /* 0x0000ffff085b7812 */ /* 0x000fe400078ec0ff */
[----:B------:R-:W-:Y:S02]  /*30a0*/  SHF.R.U32.HI R93, RZ, 0x18, R8 ;  /* 0x00000018ff5d7819 */ /* 0x000fe40000011608 */
[----:B------:R-:W-:Y:S02]  /*30b0*/  SHF.R.U32.HI R91, RZ, 0x8, R91 ;  /* 0x00000008ff5b7819 */ /* 0x000fe4000001165b */
[----:B------:R-:W-:-:S04]  /*30c0*/  LOP3.LUT R16, R16, 0xff, RZ, 0xc0, !PT ;  /* 0x000000ff10107812 */ /* 0x000fc800078ec0ff */
[----:B------:R-:W-:-:S05]  /*30d0*/  PRMT R11, R16, 0x5410, R11 ;  /* 0x00005410100b7816 */ /* 0x000fca000000000b */
[----:B------:R-:W-:Y:S01]  /*30e0*/  HSET2.LE.AND R16, R11, R130, PT ;  /* 0x000000820b107233 */ /* 0x000fe20003803000 */
[C---:B--2---:R-:W-:Y:S06]  /*30f0*/  HMMA.16816.F32 R76, R80.reuse, R4, RZ ;  /* 0x00000004504c723c */ /* 0x044fec00000018ff */
[----:B------:R-:W-:Y:S01]  /*3100*/  HMMA.16816.F32 R80, R80, R6, RZ ;  /* 0x000000065050723c */ /* 0x000fe200000018ff */
[----:B------:R-:W-:Y:S01]  /*3110*/  LOP3.LUT R4, R95, 0xff, RZ, 0xc0, !PT ;  /* 0x000000ff5f047812 */ /* 0x000fe200078ec0ff */
[----:B------:R-:W-:Y:S01]  /*3120*/  FFMA.FTZ R95, R90, UR4, -R131 ;  /* 0x000000045a5f7c23 */ /* 0x000fe20008010883 */
[----:B------:R-:W-:Y:S01]  /*3130*/  SHF.R.U32.HI R5, RZ, 0x8, R17 ;  /* 0x00000008ff057819 */ /* 0x000fe20000011611 */
[----:B------:R-:W-:Y:S01]  /*3140*/  FFMA.FTZ R90, R104, UR4, -R127 ;  /* 0x00000004685a7c23 */ /* 0x000fe2000801087f */
[----:B------:R-:W-:-:S02]  /*3150*/  PRMT R19, R4, 0x5410, R19 ;  /* 0x0000541004137816 */ /* 0x000fc40000000013 */
[C---:B------:R-:W-:Y:S01]  /*3160*/  LOP3.LUT R4, R10.reuse, 0xffff, RZ, 0xc0, !PT ;  /* 0x0000ffff0a047812 */ /* 0x040fe200078ec0ff */
[----:B------:R-:W2:Y:S01]  /*3170*/  MUFU.EX2 R95, R95 ;  /* 0x0000005f005f7308 */ /* 0x000ea20000000800 */
[----:B------:R-:W-:Y:S02]  /*3180*/  LOP3.LUT R17, R10, 0xff, RZ, 0xc0, !PT ;  /* 0x000000ff0a117812 */ /* 0x000fe400078ec0ff */
[----:B------:R-:W-:Y:S02]  /*3190*/  SHF.R.U32.HI R4, RZ, 0x8, R4 ;  /* 0x00000008ff047819 */ /* 0x000fe40000011604 */
[----:B------:R-:W-:Y:S02]  /*31a0*/  SHF.R.U32.HI R7, RZ, 0x10, R10 ;  /* 0x00000010ff077819 */ /* 0x000fe4000001160a */
[----:B------:R-:W-:Y:S01]  /*31b0*/  PRMT R17, R17, 0x5410, R4 ;  /* 0x0000541011117816 */ /* 0x000fe20000000004 */
[----:B------:R-:W4:Y:S01]  /*31c0*/  MUFU.EX2 R90, R90 ;  /* 0x0000005a005a7308 */ /* 0x000f220000000800 */
[----:B------:R-:W-:-:S02]  /*31d0*/  LOP3.LUT R4, R8, 0xff, RZ, 0xc0, !PT ;  /* 0x000000ff08047812 */ /* 0x000fc400078ec0ff */
[----:B------:R-:W-:Y:S02]  /*31e0*/  PRMT R5, R18, 0x5410, R5 ;  /* 0x0000541012057816 */ /* 0x000fe40000000005 */
[----:B------:R-:W-:Y:S02]  /*31f0*/  PRMT R91, R4, 0x5410, R91 ;  /* 0x00005410045b7816 */ /* 0x000fe4000000005b */
[----:B------:R-:W-:Y:S02]  /*3200*/  SHF.R.U32.HI R4, RZ, 0x10, R8 ;  /* 0x00000010ff047819 */ /* 0x000fe40000011608 */
[----:B------:R-:W-:Y:S02]  /*3210*/  SHF.R.U32.HI R10, RZ, 0x18, R10 ;  /* 0x00000018ff0a7819 */ /* 0x000fe4000001160a */
[----:B------:R-:W-:Y:S02]  /*3220*/  LOP3.LUT R4, R4, 0xff, RZ, 0xc0, !PT ;  /* 0x000000ff04047812 */ /* 0x000fe400078ec0ff */
[----:B------:R-:W-:-:S02]  /*3230*/  LOP3.LUT R7, R7, 0xff, RZ, 0xc0, !PT ;  /* 0x000000ff07077812 */ /* 0x000fc400078ec0ff */
[----:B------:R-:W-:Y:S02]  /*3240*/  PRMT R93, R4, 0x5410, R93 ;  /* 0x00005410045d7816 */ /* 0x000fe4000000005d */
[----:B------:R-:W-:Y:S02]  /*3250*/  PRMT R7, R7, 0x5410, R10 ;  /* 0x0000541007077816 */ /* 0x000fe4000000000a */
[--C-:B------:R-:W-:Y:S02]  /*3260*/  HSET2.LE.AND R6, R5, R130.reuse, PT ;  /* 0x0000008205067233 */ /* 0x100fe40003803000 */
[--C-:B------:R-:W-:Y:S01]  /*3270*/  HSET2.LE.AND R5, R93, R130.reuse, PT ;  /* 0x000000825d057233 */ /* 0x100fe20003803000 */
[--C-:B------:R-:W-:Y:S01]  /*3280*/  FFMA.FTZ R93, R102, UR4, -R127.reuse ;  /* 0x00000004665d7c23 */ /* 0x100fe2000801087f */
[--C-:B------:R-:W-:Y:S01]  /*3290*/  HSET2.LE.AND R4, R91, R130.reuse, PT ;  /* 0x000000825b047233 */ /* 0x100fe20003803000 */
[----:B------:R-:W-:Y:S01]  /*32a0*/  FFMA.FTZ R91, R123, UR4, -R127 ;  /* 0x000000047b5b7c23 */ /* 0x000fe2000801087f */
[--C-:B------:R-:W-:Y:S01]  /*32b0*/  HSET2.LE.AND R10, R9, R130.reuse, PT ;  /* 0x00000082090a7233 */ /* 0x100fe20003803000 */
[----:B------:R-:W-:Y:S01]  /*32c0*/  IMAD.IADD R127, R86, 0x1, -R87 ;  /* 0x00000001567f7824 */ /* 0x000fe200078e0a57 */
[--C-:B------:R-:W-:Y:S01]  /*32d0*/  HSET2.LE.AND R8, R17, R130.reuse, PT ;  /* 0x0000008211087233 */ /* 0x100fe20003803000 */
[----:B------:R-:W4:Y:S01]  /*32e0*/  MUFU.EX2 R93, R93 ;  /* 0x0000005d005d7308 */ /* 0x000f220000000800 */
[----:B------:R-:W-:-:S02]  /*32f0*/  HSET2.LE.AND R7, R7, R130, PT ;  /* 0x0000008207077233 */ /* 0x000fc40003803000 */
[----:B-1----:R-:W-:Y:S01]  /*3300*/  F2FP.F16.F32.PACK_AB R9, R100, R103 ;  /* 0x000000676409723e */ /* 0x002fe200000000ff */
[----:B------:R-:W-:Y:S01]  /*3310*/  FADD.FTZ R103, R103, R22 ;  /* 0x0000001667677221 */ /* 0x000fe20000010000 */
[----:B---3--:R-:W-:Y:S01]  /*3320*/  F2FP.F16.F32.PACK_AB R18, R98, R101 ;  /* 0x000000656212723e */ /* 0x008fe200000000ff */
[----:B------:R-:W-:Y:S01]  /*3330*/  FADD.FTZ R101, R101, R20 ;  /* 0x0000001465657221 */ /* 0x000fe20000010000 */
[----:B------:R-:W-:Y:S01]  /*3340*/  LOP3.LUT R8, R8, R9, RZ, 0xc0, !PT ;  /* 0x0000000908087212 */ /* 0x000fe200078ec0ff */
[----:B------:R-:W1:Y:S01]  /*3350*/  MUFU.EX2 R91, R91 ;  /* 0x0000005b005b7308 */ /* 0x000e620000000800 */
[----:B------:R-:W-:Y:S01]  /*3360*/  LOP3.LUT R9, R7, R18, RZ, 0xc0, !PT ;  /* 0x0000001207097212 */ /* 0x000fe200078ec0ff */
[----:B------:R-:W-:Y:S01]  /*3370*/  FADD.FTZ R100, R100, R103 ;  /* 0x0000006764647221 */ /* 0x000fe20000010000 */
[----:B-----5:R-:W-:Y:S01]  /*3380*/  F2FP.F16.F32.PACK_AB R7, R96, R99 ;  /* 0x000000636007723e */ /* 0x020fe200000000ff */
[----:B------:R-:W-:Y:S01]  /*3390*/  FADD.FTZ R98, R98, R101 ;  /* 0x0000006562627221 */ /* 0x000fe20000010000 */
[----:B------:R-:W-:Y:S01]  /*33a0*/  HSET2.LE.AND R19, R19, R130, PT ;  /* 0x0000008213137233 */ /* 0x000fe20003803000 */
[----:B------:R-:W-:Y:S01]  /*33b0*/  FADD.FTZ R99, R99, R100 ;  /* 0x0000006463637221 */ /* 0x000fe20000010000 */
[----:B------:R-:W-:-:S02]  /*33c0*/  LOP3.LUT R10, R10, R7, RZ, 0xc0, !PT ;  /* 0x000000070a0a7212 */ /* 0x000fc400078ec0ff */
[----:B--2---:R-:W-:Y:S01]  /*33d0*/  F2FP.F16.F32.PACK_AB R7, R94, R95 ;  /* 0x0000005f5e07723e */ /* 0x004fe200000000ff */
[----:B------:R-:W-:Y:S01]  /*33e0*/  FADD.FTZ R96, R96, R99 ;  /* 0x0000006360607221 */ /* 0x000fe20000010000 */
[----:B----4-:R-:W-:Y:S01]  /*33f0*/  F2FP.F16.F32.PACK_AB R18, R90, R97 ;  /* 0x000000615a12723e */ /* 0x010fe200000000ff */
[----:B------:R-:W-:Y:S01]  /*3400*/  FADD.FTZ R97, R97, R98 ;  /* 0x0000006261617221 */ /* 0x000fe20000010000 */
[----:B------:R-:W-:Y:S01]  /*3410*/  LOP3.LUT R4, R4, R7, RZ, 0xc0, !PT ;  /* 0x0000000704047212 */ /* 0x000fe200078ec0ff */
[----:B------:R-:W-:Y:S01]  /*3420*/  FADD.FTZ R95, R95, R96 ;  /* 0x000000605f5f7221 */ /* 0x000fe20000010000 */
[----:B------:R-:W-:Y:S01]  /*3430*/  F2FP.F16.F32.PACK_AB R7, R137, R92 ;  /* 0x0000005c8907723e */ /* 0x000fe200000000ff */
[----:B------:R-:W-:Y:S01]  /*3440*/  FADD.FTZ R90, R90, R97 ;  /* 0x000000615a5a7221 */ /* 0x000fe20000010000 */
[----:B------:R-:W-:Y:S01]  /*3450*/  LOP3.LUT R11, R19, R18, RZ, 0xc0, !PT ;  /* 0x00000012130b7212 */ /* 0x000fe200078ec0ff */
[----:B------:R-:W-:Y:S01]  /*3460*/  FADD.FTZ R95, R94, R95 ;  /* 0x0000005f5e5f7221 */ /* 0x000fe20000010000 */
[----:B------:R-:W-:Y:S01]  /*3470*/  F2FP.F16.F32.PACK_AB R18, R88, R93 ;  /* 0x0000005d5812723e */ /* 0x000fe200000000ff */
[----:B------:R-:W-:Y:S01]  /*3480*/  FADD.FTZ R93, R93, R90 ;  /* 0x0000005a5d5d7221 */ /* 0x000fe20000010000 */
[----:B------:R-:W-:Y:S01]  /*3490*/  LOP3.LUT R6, R6, R7, RZ, 0xc0, !PT ;  /* 0x0000000706067212 */ /* 0x000fe200078ec0ff */
[----:B------:R-:W-:Y:S01]  /*34a0*/  FADD.FTZ R92, R92, R95 ;  /* 0x0000005f5c5c7221 */ /* 0x000fe20000010000 */
[----:B-1----:R-:W-:Y:S01]  /*34b0*/  F2FP.F16.F32.PACK_AB R7, R136, R91 ;  /* 0x0000005b8807723e */ /* 0x002fe200000000ff */
[----:B------:R-:W-:Y:S01]  /*34c0*/  FADD.FTZ R88, R88, R93 ;  /* 0x0000005d58587221 */ /* 0x000fe20000010000 */
[----:B------:R-:W-:Y:S01]  /*34d0*/  LOP3.LUT R5, R5, R18, RZ, 0xc0, !PT ;  /* 0x0000001205057212 */ /* 0x000fe200078ec0ff */
[----:B------:R-:W-:Y:S01]  /*34e0*/  FADD.FTZ R137, R137, R92 ;  /* 0x0000005c89897221 */ /* 0x000fe20000010000 */
[----:B------:R-:W-:Y:S01]  /*34f0*/  LOP3.LUT R7, R16, R7, RZ, 0xc0, !PT ;  /* 0x0000000710077212 */ /* 0x000fe200078ec0ff */
[----:B------:R-:W-:Y:S01]  /*3500*/  FADD.FTZ R91, R91, R88 ;  /* 0x000000585b5b7221 */ /* 0x000fe20000010000 */
[----:B------:R-:W1:Y:S03]  /*3510*/  LDSM.16.MT88.4 R16, [R108+0x8400] ;  /* 0x008400006c10783b */ /* 0x000e660000004200 */
[----:B------:R-:W-:Y:S01]  /*3520*/  FADD.FTZ R136, R136, R91 ;  /* 0x0000005b88887221 */ /* 0x000fe20000010000 */
[C---:B-1----:R-:W-:Y:S06]  /*3530*/  HMMA.16816.F32 R76, R12.reuse, R16, R76 ;  /* 0x000000100c4c723c */ /* 0x042fec000000184c */
[----:B------:R-:W-:Y:S01]  /*3540*/  HMMA.16816.F32 R80, R12, R18, R80 ;  /* 0x000000120c50723c */ /* 0x000fe20000001850 */
[----:B------:R-:W1:Y:S04]  /*3550*/  LDSM.16.MT88.4 R16, [R109+0x6800] ;  /* 0x006800006d10783b */ /* 0x000e680000004200 */
[----:B------:R-:W2:Y:S01]  /*3560*/  LDSM.16.MT88.4 R12, [R108+0x6800] ;  /* 0x006800006c0c783b */ /* 0x000ea20000004200 */
        /* <DEDUP_REMOVED lines=29> */
[C---:B------:R-:W-:Y:S06]  /*3740*/  HMMA.16816.F32 R64, R4.reuse, R18, R64 ;  /* 0x000000120440723c */ /* 0x040fec0000001840 */
[C---:B--2---:R-:W-:Y:S06]  /*3750*/  HMMA.16816.F32 R68, R4.reuse, R12, R68 ;  /* 0x0000000c0444723c */ /* 0x044fec0000001844 */
[C---:B------:R-:W-:Y:S06]  /*3760*/  HMMA.16816.F32 R72, R4.reuse, R14, R72 ;  /* 0x0000000e0448723c */ /* 0x040fec0000001848 */
[C---:B---3--:R-:W-:Y:S06]  /*3770*/  HMMA.16816.F32 R76, R4.reuse, R8, R76 ;  /* 0x00000008044c723c */ /* 0x048fec000000184c */
[----:B------:R-:W-:Y:S01]  /*3780*/  HMMA.16816.F32 R80, R4, R10, R80 ;  /* 0x0000000a0450723c */ /* 0x000fe20000001850 */
[----:B------:R-:W-:-:S08]  /*3790*/  NOP ;  /* 0x0000000000007918 */ /* 0x000fd00000000000 */
[----:B------:R-:W-:-:S15]  /*37a0*/  @!P2 BRA `(.L_x_854) ;  /* 0x000000240008a947 */ /* 0x000fde0003800000 */
[----:B------:R-:W-:Y:S01]  /*37b0*/  IMAD.WIDE.U32 R132, R3, -0x326172a9, RZ ;  /* 0xcd9e8d5703847825 */ /* 0x000fe200078e00ff */
[----:B------:R-:W-:Y:S01]  /*37c0*/  IADD3 R126, R85, -0x2, RZ ;  /* 0xfffffffe557e7810 */ /* 0x000fe20007ffe0ff */
[----:B------:R-:W-:Y:S01]  /*37d0*/  ULDC UR4, c[0x0][0x2ec] ;  /* 0x0000bb0000047ab9 */ /* 0x000fe20000000800 */
[----:B------:R-:W-:Y:S01]  /*37e0*/  MOV R3, R0 ;  /* 0x0000000000037202 */ /* 0x000fe20000000f00 */
[----:B------:R-:W-:Y:S01]  /*37f0*/  IMAD.WIDE.U32 R134, R84, -0x2daee0ad, RZ ;  /* 0xd2511f5354867825 */ /* 0x000fe200078e00ff */
[----:B------:R-:W-:Y:S01]  /*3800*/  LOP3.LUT R130, R133, R21, RZ, 0x3c, !PT ;  /* 0x0000001585827212 */ /* 0x000fe200078e3cff */
[----:B------:R-:W-:Y:S01]  /*3810*/  ULDC.64 UR10, c[0x0][0x220] ;  /* 0x00008800000a7ab9 */ /* 0x000fe20000000a00 */
[----:B------:R-:W-:Y:S01]  /*3820*/  MOV R85, R2 ;  /* 0x0000000200557202 */ /* 0x000fe20000000f00 */
[----:B------:R-:W-:Y:S01]  /*3830*/  ULDC.64 UR12, c[0x0][0x250] ;  /* 0x00009400000c7ab9 */ /* 0x000fe20000000a00 */
[----:B------:R-:W-:Y:S01]  /*3840*/  MOV R123, 0x7054 ;  /* 0x00007054007b7802 */ /* 0x000fe20000000f00 */
[----:B------:R-:W-:Y:S01]  /*3850*/  IMAD.WIDE.U32 R130, R130, -0x2daee0ad, RZ ;  /* 0xd2511f5382827825 */ /* 0x000fe200078e00ff */
[----:B------:R-:W-:Y:S01]  /*3860*/  ULDC.64 UR6, c[0x0][0x218] ;  /* 0x0000860000067ab9 */ /* 0x000fe20000000a00 */
[----:B------:R-:W-:Y:S01]  /*3870*/  ULDC.64 UR8, c[0x0][0x248] ;  /* 0x0000920000087ab9 */ /* 0x000fe20000000a00 */
[----:B------:R-:W-:Y:S05]  /*3880*/  BRA `(.L_x_855) ;  /* 0x00000000005c7947 */ /* 0x000fea0003800000 */
.L_x_857:
        /* <DEDUP_REMOVED lines=23> */
.L_x_855:
        /* <DEDUP_REMOVED lines=28> */
[----:B------:R-:W0:Y:S01]  /*3bc0*/  LDGDEPBAR ;  /* 0x00000000000079af */ /* 0x000e220000000000 */
[C---:B---3--:R-:W-:Y:S06]  /*3bd0*/  HMMA.16816.F32 R4, R88.reuse, R92, RZ ;  /* 0x0000005c5804723c */ /* 0x048fec00000018ff */
[C---:B------:R-:W-:Y:S01]  /*3be0*/  HMMA.16816.F32 R8, R88.reuse, R94, RZ ;  /* 0x0000005e5808723c */ /* 0x040fe200000018ff */
[----:B------:R-:W-:Y:S05]  /*3bf0*/  LDSM.16.M88.4 R92, [R111] ;  /* 0x000000006f5c783b */ /* 0x000fea0000000200 */
[C---:B----4-:R-:W-:Y:S06]  /*3c00*/  HMMA.16816.F32 R12, R88.reuse, R96, RZ ;  /* 0x00000060580c723c */ /* 0x050fec00000018ff */
[C---:B------:R-:W-:Y:S01]  /*3c10*/  HMMA.16816.F32 R16, R88.reuse, R98, RZ ;  /* 0x000000625810723c */ /* 0x040fe200000018ff */
[----:B------:R-:W3:Y:S05]  /*3c20*/  LDSM.16.M88.4 R96, [R110] ;  /* 0x000000006e60783b */ /* 0x000eea0000000200 */
[C---:B-----5:R-:W-:Y:S06]  /*3c30*/  HMMA.16816.F32 R20, R88.reuse, R100, RZ ;  /* 0x000000645814723c */ /* 0x060fec00000018ff */
[C---:B------:R-:W-:Y:S06]  /*3c40*/  HMMA.16816.F32 R24, R88.reuse, R102, RZ ;  /* 0x000000665818723c */ /* 0x040fec00000018ff */
[C---:B-1----:R-:W-:Y:S06]  /*3c50*/  HMMA.16816.F32 R28, R88.reuse, R104, RZ ;  /* 0x00000068581c723c */ /* 0x042fec00000018ff */
[----:B------:R-:W-:Y:S01]  /*3c60*/  HMMA.16816.F32 R32, R88, R106, RZ ;  /* 0x0000006a5820723c */ /* 0x000fe200000018ff */
[----:B------:R-:W1:Y:S05]  /*3c70*/  LDSM.16.M88.4 R88, [R110+0x400] ;  /* 0x000400006e58783b */ /* 0x000e6a0000000200 */
[C---:B---3--:R-:W-:Y:S06]  /*3c80*/  HMMA.16816.F32 R4, R92.reuse, R96, R4 ;  /* 0x000000605c04723c */ /* 0x048fec0000001804 */
[C---:B------:R-:W-:Y:S01]  /*3c90*/  HMMA.16816.F32 R8, R92.reuse, R98, R8 ;  /* 0x000000625c08723c */ /* 0x040fe20000001808 */
[----:B------:R-:W3:Y:S05]  /*3ca0*/  LDSM.16.M88.4 R96, [R110+0x800] ;  /* 0x000800006e60783b */ /* 0x000eea0000000200 */
[C---:B-1----:R-:W-:Y:S06]  /*3cb0*/  HMMA.16816.F32 R12, R92.reuse, R88, R12 ;  /* 0x000000585c0c723c */ /* 0x042fec000000180c */
[C---:B------:R-:W-:Y:S01]  /*3cc0*/  HMMA.16816.F32 R16, R92.reuse, R90, R16 ;  /* 0x0000005a5c10723c */ /* 0x040fe20000001810 */
[----:B------:R-:W1:Y:S05]  /*3cd0*/  LDSM.16.M88.4 R88, [R110+0xc00] ;  /* 0x000c00006e58783b */ /* 0x000e6a0000000200 */
[C---:B---3--:R-:W-:Y:S06]  /*3ce0*/  HMMA.16816.F32 R20, R92.reuse, R96, R20 ;  /* 0x000000605c14723c */ /* 0x048fec0000001814 */
[C---:B------:R-:W-:Y:S01]  /*3cf0*/  HMMA.16816.F32 R24, R92.reuse, R98, R24 ;  /* 0x000000625c18723c */ /* 0x040fe20000001818 */
[----:B------:R-:W-:Y:S05]  /*3d00*/  LDSM.16.M88.4 R96, [R113+0x1000] ;  /* 0x001000007160783b */ /* 0x000fea0000000200 */
[C---:B-1----:R-:W-:Y:S06]  /*3d10*/  HMMA.16816.F32 R28, R92.reuse, R88, R28 ;  /* 0x000000585c1c723c */ /* 0x042fec000000181c */
[----:B------:R-:W-:Y:S01]  /*3d20*/  HMMA.16816.F32 R32, R92, R90, R32 ;  /* 0x0000005a5c20723c */ /* 0x000fe20000001820 */
[----:B------:R-:W1:Y:S04]  /*3d30*/  LDSM.16.M88.4 R88, [R112+0x1000] ;  /* 0x001000007058783b */ /* 0x000e680000000200 */
[----:B------:R-:W3:Y:S01]  /*3d40*/  LDSM.16.M88.4 R92, [R112+0x1400] ;  /* 0x00140000705c783b */ /* 0x000ee20000000200 */
[C---:B-1----:R-:W-:Y:S06]  /*3d50*/  HMMA.16816.F32 R4, R96.reuse, R88, R4 ;  /* 0x000000586004723c */ /* 0x042fec0000001804 */
[C---:B------:R-:W-:Y:S01]  /*3d60*/  HMMA.16816.F32 R8, R96.reuse, R90, R8 ;  /* 0x0000005a6008723c */ /* 0x040fe20000001808 */
[----:B------:R-:W1:Y:S05]  /*3d70*/  LDSM.16.M88.4 R88, [R112+0x1800] ;  /* 0x001800007058783b */ /* 0x000e6a0000000200 */
[C---:B---3--:R-:W-:Y:S06]  /*3d80*/  HMMA.16816.F32 R12, R96.reuse, R92, R12 ;  /* 0x0000005c600c723c */ /* 0x048fec000000180c */
[C---:B------:R-:W-:Y:S01]  /*3d90*/  HMMA.16816.F32 R16, R96.reuse, R94, R16 ;  /* 0x0000005e6010723c */ /* 0x040fe20000001810 */
[----:B------:R-:W3:Y:S05]  /*3da0*/  LDSM.16.M88.4 R92, [R112+0x1c00] ;  /* 0x001c0000705c783b */ /* 0x000eea0000000200 */
[C---:B-1----:R-:W-:Y:S06]  /*3db0*/  HMMA.16816.F32 R20, R96.reuse, R88, R20 ;  /* 0x000000586014723c */ /* 0x042fec0000001814 */
[C---:B------:R-:W-:Y:S01]  /*3dc0*/  HMMA.16816.F32 R24, R96.reuse, R90, R24 ;  /* 0x0000005a6018723c */ /* 0x040fe20000001818 */
[----:B------:R-:W-:Y:S05]  /*3dd0*/  LDSM.16.M88.4 R88, [R111+0x1000] ;  /* 0x001000006f58783b */ /* 0x000fea0000000200 */
[C---:B---3--:R-:W-:Y:S06]  /*3de0*/  HMMA.16816.F32 R28, R96.reuse, R92, R28 ;  /* 0x0000005c601c723c */ /* 0x048fec000000181c */
        /* <DEDUP_REMOVED lines=34> */
[----:B------:R-:W3:Y:S01]  /*4010*/  LDSM.16.M88.4 R96, [R110+0x2c00] ;  /* 0x002c00006e60783b */ /* 0x000ee20000000200 */
[----:B------:R-:W-:Y:S04]  /*4020*/  DEPBAR.LE SB0, 0x0 ;  /* 0x000080000000791a */ /* 0x000fe80000000000 */
[----:B------:R-:W-:Y:S01]  /*4030*/  FMNMX.FTZ R0, R4, R85, !PT ;  /* 0x0000005504007209 */ /* 0x000fe20007810000 */
[----:B------:R-:W-:Y:S01]  /*4040*/  BAR.SYNC.DEFER_BLOCKING 0x0 ;  /* 0x0000000000007b1d */ /* 0x000fe20000010000 */
        /* <DEDUP_REMOVED lines=11> */
[C---:B-1----:R-:W-:Y:S05]  /*4100*/  HMMA.16816.F32 R20, R88.reuse, R92, R20 ;  /* 0x0000005c5814723c */ /* 0x042fea0000001814 */
[----:B------:R-:W-:Y:S01]  /*4110*/  FMNMX.FTZ R84, R16, R139, !PT ;  /* 0x0000008b10547209 */ /* 0x000fe20007810000 */
[C---:B------:R-:W-:Y:S05]  /*4120*/  HMMA.16816.F32 R24, R88.reuse, R94, R24 ;  /* 0x0000005e5818723c */ /* 0x040fea0000001818 */
[----:B------:R-:W-:Y:S01]  /*4130*/  FMNMX.FTZ R0, R18, R141, !PT ;  /* 0x0000008d12007209 */ /* 0x000fe20007810000 */
[C---:B---3--:R-:W-:Y:S05]  /*4140*/  HMMA.16816.F32 R28, R88.reuse, R96, R28 ;  /* 0x00000060581c723c */ /* 0x048fea000000181c */
        /* <DEDUP_REMOVED lines=18> */
[----:B--2---:R-:W-:Y:S06]  /*4270*/  @P0 BRA `(.L_x_857) ;  /* 0xfffffff400840947 */ /* 0x004fec000383ffff */
.L_x_856:
[----:B-1----:R-:W-:Y:S01]  /*4280*/  FMNMX.FTZ R89, R35, R2, !PT ;  /* 0x0000000223597209 */ /* 0x002fe20007810000 */
[----:B------:R-:W-:Y:S01]  /*4290*/  SHFL.BFLY PT, R88, R139, 0x2, 0x1f ;  /* 0x0c401f008b587f89 */ /* 0x000fe200000e0000 */
[----:B------:R-:W-:Y:S01]  /*42a0*/  LOP3.LUT R98, R131, UR26, R134, 0x96, !PT ;  /* 0x0000001a83627c12 */ /* 0x000fe2000f8e9686 */
[C---:B------:R-:W-:Y:S06]  /*42b0*/  IMAD.SHL.U32 R101, R126.reuse, 0x2, RZ ;  /* 0x000000027e657824 */ /* 0x040fec00078e00ff */
[----:B------:R-:W1:Y:S01]  /*42c0*/  SHFL.BFLY PT, R2, R89, 0x2, 0x1f ;  /* 0x0c401f0059027f89 */ /* 0x000e6200000e0000 */
[----:B------:R-:W-:Y:S01]  /*42d0*/  VIADD R126, R126, 0xffffffff ;  /* 0xffffffff7e7e7836 */ /* 0x000fe20000000000 */
[----:B------:R-:W-:Y:S01]  /*42e0*/  LOP3.LUT R90, R135, UR35, R101, 0x96, !PT ;  /* 0x00000023875a7c12 */ /* 0x000fe2000f8e9665 */
[----:B------:R-:W-:Y:S04]  /*42f0*/  IMAD.WIDE.U32 R98, R98, -0x326172a9, RZ ;  /* 0xcd9e8d5762627825 */ /* 0x000fe800078e00ff */
[----:B------:R-:W-:Y:S03]  /*4300*/  IMAD.WIDE.U32 R92, R90, -0x326172a9, RZ ;  /* 0xcd9e8d575a5c7825 */ /* 0x000fe600078e00ff */
[----:B------:R-:W-:Y:S02]  /*4310*/  LOP3.LUT R92, R99, UR25, R92, 0x96, !PT ;  /* 0x00000019635c7c12 */ /* 0x000fe4000f8e965c */
[----:B-1----:R-:W-:Y:S02]  /*4320*/  FMNMX.FTZ R87, R89, R2, !PT ;  /* 0x0000000259577209 */ /* 0x002fe40007810000 */
[----:B------:R-:W-:Y:S03]  /*4330*/  FMNMX.FTZ R91, R139, R88, !PT ;  /* 0x000000588b5b7209 */ /* 0x000fe60007810000 */
[----:B------:R-:W1:Y:S08]  /*4340*/  SHFL.BFLY PT, R86, R87, 0x1, 0x1f ;  /* 0x0c201f0057567f89 */ /* 0x000e7000000e0000 */
[----:B------:R-:W2:Y:S01]  /*4350*/  SHFL.BFLY PT, R88, R91, 0x1, 0x1f ;  /* 0x0c201f005b587f89 */ /* 0x000ea200000e0000 */
[----:B-1----:R-:W-:Y:S02]  /*4360*/  FMNMX.FTZ R0, R87, R86, !PT ;  /* 0x0000005657007209 */ /* 0x002fe40007810000 */
[----:B--2---:R-:W-:Y:S03]  /*4370*/  FMNMX.FTZ R2, R91, R88, !PT ;  /* 0x000000585b027209 */ /* 0x004fe60007810000 */
[----:B------:R-:W-:Y:S01]  /*4380*/  FADD.FTZ R3, -R0, R3 ;  /* 0x0000000300037221 */ /* 0x000fe20000010100 */
[----:B------:R-:W-:Y:S01]  /*4390*/  LOP3.LUT R88, R93, UR27, R132, 0x96, !PT ;  /* 0x0000001b5d587c12 */ /* 0x000fe2000f8e9684 */
[----:B------:R-:W-:Y:S01]  /*43a0*/  IMAD.WIDE.U32 R92, R92, -0x2daee0ad, RZ ;  /* 0xd2511f535c5c7825 */ /* 0x000fe200078e00ff */
[C---:B------:R-:W-:Y:S03]  /*43b0*/  FSETP.NEU.FTZ.AND P2, PT, R2.reuse, -INF , PT ;  /* 0xff8000000200780b */ /* 0x040fe60003f5d000 */
[----:B------:R-:W-:Y:S01]  /*43c0*/  FMUL.FTZ R100, R2, UR4 ;  /* 0x0000000402647c20 */ /* 0x000fe20008410000 */
[----:B------:R-:W-:Y:S04]  /*43d0*/  IMAD.WIDE.U32 R90, R88, -0x2daee0ad, RZ ;  /* 0xd2511f53585a7825 */ /* 0x000fe800078e00ff */
[C---:B------:R-:W-:Y:S01]  /*43e0*/  FMUL.FTZ R88, R0.reuse, UR4 ;  /* 0x0000000400587c20 */ /* 0x040fe20008410000 */
[----:B------:R-:W-:Y:S01]  /*43f0*/  FSETP.NEU.FTZ.AND P1, PT, R0, -INF , PT ;  /* 0xff8000000000780b */ /* 0x000fe20003f3d000 */
[----:B------:R-:W-:Y:S01]  /*4400*/  FADD.FTZ R84, -R2, R85 ;  /* 0x0000005502547221 */ /* 0x000fe20000010100 */
[----:B------:R-:W-:Y:S01]  /*4410*/  FSEL R100, R100, RZ, P2 ;  /* 0x000000ff64647208 */ /* 0x000fe20001000000 */
[----:B------:R-:W-:Y:S01]  /*4420*/  FMUL.FTZ R86, R3, UR4 ;  /* 0x0000000403567c20 */ /* 0x000fe20008410000 */
[----:B------:R-:W-:Y:S01]  /*4430*/  LOP3.LUT R91, R91, UR24, R130, 0x96, !PT ;  /* 0x000000185b5b7c12 */ /* 0x000fe2000f8e9682 */
[----:B------:R-:W-:Y:S01]  /*4440*/  FMUL.FTZ R85, R84, UR4 ;  /* 0x0000000454557c20 */ /* 0x000fe20008410000 */
[----:B------:R-:W-:Y:S01]  /*4450*/  LOP3.LUT R90, R93, UR22, R90, 0x96, !PT ;  /* 0x000000165d5a7c12 */ /* 0x000fe2000f8e965a */
[--C-:B------:R-:W-:Y:S01]  /*4460*/  FFMA.FTZ R105, R8, UR4, -R100.reuse ;  /* 0x0000000408697c23 */ /* 0x100fe20008010864 */
[----:B------:R-:W-:Y:S01]  /*4470*/  FSEL R88, R88, RZ, P1 ;  /* 0x000000ff58587208 */ /* 0x000fe20000800000 */
[----:B------:R-:W-:Y:S04]  /*4480*/  IMAD.WIDE.U32 R102, R91, -0x326172a9, RZ ;  /* 0xcd9e8d575b667825 */ /* 0x000fe800078e00ff */
[--C-:B------:R-:W-:Y:S01]  /*4490*/  FFMA.FTZ R94, R16, UR4, -R100.reuse ;  /* 0x00000004105e7c23 */ /* 0x100fe20008010864 */
[----:B------:R-:W1:Y:S01]  /*44a0*/  MUFU.EX2 R84, R85 ;  /* 0x0000005500547308 */ /* 0x000e620000000800 */
[----:B------:R-:W-:Y:S01]  /*44b0*/  FFMA.FTZ R16, R17, UR4, -R100 ;  /* 0x0000000411107c23 */ /* 0x000fe20008010864 */
[----:B------:R-:W-:Y:S01]  /*44c0*/  IMAD.WIDE.U32 R138, R90, -0x326172a9, RZ ;  /* 0xcd9e8d575a8a7825 */ /* 0x000fe200078e00ff */
[----:B------:R-:W-:Y:S03]  /*44d0*/  LOP3.LUT R91, R103, UR23, R98, 0x96, !PT ;  /* 0x00000017675b7c12 */ /* 0x000fe6000f8e9662 */
[--C-:B------:R-:W-:Y:S01]  /*44e0*/  FFMA.FTZ R103, R10, UR4, -R88.reuse ;  /* 0x000000040a677c23 */ /* 0x100fe20008010858 */
[----:B------:R-:W-:Y:S01]  /*44f0*/  FFMA.FTZ R104, R11, UR4, -R88 ;  /* 0x000000040b687c23 */ /* 0x000fe20008010858 */
[----:B------:R-:W-:Y:S01]  /*4500*/  FFMA.FTZ R95, R4, UR4, -R100 ;  /* 0x00000004045f7c23 */ /* 0x000fe20008010864 */
[----:B------:R-:W-:Y:S01]  /*4510*/  IMAD.WIDE.U32 R106, R91, -0x2daee0ad, RZ ;  /* 0xd2511f535b6a7825 */ /* 0x000fe200078e00ff */
[----:B------:R-:W-:Y:S03]  /*4520*/  MUFU.EX2 R105, R105 ;  /* 0x0000006900697308 */ /* 0x000fe60000000800 */
[--C-:B------:R-:W-:Y:S01]  /*4530*/  FFMA.FTZ R96, R6, UR4, -R88.reuse ;  /* 0x0000000406607c23 */ /* 0x100fe20008010858 */
[----:B------:R-:W-:Y:S01]  /*4540*/  FFMA.FTZ R7, R7, UR4, -R88 ;  /* 0x0000000407077c23 */ /* 0x000fe20008010858 */
[----:B------:R-:W-:Y:S01]  /*4550*/  LOP3.LUT R91, R107, UR20, R92, 0x96, !PT ;  /* 0x000000146b5b7c12 */ /* 0x000fe2000f8e965c */
[----:B------:R-:W-:Y:S01]  /*4560*/  FFMA.FTZ R28, R28, UR4, -R100 ;  /* 0x000000041c1c7c23 */ /* 0x000fe20008010864 */
[----:B------:R-:W-:Y:S01]  /*4570*/  LOP3.LUT R92, R139, UR21, R102, 0x96, !PT ;  /* 0x000000158b5c7c12 */ /* 0x000fe2000f8e9666 */
[----:B------:R-:W-:Y:S02]  /*4580*/  FFMA.FTZ R102, R9, UR4, -R100 ;  /* 0x0000000409667c23 */ /* 0x000fe40008010864 */
[----:B------:R-:W-:Y:S01]  /*4590*/  MUFU.EX2 R103, R103 ;  /* 0x0000006700677308 */ /* 0x000fe20000000800 */
[----:B------:R-:W-:Y:S04]  /*45a0*/  IMAD.WIDE.U32 R90, R91, -0x326172a9, RZ ;  /* 0xcd9e8d575b5a7825 */ /* 0x000fe800078e00ff */
[C---:B-1----:R-:W-:Y:S01]  /*45b0*/  FMUL.FTZ R36, R84.reuse, R36 ;  /* 0x0000002454247220 */ /* 0x042fe20000410000 */
[----:B------:R-:W-:Y:S01]  /*45c0*/  FMUL.FTZ R37, R84, R37 ;  /* 0x0000002554257220 */ /* 0x000fe20000410000 */
[----:B------:R-:W-:Y:S01]  /*45d0*/  IMAD.WIDE.U32 R92, R92, -0x2daee0ad, RZ ;  /* 0xd2511f535c5c7825 */ /* 0x000fe200078e00ff */
[----:B------:R-:W-:Y:S02]  /*45e0*/  LOP3.LUT R91, R91, UR19, R138, 0x96, !PT ;  /* 0x000000135b5b7c12 */ /* 0x000fe4000f8e968a */
[----:B------:R-:W1:Y:S01]  /*45f0*/  MUFU.EX2 R102, R102 ;  /* 0x0000006600667308 */ /* 0x000e620000000800 */
[----:B------:R-:W-:Y:S01]  /*4600*/  FFMA.FTZ R138, R5, UR4, -R100 ;  /* 0x00000004058a7c23 */ /* 0x000fe20008010864 */
[----:B------:R-:W-:Y:S01]  /*4610*/  LOP3.LUT R106, R93, UR18, R106, 0x96, !PT ;  /* 0x000000125d6a7c12 */ /* 0x000fe2000f8e966a */
[----:B------:R-:W-:Y:S01]  /*4620*/  FFMA.FTZ R93, R18, UR4, -R88 ;  /* 0x00000004125d7c23 */ /* 0x000fe20008010858 */
[C---:B------:R-:W-:Y:S01]  /*4630*/  FMUL.FTZ R40, R84.reuse, R40 ;  /* 0x0000002854287220 */ /* 0x040fe20000410000 */
[C---:B------:R-:W-:Y:S01]  /*4640*/  FMUL.FTZ R41, R84.reuse, R41 ;  /* 0x0000002954297220 */ /* 0x040fe20000410000 */
[----:B------:R-:W-:Y:S01]  /*4650*/  FMUL.FTZ R44, R84, R44 ;  /* 0x0000002c542c7220 */ /* 0x000fe20000410000 */
[----:B------:R-:W-:Y:S03]  /*4660*/  IMAD.WIDE.U32 R106, R106, -0x326172a9, RZ ;  /* 0xcd9e8d576a6a7825 */ /* 0x000fe600078e00ff */
[----:B------:R-:W2:Y:S01]  /*4670*/  MUFU.EX2 R104, R104 ;  /* 0x0000006800687308 */ /* 0x000ea20000000800 */
[C---:B------:R-:W-:Y:S01]  /*4680*/  FMUL.FTZ R45, R84.reuse, R45 ;  /* 0x0000002d542d7220 */ /* 0x040fe20000410000 */
[----:B------:R-:W-:Y:S01]  /*4690*/  FMUL.FTZ R48, R84, R48 ;  /* 0x0000003054307220 */ /* 0x000fe20000410000 */
[----:B------:R-:W-:Y:S01]  /*46a0*/  LOP3.LUT R8, R106, 0xffff, RZ, 0xc0, !PT ;  /* 0x0000ffff6a087812 */ /* 0x000fe200078ec0ff */
[----:B------:R-:W-:Y:S01]  /*46b0*/  FMUL.FTZ R49, R84, R49 ;  /* 0x0000003154317220 */ /* 0x000fe20000410000 */
[----:B------:R-:W-:Y:S01]  /*46c0*/  LOP3.LUT R97, R107, UR29, R90, 0x96, !PT ;  /* 0x0000001d6b617c12 */ /* 0x000fe2000f8e965a */
[----:B------:R-:W-:Y:S01]  /*46d0*/  IMAD.U32 R90, RZ, RZ, UR30 ;  /* 0x0000001eff5a7e24 */ /* 0x000fe2000f8e00ff */
[----:B------:R-:W-:Y:S03]  /*46e0*/  LOP3.LUT R9, R106, 0xff, RZ, 0xc0, !PT ;  /* 0x000000ff6a097812 */ /* 0x000fe600078ec0ff */
[----:B------:R-:W-:Y:S01]  /*46f0*/  MUFU.EX2 R94, R94 ;  /* 0x0000005e005e7308 */ /* 0x000fe20000000800 */
[----:B------:R-:W-:Y:S01]  /*4700*/  SHF.R.U32.HI R8, RZ, 0x8, R8 ;  /* 0x00000008ff087819 */ /* 0x000fe20000011608 */
[----:B------:R-:W-:Y:S01]  /*4710*/  FMUL.FTZ R52, R84, R52 ;  /* 0x0000003454347220 */ /* 0x000fe20000410000 */
[----:B------:R-:W-:Y:S01]  /*4720*/  PRMT R90, R90, R123, UR30 ;  /* 0x0000001e5a5a7e16 */ /* 0x000fe2000800007b */
[C---:B------:R-:W-:Y:S01]  /*4730*/  FMUL.FTZ R53, R84.reuse, R53 ;  /* 0x0000003554357220 */ /* 0x040fe20000410000 */
[----:B------:R-:W-:Y:S01]  /*4740*/  PRMT R9, R9, 0x5410, R8 ;  /* 0x0000541009097816 */ /* 0x000fe20000000008 */
[C---:B------:R-:W-:Y:S01]  /*4750*/  FMUL.FTZ R56, R84.reuse, R56 ;  /* 0x0000003854387220 */ /* 0x040fe20000410000 */
[--C-:B------:R-:W-:Y:S03]  /*4760*/  SHF.R.U32.HI R8, RZ, 0x10, R106.reuse ;  /* 0x00000010ff087819 */ /* 0x100fe6000001166a */
[----:B------:R-:W-:Y:S01]  /*4770*/  MUFU.EX2 R93, R93 ;  /* 0x0000005d005d7308 */ /* 0x000fe20000000800 */
[----:B------:R-:W-:Y:S01]  /*4780*/  LOP3.LUT R5, R97, 0xff, RZ, 0xc0, !PT ;  /* 0x000000ff61057812 */ /* 0x000fe200078ec0ff */
[C---:B------:R-:W-:Y:S01]  /*4790*/  FMUL.FTZ R57, R84.reuse, R57 ;  /* 0x0000003954397220 */ /* 0x040fe20000410000 */
[--C-:B------:R-:W-:Y:S01]  /*47a0*/  HSET2.LE.AND R10, R9, R90.reuse, PT ;  /* 0x0000005a090a7233 */ /* 0x100fe20003803000 */
[----:B------:R-:W-:Y:S01]  /*47b0*/  FMUL.FTZ R60, R84, R60 ;  /* 0x0000003c543c7220 */ /* 0x000fe20000410000 */
[----:B-1----:R-:W-:Y:S01]  /*47c0*/  F2FP.F16.F32.PACK_AB R9, R102, R105 ;  /* 0x000000696609723e */ /* 0x002fe200000000ff */
[----:B------:R-:W-:Y:S01]  /*47d0*/  FMUL.FTZ R61, R84, R61 ;  /* 0x0000003d543d7220 */ /* 0x000fe20000410000 */
[----:B------:R-:W-:Y:S03]  /*47e0*/  LOP3.LUT R8, R8, 0xff, RZ, 0xc0, !PT ;  /* 0x000000ff08087812 */ /* 0x000fe600078ec0ff */
[----:B------:R-:W1:Y:S01]  /*47f0*/  MUFU.EX2 R95, R95 ;  /* 0x0000005f005f7308 */ /* 0x000e620000000800 */
[----:B------:R-:W-:Y:S01]  /*4800*/  LOP3.LUT R10, R10, R9, RZ, 0xc0, !PT ;  /* 0x000000090a0a7212 */ /* 0x000fe200078ec0ff */
[C---:B------:R-:W-:Y:S01]  /*4810*/  FMUL.FTZ R64, R84.reuse, R64 ;  /* 0x0000004054407220 */ /* 0x040fe20000410000 */
[----:B------:R-:W-:Y:S01]  /*4820*/  SHF.R.U32.HI R9, RZ, 0x18, R106 ;  /* 0x00000018ff097819 */ /* 0x000fe2000001166a */
[----:B------:R-:W-:Y:S04]  /*4830*/  IMAD.WIDE.U32 R106, R91, -0x2daee0ad, RZ ;  /* 0xd2511f535b6a7825 */ /* 0x000fe800078e00ff */
[----:B------:R-:W-:Y:S01]  /*4840*/  FMUL.FTZ R65, R84, R65 ;  /* 0x0000004154417220 */ /* 0x000fe20000410000 */
[----:B------:R-:W-:Y:S01]  /*4850*/  PRMT R9, R8, 0x5410, R9 ;  /* 0x0000541008097816 */ /* 0x000fe20000000009 */
[----:B------:R-:W3:Y:S01]  /*4860*/  MUFU.EX2 R91, R16 ;  /* 0x00000010005b7308 */ /* 0x000ee20000000800 */
[----:B--2---:R-:W-:Y:S01]  /*4870*/  F2FP.F16.F32.PACK_AB R8, R104, R103 ;  /* 0x000000676808723e */ /* 0x004fe200000000ff */
[C---:B------:R-:W-:Y:S01]  /*4880*/  FMUL.FTZ R68, R84.reuse, R68 ;  /* 0x0000004454447220 */ /* 0x040fe20000410000 */
[----:B------:R-:W-:Y:S01]  /*4890*/  LOP3.LUT R17, R107, UR28, R92, 0x96, !PT ;  /* 0x0000001c6b117c12 */ /* 0x000fe2000f8e965c */
[----:B------:R-:W-:Y:S01]  /*48a0*/  FFMA.FTZ R92, R19, UR4, -R88 ;  /* 0x00000004135c7c23 */ /* 0x000fe20008010858 */
[--C-:B------:R-:W-:Y:S01]  /*48b0*/  HSET2.LE.AND R11, R9, R90.reuse, PT ;  /* 0x0000005a090b7233 */ /* 0x100fe20003803000 */
[----:B------:R-:W-:Y:S01]  /*48c0*/  FMUL.FTZ R69, R84, R69 ;  /* 0x0000004554457220 */ /* 0x000fe20000410000 */
[----:B------:R-:W-:Y:S03]  /*48d0*/  LOP3.LUT R9, R106, 0xffff, RZ, 0xc0, !PT ;  /* 0x0000ffff6a097812 */ /* 0x000fe600078ec0ff */
[----:B------:R-:W-:Y:S01]  /*48e0*/  MUFU.EX2 R138, R138 ;  /* 0x0000008a008a7308 */ /* 0x000fe20000000800 */
[C---:B-1----:R-:W-:Y:S01]  /*48f0*/  FFMA.FTZ R137, R84.reuse, R137, R95 ;  /* 0x0000008954897223 */ /* 0x042fe2000001005f */
[----:B------:R-:W-:Y:S01]  /*4900*/  LOP3.LUT R11, R11, R8, RZ, 0xc0, !PT ;  /* 0x000000080b0b7212 */ /* 0x000fe200078ec0ff */
[----:B------:R-:W-:Y:S01]  /*4910*/  FMUL.FTZ R72, R84, R72 ;  /* 0x0000004854487220 */ /* 0x000fe20000410000 */
[----:B------:R-:W-:Y:S01]  /*4920*/  LOP3.LUT R8, R106, 0xff, RZ, 0xc0, !PT ;  /* 0x000000ff6a087812 */ /* 0x000fe200078ec0ff */
[C---:B------:R-:W-:Y:S01]  /*4930*/  FMUL.FTZ R73, R84.reuse, R73 ;  /* 0x0000004954497220 */ /* 0x040fe20000410000 */
[----:B------:R-:W-:Y:S01]  /*4940*/  SHF.R.U32.HI R9, RZ, 0x8, R9 ;  /* 0x00000008ff097819 */ /* 0x000fe20000011609 */
[C---:B------:R-:W-:Y:S03]  /*4950*/  FMUL.FTZ R76, R84.reuse, R76 ;  /* 0x0000004c544c7220 */ /* 0x040fe60000410000 */
[----:B------:R-:W1:Y:S01]  /*4960*/  MUFU.EX2 R92, R92 ;  /* 0x0000005c005c7308 */ /* 0x000e620000000800 */
[----:B------:R-:W-:Y:S01]  /*4970*/  FMUL.FTZ R77, R84, R77 ;  /* 0x0000004d544d7220 */ /* 0x000fe20000410000 */
[----:B------:R-:W-:Y:S01]  /*4980*/  PRMT R9, R8, 0x5410, R9 ;  /* 0x0000541008097816 */ /* 0x000fe20000000009 */
[C---:B------:R-:W-:Y:S01]  /*4990*/  FMUL.FTZ R80, R84.reuse, R80 ;  /* 0x0000005054507220 */ /* 0x040fe20000410000 */
[--C-:B------:R-:W-:Y:S01]  /*49a0*/  SHF.R.U32.HI R8, RZ, 0x10, R106.reuse ;  /* 0x00000010ff087819 */ /* 0x100fe2000001166a */
[----:B------:R-:W-:Y:S01]  /*49b0*/  FMUL.FTZ R81, R84, R81 ;  /* 0x0000005154517220 */ /* 0x000fe20000410000 */
[----:B------:R-:W-:Y:S01]  /*49c0*/  SHF.R.U32.HI R106, RZ, 0x18, R106 ;  /* 0x00000018ff6a7819 */ /* 0x000fe2000001166a */
[----:B------:R-:W-:Y:S01]  /*49d0*/  FFMA.FTZ R29, R29, UR4, -R100 ;  /* 0x000000041d1d7c23 */ /* 0x000fe20008010864 */
[--C-:B------:R-:W-:Y:S02]  /*49e0*/  HSET2.LE.AND R18, R9, R90.reuse, PT ;  /* 0x0000005a09127233 */ /* 0x100fe40003803000 */
[----:B------:R-:W-:Y:S01]  /*49f0*/  MUFU.EX2 R96, R96 ;  /* 0x0000006000607308 */ /* 0x000fe20000000800 */
[----:B---3--:R-:W-:Y:S01]  /*4a00*/  F2FP.F16.F32.PACK_AB R9, R91, R94 ;  /* 0x0000005e5b09723e */ /* 0x008fe200000000ff */
[----:B------:R-:W-:Y:S01]  /*4a10*/  FFMA.FTZ R107, R31, UR4, -R88 ;  /* 0x000000041f6b7c23 */ /* 0x000fe20008010858 */
[----:B------:R-:W-:Y:S02]  /*4a20*/  IMAD.MOV.U32 R85, RZ, RZ, R2 ;  /* 0x000000ffff557224 */ /* 0x000fe400078e0002 */
[----:B------:R-:W-:Y:S02]  /*4a30*/  LOP3.LUT R18, R18, R9, RZ, 0xc0, !PT ;  /* 0x0000000912127212 */ /* 0x000fe400078ec0ff */
[----:B------:R-:W-:Y:S03]  /*4a40*/  LOP3.LUT R9, R8, 0xff, RZ, 0xc0, !PT ;  /* 0x000000ff08097812 */ /* 0x000fe600078ec0ff */
[----:B------:R-:W-:Y:S01]  /*4a50*/  MUFU.EX2 R7, R7 ;  /* 0x0000000700077308 */ /* 0x000fe20000000800 */
[----:B-1----:R-:W-:Y:S02]  /*4a60*/  F2FP.F16.F32.PACK_AB R8, R92, R93 ;  /* 0x0000005d5c08723e */ /* 0x002fe400000000ff */
[----:B------:R-:W-:Y:S01]  /*4a70*/  PRMT R9, R9, 0x5410, R106 ;  /* 0x0000541009097816 */ /* 0x000fe2000000006a */
[----:B------:R-:W-:Y:S04]  /*4a80*/  FFMA.FTZ R106, R12, UR4, -R100 ;  /* 0x000000040c6a7c23 */ /* 0x000fe80008010864 */
[--C-:B------:R-:W-:Y:S02]  /*4a90*/  HSET2.LE.AND R19, R9, R90.reuse, PT ;  /* 0x0000005a09137233 */ /* 0x100fe40003803000 */
[----:B------:R-:W1:Y:S03]  /*4aa0*/  MUFU.EX2 R3, R86 ;  /* 0x0000005600037308 */ /* 0x000e660000000800 */
[----:B------:R-:W-:Y:S02]  /*4ab0*/  LOP3.LUT R19, R19, R8, RZ, 0xc0, !PT ;  /* 0x0000000813137212 */ /* 0x000fe400078ec0ff */
[----:B------:R-:W-:Y:S05]  /*4ac0*/  LOP3.LUT R8, R97, 0xffff, RZ, 0xc0, !PT ;  /* 0x0000ffff61087812 */ /* 0x000fea00078ec0ff */
[----:B------:R-:W-:Y:S01]  /*4ad0*/  MUFU.EX2 R106, R106 ;  /* 0x0000006a006a7308 */ /* 0x000fe20000000800 */
[----:B------:R-:W-:Y:S04]  /*4ae0*/  SHF.R.U32.HI R8, RZ, 0x8, R8 ;  /* 0x00000008ff087819 */ /* 0x000fe80000011608 */
[----:B------:R-:W-:Y:S05]  /*4af0*/  PRMT R5, R5, 0x5410, R8 ;  /* 0x0000541005057816 */ /* 0x000fea0000000008 */
[----:B------:R-:W-:Y:S01]  /*4b00*/  MUFU.EX2 R107, R107 ;  /* 0x0000006b006b7308 */ /* 0x000fe20000000800 */
[C---:B-1----:R-:W-:Y:S01]  /*4b10*/  FFMA.FTZ R136, R3.reuse, R136, R96 ;  /* 0x0000008803887223 */ /* 0x042fe20000010060 */
[C---:B------:R-:W-:Y:S01]  /*4b20*/  FMUL.FTZ R38, R3.reuse, R38 ;  /* 0x0000002603267220 */ /* 0x040fe20000410000 */
[--C-:B------:R-:W-:Y:S01]  /*4b30*/  HSET2.LE.AND R8, R5, R90.reuse, PT ;  /* 0x0000005a05087233 */ /* 0x100fe20003803000 */
[----:B------:R-:W-:Y:S01]  /*4b40*/  FMUL.FTZ R39, R3, R39 ;  /* 0x0000002703277220 */ /* 0x000fe20000410000 */
[----:B------:R-:W-:Y:S01]  /*4b50*/  F2FP.F16.F32.PACK_AB R5, R138, R95 ;  /* 0x0000005f8a05723e */ /* 0x000fe200000000ff */
[----:B------:R-:W-:Y:S01]  /*4b60*/  FFMA.FTZ R95, R13, UR4, -R100 ;  /* 0x000000040d5f7c23 */ /* 0x000fe20008010864 */
[C---:B------:R-:W-:Y:S01]  /*4b70*/  FMUL.FTZ R42, R3.reuse, R42 ;  /* 0x0000002a032a7220 */ /* 0x040fe20000410000 */
[C---:B------:R-:W-:Y:S01]  /*4b80*/  FMUL.FTZ R43, R3.reuse, R43 ;  /* 0x0000002b032b7220 */ /* 0x040fe20000410000 */
[----:B------:R-:W-:Y:S01]  /*4b90*/  LOP3.LUT R8, R8, R5, RZ, 0xc0, !PT ;  /* 0x0000000508087212 */ /* 0x000fe200078ec0ff */
[C---:B------:R-:W-:Y:S01]  /*4ba0*/  FMUL.FTZ R46, R3.reuse, R46 ;  /* 0x0000002e032e7220 */ /* 0x040fe20000410000 */
[--C-:B------:R-:W-:Y:S01]  /*4bb0*/  SHF.R.U32.HI R5, RZ, 0x10, R97.reuse ;  /* 0x00000010ff057819 */ /* 0x100fe20000011661 */
[----:B------:R-:W1:Y:S01]  /*4bc0*/  MUFU.EX2 R95, R95 ;  /* 0x0000005f005f7308 */ /* 0x000e620000000800 */
[----:B------:R-:W-:Y:S01]  /*4bd0*/  SHF.R.U32.HI R97, RZ, 0x18, R97 ;  /* 0x00000018ff617819 */ /* 0x000fe20000011661 */
[----:B------:R-:W-:Y:S01]  /*4be0*/  FMUL.FTZ R47, R3, R47 ;  /* 0x0000002f032f7220 */ /* 0x000fe20000410000 */
[----:B------:R-:W-:Y:S01]  /*4bf0*/  LOP3.LUT R12, R5, 0xff, RZ, 0xc0, !PT ;  /* 0x000000ff050c7812 */ /* 0x000fe200078ec0ff */
[----:B------:R-:W-:Y:S01]  /*4c00*/  FMUL.FTZ R50, R3, R50 ;  /* 0x0000003203327220 */ /* 0x000fe20000410000 */
[----:B------:R-:W-:Y:S01]  /*4c10*/  LOP3.LUT R5, R17, 0xff, RZ, 0xc0, !PT ;  /* 0x000000ff11057812 */ /* 0x000fe200078ec0ff */
[----:B------:R-:W-:Y:S01]  /*4c20*/  FMUL.FTZ R51, R3, R51 ;  /* 0x0000003303337220 */ /* 0x000fe20000410000 */
[----:B------:R-:W-:Y:S01]  /*4c30*/  PRMT R9, R12, 0x5410, R97 ;  /* 0x000054100c097816 */ /* 0x000fe20000000061 */
[--C-:B------:R-:W-:Y:S01]  /*4c40*/  FFMA.FTZ R97, R14, UR4, -R88.reuse ;  /* 0x000000040e617c23 */ /* 0x100fe20008010858 */
[----:B------:R-:W-:Y:S01]  /*4c50*/  F2FP.F16.F32.PACK_AB R12, R7, R96 ;  /* 0x00000060070c723e */ /* 0x000fe200000000ff */
[----:B------:R-:W-:Y:S01]  /*4c60*/  FFMA.FTZ R96, R15, UR4, -R88 ;  /* 0x000000040f607c23 */ /* 0x000fe20008010858 */
[C---:B------:R-:W-:Y:S01]  /*4c70*/  FMUL.FTZ R54, R3.reuse, R54 ;  /* 0x0000003603367220 */ /* 0x040fe20000410000 */
[--C-:B------:R-:W-:Y:S01]  /*4c80*/  HSET2.LE.AND R9, R9, R90.reuse, PT ;  /* 0x0000005a09097233 */ /* 0x100fe20003803000 */
[C---:B------:R-:W-:Y:S01]  /*4c90*/  FMUL.FTZ R55, R3.reuse, R55 ;  /* 0x0000003703377220 */ /* 0x040fe20000410000 */
[----:B------:R-:W-:Y:S01]  /*4ca0*/  MUFU.EX2 R97, R97 ;  /* 0x0000006100617308 */ /* 0x000fe20000000800 */
[C---:B------:R-:W-:Y:S01]  /*4cb0*/  FMUL.FTZ R58, R3.reuse, R58 ;  /* 0x0000003a033a7220 */ /* 0x040fe20000410000 */
[----:B------:R-:W-:Y:S01]  /*4cc0*/  FMUL.FTZ R59, R3, R59 ;  /* 0x0000003b033b7220 */ /* 0x000fe20000410000 */
[----:B------:R-:W-:Y:S01]  /*4cd0*/  LOP3.LUT R9, R9, R12, RZ, 0xc0, !PT ;  /* 0x0000000c09097212 */ /* 0x000fe200078ec0ff */
[----:B------:R-:W-:Y:S01]  /*4ce0*/  FMUL.FTZ R62, R3, R62 ;  /* 0x0000003e033e7220 */ /* 0x000fe20000410000 */
[----:B------:R-:W-:Y:S01]  /*4cf0*/  LOP3.LUT R12, R17, 0xffff, RZ, 0xc0, !PT ;  /* 0x0000ffff110c7812 */ /* 0x000fe200078ec0ff */
[C---:B------:R-:W-:Y:S01]  /*4d00*/  FMUL.FTZ R63, R3.reuse, R63 ;  /* 0x0000003f033f7220 */ /* 0x040fe20000410000 */
[C---:B------:R-:W-:Y:S03]  /*4d10*/  FMUL.FTZ R66, R3.reuse, R66 ;  /* 0x0000004203427220 */ /* 0x040fe60000410000 */
[----:B------:R-:W2:Y:S01]  /*4d20*/  MUFU.EX2 R96, R96 ;  /* 0x0000006000607308 */ /* 0x000ea20000000800 */
[----:B------:R-:W-:Y:S01]  /*4d30*/  SHF.R.U32.HI R12, RZ, 0x8, R12 ;  /* 0x00000008ff0c7819 */ /* 0x000fe2000001160c */
[C---:B------:R-:W-:Y:S01]  /*4d40*/  FMUL.FTZ R67, R3.reuse, R67 ;  /* 0x0000004303437220 */ /* 0x040fe20000410000 */
[C---:B------:R-:W-:Y:S01]  /*4d50*/  FMUL.FTZ R70, R3.reuse, R70 ;  /* 0x0000004603467220 */ /* 0x040fe20000410000 */
[----:B------:R-:W-:Y:S01]  /*4d60*/  FMUL.FTZ R71, R3, R71 ;  /* 0x0000004703477220 */ /* 0x000fe20000410000 */
[----:B------:R-:W-:Y:S01]  /*4d70*/  PRMT R5, R5, 0x5410, R12 ;  /* 0x0000541005057816 */ /* 0x000fe2000000000c */
[C---:B------:R-:W-:Y:S01]  /*4d80*/  FMUL.FTZ R74, R3.reuse, R74 ;  /* 0x0000004a034a7220 */ /* 0x040fe20000410000 */
[C---:B------:R-:W-:Y:S01]  /*4d90*/  FMUL.FTZ R75, R3.reuse, R75 ;  /* 0x0000004b034b7220 */ /* 0x040fe20000410000 */
[C---:B------:R-:W-:Y:S01]  /*4da0*/  FMUL.FTZ R78, R3.reuse, R78 ;  /* 0x0000004e034e7220 */ /* 0x040fe20000410000 */
[C---:B------:R-:W-:Y:S01]  /*4db0*/  FMUL.FTZ R79, R3.reuse, R79 ;  /* 0x0000004f034f7220 */ /* 0x040fe20000410000 */
[--C-:B------:R-:W-:Y:S01]  /*4dc0*/  HSET2.LE.AND R16, R5, R90.reuse, PT ;  /* 0x0000005a05107233 */ /* 0x100fe20003803000 */
[----:B------:R-:W-:Y:S01]  /*4dd0*/  FMUL.FTZ R82, R3, R82 ;  /* 0x0000005203527220 */ /* 0x000fe20000410000 */
[----:B-1----:R-:W-:Y:S01]  /*4de0*/  F2FP.F16.F32.PACK_AB R5, R95, R106 ;  /* 0x0000006a5f05723e */ /* 0x002fe200000000ff */
[----:B------:R-:W-:Y:S01]  /*4df0*/  FMUL.FTZ R83, R3, R83 ;  /* 0x0000005303537220 */ /* 0x000fe20000410000 */
[----:B------:R-:W-:Y:S01]  /*4e00*/  FADD.FTZ R136, R7, R136 ;  /* 0x0000008807887221 */ /* 0x000fe20000010000 */
[----:B------:R-:W-:Y:S01]  /*4e10*/  FADD.FTZ R138, R138, R137 ;  /* 0x000000898a8a7221 */ /* 0x000fe20000010000 */
[----:B------:R-:W-:Y:S01]  /*4e20*/  LOP3.LUT R16, R16, R5, RZ, 0xc0, !PT ;  /* 0x0000000510107212 */ /* 0x000fe200078ec0ff */
[----:B------:R-:W-:Y:S01]  /*4e30*/  FFMA.FTZ R137, R32, UR4, -R100 ;  /* 0x0000000420897c23 */ /* 0x000fe20008010864 */
[--C-:B------:R-:W-:Y:S01]  /*4e40*/  SHF.R.U32.HI R5, RZ, 0x10, R17.reuse ;  /* 0x00000010ff057819 */ /* 0x100fe20000011611 */
[----:B------:R-:W-:Y:S01]  /*4e50*/  FADD.FTZ R105, R105, R138 ;  /* 0x0000008a69697221 */ /* 0x000fe20000010000 */
[----:B------:R-:W-:Y:S01]  /*4e60*/  SHF.R.U32.HI R17, RZ, 0x18, R17 ;  /* 0x00000018ff117819 */ /* 0x000fe20000011611 */
[----:B------:R-:W-:Y:S01]  /*4e70*/  IMAD.MOV.U32 R3, RZ, RZ, R0 ;  /* 0x000000ffff037224 */ /* 0x000fe200078e0000 */
[----:B------:R-:W-:Y:S01]  /*4e80*/  LOP3.LUT R12, R5, 0xff, RZ, 0xc0, !PT ;  /* 0x000000ff050c7812 */ /* 0x000fe200078ec0ff */
[----:B------:R-:W-:Y:S02]  /*4e90*/  VIADD R5, R101, 0x1 ;  /* 0x0000000165057836 */ /* 0x000fe40000000000 */
[--C-:B------:R-:W-:Y:S01]  /*4ea0*/  FFMA.FTZ R101, R20, UR4, -R100.reuse ;  /* 0x0000000414657c23 */ /* 0x100fe20008010864 */
[----:B------:R-:W-:Y:S01]  /*4eb0*/  FADD.FTZ R105, R102, R105 ;  /* 0x0000006966697221 */ /* 0x000fe20000010000 */
[----:B------:R-:W-:Y:S01]  /*4ec0*/  PRMT R17, R12, 0x5410, R17 ;  /* 0x000054100c117816 */ /* 0x000fe20000000011 */
[----:B------:R-:W-:Y:S01]  /*4ed0*/  MUFU.EX2 R137, R137 ;  /* 0x0000008900897308 */ /* 0x000fe20000000800 */
[----:B--2---:R-:W-:Y:S02]  /*4ee0*/  F2FP.F16.F32.PACK_AB R12, R96, R97 ;  /* 0x00000061600c723e */ /* 0x004fe400000000ff */
[----:B------:R-:W-:Y:S02]  /*4ef0*/  LOP3.LUT R5, R135, UR35, R5, 0x96, !PT ;  /* 0x0000002387057c12 */ /* 0x000fe4000f8e9605 */
[--C-:B------:R-:W-:Y:S05]  /*4f00*/  HSET2.LE.AND R17, R17, R90.reuse, PT ;  /* 0x0000005a11117233 */ /* 0x100fea0003803000 */
[----:B------:R-:W-:Y:S01]  /*4f10*/  MUFU.EX2 R101, R101 ;  /* 0x0000006500657308 */ /* 0x000fe20000000800 */
[----:B------:R-:W-:Y:S02]  /*4f20*/  LOP3.LUT R17, R17, R12, RZ, 0xc0, !PT ;  /* 0x0000000c11117212 */ /* 0x000fe400078ec0ff */
[----:B------:R-:W1:Y:S02]  /*4f30*/  LDSM.16.MT88.4 R12, [R109+0x6000] ;  /* 0x006000006d0c783b */ /* 0x000e640000004200 */
        /* <DEDUP_REMOVED lines=17> */
[----:B------:R-:W1:Y:S04]  /*5050*/  LDSM.16.MT88.4 R8, [R109+0x6400] ;  /* 0x006400006d08783b */ /* 0x000e680000004200 */
[--C-:B------:R-:W-:Y:S01]  /*5060*/  FFMA.FTZ R12, R24, UR4, -R100.reuse ;  /* 0x00000004180c7c23 */ /* 0x100fe20008010864 */
[--C-:B------:R-:W-:Y:S03]  /*5070*/  FFMA.FTZ R13, R21, UR4, -R100.reuse ;  /* 0x00000004150d7c23 */ /* 0x100fe60008010864 */
[----:B------:R-:W-:Y:S02]  /*5080*/  MUFU.EX2 R102, R12 ;  /* 0x0000000c00667308 */ /* 0x000fe40000000800 */
[----:B------:R-:W-:Y:S04]  /*5090*/  IMAD.WIDE.U32 R14, R5, -0x326172a9, RZ ;  /* 0xcd9e8d57050e7825 */ /* 0x000fe800078e00ff */
[--C-:B------:R-:W-:Y:S01]  /*50a0*/  FFMA.FTZ R5, R25, UR4, -R100.reuse ;  /* 0x0000000419057c23 */ /* 0x100fe20008010864 */
[----:B------:R-:W-:Y:S01]  /*50b0*/  FFMA.FTZ R100, R33, UR4, -R100 ;  /* 0x0000000421647c23 */ /* 0x000fe20008010864 */
[----:B------:R-:W-:Y:S02]  /*50c0*/  LOP3.LUT R140, R15, UR27, R132, 0x96, !PT ;  /* 0x0000001b0f8c7c12 */ /* 0x000fe4000f8e9684 */
[----:B------:R-:W-:Y:S01]  /*50d0*/  MUFU.EX2 R33, R5 ;  /* 0x0000000500217308 */ /* 0x000fe20000000800 */
[----:B------:R-:W-:Y:S02]  /*50e0*/  LOP3.LUT R14, R99, UR25, R14, 0x96, !PT ;  /* 0x00000019630e7c12 */ /* 0x000fe4000f8e960e */
[----:B------:R-:W-:Y:S04]  /*50f0*/  IMAD.WIDE.U32 R140, R140, -0x2daee0ad, RZ ;  /* 0xd2511f538c8c7825 */ /* 0x000fe800078e00ff */
[----:B------:R-:W-:Y:S01]  /*5100*/  IMAD.WIDE.U32 R14, R14, -0x2daee0ad, RZ ;  /* 0xd2511f530e0e7825 */ /* 0x000fe200078e00ff */
[----:B------:R-:W-:Y:S02]  /*5110*/  LOP3.LUT R7, R141, UR24, R130, 0x96, !PT ;  /* 0x000000188d077c12 */ /* 0x000fe4000f8e9682 */
[----:B------:R-:W-:Y:S02]  /*5120*/  MUFU.EX2 R100, R100 ;  /* 0x0000006400647308 */ /* 0x000fe40000000800 */
[----:B------:R-:W-:Y:S01]  /*5130*/  LOP3.LUT R20, R15, UR22, R140, 0x96, !PT ;  /* 0x000000160f147c12 */ /* 0x000fe2000f8e968c */
[----:B------:R-:W-:Y:S01]  /*5140*/  FADD.FTZ R15, R103, R136 ;  /* 0x00000088670f7221 */ /* 0x000fe20000010000 */
[----:B------:R-:W-:Y:S04]  /*5150*/  IMAD.WIDE.U32 R138, R7, -0x326172a9, RZ ;  /* 0xcd9e8d57078a7825 */ /* 0x000fe800078e00ff */
[--C-:B------:R-:W-:Y:S01]  /*5160*/  FFMA.FTZ R103, R26, UR4, -R88.reuse ;  /* 0x000000041a677c23 */ /* 0x100fe20008010858 */
[----:B------:R-:W-:Y:S01]  /*5170*/  FADD.FTZ R26, R106, R105 ;  /* 0x000000696a1a7221 */ /* 0x000fe20000010000 */
[----:B------:R-:W-:Y:S01]  /*5180*/  IMAD.WIDE.U32 R20, R20, -0x326172a9, RZ ;  /* 0xcd9e8d5714147825 */ /* 0x000fe200078e00ff */
[----:B------:R-:W-:Y:S03]  /*5190*/  MUFU.EX2 R105, R29 ;  /* 0x0000001d00697308 */ /* 0x000fe60000000800 */
[----:B------:R-:W-:Y:S01]  /*51a0*/  FFMA.FTZ R106, R30, UR4, -R88 ;  /* 0x000000041e6a7c23 */ /* 0x000fe20008010858 */
[----:B------:R-:W-:Y:S01]  /*51b0*/  FADD.FTZ R95, R95, R26 ;  /* 0x0000001a5f5f7221 */ /* 0x000fe20000010000 */
[C---:B-1----:R-:W-:Y:S05]  /*51c0*/  HMMA.16816.F32 R36, R16.reuse, R8, R36 ;  /* 0x000000081024723c */ /* 0x042fea0000001824 */
[----:B------:R-:W-:Y:S01]  /*51d0*/  MUFU.EX2 R136, R13 ;  /* 0x0000000d00887308 */ /* 0x000fe20000000800 */
[----:B------:R-:W-:Y:S01]  /*51e0*/  FADD.FTZ R94, R94, R95 ;  /* 0x0000005f5e5e7221 */ /* 0x000fe20000010000 */
[C---:B------:R-:W-:Y:S01]  /*51f0*/  HMMA.16816.F32 R40, R16.reuse, R10, R40 ;  /* 0x0000000a1028723c */ /* 0x040fe20000001828 */
[----:B------:R-:W1:Y:S03]  /*5200*/  LDSM.16.MT88.4 R8, [R108+0x6400] ;  /* 0x006400006c08783b */ /* 0x000e660000004200 */
[----:B------:R-:W-:Y:S01]  /*5210*/  LOP3.LUT R140, R21, UR21, R138, 0x96, !PT ;  /* 0x00000015158c7c12 */ /* 0x000fe2000f8e968a */
[----:B------:R-:W-:Y:S03]  /*5220*/  FFMA.FTZ R138, R22, UR4, -R88 ;  /* 0x00000004168a7c23 */ /* 0x000fe60008010858 */
[----:B------:R-:W-:Y:S03]  /*5230*/  MUFU.EX2 R103, R103 ;  /* 0x0000006700677308 */ /* 0x000fe60000000800 */
[----:B------:R-:W-:Y:S01]  /*5240*/  LOP3.LUT R98, R139, UR23, R98, 0x96, !PT ;  /* 0x000000178b627c12 */ /* 0x000fe2000f8e9662 */
[----:B------:R-:W-:Y:S04]  /*5250*/  IMAD.WIDE.U32 R140, R140, -0x2daee0ad, RZ ;  /* 0xd2511f538c8c7825 */ /* 0x000fe800078e00ff */
[----:B------:R-:W-:Y:S02]  /*5260*/  IMAD.WIDE.U32 R98, R98, -0x2daee0ad, RZ ;  /* 0xd2511f5362627825 */ /* 0x000fe400078e00ff */
[----:B------:R-:W-:Y:S03]  /*5270*/  MUFU.EX2 R138, R138 ;  /* 0x0000008a008a7308 */ /* 0x000fe60000000800 */
[----:B------:R-:W-:Y:S01]  /*5280*/  LOP3.LUT R24, R99, UR20, R14, 0x96, !PT ;  /* 0x0000001463187c12 */ /* 0x000fe2000f8e960e */
[----:B------:R-:W-:Y:S01]  /*5290*/  FFMA.FTZ R99, R23, UR4, -R88 ;  /* 0x0000000417637c23 */ /* 0x000fe20008010858 */
[----:B------:R-:W-:Y:S01]  /*52a0*/  LOP3.LUT R7, R141, UR18, R98, 0x96, !PT ;  /* 0x000000128d077c12 */ /* 0x000fe2000f8e9662 */
[----:B------:R-:W-:Y:S04]  /*52b0*/  FFMA.FTZ R98, R27, UR4, -R88 ;  /* 0x000000041b627c23 */ /* 0x000fe80008010858 */
[----:B------:R-:W-:Y:S01]  /*52c0*/  MUFU.EX2 R106, R106 ;  /* 0x0000006a006a7308 */ /* 0x000fe20000000800 */
[----:B------:R-:W-:Y:S04]  /*52d0*/  IMAD.WIDE.U32 R24, R24, -0x326172a9, RZ ;  /* 0xcd9e8d5718187825 */ /* 0x000fe800078e00ff */
[----:B------:R-:W-:Y:S01]  /*52e0*/  IMAD.WIDE.U32 R142, R7, -0x326172a9, RZ ;  /* 0xcd9e8d57078e7825 */ /* 0x000fe200078e00ff */
[----:B------:R-:W-:Y:S04]  /*52f0*/  LOP3.LUT R25, R25, UR19, R20, 0x96, !PT ;  /* 0x0000001319197c12 */ /* 0x000fe8000f8e9614 */
[----:B------:R-:W2:Y:S01]  /*5300*/  MUFU.EX2 R99, R99 ;  /* 0x0000006300637308 */ /* 0x000ea20000000800 */
[----:B------:R-:W-:Y:S09]  /*5310*/  LOP3.LUT R21, R142, 0xff, RZ, 0xc0, !PT ;  /* 0x000000ff8e157812 */ /* 0x000ff200078ec0ff */
[----:B------:R-:W3:Y:S01]  /*5320*/  MUFU.EX2 R98, R98 ;  /* 0x0000006200627308 */ /* 0x000ee20000000800 */
        /* <DEDUP_REMOVED lines=14> */
[----:B------:R-:W-:Y:S01]  /*5410*/  LOP3.LUT R8, R143, UR29, R24, 0x96, !PT ;  /* 0x0000001d8f087c12 */ /* 0x000fe2000f8e9618 */
[----:B------:R-:W-:Y:S01]  /*5420*/  FADD.FTZ R24, R104, R15 ;  /* 0x0000000f68187221 */ /* 0x000fe20000010000 */
[----:B--2---:R-:W-:Y:S01]  /*5430*/  F2FP.F16.F32.PACK_AB R18, R99, R138 ;  /* 0x0000008a6312723e */ /* 0x004fe200000000ff */
[----:B------:R1:W-:Y:S03]  /*5440*/  MUFU.EX2 R104, R28 ;  /* 0x0000001c00687308 */ /* 0x0003e60000000800 */
[----:B------:R-:W-:Y:S01]  /*5450*/  SHF.R.U32.HI R9, RZ, 0x10, R8 ;  /* 0x00000010ff097819 */ /* 0x000fe20000011608 */
[----:B------:R-:W-:Y:S01]  /*5460*/  FADD.FTZ R27, R97, R24 ;  /* 0x00000018611b7221 */ /* 0x000fe20000010000 */
[----:B------:R-:W-:Y:S01]  /*5470*/  LOP3.LUT R14, R8, 0xffff, RZ, 0xc0, !PT ;  /* 0x0000ffff080e7812 */ /* 0x000fe200078ec0ff */
[----:B------:R-:W-:Y:S01]  /*5480*/  FFMA.FTZ R97, R34, UR4, -R88 ;  /* 0x0000000422617c23 */ /* 0x000fe20008010858 */
[----:B------:R-:W-:Y:S01]  /*5490*/  LOP3.LUT R7, R8, 0xff, RZ, 0xc0, !PT ;  /* 0x000000ff08077812 */ /* 0x000fe200078ec0ff */
[----:B------:R-:W-:Y:S01]  /*54a0*/  FADD.FTZ R96, R96, R27 ;  /* 0x0000001b60607221 */ /* 0x000fe20000010000 */
[----:B------:R-:W-:Y:S01]  /*54b0*/  SHF.R.U32.HI R8, RZ, 0x18, R8 ;  /* 0x00000018ff087819 */ /* 0x000fe20000011608 */
[----:B------:R-:W-:Y:S01]  /*54c0*/  FFMA.FTZ R88, R35, UR4, -R88 ;  /* 0x0000000423587c23 */ /* 0x000fe20008010858 */
[----:B------:R-:W-:Y:S01]  /*54d0*/  LOP3.LUT R9, R9, 0xff, RZ, 0xc0, !PT ;  /* 0x000000ff09097812 */ /* 0x000fe200078ec0ff */
[----:B------:R-:W-:Y:S01]  /*54e0*/  FADD.FTZ R93, R93, R96 ;  /* 0x000000605d5d7221 */ /* 0x000fe20000010000 */
[----:B------:R-:W-:Y:S01]  /*54f0*/  SHF.R.U32.HI R14, RZ, 0x8, R14 ;  /* 0x00000008ff0e7819 */ /* 0x000fe2000001160e */
[----:B------:R-:W-:Y:S01]  /*5500*/  MUFU.EX2 R97, R97 ;  /* 0x0000006100617308 */ /* 0x000fe20000000800 */
[----:B------:R-:W-:Y:S02]  /*5510*/  PRMT R9, R9, 0x5410, R8 ;  /* 0x0000541009097816 */ /* 0x000fe40000000008 */
[----:B------:R-:W-:Y:S01]  /*5520*/  LOP3.LUT R8, R142, 0xffff, RZ, 0xc0, !PT ;  /* 0x0000ffff8e087812 */ /* 0x000fe200078ec0ff */
[----:B-1----:R-:W-:Y:S01]  /*5530*/  LDSM.16.MT88.4 R28, [R109+0x8c00] ;  /* 0x008c00006d1c783b */ /* 0x002fe20000004200 */
[----:B------:R-:W-:Y:S02]  /*5540*/  PRMT R7, R7, 0x5410, R14 ;  /* 0x0000541007077816 */ /* 0x000fe4000000000e */
[----:B------:R-:W-:Y:S03]  /*5550*/  SHF.R.U32.HI R8, RZ, 0x8, R8 ;  /* 0x00000008ff087819 */ /* 0x000fe60000011608 */
[----:B------:R1:W2:Y:S01]  /*5560*/  MUFU.EX2 R96, R88 ;  /* 0x0000005800607308 */ /* 0x0002a20000000800 */
[--C-:B------:R-:W-:Y:S02]  /*5570*/  HSET2.LE.AND R9, R9, R90.reuse, PT ;  /* 0x0000005a09097233 */ /* 0x100fe40003803000 */
[----:B------:R-:W-:Y:S02]  /*5580*/  PRMT R21, R21, 0x5410, R8 ;  /* 0x0000541015157816 */ /* 0x000fe40000000008 */
[--C-:B------:R-:W-:Y:S02]  /*5590*/  SHF.R.U32.HI R8, RZ, 0x10, R142.reuse ;  /* 0x00000010ff087819 */ /* 0x100fe4000001168e */
[----:B------:R-:W-:Y:S02]  /*55a0*/  SHF.R.U32.HI R142, RZ, 0x18, R142 ;  /* 0x00000018ff8e7819 */ /* 0x000fe4000001168e */
[----:B------:R-:W-:Y:S02]  /*55b0*/  LOP3.LUT R13, R8, 0xff, RZ, 0xc0, !PT ;  /* 0x000000ff080d7812 */ /* 0x000fe400078ec0ff */
[----:B---3--:R-:W-:Y:S02]  /*55c0*/  F2FP.F16.F32.PACK_AB R16, R98, R103 ;  /* 0x000000676210723e */ /* 0x008fe400000000ff */
[----:B------:R-:W-:Y:S01]  /*55d0*/  PRMT R5, R13, 0x5410, R142 ;  /* 0x000054100d057816 */ /* 0x000fe2000000008e */
[----:B------:R-:W-:Y:S01]  /*55e0*/  IMAD.WIDE.U32 R142, R25, -0x2daee0ad, RZ ;  /* 0xd2511f53198e7825 */ /* 0x000fe200078e00ff */
[----:B------:R-:W3:Y:S02]  /*55f0*/  LDSM.16.MT88.4 R12, [R109+0x6800] ;  /* 0x006800006d0c783b */ /* 0x000ee40000004200 */
[----:B------:R-:W-:Y:S02]  /*5600*/  LOP3.LUT R9, R9, R18, RZ, 0xc0, !PT ;  /* 0x0000001209097212 */ /* 0x000fe400078ec0ff */
[--C-:B------:R-:W-:Y:S02]  /*5610*/  HSET2.LE.AND R11, R5, R90.reuse, PT ;  /* 0x0000005a050b7233 */ /* 0x100fe40003803000 */
[--C-:B------:R-:W-:Y:S02]  /*5620*/  HSET2.LE.AND R10, R21, R90.reuse, PT ;  /* 0x0000005a150a7233 */ /* 0x100fe40003803000 */
[--C-:B------:R-:W-:Y:S01]  /*5630*/  HSET2.LE.AND R8, R7, R90.reuse, PT ;  /* 0x0000005a07087233 */ /* 0x100fe20003803000 */
[----:B------:R-:W-:Y:S01]  /*5640*/  LDSM.16.MT88.4 R20, [R109+0x8800] ;  /* 0x008800006d14783b */ /* 0x000fe20000004200 */
[----:B------:R-:W-:Y:S02]  /*5650*/  LOP3.LUT R11, R11, R16, RZ, 0xc0, !PT ;  /* 0x000000100b0b7212 */ /* 0x000fe400078ec0ff */
[----:B------:R-:W-:Y:S02]  /*5660*/  F2FP.F16.F32.PACK_AB R7, R136, R101 ;  /* 0x000000658807723e */ /* 0x000fe400000000ff */
[----:B------:R-:W-:Y:S02]  /*5670*/  F2FP.F16.F32.PACK_AB R5, R33, R102 ;  /* 0x000000662105723e */ /* 0x000fe400000000ff */
[----:B------:R-:W-:Y:S01]  /*5680*/  LOP3.LUT R8, R8, R7, RZ, 0xc0, !PT ;  /* 0x0000000708087212 */ /* 0x000fe200078ec0ff */
[----:B------:R-:W4:Y:S01]  /*5690*/  LDSM.16.MT88.4 R16, [R108+0x6800] ;  /* 0x006800006c10783b */ /* 0x000f220000004200 */
[----:B------:R-:W-:Y:S02]  /*56a0*/  LOP3.LUT R10, R10, R5, RZ, 0xc0, !PT ;  /* 0x000000050a0a7212 */ /* 0x000fe400078ec0ff */
[----:B------:R-:W-:Y:S02]  /*56b0*/  LOP3.LUT R140, R143, UR28, R140, 0x96, !PT ;  /* 0x0000001c8f8c7c12 */ /* 0x000fe4000f8e968c */
[----:B------:R-:W-:Y:S02]  /*56c0*/  LOP3.LUT R5, R142, 0xffff, RZ, 0xc0, !PT ;  /* 0x0000ffff8e057812 */ /* 0x000fe400078ec0ff */
[----:B------:R-:W-:Y:S02]  /*56d0*/  LOP3.LUT R25, R140, 0xff, RZ, 0xc0, !PT ;  /* 0x000000ff8c197812 */ /* 0x000fe400078ec0ff */
[----:B------:R-:W-:Y:S02]  /*56e0*/  LOP3.LUT R7, R142, 0xff, RZ, 0xc0, !PT ;  /* 0x000000ff8e077812 */ /* 0x000fe400078ec0ff */
[----:B-1----:R-:W-:Y:S02]  /*56f0*/  F2FP.F16.F32.PACK_AB R88, R107, R106 ;  /* 0x0000006a6b58723e */ /* 0x002fe400000000ff */
[----:B--2---:R-:W-:Y:S01]  /*5700*/  F2FP.F16.F32.PACK_AB R34, R96, R97 ;  /* 0x000000616022723e */ /* 0x004fe200000000ff */
[C---:B---3--:R-:W-:Y:S06]  /*5710*/  HMMA.16816.F32 R36, R8.reuse, R12, R36 ;  /* 0x0000000c0824723c */ /* 0x048fec0000001824 */
[C---:B------:R-:W-:Y:S01]  /*5720*/  HMMA.16816.F32 R40, R8.reuse, R14, R40 ;  /* 0x0000000e0828723c */ /* 0x040fe20000001828 */
[----:B------:R-:W1:Y:S05]  /*5730*/  LDSM.16.MT88.4 R12, [R109+0x7800] ;  /* 0x007800006d0c783b */ /* 0x000e6a0000004200 */
[C---:B----4-:R-:W-:Y:S06]  /*5740*/  HMMA.16816.F32 R44, R8.reuse, R16, R44 ;  /* 0x00000010082c723c */ /* 0x050fec000000182c */
[C---:B------:R-:W-:Y:S01]  /*5750*/  HMMA.16816.F32 R48, R8.reuse, R18, R48 ;  /* 0x000000120830723c */ /* 0x040fe20000001830 */
[----:B------:R-:W2:Y:S05]  /*5760*/  LDSM.16.MT88.4 R16, [R108+0x7800] ;  /* 0x007800006c10783b */ /* 0x000eaa0000004200 */
[C---:B-1----:R-:W-:Y:S06]  /*5770*/  HMMA.16816.F32 R52, R8.reuse, R12, R52 ;  /* 0x0000000c0834723c */ /* 0x042fec0000001834 */
[C---:B------:R-:W-:Y:S01]  /*5780*/  HMMA.16816.F32 R56, R8.reuse, R14, R56 ;  /* 0x0000000e0838723c */ /* 0x040fe20000001838 */
[----:B------:R-:W1:Y:S05]  /*5790*/  LDSM.16.MT88.4 R12, [R108+0x8800] ;  /* 0x008800006c0c783b */ /* 0x000e6a0000004200 */
[C---:B--2---:R-:W-:Y:S06]  /*57a0*/  HMMA.16816.F32 R60, R8.reuse, R16, R60 ;  /* 0x00000010083c723c */ /* 0x044fec000000183c */
[C---:B------:R-:W-:Y:S05]  /*57b0*/  HMMA.16816.F32 R64, R8.reuse, R18, R64 ;  /* 0x000000120840723c */ /* 0x040fea0000001840 */
[----:B------:R-:W-:Y:S01]  /*57c0*/  SHF.R.U32.HI R16, RZ, 0x8, R5 ;  /* 0x00000008ff107819 */ /* 0x000fe20000011605 */
[C---:B------:R-:W-:Y:S05]  /*57d0*/  HMMA.16816.F32 R68, R8.reuse, R20, R68 ;  /* 0x000000140844723c */ /* 0x040fea0000001844 */
[----:B------:R-:W-:Y:S01]  /*57e0*/  PRMT R7, R7, 0x5410, R16 ;  /* 0x0000541007077816 */ /* 0x000fe20000000010 */
[C---:B------:R-:W-:Y:S05]  /*57f0*/  HMMA.16816.F32 R72, R8.reuse, R22, R72 ;  /* 0x000000160848723c */ /* 0x040fea0000001848 */
[----:B------:R-:W-:Y:S02]  /*5800*/  LOP3.LUT R17, R140, 0xffff, RZ, 0xc0, !PT ;  /* 0x0000ffff8c117812 */ /* 0x000fe400078ec0ff */
[--C-:B------:R-:W-:Y:S04]  /*5810*/  SHF.R.U32.HI R16, RZ, 0x10, R142.reuse ;  /* 0x00000010ff107819 */ /* 0x100fe8000001168e */
[----:B------:R-:W-:Y:S01]  /*5820*/  LOP3.LUT R16, R16, 0xff, RZ, 0xc0, !PT ;  /* 0x000000ff10107812 */ /* 0x000fe200078ec0ff */
[C---:B-1----:R-:W-:Y:S03]  /*5830*/  HMMA.16816.F32 R76, R8.reuse, R12, R76 ;  /* 0x0000000c084c723c */ /* 0x042fe6000000184c */
[----:B------:R-:W-:Y:S02]  /*5840*/  SHF.R.U32.HI R18, RZ, 0x8, R17 ;  /* 0x00000008ff127819 */ /* 0x000fe40000011611 */
[----:B------:R-:W-:Y:S01]  /*5850*/  SHF.R.U32.HI R5, RZ, 0x18, R142 ;  /* 0x00000018ff057819 */ /* 0x000fe2000001168e */
[----:B------:R-:W-:Y:S01]  /*5860*/  HMMA.16816.F32 R80, R8, R14, R80 ;  /* 0x0000000e0850723c */ /* 0x000fe20000001850 */
[----:B------:R-:W-:Y:S04]  /*5870*/  LDSM.16.MT88.4 R8, [R108+0x6c00] ;  /* 0x006c00006c08783b */ /* 0x000fe80000004200 */
[----:B------:R-:W-:Y:S02]  /*5880*/  PRMT R5, R16, 0x5410, R5 ;  /* 0x0000541010057816 */ /* 0x000fe40000000005 */
[----:B------:R-:W-:Y:S02]  /*5890*/  PRMT R25, R25, 0x5410, R18 ;  /* 0x0000541019197816 */ /* 0x000fe40000000012 */
[----:B------:R-:W1:Y:S02]  /*58a0*/  LDSM.16.MT88.4 R16, [R109+0x6c00] ;  /* 0x006c00006d10783b */ /* 0x000e640000004200 */
[--C-:B------:R-:W-:Y:S02]  /*58b0*/  SHF.R.U32.HI R20, RZ, 0x10, R140.reuse ;  /* 0x00000010ff147819 */ /* 0x100fe4000001168c */
[----:B------:R-:W-:Y:S02]  /*58c0*/  SHF.R.U32.HI R21, RZ, 0x18, R140 ;  /* 0x00000018ff157819 */ /* 0x000fe4000001168c */
[----:B------:R-:W-:Y:S02]  /*58d0*/  LOP3.LUT R20, R20, 0xff, RZ, 0xc0, !PT ;  /* 0x000000ff14147812 */ /* 0x000fe400078ec0ff */
[--C-:B------:R-:W-:Y:S02]  /*58e0*/  HSET2.LE.AND R12, R25, R90.reuse, PT ;  /* 0x0000005a190c7233 */ /* 0x100fe40003803000 */
[----:B------:R-:W-:Y:S01]  /*58f0*/  PRMT R23, R20, 0x5410, R21 ;  /* 0x0000541014177816 */ /* 0x000fe20000000015 */
[----:B------:R-:W-:Y:S01]  /*5900*/  LDSM.16.MT88.4 R24, [R108+0x7c00] ;  /* 0x007c00006c18783b */ /* 0x000fe20000004200 */
[----:B------:R-:W-:Y:S02]  /*5910*/  F2FP.F16.F32.PACK_AB R21, R105, R104 ;  /* 0x000000686915723e */ /* 0x000fe400000000ff */
[--C-:B------:R-:W-:Y:S02]  /*5920*/  HSET2.LE.AND R7, R7, R90.reuse, PT ;  /* 0x0000005a07077233 */ /* 0x100fe40003803000 */
[--C-:B------:R-:W-:Y:S02]  /*5930*/  HSET2.LE.AND R13, R23, R90.reuse, PT ;  /* 0x0000005a170d7233 */ /* 0x100fe40003803000 */
[----:B------:R-:W-:Y:S02]  /*5940*/  LOP3.LUT R12, R12, R21, RZ, 0xc0, !PT ;  /* 0x000000150c0c7212 */ /* 0x000fe400078ec0ff */
[----:B------:R-:W2:Y:S01]  /*5950*/  LDSM.16.MT88.4 R20, [R109+0x7c00] ;  /* 0x007c00006d14783b */ /* 0x000ea20000004200 */
[----:B------:R-:W-:Y:S01]  /*5960*/  HSET2.LE.AND R5, R5, R90, PT ;  /* 0x0000005a05057233 */ /* 0x000fe20003803000 */
[----:B------:R-:W-:Y:S01]  /*5970*/  FADD.FTZ R90, R91, R94 ;  /* 0x0000005e5b5a7221 */ /* 0x000fe20000010000 */
[----:B------:R-:W-:Y:S01]  /*5980*/  F2FP.F16.F32.PACK_AB R14, R100, R137 ;  /* 0x00000089640e723e */ /* 0x000fe200000000ff */
[----:B------:R-:W-:Y:S01]  /*5990*/  FADD.FTZ R91, R92, R93 ;  /* 0x0000005d5c5b7221 */ /* 0x000fe20000010000 */
[----:B------:R-:W-:Y:S02]  /*59a0*/  LOP3.LUT R13, R13, R88, RZ, 0xc0, !PT ;  /* 0x000000580d0d7212 */ /* 0x000fe400078ec0ff */
[----:B------:R-:W-:Y:S01]  /*59b0*/  LOP3.LUT R14, R7, R14, RZ, 0xc0, !PT ;  /* 0x0000000e070e7212 */ /* 0x000fe200078ec0ff */
[----:B------:R-:W3:Y:S01]  /*59c0*/  LDSM.16.MT88.4 R92, [R108+0x8c00] ;  /* 0x008c00006c5c783b */ /* 0x000ee20000004200 */
[----:B------:R-:W-:Y:S01]  /*59d0*/  LOP3.LUT R15, R5, R34, RZ, 0xc0, !PT ;  /* 0x00000022050f7212 */ /* 0x000fe200078ec0ff */
[----:B------:R-:W-:Y:S01]  /*59e0*/  FADD.FTZ R5, R101, R90 ;  /* 0x0000005a65057221 */ /* 0x000fe20000010000 */
[----:B------:R-:W-:Y:S03]  /*59f0*/  FADD.FTZ R138, R138, R91 ;  /* 0x0000005b8a8a7221 */ /* 0x000fe60000010000 */
[----:B------:R-:W-:Y:S01]  /*5a00*/  FADD.FTZ R5, R136, R5 ;  /* 0x0000000588057221 */ /* 0x000fe20000010000 */
[----:B------:R-:W-:Y:S03]  /*5a10*/  FADD.FTZ R138, R99, R138 ;  /* 0x0000008a638a7221 */ /* 0x000fe60000010000 */
[----:B------:R-:W-:Y:S01]  /*5a20*/  FADD.FTZ R102, R102, R5 ;  /* 0x0000000566667221 */ /* 0x000fe20000010000 */
[----:B------:R-:W-:Y:S01]  /*5a30*/  FADD.FTZ R103, R103, R138 ;  /* 0x0000008a67677221 */ /* 0x000fe20000010000 */
[C---:B-1----:R-:W-:Y:S05]  /*5a40*/  HMMA.16816.F32 R36, R12.reuse, R16, R36 ;  /* 0x000000100c24723c */ /* 0x042fea0000001824 */
[----:B------:R-:W-:Y:S01]  /*5a50*/  FADD.FTZ R33, R33, R102 ;  /* 0x0000006621217221 */ /* 0x000fe20000010000 */
[C---:B------:R-:W-:Y:S05]  /*5a60*/  HMMA.16816.F32 R40, R12.reuse, R18, R40 ;  /* 0x000000120c28723c */ /* 0x040fea0000001828 */
[----:B------:R-:W-:Y:S01]  /*5a70*/  FADD.FTZ R103, R98, R103 ;  /* 0x0000006762677221 */ /* 0x000fe20000010000 */
[C---:B------:R-:W-:Y:S05]  /*5a80*/  HMMA.16816.F32 R44, R12.reuse, R8, R44 ;  /* 0x000000080c2c723c */ /* 0x040fea000000182c */
[----:B------:R-:W-:Y:S01]  /*5a90*/  FADD.FTZ R104, R104, R33 ;  /* 0x0000002168687221 */ /* 0x000fe20000010000 */
[C---:B------:R-:W-:Y:S05]  /*5aa0*/  HMMA.16816.F32 R48, R12.reuse, R10, R48 ;  /* 0x0000000a0c30723c */ /* 0x040fea0000001830 */
[----:B------:R-:W-:Y:S01]  /*5ab0*/  FADD.FTZ R106, R106, R103 ;  /* 0x000000676a6a7221 */ /* 0x000fe20000010000 */
[C---:B--2---:R-:W-:Y:S05]  /*5ac0*/  HMMA.16816.F32 R52, R12.reuse, R20, R52 ;  /* 0x000000140c34723c */ /* 0x044fea0000001834 */
[----:B------:R-:W-:Y:S01]  /*5ad0*/  FADD.FTZ R104, R105, R104 ;  /* 0x0000006869687221 */ /* 0x000fe20000010000 */
[C---:B------:R-:W-:Y:S05]  /*5ae0*/  HMMA.16816.F32 R56, R12.reuse, R22, R56 ;  /* 0x000000160c38723c */ /* 0x040fea0000001838 */
        /* <DEDUP_REMOVED lines=9> */
[C---:B---3--:R-:W-:Y:S06]  /*5b80*/  HMMA.16816.F32 R76, R12.reuse, R92, R76 ;  /* 0x0000005c0c4c723c */ /* 0x048fec000000184c */
[----:B------:R-:W-:Y:S01]  /*5b90*/  HMMA.16816.F32 R80, R12, R94, R80 ;  /* 0x0000005e0c50723c */ /* 0x000fe20000001850 */
[----:B------:R-:W-:Y:S11]  /*5ba0*/  @!UPT UIADD3 URZ, URZ, URZ, URZ ;  /* 0x0000003f3f3ff290 */ /* 0x000ff6000fffe03f */
[----:B------:R-:W-:Y:S01]  /*5bb0*/  @!UPT UIADD3 URZ, URZ, URZ, URZ ;  /* 0x0000003f3f3ff290 */ /* 0x000fe2000fffe03f */
[----:B------:R-:W-:Y:S11]  /*5bc0*/  @P0 BRA `(.L_x_855) ;  /* 0xffffffdc008c0947 */ /* 0x000ff6000383ffff */
.L_x_854:
        /* <DEDUP_REMOVED lines=8> */
[----:B------:R-:W3:Y:S01]  /*5c50*/  S2R R8, SR_TID.X ;  /* 0x0000000000087919 */ /* 0x000ee20000002100 */
[----:B------:R-:W-:Y:S01]  /*5c60*/  UMOV UR15, URZ ;  /* 0x0000003f000f7c82 */ /* 0x000fe20008000000 */
[----:B------:R-:W-:Y:S01]  /*5c70*/  BSSY B0, `(.L_x_858) ;  /* 0x00000d0000007945 */ /* 0x000fe20003800000 */
[----:B------:R-:W-:-:S02]  /*5c80*/  MOV R12, 0x7f800000 ;  /* 0x7f800000000c7802 */ /* 0x000fc40000000f00 */
[----:B------:R-:W-:Y:S01]  /*5c90*/  LEA R127, R127, R122, 0x4 ;  /* 0x0000007a7f7f7211 */ /* 0x000fe200078e20ff */
[----:B------:R-:W-:Y:S08]  /*5ca0*/  S2UR UR8, SR_CTAID.X ;  /* 0x00000000000879c3 */ /* 0x000ff00000002500 */
[----:B------:R-:W-:Y:S01]  /*5cb0*/  S2UR UR9, SR_CTAID.Z ;  /* 0x00000000000979c3 */ /* 0x000fe20000002700 */
[----:B-1----:R-:W-:Y:S01]  /*5cc0*/  FADD.FTZ R5, R4, R137 ;  /* 0x0000008904057221 */ /* 0x002fe20000010000 */
[----:B--2---:R-:W-:-:S04]  /*5cd0*/  FADD.FTZ R4, R3, R136 ;  /* 0x0000008803047221 */ /* 0x004fc80000010000 */
[----:B------:R-:W1:Y:S04]  /*5ce0*/  SHFL.BFLY PT, R6, R5, 0x1, 0x1f ;  /* 0x0c201f0005067f89 */ /* 0x000e6800000e0000 */
[----:B------:R-:W2:Y:S01]  /*5cf0*/  SHFL.BFLY PT, R7, R4, 0x1, 0x1f ;  /* 0x0c201f0004077f89 */ /* 0x000ea200000e0000 */
[----:B---3--:R-:W-:Y:S01]  /*5d00*/  SHF.R.S32.HI R3, RZ, 0x1f, R8 ;  /* 0x0000001fff037819 */ /* 0x008fe20000011408 */
[----:B-1----:R-:W-:-:S03]  /*5d10*/  FADD.FTZ R9, R5, R6 ;  /* 0x0000000605097221 */ /* 0x002fc60000010000 */
[-C--:B------:R-:W-:Y:S01]  /*5d20*/  LEA.HI R6, R3, R8.reuse, RZ, 0x2 ;  /* 0x0000000803067211 */ /* 0x080fe200078f10ff */
[----:B--2---:R-:W-:Y:S01]  /*5d30*/  FADD.FTZ R7, R4, R7 ;  /* 0x0000000704077221 */ /* 0x004fe20000010000 */
[----:B------:R-:W-:Y:S02]  /*5d40*/  FSETP.NE.FTZ.AND P3, PT, R9, RZ, PT ;  /* 0x000000ff0900720b */ /* 0x000fe40003f75000 */
[----:B------:R-:W-:Y:S02]  /*5d50*/  LEA.HI R4, R3, R8, RZ, 0x5 ;  /* 0x0000000803047211 */ /* 0x000fe400078f28ff */
[----:B------:R-:W-:Y:S02]  /*5d60*/  FSETP.NE.FTZ.AND P2, PT, R7, RZ, PT ;  /* 0x000000ff0700720b */ /* 0x000fe40003f55000 */
[----:B------:R-:W-:Y:S02]  /*5d70*/  LOP3.LUT R3, R4, 0xffffffe0, RZ, 0xc0, !PT ;  /* 0xffffffe004037812 */ /* 0x000fe400078ec0ff */
[----:B------:R-:W-:-:S02]  /*5d80*/  LOP3.LUT R5, R6, 0xfffffffc, RZ, 0xc0, !PT ;  /* 0xfffffffc06057812 */ /* 0x000fc400078ec0ff */
[-C--:B------:R-:W-:Y:S02]  /*5d90*/  IADD3 R3, -R3, R8.reuse, RZ ;  /* 0x0000000803037210 */ /* 0x080fe40007ffe1ff */
[----:B------:R-:W-:Y:S01]  /*5da0*/  SHF.R.S32.HI R6, RZ, 0x2, R6 ;  /* 0x00000002ff067819 */ /* 0x000fe20000011406 */
[----:B------:R-:W1:Y:S01]  /*5db0*/  @P3 MUFU.RCP R10, R9 ;  /* 0x00000009000a3308 */ /* 0x000e620000001000 */
[----:B------:R-:W-:Y:S01]  /*5dc0*/  LOP3.LUT P4, RZ, R3, 0x3, RZ, 0xc0, !PT ;  /* 0x0000000303ff7812 */ /* 0x000fe2000788c0ff */
[----:B------:R-:W2:Y:S01]  /*5dd0*/  @P3 LDC R19, c[0x0][0x2e8] ;  /* 0x0000ba00ff133b82 */ /* 0x000ea20000000800 */
[----:B------:R-:W-:Y:S02]  /*5de0*/  SHF.R.S32.HI R3, RZ, 0x1f, R6 ;  /* 0x0000001fff037819 */ /* 0x000fe40000011406 */
[----:B------:R-:W-:Y:S02]  /*5df0*/  IADD3 R5, -R5, R8, RZ ;  /* 0x0000000805057210 */ /* 0x000fe40007ffe1ff */
[----:B------:R-:W-:Y:S01]  /*5e00*/  LEA.HI R3, R3, R6, RZ, 0x3 ;  /* 0x0000000603037211 */ /* 0x000fe200078f18ff */
[----:B------:R-:W3:Y:S01]  /*5e10*/  @P2 MUFU.RCP R11, R7 ;  /* 0x00000007000b2308 */ /* 0x000ee20000001000 */
[----:B------:R-:W-:Y:S01]  /*5e20*/  SHF.R.S32.HI R4, RZ, 0x5, R4 ;  /* 0x00000005ff047819 */ /* 0x000fe20000011404 */
[----:B------:R-:W4:Y:S01]  /*5e30*/  @P2 LDC R17, c[0x0][0x2e8] ;  /* 0x0000ba00ff112b82 */ /* 0x000f220000000800 */
[----:B------:R-:W-:-:S03]  /*5e40*/  LOP3.LUT R3, R3, 0xfffffff8, RZ, 0xc0, !PT ;  /* 0xfffffff803037812 */ /* 0x000fc600078ec0ff */
[----:B------:R-:W-:Y:S01]  /*5e50*/  IMAD R4, R4, 0x100, R5 ;  /* 0x0000010004047824 */ /* 0x000fe200078e0205 */
[----:B------:R-:W-:Y:S01]  /*5e60*/  IADD3 R3, R6, -R3, RZ ;  /* 0x8000000306037210 */ /* 0x000fe20007ffe0ff */
[----:B------:R-:W5:Y:S01]  /*5e70*/  @P2 MUFU.LG2 R7, R7 ;  /* 0x0000000700072308 */ /* 0x000f620000000c00 */
[----:B-1----:R-:W-:Y:S02]  /*5e80*/  FMUL.FTZ R10, R10, UR4 ;  /* 0x000000040a0a7c20 */ /* 0x002fe40008410000 */
[----:B------:R-:W-:Y:S02]  /*5e90*/  LEA.HI R5, R3, R3, RZ, 0x1 ;  /* 0x0000000303057211 */ /* 0x000fe400078f08ff */
[C---:B------:R-:W-:Y:S01]  /*5ea0*/  FMUL.FTZ R36, R10.reuse, R36 ;  /* 0x000000240a247220 */ /* 0x040fe20000410000 */
[C---:B------:R-:W-:Y:S01]  /*5eb0*/  FMUL.FTZ R37, R10.reuse, R37 ;  /* 0x000000250a257220 */ /* 0x040fe20000410000 */
[----:B------:R-:W-:Y:S01]  /*5ec0*/  SHF.R.S32.HI R6, RZ, 0x1, R5 ;  /* 0x00000001ff067819 */ /* 0x000fe20000011405 */
[C---:B------:R-:W-:Y:S01]  /*5ed0*/  FMUL.FTZ R40, R10.reuse, R40 ;  /* 0x000000280a287220 */ /* 0x040fe20000410000 */
[----:B---3--:R-:W-:Y:S01]  /*5ee0*/  FMUL.FTZ R11, R11, UR4 ;  /* 0x000000040b0b7c20 */ /* 0x008fe20008410000 */
[----:B------:R-:W1:Y:S01]  /*5ef0*/  S2UR UR4, SR_CgaCtaId ;  /* 0x00000000000479c3 */ /* 0x000e620000008800 */
[----:B------:R-:W-:Y:S01]  /*5f00*/  LOP3.LUT R8, R5, 0x3fffffe, RZ, 0xc0, !PT ;  /* 0x03fffffe05087812 */ /* 0x000fe200078ec0ff */
[----:B------:R-:W-:Y:S01]  /*5f10*/  FMUL.FTZ R41, R10, R41 ;  /* 0x000000290a297220 */ /* 0x000fe20000410000 */
[C---:B------:R-:W-:Y:S01]  /*5f20*/  SHF.L.U32 R5, R6.reuse, 0x6, RZ ;  /* 0x0000000606057819 */ /* 0x040fe200000006ff */
[----:B------:R-:W-:Y:S01]  /*5f30*/  FMUL.FTZ R38, R11, R38 ;  /* 0x000000260b267220 */ /* 0x000fe20000410000 */
[----:B------:R-:W-:Y:S01]  /*5f40*/  IADD3 R3, R3, -R8, RZ ;  /* 0x8000000803037210 */ /* 0x000fe20007ffe0ff */
[----:B------:R-:W-:Y:S01]  /*5f50*/  FMUL.FTZ R39, R11, R39 ;  /* 0x000000270b277220 */ /* 0x000fe20000410000 */
[----:B------:R-:W-:Y:S01]  /*5f60*/  LOP3.LUT R5, R5, 0xc0, RZ, 0xc0, !PT ;  /* 0x000000c005057812 */ /* 0x000fe200078ec0ff */
[----:B------:R-:W-:Y:S01]  /*5f70*/  FMUL.FTZ R42, R11, R42 ;  /* 0x0000002a0b2a7220 */ /* 0x000fe20000410000 */
[C---:B------:R-:W-:Y:S01]  /*5f80*/  LOP3.LUT P0, RZ, R6.reuse, 0x2, RZ, 0xc0, !PT ;  /* 0x0000000206ff7812 */ /* 0x040fe2000780c0ff */
[----:B------:R-:W-:Y:S01]  /*5f90*/  IMAD R3, R3, 0x10, R4 ;  /* 0x0000001003037824 */ /* 0x000fe200078e0204 */
[----:B------:R-:W-:Y:S01]  /*5fa0*/  LEA.HI R8, R5, R5, RZ, 0x1d ;  /* 0x0000000505087211 */ /* 0x000fe200078fe8ff */
[----:B------:R-:W-:Y:S01]  /*5fb0*/  FMUL.FTZ R43, R11, R43 ;  /* 0x0000002b0b2b7220 */ /* 0x000fe20000410000 */
[----:B------:R-:W-:Y:S01]  /*5fc0*/  LOP3.LUT R4, R6, 0x1, RZ, 0xc0, !PT ;  /* 0x0000000106047812 */ /* 0x000fe200078ec0ff */
[C---:B------:R-:W-:Y:S01]  /*5fd0*/  FMUL.FTZ R44, R10.reuse, R44 ;  /* 0x0000002c0a2c7220 */ /* 0x040fe20000410000 */
[----:B------:R-:W-:Y:S01]  /*5fe0*/  LEA R3, R3, R8, 0x1 ;  /* 0x0000000803037211 */ /* 0x000fe200078e08ff */
[----:B------:R-:W-:Y:S01]  /*5ff0*/  FMUL.FTZ R45, R10, R45 ;  /* 0x0000002d0a2d7220 */ /* 0x000fe20000410000 */
[----:B------:R-:W-:Y:S01]  /*6000*/  ISETP.NE.U32.AND P1, PT, R4, 0x1, PT ;  /* 0x000000010400780c */ /* 0x000fe20003f25070 */
[C---:B------:R-:W-:Y:S01]  /*6010*/  FMUL.FTZ R46, R11.reuse, R46 ;  /* 0x0000002e0b2e7220 */ /* 0x040fe20000410000 */
[----:B------:R-:W-:Y:S01]  /*6020*/  MOV R4, 0x20 ;  /* 0x0000002000047802 */ /* 0x000fe20000000f00 */
[C---:B------:R-:W-:Y:S01]  /*6030*/  FMUL.FTZ R47, R11.reuse, R47 ;  /* 0x0000002f0b2f7220 */ /* 0x040fe20000410000 */
[C---:B------:R-:W-:Y:S01]  /*6040*/  FMUL.FTZ R48, R10.reuse, R48 ;  /* 0x000000300a307220 */ /* 0x040fe20000410000 */
[----:B------:R-:W-:Y:S01]  /*6050*/  FMUL.FTZ R49, R10, R49 ;  /* 0x000000310a317220 */ /* 0x000fe20000410000 */
[C---:B------:R-:W-:Y:S01]  /*6060*/  FMUL.FTZ R50, R11.reuse, R50 ;  /* 0x000000320b327220 */ /* 0x040fe20000410000 */
[----:B-1----:R-:W-:Y:S01]  /*6070*/  ULEA UR4, UR4, UR5, 0x18 ;  /* 0x0000000504047291 */ /* 0x002fe2000f8ec03f */
[C---:B------:R-:W-:Y:S01]  /*6080*/  FMUL.FTZ R51, R11.reuse, R51 ;  /* 0x000000330b337220 */ /* 0x040fe20000410000 */
[----:B------:R-:W-:Y:S01]  /*6090*/  SEL R4, R4, 0xffffffe0, !P0 ;  /* 0xffffffe004047807 */ /* 0x000fe20004000000 */
[C---:B------:R-:W-:Y:S01]  /*60a0*/  FMUL.FTZ R52, R10.reuse, R52 ;  /* 0x000000340a347220 */ /* 0x040fe20000410000 */
[----:B------:R-:W-:Y:S01]  /*60b0*/  FMUL.FTZ R53, R10, R53 ;  /* 0x000000350a357220 */ /* 0x000fe20000410000 */
[----:B------:R-:W-:Y:S01]  /*60c0*/  FMUL.FTZ R54, R11, R54 ;  /* 0x000000360b367220 */ /* 0x000fe20000410000 */
[----:B------:R-:W-:Y:S01]  /*60d0*/  LEA R3, R3, UR4, 0x1 ;  /* 0x0000000403037c11 */ /* 0x000fe2000f8e08ff */
[----:B------:R-:W-:Y:S01]  /*60e0*/  ULDC.U8 UR4, c[0x0][0x3d9] ;  /* 0x0000f64000047ab9 */ /* 0x000fe20000000000 */
[----:B------:R-:W-:Y:S01]  /*60f0*/  FMUL.FTZ R55, R11, R55 ;  /* 0x000000370b377220 */ /* 0x000fe20000410000 */
[----:B------:R-:W-:Y:S01]  /*6100*/  UISETP.NE.AND UP0, UPT, UR4, URZ, UPT ;  /* 0x0000003f0400728c */ /* 0x000fe2000bf05270 */
[C---:B------:R-:W-:Y:S01]  /*6110*/  IADD3 R5, R3.reuse, -0x10, RZ ;  /* 0xfffffff003057810 */ /* 0x040fe20007ffe0ff */
[----:B------:R-:W-:-:S02]  /*6120*/  @P1 VIADD R5, R3, 0x10 ;  /* 0x0000001003051836 */ /* 0x000fc40000000000 */
[C---:B------:R-:W-:Y:S01]  /*6130*/  FMUL.FTZ R56, R10.reuse, R56 ;  /* 0x000000380a387220 */ /* 0x040fe20000410000 */
[C---:B------:R-:W-:Y:S01]  /*6140*/  FMUL.FTZ R57, R10.reuse, R57 ;  /* 0x000000390a397220 */ /* 0x040fe20000410000 */
[C---:B------:R-:W-:Y:S01]  /*6150*/  FMUL.FTZ R58, R11.reuse, R58 ;  /* 0x0000003a0b3a7220 */ /* 0x040fe20000410000 */
[----:B------:R-:W-:Y:S01]  /*6160*/  FMUL.FTZ R59, R11, R59 ;  /* 0x0000003b0b3b7220 */ /* 0x000fe20000410000 */
[----:B------:R-:W-:Y:S01]  /*6170*/  F2FP.F16.F32.PACK_AB R36, R37, R36 ;  /* 0x000000242524723e */ /* 0x000fe200000000ff */
[----:B------:R-:W-:Y:S01]  /*6180*/  ULDC.U8 UR5, c[0x0][0x3d8] ;  /* 0x0000f60000057ab9 */ /* 0x000fe20000000000 */
[----:B------:R-:W-:Y:S01]  /*6190*/  F2FP.F16.F32.PACK_AB R38, R39, R38 ;  /* 0x000000262726723e */ /* 0x000fe200000000ff */
[C---:B------:R-:W-:Y:S01]  /*61a0*/  FMUL.FTZ R60, R10.reuse, R60 ;  /* 0x0000003c0a3c7220 */ /* 0x040fe20000410000 */
[C---:B------:R-:W-:Y:S01]  /*61b0*/  FMUL.FTZ R61, R10.reuse, R61 ;  /* 0x0000003d0a3d7220 */ /* 0x040fe20000410000 */
[C---:B------:R-:W-:Y:S01]  /*61c0*/  FMUL.FTZ R62, R11.reuse, R62 ;  /* 0x0000003e0b3e7220 */ /* 0x040fe20000410000 */
        /* <DEDUP_REMOVED lines=8> */
[----:B------:R-:W-:Y:S01]  /*6250*/  UISETP.NE.AND UP1, UPT, UR5, URZ, UPT ;  /* 0x0000003f0500728c */ /* 0x000fe2000bf25270 */
[----:B------:R-:W-:Y:S01]  /*6260*/  F2FP.F16.F32.PACK_AB R46, R47, R46 ;  /* 0x0000002e2f2e723e */ /* 0x000fe200000000ff */
[----:B------:R-:W-:Y:S01]  /*6270*/  @UP0 ULDC.64 UR6, c[0x0][0x2c0] ;  /* 0x0000b00000060ab9 */ /* 0x000fe20000000a00 */
[----:B------:R-:W-:Y:S01]  /*6280*/  IADD3 R13, R3, R4, RZ ;  /* 0x00000004030d7210 */ /* 0x000fe20007ffe0ff */
[C---:B------:R-:W-:Y:S01]  /*6290*/  FMUL.FTZ R68, R10.reuse, R68 ;  /* 0x000000440a447220 */ /* 0x040fe20000410000 */
[C---:B------:R-:W-:Y:S01]  /*62a0*/  FMUL.FTZ R69, R10.reuse, R69 ;  /* 0x000000450a457220 */ /* 0x040fe20000410000 */
        /* <DEDUP_REMOVED lines=10> */
[----:B------:R-:W-:Y:S01]  /*6350*/  @UP0 UIMAD UR6, UR7, UR6, URZ ;  /* 0x00000006070602a4 */ /* 0x000fe2000f8e023f */
[----:B------:R-:W-:Y:S01]  /*6360*/  F2FP.F16.F32.PACK_AB R54, R55, R54 ;  /* 0x000000363736723e */ /* 0x000fe200000000ff */
[----:B------:R-:W-:Y:S01]  /*6370*/  STS [R3], R36 ;  /* 0x0000002403007388 */ /* 0x000fe20000000800 */
[----:B------:R-:W-:Y:S01]  /*6380*/  F2FP.F16.F32.PACK_AB R56, R57, R56 ;  /* 0x000000383938723e */ /* 0x000fe200000000ff */
[----:B------:R-:W-:Y:S01]  /*6390*/  @!UP0 ULDC UR12, c[0x0][0x2e4] ;  /* 0x0000b900000c8ab9 */ /* 0x000fe20000000800 */
[----:B------:R-:W-:Y:S01]  /*63a0*/  F2FP.F16.F32.PACK_AB R58, R59, R58 ;  /* 0x0000003a3b3a723e */ /* 0x000fe200000000ff */
[----:B------:R-:W-:Y:S01]  /*63b0*/  STS [R3+0x200], R38 ;  /* 0x0002002603007388 */ /* 0x000fe20000000800 */
[----:B------:R-:W-:Y:S01]  /*63c0*/  @!UP0 ULDC UR7, c[0x0][0x2c4] ;  /* 0x0000b10000078ab9 */ /* 0x000fe20000000800 */
[----:B------:R-:W-:Y:S01]  /*63d0*/  F2FP.F16.F32.PACK_AB R60, R61, R60 ;  /* 0x0000003c3d3c723e */ /* 0x000fe200000000ff */
[----:B------:R-:W-:Y:S01]  /*63e0*/  UISETP.NE.OR UP2, UPT, UR4, URZ, !UP1 ;  /* 0x0000003f0400728c */ /* 0x000fe2000cf45670 */
[----:B------:R-:W-:Y:S01]  /*63f0*/  F2FP.F16.F32.PACK_AB R62, R63, R62 ;  /* 0x0000003e3f3e723e */ /* 0x000fe200000000ff */
[----:B------:R-:W-:Y:S01]  /*6400*/  STS [R5], R40 ;  /* 0x0000002805007388 */ /* 0x000fe20000000800 */
        /* <DEDUP_REMOVED lines=12> */
[----:B------:R-:W-:Y:S01]  /*64d0*/  @!UP0 UIMAD UR13, UR6, UR4, URZ ;  /* 0x00000004060d82a4 */ /* 0x000fe2000f8e023f */
[C---:B------:R-:W-:Y:S01]  /*64e0*/  FMUL.FTZ R76, R10.reuse, R76 ;  /* 0x0000004c0a4c7220 */ /* 0x040fe20000410000 */
[----:B------:R-:W-:Y:S01]  /*64f0*/  @UP0 ULDC UR11, c[0x0][0x2c0] ;  /* 0x0000b000000b0ab9 */ /* 0x000fe20000000800 */
[----:B------:R-:W-:Y:S01]  /*6500*/  STS [R15], R48 ;  /* 0x000000300f007388 */ /* 0x000fe20000000800 */
[----:B------:R-:W-:Y:S01]  /*6510*/  UIMAD UR12, UR10, UR13, URZ ;  /* 0x0000000d0a0c72a4 */ /* 0x000fe2000f8e023f */
[C---:B------:R-:W-:Y:S01]  /*6520*/  FMUL.FTZ R77, R10.reuse, R77 ;  /* 0x0000004d0a4d7220 */ /* 0x040fe20000410000 */
[----:B------:R-:W-:Y:S01]  /*6530*/  @!UP2 ULDC UR5, c[0x0][0x2c4] ;  /* 0x0000b1000005aab9 */ /* 0x000fe20000000800 */
[----:B------:R-:W-:Y:S01]  /*6540*/  STS [R15+0x200], R50 ;  /* 0x000200320f007388 */ /* 0x000fe20000000800 */
[----:B------:R-:W-:Y:S01]  /*6550*/  @!UP0 UMOV UR11, 0x1 ;  /* 0x00000001000b8882 */ /* 0x000fe20000000000 */
[----:B------:R-:W-:Y:S01]  /*6560*/  @!UP2 UIMAD UR5, UR10, UR5, URZ ;  /* 0x000000050a05a2a4 */ /* 0x000fe2000f8e023f */
[C---:B------:R-:W-:Y:S01]  /*6570*/  FMUL.FTZ R78, R11.reuse, R78 ;  /* 0x0000004e0b4e7220 */ /* 0x040fe20000410000 */
[----:B------:R-:W-:Y:S01]  /*6580*/  STS [R3+0x1000], R52 ;  /* 0x0010003403007388 */ /* 0x000fe20000000800 */
[----:B------:R-:W-:Y:S01]  /*6590*/  USEL UR12, UR12, URZ, UP2 ;  /* 0x0000003f0c0c7287 */ /* 0x000fe20009000000 */
[C---:B------:R-:W-:Y:S01]  /*65a0*/  FMUL.FTZ R79, R11.reuse, R79 ;  /* 0x0000004f0b4f7220 */ /* 0x040fe20000410000 */
[C---:B------:R-:W-:Y:S01]  /*65b0*/  FMUL.FTZ R82, R11.reuse, R82 ;  /* 0x000000520b527220 */ /* 0x040fe20000410000 */
[----:B------:R-:W-:Y:S01]  /*65c0*/  STS [R3+0x1200], R54 ;  /* 0x0012003603007388 */ /* 0x000fe20000000800 */
[----:B------:R-:W-:Y:S01]  /*65d0*/  UIMAD UR4, UR8, UR11, URZ ;  /* 0x0000000b080472a4 */ /* 0x000fe2000f8e023f */
[C---:B------:R-:W-:Y:S01]  /*65e0*/  FMUL.FTZ R80, R10.reuse, R80 ;  /* 0x000000500a507220 */ /* 0x040fe20000410000 */
[----:B------:R-:W-:Y:S01]  /*65f0*/  FMUL.FTZ R81, R10, R81 ;  /* 0x000000510a517220 */ /* 0x000fe20000410000 */
[----:B------:R-:W-:Y:S01]  /*6600*/  STS [R5+0x1000], R56 ;  /* 0x0010003805007388 */ /* 0x000fe20000000800 */
[----:B------:R-:W-:Y:S01]  /*6610*/  FMUL.FTZ R11, R11, R83 ;  /* 0x000000530b0b7220 */ /* 0x000fe20000410000 */
[----:B------:R-:W-:Y:S01]  /*6620*/  UIMAD UR6, UR9, UR6, UR12 ;  /* 0x00000006090672a4 */ /* 0x000fe2000f8e020c */
[----:B------:R-:W-:Y:S01]  /*6630*/  F2FP.F16.F32.PACK_AB R76, R77, R76 ;  /* 0x0000004c4d4c723e */ /* 0x000fe200000000ff */
[----:B------:R-:W-:Y:S01]  /*6640*/  STS [R5+0x1200], R58 ;  /* 0x0012003a05007388 */ /* 0x000fe20000000800 */
[----:B------:R-:W-:Y:S01]  /*6650*/  USHF.L.U32 UR13, UR4, 0x6, URZ ;  /* 0x00000006040d7899 */ /* 0x000fe2000800063f */
[----:B------:R-:W-:Y:S01]  /*6660*/  F2FP.F16.F32.PACK_AB R78, R79, R78 ;  /* 0x0000004e4f4e723e */ /* 0x000fe200000000ff */
[----:B------:R-:W-:Y:S01]  /*6670*/  @!UP2 UMOV UR14, UR5 ;  /* 0x00000005000eac82 */ /* 0x000fe20008000000 */
[----:B------:R-:W-:Y:S01]  /*6680*/  STS [R13+0x1000], R60 ;  /* 0x0010003c0d007388 */ /* 0x000fe20000000800 */
[----:B------:R-:W-:Y:S01]  /*6690*/  F2FP.F16.F32.PACK_AB R80, R81, R80 ;  /* 0x000000505150723e */ /* 0x000fe200000000ff */
[----:B------:R-:W-:Y:S01]  /*66a0*/  USHF.R.S32.HI UR12, URZ, 0x1f, UR6 ;  /* 0x0000001f3f0c7899 */ /* 0x000fe20008011406 */
[----:B------:R-:W-:Y:S01]  /*66b0*/  F2FP.F16.F32.PACK_AB R11, R11, R82 ;  /* 0x000000520b0b723e */ /* 0x000fe200000000ff */
[----:B------:R-:W-:Y:S01]  /*66c0*/  STS [R13+0x1200], R62 ;  /* 0x0012003e0d007388 */ /* 0x000fe20000000800 */
[----:B------:R-:W-:Y:S01]  /*66d0*/  @!UP2 USHF.R.S32.HI UR15, URZ, 0x1f, UR5 ;  /* 0x0000001f3f0fa899 */ /* 0x000fe20008011405 */
[----:B-----5:R-:W-:Y:S01]  /*66e0*/  @P2 FMUL.FTZ R7, R7, 0.69314718246459960938 ;  /* 0x3f31721807072820 */ /* 0x020fe20000410000 */
[----:B------:R-:W-:Y:S01]  /*66f0*/  USHF.R.S32.HI UR4, URZ, 0x1f, UR13 ;  /* 0x0000001f3f047899 */ /* 0x000fe2000801140d */
[----:B------:R-:W-:Y:S01]  /*6700*/  STS [R15+0x1000], R64 ;  /* 0x001000400f007388 */ /* 0x000fe20000000800 */
[----:B------:R-:W-:Y:S01]  /*6710*/  UIADD3 UR6, UP1, UP0, UR13, UR14, UR6 ;  /* 0x0000000e0d067290 */ /* 0x000fe2000f83e006 */
[----:B------:R-:W-:Y:S01]  /*6720*/  MOV R10, 0x7f800000 ;  /* 0x7f800000000a7802 */ /* 0x000fe20000000f00 */
[----:B----4-:R-:W-:Y:S01]  /*6730*/  @P2 FFMA.FTZ R12, R0, R17, R7 ;  /* 0x00000011000c2223 */ /* 0x010fe20000010007 */
[----:B------:R-:W-:Y:S01]  /*6740*/  STS [R15+0x1200], R66 ;  /* 0x001200420f007388 */ /* 0x000fe20000000800 */
[----:B------:R-:W-:-:S03]  /*6750*/  UIADD3.X UR12, UR4, UR15, UR12, UP1, UP0 ;  /* 0x0000000f040c7290 */ /* 0x000fc60008fe040c */
        /* <DEDUP_REMOVED lines=8> */
[----:B-1----:R1:W5:Y:S01]  /*67e0*/  @P3 MUFU.LG2 R3, R9 ;  /* 0x0000000900033308 */ /* 0x0023620000000c00 */
[----:B---3--:R-:W3:Y:S08]  /*67f0*/  LDC.64 R4, c[0x0][0x2a0] ;  /* 0x0000a800ff047b82 */ /* 0x008ef00000000a00 */
[----:B-1----:R-:W1:Y:S01]  /*6800*/  LDC.64 R8, c[0x0][0x290] ;  /* 0x0000a400ff087b82 */ /* 0x002e620000000a00 */
[----:B-----5:R-:W-:-:S04]  /*6810*/  @P3 FMUL.FTZ R3, R3, 0.69314718246459960938 ;  /* 0x3f31721803033820 */ /* 0x020fc80000410000 */
[----:B--2---:R-:W-:-:S03]  /*6820*/  @P3 FFMA.FTZ R10, R2, R19, R3 ;  /* 0x00000013020a3223 */ /* 0x004fc60000010003 */
[----:B------:R-:W-:Y:S06]  /*6830*/  BAR.SYNC.DEFER_BLOCKING 0x0 ;  /* 0x0000000000007b1d */ /* 0x000fec0000010000 */
[----:B----4-:R-:W-:Y:S05]  /*6840*/  @P4 BRA `(.L_x_859) ;  /* 0x0000000000484947 */ /* 0x010fea0003800000 */
[----:B------:R-:W-:Y:S01]  /*6850*/  UIMAD UR4, UR8, -0x40, UR7 ;  /* 0xffffffc0080478a4 */ /* 0x000fe2000f8e0207 */
[----:B------:R-:W-:-:S05]  /*6860*/  VIADD R14, R127, 0x8 ;  /* 0x000000087f0e7836 */ /* 0x000fca0000000000 */
[----:B------:R-:W-:Y:S02]  /*6870*/  ISETP.GE.AND P3, PT, R127, UR4, PT ;  /* 0x000000047f007c0c */ /* 0x000fe4000bf66270 */
[----:B------:R-:W-:-:S11]  /*6880*/  ISETP.GE.AND P2, PT, R14, UR4, PT ;  /* 0x000000040e007c0c */ /* 0x000fd6000bf46270 */
[----:B------:R-:W2:Y:S01]  /*6890*/  @!P3 LDC.64 R6, c[0x0][0x2b0] ;  /* 0x0000ac00ff06bb82 */ /* 0x000ea20000000a00 */
[----:B------:R-:W-:Y:S02]  /*68a0*/  @!P3 IMAD R0, R127, UR11, RZ ;  /* 0x0000000b7f00bc24 */ /* 0x000fe4000f8e02ff */
[----:B------:R-:W-:-:S03]  /*68b0*/  @!P2 IMAD R14, R14, UR11, RZ ;  /* 0x0000000b0e0eac24 */ /* 0x000fc6000f8e02ff */
[----:B------:R-:W-:Y:S02]  /*68c0*/  @!P3 IADD3 R11, P1, R0, UR6, RZ ;  /* 0x00000006000bbc10 */ /* 0x000fe4000ff3e0ff */
[----:B------:R-:W4:Y:S01]  /*68d0*/  @!P2 LDC.64 R2, c[0x0][0x2b0] ;  /* 0x0000ac00ff02ab82 */ /* 0x000f220000000a00 */
[----:B------:R-:W-:Y:S02]  /*68e0*/  @!P2 IADD3 R13, P0, R14, UR6, RZ ;  /* 0x000000060e0dac10 */ /* 0x000fe4000ff1e0ff */
[----:B------:R-:W-:Y:S02]  /*68f0*/  @!P3 LEA.HI.X.SX32 R0, R0, UR12, 0x1, P1 ;  /* 0x0000000c0000bc11 */ /* 0x000fe400088f0eff */
[----:B------:R-:W-:Y:S02]  /*6900*/  @!P2 LEA.HI.X.SX32 R14, R14, UR12, 0x1, P0 ;  /* 0x0000000c0e0eac11 */ /* 0x000fe400080f0eff */
[----:B--2---:R-:W-:-:S04]  /*6910*/  @!P3 LEA R6, P1, R11, R6, 0x2 ;  /* 0x000000060b06b211 */ /* 0x004fc800078210ff */
[----:B------:R-:W-:Y:S02]  /*6920*/  @!P3 LEA.HI.X R7, R11, R7, R0, 0x2, P1 ;  /* 0x000000070b07b211 */ /* 0x000fe400008f1400 */
[----:B----4-:R-:W-:-:S03]  /*6930*/  @!P2 LEA R2, P0, R13, R2, 0x2 ;  /* 0x000000020d02a211 */ /* 0x010fc600078010ff */
[----:B------:R2:W-:Y:S01]  /*6940*/  @!P3 STG.E desc[UR32][R6.64], R10 ;  /* 0x0000000a0600b986 */ /* 0x0005e2000c101920 */
[----:B------:R-:W-:-:S05]  /*6950*/  @!P2 LEA.HI.X R3, R13, R3, R14, 0x2, P0 ;  /* 0x000000030d03a211 */ /* 0x000fca00000f140e */
[----:B------:R2:W-:Y:S04]  /*6960*/  @!P2 STG.E desc[UR32][R2.64], R12 ;  /* 0x0000000c0200a986 */ /* 0x0005e8000c101920 */
.L_x_859:
[----:B------:R-:W-:Y:S05]  /*6970*/  BSYNC B0 ;  /* 0x0000000000007941 */ /* 0x000fea0003800000 */
.L_x_858:
[----:B------:R-:W-:Y:S01]  /*6980*/  USHF.R.S32.HI UR4, URZ, 0x1f, UR10 ;  /* 0x0000001f3f047899 */ /* 0x000fe2000801140a */
[--C-:B------:R-:W-:Y:S01]  /*6990*/  SHF.R.S32.HI R125, RZ, 0x1f, R124.reuse ;  /* 0x0000001fff7d7819 */ /* 0x100fe2000001147c */
[----:B--2---:R-:W2:Y:S01]  /*69a0*/  LDC.64 R2, c[0x0][0x298] ;  /* 0x0000a600ff027b82 */ /* 0x004ea20000000a00 */
[----:B------:R-:W4:Y:S03]  /*69b0*/  LDS.128 R24, [R115] ;  /* 0x0000000073187984 */ /* 0x000f260000000c00 */
[C---:B-1----:R-:W-:Y:S01]  /*69c0*/  IMAD R0, R8.reuse, UR4, RZ ;  /* 0x0000000408007c24 */ /* 0x042fe2000f8e02ff */
[----:B------:R-:W1:Y:S01]  /*69d0*/  LDS.128 R16, [R115+0x1000] ;  /* 0x0010000073107984 */ /* 0x000e620000000c00 */
[----:B------:R-:W-:Y:S01]  /*69e0*/  IMAD.WIDE.U32 R6, R8, UR10, R124 ;  /* 0x0000000a08067c25 */ /* 0x000fe2000f8e007c */
[----:B------:R-:W-:Y:S02]  /*69f0*/  USHF.R.S32.HI UR4, URZ, 0x1f, UR9 ;  /* 0x0000001f3f047899 */ /* 0x000fe40008011409 */
[----:B------:R-:W-:Y:S01]  /*6a00*/  LDS.128 R20, [R115+0x800] ;  /* 0x0008000073147984 */ /* 0x000fe20000000c00 */
[----:B------:R-:W-:-:S03]  /*6a10*/  IMAD R0, R9, UR10, R0 ;  /* 0x0000000a09007c24 */ /* 0x000fc6000f8e0200 */
[----:B------:R-:W5:Y:S02]  /*6a20*/  LDS.128 R8, [R115+0x2000] ;  /* 0x0020000073087984 */ /* 0x000f640000000c00 */
[----:B------:R-:W-:Y:S01]  /*6a30*/  IADD3 R7, R7, R0, RZ ;  /* 0x0000000007077210 */ /* 0x000fe20007ffe0ff */
[C---:B---3--:R-:W-:Y:S01]  /*6a40*/  IMAD R0, R4.reuse, UR4, RZ ;  /* 0x0000000404007c24 */ /* 0x048fe2000f8e02ff */
[----:B------:R-:W3:Y:S01]  /*6a50*/  LDS.128 R12, [R115+0x1800] ;  /* 0x00180000730c7984 */ /* 0x000ee20000000c00 */
[----:B------:R-:W-:Y:S02]  /*6a60*/  ULDC.64 UR4, c[0x0][0x280] ;  /* 0x0000a00000047ab9 */ /* 0x000fe40000000a00 */
[----:B------:R-:W-:Y:S01]  /*6a70*/  IMAD R0, R5, UR9, R0 ;  /* 0x0000000905007c24 */ /* 0x000fe2000f8e0200 */
[----:B------:R-:W3:Y:S01]  /*6a80*/  LDS.128 R28, [R115+0x2800] ;  /* 0x00280000731c7984 */ /* 0x000ee20000000c00 */
[----:B------:R-:W-:-:S05]  /*6a90*/  IMAD.WIDE.U32 R4, R4, UR9, R6 ;  /* 0x0000000904047c25 */ /* 0x000fca000f8e0006 */
[----:B------:R-:W-:Y:S01]  /*6aa0*/  IADD3 R5, R5, R0, RZ ;  /* 0x0000000005057210 */ /* 0x000fe20007ffe0ff */
[----:B--2---:R-:W-:-:S04]  /*6ab0*/  IMAD R0, R129, R2, RZ ;  /* 0x0000000281007224 */ /* 0x004fc800078e02ff */
        /* <DEDUP_REMOVED lines=8> */
[----:B-1----:R-:W-:Y:S04]  /*6b40*/  STG.E.128 desc[UR32][R6.64+0x40], R16 ;  /* 0x0000401006007986 */ /* 0x002fe8000c101d20 */
[----:B-----5:R-:W-:Y:S04]  /*6b50*/  STG.E.128 desc[UR32][R6.64+0x80], R8 ;  /* 0x0000800806007986 */ /* 0x020fe8000c101d20 */
[----:B------:R-:W-:Y:S04]  /*6b60*/  STG.E.128 desc[UR32][R4.64], R20 ;  /* 0x0000001404007986 */ /* 0x000fe8000c101d20 */
[----:B---3--:R-:W-:Y:S04]  /*6b70*/  STG.E.128 desc[UR32][R4.64+0x40], R12 ;  /* 0x0000400c04007986 */ /* 0x008fe8000c101d20 */
[----:B------:R-:W-:Y:S01]  /*6b80*/  STG.E.128 desc[UR32][R4.64+0x80], R28 ;  /* 0x0000801c04007986 */ /* 0x000fe2000c101d20 */
[----:B------:R-:W-:Y:S05]  /*6b90*/  EXIT ;  /* 0x000000000000794d */ /* 0x000fea0003800000 */
.L_x_852:
[----:B------:R-:W-:Y:S01]  /*6ba0*/  LEA.HI R6, R15, R2, RZ, 0x2 ;  /* 0x000000020f067211 */ /* 0x000fe200078f10ff */
[----:B------:R-:W-:Y:S01]  /*6bb0*/  ULDC.64 UR4, c[0x0][0x290] ;  /* 0x0000a40000047ab9 */ /* 0x000fe20000000a00 */
[----:B------:R-:W-:Y:S01]  /*6bc0*/  SHF.R.S32.HI R0, RZ, 0x1f, R19 ;  /* 0x0000001fff007819 */ /* 0x000fe20000011413 */
[----:B------:R-:W-:Y:S01]  /*6bd0*/  ULDC.U8 UR7, c[0x0][0x3d9] ;  /* 0x0000f64000077ab9 */ /* 0x000fe20000000000 */
[----:B------:R-:W-:Y:S01]  /*6be0*/  LOP3.LUT R3, R6, 0x1ffffffc, RZ, 0xc0, !PT ;  /* 0x1ffffffc06037812 */ /* 0x000fe200078ec0ff */
[----:B------:R-:W1:Y:S01]  /*6bf0*/  LDC.64 R4, c[0x0][0x298] ;  /* 0x0000a600ff047b82 */ /* 0x000e620000000a00 */
[----:B------:R-:W-:Y:S01]  /*6c00*/  UISETP.NE.AND UP1, UPT, UR7, URZ, UPT ;  /* 0x0000003f0700728c */ /* 0x000fe2000bf25270 */
[----:B------:R-:W-:Y:S01]  /*6c10*/  IMAD R0, R0, UR4, RZ ;  /* 0x0000000400007c24 */ /* 0x000fe2000f8e02ff */
[----:B------:R-:W-:Y:S01]  /*6c20*/  ULDC.U8 UR9, c[0x0][0x3d8] ;  /* 0x0000f60000097ab9 */ /* 0x000fe20000000000 */
[----:B------:R-:W-:Y:S01]  /*6c30*/  IMAD.IADD R8, R2, 0x1, -R3 ;  /* 0x0000000102087824 */ /* 0x000fe200078e0a03 */
[----:B------:R-:W-:Y:S01]  /*6c40*/  SHF.R.S32.HI R3, RZ, 0x1f, R16 ;  /* 0x0000001fff037819 */ /* 0x000fe20000011410 */
[C---:B------:R-:W-:Y:S01]  /*6c50*/  IMAD R7, R19.reuse, UR5, R0 ;  /* 0x0000000513077c24 */ /* 0x040fe2000f8e0200 */
[----:B------:R-:W-:Y:S01]  /*6c60*/  SHF.R.S32.HI R6, RZ, 0x2, R6 ;  /* 0x00000002ff067819 */ /* 0x000fe20000011406 */
[----:B------:R-:W-:Y:S01]  /*6c70*/  IMAD.SHL.U32 R8, R8, 0x8, RZ ;  /* 0x0000000808087824 */ /* 0x000fe200078e00ff */
[----:B------:R-:W-:Y:S01]  /*6c80*/  ISETP.NE.AND P1, PT, RZ, UR9, PT ;  /* 0x00000009ff007c0c */ /* 0x000fe2000bf25270 */
[----:B------:R-:W-:Y:S01]  /*6c90*/  BSSY B0, `(.L_x_860) ;  /* 0x000003e000007945 */ /* 0x000fe20003800000 */
[----:B------:R-:W-:Y:S01]  /*6ca0*/  LOP3.LUT P3, RZ, R2, 0x3, RZ, 0xc0, !PT ;  /* 0x0000000302ff7812 */ /* 0x000fe2000786c0ff */
[----:B------:R-:W-:Y:S01]  /*6cb0*/  @!UP1 UISETP.NE.AND UP0, UPT, UR9, URZ, UPT ;  /* 0x0000003f0900928c */ /* 0x000fe2000bf05270 */
[--C-:B------:R-:W-:Y:S01]  /*6cc0*/  SHF.R.S32.HI R9, RZ, 0x1f, R8.reuse ;  /* 0x0000001fff097819 */ /* 0x100fe20000011408 */
[----:B------:R-:W-:Y:S01]  /*6cd0*/  @UP1 ULDC UR8, c[0x0][0x2c0] ;  /* 0x0000b00000081ab9 */ /* 0x000fe20000000800 */
[----:B------:R-:W-:Y:S01]  /*6ce0*/  ISETP.EQ.AND P1, PT, RZ, UR7, P1 ;  /* 0x00000007ff007c0c */ /* 0x000fe20008f22270 */
[----:B------:R-:W-:Y:S01]  /*6cf0*/  @UP1 UIMAD UR8, UR19, UR8, URZ ;  /* 0x00000008130812a4 */ /* 0x000fe2000f8e023f */
        /* <DEDUP_REMOVED lines=12> */
[----:B------:R-:W-:Y:S01]  /*6dc0*/  IMAD.IADD R11, R0, 0x1, R11 ;  /* 0x00000001000b7824 */ /* 0x000fe200078e020b */
[----:B------:R-:W-:Y:S01]  /*6dd0*/  @UP1 ULDC UR6, c[0x0][0x2c0] ;  /* 0x0000b00000061ab9 */ /* 0x000fe20000000800 */
[-C--:B-1----:R-:W-:Y:S01]  /*6de0*/  IMAD R0, R9, R4.reuse, RZ ;  /* 0x0000000409007224 */ /* 0x082fe200078e02ff */
[----:B------:R-:W-:Y:S01]  /*6df0*/  @!UP1 UMOV UR6, 0x1 ;  /* 0x0000000100069882 */ /* 0x000fe20000000000 */
[----:B------:R-:W-:Y:S01]  /*6e00*/  IMAD R3, R19, UR4, RZ ;  /* 0x0000000413037c24 */ /* 0x000fe2000f8e02ff */
[----:B------:R-:W-:Y:S01]  /*6e10*/  ULDC.64 UR4, c[0x0][0x280] ;  /* 0x0000a00000047ab9 */ /* 0x000fe20000000a00 */
[C---:B------:R-:W-:Y:S02]  /*6e20*/  IMAD R0, R8.reuse, R5, R0 ;  /* 0x0000000508007224 */ /* 0x040fe400078e0200 */
[----:B------:R-:W-:Y:S01]  /*6e30*/  IMAD.WIDE.U32 R8, R8, R4, R10 ;  /* 0x0000000408087225 */ /* 0x000fe200078e000a */
[----:B------:R-:W-:-:S03]  /*6e40*/  SEL R3, R3, RZ, !P1 ;  /* 0x000000ff03037207 */ /* 0x000fc60004800000 */
[----:B------:R-:W-:Y:S01]  /*6e50*/  IMAD.IADD R9, R0, 0x1, R9 ;  /* 0x0000000100097824 */ /* 0x000fe200078e0209 */
[----:B------:R-:W-:Y:S01]  /*6e60*/  LEA R2, P0, R8, UR4, 0x1 ;  /* 0x0000000408027c11 */ /* 0x000fe2000f8008ff */
[----:B------:R-:W-:Y:S02]  /*6e70*/  IMAD R16, R16, UR8, R3 ;  /* 0x0000000810107c24 */ /* 0x000fe4000f8e0203 */
[----:B------:R-:W-:Y:S01]  /*6e80*/  IMAD R19, R19, UR19, RZ ;  /* 0x0000001313137c24 */ /* 0x000fe2000f8e02ff */
[----:B------:R-:W-:Y:S01]  /*6e90*/  LEA.HI.X R3, R8, UR5, R9, 0x1, P0 ;  /* 0x0000000508037c11 */ /* 0x000fe200080f0c09 */
[C---:B------:R-:W-:Y:S01]  /*6ea0*/  IMAD R9, R89.reuse, UR6, RZ ;  /* 0x0000000659097c24 */ /* 0x040fe2000f8e02ff */
[----:B------:R-:W-:Y:S01]  /*6eb0*/  LEA R10, P0, R4, R2, 0x6 ;  /* 0x00000002040a7211 */ /* 0x000fe200078030ff */
[----:B------:R-:W-:Y:S01]  /*6ec0*/  VIADD R8, R6, 0x20 ;  /* 0x0000002006087836 */ /* 0x000fe20000000000 */
[----:B------:R-:W-:Y:S01]  /*6ed0*/  IADD3 R89, -R89, UR19, RZ ;  /* 0x0000001359597c10 */ /* 0x000fe2000fffe1ff */
[----:B------:R1:W-:Y:S01]  /*6ee0*/  STG.E.128 desc[UR32][R2.64], RZ ;  /* 0x000000ff02007986 */ /* 0x0003e2000c101d20 */
[----:B------:R-:W-:-:S02]  /*6ef0*/  LEA.HI.X R11, R4, R3, R5, 0x6, P0 ;  /* 0x00000003040b7211 */ /* 0x000fc400000f3405 */
[----:B------:R-:W-:Y:S01]  /*6f00*/  ISETP.GE.OR P4, PT, R6, R89, P3 ;  /* 0x000000590600720c */ /* 0x000fe20001f86670 */
[----:B------:R1:W-:Y:S01]  /*6f10*/  STG.E.128 desc[UR32][R2.64+0x40], RZ ;  /* 0x000040ff02007986 */ /* 0x0003e2000c101d20 */
[----:B------:R-:W-:Y:S02]  /*6f20*/  SHF.R.S32.HI R0, RZ, 0x1f, R19 ;  /* 0x0000001fff007819 */ /* 0x000fe40000011413 */
[----:B------:R-:W-:Y:S01]  /*6f30*/  SEL R19, R19, RZ, P1 ;  /* 0x000000ff13137207 */ /* 0x000fe20000800000 */
[----:B------:R1:W-:Y:S01]  /*6f40*/  STG.E.128 desc[UR32][R2.64+0x80], RZ ;  /* 0x000080ff02007986 */ /* 0x0003e2000c101d20 */
[----:B------:R-:W-:Y:S02]  /*6f50*/  SEL R0, R0, RZ, P1 ;  /* 0x000000ff00007207 */ /* 0x000fe40000800000 */
[----:B------:R-:W-:Y:S01]  /*6f60*/  IADD3 R19, P2, P1, R9, R19, R16 ;  /* 0x0000001309137210 */ /* 0x000fe2000795e010 */
[----:B------:R1:W-:Y:S01]  /*6f70*/  STG.E.128 desc[UR32][R10.64], RZ ;  /* 0x000000ff0a007986 */ /* 0x0003e2000c101d20 */
[----:B------:R-:W-:-:S02]  /*6f80*/  SHF.R.S32.HI R9, RZ, 0x1f, R9 ;  /* 0x0000001fff097819 */ /* 0x000fc40000011409 */
[----:B------:R-:W-:Y:S01]  /*6f90*/  SHF.R.S32.HI R16, RZ, 0x1f, R16 ;  /* 0x0000001fff107819 */ /* 0x000fe20000011410 */
[----:B------:R1:W-:Y:S01]  /*6fa0*/  STG.E.128 desc[UR32][R10.64+0x40], RZ ;  /* 0x000040ff0a007986 */ /* 0x0003e2000c101d20 */
[----:B------:R-:W-:Y:S02]  /*6fb0*/  ISETP.GE.OR P3, PT, R8, R89, P3 ;  /* 0x000000590800720c */ /* 0x000fe40001f66670 */
[----:B------:R-:W-:Y:S01]  /*6fc0*/  IADD3.X R0, R9, R0, R16, P2, P1 ;  /* 0x0000000009007210 */ /* 0x000fe200017e2410 */
[----:B------:R1:W-:Y:S01]  /*6fd0*/  STG.E.128 desc[UR32][R10.64+0x80], RZ ;  /* 0x000080ff0a007986 */ /* 0x0003e2000c101d20 */
[----:B------:R-:W-:Y:S09]  /*6fe0*/  @P4 BRA `(.L_x_861) ;  /* 0x0000000000204947 */ /* 0x000ff20003800000 */
        /* <DEDUP_REMOVED lines=8> */
.L_x_861:
[----:B------:R-:W-:Y:S05]  /*7070*/  BSYNC B0 ;  /* 0x0000000000007941 */ /* 0x000fea0003800000 */
.L_x_860:
[----:B------:R-:W-:Y:S05]  /*7080*/  @P3 EXIT ;  /* 0x000000000000394d */ /* 0x000fea0003800000 */
[----:B------:R-:W-:Y:S01]  /*7090*/  IMAD R8, R8, UR6, RZ ;  /* 0x0000000608087c24 */ /* 0x000fe2000f8e02ff */
[----:B------:R-:W-:Y:S01]  /*70a0*/  ULDC.64 UR4, c[0x0][0x2b0] ;  /* 0x0000ac0000047ab9 */ /* 0x000fe20000000a00 */
[----:B--2---:R-:W-:-:S03]  /*70b0*/  IMAD.MOV.U32 R5, RZ, RZ, 0x7f800000 ;  /* 0x7f800000ff057424 */ /* 0x004fc600078e00ff */
[----:B------:R-:W-:-:S04]  /*70c0*/  IADD3 R19, P0, R8, R19, RZ ;  /* 0x0000001308137210 */ /* 0x000fc80007f1e0ff */
[----:B------:R-:W-:Y:S02]  /*70d0*/  LEA.HI.X.SX32 R0, R8, R0, 0x1, P0 ;  /* 0x0000000008007211 */ /* 0x000fe400000f0eff */
[----:B-1----:R-:W-:-:S04]  /*70e0*/  LEA R2, P0, R19, UR4, 0x2 ;  /* 0x0000000413027c11 */ /* 0x002fc8000f8010ff */
[----:B------:R-:W-:-:S05]  /*70f0*/  LEA.HI.X R3, R19, UR5, R0, 0x2, P0 ;  /* 0x0000000513037c11 */ /* 0x000fca00080f1400 */
[----:B------:R-:W-:Y:S01]  /*7100*/  STG.E desc[UR32][R2.64], R5 ;  /* 0x0000000502007986 */ /* 0x000fe2000c101920 */
[----:B------:R-:W-:Y:S05]  /*7110*/  EXIT ;  /* 0x000000000000794d */ /* 0x000fea0003800000 */
.L_x_862:
        /* <DEDUP_REMOVED lines=14> */
.L_x_1160:


//--------------------- .text._ZN5flash16flash_fwd_kernelI23Flash_fwd_kernel_traitsILi96ELi64ELi64ELi4ELb0ELb0EN7cutlass6half_tE19Flash_kernel_traitsILi96ELi64ELi64ELi4ES3_EELb0ELb1ELb0ELb0ELb1ELb1ELb1ELb0EEEvNS_16Flash_fwd_paramsE --------------------------
	.section	.text._ZN5flash16flash_fwd_kernelI23Flash_fwd_kernel_traitsILi96ELi64ELi64ELi4ELb0ELb0EN7cutlass6half_tE19Flash_kernel_traitsILi96ELi64ELi64ELi4ES3_EELb0ELb1ELb0ELb0ELb1ELb1ELb1ELb0EEEvNS_16Flash_fwd_paramsE,"ax",@progbits
	.align	128
        .global         _ZN5flash16flash_fwd_kernelI23Flash_fwd_kernel_traitsILi96ELi64ELi64ELi4ELb0ELb0EN7cutlass6half_tE19Flash_kernel_traitsILi96ELi64ELi64ELi4ES3_EELb0ELb1ELb0ELb0ELb1ELb1ELb1ELb0EEEvNS_16Flash_fwd_paramsE
        .type           _ZN5flash16flash_fwd_kernelI23Flash_fwd_kernel_traitsILi96ELi64ELi64ELi4ELb0ELb0EN7cutlass6half_tE19Flash_kernel_traitsILi96ELi64ELi64ELi4ES3_EELb0ELb1ELb0ELb0ELb1ELb1ELb1ELb0EEEvNS_16Flash_fwd_paramsE,@function
        .size           _ZN5flash16flash_fwd_kernelI23Flash_fwd_kernel_traitsILi96ELi64ELi64ELi4ELb0ELb0EN7cutlass6half_tE19Flash_kernel_traitsILi96ELi64ELi64ELi4ES3_EELb0ELb1ELb0ELb0ELb1ELb1ELb1ELb0EEEvNS_16Flash_fwd_paramsE,(.L_x_1161 - _ZN5flash16flash_fwd_kernelI23Flash_fwd_kernel_traitsILi96ELi64ELi64ELi4ELb0ELb0EN7cutlass6half_tE19Flash_kernel_traitsILi96ELi64ELi64ELi4ES3_EELb0ELb1ELb0ELb0ELb1ELb1ELb1ELb0EEEvNS_16Flash_fwd_paramsE)
        .other          _ZN5flash16flash_fwd_kernelI23Flash_fwd_kernel_traitsILi96ELi64ELi64ELi4ELb0ELb0EN7cutlass6half_tE19Flash_kernel_traitsILi96ELi64ELi64ELi4ES3_EELb0ELb1ELb0ELb0ELb1ELb1ELb1ELb0EEEvNS_16Flash_fwd_paramsE,@"STO_CUDA_ENTRY STV_DEFAULT"
_ZN5flash16flash_fwd_kernelI23Flash_fwd_kernel_traitsILi96ELi64ELi64ELi4ELb0ELb0EN7cutlass6half_tE19Flash_kernel_traitsILi96ELi64ELi64ELi4ES3_EELb0ELb1ELb0ELb0ELb1ELb1ELb1ELb0EEEvNS_16Flash_fwd_paramsE:
.text._ZN5flash16flash_fwd_kernelI23Flash_fwd_kernel_traitsILi96ELi64ELi64ELi4ELb0ELb0EN7cutlass6half_tE19Flash_kernel_traitsILi96ELi64ELi64ELi4ES3_EELb0ELb1ELb0ELb0ELb1ELb1ELb1ELb0EEEvNS_16Flash_fwd_paramsE:
        /* <DEDUP_REMOVED lines=51> */
[CC--:B------:R-:W-:Y:S01]  /*0330*/  LEA.HI R3, R7.reuse, R2.reuse, RZ, 0x4 ;  /* 0x0000000207037211 */ /* 0x0c0fe200078f20ff */
[----:B------:R-:W-:Y:S01]  /*0340*/  ULDC.64 UR10, c[0x0][0x268] ;  /* 0x00009a00000a7ab9 */ /* 0x000fe20000000a00 */
[----:B------:R-:W-:Y:S01]  /*0350*/  SHF.R.S32.HI R20, RZ, 0x2, R13 ;  /* 0x00000002ff147819 */ /* 0x000fe2000001140d */
[----:B------:R-:W-:Y:S01]  /*0360*/  USHF.L.U32 UR14, UR8, 0x6, URZ ;  /* 0x00000006080e7899 */ /* 0x000fe2000800063f */
[----:B------:R-:W-:Y:S01]  /*0370*/  LEA.HI R10, R7, R2, RZ, 0x3 ;  /* 0x00000002070a7211 */ /* 0x000fe200078f18ff */
[----:B------:R-:W-:Y:S01]  /*0380*/  USHF.L.U64.HI UR15, UR8, 0x6, UR9 ;  /* 0x00000006080f7899 */ /* 0x000fe20008010209 */
[----:B------:R-:W-:-:S02]  /*0390*/  SHF.R.S32.HI R21, RZ, 0x1f, R20 ;  /* 0x0000001fff157819 */ /* 0x000fc40000011414 */
[----:B------:R-:W-:Y:S02]  /*03a0*/  IADD3 R11, P0, R20, R5, RZ ;  /* 0x00000005140b7210 */ /* 0x000fe40007f1e0ff */
[----:B------:R-:W-:Y:S01]  /*03b0*/  LOP3.LUT R15, R13, 0xfffffffc, RZ, 0xc0, !PT ;  /* 0xfffffffc0d0f7812 */ /* 0x000fe200078ec0ff */
[----:B------:R-:W-:Y:S01]  /*03c0*/  IMAD.WIDE R136, R137, 0x40, R20 ;  /* 0x0000004089887825 */ /* 0x000fe200078e0214 */
[----:B------:R-:W-:Y:S02]  /*03d0*/  LEA.HI.X.SX32 R5, R5, R21, 0x1, P0 ;  /* 0x0000001505057211 */ /* 0x000fe400000f0eff */
[----:B------:R-:W-:Y:S01]  /*03e0*/  SHF.R.S32.HI R21, RZ, 0x3, R10 ;  /* 0x00000003ff157819 */ /* 0x000fe2000001140a */
[----:B------:R-:W-:Y:S01]  /*03f0*/  IMAD.IADD R134, R2, 0x1, -R15 ;  /* 0x0000000102867824 */ /* 0x000fe200078e0a0f */
[----:B------:R-:W-:Y:S02]  /*0400*/  LEA.HI R24, R13, R20, RZ, 0x1 ;  /* 0x000000140d187211 */ /* 0x000fe400078f08ff */
[----:B-1----:R-:W-:Y:S01]  /*0410*/  IABS R0, R9 ;  /* 0x0000000900007213 */ /* 0x002fe20000000000 */
[----:B------:R-:W-:Y:S01]  /*0420*/  IMAD.SHL.U32 R21, R21, 0x40, RZ ;  /* 0x0000004015157824 */ /* 0x000fe200078e00ff */
[----:B------:R-:W-:Y:S01]  /*0430*/  LOP3.LUT R24, R24, 0x7fffffe, RZ, 0xc0, !PT ;  /* 0x07fffffe18187812 */ /* 0x000fe200078ec0ff */
[----:B------:R-:W-:Y:S01]  /*0440*/  IMAD.SHL.U32 R134, R134, 0x8, RZ ;  /* 0x0000000886867824 */ /* 0x000fe200078e00ff */
[----:B------:R-:W1:Y:S01]  /*0450*/  I2F.RP R6, R0 ;  /* 0x0000000000067306 */ /* 0x000e620000209400 */
[----:B------:R-:W-:-:S02]  /*0460*/  LEA.HI R90, R7, R2, RZ, 0x5 ;  /* 0x00000002075a7211 */ /* 0x000fc400078f28ff */
[----:B------:R-:W-:Y:S01]  /*0470*/  LOP3.LUT R21, R21, 0xc0, RZ, 0xc0, !PT ;  /* 0x000000c015157812 */ /* 0x000fe200078ec0ff */
[----:B------:R-:W-:Y:S01]  /*0480*/  IMAD.IADD R24, R20, 0x1, -R24 ;  /* 0x0000000114187824 */ /* 0x000fe200078e0a18 */
[----:B------:R-:W-:Y:S02]  /*0490*/  SHF.R.S32.HI R89, RZ, 0x5, R90 ;  /* 0x00000005ff597819 */ /* 0x000fe4000001145a */
[----:B------:R-:W-:Y:S02]  /*04a0*/  LOP3.LUT R15, R21, 0x18, R134, 0xf8, !PT ;  /* 0x00000018150f7812 */ /* 0x000fe400078ef886 */
[----:B------:R-:W-:Y:S01]  /*04b0*/  SHF.R.U32.HI R12, RZ, 0x3, R21 ;  /* 0x00000003ff0c7819 */ /* 0x000fe20000011615 */
[----:B------:R-:W-:Y:S01]  /*04c0*/  IMAD R125, R89, 0x8, R24 ;  /* 0x00000008597d7824 */ /* 0x000fe200078e0218 */
[--C-:B------:R-:W-:Y:S02]  /*04d0*/  SHF.R.S32.HI R135, RZ, 0x1f, R134.reuse ;  /* 0x0000001fff877819 */ /* 0x100fe40000011486 */
[----:B------:R-:W-:Y:S01]  /*04e0*/  LOP3.LUT R12, R15, R12, RZ, 0x3c, !PT ;  /* 0x0000000c0f0c7212 */ /* 0x000fe200078e3cff */
[----:B-1----:R-:W1:Y:S01]  /*04f0*/  MUFU.RCP R18, R6 ;  /* 0x0000000600127308 */ /* 0x002e620000001000 */
[----:B------:R-:W-:Y:S01]  /*0500*/  LOP3.LUT R15, R3, 0xfffffff0, RZ, 0xc0, !PT ;  /* 0xfffffff0030f7812 */ /* 0x000fe200078ec0ff */
[----:B------:R-:W-:-:S04]  /*0510*/  IMAD.WIDE.U32 R24, R17, UR4, R134 ;  /* 0x0000000411187c25 */ /* 0x000fc8000f8e0086 */
[----:B------:R-:W-:Y:S01]  /*0520*/  IMAD.IADD R22, R2, 0x1, -R15 ;  /* 0x0000000102167824 */ /* 0x000fe200078e0a0f */
[----:B------:R-:W-:Y:S01]  /*0530*/  SHF.R.S32.HI R15, RZ, 0x1f, R17 ;  /* 0x0000001fff0f7819 */ /* 0x000fe20000011411 */
[----:B------:R-:W-:Y:S02]  /*0540*/  IMAD.U32 R125, R125, 0x20, R12 ;  /* 0x000000207d7d7824 */ /* 0x000fe400078e000c */
[----:B------:R-:W-:Y:S01]  /*0550*/  IMAD.WIDE.U32 R26, R11, UR8, R134 ;  /* 0x000000080b1a7c25 */ /* 0x000fe2000f8e0086 */
[----:B------:R-:W-:-:S03]  /*0560*/  SHF.R.S32.HI R7, RZ, 0x1f, R22 ;  /* 0x0000001fff077819 */ /* 0x000fc60000011416 */
[----:B------:R-:W-:Y:S01]  /*0570*/  IMAD R12, R15, UR4, RZ ;  /* 0x000000040f0c7c24 */ /* 0x000fe2000f8e02ff */
[----:B------:R-:W-:Y:S01]  /*0580*/  LEA.HI R8, R7, R22, RZ, 0x3 ;  /* 0x0000001607087211 */ /* 0x000fe200078f18ff */
[----:B-1----:R-:W-:Y:S01]  /*0590*/  VIADD R18, R18, 0xffffffe ;  /* 0x0ffffffe12127836 */ /* 0x002fe20000000000 */
[----:B------:R-:W-:Y:S01]  /*05a0*/  SHF.R.S32.HI R6, RZ, 0x4, R3 ;  /* 0x00000004ff067819 */ /* 0x000fe20000011403 */
[----:B------:R-:W-:Y:S01]  /*05b0*/  IMAD R12, R17, UR5, R12 ;  /* 0x00000005110c7c24 */ /* 0x000fe2000f8e020c */
[----:B------:R-:W-:Y:S01]  /*05c0*/  ULDC.64 UR4, c[0x0][0x258] ;  /* 0x0000960000047ab9 */ /* 0x000fe20000000a00 */
[----:B------:R-:W1:Y:S01]  /*05d0*/  F2I.FTZ.U32.TRUNC.NTZ R19, R18 ;  /* 0x0000001200137305 */ /* 0x000e62000021f000 */
[----:B------:R-:W-:Y:S01]  /*05e0*/  LEA.HI R14, R3, R6, RZ, 0x1 ;  /* 0x00000006030e7211 */ /* 0x000fe200078f08ff */
[----:B------:R-:W-:Y:S01]  /*05f0*/  IMAD.IADD R25, R25, 0x1, R12 ;  /* 0x0000000119197824 */ /* 0x000fe200078e020c */
[----:B------:R-:W-:Y:S01]  /*0600*/  LOP3.LUT R3, R10, 0xfffffff8, RZ, 0xc0, !PT ;  /* 0xfffffff80a037812 */ /* 0x000fe200078ec0ff */
[----:B------:R-:W-:Y:S01]  /*0610*/  IMAD.SHL.U32 R8, R8, 0x20, RZ ;  /* 0x0000002008087824 */ /* 0x000fe200078e00ff */
[----:B------:R-:W-:Y:S01]  /*0620*/  LOP3.LUT R14, R14, 0xfffffffe, RZ, 0xc0, !PT ;  /* 0xfffffffe0e0e7812 */ /* 0x000fe200078ec0ff */
[----:B------:R-:W-:-:S03]  /*0630*/  IMAD.WIDE.U32 R24, R4, UR4, R24 ;  /* 0x0000000404187c25 */ /* 0x000fc6000f8e0018 */
[----:B------:R-:W-:Y:S01]  /*0640*/  LOP3.LUT R94, R8, 0xffffff00, RZ, 0xc0, !PT ;  /* 0xffffff00085e7812 */ /* 0x000fe200078ec0ff */
[----:B------:R-:W-:Y:S01]  /*0650*/  IMAD.IADD R14, R6, 0x1, -R14 ;  /* 0x00000001060e7824 */ /* 0x000fe200078e0a0e */
[----:B------:R-:W-:Y:S01]  /*0660*/  IABS R6, R4 ;  /* 0x0000000400067213 */ /* 0x000fe20000000000 */
[----:B------:R-:W-:Y:S02]  /*0670*/  IMAD.IADD R20, R2, 0x1, -R3 ;  /* 0x0000000102147824 */ /* 0x000fe400078e0a03 */
[----:B------:R-:W-:Y:S02]  /*0680*/  IMAD R8, R89, 0x200, R94 ;  /* 0x0000020059087824 */ /* 0x000fe400078e025e */
[----:B-1----:R-:W-:Y:S01]  /*0690*/  IMAD.MOV R13, RZ, RZ, -R19 ;  /* 0x000000ffff0d7224 */ /* 0x002fe200078e0a13 */
[----:B------:R-:W-:Y:S01]  /*06a0*/  LEA.HI R3, R20, R20, RZ, 0x1 ;  /* 0x0000001414037211 */ /* 0x000fe200078f08ff */
[----:B------:R-:W-:Y:S02]  /*06b0*/  IMAD.MOV.U32 R18, RZ, RZ, RZ ;  /* 0x000000ffff127224 */ /* 0x000fe400078e00ff */
[----:B------:R-:W-:-:S04]  /*06c0*/  IMAD R13, R13, R0, RZ ;  /* 0x000000000d0d7224 */ /* 0x000fc800078e02ff */
[----:B------:R-:W-:Y:S01]  /*06d0*/  IMAD.HI.U32 R13, R19, R13, R18 ;  /* 0x0000000d130d7227 */ /* 0x000fe200078e0012 */
[----:B------:R-:W-:-:S04]  /*06e0*/  LEA.HI R18, R22, R22, RZ, 0x1 ;  /* 0x0000001616127211 */ /* 0x000fc800078f08ff */
[----:B------:R-:W-:Y:S01]  /*06f0*/  LOP3.LUT R91, R18, 0x7fffffe, RZ, 0xc0, !PT ;  /* 0x07fffffe125b7812 */ /* 0x000fe200078ec0ff */
[----:B------:R-:W-:Y:S01]  /*0700*/  IMAD.HI.U32 R16, R13, R6, RZ ;  /* 0x000000060d107227 */ /* 0x000fe200078e00ff */
[----:B------:R-:W-:Y:S02]  /*0710*/  LOP3.LUT R13, R3, 0x3fffffe, RZ, 0xc0, !PT ;  /* 0x03fffffe030d7812 */ /* 0x000fe400078ec0ff */
[----:B------:R-:W-:Y:S01]  /*0720*/  SHF.R.S32.HI R3, RZ, 0x1, R3 ;  /* 0x00000001ff037819 */ /* 0x000fe20000011403 */
[----:B------:R-:W-:Y:S01]  /*0730*/  IMAD.MOV R21, RZ, RZ, -R16 ;  /* 0x000000ffff157224 */ /* 0x000fe200078e0a10 */
[--C-:B------:R-:W-:Y:S01]  /*0740*/  SHF.R.S32.HI R23, RZ, 0x1, R18.reuse ;  /* 0x00000001ff177819 */ /* 0x100fe20000011412 */
[----:B------:R-:W-:Y:S01]  /*0750*/  IMAD.IADD R13, R20, 0x1, -R13 ;  /* 0x00000001140d7824 */ /* 0x000fe200078e0a0d */
[----:B------:R-:W-:Y:S01]  /*0760*/  SHF.R.S32.HI R18, RZ, 0x1f, R18 ;  /* 0x0000001fff127819 */ /* 0x000fe20000011412 */
[----:B------:R-:W-:Y:S02]  /*0770*/  IMAD R21, R0, R21, R6 ;  /* 0x0000001500157224 */ /* 0x000fe400078e0206 */
[----:B------:R-:W-:Y:S01]  /*0780*/  IMAD R6, R5, UR8, RZ ;  /* 0x0000000805067c24 */ /* 0x000fe2000f8e02ff */
[----:B------:R-:W-:Y:S01]  /*0790*/  LEA.HI R18, R18, R23, RZ, 0x2 ;  /* 0x0000001712127211 */ /* 0x000fe200078f10ff */
[----:B------:R-:W-:Y:S01]  /*07a0*/  IMAD.SHL.U32 R20, R3, 0x40, RZ ;  /* 0x0000004003147824 */ /* 0x000fe200078e00ff */
[----:B------:R-:W-:Y:S01]  /*07b0*/  ISETP.GT.U32.AND P1, PT, R0, R21, PT ;  /* 0x000000150000720c */ /* 0x000fe20003f24070 */
[----:B------:R-:W-:Y:S01]  /*07c0*/  IMAD R19, R11, UR9, R6 ;  /* 0x000000090b137c24 */ /* 0x000fe2000f8e0206 */
[----:B------:R-:W-:Y:S01]  /*07d0*/  LOP3.LUT R18, R18, 0xfffffffc, RZ, 0xc0, !PT ;  /* 0xfffffffc12127812 */ /* 0x000fe200078ec0ff */
[----:B------:R-:W1:Y:S01]  /*07e0*/  LDC.64 R6, c[0x0][0x248] ;  /* 0x00009200ff067b82 */ /* 0x000e620000000a00 */
[----:B------:R-:W-:-:S02]  /*07f0*/  IMAD.IADD R91, R22, 0x1, -R91 ;  /* 0x00000001165b7824 */ /* 0x000fc400078e0a5b */
[----:B------:R-:W-:Y:S02]  /*0800*/  IMAD.IADD R19, R27, 0x1, R19 ;  /* 0x000000011b137824 */ /* 0x000fe400078e0213 */
[----:B------:R-:W-:Y:S02]  /*0810*/  IMAD.IADD R12, R23, 0x1, -R18 ;  /* 0x00000001170c7824 */ /* 0x000fe400078e0a12 */
[----:B------:R-:W-:Y:S02]  /*0820*/  IMAD.MOV.U32 R18, RZ, RZ, R26 ;  /* 0x000000ffff127224 */ /* 0x000fe400078e001a */
[----:B------:R-:W-:Y:S02]  /*0830*/  IMAD R13, R14, 0x8, R13 ;  /* 0x000000080e0d7824 */ /* 0x000fe400078e020d */
[----:B------:R-:W-:Y:S02]  /*0840*/  @!P1 IMAD.IADD R21, R21, 0x1, -R0 ;  /* 0x0000000115159824 */ /* 0x000fe400078e0a00 */
[----:B------:R-:W-:Y:S01]  /*0850*/  @!P1 VIADD R16, R16, 0x1 ;  /* 0x0000000110109836 */ /* 0x000fe20000000000 */
[----:B------:R-:W-:Y:S01]  /*0860*/  ISETP.NE.AND P1, PT, R9, RZ, PT ;  /* 0x000000ff0900720c */ /* 0x000fe20003f25270 */
[----:B------:R-:W-:Y:S01]  /*0870*/  IMAD.SHL.U32 R14, R14, 0x8, RZ ;  /* 0x000000080e0e7824 */ /* 0x000fe200078e00ff */
[----:B------:R-:W-:Y:S01]  /*0880*/  ISETP.GE.U32.AND P2, PT, R21, R0, PT ;  /* 0x000000001500720c */ /* 0x000fe20003f46070 */
[----:B------:R-:W-:Y:S01]  /*0890*/  IMAD R8, R91, 0x20, R8 ;  /* 0x000000205b087824 */ /* 0x000fe200078e0208 */
[----:B------:R-:W-:-:S02]  /*08a0*/  LOP3.LUT R21, R20, 0xc0, RZ, 0xc0, !PT ;  /* 0x000000c014157812 */ /* 0x000fc400078ec0ff */
[----:B------:R-:W-:Y:S02]  /*08b0*/  SHF.R.S32.HI R0, RZ, 0x1f, R4 ;  /* 0x0000001fff007819 */ /* 0x000fe40000011404 */
[----:B------:R-:W-:Y:S02]  /*08c0*/  LOP3.LUT R10, R21, 0x8, R10, 0xf8, !PT ;  /* 0x00000008150a7812 */ /* 0x000fe400078ef80a */
[----:B------:R-:W-:Y:S01]  /*08d0*/  LOP3.LUT R20, R4, R9, RZ, 0x3c, !PT ;  /* 0x0000000904147212 */ /* 0x000fe200078e3cff */
[----:B------:R-:W-:Y:S01]  /*08e0*/  IMAD R23, R0, UR4, RZ ;  /* 0x0000000400177c24 */ /* 0x000fe2000f8e02ff */
[----:B------:R-:W-:Y:S01]  /*08f0*/  SHF.R.U32.HI R21, RZ, 0x3, R21 ;  /* 0x00000003ff157819 */ /* 0x000fe20000011615 */
[-C--:B-1----:R-:W-:Y:S01]  /*0900*/  IMAD.WIDE.U32 R26, R11, R6.reuse, R134 ;  /* 0x000000060b1a7225 */ /* 0x082fe200078e0086 */
[----:B------:R-:W-:Y:S02]  /*0910*/  ISETP.GE.AND P0, PT, R20, RZ, PT ;  /* 0x000000ff1400720c */ /* 0x000fe40003f06270 */
[----:B------:R-:W-:Y:S01]  /*0920*/  LOP3.LUT R0, R10, R21, RZ, 0x3c, !PT ;  /* 0x000000150a007212 */ /* 0x000fe200078e3cff */
[----:B------:R-:W-:Y:S01]  /*0930*/  IMAD R10, R4, UR5, R23 ;  /* 0x00000005040a7c24 */ /* 0x000fe2000f8e0217 */
[----:B------:R-:W-:Y:S01]  /*0940*/  ULDC.64 UR4, c[0x0][0x238] ;  /* 0x00008e0000047ab9 */ /* 0x000fe20000000a00 */
[----:B------:R-:W-:Y:S01]  /*0950*/  IMAD R20, R5, R6, RZ ;  /* 0x0000000605147224 */ /* 0x000fe200078e02ff */
[----:B------:R-:W-:Y:S01]  /*0960*/  SHF.L.U64.HI R123, R6, 0x6, R7 ;  /* 0x00000006067b7819 */ /* 0x000fe20000010207 */
[----:B------:R-:W1:Y:S01]  /*0970*/  LDC.64 R4, c[0x0][0x240] ;  /* 0x00009000ff047b82 */ /* 0x000e620000000a00 */
[----:B------:R-:W-:-:S02]  /*0980*/  @P2 VIADD R16, R16, 0x1 ;  /* 0x0000000110102836 */ /* 0x000fc40000000000 */
[----:B------:R-:W-:Y:S02]  /*0990*/  IMAD R20, R11, R7, R20 ;  /* 0x000000070b147224 */ /* 0x000fe400078e0214 */
[----:B------:R-:W-:Y:S02]  /*09a0*/  IMAD R22, R15, UR4, RZ ;  /* 0x000000040f167c24 */ /* 0x000fe4000f8e02ff */
        /* <DEDUP_REMOVED lines=12> */
[-C--:B-1----:R-:W-:Y:S02]  /*0a70*/  IMAD R15, R137, R4.reuse, RZ ;  /* 0x00000004890f7224 */ /* 0x082fe400078e02ff */
[----:B------:R-:W-:Y:S01]  /*0a80*/  IMAD.IADD R27, R27, 0x1, R11 ;  /* 0x000000011b1b7824 */ /* 0x000fe200078e020b */
[----:B------:R-:W-:Y:S01]  /*0a90*/  SHF.R.S32.HI R11, RZ, 0x1f, R93 ;  /* 0x0000001fff0b7819 */ /* 0x000fe2000001145d */
[----:B------:R-:W-:Y:S02]  /*0aa0*/  IMAD R131, R9, UR4, RZ ;  /* 0x0000000409837c24 */ /* 0x000fe4000f8e02ff */
[C---:B------:R-:W-:Y:S02]  /*0ab0*/  IMAD R15, R136.reuse, R5, R15 ;  /* 0x00000005880f7224 */ /* 0x040fe400078e020f */
        /* <DEDUP_REMOVED lines=23> */
[----:B------:R-:W-:Y:S01]  /*0c30*/  IMAD.IADD R10, R19, 0x1, R10 ;  /* 0x00000001130a7824 */ /* 0x000fe200078e020a */
[----:B------:R-:W-:Y:S01]  /*0c40*/  @!PT LDS RZ, [RZ] ;  /* 0x00000000fffff984 */ /* 0x000fe20000000800 */
[----:B------:R-:W-:Y:S01]  /*0c50*/  @!PT LDS RZ, [RZ] ;  /* 0x00000000fffff984 */ /* 0x000fe20000000800 */
[----:B------:R-:W-:Y:S01]  /*0c60*/  @!PT LDS RZ, [RZ] ;  /* 0x00000000fffff984 */ /* 0x000fe20000000800 */
[----:B------:R-:W-:Y:S01]  /*0c70*/  LDGSTS.E.BYPASS.LTC128B.128 [R125], desc[UR16][R20.64] ;  /* 0x00000000147d7fae */ /* 0x000fe2000b901d50 */
[----:B------:R-:W-:-:S02]  /*0c80*/  IMAD R9, R9, UR10, RZ ;  /* 0x0000000a09097c24 */ /* 0x000fc4000f8e02ff */
[----:B------:R-:W-:Y:S01]  /*0c90*/  IMAD R4, R11, UR8, RZ ;  /* 0x000000080b047c24 */ /* 0x000fe2000f8e02ff */
[----:B------:R-:W-:Y:S01]  /*0ca0*/  LEA.HI.X R23, R18, UR7, R10, 0x1, P0 ;  /* 0x0000000712177c11 */ /* 0x000fe200080f0c0a */
[----:B------:R-:W-:Y:S01]  /*0cb0*/  LDGSTS.E.BYPASS.LTC128B.128 [R125+0x1000], desc[UR16][R20.64+0x40] ;  /* 0x01000040147d7fae */ /* 0x000fe2000b901d50 */
[----:B------:R-:W-:Y:S01]  /*0cc0*/  IADD3 R18, P0, R124, R22, RZ ;  /* 0x000000167c127210 */ /* 0x000fe20007f1e0ff */
[C---:B------:R-:W-:Y:S02]  /*0cd0*/  IMAD.WIDE.U32 R126, R16.reuse, UR10, R126 ;  /* 0x0000000a107e7c25 */ /* 0x040fe4000f8e007e */
[----:B------:R-:W-:Y:S02]  /*0ce0*/  LDGSTS.E.BYPASS.LTC128B.128 [R125+0x2000], desc[UR16][R20.64+0x80] ;  /* 0x02000080147d7fae */ /* 0x000fe4000b901d50 */
[----:B------:R-:W-:Y:S02]  /*0cf0*/  IMAD.X R19, R123, 0x1, R23, P0 ;  /* 0x000000017b137824 */ /* 0x000fe400000e0617 */
[----:B------:R-:W-:Y:S01]  /*0d00*/  LDGSTS.E.BYPASS.LTC128B.128 [R125+0x800], desc[UR16][R24.64] ;  /* 0x00800000187d7fae */ /* 0x000fe2000b901d50 */
[----:B------:R-:W-:Y:S01]  /*0d10*/  IMAD R9, R16, UR11, R9 ;  /* 0x0000000b10097c24 */ /* 0x000fe2000f8e0209 */
[----:B------:R-:W-:Y:S01]  /*0d20*/  ULDC.64 UR10, c[0x0][0x220] ;  /* 0x00008800000a7ab9 */ /* 0x000fe20000000a00 */
[C---:B------:R-:W-:Y:S01]  /*0d30*/  IMAD.WIDE.U32 R16, R93.reuse, UR8, RZ ;  /* 0x000000085d107c25 */ /* 0x040fe2000f8e00ff */
[----:B------:R-:W-:Y:S03]  /*0d40*/  LDGSTS.E.BYPASS.LTC128B.128 [R125+0x1800], desc[UR16][R24.64+0x40] ;  /* 0x01800040187d7fae */ /* 0x000fe6000b901d50 */
[----:B------:R-:W-:Y:S01]  /*0d50*/  IMAD R5, R93, UR9, R4 ;  /* 0x000000095d057c24 */ /* 0x000fe2000f8e0204 */
[----:B------:R1:W-:Y:S01]  /*0d60*/  LDGSTS.E.BYPASS.LTC128B.128 [R125+0x2800], desc[UR16][R24.64+0x80] ;  /* 0x02800080187d7fae */ /* 0x0003e2000b901d50 */
[----:B------:R-:W-:Y:S01]  /*0d70*/  IMAD.SHL.U32 R10, R12, 0x40, RZ ;  /* 0x000000400c0a7824 */ /* 0x000fe200078e00ff */
[----:B------:R-:W-:Y:S01]  /*0d80*/  LEA R4, P0, R16, R126, 0x6 ;  /* 0x0000007e10047211 */ /* 0x000fe200078030ff */
[----:B------:R-:W-:Y:S01]  /*0d90*/  IMAD.IADD R5, R17, 0x1, R5 ;  /* 0x0000000111057824 */ /* 0x000fe200078e0205 */
[----:B------:R-:W-:Y:S01]  /*0da0*/  LDGSTS.E.BYPASS.LTC128B.128 [R125+0x3000], desc[UR16][R22.64] ;  /* 0x03000000167d7fae */ /* 0x000fe2000b901d50 */
[----:B------:R-:W-:Y:S01]  /*0db0*/  IMAD.IADD R122, R127, 0x1, R9 ;  /* 0x000000017f7a7824 */ /* 0x000fe200078e0209 */
[----:B------:R-:W-:Y:S01]  /*0dc0*/  LOP3.LUT R9, R10, 0xc0, RZ, 0xc0, !PT ;  /* 0x000000c00a097812 */ /* 0x000fe200078ec0ff */
[----:B------:R-:W-:Y:S01]  /*0dd0*/  IMAD.U32 R0, R13, 0x20, R0 ;  /* 0x000000200d007824 */ /* 0x000fe200078e0000 */
[----:B------:R-:W-:Y:S02]  /*0de0*/  LDGSTS.E.BYPASS.LTC128B.128 [R125+0x4000], desc[UR16][R22.64+0x40] ;  /* 0x04000040167d7fae */ /* 0x000fe4000b901d50 */
[----:B------:R-:W-:-:S02]  /*0df0*/  LEA.HI.X R17, R16, R122, R5, 0x6, P0 ;  /* 0x0000007a10117211 */ /* 0x000fc400000f3405 */
[----:B------:R-:W-:Y:S01]  /*0e00*/  LDGSTS.E.BYPASS.LTC128B.128 [R125+0x5000], desc[UR16][R22.64+0x80] ;  /* 0x05000080167d7fae */ /* 0x000fe2000b901d50 */
[----:B------:R-:W-:Y:S02]  /*0e10*/  LOP3.LUT R5, R9, 0x8, R14, 0xf8, !PT ;  /* 0x0000000809057812 */ /* 0x000fe400078ef80e */
[----:B------:R-:W-:Y:S01]  /*0e20*/  SHF.R.U32.HI R10, RZ, 0x3, R9 ;  /* 0x00000003ff0a7819 */ /* 0x000fe20000011609 */
[----:B------:R-:W-:Y:S01]  /*0e30*/  LDGSTS.E.BYPASS.LTC128B.128 [R125+0x3800], desc[UR16][R18.64] ;  /* 0x03800000127d7fae */ /* 0x000fe2000b901d50 */
[C---:B------:R-:W-:Y:S02]  /*0e40*/  LEA R14, P0, R4.reuse, UR10, 0x1 ;  /* 0x0000000a040e7c11 */ /* 0x040fe4000f8008ff */
[----:B------:R-:W-:Y:S01]  /*0e50*/  LOP3.LUT R5, R5, R10, RZ, 0x3c, !PT ;  /* 0x0000000a05057212 */ /* 0x000fe200078e3cff */
[----:B------:R-:W-:Y:S01]  /*0e60*/  LDGSTS.E.BYPASS.LTC128B.128 [R125+0x4800], desc[UR16][R18.64+0x40] ;  /* 0x04800040127d7fae */ /* 0x000fe2000b901d50 */
[----:B------:R-:W-:Y:S01]  /*0e70*/  LEA.HI.X R15, R4, UR11, R17, 0x1, P0 ;  /* 0x0000000b040f7c11 */ /* 0x000fe200080f0c11 */
[----:B------:R-:W-:Y:S01]  /*0e80*/  IMAD.MOV.U32 R4, RZ, RZ, 0x20 ;  /* 0x00000020ff047424 */ /* 0x000fe200078e00ff */
[----:B------:R-:W-:Y:S01]  /*0e90*/  IADD3 R16, P0, R14, UR14, RZ ;  /* 0x0000000e0e107c10 */ /* 0x000fe2000ff1e0ff */
[----:B------:R-:W-:Y:S01]  /*0ea0*/  LDGSTS.E.BYPASS.LTC128B.128 [R125+0x5800], desc[UR16][R18.64+0x80] ;  /* 0x05800080127d7fae */ /* 0x000fe2000b901d50 */
[----:B------:R-:W-:Y:S01]  /*0eb0*/  IMAD.IADD R121, R5, 0x1, R8 ;  /* 0x0000000105797824 */ /* 0x000fe200078e0208 */
[----:B------:R-:W-:-:S02]  /*0ec0*/  LEA R95, R0, UR5, 0x1 ;  /* 0x00000005005f7c11 */ /* 0x000fc4000f8e08ff */
[----:B------:R-:W0:Y:S01]  /*0ed0*/  LDGDEPBAR ;  /* 0x00000000000079af */ /* 0x000e220000000000 */
[----:B------:R-:W-:Y:S02]  /*0ee0*/  IADD3.X R17, R15, UR15, RZ, P0, !PT ;  /* 0x0000000f0f117c10 */ /* 0x000fe400087fe4ff */
[----:B------:R-:W-:Y:S02]  /*0ef0*/  LEA R121, R121, UR5, 0x1 ;  /* 0x0000000579797c11 */ /* 0x000fe4000f8e08ff */
[----:B------:R-:W-:Y:S02]  /*0f00*/  LOP3.LUT P0, RZ, R3, 0x2, RZ, 0xc0, !PT ;  /* 0x0000000203ff7812 */ /* 0x000fe4000780c0ff */
[----:B------:R-:W-:Y:S01]  /*0f10*/  LEA R120, R0, UR4, 0x1 ;  /* 0x0000000400787c11 */ /* 0x000fe2000f8e08ff */
[----:B------:R-:W-:Y:S01]  /*0f20*/  ULDC UR4, c[0x0][0x39c] ;  /* 0x0000e70000047ab9 */ /* 0x000fe20000000800 */
[C---:B------:R-:W-:Y:S02]  /*0f30*/  SEL R3, R4.reuse, 0xffffffe0, !P0 ;  /* 0xffffffe004037807 */ /* 0x040fe40004000000 */
[----:B------:R-:W-:-:S03]  /*0f40*/  SEL R4, R4, 0xffffffe0, !P1 ;  /* 0xffffffe004047807 */ /* 0x000fc60004800000 */
[----:B------:R-:W-:Y:S02]  /*0f50*/  IMAD.IADD R118, R120, 0x1, R3 ;  /* 0x0000000178767824 */ /* 0x000fe400078e0203 */
[----:B------:R-:W-:Y:S01]  /*0f60*/  IMAD.IADD R119, R121, 0x1, R4 ;  /* 0x0000000179777824 */ /* 0x000fe200078e0204 */
[----:B------:R-:W-:-:S04]  /*0f70*/  DEPBAR.LE SB0, 0x0 ;  /* 0x000080000000791a */ /* 0x000fc80000000000 */
[----:B------:R-:W-:Y:S06]  /*0f80*/  BAR.SYNC.DEFER_BLOCKING 0x0 ;  /* 0x0000000000007b1d */ /* 0x000fec0000010000 */
        /* <DEDUP_REMOVED lines=10> */
[----:B-1----:R-:W1:Y:S04]  /*1030*/  LDSM.16.M88.4 R24, [R95+0x3000] ;  /* 0x003000005f18783b */ /* 0x002e680000000200 */
[----:B------:R-:W-:Y:S04]  /*1040*/  LDSM.16.M88.4 R72, [R119] ;  /* 0x000000007748783b */ /* 0x000fe80000000200 */
[----:B------:R-:W-:Y:S04]  /*1050*/  LDSM.16.M88.4 R52, [R121+0x1000] ;  /* 0x001000007934783b */ /* 0x000fe80000000200 */
[----:B--2---:R-:W-:Y:S04]  /*1060*/  LDSM.16.M88.4 R12, [R95+0x4000] ;  /* 0x004000005f0c783b */ /* 0x004fe80000000200 */
[----:B------:R-:W2:Y:S04]  /*1070*/  LDSM.16.M88.4 R44, [R95+0x3400] ;  /* 0x003400005f2c783b */ /* 0x000ea80000000200 */
[----:B---3--:R-:W3:Y:S04]  /*1080*/  LDSM.16.M88.4 R16, [R118] ;  /* 0x000000007610783b */ /* 0x008ee80000000200 */
[----:B------:R-:W-:Y:S04]  /*1090*/  LDSM.16.M88.4 R20, [R119+0x1000] ;  /* 0x001000007714783b */ /* 0x000fe80000000200 */
[----:B------:R-:W-:Y:S04]  /*10a0*/  LDSM.16.M88.4 R40, [R118+0x1000] ;  /* 0x001000007628783b */ /* 0x000fe80000000200 */
[----:B------:R-:W4:Y:S04]  /*10b0*/  LDSM.16.M88.4 R32, [R118+0x400] ;  /* 0x000400007620783b */ /* 0x000f280000000200 */
[----:B------:R-:W5:Y:S01]  /*10c0*/  LDSM.16.M88.4 R56, [R95+0x3800] ;  /* 0x003800005f38783b */ /* 0x000f620000000200 */
[C---:B-1----:R-:W-:Y:S03]  /*10d0*/  HMMA.16816.F32 R28, R8.reuse, R24, RZ ;  /* 0x00000018081c723c */ /* 0x042fe600000018ff */
[----:B------:R-:W-:Y:S04]  /*10e0*/  LDSM.16.M88.4 R64, [R95+0x5000] ;  /* 0x005000005f40783b */ /* 0x000fe80000000200 */
[----:B------:R-:W1:Y:S01]  /*10f0*/  LDSM.16.M88.4 R48, [R95+0x4400] ;  /* 0x004400005f30783b */ /* 0x000e620000000200 */
[C---:B------:R-:W-:Y:S03]  /*1100*/  HMMA.16816.F32 R24, R8.reuse, R26, RZ ;  /* 0x0000001a0818723c */ /* 0x040fe600000018ff */
[----:B------:R-:W-:Y:S04]  /*1110*/  LDSM.16.M88.4 R68, [R118+0x800] ;  /* 0x000800007644783b */ /* 0x000fe80000000200 */
[----:B------:R-:W-:Y:S01]  /*1120*/  LDSM.16.M88.4 R76, [R95+0x3c00] ;  /* 0x003c00005f4c783b */ /* 0x000fe20000000200 */
[C---:B--2---:R-:W-:Y:S03]  /*1130*/  HMMA.16816.F32 R36, R8.reuse, R44, RZ ;  /* 0x0000002c0824723c */ /* 0x044fe600000018ff */
[----:B------:R-:W-:Y:S04]  /*1140*/  LDSM.16.M88.4 R80, [R118+0x1400] ;  /* 0x001400007650783b */ /* 0x000fe80000000200 */
[----:B------:R-:W0:Y:S01]  /*1150*/  LDGDEPBAR ;  /* 0x00000000000079af */ /* 0x000e220000000000 */
[----:B------:R-:W-:Y:S06]  /*1160*/  HMMA.16816.F32 R44, R8, R46, RZ ;  /* 0x0000002e082c723c */ /* 0x000fec00000018ff */
[C---:B---3--:R-:W-:Y:S06]  /*1170*/  HMMA.16816.F32 R28, R72.reuse, R16, R28 ;  /* 0x00000010481c723c */ /* 0x048fec000000181c */
[C---:B------:R-:W-:Y:S01]  /*1180*/  HMMA.16816.F32 R24, R72.reuse, R18, R24 ;  /* 0x000000124818723c */ /* 0x040fe20000001818 */
[----:B------:R-:W2:Y:S05]  /*1190*/  LDSM.16.M88.4 R16, [R121+0x2000] ;  /* 0x002000007910783b */ /* 0x000eaa0000000200 */
[C---:B----4-:R-:W-:Y:S06]  /*11a0*/  HMMA.16816.F32 R36, R72.reuse, R32, R36 ;  /* 0x000000204824723c */ /* 0x050fec0000001824 */
[----:B------:R-:W-:Y:S01]  /*11b0*/  HMMA.16816.F32 R44, R72, R34, R44 ;  /* 0x00000022482c723c */ /* 0x000fe2000000182c */
[----:B------:R-:W-:Y:S05]  /*11c0*/  LDSM.16.M88.4 R32, [R118+0x2000] ;  /* 0x002000007620783b */ /* 0x000fea0000000200 */
[C---:B------:R-:W-:Y:S06]  /*11d0*/  HMMA.16816.F32 R28, R52.reuse, R12, R28 ;  /* 0x0000000c341c723c */ /* 0x040fec000000181c */
[----:B------:R-:W-:Y:S01]  /*11e0*/  HMMA.16816.F32 R24, R52, R14, R24 ;  /* 0x0000000e3418723c */ /* 0x000fe20000001818 */
[----:B------:R-:W3:Y:S05]  /*11f0*/  LDSM.16.M88.4 R12, [R119+0x2000] ;  /* 0x00200000770c783b */ /* 0x000eea0000000200 */
[----:B-----5:R-:W-:Y:S06]  /*1200*/  HMMA.16816.F32 R60, R8, R56, RZ ;  /* 0x00000038083c723c */ /* 0x020fec00000018ff */
[----:B-1----:R-:W-:Y:S06]  /*1210*/  HMMA.16816.F32 R36, R52, R48, R36 ;  /* 0x000000303424723c */ /* 0x002fec0000001824 */
[C---:B------:R-:W-:Y:S06]  /*1220*/  HMMA.16816.F32 R28, R20.reuse, R40, R28 ;  /* 0x00000028141c723c */ /* 0x040fec000000181c */
[----:B------:R-:W-:Y:S01]  /*1230*/  HMMA.16816.F32 R24, R20, R42, R24 ;  /* 0x0000002a1418723c */ /* 0x000fe20000001818 */
[----:B------:R-:W-:Y:S05]  /*1240*/  LDSM.16.M88.4 R40, [R95+0x5400] ;  /* 0x005400005f28783b */ /* 0x000fea0000000200 */
[----:B------:R-:W-:Y:S01]  /*1250*/  HMMA.16816.F32 R44, R52, R50, R44 ;  /* 0x00000032342c723c */ /* 0x000fe2000000182c */
[----:B------:R-:W1:Y:S05]  /*1260*/  LDSM.16.M88.4 R48, [R95+0x4800] ;  /* 0x004800005f30783b */ /* 0x000e6a0000000200 */
[----:B------:R-:W-:Y:S06]  /*1270*/  HMMA.16816.F32 R56, R8, R58, RZ ;  /* 0x0000003a0838723c */ /* 0x000fec00000018ff */
[C---:B--2---:R-:W-:Y:S06]  /*1280*/  HMMA.16816.F32 R28, R16.reuse, R64, R28 ;  /* 0x00000040101c723c */ /* 0x044fec000000181c */
[----:B------:R-:W-:Y:S01]  /*1290*/  HMMA.16816.F32 R24, R16, R66, R24 ;  /* 0x000000421018723c */ /* 0x000fe20000001818 */
[----:B------:R-:W2:Y:S05]  /*12a0*/  LDSM.16.M88.4 R64, [R118+0xc00] ;  /* 0x000c00007640783b */ /* 0x000eaa0000000200 */
[----:B------:R-:W-:Y:S06]  /*12b0*/  HMMA.16816.F32 R60, R72, R68, R60 ;  /* 0x00000044483c723c */ /* 0x000fec000000183c */
[C---:B------:R-:W-:Y:S06]  /*12c0*/  HMMA.16816.F32 R84, R8.reuse, R76, RZ ;  /* 0x0000004c0854723c */ /* 0x040fec00000018ff */
[----:B------:R-:W-:Y:S01]  /*12d0*/  HMMA.16816.F32 R76, R8, R78, RZ ;  /* 0x0000004e084c723c */ /* 0x000fe200000018ff */
[----:B------:R-:W-:Y:S05]  /*12e0*/  LDSM.16.M88.4 R8, [R118+0x2400] ;  /* 0x002400007608783b */ /* 0x000fea0000000200 */
[----:B---3--:R-:W-:Y:S06]  /*12f0*/  HMMA.16816.F32 R28, R12, R32, R28 ;  /* 0x000000200c1c723c */ /* 0x008fec000000181c */
[----:B------:R-:W-:Y:S01]  /*1300*/  HMMA.16816.F32 R68, R72, R70, R56 ;  /* 0x000000464844723c */ /* 0x000fe20000001838 */
[----:B------:R-:W3:Y:S05]  /*1310*/  LDSM.16.M88.4 R56, [R118+0x1800] ;  /* 0x001800007638783b */ /* 0x000eea0000000200 */
[C---:B------:R-:W-:Y:S06]  /*1320*/  HMMA.16816.F32 R36, R20.reuse, R80, R36 ;  /* 0x000000501424723c */ /* 0x040fec0000001824 */
[----:B------:R-:W-:Y:S01]  /*1330*/  HMMA.16816.F32 R44, R20, R82, R44 ;  /* 0x00000052142c723c */ /* 0x000fe2000000182c */
[----:B------:R-:W-:Y:S05]  /*1340*/  LDSM.16.M88.4 R80, [R95+0x5800] ;  /* 0x005800005f50783b */ /* 0x000fea0000000200 */
[----:B------:R-:W-:Y:S01]  /*1350*/  HMMA.16816.F32 R24, R12, R34, R24 ;  /* 0x000000220c18723c */ /* 0x000fe20000001818 */
[----:B------:R-:W4:Y:S01]  /*1360*/  LDSM.16.M88.4 R32, [R95+0x4c00] ;  /* 0x004c00005f20783b */ /* 0x000f220000000200 */
[----:B------:R-:W-:Y:S01]  /*1370*/  FMUL.FTZ R29, R29, UR4 ;  /* 0x000000041d1d7c20 */ /* 0x000fe20008410000 */
[----:B------:R-:W-:Y:S01]  /*1380*/  FMUL.FTZ R0, R28, UR4 ;  /* 0x000000041c007c20 */ /* 0x000fe20008410000 */
[----:B------:R-:W-:-:S02]  /*1390*/  FMUL.FTZ R3, R30, UR4 ;  /* 0x000000041e037c20 */ /* 0x000fc40008410000 */
[----:B-1----:R-:W-:Y:S01]  /*13a0*/  HMMA.16816.F32 R60, R52, R48, R60 ;  /* 0x00000030343c723c */ /* 0x002fe2000000183c */
[----:B------:R1:W-:Y:S05]  /*13b0*/  MUFU.TANH R48, R29 ;  /* 0x0000001d00307308 */ /* 0x0003ea0000002400 */
[C---:B--2---:R-:W-:Y:S01]  /*13c0*/  HMMA.16816.F32 R84, R72.reuse, R64, R84 ;  /* 0x000000404854723c */ /* 0x044fe20000001854 */
[----:B------:R-:W-:Y:S02]  /*13d0*/  FMUL.FTZ R49, R31, UR4 ;  /* 0x000000041f317c20 */ /* 0x000fe40008410000 */
[----:B------:R-:W-:Y:S03]  /*13e0*/  MUFU.TANH R0, R0 ;  /* 0x0000000000007308 */ /* 0x000fe60000002400 */
[----:B------:R-:W-:Y:S05]  /*13f0*/  HMMA.16816.F32 R76, R72, R66, R76 ;  /* 0x00000042484c723c */ /* 0x000fea000000184c */
[----:B------:R-:W-:Y:S01]  /*1400*/  MUFU.TANH R49, R49 ;  /* 0x0000003100317308 */ /* 0x000fe20000002400 */
[C---:B------:R-:W-:Y:S01]  /*1410*/  HMMA.16816.F32 R36, R16.reuse, R40, R36 ;  /* 0x000000281024723c */ /* 0x040fe20000001824 */
[----:B-1----:R-:W1:Y:S01]  /*1420*/  LDSM.16.M88.4 R28, [R118+0x1c00] ;  /* 0x001c0000761c783b */ /* 0x002e620000000200 */
[----:B------:R-:W-:Y:S01]  /*1430*/  FMUL.FTZ R25, R25, UR4 ;  /* 0x0000000419197c20 */ /* 0x000fe20008410000 */
[----:B------:R-:W-:Y:S01]  /*1440*/  FMUL.FTZ R24, R24, UR4 ;  /* 0x0000000418187c20 */ /* 0x000fe20008410000 */
[----:B------:R-:W-:Y:S01]  /*1450*/  FMUL.FTZ R26, R26, UR4 ;  /* 0x000000041a1a7c20 */ /* 0x000fe20008410000 */
[----:B------:R-:W-:Y:S01]  /*1460*/  FMUL.FTZ R27, R27, UR4 ;  /* 0x000000041b1b7c20 */ /* 0x000fe20008410000 */
[----:B------:R-:W-:Y:S01]  /*1470*/  HMMA.16816.F32 R44, R16, R42, R44 ;  /* 0x0000002a102c723c */ /* 0x000fe2000000182c */
[----:B------:R-:W-:Y:S01]  /*1480*/  LDSM.16.M88.4 R40, [R118+0x2800] ;  /* 0x002800007628783b */ /* 0x000fe20000000200 */
[----:B------:R-:W2:Y:S04]  /*1490*/  MUFU.TANH R64, R24 ;  /* 0x0000001800407308 */ /* 0x000ea80000002400 */
[----:B------:R-:W-:Y:S04]  /*14a0*/  HMMA.16816.F32 R68, R52, R50, R68 ;  /* 0x000000323444723c */ /* 0x000fe80000001844 */
[----:B------:R-:W5:Y:S02]  /*14b0*/  MUFU.TANH R50, R26 ;  /* 0x0000001a00327308 */ /* 0x000f640000002400 */
[----:B---3--:R-:W-:Y:S06]  /*14c0*/  HMMA.16816.F32 R60, R20, R56, R60 ;  /* 0x00000038143c723c */ /* 0x008fec000000183c */
[----:B------:R3:W-:Y:S01]  /*14d0*/  MUFU.TANH R56, R25 ;  /* 0x0000001900387308 */ /* 0x0007e20000002400 */
[C---:B----4-:R-:W-:Y:S06]  /*14e0*/  HMMA.16816.F32 R84, R52.reuse, R32, R84 ;  /* 0x000000203454723c */ /* 0x050fec0000001854 */
[----:B------:R-:W-:Y:S01]  /*14f0*/  HMMA.16816.F32 R76, R52, R34, R76 ;  /* 0x00000022344c723c */ /* 0x000fe2000000184c */
[----:B------:R4:W-:Y:S05]  /*1500*/  MUFU.TANH R32, R27 ;  /* 0x0000001b00207308 */ /* 0x0009ea0000002400 */
[----:B------:R-:W-:Y:S03]  /*1510*/  HMMA.16816.F32 R36, R12, R8, R36 ;  /* 0x000000080c24723c */ /* 0x000fe60000001824 */
[----:B------:R-:W-:Y:S01]  /*1520*/  MUFU.TANH R3, R3 ;  /* 0x0000000300037308 */ /* 0x000fe20000002400 */
[----:B---3--:R-:W-:-:S02]  /*1530*/  LOP3.LUT R25, R90, 0xffffffe0, RZ, 0xc0, !PT ;  /* 0xffffffe05a197812 */ /* 0x008fc400078ec0ff */
[----:B------:R-:W-:Y:S01]  /*1540*/  HMMA.16816.F32 R44, R12, R10, R44 ;  /* 0x0000000a0c2c723c */ /* 0x000fe2000000182c */
[----:B------:R-:W3:Y:S02]  /*1550*/  LDSM.16.M88.4 R8, [R95+0x5c00] ;  /* 0x005c00005f08783b */ /* 0x000ee40000000200 */
[----:B------:R-:W-:-:S03]  /*1560*/  IMAD.IADD R25, R2, 0x1, -R25 ;  /* 0x0000000102197824 */ /* 0x000fc600078e0a19 */
[----:B------:R-:W-:Y:S02]  /*1570*/  HMMA.16816.F32 R68, R20, R58, R68 ;  /* 0x0000003a1444723c */ /* 0x000fe40000001844 */
[----:B------:R-:W-:-:S04]  /*1580*/  SHF.R.S32.HI R132, RZ, 0x1f, R25 ;  /* 0x0000001fff847819 */ /* 0x000fc80000011419 */
[----:B------:R-:W-:Y:S01]  /*1590*/  LEA.HI R132, R132, R25, RZ, 0x2 ;  /* 0x0000001984847211 */ /* 0x000fe200078f10ff */
[----:B------:R-:W-:Y:S01]  /*15a0*/  IMAD R25, R89, 0x10, R96 ;  /* 0x0000001059197824 */ /* 0x000fe200078e0260 */
[C---:B-1----:R-:W-:Y:S02]  /*15b0*/  HMMA.16816.F32 R84, R20.reuse, R28, R84 ;  /* 0x0000001c1454723c */ /* 0x042fe40000001854 */
[----:B------:R-:W-:Y:S02]  /*15c0*/  SHF.R.S32.HI R132, RZ, 0x2, R132 ;  /* 0x00000002ff847819 */ /* 0x000fe40000011484 */
[----:B------:R-:W-:Y:S01]  /*15d0*/  FMUL.FTZ R33, R36, UR4 ;  /* 0x0000000424217c20 */ /* 0x000fe20008410000 */
[----:B------:R-:W-:Y:S01]  /*15e0*/  FMUL.FTZ R36, R37, UR4 ;  /* 0x0000000425247c20 */ /* 0x000fe20008410000 */
[----:B------:R-:W-:Y:S01]  /*15f0*/  IADD3 R25, R25, 0x1, R132 ;  /* 0x0000000119197810 */ /* 0x000fe20007ffe084 */
[----:B------:R-:W-:Y:S01]  /*1600*/  HMMA.16816.F32 R76, R20, R30, R76 ;  /* 0x0000001e144c723c */ /* 0x000fe2000000184c */
[----:B------:R-:W-:Y:S01]  /*1610*/  FMUL.FTZ R37, R38, UR4 ;  /* 0x0000000426257c20 */ /* 0x000fe20008410000 */
[----:B------:R-:W-:Y:S01]  /*1620*/  IMAD.SHL.U32 R38, R2, 0x2, RZ ;  /* 0x0000000202267824 */ /* 0x000fe200078e00ff */
[----:B------:R-:W-:Y:S01]  /*1630*/  IADD3 R25, R92, -UR13, R25 ;  /* 0x8000000d5c197c10 */ /* 0x000fe2000fffe019 */
[----:B------:R-:W-:Y:S01]  /*1640*/  FMUL.FTZ R34, R39, UR4 ;  /* 0x0000000427227c20 */ /* 0x000fe20008410000 */
[----:B------:R-:W-:Y:S01]  /*1650*/  FMUL.FTZ R28, R44, UR4 ;  /* 0x000000042c1c7c20 */ /* 0x000fe20008410000 */
[C---:B------:R-:W-:Y:S01]  /*1660*/  HMMA.16816.F32 R60, R16.reuse, R80, R60 ;  /* 0x00000050103c723c */ /* 0x040fe2000000183c */
[----:B------:R-:W-:Y:S01]  /*1670*/  LOP3.LUT R38, R38, 0x6, RZ, 0xc0, !PT ;  /* 0x0000000626267812 */ /* 0x000fe200078ec0ff */
[----:B------:R-:W-:Y:S01]  /*1680*/  VIADD R35, R25, UR12 ;  /* 0x0000000c19237c36 */ /* 0x000fe20008000000 */
[----:B------:R-:W-:Y:S01]  /*1690*/  MUFU.TANH R33, R33 ;  /* 0x0000002100217308 */ /* 0x000fe20000002400 */
[----:B----4-:R-:W1:Y:S01]  /*16a0*/  LDSM.16.M88.4 R24, [R118+0x2c00] ;  /* 0x002c00007618783b */ /* 0x010e620000000200 */
[----:B------:R-:W-:Y:S01]  /*16b0*/  FMUL.FTZ R29, R45, UR4 ;  /* 0x000000042d1d7c20 */ /* 0x000fe20008410000 */
[----:B------:R-:W-:Y:S01]  /*16c0*/  HMMA.16816.F32 R68, R16, R82, R68 ;  /* 0x000000521044723c */ /* 0x000fe20000001844 */
[----:B------:R-:W-:Y:S01]  /*16d0*/  IMAD R93, R93, 0x40, R38 ;  /* 0x000000405d5d7824 */ /* 0x000fe200078e0226 */
[C---:B------:R-:W-:Y:S01]  /*16e0*/  VIMNMX R22, R35.reuse, R92, PT ;  /* 0x0000005c23167248 */ /* 0x040fe20003fe0100 */
[----:B------:R-:W-:Y:S01]  /*16f0*/  FMUL.FTZ R2, R46, UR4 ;  /* 0x000000042e027c20 */ /* 0x000fe20008410000 */
[----:B------:R-:W-:Y:S01]  /*1700*/  VIADDMNMX R92, R35, 0x8, R92, PT ;  /* 0x00000008235c7846 */ /* 0x000fe2000380015c */
[----:B------:R-:W-:Y:S01]  /*1710*/  MUFU.TANH R34, R34 ;  /* 0x0000002200227308 */ /* 0x000fe20000002400 */
[----:B------:R-:W-:-:S02]  /*1720*/  VIADD R21, R93, 0x1 ;  /* 0x000000015d157836 */ /* 0x000fc40000000000 */
[----:B------:R-:W-:Y:S01]  /*1730*/  FMUL.FTZ R20, R47, UR4 ;  /* 0x000000042f147c20 */ /* 0x000fe20008410000 */
[----:B---3--:R-:W-:Y:S01]  /*1740*/  HMMA.16816.F32 R84, R16, R8, R84 ;  /* 0x000000081054723c */ /* 0x008fe20000001854 */
[----:B------:R-:W-:Y:S01]  /*1750*/  VIADD R23, R93, 0x30 ;  /* 0x000000305d177836 */ /* 0x000fe20000000000 */
[----:B------:R-:W-:-:S04]  /*1760*/  DEPBAR.LE SB0, 0x0 ;  /* 0x000080000000791a */ /* 0x000fc80000000000 */
[----:B------:R-:W-:Y:S01]  /*1770*/  HMMA.16816.F32 R76, R16, R10, R76 ;  /* 0x0000000a104c723c */ /* 0x000fe2000000184c */
[----:B------:R-:W-:Y:S01]  /*1780*/  VIADD R9, R93, 0x8 ;  /* 0x000000085d097836 */ /* 0x000fe20000000000 */
[----:B------:R-:W3:Y:S01]  /*1790*/  MUFU.TANH R28, R28 ;  /* 0x0000001c001c7308 */ /* 0x000ee20000002400 */
[C---:B------:R-:W-:Y:S02]  /*17a0*/  ISETP.GE.AND P2, PT, R21.reuse, R92, PT ;  /* 0x0000005c1500720c */ /* 0x040fe40003f46270 */
[-C--:B------:R-:W-:Y:S01]  /*17b0*/  ISETP.GE.AND P6, PT, R21, R22.reuse, PT ;  /* 0x000000161500720c */ /* 0x080fe20003fc6270 */
[C---:B------:R-:W-:Y:S01]  /*17c0*/  HMMA.16816.F32 R60, R12.reuse, R40, R60 ;  /* 0x000000280c3c723c */ /* 0x040fe2000000183c */
[----:B------:R-:W-:Y:S01]  /*17d0*/  ISETP.GE.AND P1, PT, R9, R22, PT ;  /* 0x000000160900720c */ /* 0x000fe20003f26270 */
[----:B------:R-:W-:Y:S01]  /*17e0*/  VIADD R11, R93, 0x18 ;  /* 0x000000185d0b7836 */ /* 0x000fe20000000000 */
[----:B------:R-:W-:Y:S01]  /*17f0*/  ISETP.GE.AND P0, PT, R9, R92, PT ;  /* 0x0000005c0900720c */ /* 0x000fe20003f06270 */
[----:B------:R-:W-:Y:S01]  /*1800*/  VIADD R9, R93, 0x9 ;  /* 0x000000095d097836 */ /* 0x000fe20000000000 */
[----:B--2---:R-:W-:Y:S01]  /*1810*/  FSEL R64, R64, -INF , !P1 ;  /* 0xff80000040407808 */ /* 0x004fe20004800000 */
[C---:B------:R-:W-:Y:S01]  /*1820*/  HMMA.16816.F32 R68, R12.reuse, R42, R68 ;  /* 0x0000002a0c44723c */ /* 0x040fe20000001844 */
[----:B------:R-:W-:Y:S01]  /*1830*/  FSEL R49, R49, -INF , !P2 ;  /* 0xff80000031317808 */ /* 0x000fe20005000000 */
[----:B------:R-:W2:Y:S01]  /*1840*/  MUFU.TANH R36, R36 ;  /* 0x0000002400247308 */ /* 0x000ea20000002400 */
[----:B------:R-:W-:Y:S01]  /*1850*/  ISETP.GE.AND P4, PT, R9, R22, PT ;  /* 0x000000160900720c */ /* 0x000fe20003f86270 */
[----:B------:R-:W-:Y:S01]  /*1860*/  VIADD R21, R93, 0x10 ;  /* 0x000000105d157836 */ /* 0x000fe20000000000 */
[----:B------:R-:W-:Y:S01]  /*1870*/  ISETP.GE.AND P5, PT, R9, R92, PT ;  /* 0x0000005c0900720c */ /* 0x000fe20003fa6270 */
[C---:B------:R-:W-:Y:S01]  /*1880*/  VIADD R9, R93.reuse, 0x11 ;  /* 0x000000115d097836 */ /* 0x040fe20000000000 */
[----:B------:R-:W-:Y:S01]  /*1890*/  FSEL R48, R48, -INF , !P6 ;  /* 0xff80000030307808 */ /* 0x000fe20007000000 */
[----:B------:R-:W-:Y:S01]  /*18a0*/  VIADD R19, R93, 0x19 ;  /* 0x000000195d137836 */ /* 0x000fe20000000000 */
[----:B------:R-:W-:Y:S01]  /*18b0*/  ISETP.GE.AND P3, PT, R21, R22, PT ;  /* 0x000000161500720c */ /* 0x000fe20003f66270 */
[----:B------:R-:W4:Y:S01]  /*18c0*/  MUFU.TANH R37, R37 ;  /* 0x0000002500257308 */ /* 0x000f220000002400 */
[C---:B------:R-:W-:Y:S01]  /*18d0*/  ISETP.GE.AND P1, PT, R9.reuse, R92, PT ;  /* 0x0000005c0900720c */ /* 0x040fe20003f26270 */
[----:B-1----:R-:W-:Y:S01]  /*18e0*/  HMMA.16816.F32 R84, R12, R24, R84 ;  /* 0x000000180c54723c */ /* 0x002fe20000001854 */
[----:B------:R-:W-:Y:S01]  /*18f0*/  ISETP.GE.AND P2, PT, R9, R22, PT ;  /* 0x000000160900720c */ /* 0x000fe20003f46270 */
[----:B------:R-:W-:Y:S01]  /*1900*/  VIADD R17, R93, 0x20 ;  /* 0x000000205d117836 */ /* 0x000fe20000000000 */
[----:B-----5:R-:W-:-:S02]  /*1910*/  FSEL R9, R50, -INF , !P0 ;  /* 0xff80000032097808 */ /* 0x020fc40004000000 */
[-C--:B------:R-:W-:Y:S01]  /*1920*/  ISETP.GE.AND P0, PT, R11, R22.reuse, PT ;  /* 0x000000160b00720c */ /* 0x080fe20003f06270 */
[----:B------:R-:W-:Y:S01]  /*1930*/  HMMA.16816.F32 R76, R12, R26, R76 ;  /* 0x0000001a0c4c723c */ /* 0x000fe2000000184c */
[----:B------:R-:W1:Y:S01]  /*1940*/  MUFU.TANH R29, R29 ;  /* 0x0000001d001d7308 */ /* 0x000e620000002400 */
[----:B------:R-:W-:Y:S01]  /*1950*/  FMUL.FTZ R60, R60, UR4 ;  /* 0x000000043c3c7c20 */ /* 0x000fe20008410000 */
[----:B---3--:R-:W-:Y:S01]  /*1960*/  FSEL R28, R28, -INF , !P0 ;  /* 0xff8000001c1c7808 */ /* 0x008fe20004000000 */
[----:B------:R-:W-:Y:S01]  /*1970*/  FMUL.FTZ R61, R61, UR4 ;  /* 0x000000043d3d7c20 */ /* 0x000fe20008410000 */
[----:B------:R-:W-:Y:S01]  /*1980*/  FSEL R56, R56, -INF , !P4 ;  /* 0xff80000038387808 */ /* 0x000fe20006000000 */
[----:B------:R-:W-:Y:S01]  /*1990*/  FMUL.FTZ R68, R68, UR4 ;  /* 0x0000000444447c20 */ /* 0x000fe20008410000 */
[----:B------:R-:W-:Y:S01]  /*19a0*/  FSEL R13, R34, -INF , !P1 ;  /* 0xff800000220d7808 */ /* 0x000fe20004800000 */
[C---:B------:R-:W-:Y:S01]  /*19b0*/  VIADD R15, R93.reuse, 0x21 ;  /* 0x000000215d0f7836 */ /* 0x040fe20000000000 */
[-C--:B------:R-:W-:Y:S01]  /*19c0*/  ISETP.GE.AND P1, PT, R93, R22.reuse, PT ;  /* 0x000000165d00720c */ /* 0x080fe20003f26270 */
[----:B------:R-:W3:Y:S01]  /*19d0*/  MUFU.TANH R110, R60 ;  /* 0x0000003c006e7308 */ /* 0x000ee20000002400 */
[----:B------:R-:W-:Y:S01]  /*19e0*/  FSEL R10, R33, -INF , !P3 ;  /* 0xff800000210a7808 */ /* 0x000fe20005800000 */
[----:B------:R-:W-:Y:S01]  /*19f0*/  FMUL.FTZ R69, R69, UR4 ;  /* 0x0000000445457c20 */ /* 0x000fe20008410000 */
[----:B------:R-:W-:Y:S01]  /*1a00*/  FSEL R0, R0, -INF , !P1 ;  /* 0xff80000000007808 */ /* 0x000fe20004800000 */
[----:B------:R-:W-:Y:S01]  /*1a10*/  VIADD R27, R93, 0x28 ;  /* 0x000000285d1b7836 */ /* 0x000fe20000000000 */
[----:B------:R-:W-:Y:S01]  /*1a20*/  ISETP.GE.AND P0, PT, R15, R22, PT ;  /* 0x000000160f00720c */ /* 0x000fe20003f06270 */
[----:B------:R-:W-:Y:S01]  /*1a30*/  VIADD R25, R93, 0x29 ;  /* 0x000000295d197836 */ /* 0x000fe20000000000 */
[----:B------:R-:W-:Y:S01]  /*1a40*/  ISETP.GE.AND P1, PT, R15, R92, PT ;  /* 0x0000005c0f00720c */ /* 0x000fe20003f26270 */
[----:B------:R-:W5:Y:S01]  /*1a50*/  MUFU.TANH R108, R61 ;  /* 0x0000003d006c7308 */ /* 0x000f620000002400 */
[----:B------:R-:W-:Y:S01]  /*1a60*/  FMNMX.FTZ R15, R0, R48, !PT ;  /* 0x00000030000f7209 */ /* 0x000fe20007810000 */
[----:B------:R-:W-:Y:S01]  /*1a70*/  FMUL.FTZ R84, R84, UR4 ;  /* 0x0000000454547c20 */ /* 0x000fe20008410000 */
[----:B--2---:R-:W-:Y:S01]  /*1a80*/  FSEL R36, R36, -INF , !P2 ;  /* 0xff80000024247808 */ /* 0x004fe20005000000 */
[----:B------:R-:W-:Y:S01]  /*1a90*/  FMUL.FTZ R85, R85, UR4 ;  /* 0x0000000455557c20 */ /* 0x000fe20008410000 */
[----:B------:R-:W-:Y:S01]  /*1aa0*/  FMNMX.FTZ R15, R64, R15, !PT ;  /* 0x0000000f400f7209 */ /* 0x000fe20007810000 */
[----:B------:R-:W-:Y:S01]  /*1ab0*/  FMUL.FTZ R76, R76, UR4 ;  /* 0x000000044c4c7c20 */ /* 0x000fe20008410000 */
[-C--:B------:R-:W-:Y:S01]  /*1ac0*/  ISETP.GE.AND P4, PT, R11, R92.reuse, PT ;  /* 0x0000005c0b00720c */ /* 0x080fe20003f86270 */
[----:B------:R-:W2:Y:S01]  /*1ad0*/  MUFU.TANH R106, R68 ;  /* 0x00000044006a7308 */ /* 0x000ea20000002400 */
[----:B------:R-:W-:Y:S01]  /*1ae0*/  FMNMX.FTZ R15, R56, R15, !PT ;  /* 0x0000000f380f7209 */ /* 0x000fe20007810000 */
[----:B------:R-:W-:Y:S01]  /*1af0*/  FMUL.FTZ R77, R77, UR4 ;  /* 0x000000044d4d7c20 */ /* 0x000fe20008410000 */
[----:B------:R-:W-:Y:S01]  /*1b00*/  ISETP.GE.AND P6, PT, R21, R92, PT ;  /* 0x0000005c1500720c */ /* 0x000fe20003fc6270 */
[----:B------:R-:W-:Y:S01]  /*1b10*/  VIADD R21, R93, 0x31 ;  /* 0x000000315d157836 */ /* 0x000fe20000000000 */
[----:B------:R-:W-:Y:S01]  /*1b20*/  FMNMX.FTZ R15, R10, R15, !PT ;  /* 0x0000000f0a0f7209 */ /* 0x000fe20007810000 */
[----:B------:R-:W-:Y:S01]  /*1b30*/  FMUL.FTZ R62, R62, UR4 ;  /* 0x000000043e3e7c20 */ /* 0x000fe20008410000 */
[----:B------:R-:W-:Y:S01]  /*1b40*/  FSEL R11, R32, -INF , !P5 ;  /* 0xff800000200b7808 */ /* 0x000fe20006800000 */
[----:B------:R-:W2:Y:S01]  /*1b50*/  MUFU.TANH R104, R69 ;  /* 0x0000004500687308 */ /* 0x000ea20000002400 */
[-C--:B------:R-:W-:Y:S01]  /*1b60*/  ISETP.GE.AND P5, PT, R19, R22.reuse, PT ;  /* 0x000000161300720c */ /* 0x080fe20003fa6270 */
[----:B------:R-:W-:Y:S01]  /*1b70*/  FMUL.FTZ R63, R63, UR4 ;  /* 0x000000043f3f7c20 */ /* 0x000fe20008410000 */
[----:B------:R-:W-:Y:S01]  /*1b80*/  FMNMX.FTZ R15, R36, R15, !PT ;  /* 0x0000000f240f7209 */ /* 0x000fe20007810000 */
[----:B------:R-:W-:Y:S01]  /*1b90*/  FMUL.FTZ R70, R70, UR4 ;  /* 0x0000000446467c20 */ /* 0x000fe20008410000 */
[----:B----4-:R-:W-:Y:S01]  /*1ba0*/  FSEL R37, R37, -INF , !P6 ;  /* 0xff80000025257808 */ /* 0x010fe20007000000 */
[----:B------:R-:W-:Y:S01]  /*1bb0*/  FMUL.FTZ R71, R71, UR4 ;  /* 0x0000000447477c20 */ /* 0x000fe20008410000 */
[----:B------:R-:W-:Y:S01]  /*1bc0*/  ISETP.GE.AND P6, PT, R17, R22, PT ;  /* 0x000000161100720c */ /* 0x000fe20003fc6270 */
[----:B------:R-:W4:Y:S01]  /*1bd0*/  MUFU.TANH R102, R84 ;  /* 0x0000005400667308 */ /* 0x000f220000002400 */
[----:B-1----:R-:W-:Y:S01]  /*1be0*/  FSEL R8, R29, -INF , !P5 ;  /* 0xff8000001d087808 */ /* 0x002fe20006800000 */
[----:B------:R-:W-:Y:S01]  /*1bf0*/  FMUL.FTZ R86, R86, UR4 ;  /* 0x0000000456567c20 */ /* 0x000fe20008410000 */
[----:B------:R-:W-:Y:S01]  /*1c00*/  FMNMX.FTZ R15, R28, R15, !PT ;  /* 0x0000000f1c0f7209 */ /* 0x000fe20007810000 */
[----:B------:R-:W-:Y:S01]  /*1c10*/  FMUL.FTZ R87, R87, UR4 ;  /* 0x0000000457577c20 */ /* 0x000fe20008410000 */
[----:B---3--:R-:W-:-:S02]  /*1c20*/  FSEL R110, R110, -INF , !P6 ;  /* 0xff8000006e6e7808 */ /* 0x008fc40007000000 */
[----:B------:R-:W-:Y:S01]  /*1c30*/  FMNMX.FTZ R15, R8, R15, !PT ;  /* 0x0000000f080f7209 */ /* 0x000fe20007810000 */
[----:B------:R-:W1:Y:S01]  /*1c40*/  MUFU.TANH R101, R85 ;  /* 0x0000005500657308 */ /* 0x000e620000002400 */
[----:B------:R-:W-:Y:S02]  /*1c50*/  ISETP.GE.AND P6, PT, R27, R22, PT ;  /* 0x000000161b00720c */ /* 0x000fe40003fc6270 */
[----:B-----5:R-:W-:Y:S02]  /*1c60*/  FSEL R108, R108, -INF , !P0 ;  /* 0xff8000006c6c7808 */ /* 0x020fe40004000000 */
[----:B------:R-:W-:Y:S02]  /*1c70*/  FMNMX.FTZ R15, R110, R15, !PT ;  /* 0x0000000f6e0f7209 */ /* 0x000fe40007810000 */
[-C--:B------:R-:W-:Y:S01]  /*1c80*/  ISETP.GE.AND P2, PT, R17, R92.reuse, PT ;  /* 0x0000005c1100720c */ /* 0x080fe20003f46270 */
[----:B------:R-:W3:Y:S01]  /*1c90*/  MUFU.TANH R100, R76 ;  /* 0x0000004c00647308 */ /* 0x000ee20000002400 */
[----:B------:R-:W-:-:S02]  /*1ca0*/  ISETP.GE.AND P5, PT, R93, R92, PT ;  /* 0x0000005c5d00720c */ /* 0x000fc40003fa6270 */
[-C--:B------:R-:W-:Y:S02]  /*1cb0*/  ISETP.GE.AND P0, PT, R25, R22.reuse, PT ;  /* 0x000000161900720c */ /* 0x080fe40003f06270 */
[----:B--2---:R-:W-:Y:S02]  /*1cc0*/  FSEL R106, R106, -INF , !P6 ;  /* 0xff8000006a6a7808 */ /* 0x004fe40007000000 */
[----:B------:R-:W-:Y:S01]  /*1cd0*/  FMNMX.FTZ R17, R108, R15, !PT ;  /* 0x0000000f6c117209 */ /* 0x000fe20007810000 */
[----:B------:R-:W2:Y:S01]  /*1ce0*/  MUFU.TANH R98, R77 ;  /* 0x0000004d00627308 */ /* 0x000ea20000002400 */
[----:B------:R-:W-:Y:S02]  /*1cf0*/  FSEL R104, R104, -INF , !P0 ;  /* 0xff80000068687808 */ /* 0x000fe40004000000 */
[----:B------:R-:W-:Y:S02]  /*1d00*/  FSEL R15, R3, -INF , !P5 ;  /* 0xff800000030f7808 */ /* 0x000fe40006800000 */
[----:B------:R-:W-:-:S02]  /*1d10*/  ISETP.GE.AND P6, PT, R23, R22, PT ;  /* 0x000000161700720c */ /* 0x000fc40003fc6270 */
[----:B------:R-:W-:Y:S01]  /*1d20*/  ISETP.GE.AND P0, PT, R21, R22, PT ;  /* 0x000000161500720c */ /* 0x000fe20003f06270 */
[----:B------:R-:W5:Y:S01]  /*1d30*/  MUFU.TANH R2, R2 ;  /* 0x0000000200027308 */ /* 0x000f620000002400 */
[----:B------:R-:W-:Y:S02]  /*1d40*/  FMNMX.FTZ R3, R106, R17, !PT ;  /* 0x000000116a037209 */ /* 0x000fe40007810000 */
[----:B------:R-:W-:Y:S01]  /*1d50*/  ISETP.GE.AND P3, PT, R19, R92, PT ;  /* 0x0000005c1300720c */ /* 0x000fe20003f66270 */
[C---:B------:R-:W-:Y:S01]  /*1d60*/  VIADD R19, R93.reuse, 0x38 ;  /* 0x000000385d137836 */ /* 0x040fe20000000000 */
[----:B----4-:R-:W-:Y:S01]  /*1d70*/  FSEL R102, R102, -INF , !P6 ;  /* 0xff80000066667808 */ /* 0x010fe20007000000 */
[----:B------:R-:W-:Y:S01]  /*1d80*/  VIADD R93, R93, 0x39 ;  /* 0x000000395d5d7836 */ /* 0x000fe20000000000 */
[----:B------:R-:W-:Y:S01]  /*1d90*/  FMNMX.FTZ R12, R15, R49, !PT ;  /* 0x000000310f0c7209 */ /* 0x000fe20007810000 */
[----:B------:R-:W4:Y:S01]  /*1da0*/  MUFU.TANH R20, R20 ;  /* 0x0000001400147308 */ /* 0x000f220000002400 */
[----:B------:R-:W-:-:S02]  /*1db0*/  FMNMX.FTZ R3, R104, R3, !PT ;  /* 0x0000000368037209 */ /* 0x000fc40007810000 */
[----:B-1----:R-:W-:Y:S02]  /*1dc0*/  FSEL R101, R101, -INF , !P0 ;  /* 0xff80000065657808 */ /* 0x002fe40004000000 */
[----:B------:R-:W-:Y:S02]  /*1dd0*/  ISETP.NE.AND P0, PT, R88, 0x1, PT ;  /* 0x000000015800780c */ /* 0x000fe40003f05270 */
[----:B------:R-:W-:Y:S01]  /*1de0*/  ISETP.GE.AND P6, PT, R19, R22, PT ;  /* 0x000000161300720c */ /* 0x000fe20003fc6270 */
[----:B------:R1:W1:Y:S01]  /*1df0*/  MUFU.TANH R111, R62 ;  /* 0x0000003e006f7308 */ /* 0x0002620000002400 */
[----:B------:R-:W-:Y:S02]  /*1e00*/  FMNMX.FTZ R12, R9, R12, !PT ;  /* 0x0000000c090c7209 */ /* 0x000fe40007810000 */
[----:B------:R-:W-:Y:S02]  /*1e10*/  FMNMX.FTZ R14, R102, R3, !PT ;  /* 0x00000003660e7209 */ /* 0x000fe40007810000 */
[----:B------:R-:W-:-:S02]  /*1e20*/  ISETP.GE.AND P5, PT, R93, R22, PT ;  /* 0x000000165d00720c */ /* 0x000fc40003fa6270 */
[----:B---3--:R-:W-:Y:S01]  /*1e30*/  FSEL R100, R100, -INF , !P6 ;  /* 0xff80000064647808 */ /* 0x008fe20007000000 */
[----:B------:R3:W1:Y:S01]  /*1e40*/  MUFU.TANH R109, R63 ;  /* 0x0000003f006d7308 */ /* 0x0006620000002400 */
[----:B------:R-:W-:Y:S02]  /*1e50*/  FMNMX.FTZ R12, R11, R12, !PT ;  /* 0x0000000c0b0c7209 */ /* 0x000fe40007810000 */
[----:B------:R-:W-:Y:S02]  /*1e60*/  FMNMX.FTZ R3, R101, R14, !PT ;  /* 0x0000000e65037209 */ /* 0x000fe40007810000 */
[----:B--2---:R-:W-:Y:S02]  /*1e70*/  FSEL R98, R98, -INF , !P5 ;  /* 0xff80000062627808 */ /* 0x004fe40006800000 */
[----:B------:R-:W-:Y:S01]  /*1e80*/  FMNMX.FTZ R12, R37, R12, !PT ;  /* 0x0000000c250c7209 */ /* 0x000fe20007810000 */
[----:B------:R3:W2:Y:S01]  /*1e90*/  MUFU.TANH R107, R70 ;  /* 0x00000046006b7308 */ /* 0x0006a20000002400 */
[----:B------:R-:W-:-:S02]  /*1ea0*/  FMNMX.FTZ R3, R100, R3, !PT ;  /* 0x0000000364037209 */ /* 0x000fc40007810000 */
[----:B-----5:R-:W-:Y:S02]  /*1eb0*/  FSEL R17, R2, -INF , !P4 ;  /* 0xff80000002117808 */ /* 0x020fe40006000000 */
[----:B------:R-:W-:Y:S02]  /*1ec0*/  FMNMX.FTZ R12, R13, R12, !PT ;  /* 0x0000000c0d0c7209 */ /* 0x000fe40007810000 */
[----:B------:R-:W-:Y:S01]  /*1ed0*/  FMNMX.FTZ R2, R98, R3, !PT ;  /* 0x0000000362027209 */ /* 0x000fe20007810000 */
[----:B------:R3:W1:Y:S08]  /*1ee0*/  MUFU.TANH R105, R71 ;  /* 0x0000004700697308 */ /* 0x0006700000002400 */
[----:B------:R3:W1:Y:S01]  /*1ef0*/  MUFU.TANH R99, R86 ;  /* 0x0000005600637308 */ /* 0x0006620000002400 */
[----:B------:R-:W-:Y:S06]  /*1f00*/  BAR.SYNC.DEFER_BLOCKING 0x0 ;  /* 0x0000000000007b1d */ /* 0x000fec0000010000 */
[----:B--2-4-:R-:W-:Y:S05]  /*1f10*/  @!P0 BRA `(.L_x_864) ;  /* 0x0000000000588947 */ /* 0x014fea0003800000 */
[----:B------:R-:W-:Y:S01]  /*1f20*/  VIADD R29, R88, 0xfffffffe ;  /* 0xfffffffe581d7836 */ /* 0x000fe20000000000 */
[----:B------:R-:W-:-:S03]  /*1f30*/  SHF.L.U64.HI R7, R6, 0x5, R7 ;  /* 0x0000000506077819 */ /* 0x000fc60000010207 */
[----:B------:R-:W-:Y:S01]  /*1f40*/  IMAD R3, R123, R29, RZ ;  /* 0x0000001d7b037224 */ /* 0x000fe200078e02ff */
[----:B------:R-:W-:Y:S01]  /*1f50*/  SHF.R.S32.HI R14, RZ, 0x1f, R29 ;  /* 0x0000001fff0e7819 */ /* 0x000fe2000001141d */
[----:B------:R-:W-:-:S04]  /*1f60*/  IMAD.WIDE.U32 R30, R29, R124, R130 ;  /* 0x0000007c1d1e7225 */ /* 0x000fc800078e0082 */
[----:B------:R-:W-:Y:S01]  /*1f70*/  IMAD R3, R14, R124, R3 ;  /* 0x0000007c0e037224 */ /* 0x000fe200078e0203 */
[----:B------:R-:W-:Y:S01]  /*1f80*/  LEA R32, P5, R30, UR6, 0x1 ;  /* 0x000000061e207c11 */ /* 0x000fe2000f8a08ff */
[----:B------:R-:W-:Y:S02]  /*1f90*/  IMAD.SHL.U32 R14, R6, 0x20, RZ ;  /* 0x00000020060e7824 */ /* 0x000fe400078e00ff */
        /* <DEDUP_REMOVED lines=14> */
.L_x_864:
[----:B------:R-:W-:Y:S01]  /*2080*/  FSEL R3, R20, -INF , !P3 ;  /* 0xff80000014037808 */ /* 0x000fe20005800000 */
[----:B------:R-:W4:Y:S01]  /*2090*/  MUFU.TANH R97, R87 ;  /* 0x0000005700617308 */ /* 0x000f220000002400 */
[----:B--2---:R-:W-:Y:S01]  /*20a0*/  FMNMX.FTZ R6, R17, R12, !PT ;  /* 0x0000000c11067209 */ /* 0x004fe20007810000 */
[----:B------:R-:W-:Y:S01]  /*20b0*/  FMUL.FTZ R78, R78, UR4 ;  /* 0x000000044e4e7c20 */ /* 0x000fe20008410000 */
[----:B-1----:R-:W-:Y:S01]  /*20c0*/  FSEL R111, R111, -INF , !P2 ;  /* 0xff8000006f6f7808 */ /* 0x002fe20005000000 */
[----:B------:R-:W-:Y:S01]  /*20d0*/  FMUL.FTZ R79, R79, UR4 ;  /* 0x000000044f4f7c20 */ /* 0x000fe20008410000 */
[----:B------:R-:W-:Y:S01]  /*20e0*/  FMNMX.FTZ R6, R3, R6, !PT ;  /* 0x0000000603067209 */ /* 0x000fe20007810000 */
[----:B------:R-:W1:Y:S01]  /*20f0*/  SHFL.BFLY PT, R7, R2, 0x2, 0x1f ;  /* 0x0c401f0002077f89 */ /* 0x000e6200000e0000 */
[----:B------:R-:W-:Y:S01]  /*2100*/  ISETP.GE.AND P2, PT, R27, R92, PT ;  /* 0x0000005c1b00720c */ /* 0x000fe20003f46270 */
[----:B------:R-:W2:Y:S01]  /*2110*/  MUFU.TANH R95, R78 ;  /* 0x0000004e005f7308 */ /* 0x000ea20000002400 */
[----:B------:R-:W-:Y:S01]  /*2120*/  FSEL R109, R109, -INF , !P1 ;  /* 0xff8000006d6d7808 */ /* 0x000fe20004800000 */
[----:B------:R-:W-:Y:S01]  /*2130*/  ULDC UR4, c[0x0][0x2ec] ;  /* 0x0000bb0000047ab9 */ /* 0x000fe20000000800 */
[----:B------:R-:W-:-:S02]  /*2140*/  FMNMX.FTZ R6, R111, R6, !PT ;  /* 0x000000066f067209 */ /* 0x000fc40007810000 */
[----:B------:R-:W-:Y:S02]  /*2150*/  ISETP.GE.AND P1, PT, R25, R92, PT ;  /* 0x0000005c1900720c */ /* 0x000fe40003f26270 */
[----:B------:R-:W-:Y:S02]  /*2160*/  FSEL R107, R107, -INF , !P2 ;  /* 0xff8000006b6b7808 */ /* 0x000fe40005000000 */
[----:B------:R-:W-:Y:S02]  /*2170*/  FMNMX.FTZ R12, R109, R6, !PT ;  /* 0x000000066d0c7209 */ /* 0x000fe40007810000 */
[----:B------:R-:W5:Y:S01]  /*2180*/  MUFU.TANH R6, R79 ;  /* 0x0000004f00067308 */ /* 0x000f620000002400 */
[----:B------:R-:W-:Y:S02]  /*2190*/  ISETP.GE.AND P2, PT, R23, R92, PT ;  /* 0x0000005c1700720c */ /* 0x000fe40003f46270 */
[----:B------:R-:W-:Y:S02]  /*21a0*/  FSEL R105, R105, -INF , !P1 ;  /* 0xff80000069697808 */ /* 0x000fe40004800000 */
[----:B------:R-:W-:-:S02]  /*21b0*/  FMNMX.FTZ R12, R107, R12, !PT ;  /* 0x0000000c6b0c7209 */ /* 0x000fc40007810000 */
[----:B------:R-:W-:Y:S02]  /*21c0*/  ISETP.GE.AND P1, PT, R21, R92, PT ;  /* 0x0000005c1500720c */ /* 0x000fe40003f26270 */
[----:B------:R-:W-:Y:S02]  /*21d0*/  FSEL R99, R99, -INF , !P2 ;  /* 0xff80000063637808 */ /* 0x000fe40005000000 */
[----:B------:R-:W-:Y:S02]  /*21e0*/  FMNMX.FTZ R12, R105, R12, !PT ;  /* 0x0000000c690c7209 */ /* 0x000fe40007810000 */
[----:B------:R-:W-:Y:S02]  /*21f0*/  ISETP.GE.AND P2, PT, R19, R92, PT ;  /* 0x0000005c1300720c */ /* 0x000fe40003f46270 */
[----:B----4-:R-:W-:Y:S02]  /*2200*/  FSEL R97, R97, -INF , !P1 ;  /* 0xff80000061617808 */ /* 0x010fe40004800000 */
[----:B------:R-:W-:-:S02]  /*2210*/  FMNMX.FTZ R12, R99, R12, !PT ;  /* 0x0000000c630c7209 */ /* 0x000fc40007810000 */
[----:B------:R-:W-:Y:S02]  /*2220*/  ISETP.GE.AND P1, PT, R93, R92, PT ;  /* 0x0000005c5d00720c */ /* 0x000fe40003f26270 */
[----:B--2---:R-:W-:Y:S02]  /*2230*/  FSEL R95, R95, -INF , !P2 ;  /* 0xff8000005f5f7808 */ /* 0x004fe40005000000 */
[----:B------:R-:W-:Y:S02]  /*2240*/  FMNMX.FTZ R12, R97, R12, !PT ;  /* 0x0000000c610c7209 */ /* 0x000fe40007810000 */
[----:B-----5:R-:W-:Y:S02]  /*2250*/  FSEL R93, R6, -INF , !P1 ;  /* 0xff800000065d7808 */ /* 0x020fe40004800000 */
[----:B------:R-:W-:Y:S02]  /*2260*/  FMNMX.FTZ R12, R95, R12, !PT ;  /* 0x0000000c5f0c7209 */ /* 0x000fe40007810000 */
[----:B-1----:R-:W-:-:S02]  /*2270*/  FMNMX.FTZ R7, R2, R7, !PT ;  /* 0x0000000702077209 */ /* 0x002fc40007810000 */
[----:B------:R-:W-:Y:S02]  /*2280*/  FMNMX.FTZ R19, R93, R12, !PT ;  /* 0x0000000c5d137209 */ /* 0x000fe40007810000 */
[----:B------:R-:W-:Y:S01]  /*2290*/  LEA R94, R91, R94, 0x5 ;  /* 0x0000005e5b5e7211 */ /* 0x000fe200078e28ff */
[----:B------:R-:W1:Y:S01]  /*22a0*/  SHFL.BFLY PT, R2, R7, 0x1, 0x1f ;  /* 0x0c201f0007027f89 */ /* 0x000e6200000e0000 */
[----:B------:R-:W-:Y:S02]  /*22b0*/  SHF.R.S32.HI R90, RZ, 0x1f, R90 ;  /* 0x0000001fff5a7819 */ /* 0x000fe4000001145a */
[----:B------:R-:W-:Y:S01]  /*22c0*/  IADD3 R117, R5, R94, RZ ;  /* 0x0000005e05757210 */ /* 0x000fe20007ffe0ff */
[----:B------:R-:W2:Y:S01]  /*22d0*/  SHFL.BFLY PT, R6, R19, 0x2, 0x1f ;  /* 0x0c401f0013067f89 */ /* 0x000ea200000e0000 */
[----:B------:R-:W-:Y:S02]  /*22e0*/  LEA.HI R90, R90, R89, RZ, 0x2 ;  /* 0x000000595a5a7211 */ /* 0x000fe400078f10ff */
[----:B------:R-:W-:-:S02]  /*22f0*/  LEA R117, R117, UR5, 0x1 ;  /* 0x0000000575757c11 */ /* 0x000fc4000f8e08ff */
[----:B------:R-:W-:Y:S02]  /*2300*/  LOP3.LUT R90, R90, 0xfffffffc, RZ, 0xc0, !PT ;  /* 0xfffffffc5a5a7812 */ /* 0x000fe400078ec0ff */
[----:B------:R-:W-:Y:S01]  /*2310*/  IADD3 R116, R4, R117, RZ ;  /* 0x0000007504747210 */ /* 0x000fe20007ffe0ff */
[----:B------:R-:W-:Y:S01]  /*2320*/  LDSM.16.MT88.4 R76, [R117+0x6000] ;  /* 0x00600000754c783b */ /* 0x000fe20000004200 */
[----:B------:R-:W-:-:S03]  /*2330*/  IADD3 R139, R89, -R90, RZ ;  /* 0x8000005a598b7210 */ /* 0x000fc60007ffe0ff */
[----:B------:R-:W-:Y:S04]  /*2340*/  LDSM.16.MT88.4 R52, [R116+0x7000] ;  /* 0x007000007434783b */ /* 0x000fe80000004200 */
[----:B---3--:R-:W-:Y:S01]  /*2350*/  LDSM.16.MT88.4 R68, [R116+0x6000] ;  /* 0x006000007444783b */ /* 0x008fe20000004200 */
        /* <DEDUP_REMOVED lines=17> */
[----:B------:R-:W-:Y:S01]  /*2470*/  LDSM.16.MT88.4 R24, [R117+0x6400] ;  /* 0x006400007518783b */ /* 0x000fe20000004200 */
[--C-:B------:R-:W-:Y:S01]  /*2480*/  FFMA.FTZ R141, R98, UR4, -R103.reuse ;  /* 0x00000004628d7c23 */ /* 0x100fe20008010867 */
[--C-:B------:R-:W-:Y:S01]  /*2490*/  FFMA.FTZ R102, R102, UR4, -R103.reuse ;  /* 0x0000000466667c23 */ /* 0x100fe20008010867 */
[--C-:B------:R-:W-:Y:S01]  /*24a0*/  FFMA.FTZ R101, R101, UR4, -R103.reuse ;  /* 0x0000000465657c23 */ /* 0x100fe20008010867 */
[----:B------:R-:W-:Y:S01]  /*24b0*/  LDSM.16.MT88.4 R20, [R117+0x7400] ;  /* 0x007400007514783b */ /* 0x000fe20000004200 */
[----:B------:R-:W2:Y:S01]  /*24c0*/  MUFU.EX2 R87, R87 ;  /* 0x0000005700577308 */ /* 0x000ea20000000800 */
[----:B------:R-:W-:Y:S01]  /*24d0*/  FFMA.FTZ R100, R100, UR4, -R103 ;  /* 0x0000000464647c23 */ /* 0x000fe20008010867 */
[----:B-1----:R-:W-:-:S06]  /*24e0*/  FMNMX.FTZ R0, R6, R7, !PT ;  /* 0x0000000706007209 */ /* 0x002fcc0007810000 */
[----:B------:R-:W-:Y:S01]  /*24f0*/  MUFU.EX2 R84, R84 ;  /* 0x0000005400547308 */ /* 0x000fe20000000800 */
[C---:B------:R-:W-:Y:S01]  /*2500*/  FSETP.NEU.FTZ.AND P1, PT, R0.reuse, -INF , PT ;  /* 0xff8000000000780b */ /* 0x040fe20003f3d000 */
[----:B------:R-:W-:-:S05]  /*2510*/  FMUL.FTZ R96, R0, UR4 ;  /* 0x0000000400607c20 */ /* 0x000fca0008410000 */
[----:B------:R-:W-:Y:S01]  /*2520*/  FSEL R96, R96, RZ, P1 ;  /* 0x000000ff60607208 */ /* 0x000fe20000800000 */
[----:B------:R-:W1:Y:S01]  /*2530*/  MUFU.EX2 R35, R35 ;  /* 0x0000002300237308 */ /* 0x000e620000000800 */
[----:B--2---:R-:W-:Y:S01]  /*2540*/  F2FP.F16.F32.PACK_AB R48, R87, R92 ;  /* 0x0000005c5730723e */ /* 0x004fe200000000ff */
[----:B------:R-:W-:Y:S02]  /*2550*/  FADD.FTZ R87, R92, R87 ;  /* 0x000000575c577221 */ /* 0x000fe40000010000 */
[--C-:B------:R-:W-:Y:S01]  /*2560*/  FFMA.FTZ R94, R15, UR4, -R96.reuse ;  /* 0x000000040f5e7c23 */ /* 0x100fe20008010860 */
[--C-:B------:R-:W-:Y:S01]  /*2570*/  FFMA.FTZ R91, R49, UR4, -R96.reuse ;  /* 0x00000004315b7c23 */ /* 0x100fe20008010860 */
[--C-:B------:R-:W-:Y:S01]  /*2580*/  FFMA.FTZ R86, R9, UR4, -R96.reuse ;  /* 0x0000000409567c23 */ /* 0x100fe20008010860 */
[--C-:B------:R-:W-:Y:S01]  /*2590*/  FFMA.FTZ R85, R11, UR4, -R96.reuse ;  /* 0x000000040b557c23 */ /* 0x100fe20008010860 */
[--C-:B------:R-:W-:Y:S01]  /*25a0*/  FFMA.FTZ R34, R37, UR4, -R96.reuse ;  /* 0x0000000425227c23 */ /* 0x100fe20008010860 */
[----:B------:R-:W-:Y:S01]  /*25b0*/  LDSM.16.MT88.4 R8, [R116+0x7400] ;  /* 0x007400007408783b */ /* 0x000fe20000004200 */
[----:B------:R-:W-:Y:S01]  /*25c0*/  MUFU.EX2 R94, R94 ;  /* 0x0000005e005e7308 */ /* 0x000fe20000000800 */
[--C-:B------:R-:W-:Y:S01]  /*25d0*/  FFMA.FTZ R31, R13, UR4, -R96.reuse ;  /* 0x000000040d1f7c23 */ /* 0x100fe20008010860 */
[--C-:B------:R-:W-:Y:S01]  /*25e0*/  FFMA.FTZ R32, R17, UR4, -R96.reuse ;  /* 0x0000000411207c23 */ /* 0x100fe20008010860 */
[--C-:B------:R-:W-:Y:S01]  /*25f0*/  FFMA.FTZ R3, R3, UR4, -R96.reuse ;  /* 0x0000000403037c23 */ /* 0x100fe20008010860 */
[----:B------:R-:W2:Y:S01]  /*2600*/  LDSM.16.MT88.4 R16, [R116+0x8000] ;  /* 0x008000007410783b */ /* 0x000ea20000004200 */
[--C-:B------:R-:W-:Y:S01]  /*2610*/  FFMA.FTZ R98, R99, UR4, -R96.reuse ;  /* 0x0000000463627c23 */ /* 0x100fe20008010860 */
[--C-:B------:R-:W-:Y:S01]  /*2620*/  FFMA.FTZ R97, R97, UR4, -R96.reuse ;  /* 0x0000000461617c23 */ /* 0x100fe20008010860 */
[----:B-1----:R-:W-:Y:S01]  /*2630*/  F2FP.F16.F32.PACK_AB R50, R35, R84 ;  /* 0x000000542332723e */ /* 0x002fe200000000ff */
[----:B------:R-:W1:Y:S01]  /*2640*/  MUFU.EX2 R91, R91 ;  /* 0x0000005b005b7308 */ /* 0x000e620000000800 */
[----:B------:R-:W3:Y:S01]  /*2650*/  LDSM.16.MT88.4 R12, [R116+0x6400] ;  /* 0x00640000740c783b */ /* 0x000ee20000004200 */
[--C-:B------:R-:W-:Y:S01]  /*2660*/  FFMA.FTZ R95, R95, UR4, -R96.reuse ;  /* 0x000000045f5f7c23 */ /* 0x100fe20008010860 */
[----:B------:R-:W-:-:S05]  /*2670*/  FFMA.FTZ R138, R93, UR4, -R96 ;  /* 0x000000045d8a7c23 */ /* 0x000fca0008010860 */
[----:B------:R-:W-:Y:S08]  /*2680*/  MUFU.EX2 R86, R86 ;  /* 0x0000005600567308 */ /* 0x000ff00000000800 */
[----:B------:R-:W4:Y:S01]  /*2690*/  MUFU.EX2 R85, R85 ;  /* 0x0000005500557308 */ /* 0x000f220000000800 */
[----:B-1----:R-:W-:Y:S01]  /*26a0*/  F2FP.F16.F32.PACK_AB R49, R91, R94 ;  /* 0x0000005e5b31723e */ /* 0x002fe200000000ff */
[----:B------:R-:W-:-:S06]  /*26b0*/  FADD.FTZ R91, R94, R91 ;  /* 0x0000005b5e5b7221 */ /* 0x000fcc0000010000 */
[----:B------:R-:W-:Y:S08]  /*26c0*/  MUFU.EX2 R33, R33 ;  /* 0x0000002100217308 */ /* 0x000ff00000000800 */
[----:B------:R-:W1:Y:S01]  /*26d0*/  MUFU.EX2 R30, R30 ;  /* 0x0000001e001e7308 */ /* 0x000e620000000800 */
[----:B----4-:R-:W-:Y:S01]  /*26e0*/  F2FP.F16.F32.PACK_AB R51, R85, R86 ;  /* 0x000000565533723e */ /* 0x010fe200000000ff */
[----:B------:R-:W-:-:S04]  /*26f0*/  FADD.FTZ R86, R86, R91 ;  /* 0x0000005b56567221 */ /* 0x000fc80000010000 */
[----:B------:R-:W-:Y:S02]  /*2700*/  FADD.FTZ R85, R85, R86 ;  /* 0x0000005655557221 */ /* 0x000fe40000010000 */
[C---:B------:R-:W-:Y:S01]  /*2710*/  HMMA.16816.F32 R56, R48.reuse, R52, RZ ;  /* 0x000000343038723c */ /* 0x040fe200000018ff */
[----:B------:R-:W-:Y:S05]  /*2720*/  MUFU.EX2 R29, R29 ;  /* 0x0000001d001d7308 */ /* 0x000fea0000000800 */
[----:B------:R-:W-:Y:S03]  /*2730*/  HMMA.16816.F32 R52, R48, R54, RZ ;  /* 0x000000363034723c */ /* 0x000fe600000018ff */
[----:B------:R-:W4:Y:S01]  /*2740*/  MUFU.EX2 R28, R28 ;  /* 0x0000001c001c7308 */ /* 0x000f220000000800 */
[----:B-1----:R-:W-:-:S02]  /*2750*/  F2FP.F16.F32.PACK_AB R4, R30, R33 ;  /* 0x000000211e04723e */ /* 0x002fc400000000ff */
[C---:B------:R-:W-:Y:S05]  /*2760*/  HMMA.16816.F32 R72, R48.reuse, R68, RZ ;  /* 0x000000443048723c */ /* 0x040fea00000018ff */
[----:B------:R-:W-:Y:S01]  /*2770*/  MUFU.EX2 R34, R34 ;  /* 0x0000002200227308 */ /* 0x000fe20000000800 */
[C---:B------:R-:W-:Y:S06]  /*2780*/  HMMA.16816.F32 R68, R48.reuse, R70, RZ ;  /* 0x000000463044723c */ /* 0x040fec00000018ff */
[----:B------:R-:W-:Y:S01]  /*2790*/  HMMA.16816.F32 R80, R48, R76, RZ ;  /* 0x0000004c3050723c */ /* 0x000fe200000018ff */
[----:B------:R-:W1:Y:S01]  /*27a0*/  MUFU.EX2 R31, R31 ;  /* 0x0000001f001f7308 */ /* 0x000e620000000800 */
[----:B----4-:R-:W-:-:S04]  /*27b0*/  F2FP.F16.F32.PACK_AB R6, R28, R29 ;  /* 0x0000001d1c06723e */ /* 0x010fc800000000ff */
[C---:B------:R-:W-:Y:S03]  /*27c0*/  HMMA.16816.F32 R64, R48.reuse, R60, RZ ;  /* 0x0000003c3040723c */ /* 0x040fe600000018ff */
[----:B------:R-:W-:Y:S03]  /*27d0*/  MUFU.EX2 R32, R32 ;  /* 0x0000002000207308 */ /* 0x000fe60000000800 */
[C---:B------:R-:W-:Y:S05]  /*27e0*/  HMMA.16816.F32 R36, R48.reuse, R40, RZ ;  /* 0x000000283024723c */ /* 0x040fea00000018ff */
[----:B------:R-:W4:Y:S01]  /*27f0*/  MUFU.EX2 R3, R3 ;  /* 0x0000000300037308 */ /* 0x000f220000000800 */
[----:B-1----:R-:W-:Y:S01]  /*2800*/  F2FP.F16.F32.PACK_AB R5, R31, R34 ;  /* 0x000000221f05723e */ /* 0x002fe200000000ff */
[----:B------:R-:W-:Y:S01]  /*2810*/  HMMA.16816.F32 R76, R48, R78, RZ ;  /* 0x0000004e304c723c */ /* 0x000fe200000018ff */
[----:B------:R-:W-:-:S04]  /*2820*/  FADD.FTZ R34, R34, R85 ;  /* 0x0000005522227221 */ /* 0x000fc80000010000 */
[----:B------:R-:W-:Y:S01]  /*2830*/  FADD.FTZ R31, R31, R34 ;  /* 0x000000221f1f7221 */ /* 0x000fe20000010000 */
[C---:B------:R-:W-:Y:S01]  /*2840*/  HMMA.16816.F32 R60, R48.reuse, R62, RZ ;  /* 0x0000003e303c723c */ /* 0x040fe200000018ff */
[----:B------:R-:W-:Y:S05]  /*2850*/  MUFU.EX2 R102, R102 ;  /* 0x0000006600667308 */ /* 0x000fea0000000800 */
[----:B------:R-:W-:Y:S01]  /*2860*/  HMMA.16816.F32 R40, R48, R42, RZ ;  /* 0x0000002a3028723c */ /* 0x000fe200000018ff */
[----:B----4-:R-:W-:Y:S02]  /*2870*/  F2FP.F16.F32.PACK_AB R7, R3, R32 ;  /* 0x000000200307723e */ /* 0x010fe400000000ff */
[----:B------:R-:W-:Y:S01]  /*2880*/  MUFU.EX2 R101, R101 ;  /* 0x0000006500657308 */ /* 0x000fe20000000800 */
[----:B------:R-:W-:-:S02]  /*2890*/  FADD.FTZ R32, R32, R31 ;  /* 0x0000001f20207221 */ /* 0x000fc40000010000 */
[----:B--2---:R-:W-:Y:S02]  /*28a0*/  HMMA.16816.F32 R44, R48, R16, RZ ;  /* 0x00000010302c723c */ /* 0x004fe400000018ff */
        /* <DEDUP_REMOVED lines=9> */
[C---:B---3--:R-:W-:Y:S06]  /*2940*/  HMMA.16816.F32 R72, R4.reuse, R12, R72 ;  /* 0x0000000c0448723c */ /* 0x048fec0000001848 */
[C---:B------:R-:W-:Y:S01]  /*2950*/  HMMA.16816.F32 R68, R4.reuse, R14, R68 ;  /* 0x0000000e0444723c */ /* 0x040fe20000001844 */
[----:B------:R-:W2:Y:S01]  /*2960*/  LDSM.16.MT88.4 R12, [R117+0x8400] ;  /* 0x00840000750c783b */ /* 0x000ea20000004200 */
[----:B------:R-:W-:Y:S04]  /*2970*/  MUFU.EX2 R97, R97 ;  /* 0x0000006100617308 */ /* 0x000fe80000000800 */
[C---:B------:R-:W-:Y:S04]  /*2980*/  HMMA.16816.F32 R80, R4.reuse, R24, R80 ;  /* 0x000000180450723c */ /* 0x040fe80000001850 */
[----:B------:R-:W-:Y:S02]  /*2990*/  MUFU.EX2 R95, R95 ;  /* 0x0000005f005f7308 */ /* 0x000fe40000000800 */
[----:B------:R-:W-:Y:S01]  /*29a0*/  HMMA.16816.F32 R76, R4, R26, R76 ;  /* 0x0000001a044c723c */ /* 0x000fe2000000184c */
[--C-:B------:R-:W-:Y:S01]  /*29b0*/  FFMA.FTZ R24, R111, UR4, -R96.reuse ;  /* 0x000000046f187c23 */ /* 0x100fe20008010860 */
[----:B------:R-:W-:-:S04]  /*29c0*/  FFMA.FTZ R25, R105, UR4, -R96 ;  /* 0x0000000469197c23 */ /* 0x000fc80008010860 */
        /* <DEDUP_REMOVED lines=27> */
[----:B------:R-:W1:Y:S01]  /*2b80*/  MUFU.EX2 R138, R138 ;  /* 0x0000008a008a7308 */ /* 0x000e620000000800 */
[----:B--2---:R-:W-:Y:S01]  /*2b90*/  F2FP.F16.F32.PACK_AB R7, R25, R26 ;  /* 0x0000001a1907723e */ /* 0x004fe200000000ff */
[----:B------:R-:W-:-:S04]  /*2ba0*/  FADD.FTZ R26, R26, R27 ;  /* 0x0000001b1a1a7221 */ /* 0x000fc80000010000 */
[----:B------:R-:W-:Y:S02]  /*2bb0*/  FADD.FTZ R25, R25, R26 ;  /* 0x0000001a19197221 */ /* 0x000fe40000010000 */
[C---:B---3--:R-:W-:Y:S06]  /*2bc0*/  HMMA.16816.F32 R72, R4.reuse, R8, R72 ;  /* 0x000000080448723c */ /* 0x048fec0000001848 */
[C---:B------:R-:W-:Y:S01]  /*2bd0*/  HMMA.16816.F32 R68, R4.reuse, R10, R68 ;  /* 0x0000000a0444723c */ /* 0x040fe20000001844 */
[----:B------:R-:W2:Y:S05]  /*2be0*/  LDSM.16.MT88.4 R8, [R116+0x7800] ;  /* 0x007800007408783b */ /* 0x000eaa0000004200 */
[C---:B----4-:R-:W-:Y:S06]  /*2bf0*/  HMMA.16816.F32 R80, R4.reuse, R12, R80 ;  /* 0x0000000c0450723c */ /* 0x050fec0000001850 */
[C---:B------:R-:W-:Y:S01]  /*2c00*/  HMMA.16816.F32 R76, R4.reuse, R14, R76 ;  /* 0x0000000e044c723c */ /* 0x040fe2000000184c */
[----:B------:R-:W3:Y:S05]  /*2c10*/  LDSM.16.MT88.4 R12, [R117+0x8800] ;  /* 0x00880000750c783b */ /* 0x000eea0000004200 */
[C---:B------:R-:W-:Y:S06]  /*2c20*/  HMMA.16816.F32 R64, R4.reuse, R16, R64 ;  /* 0x000000100440723c */ /* 0x040fec0000001840 */
[C---:B------:R-:W-:Y:S01]  /*2c30*/  HMMA.16816.F32 R60, R4.reuse, R18, R60 ;  /* 0x00000012043c723c */ /* 0x040fe2000000183c */
[----:B------:R-:W-:Y:S05]  /*2c40*/  LDSM.16.MT88.4 R16, [R117+0x6c00] ;  /* 0x006c00007510783b */ /* 0x000fea0000004200 */
        /* <DEDUP_REMOVED lines=16> */
[----:B------:R-:W-:Y:S02]  /*2d50*/  HMMA.16816.F32 R80, R4, R16, R80 ;  /* 0x000000100450723c */ /* 0x000fe40000001850 */
[----:B------:R-:W-:-:S04]  /*2d60*/  FADD.FTZ R138, R138, R95 ;  /* 0x0000005f8a8a7221 */ /* 0x000fc80000010000 */
[C---:B------:R-:W-:Y:S01]  /*2d70*/  HMMA.16816.F32 R76, R4.reuse, R18, R76 ;  /* 0x00000012044c723c */ /* 0x040fe2000000184c */
[----:B------:R-:W1:Y:S05]  /*2d80*/  LDSM.16.MT88.4 R16, [R116+0x7c00] ;  /* 0x007c00007410783b */ /* 0x000e6a0000004200 */
[C---:B---3--:R-:W-:Y:S06]  /*2d90*/  HMMA.16816.F32 R72, R4.reuse, R12, R72 ;  /* 0x0000000c0448723c */ /* 0x048fec0000001848 */
[C---:B------:R-:W-:Y:S01]  /*2da0*/  HMMA.16816.F32 R68, R4.reuse, R14, R68 ;  /* 0x0000000e0444723c */ /* 0x040fe20000001844 */
[----:B------:R-:W3:Y:S05]  /*2db0*/  LDSM.16.MT88.4 R12, [R117+0x8c00] ;  /* 0x008c0000750c783b */ /* 0x000eea0000004200 */
[C---:B--2---:R-:W-:Y:S06]  /*2dc0*/  HMMA.16816.F32 R64, R4.reuse, R8, R64 ;  /* 0x000000080440723c */ /* 0x044fec0000001840 */
[C---:B------:R-:W-:Y:S01]  /*2dd0*/  HMMA.16816.F32 R60, R4.reuse, R10, R60 ;  /* 0x0000000a043c723c */ /* 0x040fe2000000183c */
[----:B------:R-:W2:Y:S05]  /*2de0*/  LDSM.16.MT88.4 R8, [R116+0x8c00] ;  /* 0x008c00007408783b */ /* 0x000eaa0000004200 */
[C---:B-1----:R-:W-:Y:S06]  /*2df0*/  HMMA.16816.F32 R56, R4.reuse, R16, R56 ;  /* 0x000000100438723c */ /* 0x042fec0000001838 */
[----:B------:R-:W-:Y:S01]  /*2e00*/  HMMA.16816.F32 R52, R4, R18, R52 ;  /* 0x000000120434723c */ /* 0x000fe20000001834 */
[----:B------:R-:W-:-:S04]  /*2e10*/  FADD.FTZ R16, R84, R87 ;  /* 0x0000005754107221 */ /* 0x000fc80000010000 */
[----:B------:R-:W-:Y:S01]  /*2e20*/  FADD.FTZ R16, R35, R16 ;  /* 0x0000001023107221 */ /* 0x000fe20000010000 */
[----:B---3--:R-:W-:Y:S03]  /*2e30*/  HMMA.16816.F32 R36, R4, R12, R36 ;  /* 0x0000000c0424723c */ /* 0x008fe60000001824 */
[----:B------:R-:W-:-:S03]  /*2e40*/  FADD.FTZ R33, R33, R16 ;  /* 0x0000001021217221 */ /* 0x000fc60000010000 */
[----:B------:R-:W-:Y:S01]  /*2e50*/  HMMA.16816.F32 R40, R4, R14, R40 ;  /* 0x0000000e0428723c */ /* 0x000fe20000001828 */
[----:B------:R-:W-:-:S04]  /*2e60*/  FADD.FTZ R30, R30, R33 ;  /* 0x000000211e1e7221 */ /* 0x000fc80000010000 */
[----:B------:R-:W-:Y:S01]  /*2e70*/  FADD.FTZ R29, R29, R30 ;  /* 0x0000001e1d1d7221 */ /* 0x000fe20000010000 */
[----:B--2---:R-:W-:Y:S03]  /*2e80*/  HMMA.16816.F32 R44, R4, R8, R44 ;  /* 0x00000008042c723c */ /* 0x004fe6000000182c */
        /* <DEDUP_REMOVED lines=14> */
[----:B------:R-:W-:Y:S01]  /*2f70*/  ULDC UR4, c[0x0][0x2ec] ;  /* 0x0000bb0000047ab9 */ /* 0x000fe20000000800 */
[----:B------:R-:W-:Y:S01]  /*2f80*/  MOV R87, R2 ;  /* 0x0000000200577202 */ /* 0x000fe20000000f00 */
[----:B------:R-:W-:Y:S01]  /*2f90*/  ULDC.64 UR10, c[0x0][0x220] ;  /* 0x00008800000a7ab9 */ /* 0x000fe20000000a00 */
[----:B------:R-:W-:Y:S01]  /*2fa0*/  ULDC.64 UR12, c[0x0][0x250] ;  /* 0x00009400000c7ab9 */ /* 0x000fe20000000a00 */
[----:B------:R-:W-:Y:S01]  /*2fb0*/  ULDC.64 UR6, c[0x0][0x218] ;  /* 0x0000860000067ab9 */ /* 0x000fe20000000a00 */
[----:B------:R-:W-:Y:S01]  /*2fc0*/  ULDC.64 UR8, c[0x0][0x248] ;  /* 0x0000920000087ab9 */ /* 0x000fe20000000a00 */
[----:B------:R-:W-:Y:S05]  /*2fd0*/  BRA `(.L_x_866) ;  /* 0x00000000005c7947 */ /* 0x000fea0003800000 */
.L_x_868:
        /* <DEDUP_REMOVED lines=23> */
.L_x_866:
        /* <DEDUP_REMOVED lines=17> */
[----:B------:R-:W-:Y:S05]  /*3260*/  ISETP.GT.AND P0, PT, R133, RZ, PT ;  /* 0x000000ff8500720c */ /* 0x000fea0003f04270 */
[----:B------:R-:W-:Y:S06]  /*3270*/  LDGSTS.E.BYPASS.LTC128B.128 [R125+0x7000], desc[UR16][R142.64+0x40] ;  /* 0x070000408e7d7fae */ /* 0x000fec000b901d50 */
[----:B------:R1:W-:Y:S06]  /*3280*/  LDGSTS.E.BYPASS.LTC128B.128 [R125+0x8000], desc[UR16][R142.64+0x80] ;  /* 0x080000808e7d7fae */ /* 0x0003ec000b901d50 */
[----:B------:R-:W-:Y:S06]  /*3290*/  LDGSTS.E.BYPASS.LTC128B.128 [R125+0x6800], desc[UR16][R144.64] ;  /* 0x06800000907d7fae */ /* 0x000fec000b901d50 */
[----:B------:R-:W-:Y:S06]  /*32a0*/  LDGSTS.E.BYPASS.LTC128B.128 [R125+0x7800], desc[UR16][R144.64+0x40] ;  /* 0x07800040907d7fae */ /* 0x000fec000b901d50 */
[----:B------:R2:W-:Y:S06]  /*32b0*/  LDGSTS.E.BYPASS.LTC128B.128 [R125+0x8800], desc[UR16][R144.64+0x80] ;  /* 0x08800080907d7fae */ /* 0x0005ec000b901d50 */
[----:B------:R-:W-:Y:S06]  /*32c0*/  LDSM.16.M88.4 R88, [R121] ;  /* 0x000000007958783b */ /* 0x000fec0000000200 */
[----:B------:R-:W3:Y:S06]  /*32d0*/  LDSM.16.M88.4 R92, [R120] ;  /* 0x00000000785c783b */ /* 0x000eec0000000200 */
[----:B------:R-:W4:Y:S06]  /*32e0*/  LDSM.16.M88.4 R96, [R120+0x400] ;  /* 0x000400007860783b */ /* 0x000f2c0000000200 */
[----:B------:R-:W5:Y:S06]  /*32f0*/  LDSM.16.M88.4 R100, [R120+0x800] ;  /* 0x000800007864783b */ /* 0x000f6c0000000200 */
[----:B------:R-:W1:Y:S06]  /*3300*/  LDSM.16.M88.4 R104, [R120+0xc00] ;  /* 0x000c00007868783b */ /* 0x000e6c0000000200 */
[----:B------:R-:W0:Y:S06]  /*3310*/  LDGDEPBAR ;  /* 0x00000000000079af */ /* 0x000e2c0000000000 */
[----:B------:R-:W-:Y:S06]  /*3320*/  LDSM.16.M88.4 R108, [R119] ;  /* 0x00000000776c783b */ /* 0x000fec0000000200 */
[----:B------:R-:W2:Y:S01]  /*3330*/  LDSM.16.M88.4 R112, [R118] ;  /* 0x000000007670783b */ /* 0x000ea20000000200 */
[C---:B---3--:R-:W-:Y:S06]  /*3340*/  HMMA.16816.F32 R4, R88.reuse, R92, RZ ;  /* 0x0000005c5804723c */ /* 0x048fec00000018ff */
[C---:B------:R-:W-:Y:S01]  /*3350*/  HMMA.16816.F32 R8, R88.reuse, R94, RZ ;  /* 0x0000005e5808723c */ /* 0x040fe200000018ff */
[----:B------:R-:W-:Y:S05]  /*3360*/  LDSM.16.M88.4 R92, [R118+0x800] ;  /* 0x00080000765c783b */ /* 0x000fea0000000200 */
        /* <DEDUP_REMOVED lines=31> */
[----:B------:R-:W1:Y:S06]  /*3560*/  LDSM.16.M88.4 R88, [R118+0x1400] ;  /* 0x001400007658783b */ /* 0x000e6c0000000200 */
        /* <DEDUP_REMOVED lines=12> */
[----:B------:R-:W2:Y:S06]  /*3630*/  LDSM.16.M88.4 R96, [R120+0x2400] ;  /* 0x002400007860783b */ /* 0x000eac0000000200 */
        /* <DEDUP_REMOVED lines=12> */
[----:B------:R-:W1:Y:S06]  /*3700*/  LDSM.16.M88.4 R88, [R118+0x2400] ;  /* 0x002400007658783b */ /* 0x000e6c0000000200 */
[----:B------:R-:W3:Y:S01]  /*3710*/  LDSM.16.M88.4 R92, [R118+0x2800] ;  /* 0x00280000765c783b */ /* 0x000ee20000000200 */
[C---:B--2---:R-:W-:Y:S06]  /*3720*/  HMMA.16816.F32 R4, R96.reuse, R100, R4 ;  /* 0x000000646004723c */ /* 0x044fec0000001804 */
[C---:B------:R-:W-:Y:S06]  /*3730*/  HMMA.16816.F32 R8, R96.reuse, R102, R8 ;  /* 0x000000666008723c */ /* 0x040fec0000001808 */
[C---:B-1----:R-:W-:Y:S11]  /*3740*/  HMMA.16816.F32 R12, R96.reuse, R88, R12 ;  /* 0x00000058600c723c */ /* 0x042ff6000000180c */
[----:B------:R-:W-:Y:S01]  /*3750*/  @!UPT UIADD3 URZ, URZ, URZ, URZ ;  /* 0x0000003f3f3ff290 */ /* 0x000fe2000fffe03f */
[----:B------:R-:W-:Y:S01]  /*3760*/  FMUL.FTZ R2, R4, UR5 ;  /* 0x0000000504027c20 */ /* 0x000fe20008410000 */
[----:B------:R-:W-:Y:S01]  /*3770*/  FMUL.FTZ R0, R5, UR5 ;  /* 0x0000000505007c20 */ /* 0x000fe20008410000 */
[----:B------:R-:W-:Y:S01]  /*3780*/  FMUL.FTZ R161, R6, UR5 ;  /* 0x0000000506a17c20 */ /* 0x000fe20008410000 */
[C---:B------:R-:W-:Y:S01]  /*3790*/  HMMA.16816.F32 R16, R96.reuse, R90, R16 ;  /* 0x0000005a6010723c */ /* 0x040fe20000001810 */
[----:B------:R1:W2:Y:S01]  /*37a0*/  MUFU.TANH R114, R2 ;  /* 0x0000000200727308 */ /* 0x0002a20000002400 */
[----:B------:R-:W4:Y:S01]  /*37b0*/  LDSM.16.M88.4 R88, [R118+0x2c00] ;  /* 0x002c00007658783b */ /* 0x000f220000000200 */
[----:B------:R-:W-:Y:S03]  /*37c0*/  FMUL.FTZ R84, R8, UR5 ;  /* 0x0000000508547c20 */ /* 0x000fe60008410000 */
[----:B------:R-:W-:Y:S05]  /*37d0*/  DEPBAR.LE SB0, 0x0 ;  /* 0x000080000000791a */ /* 0x000fea0000000000 */
[----:B------:R5:W4:Y:S01]  /*37e0*/  MUFU.TANH R106, R0 ;  /* 0x00000000006a7308 */ /* 0x000b220000002400 */
[----:B------:R-:W-:Y:S01]  /*37f0*/  BAR.SYNC.DEFER_BLOCKING 0x0 ;  /* 0x0000000000007b1d */ /* 0x000fe20000010000 */
[C---:B---3--:R-:W-:Y:S05]  /*3800*/  HMMA.16816.F32 R20, R96.reuse, R92, R20 ;  /* 0x0000005c6014723c */ /* 0x048fea0000001814 */
[----:B------:R-:W-:Y:S03]  /*3810*/  FMUL.FTZ R163, R7, UR5 ;  /* 0x0000000507a37c20 */ /* 0x000fe60008410000 */
[----:B------:R-:W3:Y:S03]  /*3820*/  MUFU.TANH R113, R84 ;  /* 0x0000005400717308 */ /* 0x000ee60000002400 */
[----:B-1----:R-:W-:Y:S01]  /*3830*/  FMUL.FTZ R2, R9, UR5 ;  /* 0x0000000509027c20 */ /* 0x002fe20008410000 */
[----:B------:R-:W-:Y:S01]  /*3840*/  FMUL.FTZ R159, R12, UR5 ;  /* 0x000000050c9f7c20 */ /* 0x000fe20008410000 */
[C---:B------:R-:W-:Y:S03]  /*3850*/  HMMA.16816.F32 R24, R96.reuse, R94, R24 ;  /* 0x0000005e6018723c */ /* 0x040fe60000001818 */
[----:B------:R-:W-:Y:S01]  /*3860*/  FMUL.FTZ R157, R13, UR5 ;  /* 0x000000050d9d7c20 */ /* 0x000fe20008410000 */
[----:B------:R-:W-:Y:S01]  /*3870*/  FMUL.FTZ R165, R10, UR5 ;  /* 0x000000050aa57c20 */ /* 0x000fe20008410000 */
[----:B------:R1:W3:Y:S01]  /*3880*/  MUFU.TANH R107, R2 ;  /* 0x00000002006b7308 */ /* 0x0002e20000002400 */
[----:B-----5:R-:W-:Y:S01]  /*3890*/  FMUL.FTZ R0, R11, UR5 ;  /* 0x000000050b007c20 */ /* 0x020fe20008410000 */
[----:B--2---:R-:W-:Y:S01]  /*38a0*/  FMNMX.FTZ R85, R114, R87, !PT ;  /* 0x0000005772557209 */ /* 0x004fe20007810000 */
[----:B------:R-:W-:Y:S03]  /*38b0*/  FMUL.FTZ R149, R16, UR5 ;  /* 0x0000000510957c20 */ /* 0x000fe60008410000 */
[----:B------:R-:W-:Y:S01]  /*38c0*/  FMUL.FTZ R151, R17, UR5 ;  /* 0x0000000511977c20 */ /* 0x000fe20008410000 */
[----:B------:R-:W-:Y:S03]  /*38d0*/  FMUL.FTZ R153, R14, UR5 ;  /* 0x000000050e997c20 */ /* 0x000fe60008410000 */
[----:B------:R-:W2:Y:S01]  /*38e0*/  MUFU.TANH R161, R161 ;  /* 0x000000a100a17308 */ /* 0x000ea20000002400 */
[----:B------:R-:W-:Y:S01]  /*38f0*/  FMUL.FTZ R155, R15, UR5 ;  /* 0x000000050f9b7c20 */ /* 0x000fe20008410000 */
[----:B------:R-:W-:Y:S01]  /*3900*/  FMUL.FTZ R154, R20, UR5 ;  /* 0x00000005149a7c20 */ /* 0x000fe20008410000 */
[----:B------:R-:W-:Y:S01]  /*3910*/  FMUL.FTZ R158, R21, UR5 ;  /* 0x00000005159e7c20 */ /* 0x000fe20008410000 */
[----:B------:R-:W-:Y:S01]  /*3920*/  FMUL.FTZ R147, R18, UR5 ;  /* 0x0000000512937c20 */ /* 0x000fe20008410000 */
[----:B------:R-:W-:Y:S01]  /*3930*/  FMUL.FTZ R164, R19, UR5 ;  /* 0x0000000513a47c20 */ /* 0x000fe20008410000 */
[----:B------:R-:W-:Y:S01]  /*3940*/  FMUL.FTZ R156, R22, UR5 ;  /* 0x00000005169c7c20 */ /* 0x000fe20008410000 */
[----:B------:R-:W-:Y:S03]  /*3950*/  FMUL.FTZ R162, R23, UR5 ;  /* 0x0000000517a27c20 */ /* 0x000fe60008410000 */
[----:B------:R2:W-:Y:S01]  /*3960*/  MUFU.TANH R105, R0 ;  /* 0x0000000000697308 */ /* 0x0005e20000002400 */
[C---:B----4-:R-:W-:Y:S03]  /*3970*/  HMMA.16816.F32 R28, R96.reuse, R88, R28 ;  /* 0x00000058601c723c */ /* 0x050fe6000000181c */
[----:B-1----:R-:W-:Y:S01]  /*3980*/  FMNMX.FTZ R2, R106, R85, !PT ;  /* 0x000000556a027209 */ /* 0x002fe20007810000 */
[----:B------:R-:W-:Y:S01]  /*3990*/  FMUL.FTZ R160, R24, UR5 ;  /* 0x0000000518a07c20 */ /* 0x000fe20008410000 */
[----:B------:R-:W-:Y:S01]  /*39a0*/  FMUL.FTZ R152, R25, UR5 ;  /* 0x0000000519987c20 */ /* 0x000fe20008410000 */
[----:B------:R-:W-:Y:S03]  /*39b0*/  HMMA.16816.F32 R32, R96, R90, R32 ;  /* 0x0000005a6020723c */ /* 0x000fe60000001820 */
[----:B------:R-:W1:Y:S02]  /*39c0*/  MUFU.TANH R159, R159 ;  /* 0x0000009f009f7308 */ /* 0x000e640000002400 */
[----:B---3--:R-:W-:Y:S01]  /*39d0*/  FMNMX.FTZ R2, R113, R2, !PT ;  /* 0x0000000271027209 */ /* 0x008fe20007810000 */
[----:B------:R-:W-:Y:S01]  /*39e0*/  FMUL.FTZ R150, R26, UR5 ;  /* 0x000000051a967c20 */ /* 0x000fe20008410000 */
[----:B------:R-:W-:Y:S06]  /*39f0*/  FMUL.FTZ R148, R27, UR5 ;  /* 0x000000051b947c20 */ /* 0x000fec0008410000 */
[----:B------:R-:W3:Y:S01]  /*3a00*/  MUFU.TANH R163, R163 ;  /* 0x000000a300a37308 */ /* 0x000ee20000002400 */
[----:B------:R-:W-:Y:S02]  /*3a10*/  FMNMX.FTZ R2, R107, R2, !PT ;  /* 0x000000026b027209 */ /* 0x000fe40007810000 */
[----:B--2---:R-:W-:Y:S07]  /*3a20*/  FMNMX.FTZ R0, R161, R3, !PT ;  /* 0x00000003a1007209 */ /* 0x004fee0007810000 */
[----:B------:R-:W2:Y:S01]  /*3a30*/  MUFU.TANH R157, R157 ;  /* 0x0000009d009d7308 */ /* 0x000ea20000002400 */
[----:B-1----:R-:W-:Y:S01]  /*3a40*/  FMNMX.FTZ R2, R159, R2, !PT ;  /* 0x000000029f027209 */ /* 0x002fe20007810000 */
[----:B------:R-:W-:Y:S01]  /*3a50*/  FMUL.FTZ R140, R28, UR5 ;  /* 0x000000051c8c7c20 */ /* 0x000fe20008410000 */
[----:B------:R-:W-:Y:S01]  /*3a60*/  FMUL.FTZ R142, R30, UR5 ;  /* 0x000000051e8e7c20 */ /* 0x000fe20008410000 */
[----:B------:R-:W-:Y:S01]  /*3a70*/  FMUL.FTZ R143, R29, UR5 ;  /* 0x000000051d8f7c20 */ /* 0x000fe20008410000 */
[----:B------:R-:W-:Y:S01]  /*3a80*/  FMUL.FTZ R144, R31, UR5 ;  /* 0x000000051f907c20 */ /* 0x000fe20008410000 */
[----:B------:R-:W-:Y:S04]  /*3a90*/  FMUL.FTZ R145, R32, UR5 ;  /* 0x0000000520917c20 */ /* 0x000fe80008410000 */
[----:B------:R-:W1:Y:S01]  /*3aa0*/  MUFU.TANH R165, R165 ;  /* 0x000000a500a57308 */ /* 0x000e620000002400 */
[----:B---3--:R-:W-:Y:S01]  /*3ab0*/  FMNMX.FTZ R0, R163, R0, !PT ;  /* 0x00000000a3007209 */ /* 0x008fe20007810000 */
[----:B------:R-:W-:Y:S01]  /*3ac0*/  FMUL.FTZ R86, R34, UR5 ;  /* 0x0000000522567c20 */ /* 0x000fe20008410000 */
[----:B------:R-:W-:Y:S01]  /*3ad0*/  FMUL.FTZ R146, R33, UR5 ;  /* 0x0000000521927c20 */ /* 0x000fe20008410000 */
[----:B------:R-:W-:Y:S06]  /*3ae0*/  FMUL.FTZ R35, R35, UR5 ;  /* 0x0000000523237c20 */ /* 0x000fec0008410000 */
[----:B------:R-:W3:Y:S01]  /*3af0*/  MUFU.TANH R149, R149 ;  /* 0x0000009500957308 */ /* 0x000ee20000002400 */
[----:B--2---:R-:W-:Y:S09]  /*3b00*/  FMNMX.FTZ R2, R157, R2, !PT ;  /* 0x000000029d027209 */ /* 0x004ff20007810000 */
[----:B------:R-:W2:Y:S01]  /*3b10*/  MUFU.TANH R151, R151 ;  /* 0x0000009700977308 */ /* 0x000ea20000002400 */
[----:B-1----:R-:W-:Y:S04]  /*3b20*/  FMNMX.FTZ R0, R165, R0, !PT ;  /* 0x00000000a5007209 */ /* 0x002fe80007810000 */
[----:B------:R-:W-:Y:S05]  /*3b30*/  FMNMX.FTZ R0, R105, R0, !PT ;  /* 0x0000000069007209 */ /* 0x000fea0007810000 */
[----:B------:R-:W1:Y:S01]  /*3b40*/  MUFU.TANH R153, R153 ;  /* 0x0000009900997308 */ /* 0x000e620000002400 */
[----:B---3--:R-:W-:Y:S09]  /*3b50*/  FMNMX.FTZ R2, R149, R2, !PT ;  /* 0x0000000295027209 */ /* 0x008ff20007810000 */
[----:B------:R-:W3:Y:S01]  /*3b60*/  MUFU.TANH R154, R154 ;  /* 0x0000009a009a7308 */ /* 0x000ee20000002400 */
[----:B--2---:R-:W-:Y:S09]  /*3b70*/  FMNMX.FTZ R85, R151, R2, !PT ;  /* 0x0000000297557209 */ /* 0x004ff20007810000 */
[----:B------:R-:W2:Y:S01]  /*3b80*/  MUFU.TANH R155, R155 ;  /* 0x0000009b009b7308 */ /* 0x000ea20000002400 */
[----:B-1----:R-:W-:Y:S09]  /*3b90*/  FMNMX.FTZ R0, R153, R0, !PT ;  /* 0x0000000099007209 */ /* 0x002ff20007810000 */
        /* <DEDUP_REMOVED lines=32> */
[----:B------:R3:W4:Y:S01]  /*3da0*/  MUFU.TANH R85, R35 ;  /* 0x0000002300557308 */ /* 0x0007220000002400 */
[----:B--2---:R-:W-:Y:S02]  /*3db0*/  FMNMX.FTZ R0, R86, R5, !PT ;  /* 0x0000000556007209 */ /* 0x004fe40007810000 */
[----:B-1----:R-:W-:Y:S01]  /*3dc0*/  FMNMX.FTZ R115, R146, R2, !PT ;  /* 0x0000000292737209 */ /* 0x002fe20007810000 */
[----:B------:R-:W-:Y:S06]  /*3dd0*/  @P0 BRA `(.L_x_868) ;  /* 0xfffffff000800947 */ /* 0x000fec000383ffff */
.L_x_867:
[----:B------:R-:W2:Y:S01]  /*3de0*/  SHFL.BFLY PT, R2, R115, 0x2, 0x1f ;  /* 0x0c401f0073027f89 */ /* 0x000ea200000e0000 */
[----:B-1--4-:R-:W-:Y:S02]  /*3df0*/  FMNMX.FTZ R7, R85, R0, !PT ;  /* 0x0000000055077209 */ /* 0x012fe40007810000 */
[----:B------:R-:W-:Y:S05]  /*3e00*/  IADD3 R133, R133, -0x1, RZ ;  /* 0xffffffff85857810 */ /* 0x000fea0007ffe0ff */
[----:B------:R-:W-:Y:S08]  /*3e10*/  LDSM.16.MT88.4 R12, [R117+0x6000] ;  /* 0x00600000750c783b */ /* 0x000ff00000004200 */
[----:B------:R-:W1:Y:S08]  /*3e20*/  SHFL.BFLY PT, R0, R7, 0x2, 0x1f ;  /* 0x0c401f0007007f89 */ /* 0x000e7000000e0000 */
[----:B------:R-:W-:Y:S08]  /*3e30*/  LDSM.16.MT88.4 R20, [R116+0x6000] ;  /* 0x006000007414783b */ /* 0x000ff00000004200 */
[----:B------:R-:W-:Y:S01]  /*3e40*/  LDSM.16.MT88.4 R28, [R117+0x7000] ;  /* 0x00700000751c783b */ /* 0x000fe20000004200 */
[----:B--2---:R-:W-:Y:S07]  /*3e50*/  FMNMX.FTZ R9, R115, R2, !PT ;  /* 0x0000000273097209 */ /* 0x004fee0007810000 */
[----:B------:R-:W2:Y:S01]  /*3e60*/  SHFL.BFLY PT, R2, R9, 0x1, 0x1f ;  /* 0x0c201f0009027f89 */ /* 0x000ea200000e0000 */
[----:B-1----:R-:W-:Y:S07]  /*3e70*/  FMNMX.FTZ R5, R7, R0, !PT ;  /* 0x0000000007057209 */ /* 0x002fee0007810000 */
[----:B------:R-:W1:Y:S01]  /*3e80*/  SHFL.BFLY PT, R0, R5, 0x1, 0x1f ;  /* 0x0c201f0005007f89 */ /* 0x000e6200000e0000 */
[----:B--2---:R-:W-:Y:S04]  /*3e90*/  FMNMX.FTZ R2, R9, R2, !PT ;  /* 0x0000000209027209 */ /* 0x004fe80007810000 */
[C---:B------:R-:W-:Y:S01]  /*3ea0*/  FSETP.NEU.FTZ.AND P1, PT, R2.reuse, -INF , PT ;  /* 0xff8000000200780b */ /* 0x040fe20003f3d000 */
[C---:B------:R-:W-:Y:S01]  /*3eb0*/  FMUL.FTZ R95, R2.reuse, UR4 ;  /* 0x00000004025f7c20 */ /* 0x040fe20008410000 */
[----:B------:R-:W-:Y:S01]  /*3ec0*/  FADD.FTZ R4, -R2, R87 ;  /* 0x0000005702047221 */ /* 0x000fe20000010100 */
[----:B-1----:R-:W-:Y:S03]  /*3ed0*/  FMNMX.FTZ R0, R5, R0, !PT ;  /* 0x0000000005007209 */ /* 0x002fe60007810000 */
[----:B------:R-:W-:Y:S01]  /*3ee0*/  FMUL.FTZ R84, R4, UR4 ;  /* 0x0000000404547c20 */ /* 0x000fe20008410000 */
[----:B------:R-:W-:Y:S02]  /*3ef0*/  FSEL R95, R95, RZ, P1 ;  /* 0x000000ff5f5f7208 */ /* 0x000fe40000800000 */
[C---:B------:R-:W-:Y:S01]  /*3f00*/  FSETP.NEU.FTZ.AND P1, PT, R0.reuse, -INF , PT ;  /* 0xff8000000000780b */ /* 0x040fe20003f3d000 */
[C---:B------:R-:W-:Y:S01]  /*3f10*/  FMUL.FTZ R97, R0.reuse, UR4 ;  /* 0x0000000400617c20 */ /* 0x040fe20008410000 */
[----:B------:R-:W-:Y:S01]  /*3f20*/  FADD.FTZ R3, -R0, R3 ;  /* 0x0000000300037221 */ /* 0x000fe20000010100 */
[--C-:B------:R-:W-:Y:S01]  /*3f30*/  FFMA.FTZ R93, R114, UR4, -R95.reuse ;  /* 0x00000004725d7c23 */ /* 0x100fe2000801085f */
[--C-:B------:R-:W-:Y:S01]  /*3f40*/  FFMA.FTZ R92, R106, UR4, -R95.reuse ;  /* 0x000000046a5c7c23 */ /* 0x100fe2000801085f */
[--C-:B------:R-:W-:Y:S01]  /*3f50*/  FFMA.FTZ R91, R113, UR4, -R95.reuse ;  /* 0x00000004715b7c23 */ /* 0x100fe2000801085f */
[----:B------:R-:W-:Y:S01]  /*3f60*/  FSEL R97, R97, RZ, P1 ;  /* 0x000000ff61617208 */ /* 0x000fe20000800000 */
[--C-:B------:R-:W-:Y:S01]  /*3f70*/  FFMA.FTZ R90, R107, UR4, -R95.reuse ;  /* 0x000000046b5a7c23 */ /* 0x100fe2000801085f */
[----:B------:R-:W-:Y:S01]  /*3f80*/  FMUL.FTZ R6, R3, UR4 ;  /* 0x0000000403067c20 */ /* 0x000fe20008410000 */
[----:B------:R-:W1:Y:S01]  /*3f90*/  MUFU.EX2 R84, R84 ;  /* 0x0000005400547308 */ /* 0x000e620000000800 */
[----:B------:R-:W-:Y:S01]  /*3fa0*/  FFMA.FTZ R96, R159, UR4, -R95 ;  /* 0x000000049f607c23 */ /* 0x000fe2000801085f */
[--C-:B------:R-:W-:Y:S01]  /*3fb0*/  FFMA.FTZ R94, R161, UR4, -R97.reuse ;  /* 0x00000004a15e7c23 */ /* 0x100fe20008010861 */
[--C-:B------:R-:W-:Y:S01]  /*3fc0*/  FFMA.FTZ R87, R163, UR4, -R97.reuse ;  /* 0x00000004a3577c23 */ /* 0x100fe20008010861 */
[--C-:B------:R-:W-:Y:S01]  /*3fd0*/  FFMA.FTZ R89, R165, UR4, -R97.reuse ;  /* 0x00000004a5597c23 */ /* 0x100fe20008010861 */
[----:B------:R-:W-:Y:S01]  /*3fe0*/  FFMA.FTZ R88, R105, UR4, -R97 ;  /* 0x0000000469587c23 */ /* 0x000fe20008010861 */
[----:B------:R-:W-:Y:S01]  /*3ff0*/  FFMA.FTZ R99, R157, UR4, -R95 ;  /* 0x000000049d637c23 */ /* 0x000fe2000801085f */
[--C-:B------:R-:W-:Y:S03]  /*4000*/  FFMA.FTZ R98, R153, UR4, -R97.reuse ;  /* 0x0000000499627c23 */ /* 0x100fe60008010861 */
[----:B------:R-:W2:Y:S01]  /*4010*/  MUFU.EX2 R3, R6 ;  /* 0x0000000600037308 */ /* 0x000ea20000000800 */
[----:B------:R-:W-:Y:S01]  /*4020*/  FFMA.FTZ R101, R155, UR4, -R97 ;  /* 0x000000049b657c23 */ /* 0x000fe20008010861 */
[--C-:B------:R-:W-:Y:S01]  /*4030*/  FFMA.FTZ R100, R149, UR4, -R95.reuse ;  /* 0x0000000495647c23 */ /* 0x100fe2000801085f */
[----:B------:R-:W-:Y:S01]  /*4040*/  FFMA.FTZ R103, R151, UR4, -R95 ;  /* 0x0000000497677c23 */ /* 0x000fe2000801085f */
[--C-:B------:R-:W-:Y:S01]  /*4050*/  FFMA.FTZ R102, R147, UR4, -R97.reuse ;  /* 0x0000000493667c23 */ /* 0x100fe20008010861 */
[----:B------:R-:W-:Y:S01]  /*4060*/  FFMA.FTZ R105, R164, UR4, -R97 ;  /* 0x00000004a4697c23 */ /* 0x000fe20008010861 */
[--C-:B------:R-:W-:Y:S01]  /*4070*/  FFMA.FTZ R106, R154, UR4, -R95.reuse ;  /* 0x000000049a6a7c23 */ /* 0x100fe2000801085f */
[----:B------:R-:W-:Y:S03]  /*4080*/  FFMA.FTZ R107, R158, UR4, -R95 ;  /* 0x000000049e6b7c23 */ /* 0x000fe6000801085f */
        /* <DEDUP_REMOVED lines=17> */
[----:B------:R-:W2:Y:S01]  /*41a0*/  LDSM.16.MT88.4 R68, [R116+0x7000] ;  /* 0x007000007444783b */ /* 0x000ea20000004200 */
[C---:B------:R-:W-:Y:S01]  /*41b0*/  FMUL.FTZ R26, R3.reuse, R62 ;  /* 0x0000003e031a7220 */ /* 0x040fe20000410000 */
[C---:B------:R-:W-:Y:S01]  /*41c0*/  FMUL.FTZ R27, R3.reuse, R63 ;  /* 0x0000003f031b7220 */ /* 0x040fe20000410000 */
[C---:B------:R-:W-:Y:S01]  /*41d0*/  FMUL.FTZ R32, R84.reuse, R52 ;  /* 0x0000003454207220 */ /* 0x040fe20000410000 */
[----:B------:R-:W-:Y:S01]  /*41e0*/  FMUL.FTZ R33, R84, R53 ;  /* 0x0000003554217220 */ /* 0x000fe20000410000 */
[C---:B------:R-:W-:Y:S01]  /*41f0*/  FMUL.FTZ R34, R3.reuse, R54 ;  /* 0x0000003603227220 */ /* 0x040fe20000410000 */
[C---:B---3--:R-:W-:Y:S03]  /*4200*/  FMUL.FTZ R35, R3.reuse, R55 ;  /* 0x0000003703237220 */ /* 0x048fe60000410000 */
[----:B------:R-:W3:Y:S01]  /*4210*/  MUFU.EX2 R87, R87 ;  /* 0x0000005700577308 */ /* 0x000ee20000000800 */
[----:B-1----:R-:W-:Y:S01]  /*4220*/  F2FP.F16.F32.PACK_AB R80, R92, R93 ;  /* 0x0000005d5c50723e */ /* 0x002fe200000000ff */
[----:B------:R-:W1:Y:S01]  /*4230*/  LDSM.16.MT88.4 R60, [R117+0x8000] ;  /* 0x00800000753c783b */ /* 0x000e620000004200 */
[C---:B------:R-:W-:Y:S01]  /*4240*/  FMUL.FTZ R36, R84.reuse, R36 ;  /* 0x0000002454247220 */ /* 0x040fe20000410000 */
[C---:B------:R-:W-:Y:S01]  /*4250*/  FMUL.FTZ R37, R84.reuse, R37 ;  /* 0x0000002554257220 */ /* 0x040fe20000410000 */
[C---:B------:R-:W-:Y:S01]  /*4260*/  FMUL.FTZ R38, R3.reuse, R38 ;  /* 0x0000002603267220 */ /* 0x040fe20000410000 */
[C---:B------:R-:W-:Y:S01]  /*4270*/  FMUL.FTZ R39, R3.reuse, R39 ;  /* 0x0000002703277220 */ /* 0x040fe20000410000 */
[C---:B------:R-:W-:Y:S03]  /*4280*/  FMUL.FTZ R40, R84.reuse, R40 ;  /* 0x0000002854287220 */ /* 0x040fe60000410000 */
[----:B------:R-:W-:Y:S01]  /*4290*/  MUFU.EX2 R91, R91 ;  /* 0x0000005b005b7308 */ /* 0x000fe20000000800 */
[C---:B------:R-:W-:Y:S01]  /*42a0*/  FMUL.FTZ R41, R84.reuse, R41 ;  /* 0x0000002954297220 */ /* 0x040fe20000410000 */
[----:B------:R-:W4:Y:S01]  /*42b0*/  LDSM.16.MT88.4 R52, [R116+0x8000] ;  /* 0x008000007434783b */ /* 0x000f220000004200 */
[C---:B------:R-:W-:Y:S01]  /*42c0*/  FMUL.FTZ R42, R3.reuse, R42 ;  /* 0x0000002a032a7220 */ /* 0x040fe20000410000 */
[C---:B------:R-:W-:Y:S01]  /*42d0*/  FMUL.FTZ R43, R3.reuse, R43 ;  /* 0x0000002b032b7220 */ /* 0x040fe20000410000 */
[C---:B------:R-:W-:Y:S01]  /*42e0*/  FMUL.FTZ R44, R84.reuse, R44 ;  /* 0x0000002c542c7220 */ /* 0x040fe20000410000 */
[C---:B------:R-:W-:Y:S01]  /*42f0*/  FMUL.FTZ R45, R84.reuse, R45 ;  /* 0x0000002d542d7220 */ /* 0x040fe20000410000 */
[----:B------:R-:W-:Y:S03]  /*4300*/  FMUL.FTZ R46, R3, R46 ;  /* 0x0000002e032e7220 */ /* 0x000fe60000410000 */
[----:B------:R-:W5:Y:S01]  /*4310*/  MUFU.EX2 R90, R90 ;  /* 0x0000005a005a7308 */ /* 0x000f620000000800 */
[----:B---3--:R-:W-:Y:S01]  /*4320*/  F2FP.F16.F32.PACK_AB R81, R87, R94 ;  /* 0x0000005e5751723e */ /* 0x008fe200000000ff */
[C---:B------:R-:W-:Y:S01]  /*4330*/  FMUL.FTZ R47, R3.reuse, R47 ;  /* 0x0000002f032f7220 */ /* 0x040fe20000410000 */
[C---:B------:R-:W-:Y:S01]  /*4340*/  FMUL.FTZ R48, R84.reuse, R48 ;  /* 0x0000003054307220 */ /* 0x040fe20000410000 */
[----:B------:R-:W-:Y:S01]  /*4350*/  FMUL.FTZ R49, R84, R49 ;  /* 0x0000003154317220 */ /* 0x000fe20000410000 */
[C---:B------:R-:W-:Y:S01]  /*4360*/  FMUL.FTZ R50, R3.reuse, R50 ;  /* 0x0000003203327220 */ /* 0x040fe20000410000 */
[----:B------:R-:W-:Y:S01]  /*4370*/  FMUL.FTZ R51, R3, R51 ;  /* 0x0000003303337220 */ /* 0x000fe20000410000 */
[----:B------:R-:W-:Y:S03]  /*4380*/  LDSM.16.MT88.4 R76, [R117+0x6c00] ;  /* 0x006c0000754c783b */ /* 0x000fe60000004200 */
[----:B------:R-:W-:Y:S01]  /*4390*/  MUFU.EX2 R89, R89 ;  /* 0x0000005900597308 */ /* 0x000fe20000000800 */
[--C-:B------:R-:W-:Y:S01]  /*43a0*/  FFMA.FTZ R109, R156, UR4, -R97.reuse ;  /* 0x000000049c6d7c23 */ /* 0x100fe20008010861 */
[----:B------:R-:W-:Y:S01]  /*43b0*/  FFMA.FTZ R104, R162, UR4, -R97 ;  /* 0x00000004a2687c23 */ /* 0x000fe20008010861 */
[--C-:B------:R-:W-:Y:S01]  /*43c0*/  FFMA.FTZ R108, R160, UR4, -R95.reuse ;  /* 0x00000004a06c7c23 */ /* 0x100fe2000801085f */
[----:B------:R-:W-:Y:S01]  /*43d0*/  FFMA.FTZ R111, R152, UR4, -R95 ;  /* 0x00000004986f7c23 */ /* 0x000fe2000801085f */
[--C-:B------:R-:W-:Y:S01]  /*43e0*/  FFMA.FTZ R110, R150, UR4, -R97.reuse ;  /* 0x00000004966e7c23 */ /* 0x100fe20008010861 */
[----:B------:R-:W-:Y:S01]  /*43f0*/  FFMA.FTZ R113, R148, UR4, -R97 ;  /* 0x0000000494717c23 */ /* 0x000fe20008010861 */
[----:B------:R-:W-:Y:S03]  /*4400*/  FFMA.FTZ R93, R84, R141, R93 ;  /* 0x0000008d545d7223 */ /* 0x000fe6000001005d */
[----:B------:R-:W3:Y:S01]  /*4410*/  MUFU.EX2 R88, R88 ;  /* 0x0000005800587308 */ /* 0x000ee20000000800 */
[----:B-----5:R-:W-:Y:S01]  /*4420*/  F2FP.F16.F32.PACK_AB R82, R90, R91 ;  /* 0x0000005b5a52723e */ /* 0x020fe200000000ff */
[----:B------:R-:W-:Y:S01]  /*4430*/  FFMA.FTZ R115, R140, UR4, -R95 ;  /* 0x000000048c737c23 */ /* 0x000fe2000801085f */
[----:B------:R-:W-:Y:S01]  /*4440*/  FFMA.FTZ R140, R86, UR4, -R97 ;  /* 0x00000004568c7c23 */ /* 0x000fe20008010861 */
[----:B------:R-:W-:Y:S01]  /*4450*/  FFMA.FTZ R112, R143, UR4, -R95 ;  /* 0x000000048f707c23 */ /* 0x000fe2000801085f */
[----:B------:R-:W-:Y:S01]  /*4460*/  FFMA.FTZ R114, R142, UR4, -R97 ;  /* 0x000000048e727c23 */ /* 0x000fe20008010861 */
[----:B------:R-:W-:Y:S01]  /*4470*/  FFMA.FTZ R142, R145, UR4, -R95 ;  /* 0x00000004918e7c23 */ /* 0x000fe2000801085f */
[--C-:B------:R-:W-:Y:S03]  /*4480*/  FFMA.FTZ R143, R144, UR4, -R97.reuse ;  /* 0x00000004908f7c23 */ /* 0x100fe60008010861 */
[----:B------:R-:W-:Y:S01]  /*4490*/  MUFU.EX2 R96, R96 ;  /* 0x0000006000607308 */ /* 0x000fe20000000800 */
[----:B------:R-:W-:Y:S01]  /*44a0*/  FFMA.FTZ R97, R85, UR4, -R97 ;  /* 0x0000000455617c23 */ /* 0x000fe20008010861 */
[----:B------:R-:W-:Y:S01]  /*44b0*/  FFMA.FTZ R95, R146, UR4, -R95 ;  /* 0x00000004925f7c23 */ /* 0x000fe2000801085f */
[----:B------:R-:W-:Y:S01]  /*44c0*/  FFMA.FTZ R94, R3, R138, R94 ;  /* 0x0000008a035e7223 */ /* 0x000fe2000001005e */
[----:B------:R-:W-:Y:S03]  /*44d0*/  FADD.FTZ R92, R92, R93 ;  /* 0x0000005d5c5c7221 */ /* 0x000fe60000010000 */
[----:B------:R-:W-:Y:S03]  /*44e0*/  FADD.FTZ R94, R87, R94 ;  /* 0x0000005e575e7221 */ /* 0x000fe60000010000 */
[----:B------:R-:W5:Y:S01]  /*44f0*/  MUFU.EX2 R99, R99 ;  /* 0x0000006300637308 */ /* 0x000f620000000800 */
[C---:B---3--:R-:W-:Y:S01]  /*4500*/  F2FP.F16.F32.PACK_AB R83, R88.reuse, R89 ;  /* 0x000000595853723e */ /* 0x048fe200000000ff */
[----:B------:R-:W-:Y:S04]  /*4510*/  FADD.FTZ R89, R89, R94 ;  /* 0x0000005e59597221 */ /* 0x000fe80000010000 */
[----:B------:R-:W-:Y:S02]  /*4520*/  FADD.FTZ R89, R88, R89 ;  /* 0x0000005958597221 */ /* 0x000fe40000010000 */
[C---:B------:R-:W-:Y:S02]  /*4530*/  HMMA.16816.F32 R4, R80.reuse, R12, R4 ;  /* 0x0000000c5004723c */ /* 0x040fe40000001804 */
[----:B------:R-:W-:Y:S04]  /*4540*/  MUFU.EX2 R106, R106 ;  /* 0x0000006a006a7308 */ /* 0x000fe80000000800 */
[C---:B------:R-:W-:Y:S06]  /*4550*/  HMMA.16816.F32 R8, R80.reuse, R14, R8 ;  /* 0x0000000e5008723c */ /* 0x040fec0000001808 */
[----:B------:R-:W-:Y:S01]  /*4560*/  MUFU.EX2 R98, R98 ;  /* 0x0000006200627308 */ /* 0x000fe20000000800 */
[C---:B------:R-:W-:Y:S01]  /*4570*/  FMUL.FTZ R12, R84.reuse, R72 ;  /* 0x00000048540c7220 */ /* 0x040fe20000410000 */
[C---:B------:R-:W-:Y:S03]  /*4580*/  FMUL.FTZ R13, R84.reuse, R73 ;  /* 0x00000049540d7220 */ /* 0x040fe60000410000 */
[C---:B------:R-:W-:Y:S01]  /*4590*/  FMUL.FTZ R14, R3.reuse, R74 ;  /* 0x0000004a030e7220 */ /* 0x040fe20000410000 */
[C---:B------:R-:W-:Y:S04]  /*45a0*/  FMUL.FTZ R15, R3.reuse, R75 ;  /* 0x0000004b030f7220 */ /* 0x040fe80000410000 */
[----:B------:R-:W-:Y:S03]  /*45b0*/  MUFU.EX2 R107, R107 ;  /* 0x0000006b006b7308 */ /* 0x000fe60000000800 */
[C---:B------:R-:W-:Y:S07]  /*45c0*/  HMMA.16816.F32 R12, R80.reuse, R20, R12 ;  /* 0x00000014500c723c */ /* 0x040fee000000180c */
[----:B------:R-:W-:Y:S01]  /*45d0*/  MUFU.EX2 R109, R109 ;  /* 0x0000006d006d7308 */ /* 0x000fe20000000800 */
[C---:B------:R-:W-:Y:S03]  /*45e0*/  HMMA.16816.F32 R16, R80.reuse, R22, R16 ;  /* 0x000000165010723c */ /* 0x040fe60000001810 */
[C---:B------:R-:W-:Y:S01]  /*45f0*/  FMUL.FTZ R20, R84.reuse, R64 ;  /* 0x0000004054147220 */ /* 0x040fe20000410000 */
[C---:B------:R-:W-:Y:S03]  /*4600*/  FMUL.FTZ R21, R84.reuse, R65 ;  /* 0x0000004154157220 */ /* 0x040fe60000410000 */
[C---:B------:R-:W-:Y:S01]  /*4610*/  FMUL.FTZ R22, R3.reuse, R66 ;  /* 0x0000004203167220 */ /* 0x040fe20000410000 */
[C---:B------:R-:W-:Y:S01]  /*4620*/  FMUL.FTZ R23, R3.reuse, R67 ;  /* 0x0000004303177220 */ /* 0x040fe20000410000 */
[----:B------:R-:W-:Y:S06]  /*4630*/  MUFU.EX2 R104, R104 ;  /* 0x0000006800687308 */ /* 0x000fec0000000800 */
[C---:B------:R-:W-:Y:S04]  /*4640*/  HMMA.16816.F32 R20, R80.reuse, R28, R20 ;  /* 0x0000001c5014723c */ /* 0x040fe80000001814 */
[----:B------:R-:W-:Y:S02]  /*4650*/  MUFU.EX2 R108, R108 ;  /* 0x0000006c006c7308 */ /* 0x000fe40000000800 */
[C---:B------:R-:W-:Y:S08]  /*4660*/  HMMA.16816.F32 R24, R80.reuse, R30, R24 ;  /* 0x0000001e5018723c */ /* 0x040ff00000001818 */
[----:B------:R-:W3:Y:S03]  /*4670*/  MUFU.EX2 R101, R101 ;  /* 0x0000006500657308 */ /* 0x000ee60000000800 */
[C---:B------:R-:W-:Y:S01]  /*4680*/  FMUL.FTZ R28, R84.reuse, R56 ;  /* 0x00000038541c7220 */ /* 0x040fe20000410000 */
[----:B------:R-:W-:Y:S01]  /*4690*/  FMUL.FTZ R29, R84, R57 ;  /* 0x00000039541d7220 */ /* 0x000fe20000410000 */
[C---:B------:R-:W-:Y:S01]  /*46a0*/  FMUL.FTZ R30, R3.reuse, R58 ;  /* 0x0000003a031e7220 */ /* 0x040fe20000410000 */
[----:B------:R-:W-:Y:S02]  /*46b0*/  FMUL.FTZ R31, R3, R59 ;  /* 0x0000003b031f7220 */ /* 0x000fe40000410000 */
[----:B------:R-:W3:Y:S01]  /*46c0*/  LDSM.16.MT88.4 R56, [R117+0x6400] ;  /* 0x006400007538783b */ /* 0x000ee20000004200 */
[----:B------:R-:W-:Y:S01]  /*46d0*/  FADD.FTZ R3, R91, R92 ;  /* 0x0000005c5b037221 */ /* 0x000fe20000010000 */
[----:B------:R-:W-:Y:S03]  /*46e0*/  MUFU.EX2 R111, R111 ;  /* 0x0000006f006f7308 */ /* 0x000fe60000000800 */
[C---:B--2---:R-:W-:Y:S03]  /*46f0*/  HMMA.16816.F32 R28, R80.reuse, R68, R28 ;  /* 0x00000044501c723c */ /* 0x044fe6000000181c */
[----:B------:R-:W-:Y:S04]  /*4700*/  FADD.FTZ R3, R90, R3 ;  /* 0x000000035a037221 */ /* 0x000fe80000010000 */
[----:B------:R-:W-:Y:S01]  /*4710*/  MUFU.EX2 R110, R110 ;  /* 0x0000006e006e7308 */ /* 0x000fe20000000800 */
[C---:B------:R-:W-:Y:S01]  /*4720*/  HMMA.16816.F32 R32, R80.reuse, R70, R32 ;  /* 0x000000465020723c */ /* 0x040fe20000001820 */
[----:B------:R-:W-:Y:S05]  /*4730*/  LDSM.16.MT88.4 R68, [R116+0x6c00] ;  /* 0x006c00007444783b */ /* 0x000fea0000004200 */
[C---:B-1----:R-:W-:Y:S03]  /*4740*/  HMMA.16816.F32 R36, R80.reuse, R60, R36 ;  /* 0x0000003c5024723c */ /* 0x042fe60000001824 */
[----:B------:R-:W-:Y:S03]  /*4750*/  MUFU.EX2 R113, R113 ;  /* 0x0000007100717308 */ /* 0x000fe60000000800 */
[C---:B------:R-:W-:Y:S01]  /*4760*/  HMMA.16816.F32 R40, R80.reuse, R62, R40 ;  /* 0x0000003e5028723c */ /* 0x040fe20000001828 */
[----:B------:R-:W1:Y:S06]  /*4770*/  LDSM.16.MT88.4 R60, [R116+0x6400] ;  /* 0x00640000743c783b */ /* 0x000e6c0000004200 */
[----:B------:R-:W-:Y:S01]  /*4780*/  MUFU.EX2 R100, R100 ;  /* 0x0000006400647308 */ /* 0x000fe20000000800 */
[C---:B----4-:R-:W-:Y:S09]  /*4790*/  HMMA.16816.F32 R44, R80.reuse, R52, R44 ;  /* 0x00000034502c723c */ /* 0x050ff2000000182c */
[----:B------:R-:W2:Y:S01]  /*47a0*/  MUFU.EX2 R103, R103 ;  /* 0x0000006700677308 */ /* 0x000ea20000000800 */
[----:B------:R-:W-:Y:S03]  /*47b0*/  HMMA.16816.F32 R48, R80, R54, R48 ;  /* 0x000000365030723c */ /* 0x000fe60000001830 */
[----:B-----5:R-:W-:Y:S01]  /*47c0*/  F2FP.F16.F32.PACK_AB R52, R99, R96 ;  /* 0x000000606334723e */ /* 0x020fe200000000ff */
[----:B------:R-:W-:Y:S05]  /*47d0*/  FADD.FTZ R96, R96, R3 ;  /* 0x0000000360607221 */ /* 0x000fea0000010000 */
[----:B------:R-:W-:Y:S02]  /*47e0*/  MUFU.EX2 R102, R102 ;  /* 0x0000006600667308 */ /* 0x000fe40000000800 */
[----:B---3--:R-:W-:Y:S02]  /*47f0*/  F2FP.F16.F32.PACK_AB R53, R101, R98 ;  /* 0x000000626535723e */ /* 0x008fe400000000ff */
[----:B------:R-:W-:Y:S01]  /*4800*/  MOV R3, R0 ;  /* 0x0000000000037202 */ /* 0x000fe20000000f00 */
[----:B------:R-:W-:Y:S01]  /*4810*/  FADD.FTZ R98, R98, R89 ;  /* 0x0000005962627221 */ /* 0x000fe20000010000 */
[----:B------:R-:W-:Y:S04]  /*4820*/  FADD.FTZ R99, R99, R96 ;  /* 0x0000006063637221 */ /* 0x000fe80000010000 */
[----:B------:R-:W3:Y:S01]  /*4830*/  MUFU.EX2 R105, R105 ;  /* 0x0000006900697308 */ /* 0x000ee20000000800 */
[----:B--2---:R-:W-:Y:S01]  /*4840*/  F2FP.F16.F32.PACK_AB R54, R103, R100 ;  /* 0x000000646736723e */ /* 0x004fe200000000ff */
[----:B------:R-:W-:Y:S01]  /*4850*/  FADD.FTZ R101, R101, R98 ;  /* 0x0000006265657221 */ /* 0x000fe20000010000 */
[----:B------:R-:W-:Y:S04]  /*4860*/  FADD.FTZ R100, R100, R99 ;  /* 0x0000006364647221 */ /* 0x000fe80000010000 */
[----:B------:R-:W-:Y:S03]  /*4870*/  FADD.FTZ R103, R103, R100 ;  /* 0x0000006467677221 */ /* 0x000fe60000010000 */
[----:B------:R-:W-:Y:S10]  /*4880*/  MUFU.EX2 R115, R115 ;  /* 0x0000007300737308 */ /* 0x000ff40000000800 */
[----:B------:R-:W2:Y:S01]  /*4890*/  MUFU.EX2 R112, R112 ;  /* 0x0000007000707308 */ /* 0x000ea20000000800 */
[----:B---3--:R-:W-:Y:S07]  /*48a0*/  F2FP.F16.F32.PACK_AB R55, R105, R102 ;  /* 0x000000666937723e */ /* 0x008fee00000000ff */
[C---:B------:R-:W-:Y:S02]  /*48b0*/  HMMA.16816.F32 R4, R52.reuse, R56, R4 ;  /* 0x000000383404723c */ /* 0x040fe40000001804 */
[----:B------:R-:W-:Y:S04]  /*48c0*/  MUFU.EX2 R114, R114 ;  /* 0x0000007200727308 */ /* 0x000fe80000000800 */
[C---:B------:R-:W-:Y:S01]  /*48d0*/  HMMA.16816.F32 R8, R52.reuse, R58, R8 ;  /* 0x0000003a3408723c */ /* 0x040fe20000001808 */
[----:B------:R-:W3:Y:S05]  /*48e0*/  LDSM.16.MT88.4 R56, [R117+0x7400] ;  /* 0x007400007538783b */ /* 0x000eea0000004200 */
[----:B------:R-:W4:Y:S01]  /*48f0*/  MUFU.EX2 R143, R143 ;  /* 0x0000008f008f7308 */ /* 0x000f220000000800 */
[----:B--2---:R-:W-:Y:S01]  /*4900*/  F2FP.F16.F32.PACK_AB R84, R112, R115 ;  /* 0x000000737054723e */ /* 0x004fe200000000ff */
[C---:B-1----:R-:W-:Y:S08]  /*4910*/  HMMA.16816.F32 R12, R52.reuse, R60, R12 ;  /* 0x0000003c340c723c */ /* 0x042ff0000000180c */
[----:B------:R-:W-:Y:S01]  /*4920*/  MUFU.EX2 R142, R142 ;  /* 0x0000008e008e7308 */ /* 0x000fe20000000800 */
[C---:B------:R-:W-:Y:S01]  /*4930*/  HMMA.16816.F32 R16, R52.reuse, R62, R16 ;  /* 0x0000003e3410723c */ /* 0x040fe20000001810 */
[----:B------:R-:W1:Y:S08]  /*4940*/  LDSM.16.MT88.4 R60, [R116+0x7400] ;  /* 0x00740000743c783b */ /* 0x000e700000004200 */
[----:B------:R-:W2:Y:S02]  /*4950*/  MUFU.EX2 R95, R95 ;  /* 0x0000005f005f7308 */ /* 0x000ea40000000800 */
[----:B----4-:R-:W-:Y:S08]  /*4960*/  F2FP.F16.F32.PACK_AB R85, R143, R114 ;  /* 0x000000728f55723e */ /* 0x010ff000000000ff */
[----:B------:R-:W-:Y:S10]  /*4970*/  MUFU.EX2 R140, R140 ;  /* 0x0000008c008c7308 */ /* 0x000ff40000000800 */
[----:B------:R-:W4:Y:S01]  /*4980*/  MUFU.EX2 R97, R97 ;  /* 0x0000006100617308 */ /* 0x000f220000000800 */
[----:B--2---:R-:W-:Y:S01]  /*4990*/  F2FP.F16.F32.PACK_AB R86, R95, R142 ;  /* 0x0000008e5f56723e */ /* 0x004fe200000000ff */
[C---:B---3--:R-:W-:Y:S06]  /*49a0*/  HMMA.16816.F32 R20, R52.reuse, R56, R20 ;  /* 0x000000383414723c */ /* 0x048fec0000001814 */
[C---:B------:R-:W-:Y:S01]  /*49b0*/  HMMA.16816.F32 R24, R52.reuse, R58, R24 ;  /* 0x0000003a3418723c */ /* 0x040fe20000001818 */
[----:B------:R-:W2:Y:S04]  /*49c0*/  LDSM.16.MT88.4 R56, [R117+0x8400] ;  /* 0x008400007538783b */ /* 0x000ea80000004200 */
[----:B----4-:R-:W-:Y:S01]  /*49d0*/  F2FP.F16.F32.PACK_AB R87, R97, R140 ;  /* 0x0000008c6157723e */ /* 0x010fe200000000ff */
[C---:B-1----:R-:W-:Y:S06]  /*49e0*/  HMMA.16816.F32 R28, R52.reuse, R60, R28 ;  /* 0x0000003c341c723c */ /* 0x042fec000000181c */
[C---:B------:R-:W-:Y:S01]  /*49f0*/  HMMA.16816.F32 R32, R52.reuse, R62, R32 ;  /* 0x0000003e3420723c */ /* 0x040fe20000001820 */
[----:B------:R-:W1:Y:S05]  /*4a00*/  LDSM.16.MT88.4 R60, [R116+0x8400] ;  /* 0x00840000743c783b */ /* 0x000e6a0000004200 */
[C---:B--2---:R-:W-:Y:S06]  /*4a10*/  HMMA.16816.F32 R36, R52.reuse, R56, R36 ;  /* 0x000000383424723c */ /* 0x044fec0000001824 */
[C---:B------:R-:W-:Y:S01]  /*4a20*/  HMMA.16816.F32 R40, R52.reuse, R58, R40 ;  /* 0x0000003a3428723c */ /* 0x040fe20000001828 */
[----:B------:R-:W2:Y:S05]  /*4a30*/  LDSM.16.MT88.4 R56, [R117+0x6800] ;  /* 0x006800007538783b */ /* 0x000eaa0000004200 */
[C---:B-1----:R-:W-:Y:S06]  /*4a40*/  HMMA.16816.F32 R44, R52.reuse, R60, R44 ;  /* 0x0000003c342c723c */ /* 0x042fec000000182c */
[----:B------:R-:W-:Y:S01]  /*4a50*/  HMMA.16816.F32 R48, R52, R62, R48 ;  /* 0x0000003e3430723c */ /* 0x000fe20000001830 */
[----:B------:R-:W1:Y:S06]  /*4a60*/  LDSM.16.MT88.4 R60, [R116+0x6800] ;  /* 0x00680000743c783b */ /* 0x000e6c0000004200 */
[C---:B------:R-:W-:Y:S01]  /*4a70*/  F2FP.F16.F32.PACK_AB R52, R107.reuse, R106 ;  /* 0x0000006a6b34723e */ /* 0x040fe200000000ff */
[----:B------:R-:W-:Y:S03]  /*4a80*/  FADD.FTZ R106, R106, R103 ;  /* 0x000000676a6a7221 */ /* 0x000fe60000010000 */
[----:B------:R-:W-:Y:S01]  /*4a90*/  F2FP.F16.F32.PACK_AB R53, R104, R109 ;  /* 0x0000006d6835723e */ /* 0x000fe200000000ff */
[----:B------:R-:W-:Y:S01]  /*4aa0*/  FADD.FTZ R107, R107, R106 ;  /* 0x0000006a6b6b7221 */ /* 0x000fe20000010000 */
[----:B------:R-:W-:Y:S02]  /*4ab0*/  F2FP.F16.F32.PACK_AB R54, R111, R108 ;  /* 0x0000006c6f36723e */ /* 0x000fe400000000ff */
[----:B------:R-:W-:Y:S01]  /*4ac0*/  F2FP.F16.F32.PACK_AB R55, R113, R110 ;  /* 0x0000006e7137723e */ /* 0x000fe200000000ff */
[----:B------:R-:W-:Y:S04]  /*4ad0*/  FADD.FTZ R108, R108, R107 ;  /* 0x0000006b6c6c7221 */ /* 0x000fe80000010000 */
[----:B------:R-:W-:Y:S04]  /*4ae0*/  FADD.FTZ R108, R111, R108 ;  /* 0x0000006c6f6c7221 */ /* 0x000fe80000010000 */
[----:B------:R-:W-:Y:S04]  /*4af0*/  FADD.FTZ R115, R115, R108 ;  /* 0x0000006c73737221 */ /* 0x000fe80000010000 */
[----:B------:R-:W-:Y:S01]  /*4b00*/  FADD.FTZ R115, R112, R115 ;  /* 0x0000007370737221 */ /* 0x000fe20000010000 */
[C---:B--2---:R-:W-:Y:S03]  /*4b10*/  HMMA.16816.F32 R4, R52.reuse, R56, R4 ;  /* 0x000000383404723c */ /* 0x044fe60000001804 */
[----:B------:R-:W-:Y:S03]  /*4b20*/  FADD.FTZ R142, R142, R115 ;  /* 0x000000738e8e7221 */ /* 0x000fe60000010000 */
[C---:B------:R-:W-:Y:S01]  /*4b30*/  HMMA.16816.F32 R8, R52.reuse, R58, R8 ;  /* 0x0000003a3408723c */ /* 0x040fe20000001808 */
[----:B------:R-:W2:Y:S04]  /*4b40*/  LDSM.16.MT88.4 R56, [R117+0x7800] ;  /* 0x007800007538783b */ /* 0x000ea80000004200 */
[----:B------:R-:W-:Y:S01]  /*4b50*/  FADD.FTZ R141, R95, R142 ;  /* 0x0000008e5f8d7221 */ /* 0x000fe20000010000 */
        /* <DEDUP_REMOVED lines=14> */
[----:B------:R-:W1:Y:S05]  /*4c40*/  LDSM.16.MT88.4 R52, [R116+0x7c00] ;  /* 0x007c00007434783b */ /* 0x000e6a0000004200 */
[C---:B------:R-:W-:Y:S03]  /*4c50*/  HMMA.16816.F32 R80, R84.reuse, R76, R4 ;  /* 0x0000004c5450723c */ /* 0x040fe60000001804 */
[----:B------:R-:W3:Y:S03]  /*4c60*/  LDSM.16.MT88.4 R4, [R117+0x8c00] ;  /* 0x008c00007504783b */ /* 0x000ee60000004200 */
[C---:B------:R-:W-:Y:S05]  /*4c70*/  HMMA.16816.F32 R76, R84.reuse, R78, R8 ;  /* 0x0000004e544c723c */ /* 0x040fea0000001808 */
[----:B------:R-:W4:Y:S01]  /*4c80*/  LDSM.16.MT88.4 R8, [R116+0x8c00] ;  /* 0x008c00007408783b */ /* 0x000f220000004200 */
[C---:B------:R-:W-:Y:S06]  /*4c90*/  HMMA.16816.F32 R72, R84.reuse, R68, R12 ;  /* 0x000000445448723c */ /* 0x040fec000000180c */
[C---:B------:R-:W-:Y:S05]  /*4ca0*/  HMMA.16816.F32 R68, R84.reuse, R70, R16 ;  /* 0x000000465444723c */ /* 0x040fea0000001810 */
[----:B------:R-:W-:Y:S01]  /*4cb0*/  FADD.FTZ R12, R102, R101 ;  /* 0x00000065660c7221 */ /* 0x000fe20000010000 */
[C---:B--2---:R-:W-:Y:S05]  /*4cc0*/  HMMA.16816.F32 R64, R84.reuse, R56, R20 ;  /* 0x000000385440723c */ /* 0x044fea0000001814 */
[----:B------:R-:W-:Y:S01]  /*4cd0*/  FADD.FTZ R12, R105, R12 ;  /* 0x0000000c690c7221 */ /* 0x000fe20000010000 */
[C---:B------:R-:W-:Y:S05]  /*4ce0*/  HMMA.16816.F32 R60, R84.reuse, R58, R24 ;  /* 0x0000003a543c723c */ /* 0x040fea0000001818 */
[----:B------:R-:W-:Y:S01]  /*4cf0*/  FADD.FTZ R109, R109, R12 ;  /* 0x0000000c6d6d7221 */ /* 0x000fe20000010000 */
[C---:B-1----:R-:W-:Y:S05]  /*4d00*/  HMMA.16816.F32 R56, R84.reuse, R52, R28 ;  /* 0x000000345438723c */ /* 0x042fea000000181c */
[----:B------:R-:W-:Y:S01]  /*4d10*/  FADD.FTZ R109, R104, R109 ;  /* 0x0000006d686d7221 */ /* 0x000fe20000010000 */
[C---:B------:R-:W-:Y:S05]  /*4d20*/  HMMA.16816.F32 R52, R84.reuse, R54, R32 ;  /* 0x000000365434723c */ /* 0x040fea0000001820 */
[----:B------:R-:W-:Y:S01]  /*4d30*/  FADD.FTZ R110, R110, R109 ;  /* 0x0000006d6e6e7221 */ /* 0x000fe20000010000 */
[C---:B---3--:R-:W-:Y:S05]  /*4d40*/  HMMA.16816.F32 R36, R84.reuse, R4, R36 ;  /* 0x000000045424723c */ /* 0x048fea0000001824 */
[----:B------:R-:W-:Y:S01]  /*4d50*/  FADD.FTZ R113, R113, R110 ;  /* 0x0000006e71717221 */ /* 0x000fe20000010000 */
[C---:B------:R-:W-:Y:S05]  /*4d60*/  HMMA.16816.F32 R40, R84.reuse, R6, R40 ;  /* 0x000000065428723c */ /* 0x040fea0000001828 */
[----:B------:R-:W-:Y:S01]  /*4d70*/  FADD.FTZ R114, R114, R113 ;  /* 0x0000007172727221 */ /* 0x000fe20000010000 */
[C---:B----4-:R-:W-:Y:S05]  /*4d80*/  HMMA.16816.F32 R44, R84.reuse, R8, R44 ;  /* 0x00000008542c723c */ /* 0x050fea000000182c */
[----:B------:R-:W-:Y:S01]  /*4d90*/  FADD.FTZ R143, R143, R114 ;  /* 0x000000728f8f7221 */ /* 0x000fe20000010000 */
[----:B------:R-:W-:Y:S05]  /*4da0*/  HMMA.16816.F32 R48, R84, R10, R48 ;  /* 0x0000000a5430723c */ /* 0x000fea0000001830 */
[----:B------:R-:W-:Y:S02]  /*4db0*/  FADD.FTZ R138, R140, R143 ;  /* 0x0000008f8c8a7221 */ /* 0x000fe40000010000 */
[----:B------:R-:W-:Y:S04]  /*4dc0*/  MOV R87, R2 ;  /* 0x0000000200577202 */ /* 0x000fe80000000f00 */
[----:B------:R-:W-:Y:S01]  /*4dd0*/  FADD.FTZ R138, R97, R138 ;  /* 0x0000008a618a7221 */ /* 0x000fe20000010000 */
[----:B------:R-:W-:Y:S01]  /*4de0*/  @!UPT UIADD3 URZ, URZ, URZ, URZ ;  /* 0x0000003f3f3ff290 */ /* 0x000fe2000fffe03f */
[----:B------:R-:W-:Y:S11]  /*4df0*/  @P0 BRA `(.L_x_866) ;  /* 0xffffffe000d40947 */ /* 0x000ff6000383ffff */
.L_x_865:
        /* <DEDUP_REMOVED lines=215> */
.L_x_870:
[----:B------:R-:W-:Y:S05]  /*5b70*/  BSYNC B0 ;  /* 0x0000000000007941 */ /* 0x000fea0003800000 */
.L_x_869:
        /* <DEDUP_REMOVED lines=34> */
.L_x_863:
[----:B------:R-:W-:Y:S01]  /*5da0*/  SHF.R.S32.HI R5, RZ, 0x1f, R2 ;  /* 0x0000001fff057819 */ /* 0x000fe20000011402 */
[----:B------:R-:W-:Y:S01]  /*5db0*/  ULDC.64 UR4, c[0x0][0x290] ;  /* 0x0000a40000047ab9 */ /* 0x000fe20000000a00 */
[----:B------:R-:W-:Y:S01]  /*5dc0*/  SHF.R.S32.HI R0, RZ, 0x1f, R17 ;  /* 0x0000001fff007819 */ /* 0x000fe20000011411 */
[----:B------:R-:W-:Y:S01]  /*5dd0*/  ULDC.U8 UR6, c[0x0][0x3d9] ;  /* 0x0000f64000067ab9 */ /* 0x000fe20000000000 */
[----:B------:R-:W-:Y:S01]  /*5de0*/  LEA.HI R5, R5, R2, RZ, 0x2 ;  /* 0x0000000205057211 */ /* 0x000fe200078f10ff */
[----:B------:R-:W1:Y:S01]  /*5df0*/  LDC.64 R6, c[0x0][0x298] ;  /* 0x0000a600ff067b82 */ /* 0x000e620000000a00 */
[----:B------:R-:W-:Y:S01]  /*5e00*/  UISETP.NE.AND UP1, UPT, UR6, URZ, UPT ;  /* 0x0000003f0600728c */ /* 0x000fe2000bf25270 */
[----:B------:R-:W-:Y:S01]  /*5e10*/  IMAD R0, R0, UR4, RZ ;  /* 0x0000000400007c24 */ /* 0x000fe2000f8e02ff */
[----:B------:R-:W-:Y:S01]  /*5e20*/  LOP3.LUT R3, R5, 0x1ffffffc, RZ, 0xc0, !PT ;  /* 0x1ffffffc05037812 */ /* 0x000fe200078ec0ff */
[----:B------:R-:W-:Y:S01]  /*5e30*/  ULDC.U8 UR8, c[0x0][0x3d8] ;  /* 0x0000f60000087ab9 */ /* 0x000fe20000000000 */
[----:B------:R-:W-:Y:S01]  /*5e40*/  SHF.R.S32.HI R10, RZ, 0x2, R5 ;  /* 0x00000002ff0a7819 */ /* 0x000fe20000011405 */
[----:B------:R-:W-:Y:S01]  /*5e50*/  BSSY B0, `(.L_x_871) ;  /* 0x0000044000007945 */ /* 0x000fe20003800000 */
[----:B------:R-:W-:Y:S01]  /*5e60*/  ISETP.NE.AND P1, PT, RZ, UR8, PT ;  /* 0x00000008ff007c0c */ /* 0x000fe2000bf25270 */
[----:B------:R-:W-:Y:S01]  /*5e70*/  IMAD.IADD R8, R2, 0x1, -R3 ;  /* 0x0000000102087824 */ /* 0x000fe200078e0a03 */
[----:B------:R-:W-:Y:S01]  /*5e80*/  SHF.R.S32.HI R11, RZ, 0x1f, R10 ;  /* 0x0000001fff0b7819 */ /* 0x000fe2000001140a */
[C---:B------:R-:W-:Y:S01]  /*5e90*/  IMAD R3, R17.reuse, UR5, R0 ;  /* 0x0000000511037c24 */ /* 0x040fe2000f8e0200 */
[----:B------:R-:W-:Y:S01]  /*5ea0*/  SHF.R.S32.HI R0, RZ, 0x1f, R4 ;  /* 0x0000001fff007819 */ /* 0x000fe20000011404 */
[----:B------:R-:W-:Y:S01]  /*5eb0*/  IMAD.SHL.U32 R8, R8, 0x8, RZ ;  /* 0x0000000808087824 */ /* 0x000fe200078e00ff */
[----:B------:R-:W-:Y:S01]  /*5ec0*/  @!UP1 UISETP.NE.AND UP0, UPT, UR8, URZ, UPT ;  /* 0x0000003f0800928c */ /* 0x000fe2000bf05270 */
[----:B------:R-:W-:Y:S01]  /*5ed0*/  ISETP.EQ.AND P1, PT, RZ, UR6, P1 ;  /* 0x00000006ff007c0c */ /* 0x000fe20008f22270 */
[----:B------:R-:W-:Y:S01]  /*5ee0*/  @UP1 ULDC UR7, c[0x0][0x2c0] ;  /* 0x0000b00000071ab9 */ /* 0x000fe20000000800 */
[----:B------:R-:W-:Y:S01]  /*5ef0*/  LOP3.LUT P3, RZ, R2, 0x3, RZ, 0xc0, !PT ;  /* 0x0000000302ff7812 */ /* 0x000fe2000786c0ff */
[----:B------:R-:W-:Y:S01]  /*5f00*/  @UP1 UIMAD UR7, UR13, UR7, URZ ;  /* 0x000000070d0712a4 */ /* 0x000fe2000f8e023f */
[--C-:B------:R-:W-:Y:S01]  /*5f10*/  SHF.R.S32.HI R9, RZ, 0x1f, R8.reuse ;  /* 0x0000001fff097819 */ /* 0x100fe20000011408 */
[----:B------:R-:W-:Y:S01]  /*5f20*/  @UP1 ULDC UR6, c[0x0][0x2c0] ;  /* 0x0000b00000061ab9 */ /* 0x000fe20000000800 */
[----:B------:R-:W-:Y:S01]  /*5f30*/  @!UP1 UMOV UR6, 0x1 ;  /* 0x0000000100069882 */ /* 0x000fe20000000000 */
        /* <DEDUP_REMOVED lines=9> */
[----:B------:R-:W-:Y:S01]  /*5fd0*/  @!UP1 ULDC UR4, c[0x0][0x270] ;  /* 0x00009c0000049ab9 */ /* 0x000fe20000000800 */
[----:B------:R-:W-:Y:S01]  /*5fe0*/  IMAD.WIDE R8, R137, 0x40, R10 ;  /* 0x0000004089087825 */ /* 0x000fe200078e020a */
[----:B------:R-:W-:-:S03]  /*5ff0*/  @!UP1 UIMAD UR5, UR7, UR4, URZ ;  /* 0x00000004070592a4 */ /* 0x000fc6000f8e023f */
[-C--:B-1----:R-:W-:Y:S02]  /*6000*/  IMAD R0, R9, R6.reuse, RZ ;  /* 0x0000000609007224 */ /* 0x082fe400078e02ff */
[----:B------:R-:W-:Y:S02]  /*6010*/  IMAD.IADD R13, R3, 0x1, R13 ;  /* 0x00000001030d7824 */ /* 0x000fe400078e020d */
[----:B------:R-:W-:Y:S01]  /*6020*/  IMAD R3, R17, UR5, RZ ;  /* 0x0000000511037c24 */ /* 0x000fe2000f8e02ff */
[----:B------:R-:W-:Y:S01]  /*6030*/  ULDC.64 UR4, c[0x0][0x280] ;  /* 0x0000a00000047ab9 */ /* 0x000fe20000000a00 */
[C---:B------:R-:W-:Y:S02]  /*6040*/  IMAD R0, R8.reuse, R7, R0 ;  /* 0x0000000708007224 */ /* 0x040fe400078e0200 */
[----:B------:R-:W-:Y:S01]  /*6050*/  IMAD.WIDE.U32 R8, R8, R6, R12 ;  /* 0x0000000608087225 */ /* 0x000fe200078e000c */
[----:B------:R-:W-:-:S03]  /*6060*/  SEL R3, R3, RZ, !P1 ;  /* 0x000000ff03037207 */ /* 0x000fc60004800000 */
[----:B------:R-:W-:Y:S01]  /*6070*/  IMAD.IADD R5, R0, 0x1, R9 ;  /* 0x0000000100057824 */ /* 0x000fe200078e0209 */
[----:B------:R-:W-:Y:S01]  /*6080*/  LEA R2, P0, R8, UR4, 0x1 ;  /* 0x0000000408027c11 */ /* 0x000fe2000f8008ff */
[----:B------:R-:W-:Y:S01]  /*6090*/  IMAD R4, R4, UR7, R3 ;  /* 0x0000000704047c24 */ /* 0x000fe2000f8e0203 */
[----:B------:R-:W-:Y:S01]  /*60a0*/  IADD3 R9, -R96, UR13, RZ ;  /* 0x0000000d60097c10 */ /* 0x000fe2000fffe1ff */
[----:B------:R-:W-:Y:S01]  /*60b0*/  IMAD R17, R17, UR13, RZ ;  /* 0x0000000d11117c24 */ /* 0x000fe2000f8e02ff */
[----:B------:R-:W-:Y:S01]  /*60c0*/  LEA.HI.X R3, R8, UR5, R5, 0x1, P0 ;  /* 0x0000000508037c11 */ /* 0x000fe200080f0c05 */
[----:B------:R-:W-:Y:S01]  /*60d0*/  IMAD R5, R96, UR6, RZ ;  /* 0x0000000660057c24 */ /* 0x000fe2000f8e02ff */
[----:B------:R-:W-:Y:S01]  /*60e0*/  LEA R12, P0, R6, R2, 0x6 ;  /* 0x00000002060c7211 */ /* 0x000fe200078030ff */
[C---:B------:R-:W-:Y:S01]  /*60f0*/  VIADD R8, R10.reuse, 0x20 ;  /* 0x000000200a087836 */ /* 0x040fe20000000000 */
[----:B------:R-:W-:Y:S01]  /*6100*/  ISETP.GE.OR P4, PT, R10, R9, P3 ;  /* 0x000000090a00720c */ /* 0x000fe20001f86670 */
[----:B------:R1:W-:Y:S01]  /*6110*/  STG.E.128 desc[UR16][R2.64], RZ ;  /* 0x000000ff02007986 */ /* 0x0003e2000c101d10 */
[----:B------:R-:W-:-:S02]  /*6120*/  LEA.HI.X R13, R6, R3, R7, 0x6, P0 ;  /* 0x00000003060d7211 */ /* 0x000fc400000f3407 */
[----:B------:R-:W-:Y:S01]  /*6130*/  SHF.R.S32.HI R0, RZ, 0x1f, R17 ;  /* 0x0000001fff007819 */ /* 0x000fe20000011411 */
[----:B------:R1:W-:Y:S01]  /*6140*/  STG.E.128 desc[UR16][R2.64+0x40], RZ ;  /* 0x000040ff02007986 */ /* 0x0003e2000c101d10 */
[----:B------:R-:W-:Y:S02]  /*6150*/  SEL R17, R17, RZ, P1 ;  /* 0x000000ff11117207 */ /* 0x000fe40000800000 */
[----:B------:R-:W-:Y:S01]  /*6160*/  SEL R0, R0, RZ, P1 ;  /* 0x000000ff00007207 */ /* 0x000fe20000800000 */
[----:B------:R1:W-:Y:S01]  /*6170*/  STG.E.128 desc[UR16][R2.64+0x80], RZ ;  /* 0x000080ff02007986 */ /* 0x0003e2000c101d10 */
[--C-:B------:R-:W-:Y:S02]  /*6180*/  IADD3 R17, P2, P1, R5, R17, R4.reuse ;  /* 0x0000001105117210 */ /* 0x100fe4000795e004 */
[----:B------:R-:W-:Y:S01]  /*6190*/  SHF.R.S32.HI R5, RZ, 0x1f, R5 ;  /* 0x0000001fff057819 */ /* 0x000fe20000011405 */
[----:B------:R1:W-:Y:S01]  /*61a0*/  STG.E.128 desc[UR16][R12.64], RZ ;  /* 0x000000ff0c007986 */ /* 0x0003e2000c101d10 */
[----:B------:R-:W-:-:S02]  /*61b0*/  SHF.R.S32.HI R4, RZ, 0x1f, R4 ;  /* 0x0000001fff047819 */ /* 0x000fc40000011404 */
[----:B------:R-:W-:Y:S01]  /*61c0*/  ISETP.GE.OR P3, PT, R8, R9, P3 ;  /* 0x000000090800720c */ /* 0x000fe20001f66670 */
[----:B------:R1:W-:Y:S01]  /*61d0*/  STG.E.128 desc[UR16][R12.64+0x40], RZ ;  /* 0x000040ff0c007986 */ /* 0x0003e2000c101d10 */
[----:B------:R-:W-:-:S03]  /*61e0*/  IADD3.X R0, R5, R0, R4, P2, P1 ;  /* 0x0000000005007210 */ /* 0x000fc600017e2404 */
[----:B------:R1:W-:Y:S01]  /*61f0*/  STG.E.128 desc[UR16][R12.64+0x80], RZ ;  /* 0x000080ff0c007986 */ /* 0x0003e2000c101d10 */
[----:B------:R-:W-:Y:S07]  /*6200*/  @P4 BRA `(.L_x_872) ;  /* 0x0000000000204947 */ /* 0x000fee0003800000 */
        /* <DEDUP_REMOVED lines=8> */
.L_x_872:
[----:B------:R-:W-:Y:S05]  /*6290*/  BSYNC B0 ;  /* 0x0000000000007941 */ /* 0x000fea0003800000 */
.L_x_871:
        /* <DEDUP_REMOVED lines=10> */
.L_x_873:
        /* <DEDUP_REMOVED lines=12> */
.L_x_1161:


//--------------------- .text._ZN5flash16flash_fwd_kernelI23Flash_fwd_kernel_traitsILi96ELi64ELi64ELi4ELb0ELb0EN7cutlass6half_tE19Flash_kernel_traitsILi96ELi64ELi64ELi4ES3_EELb1ELb1ELb0ELb0ELb0ELb1ELb0ELb0EEEvNS_16Flash_fwd_paramsE --------------------------
	.section	.text._ZN5flash16flash_fwd_kernelI23Flash_fwd_kernel_traitsILi96ELi64ELi64ELi4ELb0ELb0EN7cutlass6half_tE19Flash_kernel_traitsILi96ELi64ELi64ELi4ES3_EELb1ELb1ELb0ELb0ELb0ELb1ELb0ELb0EEEvNS_16Flash_fwd_paramsE,"ax",@progbits
	.align	128
        .global         _ZN5flash16flash_fwd_kernelI23Flash_fwd_kernel_traitsILi96ELi64ELi64ELi4ELb0ELb0EN7cutlass6half_tE19Flash_kernel_traitsILi96ELi64ELi64ELi4ES3_EELb1ELb1ELb0ELb0ELb0ELb1ELb0ELb0EEEvNS_16Flash_fwd_paramsE
        .type           _ZN5flash16flash_fwd_kernelI23Flash_fwd_kernel_traitsILi96ELi64ELi64ELi4ELb0ELb0EN7cutlass6half_tE19Flash_kernel_traitsILi96ELi64ELi64ELi4ES3_EELb1ELb1ELb0ELb0ELb0ELb1ELb0ELb0EEEvNS_16Flash_fwd_paramsE,@function
        .size           _ZN5flash16flash_fwd_kernelI23Flash_fwd_kernel_traitsILi96ELi64ELi64ELi4ELb0ELb0EN7cutlass6half_tE19Flash_kernel_traitsILi96ELi64ELi64ELi4ES3_EELb1ELb1ELb0ELb0ELb0ELb1ELb0ELb0EEEvNS_16Flash_fwd_paramsE,(.L_x_1162 - _ZN5flash16flash_fwd_kernelI23Flash_fwd_kernel_traitsILi96ELi64ELi64ELi4ELb0ELb0EN7cutlass6half_tE19Flash_kernel_traitsILi96ELi64ELi64ELi4ES3_EELb1ELb1ELb0ELb0ELb0ELb1ELb0ELb0EEEvNS_16Flash_fwd_paramsE)
        .other          _ZN5flash16flash_fwd_kernelI23Flash_fwd_kernel_traitsILi96ELi64ELi64ELi4ELb0ELb0EN7cutlass6half_tE19Flash_kernel_traitsILi96ELi64ELi64ELi4ES3_EELb1ELb1ELb0ELb0ELb0ELb1ELb0ELb0EEEvNS_16Flash_fwd_paramsE,@"STO_CUDA_ENTRY STV_DEFAULT"
_ZN5flash16flash_fwd_kernelI23Flash_fwd_kernel_traitsILi96ELi64ELi64ELi4ELb0ELb0EN7cutlass6half_tE19Flash_kernel_traitsILi96ELi64ELi64ELi4ES3_EELb1ELb1ELb0ELb0ELb0ELb1ELb0ELb0EEEvNS_16Flash_fwd_paramsE:
.text._ZN5flash16flash_fwd_kernelI23Flash_fwd_kernel_traitsILi96ELi64ELi64ELi4ELb0ELb0EN7cutlass6half_tE19Flash_kernel_traitsILi96ELi64ELi64ELi4ES3_EELb1ELb1ELb0ELb0ELb0ELb1ELb0ELb0EEEvNS_16Flash_fwd_paramsE:
        /* <DEDUP_REMOVED lines=8> */
[----:B------:R-:W1:Y:S01]  /*0080*/  LDC R3, c[0x0][0x3ac] ;  /* 0x0000eb00ff037b82 */ /* 0x000e620000000800 */
[----:B------:R-:W2:Y:S01]  /*0090*/  S2R R83, SR_TID.X ;  /* 0x0000000000537919 */ /* 0x000ea20000002100 */
[----:B------:R-:W-:-:S06]  /*00a0*/  ULDC.64 UR8, c[0x0][0x2f0] ;  /* 0x0000bc0000087ab9 */ /* 0x000fcc0000000a00 */
[----:B------:R-:W-:Y:S01]  /*00b0*/  S2UR UR27, SR_CTAID.X ;  /* 0x00000000001b79c3 */ /* 0x000fe20000002500 */
[----:B------:R-:W3:Y:S07]  /*00c0*/  @P2 LDG.E.64 R6, desc[UR30][R6.64] ;  /* 0x0000001e06062981 */ /* 0x000eee000c1e1b00 */
[----:B------:R-:W4:Y:S08]  /*00d0*/  S2UR UR10, SR_CTAID.Y ;  /* 0x00000000000a79c3 */ /* 0x000f300000002600 */
[----:B------:R-:W5:Y:S01]  /*00e0*/  S2UR UR6, SR_CTAID.Z ;  /* 0x00000000000679c3 */ /* 0x000f620000002700 */
[----:B-1----:R-:W3:Y:S01]  /*00f0*/  @P2 LDG.E.64 R4, desc[UR30][R2.64] ;  /* 0x0000001e02042981 */ /* 0x002ee2000c1e1b00 */
[----:B------:R-:W-:Y:S01]  /*0100*/  UISETP.NE.U32.AND UP2, UPT, UR8, URZ, UPT ;  /* 0x0000003f0800728c */ /* 0x000fe2000bf45070 */
[----:B------:R-:W-:Y:S01]  /*0110*/  ULDC.U8 UR7, c[0x0][0x3c2] ;  /* 0x0000f08000077ab9 */ /* 0x000fe20000000000 */
[----:B------:R-:W-:-:S02]  /*0120*/  UMOV UR26, 0xffffffff ;  /* 0xffffffff001a7882 */ /* 0x000fc40000000000 */
[----:B------:R-:W-:Y:S02]  /*0130*/  UISETP.NE.AND.EX UP2, UPT, UR9, URZ, UPT, UP2 ;  /* 0x0000003f0900728c */ /* 0x000fe4000bf45320 */
[----:B------:R-:W1:Y:S01]  /*0140*/  @P2 LDC R0, c[0x0][0x3b0] ;  /* 0x0000ec00ff002b82 */ /* 0x000e620000000800 */
[----:B------:R-:W-:Y:S01]  /*0150*/  ULDC.64 UR8, c[0x0][0x2f0] ;  /* 0x0000bc0000087ab9 */ /* 0x000fe20000000a00 */
[----:B------:R-:W-:Y:S02]  /*0160*/  UISETP.NE.AND UP3, UPT, UR7, URZ, UPT ;  /* 0x0000003f0700728c */ /* 0x000fe4000bf65270 */
[----:B------:R-:W-:Y:S01]  /*0170*/  PLOP3.LUT P0, PT, PT, PT, UP2, 0x80, 0x0 ;  /* 0x000000000000781c */ /* 0x000fe20003f0f028 */
[----:B------:R-:W-:Y:S01]  /*0180*/  ULDC UR17, c[0x0][0x270] ;  /* 0x00009c0000117ab9 */ /* 0x000fe20000000800 */
[----:B----4-:R-:W-:-:S06]  /*0190*/  UIMAD.WIDE UR8, UR10, 0x4, UR8 ;  /* 0x000000040a0878a5 */ /* 0x010fcc000f8e0208 */
[----:B------:R-:W-:Y:S01]  /*01a0*/  IMAD.U32 R14, RZ, RZ, UR8 ;  /* 0x00000008ff0e7e24 */ /* 0x000fe2000f8e00ff */
[----:B-----5:R-:W-:Y:S01]  /*01b0*/  ULOP3.LUT UR4, UR6, UR27, UR10, 0xfe, !UPT ;  /* 0x0000001b06047292 */ /* 0x020fe2000f8efe0a */
[----:B------:R-:W-:Y:S01]  /*01c0*/  IMAD.U32 R15, RZ, RZ, UR9 ;  /* 0x00000009ff0f7e24 */ /* 0x000fe2000f8e00ff */
[----:B------:R-:W-:-:S04]  /*01d0*/  ULDC.64 UR8, c[0x0][0x2f8] ;  /* 0x0000be0000087ab9 */ /* 0x000fc80000000a00 */
[----:B--2---:R-:W-:Y:S01]  /*01e0*/  LOP3.LUT P3, RZ, R83, UR4, RZ, 0xfc, !PT ;  /* 0x0000000453ff7c12 */ /* 0x004fe2000f86fcff */
[----:B------:R-:W-:Y:S02]  /*01f0*/  ULDC.64 UR4, c[0x0][0x300] ;  /* 0x0000c00000047ab9 */ /* 0x000fe40000000a00 */
[----:B------:R-:W-:-:S04]  /*0200*/  UISETP.NE.U32.AND UP1, UPT, UR4, URZ, UPT ;  /* 0x0000003f0400728c */ /* 0x000fc8000bf25070 */
[----:B------:R-:W-:-:S03]  /*0210*/  UISETP.NE.AND.EX UP1, UPT, UR5, URZ, UPT, UP1 ;  /* 0x0000003f0500728c */ /* 0x000fc6000bf25310 */
[----:B------:R-:W-:Y:S02]  /*0220*/  ULDC.64 UR4, c[0x0][0x2f8] ;  /* 0x0000be0000047ab9 */ /* 0x000fe40000000a00 */
[----:B------:R-:W-:Y:S01]  /*0230*/  UISETP.EQ.U32.AND UP0, UPT, UR4, URZ, UPT ;  /* 0x0000003f0400728c */ /* 0x000fe2000bf02070 */
[----:B------:R-:W2:Y:S03]  /*0240*/  @!P3 LDC.64 R10, c[0x0][0x3b8] ;  /* 0x0000ee00ff0abb82 */ /* 0x000ea60000000a00 */
[----:B------:R-:W-:Y:S02]  /*0250*/  UISETP.EQ.OR.EX UP0, UPT, UR5, URZ, !UP3, UP0 ;  /* 0x0000003f0500728c */ /* 0x000fe4000df02700 */
[----:B------:R-:W-:Y:S02]  /*0260*/  @UP1 ULDC.64 UR12, c[0x0][0x300] ;  /* 0x0000c000000c1ab9 */ /* 0x000fe40000000a00 */
[----:B------:R-:W-:-:S02]  /*0270*/  @UP1 UIMAD.WIDE UR12, UR10, 0x4, UR12 ;  /* 0x000000040a0c18a5 */ /* 0x000fc4000f8e020c */
[----:B------:R-:W-:Y:S01]  /*0280*/  UIMAD.WIDE UR8, UR10, 0x4, UR8 ;  /* 0x000000040a0878a5 */ /* 0x000fe2000f8e0208 */
[----:B---3--:R-:W-:Y:S02]  /*0290*/  @P2 R2UR UR32, R6 ;  /* 0x00000000062022ca */ /* 0x008fe400000e0000 */
[----:B------:R-:W-:-:S11]  /*02a0*/  @P2 R2UR UR33, R7 ;  /* 0x00000000072122ca */ /* 0x000fd600000e0000 */
[----:B------:R-:W-:Y:S02]  /*02b0*/  IMAD.U32 R12, RZ, RZ, UR32 ;  /* 0x00000020ff0c7e24 */ /* 0x000fe4000f8e00ff */
[----:B------:R-:W-:Y:S01]  /*02c0*/  IMAD.U32 R13, RZ, RZ, UR33 ;  /* 0x00000021ff0d7e24 */ /* 0x000fe2000f8e00ff */
[----:B-1----:R-:W-:-:S04]  /*02d0*/  @P2 IADD3 R2, P1, R4, R0, RZ ;  /* 0x0000000004022210 */ /* 0x002fc80007f3e0ff */
[----:B--2---:R1:W-:Y:S01]  /*02e0*/  @!P3 STG.E.64 desc[UR30][R10.64], R12 ;  /* 0x0000000c0a00b986 */ /* 0x0043e2000c101b1e */
[----:B------:R-:W-:Y:S01]  /*02f0*/  @P2 IMAD.X R3, RZ, RZ, R5, P1 ;  /* 0x000000ffff032224 */ /* 0x000fe200008e0605 */
[----:B------:R-:W-:Y:S02]  /*0300*/  PLOP3.LUT P1, PT, PT, PT, UP1, 0x80, 0x0 ;  /* 0x000000000000781c */ /* 0x000fe40003f2f018 */
[----:B------:R-:W-:Y:S02]  /*0310*/  PLOP3.LUT P2, PT, PT, PT, UP0, 0x80, 0x0 ;  /* 0x000000000000781c */ /* 0x000fe40003f4f008 */
[----:B------:R2:W-:Y:S04]  /*0320*/  @!P3 STG.E.64 desc[UR30][R10.64+0x8], R2 ;  /* 0x000008020a00b986 */ /* 0x0005e8000c101b1e */
[----:B------:R-:W3:Y:S01]  /*0330*/  @P0 LDG.E R8, desc[UR30][R14.64] ;  /* 0x0000001e0e080981 */ /* 0x000ee2000c1e1900 */
[----:B------:R-:W-:-:S03]  /*0340*/  IMAD.U32 R4, RZ, RZ, UR8 ;  /* 0x00000008ff047e24 */ /* 0x000fc6000f8e00ff */
[----:B------:R-:W4:Y:S01]  /*0350*/  @P0 LDG.E R7, desc[UR30][R14.64+0x4] ;  /* 0x0000041e0e070981 */ /* 0x000f22000c1e1900 */
[----:B------:R-:W-:-:S05]  /*0360*/  IMAD.U32 R5, RZ, RZ, UR9 ;  /* 0x00000009ff057e24 */ /* 0x000fca000f8e00ff */
[----:B------:R-:W5:Y:S01]  /*0370*/  @!P2 LDG.E R0, desc[UR30][R4.64] ;  /* 0x0000001e0400a981 */ /* 0x000f62000c1e1900 */
[----:B-1----:R-:W-:Y:S02]  /*0380*/  IMAD.U32 R12, RZ, RZ, UR12 ;  /* 0x0000000cff0c7e24 */ /* 0x002fe4000f8e00ff */
[----:B------:R-:W-:-:S05]  /*0390*/  IMAD.U32 R13, RZ, RZ, UR13 ;  /* 0x0000000dff0d7e24 */ /* 0x000fca000f8e00ff */
[----:B------:R-:W2:Y:S01]  /*03a0*/  @P1 LDG.E R6, desc[UR30][R12.64] ;  /* 0x0000001e0c061981 */ /* 0x000ea2000c1e1900 */
[----:B------:R-:W-:Y:S01]  /*03b0*/  UMOV UR11, URZ ;  /* 0x0000003f000b7c82 */ /* 0x000fe20008000000 */
[----:B------:R-:W-:Y:S01]  /*03c0*/  UIMAD UR8, UR10, UR17, UR6 ;  /* 0x000000110a0872a4 */ /* 0x000fe2000f8e0206 */
[----:B------:R-:W-:Y:S01]  /*03d0*/  UMOV UR7, 0xffffffff ;  /* 0xffffffff00077882 */ /* 0x000fe20000000000 */
[----:B---3--:R-:W-:Y:S02]  /*03e0*/  @P0 R2UR UR26, R8 ;  /* 0x00000000081a02ca */ /* 0x008fe400000e0000 */
[----:B------:R-:W-:Y:S02]  /*03f0*/  SHF.R.S32.HI R8, RZ, 0x1f, R83 ;  /* 0x0000001fff087819 */ /* 0x000fe40000011453 */
[----:B----4-:R-:W-:Y:S02]  /*0400*/  @P0 R2UR UR28, R7 ;  /* 0x00000000071c02ca */ /* 0x010fe400000e0000 */
[----:B------:R-:W-:-:S02]  /*0410*/  LEA.HI R88, R8, R83, RZ, 0x5 ;  /* 0x0000005308587211 */ /* 0x000fc400078f28ff */
[----:B------:R-:W-:Y:S02]  /*0420*/  ISETP.NE.U32.AND P0, PT, RZ, UR4, PT ;  /* 0x00000004ff007c0c */ /* 0x000fe4000bf05070 */
[----:B-----5:R-:W-:Y:S01]  /*0430*/  @!P2 R2UR UR7, R0 ;  /* 0x000000000007a2ca */ /* 0x020fe200000e0000 */
[----:B------:R-:W-:Y:S01]  /*0440*/  USHF.L.U32 UR4, UR8, 0x5, URZ ;  /* 0x0000000508047899 */ /* 0x000fe2000800063f */
[----:B------:R-:W-:-:S03]  /*0450*/  ISETP.NE.AND.EX P2, PT, RZ, UR5, PT, P0 ;  /* 0x00000005ff007c0c */ /* 0x000fc6000bf45300 */
[----:B------:R-:W-:Y:S02]  /*0460*/  USHF.R.S32.HI UR5, URZ, 0x1f, UR4 ;  /* 0x0000001f3f057899 */ /* 0x000fe40008011404 */
[----:B------:R-:W-:Y:S01]  /*0470*/  @UP2 UIADD3 UR28, UR28, -UR26, URZ ;  /* 0x8000001a1c1c2290 */ /* 0x000fe2000fffe03f */
[----:B--2---:R-:W-:Y:S02]  /*0480*/  @P1 R2UR UR11, R6 ;  /* 0x00000000060b12ca */ /* 0x004fe400000e0000 */
[----:B------:R-:W-:-:S05]  /*0490*/  LOP3.LUT R6, R88, 0xffffffe0, RZ, 0xc0, !PT ;  /* 0xffffffe058067812 */ /* 0x000fca00078ec0ff */
[----:B------:R-:W-:-:S05]  /*04a0*/  IMAD.IADD R85, R83, 0x1, -R6 ;  /* 0x0000000153557824 */ /* 0x000fca00078e0a06 */
        /* <DEDUP_REMOVED lines=12> */
.L_x_874:
[----:B------:R-:W-:-:S05]  /*0570*/  ULDC UR8, c[0x0][0x2c8] ;  /* 0x0000b20000087ab9 */ /* 0x000fca0000000800 */
.L_x_875:
        /* <DEDUP_REMOVED lines=38> */
[----:B------:R-:W-:Y:S01]  /*07e0*/  UIADD3 UR34, UR29, -0x1, URZ ;  /* 0xffffffff1d227890 */ /* 0x000fe2000fffe03f */
[----:B------:R-:W-:Y:S01]  /*07f0*/  LEA.HI R13, R8, R83, RZ, 0x2 ;  /* 0x00000053080d7211 */ /* 0x000fe200078f10ff */
[----:B------:R-:W-:Y:S01]  /*0800*/  UISETP.NE.AND UP0, UPT, UR26, -0x1, UPT ;  /* 0xffffffff1a00788c */ /* 0x000fe2000bf05270 */
[----:B------:R-:W-:Y:S01]  /*0810*/  IMAD.U32 R29, RZ, RZ, UR27 ;  /* 0x0000001bff1d7e24 */ /* 0x000fe2000f8e00ff */
[----:B------:R-:W-:Y:S01]  /*0820*/  UIMAD UR12, UR34, -0x40, UR16 ;  /* 0xffffffc0220c78a4 */ /* 0x000fe2000f8e0210 */
[----:B------:R-:W-:Y:S01]  /*0830*/  SHF.R.S32.HI R10, RZ, 0x2, R13 ;  /* 0x00000002ff0a7819 */ /* 0x000fe2000001140d */
[----:B------:R-:W-:Y:S01]  /*0840*/  UIADD3 UR23, -UR15, UR28, URZ ;  /* 0x0000001c0f177290 */ /* 0x000fe2000fffe13f */
[----:B------:R-:W-:Y:S01]  /*0850*/  SHF.R.S32.HI R88, RZ, 0x5, R88 ;  /* 0x00000005ff587819 */ /* 0x000fe20000011458 */
[----:B------:R-:W3:Y:S01]  /*0860*/  S2UR UR13, SR_CgaCtaId ;  /* 0x00000000000d79c3 */ /* 0x000ee20000008800 */
[----:B------:R-:W-:-:S02]  /*0870*/  SHF.R.S32.HI R11, RZ, 0x1f, R10 ;  /* 0x0000001fff0b7819 */ /* 0x000fc4000001140a */
[C---:B------:R-:W-:Y:S02]  /*0880*/  ISETP.GE.AND P6, PT, R10.reuse, UR12, PT ;  /* 0x0000000c0a007c0c */ /* 0x040fe4000bfc6270 */
[----:B------:R-:W-:Y:S01]  /*0890*/  @UP0 ULDC.64 UR4, c[0x0][0x240] ;  /* 0x0000900000040ab9 */ /* 0x000fe20000000a00 */
[----:B------:R-:W-:Y:S01]  /*08a0*/  @!UP0 USHF.R.S32.HI UR9, URZ, 0x1f, UR10 ;  /* 0x0000001f3f098899 */ /* 0x000fe2000801140a */
[----:B------:R-:W-:Y:S01]  /*08b0*/  ISETP.GE.AND P2, PT, R10, UR23, PT ;  /* 0x000000170a007c0c */ /* 0x000fe2000bf46270 */
[----:B------:R-:W-:Y:S01]  /*08c0*/  @UP0 UIMAD.WIDE.U32 UR18, UR26, UR4, URZ ;  /* 0x000000041a1202a5 */ /* 0x000fe2000f8e003f */
[----:B------:R-:W-:-:S03]  /*08d0*/  IMAD.WIDE R28, R29, 0x40, R10 ;  /* 0x000000401d1c7825 */ /* 0x000fc600078e020a */
[----:B------:R-:W-:Y:S01]  /*08e0*/  @UP0 UIMAD UR8, UR26, UR5, UR19 ;  /* 0x000000051a0802a4 */ /* 0x000fe2000f8e0213 */
[----:B-1----:R-:W-:Y:S02]  /*08f0*/  IABS R0, R20 ;  /* 0x0000001400007213 */ /* 0x002fe40000000000 */
[----:B------:R-:W-:Y:S01]  /*0900*/  @!UP0 ULDC.64 UR4, c[0x0][0x228] ;  /* 0x00008a0000048ab9 */ /* 0x000fe20000000a00 */
[----:B------:R-:W1:Y:S01]  /*0910*/  @!P6 S2R R16, SR_CgaCtaId ;  /* 0x000000000010e919 */ /* 0x000e620000008800 */
[----:B------:R-:W-:Y:S01]  /*0920*/  @!UP0 UIMAD UR9, UR9, UR4, URZ ;  /* 0x00000004090982a4 */ /* 0x000fe2000f8e023f */
[----:B------:R-:W4:Y:S01]  /*0930*/  I2F.RP R6, R0 ;  /* 0x0000000000067306 */ /* 0x000f220000209400 */
[----:B------:R-:W-:Y:S01]  /*0940*/  @!UP0 UIMAD.WIDE.U32 UR20, UR10, UR4, URZ ;  /* 0x000000040a1482a5 */ /* 0x000fe2000f8e003f */
[----:B------:R-:W5:Y:S01]  /*0950*/  @!P2 LDC.64 R22, c[0x0][0x210] ;  /* 0x00008400ff16ab82 */ /* 0x000f620000000a00 */
[----:B------:R-:W-:Y:S01]  /*0960*/  @!UP0 UIMAD UR5, UR10, UR5, UR9 ;  /* 0x000000050a0582a4 */ /* 0x000fe2000f8e0209 */
[----:B--2---:R-:W-:-:S03]  /*0970*/  IABS R3, R3 ;  /* 0x0000000300037213 */ /* 0x004fc60000000000 */
[----:B------:R-:W-:Y:S01]  /*0980*/  @!UP0 UIADD3 UR8, UR21, UR5, URZ ;  /* 0x0000000515088290 */ /* 0x000fe2000fffe03f */
[----:B------:R-:W-:Y:S02]  /*0990*/  @!UP0 UMOV UR18, UR20 ;  /* 0x0000001400128c82 */ /* 0x000fe40008000000 */
[----:B------:R-:W-:Y:S01]  /*09a0*/  ULDC.64 UR4, c[0x0][0x258] ;  /* 0x0000960000047ab9 */ /* 0x000fe20000000a00 */
[----:B------:R-:W-:Y:S01]  /*09b0*/  UISETP.NE.AND UP0, UPT, UR7, -0x1, UPT ;  /* 0xffffffff0700788c */ /* 0x000fe2000bf05270 */
[----:B----4-:R-:W2:Y:S02]  /*09c0*/  MUFU.RCP R5, R6 ;  /* 0x0000000600057308 */ /* 0x010ea40000001000 */
[----:B--2---:R-:W-:Y:S02]  /*09d0*/  VIADD R5, R5, 0xffffffe ;  /* 0x0ffffffe05057836 */ /* 0x004fe40000000000 */
[----:B------:R-:W-:-:S04]  /*09e0*/  IMAD.U32 R6, RZ, RZ, UR4 ;  /* 0x00000004ff067e24 */ /* 0x000fc8000f8e00ff */
[----:B------:R-:W2:Y:S02]  /*09f0*/  F2I.FTZ.U32.TRUNC.NTZ R5, R5 ;  /* 0x0000000500057305 */ /* 0x000ea4000021f000 */
[----:B--2---:R-:W-:-:S04]  /*0a00*/  IMAD.MOV R4, RZ, RZ, -R5 ;  /* 0x000000ffff047224 */ /* 0x004fc800078e0a05 */
[----:B------:R-:W-:Y:S02]  /*0a10*/  IMAD R18, R4, R0, RZ ;  /* 0x0000000004127224 */ /* 0x000fe400078e02ff */
[----:B------:R-:W-:-:S04]  /*0a20*/  IMAD.MOV.U32 R4, RZ, RZ, RZ ;  /* 0x000000ffff047224 */ /* 0x000fc800078e00ff */
[----:B------:R-:W-:-:S04]  /*0a30*/  IMAD.HI.U32 R18, R5, R18, R4 ;  /* 0x0000001205127227 */ /* 0x000fc800078e0004 */
[----:B------:R-:W-:Y:S02]  /*0a40*/  VIADD R4, R10, 0x20 ;  /* 0x000000200a047836 */ /* 0x000fe40000000000 */
[----:B------:R-:W-:-:S03]  /*0a50*/  IMAD.HI.U32 R18, R18, R3, RZ ;  /* 0x0000000312127227 */ /* 0x000fc600078e00ff */
[C---:B------:R-:W-:Y:S01]  /*0a60*/  ISETP.GE.AND P1, PT, R4.reuse, UR23, PT ;  /* 0x0000001704007c0c */ /* 0x040fe2000bf26270 */
[----:B------:R-:W-:Y:S01]  /*0a70*/  IMAD.MOV R9, RZ, RZ, -R18 ;  /* 0x000000ffff097224 */ /* 0x000fe200078e0a12 */
[C---:B------:R-:W-:Y:S02]  /*0a80*/  ISETP.GE.AND P5, PT, R4.reuse, UR12, PT ;  /* 0x0000000c04007c0c */ /* 0x040fe4000bfa6270 */
[----:B------:R-:W-:Y:S01]  /*0a90*/  ISETP.GE.AND P3, PT, R4, UR12, PT ;  /* 0x0000000c04007c0c */ /* 0x000fe2000bf66270 */
[C---:B------:R-:W-:Y:S01]  /*0aa0*/  IMAD R9, R0.reuse, R9, R3 ;  /* 0x0000000900097224 */ /* 0x040fe200078e0203 */
[----:B------:R-:W-:Y:S02]  /*0ab0*/  LOP3.LUT R4, R13, 0xfffffffc, RZ, 0xc0, !PT ;  /* 0xfffffffc0d047812 */ /* 0x000fe400078ec0ff */
[----:B------:R-:W-:Y:S02]  /*0ac0*/  @!P6 MOV R3, 0x400 ;  /* 0x000004000003e802 */ /* 0x000fe40000000f00 */
[----:B------:R-:W-:Y:S01]  /*0ad0*/  ISETP.GT.U32.AND P4, PT, R0, R9, PT ;  /* 0x000000090000720c */ /* 0x000fe20003f84070 */
[----:B------:R-:W-:Y:S01]  /*0ae0*/  IMAD.IADD R4, R83, 0x1, -R4 ;  /* 0x0000000153047824 */ /* 0x000fe200078e0a04 */
[----:B-1----:R-:W-:Y:S01]  /*0af0*/  @!P6 LEA R16, R16, R3, 0x18 ;  /* 0x000000031010e211 */ /* 0x002fe200078ec0ff */
[----:B------:R-:W1:Y:S01]  /*0b00*/  @!P1 S2R R17, SR_CgaCtaId ;  /* 0x0000000000119919 */ /* 0x000e620000008800 */
[----:B------:R-:W-:Y:S01]  /*0b10*/  LEA.HI R3, R8, R83, RZ, 0x3 ;  /* 0x0000005308037211 */ /* 0x000fe200078f18ff */
[----:B------:R-:W-:Y:S01]  /*0b20*/  IMAD.SHL.U32 R26, R4, 0x8, RZ ;  /* 0x00000008041a7824 */ /* 0x000fe200078e00ff */
[----:B------:R-:W-:Y:S01]  /*0b30*/  LEA.HI R13, R13, R10, RZ, 0x1 ;  /* 0x0000000a0d0d7211 */ /* 0x000fe200078f08ff */
[----:B------:R-:W2:Y:S01]  /*0b40*/  @!P2 LDC.64 R4, c[0x0][0x240] ;  /* 0x00009000ff04ab82 */ /* 0x000ea20000000a00 */
[----:B------:R-:W-:-:S02]  /*0b50*/  SHF.R.S32.HI R19, RZ, 0x3, R3 ;  /* 0x00000003ff137819 */ /* 0x000fc40000011403 */
[----:B------:R-:W-:Y:S02]  /*0b60*/  SHF.R.S32.HI R27, RZ, 0x1f, R26 ;  /* 0x0000001fff1b7819 */ /* 0x000fe4000001141a */
[----:B------:R-:W-:Y:S01]  /*0b70*/  IADD3 R14, P0, R26, UR18, RZ ;  /* 0x000000121a0e7c10 */ /* 0x000fe2000ff1e0ff */
[----:B------:R-:W-:Y:S01]  /*0b80*/  @!P4 IMAD.IADD R9, R9, 0x1, -R0 ;  /* 0x000000010909c824 */ /* 0x000fe200078e0a00 */
[----:B------:R-:W-:Y:S01]  /*0b90*/  LOP3.LUT R13, R13, 0x7fffffe, RZ, 0xc0, !PT ;  /* 0x07fffffe0d0d7812 */ /* 0x000fe200078ec0ff */
[----:B------:R-:W-:Y:S01]  /*0ba0*/  IMAD.SHL.U32 R121, R19, 0x40, RZ ;  /* 0x0000004013797824 */ /* 0x000fe200078e00ff */
[----:B------:R-:W-:Y:S01]  /*0bb0*/  IADD3.X R15, R27, UR8, RZ, P0, !PT ;  /* 0x000000081b0f7c10 */ /* 0x000fe200087fe4ff */
[----:B------:R-:W-:Y:S01]  /*0bc0*/  USHF.R.S32.HI UR8, URZ, 0x1f, UR6 ;  /* 0x0000001f3f087899 */ /* 0x000fe20008011406 */
[----:B------:R-:W-:Y:S01]  /*0bd0*/  ISETP.GE.U32.AND P0, PT, R9, R0, PT ;  /* 0x000000000900720c */ /* 0x000fe20003f06070 */
[----:B------:R-:W-:Y:S01]  /*0be0*/  @!P4 VIADD R18, R18, 0x1 ;  /* 0x000000011212c836 */ /* 0x000fe20000000000 */
[----:B------:R-:W-:Y:S01]  /*0bf0*/  LEA.HI R0, R8, R83, RZ, 0x4 ;  /* 0x0000005308007211 */ /* 0x000fe200078f20ff */
[----:B------:R-:W-:Y:S01]  /*0c00*/  IMAD.WIDE.U32 R6, R6, UR6, R14 ;  /* 0x0000000606067c25 */ /* 0x000fe2000f8e000e */
[----:B------:R-:W-:Y:S01]  /*0c10*/  LOP3.LUT R8, R20, UR6, RZ, 0x3c, !PT ;  /* 0x0000000614087c12 */ /* 0x000fe2000f8e3cff */
[----:B------:R-:W4:Y:S01]  /*0c20*/  @!P5 S2R R14, SR_CgaCtaId ;  /* 0x00000000000ed919 */ /* 0x000f220000008800 */
[----:B------:R-:W-:Y:S01]  /*0c30*/  UIMAD UR8, UR8, UR4, URZ ;  /* 0x00000004080872a4 */ /* 0x000fe2000f8e023f */
[----:B------:R-:W-:Y:S01]  /*0c40*/  LOP3.LUT R121, R121, 0xc0, RZ, 0xc0, !PT ;  /* 0x000000c079797812 */ /* 0x000fe200078ec0ff */
[----:B------:R-:W-:Y:S01]  /*0c50*/  @UP0 UIADD3 UR4, UR11, UR7, URZ ;  /* 0x000000070b040290 */ /* 0x000fe2000fffe03f */
[----:B------:R-:W-:Y:S01]  /*0c60*/  ISETP.GE.AND P4, PT, R8, RZ, PT ;  /* 0x000000ff0800720c */ /* 0x000fe20003f86270 */
[----:B------:R-:W-:Y:S01]  /*0c70*/  UIMAD UR5, UR6, UR5, UR8 ;  /* 0x00000005060572a4 */ /* 0x000fe2000f8e0208 */
[----:B------:R-:W-:Y:S01]  /*0c80*/  LOP3.LUT R8, R121, 0x18, R26, 0xf8, !PT ;  /* 0x0000001879087812 */ /* 0x000fe200078ef81a */
[----:B------:R-:W-:Y:S01]  /*0c90*/  IMAD.IADD R13, R10, 0x1, -R13 ;  /* 0x000000010a0d7824 */ /* 0x000fe200078e0a0d */
[----:B------:R-:W-:Y:S01]  /*0ca0*/  SHF.R.U32.HI R121, RZ, 0x3, R121 ;  /* 0x00000003ff797819 */ /* 0x000fe20000011679 */
[----:B------:R-:W-:Y:S01]  /*0cb0*/  @P0 VIADD R18, R18, 0x1 ;  /* 0x0000000112120836 */ /* 0x000fe20000000000 */
[----:B------:R-:W-:Y:S01]  /*0cc0*/  ISETP.NE.AND P0, PT, R20, RZ, PT ;  /* 0x000000ff1400720c */ /* 0x000fe20003f05270 */
[-C--:B--2---:R-:W-:Y:S01]  /*0cd0*/  @!P2 IMAD R12, R29, R4.reuse, RZ ;  /* 0x000000041d0ca224 */ /* 0x084fe200078e02ff */
[----:B------:R-:W-:Y:S01]  /*0ce0*/  LOP3.LUT R121, R8, R121, RZ, 0x3c, !PT ;  /* 0x0000007908797212 */ /* 0x000fe200078e3cff */
[----:B------:R-:W-:Y:S01]  /*0cf0*/  VIADD R9, R7, UR5 ;  /* 0x0000000507097c36 */ /* 0x000fe20008000000 */
[----:B------:R-:W-:Y:S01]  /*0d00*/  SHF.R.S32.HI R21, RZ, 0x4, R0 ;  /* 0x00000004ff157819 */ /* 0x000fe20000011400 */
[----:B------:R-:W-:Y:S01]  /*0d10*/  @!P2 IMAD.MOV.U32 R8, RZ, RZ, R6 ;  /* 0x000000ffff08a224 */ /* 0x000fe200078e0006 */
[----:B------:R-:W-:Y:S01]  /*0d20*/  @UP0 UIADD3 UR5, UR11, UR7, URZ ;  /* 0x000000070b050290 */ /* 0x000fe2000fffe03f */
[----:B------:R-:W-:Y:S01]  /*0d30*/  @!P2 IMAD R12, R28, R5, R12 ;  /* 0x000000051c0ca224 */ /* 0x000fe200078e020c */
[----:B------:R-:W-:Y:S01]  /*0d40*/  LEA.HI R15, R0, R21, RZ, 0x1 ;  /* 0x00000015000f7211 */ /* 0x000fe200078f08ff */
[----:B------:R-:W-:Y:S01]  /*0d50*/  @!P2 IMAD.WIDE.U32 R24, R28, R4, R8 ;  /* 0x000000041c18a225 */ /* 0x000fe200078e0008 */
[----:B------:R-:W-:Y:S01]  /*0d60*/  @!P5 MOV R5, 0x400 ;  /* 0x000004000005d802 */ /* 0x000fe20000000f00 */
[----:B------:R-:W-:Y:S01]  /*0d70*/  @UP0 ULDC.64 UR8, c[0x0][0x248] ;  /* 0x0000920000080ab9 */ /* 0x000fe20000000a00 */
[----:B------:R-:W-:Y:S01]  /*0d80*/  LOP3.LUT R15, R15, 0xfffffffe, RZ, 0xc0, !PT ;  /* 0xfffffffe0f0f7812 */ /* 0x000fe200078ec0ff */
[----:B------:R-:W-:Y:S01]  /*0d90*/  @!P4 IMAD.MOV R18, RZ, RZ, -R18 ;  /* 0x000000ffff12c224 */ /* 0x000fe200078e0a12 */
[----:B-----5:R-:W-:Y:S01]  /*0da0*/  @!P2 LEA R22, P4, R24, R22, 0x1 ;  /* 0x000000161816a211 */ /* 0x020fe200078808ff */
[----:B------:R-:W-:Y:S01]  /*0db0*/  @!P2 IMAD.IADD R12, R25, 0x1, R12 ;  /* 0x00000001190ca824 */ /* 0x000fe200078e020c */
[----:B------:R-:W-:Y:S01]  /*0dc0*/  @!P0 LOP3.LUT R18, RZ, R20, RZ, 0x33, !PT ;  /* 0x00000014ff128212 */ /* 0x000fe200078e33ff */
[----:B------:R-:W-:Y:S01]  /*0dd0*/  IMAD.IADD R15, R21, 0x1, -R15 ;  /* 0x00000001150f7824 */ /* 0x000fe200078e0a0f */
[----:B------:R-:W-:Y:S01]  /*0de0*/  @!P1 IADD3 R20, P0, R28, 0x20, RZ ;  /* 0x000000201c149810 */ /* 0x000fe20007f1e0ff */
[----:B------:R-:W-:Y:S01]  /*0df0*/  @UP0 ULDC.64 UR6, c[0x0][0x250] ;  /* 0x0000940000060ab9 */ /* 0x000fe20000000a00 */
[----:B------:R-:W-:Y:S01]  /*0e00*/  @!P2 LEA.HI.X R23, R24, R23, R12, 0x1, P4 ;  /* 0x000000171817a211 */ /* 0x000fe200020f0c0c */
[----:B------:R-:W-:Y:S01]  /*0e10*/  @UP0 UIMAD.WIDE.U32 UR18, UR4, UR8, URZ ;  /* 0x00000008041202a5 */ /* 0x000fe2000f8e003f */
[----:B------:R-:W-:Y:S01]  /*0e20*/  LOP3.LUT R12, R3, 0xfffffff8, RZ, 0xc0, !PT ;  /* 0xfffffff8030c7812 */ /* 0x000fe200078ec0ff */
[----:B------:R-:W-:Y:S01]  /*0e30*/  @UP0 UIMAD.WIDE.U32 UR20, UR5, UR6, URZ ;  /* 0x00000006051402a5 */ /* 0x000fe2000f8e003f */
[----:B------:R-:W-:Y:S01]  /*0e40*/  LOP3.LUT R0, R0, 0xfffffff0, RZ, 0xc0, !PT ;  /* 0xfffffff000007812 */ /* 0x000fe200078ec0ff */
[----:B------:R-:W-:Y:S01]  /*0e50*/  @UP0 UIMAD UR4, UR4, UR9, URZ ;  /* 0x00000009040402a4 */ /* 0x000fe2000f8e023f */
[----:B----4-:R-:W-:Y:S01]  /*0e60*/  @!P5 LEA R14, R14, R5, 0x18 ;  /* 0x000000050e0ed211 */ /* 0x010fe200078ec0ff */
[----:B------:R-:W-:Y:S01]  /*0e70*/  @!P1 IMAD.X R5, RZ, RZ, R29, P0 ;  /* 0x000000ffff059224 */ /* 0x000fe200000e061d */
[----:B------:R-:W-:Y:S01]  /*0e80*/  PLOP3.LUT P0, PT, PT, PT, UP0, 0x80, 0x0 ;  /* 0x000000000000781c */ /* 0x000fe20003f0f008 */
[C---:B------:R-:W-:Y:S01]  /*0e90*/  IMAD.IADD R21, R83.reuse, 0x1, -R0 ;  /* 0x0000000153157824 */ /* 0x040fe200078e0a00 */
[----:B------:R-:W-:Y:S01]  /*0ea0*/  @!P1 MOV R4, 0x400 ;  /* 0x0000040000049802 */ /* 0x000fe20000000f00 */
[----:B------:R-:W-:Y:S01]  /*0eb0*/  IMAD.IADD R3, R83, 0x1, -R12 ;  /* 0x0000000153037824 */ /* 0x000fe200078e0a0c */
[----:B------:R-:W-:Y:S01]  /*0ec0*/  @UP0 UIMAD UR5, UR5, UR7, URZ ;  /* 0x00000007050502a4 */ /* 0x000fe2000f8e023f */
[----:B------:R-:W-:Y:S01]  /*0ed0*/  ISETP.GE.AND P4, PT, R10, UR12, PT ;  /* 0x0000000c0a007c0c */ /* 0x000fe2000bf86270 */
[----:B------:R-:W-:Y:S01]  /*0ee0*/  IMAD R24, R88, 0x8, R13 ;  /* 0x0000000858187824 */ /* 0x000fe200078e020d */
[----:B-1----:R-:W-:Y:S01]  /*0ef0*/  @!P1 LEA R4, R17, R4, 0x18 ;  /* 0x0000000411049211 */ /* 0x002fe200078ec0ff */
[----:B------:R-:W-:Y:S01]  /*0f00*/  @UP0 UIADD3 UR17, UR21, UR5, URZ ;  /* 0x0000000515110290 */ /* 0x000fe2000fffe03f */
[----:B------:R-:W-:Y:S01]  /*0f10*/  LEA.HI R17, R21, R21, RZ, 0x1 ;  /* 0x0000001515117211 */ /* 0x000fe200078f08ff */
[----:B------:R-:W-:Y:S01]  /*0f20*/  @UP0 UIADD3 UR12, UR19, UR4, URZ ;  /* 0x00000004130c0290 */ /* 0x000fe2000fffe03f */
[----:B------:R-:W-:Y:S01]  /*0f30*/  LEA.HI R0, R3, R3, RZ, 0x1 ;  /* 0x0000000303007211 */ /* 0x000fe200078f08ff */
[----:B------:R-:W-:Y:S01]  /*0f40*/  IMAD.U32 R121, R24, 0x20, R121 ;  /* 0x0000002018797824 */ /* 0x000fe200078e0079 */
[----:B------:R-:W-:-:S02]  /*0f50*/  LOP3.LUT R82, R17, 0x7fffffe, RZ, 0xc0, !PT ;  /* 0x07fffffe11527812 */ /* 0x000fc400078ec0ff */
[----:B------:R-:W-:Y:S02]  /*0f60*/  LOP3.LUT R12, R0, 0x3fffffe, RZ, 0xc0, !PT ;  /* 0x03fffffe000c7812 */ /* 0x000fe400078ec0ff */
[----:B------:R-:W-:Y:S01]  /*0f70*/  SHF.R.S32.HI R28, RZ, 0x1f, R21 ;  /* 0x0000001fff1c7819 */ /* 0x000fe20000011415 */
[----:B------:R-:W-:Y:S02]  /*0f80*/  IMAD.IADD R82, R21, 0x1, -R82 ;  /* 0x0000000115527824 */ /* 0x000fe400078e0a52 */
[----:B------:R-:W-:Y:S01]  /*0f90*/  IMAD.IADD R12, R3, 0x1, -R12 ;  /* 0x00000001030c7824 */ /* 0x000fe200078e0a0c */
[----:B------:R-:W-:Y:S01]  /*0fa0*/  LEA.HI R13, R28, R21, RZ, 0x3 ;  /* 0x000000151c0d7211 */ /* 0x000fe200078f18ff */
        /* <DEDUP_REMOVED lines=9> */
[----:B------:R-:W-:Y:S01]  /*1040*/  UIMAD UR12, UR12, UR4, URZ ;  /* 0x000000040c0c72a4 */ /* 0x000fe2000f8e023f */
[----:B------:R-:W-:-:S03]  /*1050*/  UMOV UR18, UR24 ;  /* 0x0000001800127c82 */ /* 0x000fc60008000000 */
[----:B------:R-:W-:Y:S02]  /*1060*/  UIMAD UR12, UR10, UR5, UR12 ;  /* 0x000000050a0c72a4 */ /* 0x000fe4000f8e020c */
[----:B------:R-:W-:-:S04]  /*1070*/  UIMAD.WIDE.U32 UR18, UR10, UR4, UR18 ;  /* 0x000000040a1272a5 */ /* 0x000fc8000f8e0012 */
[----:B------:R-:W-:-:S12]  /*1080*/  UIADD3 UR12, UR19, UR12, URZ ;  /* 0x0000000c130c7290 */ /* 0x000fd8000fffe03f */
.L_x_877:
[----:B------:R-:W-:Y:S05]  /*1090*/  @P0 BRA `(.L_x_878) ;  /* 0x0000000000300947 */ /* 0x000fea0003800000 */
        /* <DEDUP_REMOVED lines=12> */
.L_x_878:
[C---:B------:R-:W-:Y:S01]  /*1160*/  IMAD R3, R11.reuse, UR8, RZ ;  /* 0x000000080b037c24 */ /* 0x040fe2000f8e02ff */
[----:B------:R-:W-:Y:S01]  /*1170*/  SHF.R.S32.HI R0, RZ, 0x1, R0 ;  /* 0x00000001ff007819 */ /* 0x000fe20000011400 */
[----:B------:R-:W-:Y:S01]  /*1180*/  IMAD R7, R11, UR6, RZ ;  /* 0x000000060b077c24 */ /* 0x000fe2000f8e02ff */
[----:B------:R-:W-:Y:S01]  /*1190*/  SHF.R.S32.HI R24, RZ, 0x1, R17 ;  /* 0x00000001ff187819 */ /* 0x000fe20000011411 */
[C---:B------:R-:W-:Y:S01]  /*11a0*/  IMAD.WIDE.U32 R28, R10.reuse, UR8, R26 ;  /* 0x000000080a1c7c25 */ /* 0x040fe2000f8e001a */
[----:B------:R-:W-:Y:S01]  /*11b0*/  SHF.R.S32.HI R17, RZ, 0x1f, R17 ;  /* 0x0000001fff117819 */ /* 0x000fe20000011411 */
[----:B------:R-:W-:Y:S01]  /*11c0*/  UMOV UR4, 0x400 ;  /* 0x0000040000047882 */ /* 0x000fe20000000000 */
[----:B------:R-:W-:Y:S01]  /*11d0*/  USHF.L.U64.HI UR24, UR8, 0x6, UR9 ;  /* 0x0000000608187899 */ /* 0x000fe20008010209 */
[----:B------:R-:W-:Y:S01]  /*11e0*/  IMAD.WIDE.U32 R26, R10, UR6, R26 ;  /* 0x000000060a1a7c25 */ /* 0x000fe2000f8e001a */
[----:B------:R-:W-:Y:S01]  /*11f0*/  IADD3 R122, P0, R28, UR18, RZ ;  /* 0x000000121c7a7c10 */ /* 0x000fe2000ff1e0ff */
[----:B------:R-:W-:Y:S01]  /*1200*/  ULEA UR4, UR13, UR4, 0x18 ;  /* 0x000000040d047291 */ /* 0x000fe2000f8ec03f */
[----:B------:R-:W-:Y:S01]  /*1210*/  LEA.HI R17, R17, R24, RZ, 0x2 ;  /* 0x0000001811117211 */ /* 0x000fe200078f10ff */
[C---:B------:R-:W-:Y:S01]  /*1220*/  IMAD R3, R10.reuse, UR9, R3 ;  /* 0x000000090a037c24 */ /* 0x040fe2000f8e0203 */
[----:B------:R-:W-:Y:S01]  /*1230*/  USHF.L.U32 UR25, UR8, 0x6, URZ ;  /* 0x0000000608197899 */ /* 0x000fe2000800063f */
[----:B------:R-:W-:Y:S01]  /*1240*/  IMAD R7, R10, UR7, R7 ;  /* 0x000000070a077c24 */ /* 0x000fe2000f8e0207 */
[----:B------:R-:W-:Y:S01]  /*1250*/  ULDC.64 UR10, c[0x0][0x268] ;  /* 0x00009a00000a7ab9 */ /* 0x000fe20000000a00 */
[----:B------:R-:W1:Y:S01]  /*1260*/  @!P1 LDC.64 R10, c[0x0][0x240] ;  /* 0x00009000ff0a9b82 */ /* 0x000e620000000a00 */
[----:B------:R-:W-:Y:S01]  /*1270*/  IMAD.SHL.U32 R119, R0, 0x40, RZ ;  /* 0x0000004000777824 */ /* 0x000fe200078e00ff */
[----:B------:R-:W-:Y:S01]  /*1280*/  IADD3.X R123, R29, UR12, R3, P0, !PT ;  /* 0x0000000c1d7b7c10 */ /* 0x000fe200087fe403 */
[----:B------:R-:W-:Y:S01]  /*1290*/  IMAD.SHL.U32 R8, R19, 0x8, RZ ;  /* 0x0000000813087824 */ /* 0x000fe200078e00ff */
[----:B------:R-:W-:Y:S01]  /*12a0*/  LOP3.LUT R3, R17, 0xfffffffc, RZ, 0xc0, !PT ;  /* 0xfffffffc11037812 */ /* 0x000fe200078ec0ff */
[----:B------:R-:W-:Y:S01]  /*12b0*/  @!P1 IMAD.MOV.U32 R25, RZ, RZ, R9 ;  /* 0x000000ffff199224 */ /* 0x000fe200078e0009 */
[----:B------:R-:W-:Y:S01]  /*12c0*/  LOP3.LUT R119, R119, 0xc0, RZ, 0xc0, !PT ;  /* 0x000000c077777812 */ /* 0x000fe200078ec0ff */
[----:B------:R-:W-:Y:S01]  /*12d0*/  @!P1 IMAD R17, R121, 0x2, R4 ;  /* 0x0000000279119824 */ /* 0x000fe200078e0204 */
[----:B------:R-:W-:Y:S01]  /*12e0*/  IADD3 R108, P0, R26, UR20, RZ ;  /* 0x000000141a6c7c10 */ /* 0x000fe2000ff1e0ff */
[----:B------:R-:W-:Y:S01]  /*12f0*/  IMAD.IADD R3, R24, 0x1, -R3 ;  /* 0x0000000118037824 */ /* 0x000fe200078e0a03 */
[----:B------:R-:W-:Y:S01]  /*1300*/  LOP3.LUT R8, R119, 0x8, R8, 0xf8, !PT ;  /* 0x0000000877087812 */ /* 0x000fe200078ef808 */
[----:B------:R-:W-:Y:S01]  /*1310*/  @!P1 IMAD.MOV.U32 R24, RZ, RZ, R6 ;  /* 0x000000ffff189224 */ /* 0x000fe200078e0006 */
[----:B------:R-:W-:Y:S01]  /*1320*/  SHF.R.U32.HI R119, RZ, 0x3, R119 ;  /* 0x00000003ff777819 */ /* 0x000fe20000011677 */
[----:B------:R-:W-:Y:S01]  /*1330*/  ULDC.64 UR12, c[0x0][0x260] ;  /* 0x00009800000c7ab9 */ /* 0x000fe20000000a00 */
[----:B------:R-:W-:Y:S01]  /*1340*/  IADD3.X R109, R27, UR17, R7, P0, !PT ;  /* 0x000000111b6d7c10 */ /* 0x000fe200087fe407 */
[C---:B------:R-:W-:Y:S01]  /*1350*/  @!P6 IMAD R16, R121.reuse, 0x2, R16 ;  /* 0x000000027910e824 */ /* 0x040fe200078e0210 */
[----:B------:R-:W-:Y:S01]  /*1360*/  LOP3.LUT R119, R8, R119, RZ, 0x3c, !PT ;  /* 0x0000007708777212 */ /* 0x000fe200078e3cff */
[----:B------:R-:W2:Y:S01]  /*1370*/  @!P6 LDC.64 R6, c[0x0][0x218] ;  /* 0x00008600ff06eb82 */ /* 0x000ea20000000a00 */
[----:B------:R-:W-:Y:S01]  /*1380*/  SHF.R.S32.HI R19, RZ, 0x1f, R18 ;  /* 0x0000001fff137819 */ /* 0x000fe20000011412 */
[C---:B------:R-:W-:Y:S01]  /*1390*/  @!P5 IMAD R14, R121.reuse, 0x2, R14 ;  /* 0x00000002790ed824 */ /* 0x040fe200078e020e */
[----:B------:R-:W-:Y:S01]  /*13a0*/  LEA R121, R121, UR4, 0x1 ;  /* 0x0000000479797c11 */ /* 0x000fe2000f8e08ff */
[----:B------:R-:W-:Y:S01]  /*13b0*/  IMAD.WIDE.U32 R122, R18, UR12, R122 ;  /* 0x0000000c127a7c25 */ /* 0x000fe2000f8e007a */
[----:B------:R-:W-:Y:S01]  /*13c0*/  UIMAD UR17, UR24, UR34, URZ ;  /* 0x00000022181172a4 */ /* 0x000fe2000f8e023f */
[----:B------:R-:W-:Y:S01]  /*13d0*/  SHF.R.S32.HI R128, RZ, 0x1f, R85 ;  /* 0x0000001fff807819 */ /* 0x000fe20000011455 */
[----:B------:R-:W-:Y:S01]  /*13e0*/  USHF.L.U64.HI UR5, UR8, 0x5, UR9 ;  /* 0x0000000508057899 */ /* 0x000fe20008010209 */
[----:B------:R-:W3:Y:S01]  /*13f0*/  @!P1 LDC.64 R8, c[0x0][0x210] ;  /* 0x00008400ff089b82 */ /* 0x000ee20000000a00 */
[-C--:B-1----:R-:W-:Y:S01]  /*1400*/  @!P1 IMAD R5, R5, R10.reuse, RZ ;  /* 0x0000000a05059224 */ /* 0x082fe200078e02ff */
[----:B------:R-:W-:Y:S01]  /*1410*/  @!PT LDS RZ, [RZ] ;  /* 0x00000000fffff984 */ /* 0x000fe20000000800 */
[----:B------:R-:W-:Y:S01]  /*1420*/  @!PT LDS RZ, [RZ] ;  /* 0x00000000fffff984 */ /* 0x000fe20000000800 */
[----:B------:R-:W-:Y:S01]  /*1430*/  @!PT LDS RZ, [RZ] ;  /* 0x00000000fffff984 */ /* 0x000fe20000000800 */
[----:B------:R-:W-:Y:S01]  /*1440*/  @!P2 LDGSTS.E.BYPASS.LTC128B.128 [R121], desc[UR30][R22.64] ;  /* 0x000000001679afae */ /* 0x000fe2000b901d5e */
[----:B------:R-:W-:Y:S01]  /*1450*/  IMAD R127, R19, UR12, RZ ;  /* 0x0000000c137f7c24 */ /* 0x000fe2000f8e02ff */
[----:B------:R-:W-:Y:S01]  /*1460*/  USHF.L.U32 UR12, UR8, 0x5, URZ ;  /* 0x00000005080c7899 */ /* 0x000fe2000800063f */
[----:B------:R-:W-:Y:S01]  /*1470*/  @!P1 IMAD R11, R20, R11, R5 ;  /* 0x0000000b140b9224 */ /* 0x000fe200078e0205 */
[----:B------:R-:W-:Y:S01]  /*1480*/  @!P2 LDGSTS.E.BYPASS.LTC128B.128 [R121+0x1000], desc[UR30][R22.64+0x40] ;  /* 0x010000401679afae */ /* 0x000fe2000b901d5e */
[----:B------:R-:W-:Y:S01]  /*1490*/  IMAD R127, R18, UR13, R127 ;  /* 0x0000000d127f7c24 */ /* 0x000fe2000f8e027f */
[----:B------:R-:W1:Y:S01]  /*14a0*/  @!P5 LDC.64 R4, c[0x0][0x218] ;  /* 0x00008600ff04db82 */ /* 0x000e620000000a00 */
[----:B------:R-:W-:Y:S01]  /*14b0*/  USHF.R.S32.HI UR13, URZ, 0x1f, UR34 ;  /* 0x0000001f3f0d7899 */ /* 0x000fe20008011422 */
[----:B------:R-:W-:Y:S01]  /*14c0*/  @!P1 IMAD.WIDE.U32 R24, R20, R10, R24 ;  /* 0x0000000a14189225 */ /* 0x000fe200078e0018 */
[----:B------:R4:W-:Y:S01]  /*14d0*/  @!P2 LDGSTS.E.BYPASS.LTC128B.128 [R121+0x2000], desc[UR30][R22.64+0x80] ;  /* 0x020000801679afae */ /* 0x0009e2000b901d5e */
[----:B------:R-:W-:Y:S01]  /*14e0*/  UIMAD.WIDE.U32 UR18, UR34, UR6, URZ ;  /* 0x00000006221272a5 */ /* 0x000fe2000f8e003f */
[----:B------:R-:W-:Y:S01]  /*14f0*/  LEA.HI R128, R128, R85, RZ, 0x2 ;  /* 0x0000005580807211 */ /* 0x000fe200078f10ff */
[----:B------:R-:W-:Y:S01]  /*1500*/  IMAD.U32 R21, RZ, RZ, UR34 ;  /* 0x00000022ff157e24 */ /* 0x000fe2000f8e00ff */
[----:B------:R-:W-:Y:S01]  /*1510*/  UIMAD UR17, UR13, UR25, UR17 ;  /* 0x000000190d1172a4 */ /* 0x000fe2000f8e0211 */
[----:B------:R-:W-:Y:S01]  /*1520*/  IMAD.IADD R127, R123, 0x1, R127 ;  /* 0x000000017b7f7824 */ /* 0x000fe200078e027f */
[----:B------:R-:W-:Y:S01]  /*1530*/  SHF.R.S32.HI R128, RZ, 0x2, R128 ;  /* 0x00000002ff807819 */ /* 0x000fe20000011480 */
[----:B------:R-:W-:Y:S01]  /*1540*/  IMAD.MOV.U32 R126, RZ, RZ, R122 ;  /* 0x000000ffff7e7224 */ /* 0x000fe200078e007a */
[----:B------:R-:W-:Y:S01]  /*1550*/  UISETP.GE.AND UP0, UPT, UR29, 0x2, UPT ;  /* 0x000000021d00788c */ /* 0x000fe2000bf06270 */
[----:B------:R-:W-:-:S02]  /*1560*/  @!P1 IMAD.IADD R10, R25, 0x1, R11 ;  /* 0x00000001190a9824 */ /* 0x000fc400078e020b */
[----:B------:R-:W-:Y:S01]  /*1570*/  IMAD R125, R19, UR10, RZ ;  /* 0x0000000a137d7c24 */ /* 0x000fe2000f8e02ff */
[----:B---3--:R-:W-:Y:S01]  /*1580*/  @!P1 LEA R20, P0, R24, R8, 0x1 ;  /* 0x0000000818149211 */ /* 0x008fe200078008ff */
[----:B------:R-:W-:Y:S01]  /*1590*/  IMAD.WIDE.U32 R108, R18, UR10, R108 ;  /* 0x0000000a126c7c25 */ /* 0x000fe2000f8e006c */
[----:B------:R-:W-:-:S03]  /*15a0*/  USHF.L.U32 UR10, UR7, 0x5, URZ ;  /* 0x00000005070a7899 */ /* 0x000fc6000800063f */
[----:B------:R-:W-:Y:S01]  /*15b0*/  IMAD R125, R18, UR11, R125 ;  /* 0x0000000b127d7c24 */ /* 0x000fe2000f8e027d */
[----:B------:R-:W-:Y:S01]  /*15c0*/  UIMAD UR11, UR13, UR6, URZ ;  /* 0x000000060d0b72a4 */ /* 0x000fe2000f8e023f */
[----:B------:R-:W-:Y:S02]  /*15d0*/  IMAD.SHL.U32 R80, R3, 0x40, RZ ;  /* 0x0000004003507824 */ /* 0x000fe400078e00ff */
[----:B------:R-:W-:Y:S01]  /*15e0*/  IMAD R12, R15, 0x8, R12 ;  /* 0x000000080f0c7824 */ /* 0x000fe200078e020c */
[----:B------:R-:W-:Y:S01]  /*15f0*/  UIMAD UR11, UR34, UR7, UR11 ;  /* 0x00000007220b72a4 */ /* 0x000fe2000f8e020b */
[----:B------:R-:W-:Y:S01]  /*1600*/  IMAD.SHL.U32 R13, R13, 0x20, RZ ;  /* 0x000000200d0d7824 */ /* 0x000fe200078e00ff */
[----:B------:R-:W-:Y:S01]  /*1610*/  LOP3.LUT R80, R80, 0xc0, RZ, 0xc0, !PT ;  /* 0x000000c050507812 */ /* 0x000fe200078ec0ff */
[----:B------:R-:W-:Y:S01]  /*1620*/  IMAD.SHL.U32 R15, R15, 0x8, RZ ;  /* 0x000000080f0f7824 */ /* 0x000fe200078e00ff */
[----:B------:R-:W-:Y:S01]  /*1630*/  UIADD3 UR11, UR19, UR11, URZ ;  /* 0x0000000b130b7290 */ /* 0x000fe2000fffe03f */
[----:B----4-:R-:W-:Y:S01]  /*1640*/  IMAD.WIDE.U32 R22, R21, UR25, R126 ;  /* 0x0000001915167c25 */ /* 0x010fe2000f8e007e */
[----:B------:R-:W-:-:S02]  /*1650*/  @!P1 LEA.HI.X R21, R24, R9, R10, 0x1, P0 ;  /* 0x0000000918159211 */ /* 0x000fc400000f0c0a */
[----:B------:R-:W-:Y:S01]  /*1660*/  LOP3.LUT R81, R13, 0xffffff00, RZ, 0xc0, !PT ;  /* 0xffffff000d517812 */ /* 0x000fe200078ec0ff */
[----:B------:R-:W-:Y:S01]  /*1670*/  VIADD R8, R23, UR17 ;  /* 0x0000001117087c36 */ /* 0x000fe20008000000 */
[C---:B--2---:R-:W-:Y:S01]  /*1680*/  @!P6 LEA R10, P2, R22.reuse, R6, 0x1 ;  /* 0x00000006160ae211 */ /* 0x044fe200078408ff */
[----:B------:R-:W-:Y:S01]  /*1690*/  @!P1 LDGSTS.E.BYPASS.LTC128B.128 [R17+0x800], desc[UR30][R20.64] ;  /* 0x0080000014119fae */ /* 0x000fe2000b901d5e */
[C---:B------:R-:W-:Y:S01]  /*16a0*/  @!P5 IADD3 R6, P0, R22.reuse, UR12, RZ ;  /* 0x0000000c1606dc10 */ /* 0x040fe2000ff1e0ff */
[----:B------:R-:W-:Y:S01]  /*16b0*/  IMAD.IADD R125, R109, 0x1, R125 ;  /* 0x000000016d7d7824 */ /* 0x000fe200078e027d */
[----:B------:R-:W-:Y:S01]  /*16c0*/  @!P6 LEA.HI.X R11, R22, R7, R8, 0x1, P2 ;  /* 0x00000007160be211 */ /* 0x000fe200010f0c08 */
[----:B------:R-:W-:Y:S01]  /*16d0*/  @!P1 LDGSTS.E.BYPASS.LTC128B.128 [R17+0x1800], desc[UR30][R20.64+0x40] ;  /* 0x0180004014119fae */ /* 0x000fe2000b901d5e */
[----:B------:R-:W-:Y:S01]  /*16e0*/  @!P5 IADD3.X R8, R8, UR5, RZ, P0, !PT ;  /* 0x000000050808dc10 */ /* 0x000fe200087fe4ff */
[----:B------:R-:W-:Y:S01]  /*16f0*/  IMAD.U32 R119, R12, 0x20, R119 ;  /* 0x000000200c777824 */ /* 0x000fe200078e0077 */
[----:B-1----:R-:W-:Y:S01]  /*1700*/  @!P5 LEA R18, P0, R6, R4, 0x1 ;  /* 0x000000040612d211 */ /* 0x002fe200078008ff */
[----:B------:R-:W-:Y:S01]  /*1710*/  @!P1 LDGSTS.E.BYPASS.LTC128B.128 [R17+0x2800], desc[UR30][R20.64+0x80] ;  /* 0x0280008014119fae */ /* 0x000fe2000b901d5e */
[----:B------:R-:W-:Y:S01]  /*1720*/  LOP3.LUT R13, R80, 0x8, R15, 0xf8, !PT ;  /* 0x00000008500d7812 */ /* 0x000fe200078ef80f */
[----:B------:R-:W-:Y:S01]  /*1730*/  IMAD.SHL.U32 R83, R83, 0x2, RZ ;  /* 0x0000000253537824 */ /* 0x000fe200078e00ff */
[----:B------:R-:W-:Y:S01]  /*1740*/  @!P5 LEA.HI.X R19, R6, R5, R8, 0x1, P0 ;  /* 0x000000050613d211 */ /* 0x000fe200000f0c08 */
[----:B------:R-:W-:Y:S01]  /*1750*/  @!P6 LDGSTS.E.BYPASS.LTC128B.128 [R16+0x3000], desc[UR30][R10.64] ;  /* 0x030000000a10efae */ /* 0x000fe2000b901d5e */
[----:B------:R-:W1:Y:S01]  /*1760*/  @!P4 LDC.64 R6, c[0x0][0x220] ;  /* 0x00008800ff06cb82 */ /* 0x000e620000000a00 */
[----:B------:R-:W-:Y:S01]  /*1770*/  SHF.R.U32.HI R80, RZ, 0x3, R80 ;  /* 0x00000003ff507819 */ /* 0x000fe20000011650 */
[----:B------:R-:W-:Y:S01]  /*1780*/  IMAD.U32 R111, RZ, RZ, UR16 ;  /* 0x00000010ff6f7e24 */ /* 0x000fe2000f8e00ff */
[----:B------:R-:W-:Y:S01]  /*1790*/  @!P6 LDGSTS.E.BYPASS.LTC128B.128 [R16+0x4000], desc[UR30][R10.64+0x40] ;  /* 0x040000400a10efae */ /* 0x000fe2000b901d5e */
[----:B------:R-:W-:-:S02]  /*17a0*/  LEA R119, R119, UR4, 0x1 ;  /* 0x0000000477777c11 */ /* 0x000fc4000f8e08ff */
[----:B------:R-:W-:Y:S01]  /*17b0*/  LOP3.LUT R80, R13, R80, RZ, 0x3c, !PT ;  /* 0x000000500d507212 */ /* 0x000fe200078e3cff */
[----:B------:R2:W-:Y:S01]  /*17c0*/  @!P6 LDGSTS.E.BYPASS.LTC128B.128 [R16+0x5000], desc[UR30][R10.64+0x80] ;  /* 0x050000800a10efae */ /* 0x0005e2000b901d5e */
[----:B------:R-:W3:Y:S01]  /*17d0*/  @!P3 LDC.64 R4, c[0x0][0x220] ;  /* 0x00008800ff04bb82 */ /* 0x000ee20000000a00 */
[----:B------:R-:W-:Y:S01]  /*17e0*/  IMAD R13, R88, 0x200, R81 ;  /* 0x00000200580d7824 */ /* 0x000fe200078e0251 */
[----:B------:R-:W-:Y:S01]  /*17f0*/  LOP3.LUT R83, R83, 0x6, RZ, 0xc0, !PT ;  /* 0x0000000653537812 */ /* 0x000fe200078ec0ff */
[----:B------:R-:W-:Y:S02]  /*1800*/  @!P5 LDGSTS.E.BYPASS.LTC128B.128 [R14+0x3800], desc[UR30][R18.64] ;  /* 0x03800000120edfae */ /* 0x000fe4000b901d5e */
[----:B------:R-:W-:Y:S02]  /*1810*/  IMAD R13, R82, 0x20, R13 ;  /* 0x00000020520d7824 */ /* 0x000fe400078e020d */
[----:B------:R-:W-:Y:S02]  /*1820*/  @!P5 LDGSTS.E.BYPASS.LTC128B.128 [R14+0x4800], desc[UR30][R18.64+0x40] ;  /* 0x04800040120edfae */ /* 0x000fe4000b901d5e */
[----:B------:R-:W-:-:S02]  /*1830*/  IMAD.IADD R120, R80, 0x1, R13 ;  /* 0x0000000150787824 */ /* 0x000fc400078e020d */
[----:B------:R4:W-:Y:S03]  /*1840*/  @!P5 LDGSTS.E.BYPASS.LTC128B.128 [R14+0x5800], desc[UR30][R18.64+0x80] ;  /* 0x05800080120edfae */ /* 0x0009e6000b901d5e */
[----:B------:R-:W-:Y:S01]  /*1850*/  LEA R120, R120, UR4, 0x1 ;  /* 0x0000000478787c11 */ /* 0x000fe2000f8e08ff */
[----:B------:R-:W0:Y:S01]  /*1860*/  LDGDEPBAR ;  /* 0x00000000000079af */ /* 0x000e220000000000 */
[----:B--2---:R-:W-:Y:S02]  /*1870*/  IMAD.U32 R10, RZ, RZ, UR18 ;  /* 0x00000012ff0a7e24 */ /* 0x004fe4000f8e00ff */
[----:B------:R-:W-:Y:S01]  /*1880*/  IMAD.U32 R11, RZ, RZ, UR19 ;  /* 0x00000013ff0b7e24 */ /* 0x000fe2000f8e00ff */
[----:B------:R-:W-:Y:S01]  /*1890*/  UIMAD.WIDE.U32 UR18, UR6, 0x20, URZ ;  /* 0x00000020061278a5 */ /* 0x000fe2000f8e003f */
[----:B------:R-:W-:Y:S01]  /*18a0*/  IMAD.U32 R11, RZ, RZ, UR11 ;  /* 0x0000000bff0b7e24 */ /* 0x000fe2000f8e00ff */
[----:B------:R-:W-:-:S04]  /*18b0*/  LEA R8, P0, R10, R108, 0x6 ;  /* 0x0000006c0a087211 */ /* 0x000fc800078030ff */
[----:B------:R-:W-:Y:S01]  /*18c0*/  LEA.HI.X R11, R10, R125, R11, 0x6, P0 ;  /* 0x0000007d0a0b7211 */ /* 0x000fe200000f340b */
[----:B------:R-:W-:Y:S01]  /*18d0*/  IMAD.U32 R10, RZ, RZ, UR10 ;  /* 0x0000000aff0a7e24 */ /* 0x000fe2000f8e00ff */
[----:B------:R-:W-:Y:S01]  /*18e0*/  @!P3 IADD3 R9, P0, R8, UR18, RZ ;  /* 0x000000120809bc10 */ /* 0x000fe2000ff1e0ff */
[----:B------:R-:W-:-:S04]  /*18f0*/  DEPBAR.LE SB0, 0x0 ;  /* 0x000080000000791a */ /* 0x000fc80000000000 */
[----:B------:R-:W-:Y:S01]  /*1900*/  BAR.SYNC.DEFER_BLOCKING 0x0 ;  /* 0x0000000000007b1d */ /* 0x000fe20000010000 */
[C---:B-1----:R-:W-:Y:S02]  /*1910*/  @!P4 LEA R6, P1, R8.reuse, R6, 0x1 ;  /* 0x000000060806c211 */ /* 0x042fe400078208ff */
[----:B------:R-:W-:Y:S02]  /*1920*/  @!P3 IADD3.X R10, R11, UR19, R10, P0, !PT ;  /* 0x000000130b0abc10 */ /* 0x000fe400087fe40a */
[----:B------:R-:W-:Y:S02]  /*1930*/  @!P4 LEA.HI.X R7, R8, R7, R11, 0x1, P1 ;  /* 0x000000070807c211 */ /* 0x000fe400008f0c0b */
[----:B---3--:R-:W-:Y:S02]  /*1940*/  @!P3 LEA R4, P0, R9, R4, 0x1 ;  /* 0x000000040904b211 */ /* 0x008fe400078008ff */
[----:B------:R-:W-:Y:S01]  /*1950*/  LOP3.LUT P1, RZ, R3, 0x2, RZ, 0xc0, !PT ;  /* 0x0000000203ff7812 */ /* 0x000fe2000782c0ff */
[----:B------:R-:W-:Y:S01]  /*1960*/  IMAD.MOV.U32 R3, RZ, RZ, 0x10 ;  /* 0x00000010ff037424 */ /* 0x000fe200078e00ff */
[----:B------:R-:W-:-:S02]  /*1970*/  @!P3 LEA.HI.X R5, R9, R5, R10, 0x1, P0 ;  /* 0x000000050905b211 */ /* 0x000fc400000f0c0a */
[----:B------:R-:W-:Y:S01]  /*1980*/  LOP3.LUT P0, RZ, R0, 0x2, RZ, 0xc0, !PT ;  /* 0x0000000200ff7812 */ /* 0x000fe2000780c0ff */
[----:B------:R-:W-:Y:S01]  /*1990*/  IMAD.MOV.U32 R0, RZ, RZ, 0x20 ;  /* 0x00000020ff007424 */ /* 0x000fe200078e00ff */
[----:B------:R-:W-:-:S04]  /*19a0*/  SEL R3, R3, 0xfffffff0, !P1 ;  /* 0xfffffff003037807 */ /* 0x000fc80004800000 */
[----:B------:R-:W-:Y:S01]  /*19b0*/  SEL R0, R0, 0xffffffe0, !P0 ;  /* 0xffffffe000007807 */ /* 0x000fe20004000000 */
[----:B------:R-:W-:Y:S01]  /*19c0*/  IMAD R118, R3, 0x2, R120 ;  /* 0x0000000203767824 */ /* 0x000fe200078e0278 */
[----:B------:R-:W-:Y:S03]  /*19d0*/  @P4 STS [R121+0x6000], RZ ;  /* 0x006000ff79004388 */ /* 0x000fe60000000800 */
[----:B------:R-:W-:Y:S02]  /*19e0*/  IMAD.IADD R116, R119, 0x1, R0 ;  /* 0x0000000177747824 */ /* 0x000fe400078e0200 */
[----:B------:R-:W-:Y:S01]  /*19f0*/  IMAD.U32 R0, RZ, RZ, UR34 ;  /* 0x00000022ff007e24 */ /* 0x000fe2000f8e00ff */
[----:B------:R-:W-:Y:S03]  /*1a00*/  @P4 STS [R121+0x6004], RZ ;  /* 0x006004ff79004388 */ /* 0x000fe60000000800 */
[----:B------:R-:W-:Y:S01]  /*1a10*/  IMAD R0, R0, 0x40, R83 ;  /* 0x0000004000007824 */ /* 0x000fe200078e0253 */
        /* <DEDUP_REMOVED lines=19> */
[----:B------:R-:W2:Y:S04]  /*1b50*/  LDSM.16.M88.4 R20, [R119+0x3000] ;  /* 0x003000007714783b */ /* 0x000ea80000000200 */
[----:B----4-:R-:W3:Y:S04]  /*1b60*/  LDSM.16.M88.4 R12, [R119+0x3400] ;  /* 0x00340000770c783b */ /* 0x010ee80000000200 */
[----:B------:R-:W4:Y:S04]  /*1b70*/  LDSM.16.M88.4 R56, [R119+0x3800] ;  /* 0x003800007738783b */ /* 0x000f280000000200 */
[----:B------:R-:W5:Y:S04]  /*1b80*/  LDSM.16.M88.4 R68, [R119+0x3c00] ;  /* 0x003c00007744783b */ /* 0x000f680000000200 */
[----:B------:R-:W-:Y:S04]  /*1b90*/  LDSM.16.M88.4 R44, [R118] ;  /* 0x00000000762c783b */ /* 0x000fe80000000200 */
[----:B------:R-:W5:Y:S04]  /*1ba0*/  LDSM.16.M88.4 R32, [R116+0x3000] ;  /* 0x003000007420783b */ /* 0x000f680000000200 */
[----:B------:R-:W5:Y:S04]  /*1bb0*/  LDSM.16.M88.4 R28, [R116+0x3400] ;  /* 0x00340000741c783b */ /* 0x000f680000000200 */
[----:B-1----:R-:W1:Y:S04]  /*1bc0*/  LDSM.16.M88.4 R4, [R116+0x3800] ;  /* 0x003800007404783b */ /* 0x002e680000000200 */
[----:B------:R-:W1:Y:S04]  /*1bd0*/  LDSM.16.M88.4 R64, [R116+0x3c00] ;  /* 0x003c00007440783b */ /* 0x000e680000000200 */
[----:B------:R-:W-:Y:S01]  /*1be0*/  LDSM.16.M88.4 R8, [R120+0x1000] ;  /* 0x001000007808783b */ /* 0x000fe20000000200 */
[C---:B--2---:R-:W-:Y:S03]  /*1bf0*/  HMMA.16816.F32 R24, R48.reuse, R20, RZ ;  /* 0x000000143018723c */ /* 0x044fe600000018ff */
[----:B------:R-:W2:Y:S04]  /*1c00*/  LDSM.16.M88.4 R40, [R119+0x4000] ;  /* 0x004000007728783b */ /* 0x000ea80000000200 */
[----:B------:R-:W2:Y:S01]  /*1c10*/  LDSM.16.M88.4 R36, [R119+0x4400] ;  /* 0x004400007724783b */ /* 0x000ea20000000200 */
[C---:B---3--:R-:W-:Y:S03]  /*1c20*/  HMMA.16816.F32 R16, R48.reuse, R12, RZ ;  /* 0x0000000c3010723c */ /* 0x048fe600000018ff */
[----:B------:R-:W-:Y:S03]  /*1c30*/  LDSM.16.M88.4 R72, [R118+0x1000] ;  /* 0x001000007648783b */ /* 0x000fe60000000200 */
[C---:B------:R-:W-:Y:S01]  /*1c40*/  HMMA.16816.F32 R12, R48.reuse, R14, RZ ;  /* 0x0000000e300c723c */ /* 0x040fe200000018ff */
[----:B------:R-:W-:Y:S04]  /*1c50*/  LDSM.16.M88.4 R76, [R116+0x4400] ;  /* 0x00440000744c783b */ /* 0x000fe80000000200 */
[----:B------:R-:W0:Y:S01]  /*1c60*/  LDGDEPBAR ;  /* 0x00000000000079af */ /* 0x000e220000000000 */
[C---:B----4-:R-:W-:Y:S06]  /*1c70*/  HMMA.16816.F32 R60, R48.reuse, R56, RZ ;  /* 0x00000038303c723c */ /* 0x050fec00000018ff */
[C---:B------:R-:W-:Y:S06]  /*1c80*/  HMMA.16816.F32 R20, R48.reuse, R22, RZ ;  /* 0x000000163014723c */ /* 0x040fec00000018ff */
[C---:B------:R-:W-:Y:S06]  /*1c90*/  HMMA.16816.F32 R56, R48.reuse, R58, RZ ;  /* 0x0000003a3038723c */ /* 0x040fec00000018ff */
[C---:B-----5:R-:W-:Y:S06]  /*1ca0*/  HMMA.16816.F32 R52, R48.reuse, R68, RZ ;  /* 0x000000443034723c */ /* 0x060fec00000018ff */
[----:B------:R-:W-:Y:S01]  /*1cb0*/  HMMA.16816.F32 R48, R48, R70, RZ ;  /* 0x000000463030723c */ /* 0x000fe200000018ff */
[----:B------:R-:W-:Y:S05]  /*1cc0*/  LDSM.16.M88.4 R68, [R116+0x4800] ;  /* 0x004800007444783b */ /* 0x000fea0000000200 */
[C---:B------:R-:W-:Y:S06]  /*1cd0*/  HMMA.16816.F32 R24, R44.reuse, R32, R24 ;  /* 0x000000202c18723c */ /* 0x040fec0000001818 */
[C---:B------:R-:W-:Y:S06]  /*1ce0*/  HMMA.16816.F32 R16, R44.reuse, R28, R16 ;  /* 0x0000001c2c10723c */ /* 0x040fec0000001810 */
[C---:B------:R-:W-:Y:S01]  /*1cf0*/  HMMA.16816.F32 R12, R44.reuse, R30, R12 ;  /* 0x0000001e2c0c723c */ /* 0x040fe2000000180c */
[----:B------:R-:W3:Y:S05]  /*1d00*/  LDSM.16.M88.4 R28, [R119+0x4c00] ;  /* 0x004c0000771c783b */ /* 0x000eea0000000200 */
[C---:B------:R-:W-:Y:S01]  /*1d10*/  HMMA.16816.F32 R20, R44.reuse, R34, R20 ;  /* 0x000000222c14723c */ /* 0x040fe20000001814 */
[----:B------:R-:W-:Y:S05]  /*1d20*/  LDSM.16.M88.4 R32, [R119+0x4800] ;  /* 0x004800007720783b */ /* 0x000fea0000000200 */
[C---:B-1----:R-:W-:Y:S06]  /*1d30*/  HMMA.16816.F32 R60, R44.reuse, R4, R60 ;  /* 0x000000042c3c723c */ /* 0x042fec000000183c */
[C---:B------:R-:W-:Y:S01]  /*1d40*/  HMMA.16816.F32 R56, R44.reuse, R6, R56 ;  /* 0x000000062c38723c */ /* 0x040fe20000001838 */
[----:B------:R-:W1:Y:S05]  /*1d50*/  LDSM.16.M88.4 R4, [R116+0x4000] ;  /* 0x004000007404783b */ /* 0x000e6a0000000200 */
[C---:B------:R-:W-:Y:S06]  /*1d60*/  HMMA.16816.F32 R52, R44.reuse, R64, R52 ;  /* 0x000000402c34723c */ /* 0x040fec0000001834 */
[----:B------:R-:W-:Y:S01]  /*1d70*/  HMMA.16816.F32 R48, R44, R66, R48 ;  /* 0x000000422c30723c */ /* 0x000fe20000001830 */
[----:B------:R-:W4:Y:S04]  /*1d80*/  LDSM.16.M88.4 R64, [R116+0x4c00] ;  /* 0x004c00007440783b */ /* 0x000f280000000200 */
[----:B------:R-:W-:Y:S01]  /*1d90*/  LDSM.16.M88.4 R44, [R120+0x2000] ;  /* 0x00200000782c783b */ /* 0x000fe20000000200 */
[C---:B--2---:R-:W-:Y:S06]  /*1da0*/  HMMA.16816.F32 R24, R8.reuse, R40, R24 ;  /* 0x000000280818723c */ /* 0x044fec0000001818 */
[C---:B------:R-:W-:Y:S01]  /*1db0*/  HMMA.16816.F32 R20, R8.reuse, R42, R20 ;  /* 0x0000002a0814723c */ /* 0x040fe20000001814 */
[----:B------:R-:W2:Y:S05]  /*1dc0*/  LDSM.16.M88.4 R40, [R119+0x5000] ;  /* 0x005000007728783b */ /* 0x000eaa0000000200 */
[C---:B------:R-:W-:Y:S06]  /*1dd0*/  HMMA.16816.F32 R16, R8.reuse, R36, R16 ;  /* 0x000000240810723c */ /* 0x040fec0000001810 */
[C---:B------:R-:W-:Y:S01]  /*1de0*/  HMMA.16816.F32 R12, R8.reuse, R38, R12 ;  /* 0x00000026080c723c */ /* 0x040fe2000000180c */
[----:B------:R-:W5:Y:S05]  /*1df0*/  LDSM.16.M88.4 R36, [R119+0x5400] ;  /* 0x005400007724783b */ /* 0x000f6a0000000200 */
[C---:B---3--:R-:W-:Y:S06]  /*1e00*/  HMMA.16816.F32 R52, R8.reuse, R28, R52 ;  /* 0x0000001c0834723c */ /* 0x048fec0000001834 */
[----:B------:R-:W-:Y:S01]  /*1e10*/  HMMA.16816.F32 R48, R8, R30, R48 ;  /* 0x0000001e0830723c */ /* 0x000fe20000001830 */
[----:B------:R-:W3:Y:S05]  /*1e20*/  LDSM.16.M88.4 R28, [R119+0x5c00] ;  /* 0x005c0000771c783b */ /* 0x000eea0000000200 */
[----:B-1----:R-:W-:Y:S06]  /*1e30*/  HMMA.16816.F32 R24, R72, R4, R24 ;  /* 0x000000044818723c */ /* 0x002fec0000001818 */
[C---:B------:R-:W-:Y:S06]  /*1e40*/  HMMA.16816.F32 R56, R8.reuse, R34, R56 ;  /* 0x000000220838723c */ /* 0x040fec0000001838 */
[----:B------:R-:W-:Y:S01]  /*1e50*/  HMMA.16816.F32 R60, R8, R32, R60 ;  /* 0x00000020083c723c */ /* 0x000fe2000000183c */
[----:B------:R-:W-:Y:S04]  /*1e60*/  LDSM.16.M88.4 R8, [R116+0x5000] ;  /* 0x005000007408783b */ /* 0x000fe80000000200 */
[----:B------:R-:W-:Y:S01]  /*1e70*/  LDSM.16.M88.4 R32, [R119+0x5800] ;  /* 0x005800007720783b */ /* 0x000fe20000000200 */
[C---:B------:R-:W-:Y:S03]  /*1e80*/  HMMA.16816.F32 R20, R72.reuse, R6, R20 ;  /* 0x000000064814723c */ /* 0x040fe60000001814 */
[----:B------:R-:W1:Y:S03]  /*1e90*/  LDSM.16.M88.4 R4, [R118+0x2000] ;  /* 0x002000007604783b */ /* 0x000e660000000200 */
[C---:B------:R-:W-:Y:S06]  /*1ea0*/  HMMA.16816.F32 R16, R72.reuse, R76, R16 ;  /* 0x0000004c4810723c */ /* 0x040fec0000001810 */
[C---:B----4-:R-:W-:Y:S06]  /*1eb0*/  HMMA.16816.F32 R52, R72.reuse, R64, R52 ;  /* 0x000000404834723c */ /* 0x050fec0000001834 */
[C---:B------:R-:W-:Y:S01]  /*1ec0*/  HMMA.16816.F32 R64, R72.reuse, R66, R48 ;  /* 0x000000424840723c */ /* 0x040fe20000001830 */
[----:B------:R-:W4:Y:S05]  /*1ed0*/  LDSM.16.M88.4 R48, [R116+0x5400] ;  /* 0x005400007430783b */ /* 0x000f2a0000000200 */
[----:B------:R-:W-:Y:S06]  /*1ee0*/  HMMA.16816.F32 R12, R72, R78, R12 ;  /* 0x0000004e480c723c */ /* 0x000fec000000180c */
[----:B--2---:R-:W-:Y:S06]  /*1ef0*/  HMMA.16816.F32 R24, R44, R40, R24 ;  /* 0x000000282c18723c */ /* 0x004fec0000001818 */
[C---:B------:R-:W-:Y:S06]  /*1f00*/  HMMA.16816.F32 R56, R72.reuse, R70, R56 ;  /* 0x000000464838723c */ /* 0x040fec0000001838 */
[----:B------:R-:W-:Y:S06]  /*1f10*/  HMMA.16816.F32 R60, R72, R68, R60 ;  /* 0x00000044483c723c */ /* 0x000fec000000183c */
[C---:B------:R-:W-:Y:S06]  /*1f20*/  HMMA.16816.F32 R20, R44.reuse, R42, R20 ;  /* 0x0000002a2c14723c */ /* 0x040fec0000001814 */
[C---:B-----5:R-:W-:Y:S01]  /*1f30*/  HMMA.16816.F32 R40, R44.reuse, R36, R16 ;  /* 0x000000242c28723c */ /* 0x060fe20000001810 */
[----:B------:R-:W2:Y:S05]  /*1f40*/  LDSM.16.M88.4 R16, [R116+0x5800] ;  /* 0x005800007410783b */ /* 0x000eaa0000000200 */
[C---:B---3--:R-:W-:Y:S06]  /*1f50*/  HMMA.16816.F32 R52, R44.reuse, R28, R52 ;  /* 0x0000001c2c34723c */ /* 0x048fec0000001834 */
[----:B------:R-:W-:Y:S01]  /*1f60*/  HMMA.16816.F32 R64, R44, R30, R64 ;  /* 0x0000001e2c40723c */ /* 0x000fe20000001840 */
[----:B------:R-:W3:Y:S01]  /*1f70*/  LDSM.16.M88.4 R28, [R116+0x5c00] ;  /* 0x005c0000741c783b */ /* 0x000ee20000000200 */
[----:B------:R-:W-:-:S04]  /*1f80*/  DEPBAR.LE SB0, 0x0 ;  /* 0x000080000000791a */ /* 0x000fc80000000000 */
[----:B------:R-:W-:Y:S06]  /*1f90*/  HMMA.16816.F32 R12, R44, R38, R12 ;  /* 0x000000262c0c723c */ /* 0x000fec000000180c */
[----:B-1----:R-:W-:Y:S06]  /*1fa0*/  HMMA.16816.F32 R24, R4, R8, R24 ;  /* 0x000000080418723c */ /* 0x002fec0000001818 */
[----:B------:R-:W-:Y:S01]  /*1fb0*/  HMMA.16816.F32 R56, R44, R34, R56 ;  /* 0x000000222c38723c */ /* 0x000fe20000001838 */
[----:B------:R-:W-:-:S04]  /*1fc0*/  LEA R9, R88, UR15, 0x4 ;  /* 0x0000000f58097c11 */ /* 0x000fc8000f8e20ff */
[----:B------:R-:W-:Y:S01]  /*1fd0*/  IADD3 R8, R9, 0x1, R128 ;  /* 0x0000000109087810 */ /* 0x000fe20007ffe080 */
[----:B------:R-:W-:Y:S01]  /*1fe0*/  HMMA.16816.F32 R60, R44, R32, R60 ;  /* 0x000000202c3c723c */ /* 0x000fe2000000183c */
[----:B------:R-:W-:Y:S02]  /*1ff0*/  VIADD R9, R0, 0x8 ;  /* 0x0000000800097836 */ /* 0x000fe40000000000 */
[----:B------:R-:W-:-:S03]  /*2000*/  IADD3 R8, R111, -UR28, R8 ;  /* 0x8000001c6f087c10 */ /* 0x000fc6000fffe008 */
[C---:B------:R-:W-:Y:S06]  /*2010*/  HMMA.16816.F32 R20, R4.reuse, R10, R20 ;  /* 0x0000000a0414723c */ /* 0x040fec0000001814 */
[C---:B----4-:R-:W-:Y:S01]  /*2020*/  HMMA.16816.F32 R40, R4.reuse, R48, R40 ;  /* 0x000000300428723c */ /* 0x050fe20000001828 */
[----:B------:R-:W-:Y:S02]  /*2030*/  VIADD R10, R8, UR14 ;  /* 0x0000000e080a7c36 */ /* 0x000fe40008000000 */
[C---:B------:R-:W-:Y:S02]  /*2040*/  VIADD R8, R0.reuse, 0x1 ;  /* 0x0000000100087836 */ /* 0x040fe40000000000 */
[----:B------:R-:W-:Y:S01]  /*2050*/  VIADD R11, R0, 0x19 ;  /* 0x00000019000b7836 */ /* 0x000fe20000000000 */
[C---:B------:R-:W-:Y:S01]  /*2060*/  VIMNMX R112, R10.reuse, UR16, PT ;  /* 0x000000100a707c48 */ /* 0x040fe2000bfe0100 */
[----:B------:R-:W-:Y:S01]  /*2070*/  HMMA.16816.F32 R12, R4, R50, R12 ;  /* 0x00000032040c723c */ /* 0x000fe2000000180c */
[----:B------:R-:W-:Y:S01]  /*2080*/  VIADDMNMX R111, R10, 0x8, R111, PT ;  /* 0x000000080a6f7846 */ /* 0x000fe2000380016f */
[----:B------:R-:W-:Y:S01]  /*2090*/  VIADD R10, R0, 0x21 ;  /* 0x00000021000a7836 */ /* 0x000fe20000000000 */
[----:B------:R-:W-:-:S02]  /*20a0*/  ISETP.GE.AND P4, PT, R8, R112, PT ;  /* 0x000000700800720c */ /* 0x000fc40003f86270 */
[-C--:B------:R-:W-:Y:S01]  /*20b0*/  ISETP.GE.AND P3, PT, R8, R111.reuse, PT ;  /* 0x0000006f0800720c */ /* 0x080fe20003f66270 */
[C---:B------:R-:W-:Y:S01]  /*20c0*/  VIADD R8, R0.reuse, 0x9 ;  /* 0x0000000900087836 */ /* 0x040fe20000000000 */
[-C--:B------:R-:W-:Y:S01]  /*20d0*/  ISETP.GE.AND P0, PT, R0, R112.reuse, PT ;  /* 0x000000700000720c */ /* 0x080fe20003f06270 */
[C---:B--2---:R-:W-:Y:S01]  /*20e0*/  HMMA.16816.F32 R56, R4.reuse, R18, R56 ;  /* 0x000000120438723c */ /* 0x044fe20000001838 */
[-C--:B------:R-:W-:Y:S02]  /*20f0*/  ISETP.GE.AND P6, PT, R9, R112.reuse, PT ;  /* 0x000000700900720c */ /* 0x080fe40003fc6270 */
[----:B------:R-:W-:Y:S02]  /*2100*/  FSEL R25, R25, -INF , !P4 ;  /* 0xff80000019197808 */ /* 0x000fe40006000000 */
[----:B------:R-:W-:Y:S01]  /*2110*/  ISETP.GE.AND P5, PT, R8, R112, PT ;  /* 0x000000700800720c */ /* 0x000fe20003fa6270 */
[C---:B------:R-:W-:Y:S01]  /*2120*/  HMMA.16816.F32 R60, R4.reuse, R16, R60 ;  /* 0x00000010043c723c */ /* 0x040fe2000000183c */
[----:B------:R-:W-:Y:S01]  /*2130*/  FSEL R19, R24, -INF , !P0 ;  /* 0xff80000018137808 */ /* 0x000fe20004000000 */
[----:B------:R-:W-:Y:S01]  /*2140*/  VIADD R18, R0, 0x31 ;  /* 0x0000003100127836 */ /* 0x000fe20000000000 */
[----:B------:R-:W-:Y:S01]  /*2150*/  ISETP.GE.AND P1, PT, R8, R111, PT ;  /* 0x0000006f0800720c */ /* 0x000fe20003f26270 */
[----:B------:R-:W-:Y:S01]  /*2160*/  VIADD R8, R0, 0x10 ;  /* 0x0000001000087836 */ /* 0x000fe20000000000 */
[----:B------:R-:W-:Y:S01]  /*2170*/  FSEL R33, R20, -INF , !P6 ;  /* 0xff80000014217808 */ /* 0x000fe20007000000 */
[C---:B---3--:R-:W-:Y:S01]  /*2180*/  HMMA.16816.F32 R52, R4.reuse, R28, R52 ;  /* 0x0000001c0434723c */ /* 0x048fe20000001834 */
[----:B------:R-:W-:Y:S01]  /*2190*/  FMNMX.FTZ R24, R19, R25, !PT ;  /* 0x0000001913187209 */ /* 0x000fe20007810000 */
[C---:B------:R-:W-:Y:S01]  /*21a0*/  VIADD R17, R0.reuse, 0x11 ;  /* 0x0000001100117836 */ /* 0x040fe20000000000 */
[-C--:B------:R-:W-:Y:S01]  /*21b0*/  ISETP.GE.AND P2, PT, R9, R111.reuse, PT ;  /* 0x0000006f0900720c */ /* 0x080fe20003f46270 */
[C---:B------:R-:W-:Y:S01]  /*21c0*/  VIADD R16, R0.reuse, 0x20 ;  /* 0x0000002000107836 */ /* 0x040fe20000000000 */
[----:B------:R-:W-:Y:S01]  /*21d0*/  FSEL R9, R27, -INF , !P3 ;  /* 0xff8000001b097808 */ /* 0x000fe20005800000 */
[----:B------:R-:W-:Y:S01]  /*21e0*/  HMMA.16816.F32 R64, R4, R30, R64 ;  /* 0x0000001e0440723c */ /* 0x000fe20000001840 */
[----:B------:R-:W-:-:S02]  /*21f0*/  ISETP.GE.AND P3, PT, R0, R111, PT ;  /* 0x0000006f0000720c */ /* 0x000fc40003f66270 */
[----:B------:R-:W-:Y:S02]  /*2200*/  ISETP.GE.AND P4, PT, R8, R112, PT ;  /* 0x000000700800720c */ /* 0x000fe40003f86270 */
[----:B------:R-:W-:Y:S02]  /*2210*/  FSEL R35, R21, -INF , !P5 ;  /* 0xff80000015237808 */ /* 0x000fe40006800000 */
[----:B------:R-:W-:Y:S01]  /*2220*/  FMNMX.FTZ R24, R33, R24, !PT ;  /* 0x0000001821187209 */ /* 0x000fe20007810000 */
[----:B------:R-:W-:Y:S01]  /*2230*/  VIADD R5, R0, 0x18 ;  /* 0x0000001800057836 */ /* 0x000fe20000000000 */
[----:B------:R-:W-:Y:S01]  /*2240*/  FSEL R7, R26, -INF , !P3 ;  /* 0xff8000001a077808 */ /* 0x000fe20005800000 */
[C---:B------:R-:W-:Y:S01]  /*2250*/  VIADD R6, R0.reuse, 0x29 ;  /* 0x0000002900067836 */ /* 0x040fe20000000000 */
[----:B------:R-:W-:Y:S01]  /*2260*/  ISETP.GE.AND P3, PT, R17, R112, PT ;  /* 0x000000701100720c */ /* 0x000fe20003f66270 */
[----:B------:R-:W-:Y:S01]  /*2270*/  VIADD R4, R0, 0x30 ;  /* 0x0000003000047836 */ /* 0x000fe20000000000 */
[----:B------:R-:W-:-:S02]  /*2280*/  FSEL R27, R40, -INF , !P4 ;  /* 0xff800000281b7808 */ /* 0x000fc40006000000 */
[----:B------:R-:W-:Y:S01]  /*2290*/  FMNMX.FTZ R24, R35, R24, !PT ;  /* 0x0000001823187209 */ /* 0x000fe20007810000 */
[----:B------:R-:W-:Y:S01]  /*22a0*/  BAR.SYNC.DEFER_BLOCKING 0x0 ;  /* 0x0000000000007b1d */ /* 0x000fe20000010000 */
        /* <DEDUP_REMOVED lines=10> */
[----:B------:R-:W-:Y:S01]  /*2350*/  ISETP.GE.AND P0, PT, R8, R111, PT ;  /* 0x0000006f0800720c */ /* 0x000fe20003f06270 */
[----:B------:R-:W-:Y:S01]  /*2360*/  VIADD R8, R0, 0x28 ;  /* 0x0000002800087836 */ /* 0x000fe20000000000 */
[----:B------:R-:W-:Y:S01]  /*2370*/  ISETP.GE.AND P3, PT, R10, R112, PT ;  /* 0x000000700a00720c */ /* 0x000fe20003f66270 */
[----:B------:R-:W-:Y:S01]  /*2380*/  VIADD R0, R0, 0x39 ;  /* 0x0000003900007836 */ /* 0x000fe20000000000 */
        /* <DEDUP_REMOVED lines=15> */
[----:B------:R-:W-:Y:S02]  /*2480*/  PLOP3.LUT P1, PT, PT, PT, UP0, 0x80, 0x0 ;  /* 0x000000000000781c */ /* 0x000fe40003f2f008 */
[----:B------:R-:W-:Y:S02]  /*2490*/  ISETP.GE.AND P4, PT, R12, R112, PT ;  /* 0x000000700c00720c */ /* 0x000fe40003f86270 */
[----:B------:R-:W-:Y:S02]  /*24a0*/  FSEL R20, R53, -INF , !P3 ;  /* 0xff80000035147808 */ /* 0x000fe40005800000 */
[----:B------:R-:W-:-:S02]  /*24b0*/  FMNMX.FTZ R39, R21, R24, !PT ;  /* 0x0000001815277209 */ /* 0x000fc40007810000 */
[----:B------:R-:W-:Y:S02]  /*24c0*/  FSEL R37, R22, -INF , !P2 ;  /* 0xff80000016257808 */ /* 0x000fe40005000000 */
[----:B------:R-:W-:Y:S02]  /*24d0*/  ISETP.GE.AND P3, PT, R0, R112, PT ;  /* 0x000000700000720c */ /* 0x000fe40003f66270 */
[----:B------:R-:W-:Y:S02]  /*24e0*/  FSEL R22, R64, -INF , !P4 ;  /* 0xff80000040167808 */ /* 0x000fe40006000000 */
[----:B------:R-:W-:Y:S02]  /*24f0*/  FMNMX.FTZ R39, R20, R39, !PT ;  /* 0x0000002714277209 */ /* 0x000fe40007810000 */
[----:B------:R-:W-:Y:S02]  /*2500*/  FSEL R23, R65, -INF , !P3 ;  /* 0xff80000041177808 */ /* 0x000fe40005800000 */
[----:B------:R-:W-:-:S02]  /*2510*/  FMNMX.FTZ R24, R22, R39, !PT ;  /* 0x0000002716187209 */ /* 0x000fc40007810000 */
[----:B------:R-:W-:Y:S02]  /*2520*/  FMNMX.FTZ R26, R7, R9, !PT ;  /* 0x00000009071a7209 */ /* 0x000fe40007810000 */
[----:B------:R-:W-:Y:S01]  /*2530*/  FMNMX.FTZ R39, R23, R24, !PT ;  /* 0x0000001817277209 */ /* 0x000fe20007810000 */
        /* <DEDUP_REMOVED lines=25> */
.L_x_879:
[----:B------:R-:W-:Y:S01]  /*26d0*/  FMNMX.FTZ R26, R37, R26, !PT ;  /* 0x0000001a251a7209 */ /* 0x000fe20007810000 */
[----:B------:R-:W2:Y:S01]  /*26e0*/  SHFL.BFLY PT, R24, R39, 0x2, 0x1f ;  /* 0x0c401f0027187f89 */ /* 0x000ea200000e0000 */
[-C--:B------:R-:W-:Y:S01]  /*26f0*/  ISETP.GE.AND P2, PT, R17, R111.reuse, PT ;  /* 0x0000006f1100720c */ /* 0x080fe20003f46270 */
[----:B------:R-:W-:Y:S01]  /*2700*/  IMAD.U32 R85, RZ, RZ, UR27 ;  /* 0x0000001bff557e24 */ /* 0x000fe2000f8e00ff */
[----:B------:R-:W-:Y:S01]  /*2710*/  FSEL R17, R42, -INF , !P0 ;  /* 0xff8000002a117808 */ /* 0x000fe20004000000 */
[----:B------:R-:W-:Y:S01]  /*2720*/  USHF.L.U32 UR10, UR34, 0x1, URZ ;  /* 0x00000001220a7899 */ /* 0x000fe2000800063f */
[----:B------:R-:W-:Y:S01]  /*2730*/  FMNMX.FTZ R26, R29, R26, !PT ;  /* 0x0000001a1d1a7209 */ /* 0x000fe20007810000 */
[----:B------:R-:W-:Y:S01]  /*2740*/  IMAD R85, R85, 0x4, R88 ;  /* 0x0000000455557824 */ /* 0x000fe200078e0258 */
[-C--:B------:R-:W-:Y:S01]  /*2750*/  ISETP.GE.AND P0, PT, R5, R111.reuse, PT ;  /* 0x0000006f0500720c */ /* 0x080fe20003f06270 */
[----:B------:R-:W-:Y:S01]  /*2760*/  ULDC UR35, c[0x0][0x2ec] ;  /* 0x0000bb0000237ab9 */ /* 0x000fe20000000800 */
[----:B------:R-:W-:Y:S01]  /*2770*/  FSEL R5, R43, -INF , !P2 ;  /* 0xff8000002b057808 */ /* 0x000fe20005000000 */
[----:B------:R-:W-:Y:S01]  /*2780*/  IMAD.WIDE.U32 R134, R85, -0x326172a9, RZ ;  /* 0xcd9e8d5755867825 */ /* 0x000fe200078e00ff */
[----:B------:R-:W-:Y:S01]  /*2790*/  FMNMX.FTZ R26, R17, R26, !PT ;  /* 0x0000001a111a7209 */ /* 0x000fe20007810000 */
[----:B------:R-:W-:Y:S01]  /*27a0*/  UIADD3 UR19, UR33, -0x4498517b, URZ ;  /* 0xbb67ae8521137890 */ /* 0x000fe2000fffe03f */
[-C--:B------:R-:W-:Y:S01]  /*27b0*/  ISETP.GE.AND P2, PT, R11, R111.reuse, PT ;  /* 0x0000006f0b00720c */ /* 0x080fe20003f46270 */
[----:B------:R-:W-:Y:S01]  /*27c0*/  IMAD.WIDE.U32 R136, R84, -0x2daee0ad, RZ ;  /* 0xd2511f5354887825 */ /* 0x000fe200078e00ff */
[----:B------:R-:W-:Y:S01]  /*27d0*/  FSEL R11, R14, -INF , !P0 ;  /* 0xff8000000e0b7808 */ /* 0x000fe20004000000 */
[----:B------:R-:W-:Y:S01]  /*27e0*/  UIADD3 UR20, UR32, -0x61c88647, URZ ;  /* 0x9e3779b920147890 */ /* 0x000fe2000fffe03f */
[----:B------:R-:W-:Y:S01]  /*27f0*/  FMNMX.FTZ R26, R5, R26, !PT ;  /* 0x0000001a051a7209 */ /* 0x000fe20007810000 */
[----:B------:R-:W-:Y:S01]  /*2800*/  UIADD3 UR18, UR32, 0x3c6ef372, URZ ;  /* 0x3c6ef37220127890 */ /* 0x000fe2000fffe03f */
        /* <DEDUP_REMOVED lines=11> */
[----:B------:R-:W-:Y:S01]  /*28c0*/  UIADD3 UR5, UR33, -0x56f99767, URZ ;  /* 0xa906689921057890 */ /* 0x000fe2000fffe03f */
[-C--:B------:R-:W-:Y:S01]  /*28d0*/  ISETP.GE.AND P0, PT, R8, R111.reuse, PT ;  /* 0x0000006f0800720c */ /* 0x080fe20003f06270 */
[----:B------:R-:W-:Y:S01]  /*28e0*/  IMAD R117, R82, 0x20, R81 ;  /* 0x0000002052757824 */ /* 0x000fe200078e0251 */
[----:B------:R-:W-:Y:S01]  /*28f0*/  FSEL R113, R63, -INF , !P2 ;  /* 0xff8000003f717808 */ /* 0x000fe20005000000 */
[----:B------:R-:W-:Y:S01]  /*2900*/  UIADD3 UR21, UR32, -0x4ab325aa, URZ ;  /* 0xb54cda5620157890 */ /* 0x000fe2000fffe03f */
[----:B------:R-:W-:Y:S01]  /*2910*/  FMNMX.FTZ R10, R115, R10, !PT ;  /* 0x0000000a730a7209 */ /* 0x000fe20007810000 */
[----:B------:R-:W-:Y:S01]  /*2920*/  UIADD3 UR12, UR32, 0x1715609d, URZ ;  /* 0x1715609d200c7890 */ /* 0x000fe2000fffe03f */
[----:B--2---:R-:W-:Y:S01]  /*2930*/  FMNMX.FTZ R24, R39, R24, !PT ;  /* 0x0000001827187209 */ /* 0x004fe20007810000 */
[----:B------:R-:W2:Y:S01]  /*2940*/  LDC.U8 R110, c[0x0][0x388] ;  /* 0x0000e200ff6e7b82 */ /* 0x000ea20000000000 */
[-C--:B------:R-:W-:Y:S01]  /*2950*/  ISETP.GE.AND P2, PT, R6, R111.reuse, PT ;  /* 0x0000006f0600720c */ /* 0x080fe20003f46270 */
[----:B------:R-:W-:Y:S01]  /*2960*/  IMAD.IADD R117, R80, 0x1, R117 ;  /* 0x0000000150757824 */ /* 0x000fe200078e0275 */
[----:B------:R-:W-:Y:S01]  /*2970*/  FSEL R107, R58, -INF , !P0 ;  /* 0xff8000003a6b7808 */ /* 0x000fe20004000000 */
[----:B------:R-:W3:Y:S01]  /*2980*/  SHFL.BFLY PT, R39, R24, 0x1, 0x1f ;  /* 0x0c201f0018277f89 */ /* 0x000ee200000e0000 */
[----:B------:R-:W-:Y:S01]  /*2990*/  FMNMX.FTZ R6, R113, R10, !PT ;  /* 0x0000000a71067209 */ /* 0x000fe20007810000 */
[----:B------:R-:W-:Y:S01]  /*29a0*/  UIADD3 UR22, UR33, 0x646e171e, URZ ;  /* 0x646e171e21167890 */ /* 0x000fe2000fffe03f */
        /* <DEDUP_REMOVED lines=8> */
[----:B------:R-:W-:Y:S01]  /*2a30*/  FMNMX.FTZ R43, R95, R6, !PT ;  /* 0x000000065f2b7209 */ /* 0x000fe20007810000 */
[----:B--2---:R-:W-:Y:S01]  /*2a40*/  IMAD R97, R110, 0x10000, R110 ;  /* 0x000100006e617824 */ /* 0x004fe200078e026e */
[----:B------:R-:W-:Y:S02]  /*2a50*/  ISETP.GE.AND P2, PT, R0, R111, PT ;  /* 0x0000006f0000720c */ /* 0x000fe40003f46270 */
[----:B------:R-:W-:Y:S02]  /*2a60*/  FSEL R93, R66, -INF , !P0 ;  /* 0xff800000425d7808 */ /* 0x000fe40004000000 */
[----:B------:R-:W-:Y:S01]  /*2a70*/  FMNMX.FTZ R0, R94, R43, !PT ;  /* 0x0000002b5e007209 */ /* 0x000fe20007810000 */
[----:B------:R-:W-:Y:S01]  /*2a80*/  IMAD.U32 R43, RZ, RZ, UR10 ;  /* 0x0000000aff2b7e24 */ /* 0x000fe2000f8e00ff */
[----:B------:R-:W-:Y:S01]  /*2a90*/  FSEL R91, R67, -INF , !P2 ;  /* 0xff800000435b7808 */ /* 0x000fe20005000000 */
[----:B------:R-:W-:Y:S01]  /*2aa0*/  UIADD3 UR10, UR10, 0x1, URZ ;  /* 0x000000010a0a7890 */ /* 0x000fe2000fffe03f */
[----:B------:R-:W-:-:S02]  /*2ab0*/  FMNMX.FTZ R0, R93, R0, !PT ;  /* 0x000000005d007209 */ /* 0x000fc40007810000 */
[----:B------:R-:W-:Y:S02]  /*2ac0*/  LOP3.LUT R87, R2, UR32, RZ, 0x3c, !PT ;  /* 0x0000002002577c12 */ /* 0x000fe4000f8e3cff */
[----:B------:R-:W-:Y:S02]  /*2ad0*/  FMNMX.FTZ R0, R91, R0, !PT ;  /* 0x000000005b007209 */ /* 0x000fe40007810000 */
[----:B---3--:R-:W-:Y:S02]  /*2ae0*/  FMNMX.FTZ R2, R24, R39, !PT ;  /* 0x0000002718027209 */ /* 0x008fe40007810000 */
[----:B------:R-:W-:Y:S01]  /*2af0*/  LOP3.LUT R132, R135, R87, RZ, 0x3c, !PT ;  /* 0x0000005787847212 */ /* 0x000fe200078e3cff */
[----:B------:R-:W2:Y:S01]  /*2b00*/  SHFL.BFLY PT, R39, R0, 0x2, 0x1f ;  /* 0x0c401f0000277f89 */ /* 0x000ea200000e0000 */
[C---:B------:R-:W-:Y:S01]  /*2b10*/  FSETP.NEU.FTZ.AND P0, PT, R2.reuse, -INF , PT ;  /* 0xff8000000200780b */ /* 0x040fe20003f1d000 */
[----:B------:R-:W-:Y:S01]  /*2b20*/  FMUL.FTZ R96, R2, UR35 ;  /* 0x0000002302607c20 */ /* 0x000fe20008410000 */
[----:B------:R-:W-:Y:S01]  /*2b30*/  LOP3.LUT R4, R137, UR33, R43, 0x96, !PT ;  /* 0x0000002189047c12 */ /* 0x000fe2000f8e962b */
[----:B------:R-:W-:Y:S01]  /*2b40*/  IMAD.WIDE.U32 R132, R132, -0x2daee0ad, RZ ;  /* 0xd2511f5384847825 */ /* 0x000fe200078e00ff */
[----:B------:R-:W-:-:S02]  /*2b50*/  LEA R117, R117, UR4, 0x1 ;  /* 0x0000000475757c11 */ /* 0x000fc4000f8e08ff */
[----:B------:R-:W-:Y:S01]  /*2b60*/  FSEL R96, R96, RZ, P0 ;  /* 0x000000ff60607208 */ /* 0x000fe20000000000 */
[----:B------:R-:W-:Y:S01]  /*2b70*/  IMAD.WIDE.U32 R42, R4, -0x326172a9, RZ ;  /* 0xcd9e8d57042a7825 */ /* 0x000fe200078e00ff */
[----:B------:R-:W-:Y:S01]  /*2b80*/  LOP3.LUT R130, R133, UR19, R136, 0x96, !PT ;  /* 0x0000001385827c12 */ /* 0x000fe2000f8e9688 */
[----:B------:R-:W-:Y:S02]  /*2b90*/  LDSM.16.MT88.4 R56, [R117+0x7000] ;  /* 0x007000007538783b */ /* 0x000fe40000004200 */
[----:B------:R-:W-:Y:S01]  /*2ba0*/  FFMA.FTZ R90, R19, UR35, -R96 ;  /* 0x00000023135a7c23 */ /* 0x000fe20008010860 */
[----:B------:R-:W-:Y:S01]  /*2bb0*/  LOP3.LUT R4, R43, UR20, R134, 0x96, !PT ;  /* 0x000000142b047c12 */ /* 0x000fe2000f8e9686 */
[----:B------:R-:W-:-:S04]  /*2bc0*/  IMAD.WIDE.U32 R130, R130, -0x326172a9, RZ ;  /* 0xcd9e8d5782827825 */ /* 0x000fc800078e00ff */
[--C-:B------:R-:W-:Y:S01]  /*2bd0*/  FFMA.FTZ R89, R25, UR35, -R96.reuse ;  /* 0x0000002319597c23 */ /* 0x100fe20008010860 */
[--C-:B------:R-:W-:Y:S01]  /*2be0*/  FFMA.FTZ R30, R27, UR35, -R96.reuse ;  /* 0x000000231b1e7c23 */ /* 0x100fe20008010860 */
[----:B------:R-:W-:Y:S01]  /*2bf0*/  FFMA.FTZ R32, R35, UR35, -R96 ;  /* 0x0000002323207c23 */ /* 0x000fe20008010860 */
[----:B------:R-:W-:Y:S01]  /*2c00*/  IMAD.WIDE.U32 R24, R4, -0x2daee0ad, RZ ;  /* 0xd2511f5304187825 */ /* 0x000fe200078e00ff */
[----:B------:R-:W-:-:S03]  /*2c10*/  LOP3.LUT R38, R131, UR18, R42, 0x96, !PT ;  /* 0x0000001283267c12 */ /* 0x000fc6000f8e962a */
[----:B------:R-:W-:Y:S01]  /*2c20*/  FFMA.FTZ R33, R33, UR35, -R96 ;  /* 0x0000002321217c23 */ /* 0x000fe20008010860 */
[----:B------:R-:W-:Y:S01]  /*2c30*/  MUFU.EX2 R90, R90 ;  /* 0x0000005a005a7308 */ /* 0x000fe20000000800 */
[----:B------:R-:W-:Y:S01]  /*2c40*/  IMAD R86, R3, 0x2, R117 ;  /* 0x0000000203567824 */ /* 0x000fe200078e0275 */
[----:B------:R-:W-:Y:S01]  /*2c50*/  LOP3.LUT R4, R25, UR17, R132, 0x96, !PT ;  /* 0x0000001119047c12 */ /* 0x000fe2000f8e9684 */
[----:B------:R-:W-:Y:S01]  /*2c60*/  LDSM.16.MT88.4 R72, [R117+0x8000] ;  /* 0x008000007548783b */ /* 0x000fe20000004200 */
[----:B--2---:R-:W-:Y:S01]  /*2c70*/  FMNMX.FTZ R19, R0, R39, !PT ;  /* 0x0000002700137209 */ /* 0x004fe20007810000 */
[----:B------:R-:W-:-:S04]  /*2c80*/  IMAD.WIDE.U32 R38, R38, -0x2daee0ad, RZ ;  /* 0xd2511f5326267825 */ /* 0x000fc800078e00ff */
[----:B------:R-:W-:Y:S01]  /*2c90*/  FFMA.FTZ R104, R103, UR35, -R96 ;  /* 0x0000002367687c23 */ /* 0x000fe20008010860 */
[----:B------:R-:W-:Y:S01]  /*2ca0*/  LDSM.16.MT88.4 R48, [R86+0x6000] ;  /* 0x006000005630783b */ /* 0x000fe20000004200 */
[----:B------:R-:W-:Y:S01]  /*2cb0*/  MUFU.EX2 R33, R33 ;  /* 0x0000002100217308 */ /* 0x000fe20000000800 */
[----:B------:R-:W-:Y:S01]  /*2cc0*/  IMAD.WIDE.U32 R54, R4, -0x326172a9, RZ ;  /* 0xcd9e8d5704367825 */ /* 0x000fe200078e00ff */
[----:B------:R-:W-:Y:S01]  /*2cd0*/  LOP3.LUT R24, R39, UR15, R24, 0x96, !PT ;  /* 0x0000000f27187c12 */ /* 0x000fe2000f8e9618 */
[----:B------:R-:W2:Y:S02]  /*2ce0*/  SHFL.BFLY PT, R0, R19, 0x1, 0x1f ;  /* 0x0c201f0013007f89 */ /* 0x000ea400000e0000 */
[--C-:B------:R-:W-:Y:S01]  /*2cf0*/  FFMA.FTZ R105, R105, UR35, -R96.reuse ;  /* 0x0000002369697c23 */ /* 0x100fe20008010860 */
[----:B------:R-:W-:Y:S01]  /*2d00*/  FFMA.FTZ R103, R101, UR35, -R96 ;  /* 0x0000002365677c23 */ /* 0x000fe20008010860 */
[----:B------:R-:W-:Y:S01]  /*2d10*/  LOP3.LUT R4, R55, UR16, R130, 0x96, !PT ;  /* 0x0000001037047c12 */ /* 0x000fe2000f8e9682 */
[----:B------:R-:W-:Y:S01]  /*2d20*/  IMAD.WIDE.U32 R24, R24, -0x326172a9, RZ ;  /* 0xcd9e8d5718187825 */ /* 0x000fe200078e00ff */
[----:B------:R-:W3:Y:S01]  /*2d30*/  MUFU.EX2 R32, R32 ;  /* 0x0000002000207308 */ /* 0x000ee20000000800 */
[----:B------:R-:W-:Y:S02]  /*2d40*/  LDSM.16.MT88.4 R64, [R86+0x7000] ;  /* 0x007000005640783b */ /* 0x000fe40000004200 */
[----:B------:R-:W-:Y:S01]  /*2d50*/  FFMA.FTZ R100, R99, UR35, -R96 ;  /* 0x0000002363647c23 */ /* 0x000fe20008010860 */
        /* <DEDUP_REMOVED lines=8> */
[----:B------:R-:W-:Y:S01]  /*2de0*/  MUFU.EX2 R89, R89 ;  /* 0x0000005900597308 */ /* 0x000fe20000000800 */
[----:B------:R-:W4:Y:S01]  /*2df0*/  LDSM.16.MT88.4 R40, [R117+0x6000] ;  /* 0x006000007528783b */ /* 0x000f220000004200 */
[----:B------:R-:W-:Y:S01]  /*2e00*/  IMAD.WIDE.U32 R34, R4, -0x326172a9, RZ ;  /* 0xcd9e8d5704227825 */ /* 0x000fe200078e00ff */
[----:B------:R-:W-:-:S04]  /*2e10*/  LOP3.LUT R6, R55, UR5, R26, 0x96, !PT ;  /* 0x0000000537067c12 */ /* 0x000fc8000f8e961a */
[----:B------:R-:W-:Y:S01]  /*2e20*/  LOP3.LUT R52, R35, UR12, R24, 0x96, !PT ;  /* 0x0000000c23347c12 */ /* 0x000fe2000f8e9618 */
[----:B------:R-:W-:Y:S01]  /*2e30*/  FFMA.FTZ R24, R13, UR35, -R96 ;  /* 0x000000230d187c23 */ /* 0x000fe20008010860 */
[----:B--2---:R-:W-:Y:S01]  /*2e40*/  FMNMX.FTZ R0, R19, R0, !PT ;  /* 0x0000000013007209 */ /* 0x004fe20007810000 */
[----:B------:R-:W-:Y:S01]  /*2e50*/  IMAD.WIDE.U32 R18, R6, -0x326172a9, RZ ;  /* 0xcd9e8d5706127825 */ /* 0x000fe200078e00ff */
[----:B------:R-:W-:Y:S02]  /*2e60*/  MUFU.EX2 R30, R30 ;  /* 0x0000001e001e7308 */ /* 0x000fe40000000800 */
[C---:B------:R-:W-:Y:S01]  /*2e70*/  FSETP.NEU.FTZ.AND P0, PT, R0.reuse, -INF , PT ;  /* 0xff8000000000780b */ /* 0x040fe20003f1d000 */
[----:B------:R-:W-:Y:S01]  /*2e80*/  FMUL.FTZ R98, R0, UR35 ;  /* 0x0000002300627c20 */ /* 0x000fe20008410000 */
[----:B------:R-:W-:Y:S01]  /*2e90*/  LOP3.LUT R8, R19, UR21, R34, 0x96, !PT ;  /* 0x0000001513087c12 */ /* 0x000fe2000f8e9622 */
[----:B------:R-:W-:Y:S01]  /*2ea0*/  IMAD.WIDE.U32 R52, R52, -0x2daee0ad, RZ ;  /* 0xd2511f5334347825 */ /* 0x000fe200078e00ff */
[----:B------:R-:W-:-:S02]  /*2eb0*/  SHF.R.U32.HI R12, RZ, 0x10, R18 ;  /* 0x00000010ff0c7819 */ /* 0x000fc40000011612 */
[----:B------:R-:W-:Y:S01]  /*2ec0*/  FSEL R98, R98, RZ, P0 ;  /* 0x000000ff62627208 */ /* 0x000fe20000000000 */
[----:B------:R-:W-:Y:S01]  /*2ed0*/  MUFU.EX2 R27, R27 ;  /* 0x0000001b001b7308 */ /* 0x000fe20000000800 */
[----:B------:R-:W-:Y:S02]  /*2ee0*/  SHF.R.U32.HI R3, RZ, 0x10, R8 ;  /* 0x00000010ff037819 */ /* 0x000fe40000011608 */
[----:B------:R-:W-:Y:S01]  /*2ef0*/  LOP3.LUT R14, R18, 0xffff, RZ, 0xc0, !PT ;  /* 0x0000ffff120e7812 */ /* 0x000fe200078ec0ff */
[--C-:B------:R-:W-:Y:S01]  /*2f00*/  FFMA.FTZ R35, R7, UR35, -R98.reuse ;  /* 0x0000002307237c23 */ /* 0x100fe20008010862 */
[--C-:B------:R-:W-:Y:S01]  /*2f10*/  FFMA.FTZ R31, R37, UR35, -R98.reuse ;  /* 0x00000023251f7c23 */ /* 0x100fe20008010862 */
[--C-:B------:R-:W-:Y:S01]  /*2f20*/  FFMA.FTZ R34, R29, UR35, -R98.reuse ;  /* 0x000000231d227c23 */ /* 0x100fe20008010862 */
[--C-:B------:R-:W-:Y:S01]  /*2f30*/  FFMA.FTZ R92, R9, UR35, -R98.reuse ;  /* 0x00000023095c7c23 */ /* 0x100fe20008010862 */
[C---:B------:R-:W-:Y:S01]  /*2f40*/  LOP3.LUT R19, R8.reuse, 0xffff, RZ, 0xc0, !PT ;  /* 0x0000ffff08137812 */ /* 0x040fe200078ec0ff */
[--C-:B------:R-:W-:Y:S01]  /*2f50*/  FFMA.FTZ R26, R11, UR35, -R98.reuse ;  /* 0x000000230b1a7c23 */ /* 0x100fe20008010862 */
[----:B------:R-:W-:Y:S01]  /*2f60*/  MUFU.EX2 R35, R35 ;  /* 0x0000002300237308 */ /* 0x000fe20000000800 */
[----:B------:R-:W-:Y:S01]  /*2f70*/  LOP3.LUT R76, R8, 0xff, RZ, 0xc0, !PT ;  /* 0x000000ff084c7812 */ /* 0x000fe200078ec0ff */
[----:B------:R-:W-:Y:S01]  /*2f80*/  FFMA.FTZ R28, R5, UR35, -R98 ;  /* 0x00000023051c7c23 */ /* 0x000fe20008010862 */
[----:B------:R-:W-:Y:S01]  /*2f90*/  SHF.R.U32.HI R9, RZ, 0x18, R8 ;  /* 0x00000018ff097819 */ /* 0x000fe20000011608 */
[----:B------:R-:W-:Y:S01]  /*2fa0*/  FFMA.FTZ R106, R115, UR35, -R98 ;  /* 0x00000023736a7c23 */ /* 0x000fe20008010862 */
[----:B------:R-:W-:Y:S01]  /*2fb0*/  SHF.R.U32.HI R10, RZ, 0x18, R18 ;  /* 0x00000018ff0a7819 */ /* 0x000fe20000011612 */
[--C-:B------:R-:W-:Y:S01]  /*2fc0*/  FFMA.FTZ R101, R113, UR35, -R98.reuse ;  /* 0x0000002371657c23 */ /* 0x100fe20008010862 */
[----:B------:R-:W-:Y:S01]  /*2fd0*/  LOP3.LUT R29, R12, 0xff, RZ, 0xc0, !PT ;  /* 0x000000ff0c1d7812 */ /* 0x000fe200078ec0ff */
[----:B------:R-:W-:Y:S01]  /*2fe0*/  MUFU.EX2 R31, R31 ;  /* 0x0000001f001f7308 */ /* 0x000fe20000000800 */
[----:B------:R-:W-:Y:S01]  /*2ff0*/  LOP3.LUT R8, R3, 0xff, RZ, 0xc0, !PT ;  /* 0x000000ff03087812 */ /* 0x000fe200078ec0ff */
[--C-:B------:R-:W-:Y:S01]  /*3000*/  FFMA.FTZ R102, R107, UR35, -R98.reuse ;  /* 0x000000236b667c23 */ /* 0x100fe20008010862 */
[----:B------:R-:W-:Y:S01]  /*3010*/  LOP3.LUT R78, R18, 0xff, RZ, 0xc0, !PT ;  /* 0x000000ff124e7812 */ /* 0x000fe200078ec0ff */
[----:B------:R-:W-:Y:S01]  /*3020*/  FFMA.FTZ R99, R129, UR35, -R98 ;  /* 0x0000002381637c23 */ /* 0x000fe20008010862 */
[----:B------:R-:W-:Y:S01]  /*3030*/  SHF.R.U32.HI R37, RZ, 0x8, R14 ;  /* 0x00000008ff257819 */ /* 0x000fe2000001160e */
[----:B------:R-:W-:Y:S01]  /*3040*/  FFMA.FTZ R107, R21, UR35, -R96 ;  /* 0x00000023156b7c23 */ /* 0x000fe20008010860 */
[----:B------:R-:W-:Y:S01]  /*3050*/  PRMT R10, R29, 0x5410, R10 ;  /* 0x000054101d0a7816 */ /* 0x000fe2000000000a */
[----:B------:R-:W2:Y:S01]  /*3060*/  MUFU.EX2 R34, R34 ;  /* 0x0000002200227308 */ /* 0x000ea20000000800 */
[----:B------:R-:W-:Y:S01]  /*3070*/  PRMT R8, R8, 0x5410, R9 ;  /* 0x0000541008087816 */ /* 0x000fe20000000009 */
[----:B------:R-:W-:Y:S01]  /*3080*/  FFMA.FTZ R29, R17, UR35, -R98 ;  /* 0x00000023111d7c23 */ /* 0x000fe20008010862 */
[----:B------:R-:W-:Y:S01]  /*3090*/  PRMT R78, R78, 0x5410, R37 ;  /* 0x000054104e4e7816 */ /* 0x000fe20000000025 */
[----:B------:R-:W-:Y:S01]  /*30a0*/  FFMA.FTZ R113, R22, UR35, -R96 ;  /* 0x0000002316717c23 */ /* 0x000fe20008010860 */
[----:B------:R-:W-:Y:S01]  /*30b0*/  SHF.R.U32.HI R19, RZ, 0x8, R19 ;  /* 0x00000008ff137819 */ /* 0x000fe20000011613 */
[----:B------:R-:W-:Y:S01]  /*30c0*/  LDSM.16.MT88.4 R20, [R117+0x7c00] ;  /* 0x007c00007514783b */ /* 0x000fe20000004200 */
[--C-:B------:R-:W-:Y:S01]  /*30d0*/  HSET2.LE.AND R79, R10, R97.reuse, PT ;  /* 0x000000610a4f7233 */ /* 0x100fe20003803000 */
[----:B------:R-:W5:Y:S01]  /*30e0*/  MUFU.EX2 R92, R92 ;  /* 0x0000005c005c7308 */ /* 0x000f620000000800 */
[--C-:B------:R-:W-:Y:S01]  /*30f0*/  HSET2.LE.AND R77, R8, R97.reuse, PT ;  /* 0x00000061084d7233 */ /* 0x100fe20003803000 */
[--C-:B------:R-:W-:Y:S01]  /*3100*/  FFMA.FTZ R95, R95, UR35, -R98.reuse ;  /* 0x000000235f5f7c23 */ /* 0x100fe20008010862 */
[----:B------:R-:W-:Y:S01]  /*3110*/  PRMT R76, R76, 0x5410, R19 ;  /* 0x000054104c4c7816 */ /* 0x000fe20000000013 */
[--C-:B------:R-:W-:Y:S01]  /*3120*/  FFMA.FTZ R94, R94, UR35, -R98.reuse ;  /* 0x000000235e5e7c23 */ /* 0x100fe20008010862 */
[----:B------:R-:W-:Y:S01]  /*3130*/  HSET2.LE.AND R78, R78, R97, PT ;  /* 0x000000614e4e7233 */ /* 0x000fe20003803000 */
[----:B------:R-:W-:Y:S01]  /*3140*/  LDSM.16.MT88.4 R16, [R86+0x6400] ;  /* 0x006400005610783b */ /* 0x000fe20000004200 */
[----:B---3--:R-:W-:Y:S01]  /*3150*/  F2FP.F16.F32.PACK_AB R3, R32, R33 ;  /* 0x000000212003723e */ /* 0x008fe200000000ff */
[----:B------:R-:W-:Y:S01]  /*3160*/  MUFU.EX2 R25, R25 ;  /* 0x0000001900197308 */ /* 0x000fe20000000800 */
[----:B--2---:R-:W-:Y:S01]  /*3170*/  F2FP.F16.F32.PACK_AB R10, R34, R31 ;  /* 0x0000001f220a723e */ /* 0x004fe200000000ff */
[----:B------:R-:W-:Y:S01]  /*3180*/  FFMA.FTZ R93, R93, UR35, -R98 ;  /* 0x000000235d5d7c23 */ /* 0x000fe20008010862 */
[----:B------:R-:W-:-:S02]  /*3190*/  LOP3.LUT R78, R78, R3, RZ, 0xc0, !PT ;  /* 0x000000034e4e7212 */ /* 0x000fc400078ec0ff */
[----:B------:R-:W-:Y:S02]  /*31a0*/  LOP3.LUT R79, R79, R10, RZ, 0xc0, !PT ;  /* 0x0000000a4f4f7212 */ /* 0x000fe400078ec0ff */
[----:B------:R-:W-:Y:S01]  /*31b0*/  HSET2.LE.AND R76, R76, R97, PT ;  /* 0x000000614c4c7233 */ /* 0x000fe20003803000 */
[----:B------:R-:W2:Y:S01]  /*31c0*/  MUFU.EX2 R24, R24 ;  /* 0x0000001800187308 */ /* 0x000ea20000000800 */
[----:B-----5:R-:W-:Y:S01]  /*31d0*/  F2FP.F16.F32.PACK_AB R8, R92, R35 ;  /* 0x000000235c08723e */ /* 0x020fe200000000ff */
[----:B------:R-:W-:Y:S01]  /*31e0*/  FADD.FTZ R92, R35, R92 ;  /* 0x0000005c235c7221 */ /* 0x000fe20000010000 */
[----:B------:R-:W-:Y:S01]  /*31f0*/  F2FP.F16.F32.PACK_AB R3, R89, R90 ;  /* 0x0000005a5903723e */ /* 0x000fe200000000ff */
[----:B------:R-:W-:Y:S01]  /*3200*/  FADD.FTZ R90, R90, R89 ;  /* 0x000000595a5a7221 */ /* 0x000fe20000010000 */
[----:B------:R-:W-:Y:S01]  /*3210*/  LOP3.LUT R77, R77, R8, RZ, 0xc0, !PT ;  /* 0x000000084d4d7212 */ /* 0x000fe200078ec0ff */
[----:B------:R-:W-:Y:S01]  /*3220*/  FADD.FTZ R31, R31, R92 ;  /* 0x0000005c1f1f7221 */ /* 0x000fe20000010000 */
[----:B------:R-:W3:Y:S01]  /*3230*/  LDSM.16.MT88.4 R8, [R117+0x6400] ;  /* 0x006400007508783b */ /* 0x000ee20000004200 */
[----:B------:R-:W-:Y:S01]  /*3240*/  LOP3.LUT R76, R76, R3, RZ, 0xc0, !PT ;  /* 0x000000034c4c7212 */ /* 0x000fe200078ec0ff */
[----:B------:R-:W-:Y:S01]  /*3250*/  FFMA.FTZ R3, R15, UR35, -R98 ;  /* 0x000000230f037c23 */ /* 0x000fe20008010862 */
[C---:B------:R-:W-:Y:S01]  /*3260*/  LOP3.LUT R4, R52.reuse, 0xffff, RZ, 0xc0, !PT ;  /* 0x0000ffff34047812 */ /* 0x040fe200078ec0ff */
[----:B------:R-:W-:Y:S01]  /*3270*/  MUFU.EX2 R29, R29 ;  /* 0x0000001d001d7308 */ /* 0x000fe20000000800 */
[----:B------:R-:W-:Y:S01]  /*3280*/  LOP3.LUT R6, R52, 0xff, RZ, 0xc0, !PT ;  /* 0x000000ff34067812 */ /* 0x000fe200078ec0ff */
[----:B------:R-:W-:Y:S01]  /*3290*/  FADD.FTZ R34, R34, R31 ;  /* 0x0000001f22227221 */ /* 0x000fe20000010000 */
[----:B------:R-:W-:Y:S01]  /*32a0*/  SHF.R.U32.HI R13, RZ, 0x8, R4 ;  /* 0x00000008ff0d7819 */ /* 0x000fe20000011604 */
[----:B----4-:R-:W-:Y:S01]  /*32b0*/  HMMA.16816.F32 R36, R76, R40, RZ ;  /* 0x000000284c24723c */ /* 0x010fe200000018ff */
[----:B------:R-:W-:-:S02]  /*32c0*/  LOP3.LUT R54, R53, UR22, R54, 0x96, !PT ;  /* 0x0000001635367c12 */ /* 0x000fc4000f8e9636 */
[----:B------:R-:W-:Y:S01]  /*32d0*/  PRMT R6, R6, 0x5410, R13 ;  /* 0x0000541006067816 */ /* 0x000fe2000000000d */
[----:B------:R-:W-:Y:S01]  /*32e0*/  MUFU.EX2 R26, R26 ;  /* 0x0000001a001a7308 */ /* 0x000fe20000000800 */
[----:B------:R-:W-:Y:S01]  /*32f0*/  SHF.R.U32.HI R7, RZ, 0x10, R52 ;  /* 0x00000010ff077819 */ /* 0x000fe20000011634 */
[C---:B------:R-:W-:Y:S01]  /*3300*/  HMMA.16816.F32 R40, R76.reuse, R42, RZ ;  /* 0x0000002a4c28723c */ /* 0x040fe200000018ff */
[C---:B------:R-:W-:Y:S02]  /*3310*/  LOP3.LUT R13, R54.reuse, 0xffff, RZ, 0xc0, !PT ;  /* 0x0000ffff360d7812 */ /* 0x040fe400078ec0ff */
[----:B------:R-:W-:Y:S02]  /*3320*/  SHF.R.U32.HI R5, RZ, 0x10, R54 ;  /* 0x00000010ff057819 */ /* 0x000fe40000011636 */
[----:B------:R-:W-:Y:S01]  /*3330*/  LOP3.LUT R4, R54, 0xff, RZ, 0xc0, !PT ;  /* 0x000000ff36047812 */ /* 0x000fe200078ec0ff */
[----:B------:R-:W4:Y:S01]  /*3340*/  MUFU.EX2 R3, R3 ;  /* 0x0000000300037308 */ /* 0x000f220000000800 */
[----:B------:R-:W-:Y:S01]  /*3350*/  SHF.R.U32.HI R52, RZ, 0x18, R52 ;  /* 0x00000018ff347819 */ /* 0x000fe20000011634 */
[----:B-1----:R-:W-:Y:S01]  /*3360*/  HMMA.16816.F32 R44, R76, R48, RZ ;  /* 0x000000304c2c723c */ /* 0x002fe200000018ff */
[----:B------:R-:W-:-:S02]  /*3370*/  LOP3.LUT R7, R7, 0xff, RZ, 0xc0, !PT ;  /* 0x000000ff07077812 */ /* 0x000fc400078ec0ff */
[----:B------:R-:W-:Y:S02]  /*3380*/  SHF.R.U32.HI R13, RZ, 0x8, R13 ;  /* 0x00000008ff0d7819 */ /* 0x000fe4000001160d */
[----:B------:R-:W-:Y:S01]  /*3390*/  SHF.R.U32.HI R54, RZ, 0x18, R54 ;  /* 0x00000018ff367819 */ /* 0x000fe20000011636 */
[----:B------:R-:W1:Y:S01]  /*33a0*/  MUFU.EX2 R28, R28 ;  /* 0x0000001c001c7308 */ /* 0x000e620000000800 */
[----:B------:R-:W-:Y:S01]  /*33b0*/  LOP3.LUT R5, R5, 0xff, RZ, 0xc0, !PT ;  /* 0x000000ff05057812 */ /* 0x000fe200078ec0ff */
[C---:B------:R-:W-:Y:S01]  /*33c0*/  HMMA.16816.F32 R60, R76.reuse, R64, RZ ;  /* 0x000000404c3c723c */ /* 0x040fe200000018ff */
[----:B------:R-:W-:Y:S02]  /*33d0*/  PRMT R52, R7, 0x5410, R52 ;  /* 0x0000541007347816 */ /* 0x000fe40000000034 */
[----:B------:R-:W-:Y:S02]  /*33e0*/  PRMT R4, R4, 0x5410, R13 ;  /* 0x0000541004047816 */ /* 0x000fe4000000000d */
[----:B------:R-:W-:Y:S01]  /*33f0*/  PRMT R48, R5, 0x5410, R54 ;  /* 0x0000541005307816 */ /* 0x000fe20000000036 */
[C---:B------:R-:W-:Y:S01]  /*3400*/  HMMA.16816.F32 R64, R76.reuse, R66, RZ ;  /* 0x000000424c40723c */ /* 0x040fe200000018ff */
[--C-:B------:R-:W-:Y:S01]  /*3410*/  HSET2.LE.AND R6, R6, R97.reuse, PT ;  /* 0x0000006106067233 */ /* 0x100fe20003803000 */
[----:B------:R-:W5:Y:S01]  /*3420*/  LDSM.16.MT88.4 R12, [R117+0x7400] ;  /* 0x00740000750c783b */ /* 0x000f620000004200 */
[--C-:B------:R-:W-:Y:S01]  /*3430*/  HSET2.LE.AND R7, R52, R97.reuse, PT ;  /* 0x0000006134077233 */ /* 0x100fe20003803000 */
[----:B------:R-:W-:Y:S01]  /*3440*/  MUFU.EX2 R105, R105 ;  /* 0x0000006900697308 */ /* 0x000fe20000000800 */
[--C-:B------:R-:W-:Y:S01]  /*3450*/  HSET2.LE.AND R4, R4, R97.reuse, PT ;  /* 0x0000006104047233 */ /* 0x100fe20003803000 */
[----:B------:R-:W-:Y:S01]  /*3460*/  HMMA.16816.F32 R68, R76, R72, RZ ;  /* 0x000000484c44723c */ /* 0x000fe200000018ff */
[----:B------:R-:W-:-:S02]  /*3470*/  HSET2.LE.AND R5, R48, R97, PT ;  /* 0x0000006130057233 */ /* 0x000fc40003803000 */
[----:B------:R-:W-:Y:S02]  /*3480*/  F2FP.F16.F32.PACK_AB R53, R27, R30 ;  /* 0x0000001e1b35723e */ /* 0x000fe400000000ff */
[----:B--2---:R-:W-:Y:S01]  /*3490*/  F2FP.F16.F32.PACK_AB R55, R24, R25 ;  /* 0x000000191837723e */ /* 0x004fe200000000ff */
[C---:B------:R-:W-:Y:S01]  /*34a0*/  HMMA.16816.F32 R48, R76.reuse, R50, RZ ;  /* 0x000000324c30723c */ /* 0x040fe200000018ff */
[----:B----4-:R-:W-:Y:S01]  /*34b0*/  F2FP.F16.F32.PACK_AB R52, R3, R26 ;  /* 0x0000001a0334723e */ /* 0x010fe200000000ff */
[----:B------:R-:W2:Y:S01]  /*34c0*/  MUFU.EX2 R104, R104 ;  /* 0x0000006800687308 */ /* 0x000ea20000000800 */
[----:B-1----:R-:W-:Y:S01]  /*34d0*/  F2FP.F16.F32.PACK_AB R54, R28, R29 ;  /* 0x0000001d1c36723e */ /* 0x002fe200000000ff */
[----:B------:R-:W-:Y:S01]  /*34e0*/  FADD.FTZ R29, R29, R34 ;  /* 0x000000221d1d7221 */ /* 0x000fe20000010000 */
[----:B------:R-:W-:Y:S01]  /*34f0*/  LOP3.LUT R6, R6, R55, RZ, 0xc0, !PT ;  /* 0x0000003706067212 */ /* 0x000fe200078ec0ff */
[C---:B------:R-:W-:Y:S01]  /*3500*/  HMMA.16816.F32 R72, R76.reuse, R74, RZ ;  /* 0x0000004a4c48723c */ /* 0x040fe200000018ff */
[----:B------:R-:W-:Y:S01]  /*3510*/  LOP3.LUT R7, R7, R52, RZ, 0xc0, !PT ;  /* 0x0000003407077212 */ /* 0x000fe200078ec0ff */
[----:B------:R-:W-:Y:S01]  /*3520*/  FADD.FTZ R29, R28, R29 ;  /* 0x0000001d1c1d7221 */ /* 0x000fe20000010000 */
[----:B------:R-:W-:Y:S01]  /*3530*/  LOP3.LUT R4, R4, R53, RZ, 0xc0, !PT ;  /* 0x0000003504047212 */ /* 0x000fe200078ec0ff */
[----:B------:R-:W-:Y:S01]  /*3540*/  MUFU.EX2 R103, R103 ;  /* 0x0000006700677308 */ /* 0x000fe20000000800 */
[----:B------:R-:W-:Y:S01]  /*3550*/  LOP3.LUT R5, R5, R54, RZ, 0xc0, !PT ;  /* 0x0000003605057212 */ /* 0x000fe200078ec0ff */
[----:B------:R-:W-:Y:S01]  /*3560*/  FADD.FTZ R26, R26, R29 ;  /* 0x0000001d1a1a7221 */ /* 0x000fe20000010000 */
[----:B------:R-:W-:Y:S03]  /*3570*/  HMMA.16816.F32 R52, R76, R56, RZ ;  /* 0x000000384c34723c */ /* 0x000fe600000018ff */
[----:B------:R-:W-:-:S02]  /*3580*/  FADD.FTZ R3, R3, R26 ;  /* 0x0000001a03037221 */ /* 0x000fc40000010000 */
[----:B------:R-:W1:Y:S01]  /*3590*/  MUFU.EX2 R100, R100 ;  /* 0x0000006400647308 */ /* 0x000e620000000800 */
[C---:B---3--:R-:W-:Y:S06]  /*35a0*/  HMMA.16816.F32 R36, R4.reuse, R8, R36 ;  /* 0x000000080424723c */ /* 0x048fec0000001824 */
[----:B------:R-:W-:Y:S01]  /*35b0*/  HMMA.16816.F32 R40, R4, R10, R40 ;  /* 0x0000000a0428723c */ /* 0x000fe20000001828 */
[----:B------:R-:W3:Y:S01]  /*35c0*/  LDSM.16.MT88.4 R8, [R86+0x7400] ;  /* 0x007400005608783b */ /* 0x000ee20000004200 */
[----:B------:R-:W-:Y:S04]  /*35d0*/  MUFU.EX2 R106, R106 ;  /* 0x0000006a006a7308 */ /* 0x000fe80000000800 */
[----:B------:R-:W-:Y:S04]  /*35e0*/  HMMA.16816.F32 R56, R76, R58, RZ ;  /* 0x0000003a4c38723c */ /* 0x000fe800000018ff */
[----:B------:R-:W4:Y:S02]  /*35f0*/  MUFU.EX2 R101, R101 ;  /* 0x0000006500657308 */ /* 0x000f240000000800 */
[C---:B-----5:R-:W-:Y:S06]  /*3600*/  HMMA.16816.F32 R52, R4.reuse, R12, R52 ;  /* 0x0000000c0434723c */ /* 0x060fec0000001834 */
[C---:B------:R-:W-:Y:S01]  /*3610*/  HMMA.16816.F32 R44, R4.reuse, R16, R44 ;  /* 0x00000010042c723c */ /* 0x040fe2000000182c */
[----:B------:R-:W-:Y:S05]  /*3620*/  MUFU.EX2 R102, R102 ;  /* 0x0000006600667308 */ /* 0x000fea0000000800 */
[C---:B------:R-:W-:Y:S03]  /*3630*/  HMMA.16816.F32 R48, R4.reuse, R18, R48 ;  /* 0x000000120430723c */ /* 0x040fe60000001830 */
[----:B------:R-:W5:Y:S03]  /*3640*/  MUFU.EX2 R99, R99 ;  /* 0x0000006300637308 */ /* 0x000f660000000800 */
[C---:B------:R-:W-:Y:S01]  /*3650*/  HMMA.16816.F32 R56, R4.reuse, R14, R56 ;  /* 0x0000000e0438723c */ /* 0x040fe20000001838 */
[----:B------:R-:W2:Y:S04]  /*3660*/  LDSM.16.MT88.4 R12, [R117+0x8400] ;  /* 0x00840000750c783b */ /* 0x000ea80000004200 */
[----:B------:R-:W-:Y:S01]  /*3670*/  MUFU.EX2 R107, R107 ;  /* 0x0000006b006b7308 */ /* 0x000fe20000000800 */
[C---:B---3--:R-:W-:Y:S07]  /*3680*/  HMMA.16816.F32 R60, R4.reuse, R8, R60 ;  /* 0x00000008043c723c */ /* 0x048fee000000183c */
[----:B------:R-:W3:Y:S01]  /*3690*/  MUFU.EX2 R114, R114 ;  /* 0x0000007200727308 */ /* 0x000ee20000000800 */
[C---:B------:R-:W-:Y:S01]  /*36a0*/  HMMA.16816.F32 R64, R4.reuse, R10, R64 ;  /* 0x0000000a0440723c */ /* 0x040fe20000001840 */
[----:B------:R-:W1:Y:S06]  /*36b0*/  LDSM.16.MT88.4 R8, [R86+0x8000] ;  /* 0x008000005608783b */ /* 0x000e6c0000004200 */
[----:B------:R-:W-:Y:S08]  /*36c0*/  MUFU.EX2 R95, R95 ;  /* 0x0000005f005f7308 */ /* 0x000ff00000000800 */
[----:B------:R-:W3:Y:S08]  /*36d0*/  MUFU.EX2 R94, R94 ;  /* 0x0000005e005e7308 */ /* 0x000ef00000000800 */
[----:B------:R-:W-:Y:S01]  /*36e0*/  MUFU.EX2 R113, R113 ;  /* 0x0000007100717308 */ /* 0x000fe20000000800 */
[C---:B--2---:R-:W-:Y:S07]  /*36f0*/  HMMA.16816.F32 R68, R4.reuse, R12, R68 ;  /* 0x0000000c0444723c */ /* 0x044fee0000001844 */
[----:B------:R-:W2:Y:S01]  /*3700*/  MUFU.EX2 R138, R138 ;  /* 0x0000008a008a7308 */ /* 0x000ea20000000800 */
[----:B------:R-:W-:Y:S06]  /*3710*/  HMMA.16816.F32 R72, R4, R14, R72 ;  /* 0x0000000e0448723c */ /* 0x000fec0000001848 */
[C---:B-1----:R-:W-:Y:S06]  /*3720*/  HMMA.16816.F32 R80, R76.reuse, R8, RZ ;  /* 0x000000084c50723c */ /* 0x042fec00000018ff */
[----:B------:R-:W-:Y:S01]  /*3730*/  HMMA.16816.F32 R76, R76, R10, RZ ;  /* 0x0000000a4c4c723c */ /* 0x000fe200000018ff */
[----:B------:R-:W1:-:S15]  /*3740*/  LDSM.16.MT88.4 R8, [R86+0x8400] ;  /* 0x008400005608783b */ /* 0x000e5e0000004200 */
[----:B------:R-:W-:-:S02]  /*3750*/  NOP ;  /* 0x0000000000007918 */ /* 0x000fc40000000000 */
[C---:B-1----:R-:W-:Y:S06]  /*3760*/  HMMA.16816.F32 R80, R4.reuse, R8, R80 ;  /* 0x000000080450723c */ /* 0x042fec0000001850 */
[----:B------:R-:W-:Y:S07]  /*3770*/  HMMA.16816.F32 R76, R4, R10, R76 ;  /* 0x0000000a044c723c */ /* 0x000fee000000184c */
[----:B------:R-:W-:-:S05]  /*3780*/  IMAD.U32 R5, RZ, RZ, UR10 ;  /* 0x0000000aff057e24 */ /* 0x000fca000f8e00ff */
[----:B------:R-:W-:-:S05]  /*3790*/  LOP3.LUT R5, R137, UR33, R5, 0x96, !PT ;  /* 0x0000002189057c12 */ /* 0x000fca000f8e9605 */
        /* <DEDUP_REMOVED lines=16> */
[----:B------:R-:W-:Y:S02]  /*38a0*/  FFMA.FTZ R130, R91, UR35, -R98 ;  /* 0x000000235b827c23 */ /* 0x000fe40008010862 */
[----:B------:R-:W-:Y:S01]  /*38b0*/  MUFU.EX2 R91, R93 ;  /* 0x0000005d005b7308 */ /* 0x000fe20000000800 */
[----:B------:R-:W-:Y:S01]  /*38c0*/  IMAD.WIDE.U32 R8, R8, -0x326172a9, RZ ;  /* 0xcd9e8d5708087825 */ /* 0x000fe200078e00ff */
[----:B------:R-:W-:Y:S02]  /*38d0*/  LOP3.LUT R14, R17, UR12, R14, 0x96, !PT ;  /* 0x0000000c110e7c12 */ /* 0x000fe4000f8e960e */
[----:B------:R-:W-:-:S03]  /*38e0*/  LOP3.LUT R5, R8, 0xffff, RZ, 0xc0, !PT ;  /* 0x0000ffff08057812 */ /* 0x000fc600078ec0ff */
[----:B------:R-:W-:Y:S01]  /*38f0*/  IMAD.WIDE.U32 R14, R14, -0x2daee0ad, RZ ;  /* 0xd2511f530e0e7825 */ /* 0x000fe200078e00ff */
[----:B------:R-:W-:Y:S01]  /*3900*/  LOP3.LUT R6, R8, 0xff, RZ, 0xc0, !PT ;  /* 0x000000ff08067812 */ /* 0x000fe200078ec0ff */
[----:B------:R-:W1:Y:S01]  /*3910*/  MUFU.EX2 R130, R130 ;  /* 0x0000008200827308 */ /* 0x000e620000000800 */
[----:B------:R-:W-:Y:S02]  /*3920*/  SHF.R.U32.HI R5, RZ, 0x8, R5 ;  /* 0x00000008ff057819 */ /* 0x000fe40000011605 */
[--C-:B------:R-:W-:Y:S02]  /*3930*/  SHF.R.U32.HI R4, RZ, 0x10, R8.reuse ;  /* 0x00000010ff047819 */ /* 0x100fe40000011608 */
[----:B------:R-:W-:Y:S02]  /*3940*/  PRMT R6, R6, 0x5410, R5 ;  /* 0x0000541006067816 */ /* 0x000fe40000000005 */
[----:B------:R-:W-:Y:S02]  /*3950*/  SHF.R.U32.HI R7, RZ, 0x18, R8 ;  /* 0x00000018ff077819 */ /* 0x000fe40000011608 */
[----:B------:R-:W-:-:S02]  /*3960*/  LOP3.LUT R5, R9, UR21, R16, 0x96, !PT ;  /* 0x0000001509057c12 */ /* 0x000fc4000f8e9610 */
[----:B------:R-:W3:Y:S01]  /*3970*/  LDSM.16.MT88.4 R8, [R117+0x6800] ;  /* 0x006800007508783b */ /* 0x000ee20000004200 */
[----:B------:R-:W-:Y:S02]  /*3980*/  LOP3.LUT R16, R4, 0xff, RZ, 0xc0, !PT ;  /* 0x000000ff04107812 */ /* 0x000fe400078ec0ff */
[C---:B------:R-:W-:Y:S02]  /*3990*/  LOP3.LUT R4, R5.reuse, 0xff, RZ, 0xc0, !PT ;  /* 0x000000ff05047812 */ /* 0x040fe400078ec0ff */
[----:B------:R-:W-:Y:S02]  /*39a0*/  PRMT R16, R16, 0x5410, R7 ;  /* 0x0000541010107816 */ /* 0x000fe40000000007 */
[----:B------:R-:W-:Y:S02]  /*39b0*/  LOP3.LUT R7, R5, 0xffff, RZ, 0xc0, !PT ;  /* 0x0000ffff05077812 */ /* 0x000fe400078ec0ff */
[----:B------:R-:W-:Y:S02]  /*39c0*/  SHF.R.U32.HI R18, RZ, 0x10, R5 ;  /* 0x00000010ff127819 */ /* 0x000fe40000011605 */
[----:B------:R-:W-:-:S02]  /*39d0*/  SHF.R.U32.HI R7, RZ, 0x8, R7 ;  /* 0x00000008ff077819 */ /* 0x000fc40000011607 */
[----:B------:R-:W-:Y:S02]  /*39e0*/  SHF.R.U32.HI R5, RZ, 0x18, R5 ;  /* 0x00000018ff057819 */ /* 0x000fe40000011605 */
[----:B------:R-:W-:Y:S02]  /*39f0*/  PRMT R4, R4, 0x5410, R7 ;  /* 0x0000541004047816 */ /* 0x000fe40000000007 */
[----:B------:R-:W-:Y:S02]  /*3a00*/  LOP3.LUT R18, R18, 0xff, RZ, 0xc0, !PT ;  /* 0x000000ff12127812 */ /* 0x000fe400078ec0ff */
[--C-:B------:R-:W-:Y:S02]  /*3a10*/  HSET2.LE.AND R6, R6, R97.reuse, PT ;  /* 0x0000006106067233 */ /* 0x100fe40003803000 */
[----:B------:R-:W-:Y:S02]  /*3a20*/  PRMT R18, R18, 0x5410, R5 ;  /* 0x0000541012127816 */ /* 0x000fe40000000005 */
[----:B------:R-:W-:-:S02]  /*3a30*/  HSET2.LE.AND R4, R4, R97, PT ;  /* 0x0000006104047233 */ /* 0x000fc40003803000 */
[----:B------:R-:W-:Y:S02]  /*3a40*/  F2FP.F16.F32.PACK_AB R5, R104, R105 ;  /* 0x000000696805723e */ /* 0x000fe400000000ff */
[----:B------:R-:W-:Y:S02]  /*3a50*/  F2FP.F16.F32.PACK_AB R7, R100, R103 ;  /* 0x000000676407723e */ /* 0x000fe400000000ff */
[----:B------:R-:W-:Y:S02]  /*3a60*/  LOP3.LUT R4, R4, R5, RZ, 0xc0, !PT ;  /* 0x0000000504047212 */ /* 0x000fe400078ec0ff */
[----:B------:R-:W-:Y:S02]  /*3a70*/  LOP3.LUT R6, R6, R7, RZ, 0xc0, !PT ;  /* 0x0000000706067212 */ /* 0x000fe400078ec0ff */
[--C-:B------:R-:W-:Y:S02]  /*3a80*/  HSET2.LE.AND R5, R18, R97.reuse, PT ;  /* 0x0000006112057233 */ /* 0x100fe40003803000 */
[----:B------:R-:W-:-:S02]  /*3a90*/  HSET2.LE.AND R7, R16, R97, PT ;  /* 0x0000006110077233 */ /* 0x000fc40003803000 */
[----:B----4-:R-:W-:Y:S01]  /*3aa0*/  F2FP.F16.F32.PACK_AB R18, R101, R106 ;  /* 0x0000006a6512723e */ /* 0x010fe200000000ff */
[----:B------:R-:W-:Y:S01]  /*3ab0*/  FADD.FTZ R106, R106, R3 ;  /* 0x000000036a6a7221 */ /* 0x000fe20000010000 */
[----:B-----5:R-:W-:Y:S02]  /*3ac0*/  F2FP.F16.F32.PACK_AB R16, R99, R102 ;  /* 0x000000666310723e */ /* 0x020fe400000000ff */
[----:B------:R-:W-:Y:S01]  /*3ad0*/  LOP3.LUT R5, R5, R18, RZ, 0xc0, !PT ;  /* 0x0000001205057212 */ /* 0x000fe200078ec0ff */
[----:B------:R-:W-:Y:S01]  /*3ae0*/  FADD.FTZ R101, R101, R106 ;  /* 0x0000006a65657221 */ /* 0x000fe20000010000 */
[----:B------:R-:W-:Y:S02]  /*3af0*/  LOP3.LUT R7, R7, R16, RZ, 0xc0, !PT ;  /* 0x0000001007077212 */ /* 0x000fe400078ec0ff */
[----:B------:R-:W-:Y:S01]  /*3b00*/  LOP3.LUT R13, R15, UR22, R12, 0x96, !PT ;  /* 0x000000160f0d7c12 */ /* 0x000fe2000f8e960c */
[----:B------:R-:W-:Y:S01]  /*3b10*/  FADD.FTZ R102, R102, R101 ;  /* 0x0000006566667221 */ /* 0x000fe20000010000 */
[----:B------:R-:W-:-:S02]  /*3b20*/  SHF.R.U32.HI R16, RZ, 0x18, R14 ;  /* 0x00000018ff107819 */ /* 0x000fc4000001160e */
[----:B------:R-:W-:Y:S01]  /*3b30*/  LOP3.LUT R12, R14, 0xff, RZ, 0xc0, !PT ;  /* 0x000000ff0e0c7812 */ /* 0x000fe200078ec0ff */
[----:B---3--:R-:W-:Y:S01]  /*3b40*/  HMMA.16816.F32 R36, R4, R8, R36 ;  /* 0x000000080424723c */ /* 0x008fe20000001824 */
[----:B------:R-:W-:Y:S01]  /*3b50*/  LOP3.LUT R18, R13, 0xff, RZ, 0xc0, !PT ;  /* 0x000000ff0d127812 */ /* 0x000fe200078ec0ff */
[----:B------:R-:W-:Y:S01]  /*3b60*/  FADD.FTZ R102, R99, R102 ;  /* 0x0000006663667221 */ /* 0x000fe20000010000 */
[----:B------:R-:W-:-:S03]  /*3b70*/  SHF.R.S32.HI R3, RZ, 0x1f, R88 ;  /* 0x0000001fff037819 */ /* 0x000fc60000011458 */
[----:B------:R-:W-:Y:S01]  /*3b80*/  HMMA.16816.F32 R40, R4, R10, R40 ;  /* 0x0000000a0428723c */ /* 0x000fe20000001828 */
[----:B------:R-:W3:Y:S01]  /*3b90*/  LDSM.16.MT88.4 R8, [R86+0x6800] ;  /* 0x006800005608783b */ /* 0x000ee20000004200 */
[----:B------:R-:W-:-:S04]  /*3ba0*/  LEA.HI R3, R3, R88, RZ, 0x2 ;  /* 0x0000005803037211 */ /* 0x000fc800078f10ff */
[----:B------:R-:W-:-:S05]  /*3bb0*/  LOP3.LUT R3, R3, 0xfffffffc, RZ, 0xc0, !PT ;  /* 0xfffffffc03037812 */ /* 0x000fca00078ec0ff */
[----:B------:R-:W-:Y:S01]  /*3bc0*/  IMAD.IADD R131, R88, 0x1, -R3 ;  /* 0x0000000158837824 */ /* 0x000fe200078e0a03 */
[C---:B---3--:R-:W-:Y:S06]  /*3bd0*/  HMMA.16816.F32 R44, R4.reuse, R8, R44 ;  /* 0x00000008042c723c */ /* 0x048fec000000182c */
[C---:B------:R-:W-:Y:S01]  /*3be0*/  HMMA.16816.F32 R48, R4.reuse, R10, R48 ;  /* 0x0000000a0430723c */ /* 0x040fe20000001830 */
[----:B------:R-:W3:Y:S05]  /*3bf0*/  LDSM.16.MT88.4 R8, [R117+0x7800] ;  /* 0x007800007508783b */ /* 0x000eea0000004200 */
        /* <DEDUP_REMOVED lines=10> */
[----:B------:R-:W-:Y:S01]  /*3ca0*/  HMMA.16816.F32 R76, R4, R10, R76 ;  /* 0x0000000a044c723c */ /* 0x000fe2000000184c */
[----:B------:R-:W-:-:S02]  /*3cb0*/  SHF.R.U32.HI R9, RZ, 0x10, R14 ;  /* 0x00000010ff097819 */ /* 0x000fc4000001160e */
[----:B------:R-:W-:Y:S02]  /*3cc0*/  LOP3.LUT R8, R14, 0xffff, RZ, 0xc0, !PT ;  /* 0x0000ffff0e087812 */ /* 0x000fe400078ec0ff */
[----:B------:R-:W-:Y:S02]  /*3cd0*/  LOP3.LUT R9, R9, 0xff, RZ, 0xc0, !PT ;  /* 0x000000ff09097812 */ /* 0x000fe400078ec0ff */
[----:B------:R-:W-:Y:S02]  /*3ce0*/  SHF.R.U32.HI R15, RZ, 0x8, R8 ;  /* 0x00000008ff0f7819 */ /* 0x000fe40000011608 */
[----:B------:R-:W-:Y:S02]  /*3cf0*/  PRMT R16, R9, 0x5410, R16 ;  /* 0x0000541009107816 */ /* 0x000fe40000000010 */
[----:B------:R-:W-:Y:S02]  /*3d00*/  LOP3.LUT R8, R13, 0xffff, RZ, 0xc0, !PT ;  /* 0x0000ffff0d087812 */ /* 0x000fe400078ec0ff */
[----:B------:R-:W-:-:S02]  /*3d10*/  SHF.R.U32.HI R9, RZ, 0x10, R13 ;  /* 0x00000010ff097819 */ /* 0x000fc4000001160d */
[----:B------:R-:W-:Y:S02]  /*3d20*/  PRMT R12, R12, 0x5410, R15 ;  /* 0x000054100c0c7816 */ /* 0x000fe4000000000f */
[----:B------:R-:W-:Y:S02]  /*3d30*/  SHF.R.U32.HI R15, RZ, 0x8, R8 ;  /* 0x00000008ff0f7819 */ /* 0x000fe40000011608 */
[----:B------:R-:W-:Y:S02]  /*3d40*/  SHF.R.U32.HI R13, RZ, 0x18, R13 ;  /* 0x00000018ff0d7819 */ /* 0x000fe4000001160d */
[----:B------:R-:W-:Y:S02]  /*3d50*/  LOP3.LUT R8, R9, 0xff, RZ, 0xc0, !PT ;  /* 0x000000ff09087812 */ /* 0x000fe400078ec0ff */
[----:B------:R-:W-:Y:S02]  /*3d60*/  PRMT R18, R18, 0x5410, R15 ;  /* 0x0000541012127816 */ /* 0x000fe4000000000f */
[----:B------:R-:W-:-:S02]  /*3d70*/  PRMT R8, R8, 0x5410, R13 ;  /* 0x0000541008087816 */ /* 0x000fc4000000000d */
[--C-:B------:R-:W-:Y:S02]  /*3d80*/  HSET2.LE.AND R17, R12, R97.reuse, PT ;  /* 0x000000610c117233 */ /* 0x100fe40003803000 */
[--C-:B------:R-:W-:Y:S01]  /*3d90*/  HSET2.LE.AND R16, R16, R97.reuse, PT ;  /* 0x0000006110107233 */ /* 0x100fe20003803000 */
[----:B------:R-:W3:Y:S01]  /*3da0*/  LDSM.16.MT88.4 R12, [R117+0x6c00] ;  /* 0x006c0000750c783b */ /* 0x000ee20000004200 */
[--C-:B------:R-:W-:Y:S02]  /*3db0*/  HSET2.LE.AND R18, R18, R97.reuse, PT ;  /* 0x0000006112127233 */ /* 0x100fe40003803000 */
[----:B------:R-:W-:Y:S02]  /*3dc0*/  HSET2.LE.AND R97, R8, R97, PT ;  /* 0x0000006108617233 */ /* 0x000fe40003803000 */
[----:B------:R-:W4:Y:S01]  /*3dd0*/  LDSM.16.MT88.4 R8, [R86+0x6c00] ;  /* 0x006c00005608783b */ /* 0x000f220000004200 */
[----:B------:R-:W-:Y:S02]  /*3de0*/  F2FP.F16.F32.PACK_AB R5, R114, R107 ;  /* 0x0000006b7205723e */ /* 0x000fe400000000ff */
[----:B------:R-:W-:Y:S01]  /*3df0*/  F2FP.F16.F32.PACK_AB R6, R94, R95 ;  /* 0x0000005f5e06723e */ /* 0x000fe200000000ff */
[----:B------:R-:W-:Y:S01]  /*3e00*/  FADD.FTZ R95, R95, R102 ;  /* 0x000000665f5f7221 */ /* 0x000fe20000010000 */
[----:B------:R-:W-:-:S02]  /*3e10*/  LOP3.LUT R4, R18, R5, RZ, 0xc0, !PT ;  /* 0x0000000512047212 */ /* 0x000fc400078ec0ff */
[----:B------:R-:W-:Y:S01]  /*3e20*/  LOP3.LUT R5, R97, R6, RZ, 0xc0, !PT ;  /* 0x0000000661057212 */ /* 0x000fe200078ec0ff */
[----:B------:R-:W-:Y:S01]  /*3e30*/  FADD.FTZ R94, R94, R95 ;  /* 0x0000005f5e5e7221 */ /* 0x000fe20000010000 */
[----:B--2---:R-:W-:Y:S02]  /*3e40*/  F2FP.F16.F32.PACK_AB R6, R138, R113 ;  /* 0x000000718a06723e */ /* 0x004fe400000000ff */
[----:B-1----:R-:W-:Y:S01]  /*3e50*/  F2FP.F16.F32.PACK_AB R7, R130, R91 ;  /* 0x0000005b8207723e */ /* 0x002fe200000000ff */
[----:B------:R-:W-:Y:S01]  /*3e60*/  FADD.FTZ R91, R91, R94 ;  /* 0x0000005e5b5b7221 */ /* 0x000fe20000010000 */
[----:B------:R-:W-:Y:S02]  /*3e70*/  LOP3.LUT R6, R17, R6, RZ, 0xc0, !PT ;  /* 0x0000000611067212 */ /* 0x000fe400078ec0ff */
[----:B------:R-:W-:Y:S01]  /*3e80*/  LOP3.LUT R7, R16, R7, RZ, 0xc0, !PT ;  /* 0x0000000710077212 */ /* 0x000fe200078ec0ff */
[----:B------:R-:W-:Y:S01]  /*3e90*/  FADD.FTZ R130, R130, R91 ;  /* 0x0000005b82827221 */ /* 0x000fe20000010000 */
[----:B------:R-:W1:Y:S05]  /*3ea0*/  LDSM.16.MT88.4 R16, [R86+0x7c00] ;  /* 0x007c00005610783b */ /* 0x000e6a0000004200 */
[C---:B------:R-:W-:Y:S06]  /*3eb0*/  HMMA.16816.F32 R52, R4.reuse, R20, R52 ;  /* 0x000000140434723c */ /* 0x040fec0000001834 */
[----:B------:R-:W-:Y:S01]  /*3ec0*/  HMMA.16816.F32 R56, R4, R22, R56 ;  /* 0x000000160438723c */ /* 0x000fe20000001838 */
[----:B------:R-:W-:-:S04]  /*3ed0*/  FADD.FTZ R21, R33, R90 ;  /* 0x0000005a21157221 */ /* 0x000fc80000010000 */
[----:B------:R-:W-:Y:S01]  /*3ee0*/  FADD.FTZ R21, R32, R21 ;  /* 0x0000001520157221 */ /* 0x000fe20000010000 */
[----:B---3--:R-:W-:Y:S03]  /*3ef0*/  HMMA.16816.F32 R36, R4, R12, R36 ;  /* 0x0000000c0424723c */ /* 0x008fe60000001824 */
[----:B------:R-:W-:-:S03]  /*3f00*/  FADD.FTZ R30, R30, R21 ;  /* 0x000000151e1e7221 */ /* 0x000fc60000010000 */
[----:B------:R-:W-:Y:S01]  /*3f10*/  HMMA.16816.F32 R40, R4, R14, R40 ;  /* 0x0000000e0428723c */ /* 0x000fe20000001828 */
[----:B------:R-:W2:Y:S01]  /*3f20*/  LDSM.16.MT88.4 R12, [R117+0x8c00] ;  /* 0x008c0000750c783b */ /* 0x000ea20000004200 */
[----:B------:R-:W-:-:S04]  /*3f30*/  FADD.FTZ R30, R27, R30 ;  /* 0x0000001e1b1e7221 */ /* 0x000fc80000010000 */
[----:B----4-:R-:W-:Y:S01]  /*3f40*/  HMMA.16816.F32 R44, R4, R8, R44 ;  /* 0x00000008042c723c */ /* 0x010fe2000000182c */
[----:B------:R-:W-:-:S04]  /*3f50*/  FADD.FTZ R25, R25, R30 ;  /* 0x0000001e19197221 */ /* 0x000fc80000010000 */
[----:B------:R-:W-:Y:S01]  /*3f60*/  FADD.FTZ R24, R24, R25 ;  /* 0x0000001918187221 */ /* 0x000fe20000010000 */
[----:B------:R-:W-:Y:S01]  /*3f70*/  HMMA.16816.F32 R48, R4, R10, R48 ;  /* 0x0000000a0430723c */ /* 0x000fe20000001830 */
[----:B------:R-:W3:Y:S02]  /*3f80*/  LDSM.16.MT88.4 R8, [R86+0x8c00] ;  /* 0x008c00005608783b */ /* 0x000ee40000004200 */
[----:B------:R-:W-:-:S03]  /*3f90*/  FADD.FTZ R105, R105, R24 ;  /* 0x0000001869697221 */ /* 0x000fc60000010000 */
[----:B-1----:R-:W-:Y:S01]  /*3fa0*/  HMMA.16816.F32 R60, R4, R16, R60 ;  /* 0x00000010043c723c */ /* 0x002fe2000000183c */
[----:B------:R-:W-:-:S04]  /*3fb0*/  FADD.FTZ R104, R104, R105 ;  /* 0x0000006968687221 */ /* 0x000fc80000010000 */
[----:B------:R-:W-:Y:S01]  /*3fc0*/  FADD.FTZ R103, R103, R104 ;  /* 0x0000006867677221 */ /* 0x000fe20000010000 */
[----:B------:R-:W-:Y:S03]  /*3fd0*/  HMMA.16816.F32 R64, R4, R18, R64 ;  /* 0x000000120440723c */ /* 0x000fe60000001840 */
[----:B------:R-:W-:-:S04]  /*3fe0*/  FADD.FTZ R100, R100, R103 ;  /* 0x0000006764647221 */ /* 0x000fc80000010000 */
[----:B------:R-:W-:-:S04]  /*3ff0*/  FADD.FTZ R107, R107, R100 ;  /* 0x000000646b6b7221 */ /* 0x000fc80000010000 */
[----:B------:R-:W-:-:S04]  /*4000*/  FADD.FTZ R114, R114, R107 ;  /* 0x0000006b72727221 */ /* 0x000fc80000010000 */
[----:B------:R-:W-:Y:S01]  /*4010*/  FADD.FTZ R113, R113, R114 ;  /* 0x0000007271717221 */ /* 0x000fe20000010000 */
[----:B--2---:R-:W-:Y:S03]  /*4020*/  HMMA.16816.F32 R68, R4, R12, R68 ;  /* 0x0000000c0444723c */ /* 0x004fe60000001844 */
[----:B------:R-:W-:-:S03]  /*4030*/  FADD.FTZ R138, R138, R113 ;  /* 0x000000718a8a7221 */ /* 0x000fc60000010000 */
[C---:B------:R-:W-:Y:S06]  /*4040*/  HMMA.16816.F32 R72, R4.reuse, R14, R72 ;  /* 0x0000000e0448723c */ /* 0x040fec0000001848 */
[C---:B---3--:R-:W-:Y:S06]  /*4050*/  HMMA.16816.F32 R80, R4.reuse, R8, R80 ;  /* 0x000000080450723c */ /* 0x048fec0000001850 */
        /* <DEDUP_REMOVED lines=8> */
[----:B------:R-:W-:Y:S02]  /*40e0*/  USHF.L.U32 UR4, UR7, 0x6, URZ ;  /* 0x0000000607047899 */ /* 0x000fe4000800063f */
[----:B------:R-:W-:Y:S01]  /*40f0*/  UIMAD UR10, UR34, UR7, UR10 ;  /* 0x00000007220a72a4 */ /* 0x000fe2000f8e020a */
[----:B------:R-:W-:Y:S01]  /*4100*/  IMAD.U32 R4, RZ, RZ, UR36 ;  /* 0x00000024ff047e24 */ /* 0x000fe2000f8e00ff */
[----:B------:R-:W-:Y:S01]  /*4110*/  UISETP.NE.AND UP0, UPT, UR29, 0x2, UPT ;  /* 0x000000021d00788c */ /* 0x000fe2000bf05270 */
[----:B------:R-:W-:Y:S01]  /*4120*/  IMAD.U32 R5, RZ, RZ, UR37 ;  /* 0x00000025ff057e24 */ /* 0x000fe2000f8e00ff */
[----:B------:R-:W-:Y:S01]  /*4130*/  UIADD3 UR10, UR37, UR10, URZ ;  /* 0x0000000a250a7290 */ /* 0x000fe2000fffe03f */
[----:B------:R-:W-:Y:S01]  /*4140*/  BAR.SYNC.DEFER_BLOCKING 0x0 ;  /* 0x0000000000007b1d */ /* 0x000fe20000010000 */
[----:B------:R-:W-:Y:S01]  /*4150*/  LEA R5, P0, R4, R108, 0x6 ;  /* 0x0000006c04057211 */ /* 0x000fe200078030ff */
[----:B------:R-:W-:-:S03]  /*4160*/  UIMAD.WIDE.U32 UR36, UR6, 0x40, URZ ;  /* 0x00000040062478a5 */ /* 0x000fc6000f8e003f */
[----:B------:R-:W-:Y:S01]  /*4170*/  IMAD.U32 R3, RZ, RZ, UR10 ;  /* 0x0000000aff037e24 */ /* 0x000fe2000f8e00ff */
[----:B------:R-:W-:Y:S02]  /*4180*/  ULDC.64 UR10, c[0x0][0x220] ;  /* 0x00008800000a7ab9 */ /* 0x000fe40000000a00 */
[C---:B------:R-:W-:Y:S02]  /*4190*/  LEA R6, P1, R5.reuse, UR10, 0x1 ;  /* 0x0000000a05067c11 */ /* 0x040fe4000f8208ff */
[----:B------:R-:W-:Y:S01]  /*41a0*/  LEA.HI.X R4, R4, R125, R3, 0x6, P0 ;  /* 0x0000007d04047211 */ /* 0x000fe200000f3403 */
[----:B------:R-:W-:Y:S01]  /*41b0*/  IMAD.U32 R3, RZ, RZ, UR4 ;  /* 0x00000004ff037e24 */ /* 0x000fe2000f8e00ff */
[----:B------:R-:W-:Y:S01]  /*41c0*/  IADD3 R8, P0, R6, UR36, RZ ;  /* 0x0000002406087c10 */ /* 0x000fe2000ff1e0ff */
[----:B------:R-:W-:Y:S01]  /*41d0*/  UIADD3 UR4, UR29, -0x2, URZ ;  /* 0xfffffffe1d047890 */ /* 0x000fe2000fffe03f */
[----:B------:R-:W-:-:S04]  /*41e0*/  LEA.HI.X R7, R5, UR11, R4, 0x1, P1 ;  /* 0x0000000b05077c11 */ /* 0x000fc800088f0c04 */
[----:B------:R-:W-:Y:S02]  /*41f0*/  IADD3.X R9, R7, UR37, R3, P0, !PT ;  /* 0x0000002507097c10 */ /* 0x000fe400087fe403 */
[----:B------:R-:W1:Y:S01]  /*4200*/  S2R R3, SR_TID.X ;  /* 0x0000000000037919 */ /* 0x000e620000002100 */
        /* <DEDUP_REMOVED lines=10> */
[----:B------:R-:W4:Y:S01]  /*42b0*/  LDSM.16.M88.4 R20, [R119+0x3400] ;  /* 0x003400007714783b */ /* 0x000f220000000200 */
[----:B-1----:R-:W-:-:S03]  /*42c0*/  IMAD.SHL.U32 R3, R3, 0x2, RZ ;  /* 0x0000000203037824 */ /* 0x002fc600078e00ff */
[----:B------:R-:W1:Y:S04]  /*42d0*/  LDSM.16.M88.4 R12, [R119+0x3800] ;  /* 0x00380000770c783b */ /* 0x000e680000000200 */
[----:B------:R-:W2:Y:S04]  /*42e0*/  LDSM.16.M88.4 R28, [R119+0x3000] ;  /* 0x00300000771c783b */ /* 0x000ea80000000200 */
[----:B------:R-:W3:Y:S04]  /*42f0*/  LDSM.16.M88.4 R100, [R119+0x3c00] ;  /* 0x003c00007764783b */ /* 0x000ee80000000200 */
[----:B------:R-:W-:Y:S04]  /*4300*/  LDSM.16.M88.4 R92, [R118] ;  /* 0x00000000765c783b */ /* 0x000fe80000000200 */
[----:B------:R-:W5:Y:S04]  /*4310*/  LDSM.16.M88.4 R88, [R116+0x3400] ;  /* 0x003400007458783b */ /* 0x000f680000000200 */
[----:B------:R-:W5:Y:S04]  /*4320*/  LDSM.16.M88.4 R32, [R116+0x3800] ;  /* 0x003800007420783b */ /* 0x000f680000000200 */
[----:B------:R-:W5:Y:S04]  /*4330*/  LDSM.16.M88.4 R104, [R116+0x3000] ;  /* 0x003000007468783b */ /* 0x000f680000000200 */
[----:B------:R-:W0:Y:S01]  /*4340*/  LDGDEPBAR ;  /* 0x00000000000079af */ /* 0x000e220000000000 */
[C---:B----4-:R-:W-:Y:S06]  /*4350*/  HMMA.16816.F32 R24, R96.reuse, R20, RZ ;  /* 0x000000146018723c */ /* 0x050fec00000018ff */
[C---:B-1----:R-:W-:Y:S06]  /*4360*/  HMMA.16816.F32 R16, R96.reuse, R12, RZ ;  /* 0x0000000c6010723c */ /* 0x042fec00000018ff */
[C---:B------:R-:W-:Y:S06]  /*4370*/  HMMA.16816.F32 R20, R96.reuse, R22, RZ ;  /* 0x000000166014723c */ /* 0x040fec00000018ff */
[C---:B------:R-:W-:Y:S06]  /*4380*/  HMMA.16816.F32 R12, R96.reuse, R14, RZ ;  /* 0x0000000e600c723c */ /* 0x040fec00000018ff */
[C---:B--2---:R-:W-:Y:S06]  /*4390*/  HMMA.16816.F32 R4, R96.reuse, R28, RZ ;  /* 0x0000001c6004723c */ /* 0x044fec00000018ff */
[C---:B------:R-:W-:Y:S06]  /*43a0*/  HMMA.16816.F32 R28, R96.reuse, R30, RZ ;  /* 0x0000001e601c723c */ /* 0x040fec00000018ff */
[C---:B---3--:R-:W-:Y:S06]  /*43b0*/  HMMA.16816.F32 R8, R96.reuse, R100, RZ ;  /* 0x000000646008723c */ /* 0x048fec00000018ff */
[----:B------:R-:W-:Y:S01]  /*43c0*/  HMMA.16816.F32 R96, R96, R102, RZ ;  /* 0x000000666060723c */ /* 0x000fe200000018ff */
[----:B------:R-:W1:Y:S05]  /*43d0*/  LDSM.16.M88.4 R100, [R116+0x3c00] ;  /* 0x003c00007464783b */ /* 0x000e6a0000000200 */
[C---:B-----5:R-:W-:Y:S06]  /*43e0*/  HMMA.16816.F32 R24, R92.reuse, R88, R24 ;  /* 0x000000585c18723c */ /* 0x060fec0000001818 */
[C---:B------:R-:W-:Y:S01]  /*43f0*/  HMMA.16816.F32 R20, R92.reuse, R90, R20 ;  /* 0x0000005a5c14723c */ /* 0x040fe20000001814 */
[----:B------:R-:W-:Y:S05]  /*4400*/  LDSM.16.M88.4 R88, [R120+0x1000] ;  /* 0x001000007858783b */ /* 0x000fea0000000200 */
[C---:B------:R-:W-:Y:S06]  /*4410*/  HMMA.16816.F32 R16, R92.reuse, R32, R16 ;  /* 0x000000205c10723c */ /* 0x040fec0000001810 */
[C---:B------:R-:W-:Y:S01]  /*4420*/  HMMA.16816.F32 R12, R92.reuse, R34, R12 ;  /* 0x000000225c0c723c */ /* 0x040fe2000000180c */
[----:B------:R-:W2:Y:S05]  /*4430*/  LDSM.16.M88.4 R32, [R119+0x4000] ;  /* 0x004000007720783b */ /* 0x000eaa0000000200 */
[C---:B------:R-:W-:Y:S06]  /*4440*/  HMMA.16816.F32 R4, R92.reuse, R104, R4 ;  /* 0x000000685c04723c */ /* 0x040fec0000001804 */
[C---:B------:R-:W-:Y:S06]  /*4450*/  HMMA.16816.F32 R28, R92.reuse, R106, R28 ;  /* 0x0000006a5c1c723c */ /* 0x040fec000000181c */
        /* <DEDUP_REMOVED lines=38> */
[----:B------:R-:W-:Y:S05]  /*46c0*/  LDSM.16.M88.4 R92, [R116+0x5000] ;  /* 0x00500000745c783b */ /* 0x000fea0000000200 */
[C---:B--2---:R-:W-:Y:S06]  /*46d0*/  HMMA.16816.F32 R8, R88.reuse, R32, R8 ;  /* 0x000000205808723c */ /* 0x044fec0000001808 */
[----:B------:R-:W-:Y:S01]  /*46e0*/  HMMA.16816.F32 R96, R88, R34, R96 ;  /* 0x000000225860723c */ /* 0x000fe20000001860 */
[----:B------:R-:W1:Y:S04]  /*46f0*/  LDSM.16.M88.4 R88, [R118+0x2000] ;  /* 0x002000007658783b */ /* 0x000e680000000200 */
[----:B------:R-:W2:Y:S01]  /*4700*/  LDSM.16.M88.4 R32, [R116+0x5400] ;  /* 0x005400007420783b */ /* 0x000ea20000000200 */
[C---:B-1----:R-:W-:Y:S06]  /*4710*/  HMMA.16816.F32 R4, R88.reuse, R92, R4 ;  /* 0x0000005c5804723c */ /* 0x042fec0000001804 */
[----:B------:R-:W-:Y:S01]  /*4720*/  HMMA.16816.F32 R28, R88, R94, R28 ;  /* 0x0000005e581c723c */ /* 0x000fe2000000181c */
[----:B------:R-:W1:Y:S01]  /*4730*/  LDSM.16.M88.4 R92, [R116+0x5800] ;  /* 0x00580000745c783b */ /* 0x000e620000000200 */
[----:B------:R-:W-:-:S04]  /*4740*/  DEPBAR.LE SB0, 0x0 ;  /* 0x000080000000791a */ /* 0x000fc80000000000 */
[C---:B--2---:R-:W-:Y:S06]  /*4750*/  HMMA.16816.F32 R24, R88.reuse, R32, R24 ;  /* 0x000000205818723c */ /* 0x044fec0000001818 */
[----:B------:R-:W-:Y:S01]  /*4760*/  HMMA.16816.F32 R20, R88, R34, R20 ;  /* 0x000000225814723c */ /* 0x000fe20000001814 */
[----:B------:R-:W-:Y:S01]  /*4770*/  LOP3.LUT R32, R3, 0x6, RZ, 0xc0, !PT ;  /* 0x0000000603207812 */ /* 0x000fe200078ec0ff */
[----:B------:R-:W-:-:S04]  /*4780*/  IMAD.U32 R3, RZ, RZ, UR4 ;  /* 0x00000004ff037e24 */ /* 0x000fc8000f8e00ff */
[----:B------:R-:W-:Y:S01]  /*4790*/  IMAD R3, R3, 0x40, R32 ;  /* 0x0000004003037824 */ /* 0x000fe200078e0220 */
[C---:B------:R-:W-:Y:S03]  /*47a0*/  HMMA.16816.F32 R8, R88.reuse, R100, R8 ;  /* 0x000000645808723c */ /* 0x040fe60000001808 */
[C---:B------:R-:W-:Y:S02]  /*47b0*/  VIADD R32, R3.reuse, 0x8 ;  /* 0x0000000803207836 */ /* 0x040fe40000000000 */
[C---:B------:R-:W-:Y:S01]  /*47c0*/  VIADD R33, R3.reuse, 0x1 ;  /* 0x0000000103217836 */ /* 0x040fe20000000000 */
[----:B------:R-:W-:Y:S01]  /*47d0*/  HMMA.16816.F32 R96, R88, R102, R96 ;  /* 0x000000665860723c */ /* 0x000fe20000001860 */
[----:B------:R-:W-:Y:S01]  /*47e0*/  VIADD R34, R3, 0x10 ;  /* 0x0000001003227836 */ /* 0x000fe20000000000 */
[----:B------:R-:W-:Y:S01]  /*47f0*/  BAR.SYNC.DEFER_BLOCKING 0x0 ;  /* 0x0000000000007b1d */ /* 0x000fe20000010000 */
[----:B------:R-:W-:-:S02]  /*4800*/  ISETP.GE.AND P0, PT, R32, R112, PT ;  /* 0x000000702000720c */ /* 0x000fc40003f06270 */
[-C--:B------:R-:W-:Y:S01]  /*4810*/  ISETP.GE.AND P6, PT, R32, R111.reuse, PT ;  /* 0x0000006f2000720c */ /* 0x080fe20003fc6270 */
[----:B------:R-:W-:Y:S01]  /*4820*/  VIADD R32, R3, 0x9 ;  /* 0x0000000903207836 */ /* 0x000fe20000000000 */
[CC--:B------:R-:W-:Y:S02]  /*4830*/  ISETP.GE.AND P1, PT, R33.reuse, R112.reuse, PT ;  /* 0x000000702100720c */ /* 0x0c0fe40003f26270 */
[-C--:B------:R-:W-:Y:S01]  /*4840*/  ISETP.GE.AND P3, PT, R33, R111.reuse, PT ;  /* 0x0000006f2100720c */ /* 0x080fe20003f66270 */
[----:B------:R-:W-:Y:S01]  /*4850*/  VIADD R33, R3, 0x11 ;  /* 0x0000001103217836 */ /* 0x000fe20000000000 */
[C---:B------:R-:W-:Y:S02]  /*4860*/  ISETP.GE.AND P2, PT, R32.reuse, R112, PT ;  /* 0x000000702000720c */ /* 0x040fe40003f46270 */
[----:B------:R-:W-:Y:S02]  /*4870*/  ISETP.GE.AND P5, PT, R32, R111, PT ;  /* 0x0000006f2000720c */ /* 0x000fe40003fa6270 */
[----:B------:R-:W-:Y:S01]  /*4880*/  FSEL R32, R5, -INF , !P1 ;  /* 0xff80000005207808 */ /* 0x000fe20004800000 */
[----:B-1----:R-:W-:Y:S01]  /*4890*/  HMMA.16816.F32 R16, R88, R92, R16 ;  /* 0x0000005c5810723c */ /* 0x002fe20000001810 */
[----:B------:R-:W-:-:S02]  /*48a0*/  FSEL R5, R7, -INF , !P3 ;  /* 0xff80000007057808 */ /* 0x000fc40005800000 */
[----:B------:R-:W-:Y:S02]  /*48b0*/  FSEL R28, R28, -INF , !P0 ;  /* 0xff8000001c1c7808 */ /* 0x000fe40004000000 */
[CC--:B------:R-:W-:Y:S01]  /*48c0*/  ISETP.GE.AND P3, PT, R33.reuse, R112.reuse, PT ;  /* 0x000000702100720c */ /* 0x0c0fe20003f66270 */
[----:B------:R-:W-:Y:S01]  /*48d0*/  HMMA.16816.F32 R12, R88, R94, R12 ;  /* 0x0000005e580c723c */ /* 0x000fe2000000180c */
[-C--:B------:R-:W-:Y:S01]  /*48e0*/  ISETP.GE.AND P0, PT, R33, R111.reuse, PT ;  /* 0x0000006f2100720c */ /* 0x080fe20003f06270 */
[C---:B------:R-:W-:Y:S01]  /*48f0*/  VIADD R33, R3.reuse, 0x19 ;  /* 0x0000001903217836 */ /* 0x040fe20000000000 */
[----:B------:R-:W-:Y:S02]  /*4900*/  ISETP.GE.AND P4, PT, R34, R112, PT ;  /* 0x000000702200720c */ /* 0x000fe40003f86270 */
[----:B------:R-:W-:Y:S02]  /*4910*/  FSEL R7, R30, -INF , !P6 ;  /* 0xff8000001e077808 */ /* 0x000fe40007000000 */
[----:B------:R-:W-:Y:S01]  /*4920*/  FSEL R144, R24, -INF , !P4 ;  /* 0xff80000018907808 */ /* 0x000fe20006000000 */
[----:B------:R-:W-:Y:S01]  /*4930*/  VIADD R24, R3, 0x28 ;  /* 0x0000002803187836 */ /* 0x000fe20000000000 */
[----:B------:R-:W-:-:S02]  /*4940*/  ISETP.GE.AND P4, PT, R33, R111, PT ;  /* 0x0000006f2100720c */ /* 0x000fc40003f86270 */
[----:B------:R-:W-:Y:S01]  /*4950*/  FSEL R30, R29, -INF , !P2 ;  /* 0xff8000001d1e7808 */ /* 0x000fe20005000000 */
[----:B------:R-:W-:Y:S01]  /*4960*/  VIADD R29, R3, 0x20 ;  /* 0x00000020031d7836 */ /* 0x000fe20000000000 */
[----:B------:R-:W-:Y:S02]  /*4970*/  FSEL R149, R23, -INF , !P4 ;  /* 0xff80000017957808 */ /* 0x000fe40006000000 */
[C---:B------:R-:W-:Y:S02]  /*4980*/  ISETP.GE.AND P4, PT, R3.reuse, R112, PT ;  /* 0x000000700300720c */ /* 0x040fe40003f86270 */
[----:B------:R-:W-:Y:S01]  /*4990*/  ISETP.GE.AND P1, PT, R34, R111, PT ;  /* 0x0000006f2200720c */ /* 0x000fe20003f26270 */
[C---:B------:R-:W-:Y:S01]  /*49a0*/  VIADD R34, R3.reuse, 0x18 ;  /* 0x0000001803227836 */ /* 0x040fe20000000000 */
[----:B------:R-:W-:Y:S02]  /*49b0*/  FSEL R4, R4, -INF , !P4 ;  /* 0xff80000004047808 */ /* 0x000fe40006000000 */
[----:B------:R-:W-:Y:S01]  /*49c0*/  FSEL R139, R26, -INF , !P1 ;  /* 0xff8000001a8b7808 */ /* 0x000fe20004800000 */
[----:B------:R-:W-:Y:S01]  /*49d0*/  VIADD R26, R3, 0x21 ;  /* 0x00000021031a7836 */ /* 0x000fe20000000000 */
[----:B------:R-:W-:-:S02]  /*49e0*/  FSEL R146, R25, -INF , !P3 ;  /* 0xff80000019927808 */ /* 0x000fc40005800000 */
[C---:B------:R-:W-:Y:S02]  /*49f0*/  ISETP.GE.AND P3, PT, R29.reuse, R111, PT ;  /* 0x0000006f1d00720c */ /* 0x040fe40003f66270 */
[----:B------:R-:W-:Y:S02]  /*4a00*/  ISETP.GE.AND P1, PT, R29, R112, PT ;  /* 0x000000701d00720c */ /* 0x000fe40003f26270 */
[----:B------:R-:W-:Y:S02]  /*4a10*/  FMNMX.FTZ R23, R2, R4, !PT ;  /* 0x0000000402177209 */ /* 0x000fe40007810000 */
[----:B------:R-:W-:Y:S02]  /*4a20*/  FSEL R31, R31, -INF , !P5 ;  /* 0xff8000001f1f7808 */ /* 0x000fe40006800000 */
[----:B------:R-:W-:Y:S02]  /*4a30*/  ISETP.GE.AND P5, PT, R33, R112, PT ;  /* 0x000000702100720c */ /* 0x000fe40003fa6270 */
[----:B------:R-:W-:-:S02]  /*4a40*/  FSEL R145, R27, -INF , !P0 ;  /* 0xff8000001b917808 */ /* 0x000fc40004000000 */
[----:B------:R-:W-:Y:S02]  /*4a50*/  FSEL R101, R18, -INF , !P3 ;  /* 0xff80000012657808 */ /* 0x000fe40005800000 */
[----:B------:R-:W-:Y:S02]  /*4a60*/  ISETP.GE.AND P0, PT, R26, R112, PT ;  /* 0x000000701a00720c */ /* 0x000fe40003f06270 */
[C---:B------:R-:W-:Y:S02]  /*4a70*/  ISETP.GE.AND P3, PT, R3.reuse, R111, PT ;  /* 0x0000006f0300720c */ /* 0x040fe40003f66270 */
[----:B------:R-:W-:Y:S01]  /*4a80*/  FSEL R100, R16, -INF , !P1 ;  /* 0xff80000010647808 */ /* 0x000fe20004800000 */
[----:B------:R-:W-:Y:S01]  /*4a90*/  VIADD R16, R3, 0x30 ;  /* 0x0000003003107836 */ /* 0x000fe20000000000 */
[----:B------:R-:W-:Y:S02]  /*4aa0*/  FMNMX.FTZ R23, R32, R23, !PT ;  /* 0x0000001720177209 */ /* 0x000fe40007810000 */
[----:B------:R-:W-:-:S02]  /*4ab0*/  FSEL R150, R21, -INF , !P5 ;  /* 0xff80000015967808 */ /* 0x000fc40006800000 */
[----:B------:R-:W-:Y:S01]  /*4ac0*/  FSEL R21, R6, -INF , !P3 ;  /* 0xff80000006157808 */ /* 0x000fe20005800000 */
[----:B------:R-:W-:Y:S01]  /*4ad0*/  VIADD R6, R3, 0x31 ;  /* 0x0000003103067836 */ /* 0x000fe20000000000 */
[----:B------:R-:W-:Y:S02]  /*4ae0*/  FSEL R104, R17, -INF , !P0 ;  /* 0xff80000011687808 */ /* 0x000fe40004000000 */
[----:B------:R-:W-:Y:S02]  /*4af0*/  FMNMX.FTZ R17, R28, R23, !PT ;  /* 0x000000171c117209 */ /* 0x000fe40007810000 */
[C---:B------:R-:W-:Y:S02]  /*4b00*/  ISETP.GE.AND P0, PT, R16.reuse, R112, PT ;  /* 0x000000701000720c */ /* 0x040fe40003f06270 */
[----:B------:R-:W-:Y:S02]  /*4b10*/  ISETP.GE.AND P3, PT, R16, R111, PT ;  /* 0x0000006f1000720c */ /* 0x000fe40003f66270 */
[----:B------:R-:W-:-:S02]  /*4b20*/  FMNMX.FTZ R16, R0, R21, !PT ;  /* 0x0000001500107209 */ /* 0x000fc40007810000 */
[----:B------:R-:W-:Y:S02]  /*4b30*/  FMNMX.FTZ R17, R30, R17, !PT ;  /* 0x000000111e117209 */ /* 0x000fe40007810000 */
[----:B------:R-:W-:Y:S02]  /*4b40*/  FMNMX.FTZ R16, R5, R16, !PT ;  /* 0x0000001005107209 */ /* 0x000fe40007810000 */
[----:B------:R-:W-:Y:S02]  /*4b50*/  ISETP.GE.AND P6, PT, R34, R112, PT ;  /* 0x000000702200720c */ /* 0x000fe40003fc6270 */
[----:B------:R-:W-:Y:S02]  /*4b60*/  FMNMX.FTZ R17, R144, R17, !PT ;  /* 0x0000001190117209 */ /* 0x000fe40007810000 */
[----:B------:R-:W-:Y:S02]  /*4b70*/  FMNMX.FTZ R16, R7, R16, !PT ;  /* 0x0000001007107209 */ /* 0x000fe40007810000 */
[----:B------:R-:W-:Y:S01]  /*4b80*/  FSEL R148, R20, -INF , !P6 ;  /* 0xff80000014947808 */ /* 0x000fe20007000000 */
[----:B------:R-:W-:Y:S01]  /*4b90*/  VIADD R20, R3, 0x29 ;  /* 0x0000002903147836 */ /* 0x000fe20000000000 */
[----:B------:R-:W-:-:S02]  /*4ba0*/  FMNMX.FTZ R17, R146, R17, !PT ;  /* 0x0000001192117209 */ /* 0x000fc40007810000 */
[----:B------:R-:W-:Y:S02]  /*4bb0*/  FMNMX.FTZ R16, R31, R16, !PT ;  /* 0x000000101f107209 */ /* 0x000fe40007810000 */
[----:B------:R-:W-:Y:S02]  /*4bc0*/  FMNMX.FTZ R17, R148, R17, !PT ;  /* 0x0000001194117209 */ /* 0x000fe40007810000 */
[----:B------:R-:W-:Y:S02]  /*4bd0*/  ISETP.GE.AND P2, PT, R34, R111, PT ;  /* 0x0000006f2200720c */ /* 0x000fe40003f46270 */
[----:B------:R-:W-:Y:S02]  /*4be0*/  FMNMX.FTZ R16, R139, R16, !PT ;  /* 0x000000108b107209 */ /* 0x000fe40007810000 */
[----:B------:R-:W-:Y:S02]  /*4bf0*/  FMNMX.FTZ R17, R150, R17, !PT ;  /* 0x0000001196117209 */ /* 0x000fe40007810000 */
[----:B------:R-:W-:-:S02]  /*4c00*/  FSEL R147, R22, -INF , !P2 ;  /* 0xff80000016937808 */ /* 0x000fc40005000000 */
[----:B------:R-:W-:Y:S02]  /*4c10*/  ISETP.GE.AND P6, PT, R26, R111, PT ;  /* 0x0000006f1a00720c */ /* 0x000fe40003fc6270 */
[----:B------:R-:W-:Y:S02]  /*4c20*/  ISETP.GE.AND P2, PT, R24, R112, PT ;  /* 0x000000701800720c */ /* 0x000fe40003f46270 */
[----:B------:R-:W-:Y:S02]  /*4c30*/  FMNMX.FTZ R16, R145, R16, !PT ;  /* 0x0000001091107209 */ /* 0x000fe40007810000 */
[----:B------:R-:W-:Y:S02]  /*4c40*/  FMNMX.FTZ R17, R100, R17, !PT ;  /* 0x0000001164117209 */ /* 0x000fe40007810000 */
[----:B------:R-:W-:Y:S02]  /*4c50*/  FSEL R103, R19, -INF , !P6 ;  /* 0xff80000013677808 */ /* 0x000fe40007000000 */
[----:B------:R-:W-:-:S02]  /*4c60*/  FSEL R102, R12, -INF , !P2 ;  /* 0xff8000000c667808 */ /* 0x000fc40005000000 */
[----:B------:R-:W-:Y:S02]  /*4c70*/  FMNMX.FTZ R16, R147, R16, !PT ;  /* 0x0000001093107209 */ /* 0x000fe40007810000 */
[-C--:B------:R-:W-:Y:S02]  /*4c80*/  ISETP.GE.AND P1, PT, R20, R112.reuse, PT ;  /* 0x000000701400720c */ /* 0x080fe40003f26270 */
[C---:B------:R-:W-:Y:S02]  /*4c90*/  ISETP.GE.AND P6, PT, R6.reuse, R112, PT ;  /* 0x000000700600720c */ /* 0x040fe40003fc6270 */
[----:B------:R-:W-:Y:S01]  /*4ca0*/  ISETP.GE.AND P2, PT, R6, R111, PT ;  /* 0x0000006f0600720c */ /* 0x000fe20003f46270 */
[C---:B------:R-:W-:Y:S01]  /*4cb0*/  VIADD R6, R3.reuse, 0x38 ;  /* 0x0000003803067836 */ /* 0x040fe20000000000 */
[----:B------:R-:W-:Y:S01]  /*4cc0*/  FMNMX.FTZ R17, R104, R17, !PT ;  /* 0x0000001168117209 */ /* 0x000fe20007810000 */
[----:B------:R-:W-:Y:S01]  /*4cd0*/  VIADD R3, R3, 0x39 ;  /* 0x0000003903037836 */ /* 0x000fe20000000000 */
[----:B------:R-:W-:-:S02]  /*4ce0*/  ISETP.GE.AND P5, PT, R24, R111, PT ;  /* 0x0000006f1800720c */ /* 0x000fc40003fa6270 */
[----:B------:R-:W-:Y:S02]  /*4cf0*/  ISETP.GE.AND P4, PT, R20, R111, PT ;  /* 0x0000006f1400720c */ /* 0x000fe40003f86270 */
[----:B------:R-:W-:Y:S02]  /*4d00*/  FMNMX.FTZ R16, R149, R16, !PT ;  /* 0x0000001095107209 */ /* 0x000fe40007810000 */
[----:B------:R-:W-:Y:S02]  /*4d10*/  FSEL R106, R13, -INF , !P1 ;  /* 0xff8000000d6a7808 */ /* 0x000fe40004800000 */
[----:B------:R-:W-:Y:S02]  /*4d20*/  FMNMX.FTZ R17, R102, R17, !PT ;  /* 0x0000001166117209 */ /* 0x000fe40007810000 */
[----:B------:R-:W-:Y:S02]  /*4d30*/  FSEL R105, R14, -INF , !P5 ;  /* 0xff8000000e697808 */ /* 0x000fe40006800000 */
[----:B------:R-:W-:-:S02]  /*4d40*/  FSEL R107, R15, -INF , !P4 ;  /* 0xff8000000f6b7808 */ /* 0x000fc40006000000 */
[-C--:B------:R-:W-:Y:S02]  /*4d50*/  ISETP.GE.AND P5, PT, R6, R112.reuse, PT ;  /* 0x000000700600720c */ /* 0x080fe40003fa6270 */
[----:B------:R-:W-:Y:S02]  /*4d60*/  ISETP.GE.AND P4, PT, R3, R112, PT ;  /* 0x000000700300720c */ /* 0x000fe40003f86270 */
[----:B------:R-:W-:Y:S02]  /*4d70*/  FMNMX.FTZ R16, R101, R16, !PT ;  /* 0x0000001065107209 */ /* 0x000fe40007810000 */
[----:B------:R-:W-:Y:S02]  /*4d80*/  FSEL R112, R8, -INF , !P0 ;  /* 0xff80000008707808 */ /* 0x000fe40004000000 */
[----:B------:R-:W-:Y:S02]  /*4d90*/  FMNMX.FTZ R17, R106, R17, !PT ;  /* 0x000000116a117209 */ /* 0x000fe40007810000 */
[----:B------:R-:W-:-:S02]  /*4da0*/  FSEL R92, R11, -INF , !P2 ;  /* 0xff8000000b5c7808 */ /* 0x000fc40005000000 */
[----:B------:R-:W-:Y:S02]  /*4db0*/  PLOP3.LUT P2, PT, PT, PT, UP0, 0x80, 0x0 ;  /* 0x000000000000781c */ /* 0x000fe40003f4f008 */
[-C--:B------:R-:W-:Y:S02]  /*4dc0*/  ISETP.GE.AND P1, PT, R6, R111.reuse, PT ;  /* 0x0000006f0600720c */ /* 0x080fe40003f26270 */
[----:B------:R-:W-:Y:S02]  /*4dd0*/  ISETP.GE.AND P0, PT, R3, R111, PT ;  /* 0x0000006f0300720c */ /* 0x000fe40003f06270 */
[----:B------:R-:W-:Y:S02]  /*4de0*/  FMNMX.FTZ R16, R103, R16, !PT ;  /* 0x0000001067107209 */ /* 0x000fe40007810000 */
[----:B------:R-:W-:Y:S02]  /*4df0*/  FSEL R111, R9, -INF , !P6 ;  /* 0xff800000096f7808 */ /* 0x000fe40007000000 */
[----:B------:R-:W-:-:S02]  /*4e00*/  FMNMX.FTZ R6, R112, R17, !PT ;  /* 0x0000001170067209 */ /* 0x000fc40007810000 */
[----:B------:R-:W-:Y:S02]  /*4e10*/  FMNMX.FTZ R16, R105, R16, !PT ;  /* 0x0000001069107209 */ /* 0x000fe40007810000 */
[----:B------:R-:W-:Y:S02]  /*4e20*/  FSEL R113, R96, -INF , !P5 ;  /* 0xff80000060717808 */ /* 0x000fe40006800000 */
[----:B------:R-:W-:Y:S02]  /*4e30*/  FMNMX.FTZ R8, R111, R6, !PT ;  /* 0x000000066f087209 */ /* 0x000fe40007810000 */
[----:B------:R-:W-:Y:S02]  /*4e40*/  FSEL R89, R10, -INF , !P3 ;  /* 0xff8000000a597808 */ /* 0x000fe40005800000 */
[----:B------:R-:W-:Y:S02]  /*4e50*/  FMNMX.FTZ R6, R107, R16, !PT ;  /* 0x000000106b067209 */ /* 0x000fe40007810000 */
[----:B------:R-:W-:-:S02]  /*4e60*/  FSEL R114, R97, -INF , !P4 ;  /* 0xff80000061727808 */ /* 0x000fc40006000000 */
[----:B------:R-:W-:Y:S02]  /*4e70*/  FMNMX.FTZ R3, R113, R8, !PT ;  /* 0x0000000871037209 */ /* 0x000fe40007810000 */
[----:B------:R-:W-:Y:S02]  /*4e80*/  FMNMX.FTZ R11, R89, R6, !PT ;  /* 0x00000006590b7209 */ /* 0x000fe40007810000 */
[----:B------:R-:W-:Y:S02]  /*4e90*/  FSEL R90, R98, -INF , !P1 ;  /* 0xff800000625a7808 */ /* 0x000fe40004800000 */
[----:B------:R-:W-:Y:S01]  /*4ea0*/  FMNMX.FTZ R6, R114, R3, !PT ;  /* 0x0000000372067209 */ /* 0x000fe20007810000 */
[----:B------:R-:W-:Y:S06]  /*4eb0*/  @!P2 BRA `(.L_x_881) ;  /* 0x000000000068a947 */ /* 0x000fec0003800000 */
        /* <DEDUP_REMOVED lines=8> */
[----:B------:R-:W-:Y:S01]  /*4f40*/  LEA R9, P1, R9, R122, 0x6 ;  /* 0x0000007a09097211 */ /* 0x000fe200078230ff */
[----:B------:R-:W-:-:S03]  /*4f50*/  ULDC.64 UR8, c[0x0][0x218] ;  /* 0x0000860000087ab9 */ /* 0x000fc60000000a00 */
[----:B------:R-:W-:Y:S01]  /*4f60*/  IMAD.U32 R3, RZ, RZ, UR4 ;  /* 0x00000004ff037e24 */ /* 0x000fe2000f8e00ff */
[----:B------:R-:W-:-:S04]  /*4f70*/  LEA R12, P2, R9, UR8, 0x1 ;  /* 0x00000008090c7c11 */ /* 0x000fc8000f8408ff */
[----:B------:R-:W-:Y:S02]  /*4f80*/  LEA.HI.X R8, R8, R127, R3, 0x6, P1 ;  /* 0x0000007f08087211 */ /* 0x000fe400008f3403 */
[----:B------:R-:W-:Y:S02]  /*4f90*/  IADD3 R14, P1, R12, UR25, RZ ;  /* 0x000000190c0e7c10 */ /* 0x000fe4000ff3e0ff */
[----:B------:R-:W-:-:S04]  /*4fa0*/  LEA.HI.X R13, R9, UR9, R8, 0x1, P2 ;  /* 0x00000009090d7c11 */ /* 0x000fc800090f0c08 */
        /* <DEDUP_REMOVED lines=11> */
.L_x_881:
[----:B------:R-:W-:Y:S01]  /*5060*/  FMNMX.FTZ R11, R92, R11, !PT ;  /* 0x0000000b5c0b7209 */ /* 0x000fe20007810000 */
[----:B------:R-:W2:Y:S01]  /*5070*/  SHFL.BFLY PT, R9, R6, 0x2, 0x1f ;  /* 0x0c401f0006097f89 */ /* 0x000ea200000e0000 */
[----:B------:R-:W-:Y:S01]  /*5080*/  FSEL R91, R99, -INF , !P0 ;  /* 0xff800000635b7808 */ /* 0x000fe20004000000 */
[----:B------:R-:W-:Y:S01]  /*5090*/  IMAD.WIDE.U32 R96, R85, -0x326172a9, RZ ;  /* 0xcd9e8d5755607825 */ /* 0x000fe200078e00ff */
[----:B------:R-:W-:Y:S01]  /*50a0*/  FMNMX.FTZ R8, R90, R11, !PT ;  /* 0x0000000b5a087209 */ /* 0x000fe20007810000 */
[----:B------:R-:W-:Y:S01]  /*50b0*/  USHF.L.U32 UR4, UR34, 0x1, URZ ;  /* 0x0000000122047899 */ /* 0x000fe2000800063f */
[----:B------:R-:W-:Y:S01]  /*50c0*/  PRMT R94, R110, 0x7054, R110 ;  /* 0x000070546e5e7816 */ /* 0x000fe2000000006e */
[----:B------:R-:W-:Y:S01]  /*50d0*/  IMAD.U32 R3, RZ, RZ, UR33 ;  /* 0x00000021ff037e24 */ /* 0x000fe2000f8e00ff */
[----:B------:R-:W-:Y:S01]  /*50e0*/  FMNMX.FTZ R11, R91, R8, !PT ;  /* 0x000000085b0b7209 */ /* 0x000fe20007810000 */
[----:B------:R-:W-:Y:S01]  /*50f0*/  IMAD.WIDE.U32 R152, R84, -0x2daee0ad, RZ ;  /* 0xd2511f5354987825 */ /* 0x000fe200078e00ff */
[----:B------:R-:W-:Y:S01]  /*5100*/  LOP3.LUT R142, R97, R87, RZ, 0x3c, !PT ;  /* 0x00000057618e7212 */ /* 0x000fe200078e3cff */
[----:B------:R-:W-:-:S02]  /*5110*/  UISETP.GE.AND UP0, UPT, UR29, 0x3, UPT ;  /* 0x000000031d00788c */ /* 0x000fc4000bf06270 */
[----:B------:R-:W3:Y:S01]  /*5120*/  SHFL.BFLY PT, R8, R11, 0x2, 0x1f ;  /* 0x0c401f000b087f89 */ /* 0x000ee200000e0000 */
[----:B------:R-:W-:Y:S01]  /*5130*/  LOP3.LUT R3, R153, UR4, R3, 0x96, !PT ;  /* 0x0000000499037c12 */ /* 0x000fe2000f8e9603 */
[----:B------:R-:W-:Y:S01]  /*5140*/  IMAD.WIDE.U32 R142, R142, -0x2daee0ad, RZ ;  /* 0xd2511f538e8e7825 */ /* 0x000fe200078e00ff */
[----:B------:R-:W-:-:S03]  /*5150*/  UIADD3 UR4, UR4, 0x1, URZ ;  /* 0x0000000104047890 */ /* 0x000fc6000fffe03f */
[----:B-1----:R-:W-:Y:S01]  /*5160*/  IMAD.WIDE.U32 R12, R3, -0x326172a9, RZ ;  /* 0xcd9e8d57030c7825 */ /* 0x002fe200078e00ff */
[----:B------:R-:W-:Y:S02]  /*5170*/  LOP3.LUT R140, R143, UR19, R152, 0x96, !PT ;  /* 0x000000138f8c7c12 */ /* 0x000fe4000f8e9698 */
[----:B------:R-:W-:Y:S01]  /*5180*/  @UP0 UIADD3 UR29, UR29, -0x3, URZ ;  /* 0xfffffffd1d1d0890 */ /* 0x000fe2000fffe03f */
[----:B--2---:R-:W-:Y:S02]  /*5190*/  FMNMX.FTZ R9, R6, R9, !PT ;  /* 0x0000000906097209 */ /* 0x004fe40007810000 */
[----:B------:R-:W-:Y:S01]  /*51a0*/  IMAD.WIDE.U32 R140, R140, -0x326172a9, RZ ;  /* 0xcd9e8d578c8c7825 */ /* 0x000fe200078e00ff */
[----:B------:R-:W-:Y:S02]  /*51b0*/  LOP3.LUT R6, R13, UR20, R96, 0x96, !PT ;  /* 0x000000140d067c12 */ /* 0x000fe4000f8e9660 */
[----:B------:R-:W1:Y:S02]  /*51c0*/  SHFL.BFLY PT, R88, R9, 0x1, 0x1f ;  /* 0x0c201f0009587f89 */ /* 0x000e6400000e0000 */
[----:B------:R-:W-:Y:S01]  /*51d0*/  LOP3.LUT R3, R141, UR18, R12, 0x96, !PT ;  /* 0x000000128d037c12 */ /* 0x000fe2000f8e960c */
[----:B------:R-:W-:Y:S01]  /*51e0*/  IMAD.WIDE.U32 R14, R6, -0x2daee0ad, RZ ;  /* 0xd2511f53060e7825 */ /* 0x000fe200078e00ff */
[----:B---3--:R-:W-:-:S03]  /*51f0*/  FMNMX.FTZ R8, R11, R8, !PT ;  /* 0x000000080b087209 */ /* 0x008fc60007810000 */
[----:B------:R-:W-:Y:S01]  /*5200*/  IMAD.WIDE.U32 R10, R3, -0x2daee0ad, RZ ;  /* 0xd2511f53030a7825 */ /* 0x000fe200078e00ff */
[----:B------:R-:W-:-:S04]  /*5210*/  LOP3.LUT R3, R15, UR17, R142, 0x96, !PT ;  /* 0x000000110f037c12 */ /* 0x000fc8000f8e968e */
[----:B------:R-:W-:Y:S01]  /*5220*/  LOP3.LUT R14, R11, UR15, R14, 0x96, !PT ;  /* 0x0000000f0b0e7c12 */ /* 0x000fe2000f8e960e */
[----:B------:R-:W-:Y:S02]  /*5230*/  IMAD.WIDE.U32 R98, R3, -0x326172a9, RZ ;  /* 0xcd9e8d5703627825 */ /* 0x000fe400078e00ff */
[----:B------:R-:W2:Y:S02]  /*5240*/  SHFL.BFLY PT, R3, R8, 0x1, 0x1f ;  /* 0x0c201f0008037f89 */ /* 0x000ea400000e0000 */
[----:B------:R-:W-:Y:S01]  /*5250*/  IMAD.WIDE.U32 R14, R14, -0x326172a9, RZ ;  /* 0xcd9e8d570e0e7825 */ /* 0x000fe200078e00ff */
[----:B------:R-:W-:-:S04]  /*5260*/  LOP3.LUT R6, R99, UR16, R140, 0x96, !PT ;  /* 0x0000001063067c12 */ /* 0x000fc8000f8e968c */
[----:B------:R-:W-:Y:S01]  /*5270*/  LOP3.LUT R98, R15, UR14, R98, 0x96, !PT ;  /* 0x0000000e0f627c12 */ /* 0x000fe2000f8e9662 */
[----:B------:R-:W-:Y:S01]  /*5280*/  IMAD.WIDE.U32 R12, R6, -0x2daee0ad, RZ ;  /* 0xd2511f53060c7825 */ /* 0x000fe200078e00ff */
[----:B-1----:R-:W-:-:S03]  /*5290*/  FMNMX.FTZ R88, R9, R88, !PT ;  /* 0x0000005809587209 */ /* 0x002fc60007810000 */
[----:B------:R-:W-:Y:S01]  /*52a0*/  IMAD.WIDE.U32 R98, R98, -0x2daee0ad, RZ ;  /* 0xd2511f5362627825 */ /* 0x000fe200078e00ff */
[----:B------:R-:W-:-:S03]  /*52b0*/  FSETP.NEU.FTZ.AND P1, PT, R88, -INF , PT ;  /* 0xff8000005800780b */ /* 0x000fc60003f3d000 */
[C---:B------:R-:W-:Y:S01]  /*52c0*/  FMUL.FTZ R115, R88.reuse, UR35 ;  /* 0x0000002358737c20 */ /* 0x040fe20008410000 */
[----:B------:R-:W-:Y:S02]  /*52d0*/  LOP3.LUT R6, R13, UR13, R10, 0x96, !PT ;  /* 0x0000000d0d067c12 */ /* 0x000fe4000f8e960a */
[----:B------:R-:W-:Y:S02]  /*52e0*/  FSEL R9, R88, RZ, P1 ;  /* 0x000000ff58097208 */ /* 0x000fe40000800000 */
[----:B------:R-:W-:Y:S01]  /*52f0*/  LOP3.LUT R10, R99, UR5, R12, 0x96, !PT ;  /* 0x00000005630a7c12 */ /* 0x000fe2000f8e960c */
[----:B------:R-:W-:Y:S01]  /*5300*/  IMAD.WIDE.U32 R12, R6, -0x326172a9, RZ ;  /* 0xcd9e8d57060c7825 */ /* 0x000fe200078e00ff */
[----:B------:R-:W-:Y:S02]  /*5310*/  FSEL R115, R115, RZ, P1 ;  /* 0x000000ff73737208 */ /* 0x000fe40000800000 */
[----:B--2---:R-:W-:Y:S01]  /*5320*/  FMNMX.FTZ R3, R8, R3, !PT ;  /* 0x0000000308037209 */ /* 0x004fe20007810000 */
[----:B------:R-:W-:-:S02]  /*5330*/  FADD.FTZ R8, R2, -R9 ;  /* 0x8000000902087221 */ /* 0x000fc40000010000 */
[----:B------:R-:W-:Y:S01]  /*5340*/  FFMA.FTZ R135, R4, UR35, -R115 ;  /* 0x0000002304877c23 */ /* 0x000fe20008010873 */
[----:B------:R-:W-:Y:S01]  /*5350*/  IMAD.WIDE.U32 R10, R10, -0x326172a9, RZ ;  /* 0xcd9e8d570a0a7825 */ /* 0x000fe200078e00ff */
[----:B------:R-:W-:-:S03]  /*5360*/  FSETP.NEU.FTZ.AND P0, PT, R3, -INF , PT ;  /* 0xff8000000300780b */ /* 0x000fc60003f1d000 */
[--C-:B------:R-:W-:Y:S01]  /*5370*/  FFMA.FTZ R134, R32, UR35, -R115.reuse ;  /* 0x0000002320867c23 */ /* 0x100fe20008010873 */
[----:B------:R-:W-:Y:S01]  /*5380*/  LOP3.LUT R97, R13, UR12, R14, 0x96, !PT ;  /* 0x0000000c0d617c12 */ /* 0x000fe2000f8e960e */
[C---:B------:R-:W-:Y:S01]  /*5390*/  FMUL.FTZ R2, R3.reuse, UR35 ;  /* 0x0000002303027c20 */ /* 0x040fe20008410000 */
[----:B------:R-:W-:Y:S01]  /*53a0*/  FSEL R9, R3, RZ, P0 ;  /* 0x000000ff03097208 */ /* 0x000fe20000000000 */
[----:B------:R-:W-:Y:S01]  /*53b0*/  MUFU.EX2 R135, R135 ;  /* 0x0000008700877308 */ /* 0x000fe20000000800 */
[--C-:B------:R-:W-:Y:S01]  /*53c0*/  FFMA.FTZ R132, R28, UR35, -R115.reuse ;  /* 0x000000231c847c23 */ /* 0x100fe20008010873 */
[----:B------:R-:W-:Y:S01]  /*53d0*/  FFMA.FTZ R93, R30, UR35, -R115 ;  /* 0x000000231e5d7c23 */ /* 0x000fe20008010873 */
[----:B------:R-:W-:Y:S01]  /*53e0*/  FSEL R2, R2, RZ, P0 ;  /* 0x000000ff02027208 */ /* 0x000fe20000000000 */
[----:B------:R-:W-:Y:S01]  /*53f0*/  FADD.FTZ R9, R0, -R9 ;  /* 0x8000000900097221 */ /* 0x000fe20000010000 */
[----:B------:R-:W-:Y:S01]  /*5400*/  LOP3.LUT R0, R11, UR21, R12, 0x96, !PT ;  /* 0x000000150b007c12 */ /* 0x000fe2000f8e960c */
[----:B------:R-:W-:Y:S01]  /*5410*/  FMUL.FTZ R137, R8, UR35 ;  /* 0x0000002308897c20 */ /* 0x000fe20008410000 */
[----:B------:R-:W-:Y:S01]  /*5420*/  FFMA.FTZ R143, R146, UR35, -R115 ;  /* 0x00000023928f7c23 */ /* 0x000fe20008010873 */
[----:B------:R-:W1:Y:S01]  /*5430*/  MUFU.EX2 R134, R134 ;  /* 0x0000008600867308 */ /* 0x000e620000000800 */
[C---:B------:R-:W-:Y:S01]  /*5440*/  LOP3.LUT R13, R0.reuse, 0xffff, RZ, 0xc0, !PT ;  /* 0x0000ffff000d7812 */ /* 0x040fe200078ec0ff */
[--C-:B------:R-:W-:Y:S01]  /*5450*/  FFMA.FTZ R133, R21, UR35, -R2.reuse ;  /* 0x0000002315857c23 */ /* 0x100fe20008010802 */
[----:B------:R-:W-:Y:S01]  /*5460*/  LOP3.LUT R4, R0, 0xff, RZ, 0xc0, !PT ;  /* 0x000000ff00047812 */ /* 0x000fe200078ec0ff */
[--C-:B------:R-:W-:Y:S01]  /*5470*/  FFMA.FTZ R129, R5, UR35, -R2.reuse ;  /* 0x0000002305817c23 */ /* 0x100fe20008010802 */
[----:B------:R-:W-:Y:S01]  /*5480*/  SHF.R.U32.HI R13, RZ, 0x8, R13 ;  /* 0x00000008ff0d7819 */ /* 0x000fe2000001160d */
[----:B------:R-:W-:Y:S01]  /*5490*/  FMUL.FTZ R136, R9, UR35 ;  /* 0x0000002309887c20 */ /* 0x000fe20008410000 */
[--C-:B------:R-:W-:Y:S01]  /*54a0*/  FFMA.FTZ R95, R7, UR35, -R2.reuse ;  /* 0x00000023075f7c23 */ /* 0x100fe20008010802 */
[----:B------:R-:W-:Y:S01]  /*54b0*/  MUFU.EX2 R133, R133 ;  /* 0x0000008500857308 */ /* 0x000fe20000000800 */
[----:B------:R-:W-:Y:S01]  /*54c0*/  PRMT R13, R4, 0x5410, R13 ;  /* 0x00005410040d7816 */ /* 0x000fe2000000000d */
[----:B------:R-:W2:Y:S01]  /*54d0*/  LDSM.16.MT88.4 R20, [R86+0x6000] ;  /* 0x006000005614783b */ /* 0x000ea20000004200 */
[--C-:B------:R-:W-:Y:S01]  /*54e0*/  FFMA.FTZ R146, R139, UR35, -R2.reuse ;  /* 0x000000238b927c23 */ /* 0x100fe20008010802 */
[--C-:B------:R-:W-:Y:S01]  /*54f0*/  FFMA.FTZ R139, R145, UR35, -R2.reuse ;  /* 0x00000023918b7c23 */ /* 0x100fe20008010802 */
[--C-:B------:R-:W-:Y:S01]  /*5500*/  FFMA.FTZ R144, R144, UR35, -R115.reuse ;  /* 0x0000002390907c23 */ /* 0x100fe20008010873 */
[----:B------:R-:W-:Y:S01]  /*5510*/  HSET2.LE.AND R4, R13, R94, PT ;  /* 0x0000005e0d047233 */ /* 0x000fe20003803000 */
[--C-:B------:R-:W-:Y:S01]  /*5520*/  FFMA.FTZ R149, R149, UR35, -R2.reuse ;  /* 0x0000002395957c23 */ /* 0x100fe20008010802 */
[----:B------:R-:W3:Y:S01]  /*5530*/  MUFU.EX2 R129, R129 ;  /* 0x0000008100817308 */ /* 0x000ee20000000800 */
[----:B-1----:R-:W-:Y:S01]  /*5540*/  F2FP.F16.F32.PACK_AB R5, R134, R135 ;  /* 0x000000878605723e */ /* 0x002fe200000000ff */
[----:B------:R-:W1:Y:S01]  /*5550*/  LDSM.16.MT88.4 R12, [R117+0x6000] ;  /* 0x00600000750c783b */ /* 0x000e620000004200 */
[--C-:B------:R-:W-:Y:S01]  /*5560*/  FFMA.FTZ R104, R104, UR35, -R115.reuse ;  /* 0x0000002368687c23 */ /* 0x100fe20008010873 */
[----:B------:R-:W-:Y:S01]  /*5570*/  FFMA.FTZ R101, R101, UR35, -R2 ;  /* 0x0000002365657c23 */ /* 0x000fe20008010802 */
[----:B------:R-:W-:Y:S01]  /*5580*/  LOP3.LUT R4, R4, R5, RZ, 0xc0, !PT ;  /* 0x0000000504047212 */ /* 0x000fe200078ec0ff */
[--C-:B------:R-:W-:Y:S01]  /*5590*/  FFMA.FTZ R111, R111, UR35, -R115.reuse ;  /* 0x000000236f6f7c23 */ /* 0x100fe20008010873 */
[--C-:B------:R-:W-:Y:S01]  /*55a0*/  SHF.R.U32.HI R5, RZ, 0x10, R0.reuse ;  /* 0x00000010ff057819 */ /* 0x100fe20000011600 */
[----:B------:R-:W-:Y:S01]  /*55b0*/  MUFU.EX2 R132, R132 ;  /* 0x0000008400847308 */ /* 0x000fe20000000800 */
[----:B------:R-:W-:Y:S01]  /*55c0*/  SHF.R.U32.HI R0, RZ, 0x18, R0 ;  /* 0x00000018ff007819 */ /* 0x000fe20000011600 */
[--C-:B------:R-:W-:Y:S01]  /*55d0*/  FFMA.FTZ R113, R113, UR35, -R115.reuse ;  /* 0x0000002371717c23 */ /* 0x100fe20008010873 */
[----:B------:R-:W-:Y:S01]  /*55e0*/  LOP3.LUT R5, R5, 0xff, RZ, 0xc0, !PT ;  /* 0x000000ff05057812 */ /* 0x000fe200078ec0ff */
[----:B------:R-:W-:Y:S01]  /*55f0*/  FFMA.FTZ R114, R114, UR35, -R115 ;  /* 0x0000002372727c23 */ /* 0x000fe20008010873 */
[--C-:B------:R-:W-:Y:S01]  /*5600*/  FFMA.FTZ R90, R90, UR35, -R2.reuse ;  /* 0x000000235a5a7c23 */ /* 0x100fe20008010802 */
[----:B------:R-:W-:Y:S01]  /*5610*/  FFMA.FTZ R91, R91, UR35, -R2 ;  /* 0x000000235b5b7c23 */ /* 0x000fe20008010802 */
[----:B------:R-:W-:Y:S01]  /*5620*/  PRMT R5, R5, 0x5410, R0 ;  /* 0x0000541005057816 */ /* 0x000fe20000000000 */
[----:B------:R-:W4:Y:S01]  /*5630*/  MUFU.EX2 R93, R93 ;  /* 0x0000005d005d7308 */ /* 0x000f220000000800 */
[----:B---3--:R-:W-:-:S02]  /*5640*/  F2FP.F16.F32.PACK_AB R0, R129, R133 ;  /* 0x000000858100723e */ /* 0x008fc400000000ff */
[----:B------:R-:W-:Y:S02]  /*5650*/  PLOP3.LUT P0, PT, PT, PT, UP0, 0x80, 0x0 ;  /* 0x000000000000781c */ /* 0x000fe40003f0f008 */
[----:B------:R-:W-:-:S03]  /*5660*/  HSET2.LE.AND R5, R5, R94, PT ;  /* 0x0000005e05057233 */ /* 0x000fc60003803000 */
[----:B------:R-:W3:Y:S02]  /*5670*/  MUFU.EX2 R137, R137 ;  /* 0x0000008900897308 */ /* 0x000ee40000000800 */
[----:B------:R-:W-:Y:S02]  /*5680*/  LOP3.LUT R5, R5, R0, RZ, 0xc0, !PT ;  /* 0x0000000005057212 */ /* 0x000fe400078ec0ff */
[C---:B------:R-:W-:Y:S02]  /*5690*/  LOP3.LUT R0, R10.reuse, 0xffff, RZ, 0xc0, !PT ;  /* 0x0000ffff0a007812 */ /* 0x040fe400078ec0ff */
[----:B------:R-:W-:Y:S02]  /*56a0*/  LOP3.LUT R11, R10, 0xff, RZ, 0xc0, !PT ;  /* 0x000000ff0a0b7812 */ /* 0x000fe400078ec0ff */
[----:B------:R-:W-:Y:S01]  /*56b0*/  SHF.R.U32.HI R0, RZ, 0x8, R0 ;  /* 0x00000008ff007819 */ /* 0x000fe20000011600 */
[----:B------:R-:W5:Y:S03]  /*56c0*/  MUFU.EX2 R136, R136 ;  /* 0x0000008800887308 */ /* 0x000f660000000800 */
[----:B------:R-:W-:Y:S01]  /*56d0*/  PRMT R11, R11, 0x5410, R0 ;  /* 0x000054100b0b7816 */ /* 0x000fe20000000000 */
[----:B------:R-:W-:-:S02]  /*56e0*/  FFMA.FTZ R0, R31, UR35, -R2 ;  /* 0x000000231f007c23 */ /* 0x000fc40008010802 */
[----:B------:R-:W-:Y:S02]  /*56f0*/  LDSM.16.MT88.4 R28, [R117+0x7000] ;  /* 0x00700000751c783b */ /* 0x000fe40000004200 */
[--C-:B------:R-:W-:Y:S01]  /*5700*/  HSET2.LE.AND R6, R11, R94.reuse, PT ;  /* 0x0000005e0b067233 */ /* 0x100fe20003803000 */
[----:B------:R-:W-:Y:S01]  /*5710*/  MUFU.EX2 R95, R95 ;  /* 0x0000005f005f7308 */ /* 0x000fe20000000800 */
[----:B----4-:R-:W-:Y:S01]  /*5720*/  F2FP.F16.F32.PACK_AB R11, R93, R132 ;  /* 0x000000845d0b723e */ /* 0x010fe200000000ff */
[-C--:B---3--:R-:W-:Y:S01]  /*5730*/  FMUL.FTZ R24, R52, R137.reuse ;  /* 0x0000008934187220 */ /* 0x088fe20000410000 */
[-C--:B------:R-:W-:Y:S01]  /*5740*/  FMUL.FTZ R25, R53, R137.reuse ;  /* 0x0000008935197220 */ /* 0x080fe20000410000 */
[----:B------:R-:W-:Y:S01]  /*5750*/  FMUL.FTZ R9, R37, R137 ;  /* 0x0000008925097220 */ /* 0x000fe20000410000 */
[----:B------:R-:W-:Y:S01]  /*5760*/  LOP3.LUT R6, R6, R11, RZ, 0xc0, !PT ;  /* 0x0000000b06067212 */ /* 0x000fe200078ec0ff */
[-C--:B------:R-:W-:Y:S01]  /*5770*/  FMUL.FTZ R16, R44, R137.reuse ;  /* 0x000000892c107220 */ /* 0x080fe20000410000 */
[--C-:B------:R-:W-:Y:S01]  /*5780*/  SHF.R.U32.HI R11, RZ, 0x10, R10.reuse ;  /* 0x00000010ff0b7819 */ /* 0x100fe2000001160a */
[----:B------:R-:W3:Y:S01]  /*5790*/  MUFU.EX2 R0, R0 ;  /* 0x0000000000007308 */ /* 0x000ee20000000800 */
[----:B------:R-:W-:Y:S01]  /*57a0*/  SHF.R.U32.HI R10, RZ, 0x18, R10 ;  /* 0x00000018ff0a7819 */ /* 0x000fe2000001160a */
[-C--:B-----5:R-:W-:Y:S01]  /*57b0*/  FMUL.FTZ R26, R54, R136.reuse ;  /* 0x00000088361a7220 */ /* 0x0a0fe20000410000 */
[----:B------:R-:W-:Y:S01]  /*57c0*/  LOP3.LUT R11, R11, 0xff, RZ, 0xc0, !PT ;  /* 0x000000ff0b0b7812 */ /* 0x000fe200078ec0ff */
[-C--:B------:R-:W-:Y:S01]  /*57d0*/  FMUL.FTZ R27, R55, R136.reuse ;  /* 0x00000088371b7220 */ /* 0x080fe20000410000 */
[-C--:B------:R-:W-:Y:S01]  /*57e0*/  FMUL.FTZ R17, R45, R137.reuse ;  /* 0x000000892d117220 */ /* 0x080fe20000410000 */
[----:B------:R-:W4:Y:S01]  /*57f0*/  LDSM.16.MT88.4 R52, [R86+0x8000] ;  /* 0x008000005634783b */ /* 0x000f220000004200 */
[----:B------:R-:W-:Y:S01]  /*5800*/  PRMT R7, R11, 0x5410, R10 ;  /* 0x000054100b077816 */ /* 0x000fe2000000000a */
[-C--:B------:R-:W-:Y:S01]  /*5810*/  FMUL.FTZ R10, R38, R136.reuse ;  /* 0x00000088260a7220 */ /* 0x080fe20000410000 */
[-C--:B------:R-:W-:Y:S01]  /*5820*/  FMUL.FTZ R11, R39, R136.reuse ;  /* 0x00000088270b7220 */ /* 0x080fe20000410000 */
[-C--:B------:R-:W-:Y:S01]  /*5830*/  FMUL.FTZ R18, R46, R136.reuse ;  /* 0x000000882e127220 */ /* 0x080fe20000410000 */
[-C--:B------:R-:W-:Y:S01]  /*5840*/  FMUL.FTZ R19, R47, R136.reuse ;  /* 0x000000882f137220 */ /* 0x080fe20000410000 */
[----:B------:R-:W-:Y:S01]  /*5850*/  HSET2.LE.AND R7, R7, R94, PT ;  /* 0x0000005e07077233 */ /* 0x000fe20003803000 */
[----:B------:R-:W-:Y:S01]  /*5860*/  LDSM.16.MT88.4 R44, [R117+0x8000] ;  /* 0x00800000752c783b */ /* 0x000fe20000004200 */
[-C--:B------:R-:W-:Y:S01]  /*5870*/  FMUL.FTZ R48, R48, R137.reuse ;  /* 0x0000008930307220 */ /* 0x080fe20000410000 */
[----:B------:R-:W-:Y:S01]  /*5880*/  FMUL.FTZ R49, R49, R137 ;  /* 0x0000008931317220 */ /* 0x000fe20000410000 */
[-C--:B------:R-:W-:Y:S01]  /*5890*/  FMUL.FTZ R50, R50, R136.reuse ;  /* 0x0000008832327220 */ /* 0x080fe20000410000 */
[----:B---3--:R-:W-:Y:S01]  /*58a0*/  F2FP.F16.F32.PACK_AB R8, R0, R95 ;  /* 0x0000005f0008723e */ /* 0x008fe200000000ff */
[----:B------:R-:W-:Y:S01]  /*58b0*/  FMUL.FTZ R51, R51, R136 ;  /* 0x0000008833337220 */ /* 0x000fe20000410000 */
[-C--:B------:R-:W-:Y:S01]  /*58c0*/  FMUL.FTZ R40, R40, R137.reuse ;  /* 0x0000008928287220 */ /* 0x080fe20000410000 */
[-C--:B------:R-:W-:Y:S01]  /*58d0*/  FMUL.FTZ R41, R41, R137.reuse ;  /* 0x0000008929297220 */ /* 0x080fe20000410000 */
[----:B------:R-:W-:Y:S01]  /*58e0*/  LOP3.LUT R7, R7, R8, RZ, 0xc0, !PT ;  /* 0x0000000807077212 */ /* 0x000fe200078ec0ff */
[-C--:B------:R-:W-:Y:S01]  /*58f0*/  FMUL.FTZ R8, R36, R137.reuse ;  /* 0x0000008924087220 */ /* 0x080fe20000410000 */
[-C--:B------:R-:W-:Y:S01]  /*5900*/  FMUL.FTZ R42, R42, R136.reuse ;  /* 0x000000882a2a7220 */ /* 0x080fe20000410000 */
[----:B------:R-:W3:Y:S01]  /*5910*/  LDSM.16.MT88.4 R36, [R86+0x7000] ;  /* 0x007000005624783b */ /* 0x000ee20000004200 */
        /* <DEDUP_REMOVED lines=29> */
[----:B------:R-:W-:Y:S01]  /*5af0*/  FMUL.FTZ R41, R69, R137 ;  /* 0x0000008945297220 */ /* 0x000fe20000410000 */
[-C--:B------:R-:W-:Y:S01]  /*5b00*/  FMUL.FTZ R42, R70, R136.reuse ;  /* 0x00000088462a7220 */ /* 0x080fe20000410000 */
[-C--:B------:R-:W-:Y:S01]  /*5b10*/  FMUL.FTZ R43, R71, R136.reuse ;  /* 0x00000088472b7220 */ /* 0x080fe20000410000 */
[-C--:B------:R-:W-:Y:S01]  /*5b20*/  FMUL.FTZ R78, R78, R136.reuse ;  /* 0x000000884e4e7220 */ /* 0x080fe20000410000 */
[-C--:B------:R-:W-:Y:S01]  /*5b30*/  FMUL.FTZ R79, R79, R136.reuse ;  /* 0x000000884f4f7220 */ /* 0x080fe20000410000 */
[----:B------:R-:W-:Y:S01]  /*5b40*/  IMAD.U32 R53, RZ, RZ, UR4 ;  /* 0x00000004ff357e24 */ /* 0x000fe2000f8e00ff */
[----:B------:R-:W-:Y:S01]  /*5b50*/  HMMA.16816.F32 R24, R4, R28, R24 ;  /* 0x0000001c0418723c */ /* 0x000fe20000001818 */
[----:B------:R-:W-:Y:S01]  /*5b60*/  MUFU.EX2 R146, R146 ;  /* 0x0000009200927308 */ /* 0x000fe20000000800 */
[----:B------:R-:W-:-:S02]  /*5b70*/  FFMA.FTZ R130, R130, R136, R133 ;  /* 0x0000008882827223 */ /* 0x000fc40000010085 */
[----:B------:R-:W-:Y:S01]  /*5b80*/  LOP3.LUT R62, R153, UR33, R53, 0x96, !PT ;  /* 0x00000021993e7c12 */ /* 0x000fe2000f8e9635 */
[----:B------:R-:W-:Y:S01]  /*5b90*/  IMAD.WIDE.U32 R52, R97, -0x2daee0ad, RZ ;  /* 0xd2511f5361347825 */ /* 0x000fe200078e00ff */
[C---:B---3--:R-:W-:Y:S03]  /*5ba0*/  HMMA.16816.F32 R32, R4.reuse, R36, R32 ;  /* 0x000000240420723c */ /* 0x048fe60000001820 */
[--C-:B------:R-:W-:Y:S01]  /*5bb0*/  FFMA.FTZ R97, R150, UR35, -R115.reuse ;  /* 0x0000002396617c23 */ /* 0x100fe20008010873 */
[----:B------:R-:W1:Y:S01]  /*5bc0*/  MUFU.EX2 R139, R139 ;  /* 0x0000008b008b7308 */ /* 0x000e620000000800 */
[----:B------:R-:W-:Y:S01]  /*5bd0*/  LOP3.LUT R99, R53, UR22, R98, 0x96, !PT ;  /* 0x0000001635637c12 */ /* 0x000fe2000f8e9662 */
[----:B------:R-:W-:Y:S01]  /*5be0*/  FFMA.FTZ R98, R148, UR35, -R115 ;  /* 0x0000002394627c23 */ /* 0x000fe20008010873 */
[----:B------:R-:W-:Y:S01]  /*5bf0*/  HMMA.16816.F32 R40, R4, R44, R40 ;  /* 0x0000002c0428723c */ /* 0x000fe20000001828 */
[----:B------:R-:W-:-:S04]  /*5c00*/  IMAD.WIDE.U32 R62, R62, -0x326172a9, RZ ;  /* 0xcd9e8d573e3e7825 */ /* 0x000fc800078e00ff */
[----:B------:R-:W-:Y:S01]  /*5c10*/  MUFU.EX2 R144, R144 ;  /* 0x0000009000907308 */ /* 0x000fe20000000800 */
[----:B------:R-:W-:Y:S01]  /*5c20*/  HMMA.16816.F32 R28, R4, R30, R56 ;  /* 0x0000001e041c723c */ /* 0x000fe20000001838 */
[----:B------:R-:W-:Y:S02]  /*5c30*/  LOP3.LUT R60, R63, UR20, R96, 0x96, !PT ;  /* 0x000000143f3c7c12 */ /* 0x000fe4000f8e9660 */
[----:B------:R-:W-:-:S03]  /*5c40*/  LOP3.LUT R62, R141, UR18, R62, 0x96, !PT ;  /* 0x000000128d3e7c12 */ /* 0x000fc6000f8e963e */
[C---:B------:R-:W-:Y:S01]  /*5c50*/  HMMA.16816.F32 R36, R4.reuse, R38, R64 ;  /* 0x000000260424723c */ /* 0x040fe20000001840 */
[----:B------:R-:W-:Y:S01]  /*5c60*/  LOP3.LUT R57, R52, 0xff, RZ, 0xc0, !PT ;  /* 0x000000ff34397812 */ /* 0x000fe200078ec0ff */
[----:B------:R-:W2:Y:S01]  /*5c70*/  LDSM.16.MT88.4 R64, [R86+0x7400] ;  /* 0x007400005640783b */ /* 0x000ea20000004200 */
[----:B------:R-:W-:Y:S01]  /*5c80*/  LOP3.LUT R59, R99, 0xffff, RZ, 0xc0, !PT ;  /* 0x0000ffff633b7812 */ /* 0x000fe200078ec0ff */
[----:B------:R-:W3:Y:S01]  /*5c90*/  MUFU.EX2 R143, R143 ;  /* 0x0000008f008f7308 */ /* 0x000ee20000000800 */
[----:B------:R-:W-:Y:S01]  /*5ca0*/  IMAD.WIDE.U32 R60, R60, -0x2daee0ad, RZ ;  /* 0xd2511f533c3c7825 */ /* 0x000fe200078e00ff */
[----:B------:R-:W-:Y:S01]  /*5cb0*/  HMMA.16816.F32 R44, R4, R46, R72 ;  /* 0x0000002e042c723c */ /* 0x000fe20000001848 */
[----:B------:R-:W-:Y:S01]  /*5cc0*/  SHF.R.U32.HI R59, RZ, 0x8, R59 ;  /* 0x00000008ff3b7819 */ /* 0x000fe2000001163b */
[----:B------:R-:W4:Y:S01]  /*5cd0*/  LDSM.16.MT88.4 R72, [R117+0x8400] ;  /* 0x008400007548783b */ /* 0x000f220000004200 */
[----:B------:R-:W-:Y:S01]  /*5ce0*/  IMAD.WIDE.U32 R62, R62, -0x2daee0ad, RZ ;  /* 0xd2511f533e3e7825 */ /* 0x000fe200078e00ff */
[----:B------:R-:W-:-:S02]  /*5cf0*/  LOP3.LUT R142, R61, UR17, R142, 0x96, !PT ;  /* 0x000000113d8e7c12 */ /* 0x000fc4000f8e968e */
[----:B------:R-:W-:Y:S01]  /*5d00*/  HMMA.16816.F32 R4, R4, R54, R76 ;  /* 0x000000360404723c */ /* 0x000fe2000000184c */
[----:B------:R-:W-:Y:S06]  /*5d10*/  MUFU.EX2 R98, R98 ;  /* 0x0000006200627308 */ /* 0x000fec0000000800 */
[--C-:B------:R-:W-:Y:S02]  /*5d20*/  SHF.R.U32.HI R55, RZ, 0x10, R52.reuse ;  /* 0x00000010ff377819 */ /* 0x100fe40000011634 */
[----:B------:R-:W-:Y:S01]  /*5d30*/  LOP3.LUT R54, R52, 0xffff, RZ, 0xc0, !PT ;  /* 0x0000ffff34367812 */ /* 0x000fe200078ec0ff */
[----:B------:R-:W5:Y:S01]  /*5d40*/  MUFU.EX2 R97, R97 ;  /* 0x0000006100617308 */ /* 0x000f620000000800 */
[----:B------:R-:W-:-:S02]  /*5d50*/  SHF.R.U32.HI R52, RZ, 0x18, R52 ;  /* 0x00000018ff347819 */ /* 0x000fc40000011634 */
[----:B------:R-:W-:Y:S02]  /*5d60*/  LOP3.LUT R55, R55, 0xff, RZ, 0xc0, !PT ;  /* 0x000000ff37377812 */ /* 0x000fe400078ec0ff */
[----:B------:R-:W-:Y:S02]  /*5d70*/  SHF.R.U32.HI R53, RZ, 0x18, R99 ;  /* 0x00000018ff357819 */ /* 0x000fe40000011663 */
[----:B------:R-:W-:Y:S01]  /*5d80*/  PRMT R55, R55, 0x5410, R52 ;  /* 0x0000541037377816 */ /* 0x000fe20000000034 */
[----:B------:R-:W-:Y:S01]  /*5d90*/  MUFU.EX2 R96, R149 ;  /* 0x0000009500607308 */ /* 0x000fe20000000800 */
[----:B------:R-:W-:Y:S02]  /*5da0*/  LOP3.LUT R52, R99, 0xff, RZ, 0xc0, !PT ;  /* 0x000000ff63347812 */ /* 0x000fe400078ec0ff */
[----:B------:R-:W-:Y:S02]  /*5db0*/  SHF.R.U32.HI R54, RZ, 0x8, R54 ;  /* 0x00000008ff367819 */ /* 0x000fe40000011636 */
[----:B------:R-:W-:-:S02]  /*5dc0*/  PRMT R59, R52, 0x5410, R59 ;  /* 0x00005410343b7816 */ /* 0x000fc4000000003b */
[----:B------:R-:W-:Y:S01]  /*5dd0*/  SHF.R.U32.HI R52, RZ, 0x10, R99 ;  /* 0x00000010ff347819 */ /* 0x000fe20000011663 */
[----:B------:R-:W-:Y:S01]  /*5de0*/  FFMA.FTZ R99, R147, UR35, -R2 ;  /* 0x0000002393637c23 */ /* 0x000fe20008010802 */
[----:B------:R-:W-:Y:S01]  /*5df0*/  PRMT R57, R57, 0x5410, R54 ;  /* 0x0000541039397816 */ /* 0x000fe20000000036 */
[----:B------:R-:W-:Y:S01]  /*5e00*/  MUFU.EX2 R104, R104 ;  /* 0x0000006800687308 */ /* 0x000fe20000000800 */
[----:B------:R-:W-:Y:S02]  /*5e10*/  LOP3.LUT R52, R52, 0xff, RZ, 0xc0, !PT ;  /* 0x000000ff34347812 */ /* 0x000fe400078ec0ff */
[----:B-1----:R-:W-:Y:S02]  /*5e20*/  F2FP.F16.F32.PACK_AB R54, R139, R146 ;  /* 0x000000928b36723e */ /* 0x002fe400000000ff */
[----:B------:R-:W-:Y:S02]  /*5e30*/  PRMT R53, R52, 0x5410, R53 ;  /* 0x0000541034357816 */ /* 0x000fe40000000035 */
[--C-:B------:R-:W-:Y:S01]  /*5e40*/  HSET2.LE.AND R52, R59, R94.reuse, PT ;  /* 0x0000005e3b347233 */ /* 0x100fe20003803000 */
[----:B------:R-:W1:Y:S01]  /*5e50*/  MUFU.EX2 R99, R99 ;  /* 0x0000006300637308 */ /* 0x000e620000000800 */
[----:B------:R-:W-:-:S02]  /*5e60*/  HSET2.LE.AND R55, R55, R94, PT ;  /* 0x0000005e37377233 */ /* 0x000fc40003803000 */
[----:B------:R-:W-:Y:S02]  /*5e70*/  HSET2.LE.AND R53, R53, R94, PT ;  /* 0x0000005e35357233 */ /* 0x000fe40003803000 */
[----:B---3--:R-:W-:-:S03]  /*5e80*/  F2FP.F16.F32.PACK_AB R59, R143, R144 ;  /* 0x000000908f3b723e */ /* 0x008fc600000000ff */
[----:B------:R-:W-:Y:S01]  /*5e90*/  LOP3.LUT R53, R53, R54, RZ, 0xc0, !PT ;  /* 0x0000003635357212 */ /* 0x000fe200078ec0ff */
[----:B------:R-:W-:Y:S01]  /*5ea0*/  MUFU.EX2 R101, R101 ;  /* 0x0000006500657308 */ /* 0x000fe20000000800 */
[----:B------:R-:W-:Y:S02]  /*5eb0*/  HSET2.LE.AND R54, R57, R94, PT ;  /* 0x0000005e39367233 */ /* 0x000fe40003803000 */
[----:B-----5:R-:W-:Y:S02]  /*5ec0*/  F2FP.F16.F32.PACK_AB R57, R97, R98 ;  /* 0x000000626139723e */ /* 0x020fe400000000ff */
[----:B------:R-:W-:Y:S02]  /*5ed0*/  LOP3.LUT R52, R52, R59, RZ, 0xc0, !PT ;  /* 0x0000003b34347212 */ /* 0x000fe400078ec0ff */
[----:B------:R-:W-:Y:S01]  /*5ee0*/  LOP3.LUT R54, R54, R57, RZ, 0xc0, !PT ;  /* 0x0000003936367212 */ /* 0x000fe200078ec0ff */
[----:B------:R-:W-:Y:S01]  /*5ef0*/  MUFU.EX2 R90, R90 ;  /* 0x0000005a005a7308 */ /* 0x000fe20000000800 */
[----:B-1----:R-:W-:-:S04]  /*5f00*/  F2FP.F16.F32.PACK_AB R56, R96, R99 ;  /* 0x000000636038723e */ /* 0x002fc800000000ff */
[----:B------:R-:W-:Y:S02]  /*5f10*/  LOP3.LUT R55, R55, R56, RZ, 0xc0, !PT ;  /* 0x0000003837377212 */ /* 0x000fe400078ec0ff */
[----:B------:R-:W1:Y:S01]  /*5f20*/  LDSM.16.MT88.4 R56, [R117+0x6400] ;  /* 0x006400007538783b */ /* 0x000e620000004200 */
[----:B------:R-:W-:Y:S04]  /*5f30*/  MUFU.EX2 R91, R91 ;  /* 0x0000005b005b7308 */ /* 0x000fe80000000800 */
[C---:B--2---:R-:W-:Y:S06]  /*5f40*/  HMMA.16816.F32 R32, R52.reuse, R64, R32 ;  /* 0x000000403420723c */ /* 0x044fec0000001820 */
[C---:B------:R-:W-:Y:S01]  /*5f50*/  HMMA.16816.F32 R64, R52.reuse, R66, R36 ;  /* 0x000000423440723c */ /* 0x040fe20000001824 */
[----:B------:R-:W2:Y:S05]  /*5f60*/  LDSM.16.MT88.4 R36, [R86+0x8400] ;  /* 0x008400005624783b */ /* 0x000eaa0000004200 */
[C---:B----4-:R-:W-:Y:S06]  /*5f70*/  HMMA.16816.F32 R68, R52.reuse, R72, R40 ;  /* 0x000000483444723c */ /* 0x050fec0000001828 */
[C---:B------:R-:W-:Y:S01]  /*5f80*/  HMMA.16816.F32 R72, R52.reuse, R74, R44 ;  /* 0x0000004a3448723c */ /* 0x040fe2000000182c */
[----:B------:R-:W-:Y:S01]  /*5f90*/  FFMA.FTZ R41, R138, R137, R135 ;  /* 0x000000898a297223 */ /* 0x000fe20000010087 */
[--C-:B------:R-:W-:Y:S01]  /*5fa0*/  FFMA.FTZ R42, R100, UR35, -R115.reuse ;  /* 0x00000023642a7c23 */ /* 0x100fe20008010873 */
[----:B------:R-:W-:Y:S01]  /*5fb0*/  FFMA.FTZ R100, R102, UR35, -R115 ;  /* 0x0000002366647c23 */ /* 0x000fe20008010873 */
[--C-:B------:R-:W-:Y:S01]  /*5fc0*/  FFMA.FTZ R102, R105, UR35, -R2.reuse ;  /* 0x0000002369667c23 */ /* 0x100fe20008010802 */
[----:B------:R-:W-:Y:S01]  /*5fd0*/  FADD.FTZ R41, R134, R41 ;  /* 0x0000002986297221 */ /* 0x000fe20000010000 */
[----:B------:R-:W3:Y:S01]  /*5fe0*/  MUFU.EX2 R137, R42 ;  /* 0x0000002a00897308 */ /* 0x000ee20000000800 */
[--C-:B------:R-:W-:Y:S01]  /*5ff0*/  FFMA.FTZ R105, R107, UR35, -R2.reuse ;  /* 0x000000236b697c23 */ /* 0x100fe20008010802 */
[----:B------:R-:W-:Y:S01]  /*6000*/  FFMA.FTZ R135, R106, UR35, -R115 ;  /* 0x000000236a877c23 */ /* 0x000fe20008010873 */
[----:B------:R-:W-:Y:S01]  /*6010*/  FADD.FTZ R132, R132, R41 ;  /* 0x0000002984847221 */ /* 0x000fe20000010000 */
[----:B------:R-:W-:Y:S01]  /*6020*/  FFMA.FTZ R106, R103, UR35, -R2 ;  /* 0x00000023676a7c23 */ /* 0x000fe20008010802 */
[----:B------:R-:W-:Y:S01]  /*6030*/  FFMA.FTZ R107, R112, UR35, -R115 ;  /* 0x00000023706b7c23 */ /* 0x000fe20008010873 */
[----:B------:R-:W-:Y:S01]  /*6040*/  FADD.FTZ R112, R129, R130 ;  /* 0x0000008281707221 */ /* 0x000fe20000010000 */
[----:B------:R-:W-:Y:S01]  /*6050*/  FADD.FTZ R93, R93, R132 ;  /* 0x000000845d5d7221 */ /* 0x000fe20000010000 */
[----:B------:R-:W-:Y:S02]  /*6060*/  MUFU.EX2 R102, R102 ;  /* 0x0000006600667308 */ /* 0x000fe40000000800 */
[----:B------:R-:W-:Y:S01]  /*6070*/  FADD.FTZ R95, R95, R112 ;  /* 0x000000705f5f7221 */ /* 0x000fe20000010000 */
[----:B-1----:R-:W-:Y:S01]  /*6080*/  HMMA.16816.F32 R8, R52, R56, R8 ;  /* 0x000000383408723c */ /* 0x002fe20000001808 */
[----:B------:R-:W-:-:S02]  /*6090*/  FADD.FTZ R144, R144, R93 ;  /* 0x0000005d90907221 */ /* 0x000fc40000010000 */
[----:B------:R-:W-:Y:S02]  /*60a0*/  FADD.FTZ R95, R0, R95 ;  /* 0x0000005f005f7221 */ /* 0x000fe40000010000 */
[----:B------:R-:W-:Y:S01]  /*60b0*/  MUFU.EX2 R105, R105 ;  /* 0x0000006900697308 */ /* 0x000fe20000000800 */
[C---:B------:R-:W-:Y:S01]  /*60c0*/  HMMA.16816.F32 R12, R52.reuse, R58, R12 ;  /* 0x0000003a340c723c */ /* 0x040fe2000000180c */
[----:B------:R-:W1:Y:S01]  /*60d0*/  LDSM.16.MT88.4 R56, [R86+0x6400] ;  /* 0x006400005638783b */ /* 0x000e620000004200 */
[----:B---3--:R-:W-:Y:S01]  /*60e0*/  F2FP.F16.F32.PACK_AB R76, R104, R137 ;  /* 0x00000089684c723e */ /* 0x008fe200000000ff */
[----:B------:R-:W-:Y:S01]  /*60f0*/  FADD.FTZ R0, R146, R95 ;  /* 0x0000005f92007221 */ /* 0x000fe20000010000 */
[----:B------:R-:W-:Y:S02]  /*6100*/  FADD.FTZ R143, R143, R144 ;  /* 0x000000908f8f7221 */ /* 0x000fe40000010000 */
[----:B--2---:R-:W-:Y:S01]  /*6110*/  HMMA.16816.F32 R4, R52, R38, R4 ;  /* 0x000000263404723c */ /* 0x004fe20000001804 */
[----:B------:R-:W-:Y:S01]  /*6120*/  MUFU.EX2 R100, R100 ;  /* 0x0000006400647308 */ /* 0x000fe20000000800 */
[----:B------:R-:W-:Y:S01]  /*6130*/  FADD.FTZ R0, R139, R0 ;  /* 0x000000008b007221 */ /* 0x000fe20000010000 */
[----:B------:R-:W-:-:S03]  /*6140*/  FADD.FTZ R98, R98, R143 ;  /* 0x0000008f62627221 */ /* 0x000fc60000010000 */
[----:B------:R-:W-:Y:S01]  /*6150*/  HMMA.16816.F32 R80, R52, R36, R48 ;  /* 0x000000243450723c */ /* 0x000fe20000001830 */
[----:B------:R-:W-:Y:S01]  /*6160*/  LOP3.LUT R38, R63, UR15, R60, 0x96, !PT ;  /* 0x0000000f3f267c12 */ /* 0x000fe2000f8e963c */
[----:B------:R-:W-:Y:S01]  /*6170*/  LDSM.16.MT88.4 R48, [R86+0x6800] ;  /* 0x006800005630783b */ /* 0x000fe20000004200 */
[----:B------:R-:W2:Y:S01]  /*6180*/  MUFU.EX2 R135, R135 ;  /* 0x0000008700877308 */ /* 0x000ea20000000800 */
[----:B------:R-:W-:Y:S01]  /*6190*/  FADD.FTZ R99, R99, R0 ;  /* 0x0000000063637221 */ /* 0x000fe20000010000 */
[----:B------:R-:W-:Y:S01]  /*61a0*/  FADD.FTZ R98, R97, R98 ;  /* 0x0000006261627221 */ /* 0x000fe20000010000 */
[----:B------:R-:W-:-:S04]  /*61b0*/  IMAD.WIDE.U32 R38, R38, -0x326172a9, RZ ;  /* 0xcd9e8d5726267825 */ /* 0x000fc800078e00ff */
[----:B------:R-:W-:Y:S01]  /*61c0*/  FADD.FTZ R96, R96, R99 ;  /* 0x0000006360607221 */ /* 0x000fe20000010000 */
[----:B------:R-:W-:Y:S01]  /*61d0*/  FADD.FTZ R137, R137, R98 ;  /* 0x0000006289897221 */ /* 0x000fe20000010000 */
[----:B------:R-:W-:Y:S01]  /*61e0*/  IMAD.WIDE.U32 R36, R142, -0x326172a9, RZ ;  /* 0xcd9e8d578e247825 */ /* 0x000fe200078e00ff */
[----:B------:R-:W3:Y:S03]  /*61f0*/  MUFU.EX2 R106, R106 ;  /* 0x0000006a006a7308 */ /* 0x000ee60000000800 */
[----:B------:R-:W-:Y:S01]  /*6200*/  FADD.FTZ R137, R104, R137 ;  /* 0x0000008968897221 */ /* 0x000fe20000010000 */
[--C-:B------:R-:W-:Y:S01]  /*6210*/  IMAD.MOV.U32 R0, RZ, RZ, R3.reuse ;  /* 0x000000ffff007224 */ /* 0x100fe200078e0003 */
[----:B------:R-:W-:Y:S01]  /*6220*/  LOP3.LUT R141, R37, UR16, R140, 0x96, !PT ;  /* 0x00000010258d7c12 */ /* 0x000fe2000f8e968c */
[----:B------:R-:W-:Y:S01]  /*6230*/  @P0 IMAD.MOV.U32 R0, RZ, RZ, R3 ;  /* 0x000000ffff000224 */ /* 0x000fe200078e0003 */
[----:B------:R-:W-:-:S03]  /*6240*/  LOP3.LUT R140, R39, UR14, R36, 0x96, !PT ;  /* 0x0000000e278c7c12 */ /* 0x000fc6000f8e9624 */
[----:B------:R-:W-:Y:S01]  /*6250*/  IMAD.WIDE.U32 R36, R141, -0x2daee0ad, RZ ;  /* 0xd2511f538d247825 */ /* 0x000fe200078e00ff */
[----:B--2---:R-:W-:-:S03]  /*6260*/  F2FP.F16.F32.PACK_AB R78, R135, R100 ;  /* 0x00000064874e723e */ /* 0x004fc600000000ff */
[----:B------:R-:W-:Y:S01]  /*6270*/  FADD.FTZ R100, R100, R137 ;  /* 0x0000008964647221 */ /* 0x000fe20000010000 */
[----:B------:R-:W-:Y:S01]  /*6280*/  IMAD.WIDE.U32 R140, R140, -0x2daee0ad, RZ ;  /* 0xd2511f538c8c7825 */ /* 0x000fe200078e00ff */
[----:B------:R-:W-:-:S03]  /*6290*/  LOP3.LUT R37, R37, UR13, R62, 0x96, !PT ;  /* 0x0000000d25257c12 */ /* 0x000fc6000f8e963e */
[----:B------:R-:W-:Y:S01]  /*62a0*/  FADD.FTZ R135, R135, R100 ;  /* 0x0000006487877221 */ /* 0x000fe20000010000 */
[----:B------:R-:W-:Y:S01]  /*62b0*/  LOP3.LUT R36, R141, UR5, R36, 0x96, !PT ;  /* 0x000000058d247c12 */ /* 0x000fe2000f8e9624 */
[----:B------:R-:W-:Y:S01]  /*62c0*/  IMAD.WIDE.U32 R46, R37, -0x326172a9, RZ ;  /* 0xcd9e8d57252e7825 */ /* 0x000fe200078e00ff */
[C---:B-1----:R-:W-:Y:S03]  /*62d0*/  HMMA.16816.F32 R16, R52.reuse, R56, R16 ;  /* 0x000000383410723c */ /* 0x042fe60000001810 */
[----:B------:R-:W-:Y:S01]  /*62e0*/  IMAD.WIDE.U32 R44, R36, -0x326172a9, RZ ;  /* 0xcd9e8d57242c7825 */ /* 0x000fe200078e00ff */
[----:B------:R-:W-:Y:S02]  /*62f0*/  LOP3.LUT R138, R47, UR12, R38, 0x96, !PT ;  /* 0x0000000c2f8a7c12 */ /* 0x000fe4000f8e9626 */
[----:B------:R-:W-:Y:S01]  /*6300*/  HMMA.16816.F32 R20, R52, R58, R20 ;  /* 0x0000003a3414723c */ /* 0x000fe20000001814 */
[----:B------:R-:W1:Y:S01]  /*6310*/  LDSM.16.MT88.4 R56, [R117+0x7400] ;  /* 0x007400007538783b */ /* 0x000e620000004200 */
[----:B------:R-:W-:-:S02]  /*6320*/  LOP3.LUT R40, R44, 0xffff, RZ, 0xc0, !PT ;  /* 0x0000ffff2c287812 */ /* 0x000fc400078ec0ff */
[----:B------:R-:W-:Y:S02]  /*6330*/  LOP3.LUT R47, R44, 0xff, RZ, 0xc0, !PT ;  /* 0x000000ff2c2f7812 */ /* 0x000fe400078ec0ff */
[----:B------:R-:W-:Y:S02]  /*6340*/  SHF.R.U32.HI R40, RZ, 0x8, R40 ;  /* 0x00000008ff287819 */ /* 0x000fe40000011628 */
[----:B------:R-:W-:Y:S02]  /*6350*/  SHF.R.U32.HI R38, RZ, 0x10, R44 ;  /* 0x00000010ff267819 */ /* 0x000fe4000001162c */
[----:B------:R-:W-:Y:S02]  /*6360*/  PRMT R47, R47, 0x5410, R40 ;  /* 0x000054102f2f7816 */ /* 0x000fe40000000028 */
[----:B------:R-:W2:Y:S01]  /*6370*/  LDSM.16.MT88.4 R40, [R117+0x6800] ;  /* 0x006800007528783b */ /* 0x000ea20000004200 */
[----:B------:R-:W-:Y:S02]  /*6380*/  SHF.R.U32.HI R39, RZ, 0x18, R44 ;  /* 0x00000018ff277819 */ /* 0x000fe4000001162c */
[----:B------:R-:W-:-:S02]  /*6390*/  LOP3.LUT R38, R38, 0xff, RZ, 0xc0, !PT ;  /* 0x000000ff26267812 */ /* 0x000fc400078ec0ff */
[----:B------:R-:W-:Y:S02]  /*63a0*/  LOP3.LUT R36, R45, UR21, R46, 0x96, !PT ;  /* 0x000000152d247c12 */ /* 0x000fe4000f8e962e */
[----:B------:R-:W-:Y:S02]  /*63b0*/  PRMT R39, R38, 0x5410, R39 ;  /* 0x0000541026277816 */ /* 0x000fe40000000027 */
[C---:B------:R-:W-:Y:S02]  /*63c0*/  LOP3.LUT R38, R36.reuse, 0xffff, RZ, 0xc0, !PT ;  /* 0x0000ffff24267812 */ /* 0x040fe400078ec0ff */
[--C-:B------:R-:W-:Y:S02]  /*63d0*/  SHF.R.U32.HI R37, RZ, 0x10, R36.reuse ;  /* 0x00000010ff257819 */ /* 0x100fe40000011624 */
[----:B------:R-:W-:Y:S02]  /*63e0*/  LOP3.LUT R45, R36, 0xff, RZ, 0xc0, !PT ;  /* 0x000000ff242d7812 */ /* 0x000fe400078ec0ff */
[----:B------:R-:W-:-:S02]  /*63f0*/  SHF.R.U32.HI R36, RZ, 0x18, R36 ;  /* 0x00000018ff247819 */ /* 0x000fc40000011624 */
[----:B------:R-:W-:Y:S02]  /*6400*/  SHF.R.U32.HI R38, RZ, 0x8, R38 ;  /* 0x00000008ff267819 */ /* 0x000fe40000011626 */
[----:B------:R-:W-:Y:S02]  /*6410*/  LOP3.LUT R37, R37, 0xff, RZ, 0xc0, !PT ;  /* 0x000000ff25257812 */ /* 0x000fe400078ec0ff */
[----:B------:R-:W-:Y:S02]  /*6420*/  PRMT R45, R45, 0x5410, R38 ;  /* 0x000054102d2d7816 */ /* 0x000fe40000000026 */
[----:B------:R-:W-:Y:S02]  /*6430*/  PRMT R37, R37, 0x5410, R36 ;  /* 0x0000541025257816 */ /* 0x000fe40000000024 */
[----:B------:R-:W-:Y:S02]  /*6440*/  HSET2.LE.AND R39, R39, R94, PT ;  /* 0x0000005e27277233 */ /* 0x000fe40003803000 */
[----:B------:R-:W-:-:S02]  /*6450*/  F2FP.F16.F32.PACK_AB R36, R105, R102 ;  /* 0x000000666924723e */ /* 0x000fc400000000ff */
[--C-:B------:R-:W-:Y:S01]  /*6460*/  HSET2.LE.AND R47, R47, R94.reuse, PT ;  /* 0x0000005e2f2f7233 */ /* 0x100fe20003803000 */
[C---:B-1----:R-:W-:Y:S01]  /*6470*/  HMMA.16816.F32 R24, R52.reuse, R56, R24 ;  /* 0x000000383418723c */ /* 0x042fe20000001818 */
[----:B------:R-:W-:Y:S02]  /*6480*/  LOP3.LUT R79, R39, R36, RZ, 0xc0, !PT ;  /* 0x00000024274f7212 */ /* 0x000fe400078ec0ff */
[--C-:B------:R-:W-:Y:S02]  /*6490*/  HSET2.LE.AND R45, R45, R94.reuse, PT ;  /* 0x0000005e2d2d7233 */ /* 0x100fe40003803000 */
[----:B------:R-:W-:Y:S01]  /*64a0*/  HSET2.LE.AND R37, R37, R94, PT ;  /* 0x0000005e25257233 */ /* 0x000fe20003803000 */
[----:B------:R-:W-:Y:S01]  /*64b0*/  HMMA.16816.F32 R28, R52, R58, R28 ;  /* 0x0000003a341c723c */ /* 0x000fe2000000181c */
[----:B---3--:R-:W-:Y:S01]  /*64c0*/  F2FP.F16.F32.PACK_AB R36, R106, R101 ;  /* 0x000000656a24723e */ /* 0x008fe200000000ff */
[----:B------:R-:W1:Y:S01]  /*64d0*/  LDSM.16.MT88.4 R56, [R117+0x7800] ;  /* 0x007800007538783b */ /* 0x000e620000004200 */
[----:B------:R-:W-:-:S02]  /*64e0*/  LOP3.LUT R78, R47, R78, RZ, 0xc0, !PT ;  /* 0x0000004e2f4e7212 */ /* 0x000fc400078ec0ff */
[----:B------:R-:W-:Y:S02]  /*64f0*/  LOP3.LUT R76, R45, R76, RZ, 0xc0, !PT ;  /* 0x0000004c2d4c7212 */ /* 0x000fe400078ec0ff */
[----:B------:R-:W-:-:S07]  /*6500*/  LOP3.LUT R77, R37, R36, RZ, 0xc0, !PT ;  /* 0x00000024254d7212 */ /* 0x000fce00078ec0ff */
[C---:B--2---:R-:W-:Y:S01]  /*6510*/  HMMA.16816.F32 R36, R76.reuse, R40, R8 ;  /* 0x000000284c24723c */ /* 0x044fe20000001808 */
[----:B------:R-:W2:Y:S05]  /*6520*/  LDSM.16.MT88.4 R8, [R117+0x8800] ;  /* 0x008800007508783b */ /* 0x000eaa0000004200 */
[C---:B------:R-:W-:Y:S01]  /*6530*/  HMMA.16816.F32 R40, R76.reuse, R42, R12 ;  /* 0x0000002a4c28723c */ /* 0x040fe2000000180c */
[----:B------:R-:W3:Y:S05]  /*6540*/  LDSM.16.MT88.4 R12, [R86+0x7800] ;  /* 0x00780000560c783b */ /* 0x000eea0000004200 */
[C---:B------:R-:W-:Y:S06]  /*6550*/  HMMA.16816.F32 R44, R76.reuse, R48, R16 ;  /* 0x000000304c2c723c */ /* 0x040fec0000001810 */
[----:B------:R-:W-:Y:S01]  /*6560*/  HMMA.16816.F32 R48, R76, R50, R20 ;  /* 0x000000324c30723c */ /* 0x000fe20000001814 */
[----:B------:R-:W-:Y:S01]  /*6570*/  IMAD.WIDE.U32 R16, R138, -0x2daee0ad, RZ ;  /* 0xd2511f538a107825 */ /* 0x000fe200078e00ff */
[----:B------:R-:W-:Y:S01]  /*6580*/  LDSM.16.MT88.4 R20, [R117+0x7c00] ;  /* 0x007c00007514783b */ /* 0x000fe20000004200 */
[----:B------:R-:W-:Y:S03]  /*6590*/  MUFU.EX2 R138, R114 ;  /* 0x00000072008a7308 */ /* 0x000fe60000000800 */
[----:B------:R-:W-:-:S02]  /*65a0*/  LOP3.LUT R140, R17, UR22, R140, 0x96, !PT ;  /* 0x00000016118c7c12 */ /* 0x000fc4000f8e968c */
[----:B------:R-:W-:Y:S01]  /*65b0*/  SHF.R.U32.HI R103, RZ, 0x10, R16 ;  /* 0x00000010ff677819 */ /* 0x000fe20000011610 */
[----:B-1----:R-:W-:Y:S01]  /*65c0*/  HMMA.16816.F32 R52, R76, R56, R24 ;  /* 0x000000384c34723c */ /* 0x002fe20000001818 */
[----:B------:R-:W-:Y:S02]  /*65d0*/  LDSM.16.MT88.4 R24, [R86+0x6c00] ;  /* 0x006c00005618783b */ /* 0x000fe40000004200 */
[----:B------:R-:W-:-:S03]  /*65e0*/  LOP3.LUT R103, R103, 0xff, RZ, 0xc0, !PT ;  /* 0x000000ff67677812 */ /* 0x000fc600078ec0ff */
[C---:B------:R-:W-:Y:S01]  /*65f0*/  HMMA.16816.F32 R56, R76.reuse, R58, R28 ;  /* 0x0000003a4c38723c */ /* 0x040fe2000000181c */
[----:B------:R-:W-:Y:S05]  /*6600*/  LDSM.16.MT88.4 R28, [R117+0x6c00] ;  /* 0x006c0000751c783b */ /* 0x000fea0000004200 */
[C---:B--2---:R-:W-:Y:S06]  /*6610*/  HMMA.16816.F32 R68, R76.reuse, R8, R68 ;  /* 0x000000084c44723c */ /* 0x044fec0000001844 */
[----:B---3--:R-:W-:Y:S01]  /*6620*/  HMMA.16816.F32 R60, R76, R12, R32 ;  /* 0x0000000c4c3c723c */ /* 0x008fe20000001820 */
[C---:B------:R-:W-:Y:S01]  /*6630*/  LOP3.LUT R8, R16.reuse, 0xffff, RZ, 0xc0, !PT ;  /* 0x0000ffff10087812 */ /* 0x040fe200078ec0ff */
[----:B------:R-:W-:Y:S01]  /*6640*/  MUFU.EX2 R32, R107 ;  /* 0x0000006b00207308 */ /* 0x000fe20000000800 */
[----:B------:R-:W-:-:S02]  /*6650*/  LOP3.LUT R9, R16, 0xff, RZ, 0xc0, !PT ;  /* 0x000000ff10097812 */ /* 0x000fc400078ec0ff */
[----:B------:R-:W-:Y:S01]  /*6660*/  SHF.R.U32.HI R8, RZ, 0x8, R8 ;  /* 0x00000008ff087819 */ /* 0x000fe20000011608 */
[C---:B------:R-:W-:Y:S01]  /*6670*/  HMMA.16816.F32 R64, R76.reuse, R14, R64 ;  /* 0x0000000e4c40723c */ /* 0x040fe20000001840 */
[----:B------:R-:W1:Y:S01]  /*6680*/  LDSM.16.MT88.4 R12, [R86+0x8800] ;  /* 0x00880000560c783b */ /* 0x000e620000004200 */
[--C-:B------:R-:W-:Y:S01]  /*6690*/  FFMA.FTZ R34, R89, UR35, -R2.reuse ;  /* 0x0000002359227c23 */ /* 0x100fe20008010802 */
[----:B------:R-:W-:Y:S01]  /*66a0*/  FFMA.FTZ R89, R92, UR35, -R2 ;  /* 0x000000235c597c23 */ /* 0x000fe20008010802 */
[----:B------:R-:W2:Y:S01]  /*66b0*/  MUFU.EX2 R35, R111 ;  /* 0x0000006f00237308 */ /* 0x000ea20000000800 */
[----:B------:R-:W-:Y:S01]  /*66c0*/  PRMT R9, R9, 0x5410, R8 ;  /* 0x0000541009097816 */ /* 0x000fe20000000008 */
[----:B------:R-:W-:Y:S01]  /*66d0*/  HMMA.16816.F32 R72, R76, R10, R72 ;  /* 0x0000000a4c48723c */ /* 0x000fe20000001848 */
[----:B------:R-:W-:Y:S02]  /*66e0*/  SHF.R.U32.HI R8, RZ, 0x10, R140 ;  /* 0x00000010ff087819 */ /* 0x000fe4000001168c */
[----:B------:R-:W-:-:S02]  /*66f0*/  SHF.R.U32.HI R16, RZ, 0x18, R16 ;  /* 0x00000018ff107819 */ /* 0x000fc40000011610 */
[----:B------:R-:W-:Y:S01]  /*6700*/  LOP3.LUT R17, R8, 0xff, RZ, 0xc0, !PT ;  /* 0x000000ff08117812 */ /* 0x000fe200078ec0ff */
[----:B------:R-:W3:Y:S01]  /*6710*/  MUFU.EX2 R33, R113 ;  /* 0x0000007100217308 */ /* 0x000ee20000000800 */
[C---:B------:R-:W-:Y:S02]  /*6720*/  LOP3.LUT R11, R140.reuse, 0xffff, RZ, 0xc0, !PT ;  /* 0x0000ffff8c0b7812 */ /* 0x040fe400078ec0ff */
[----:B------:R-:W-:Y:S02]  /*6730*/  LOP3.LUT R10, R140, 0xff, RZ, 0xc0, !PT ;  /* 0x000000ff8c0a7812 */ /* 0x000fe400078ec0ff */
[----:B------:R-:W-:Y:S02]  /*6740*/  SHF.R.U32.HI R11, RZ, 0x8, R11 ;  /* 0x00000008ff0b7819 */ /* 0x000fe4000001160b */
[----:B------:R-:W-:Y:S01]  /*6750*/  SHF.R.U32.HI R140, RZ, 0x18, R140 ;  /* 0x00000018ff8c7819 */ /* 0x000fe2000001168c */
[----:B------:R-:W-:Y:S01]  /*6760*/  MUFU.EX2 R34, R34 ;  /* 0x0000002200227308 */ /* 0x000fe20000000800 */
[----:B------:R-:W-:-:S02]  /*6770*/  PRMT R11, R10, 0x5410, R11 ;  /* 0x000054100a0b7816 */ /* 0x000fc4000000000b */
[----:B------:R-:W-:Y:S02]  /*6780*/  PRMT R103, R103, 0x5410, R16 ;  /* 0x0000541067677816 */ /* 0x000fe40000000010 */
[--C-:B------:R-:W-:Y:S02]  /*6790*/  HSET2.LE.AND R8, R9, R94.reuse, PT ;  /* 0x0000005e09087233 */ /* 0x100fe40003803000 */
[----:B------:R-:W-:Y:S01]  /*67a0*/  PRMT R17, R17, 0x5410, R140 ;  /* 0x0000541011117816 */ /* 0x000fe2000000008c */
[----:B------:R-:W4:Y:S01]  /*67b0*/  MUFU.EX2 R89, R89 ;  /* 0x0000005900597308 */ /* 0x000f220000000800 */
[--C-:B------:R-:W-:Y:S02]  /*67c0*/  HSET2.LE.AND R9, R11, R94.reuse, PT ;  /* 0x0000005e0b097233 */ /* 0x100fe40003803000 */
[--C-:B------:R-:W-:Y:S02]  /*67d0*/  HSET2.LE.AND R103, R103, R94.reuse, PT ;  /* 0x0000005e67677233 */ /* 0x100fe40003803000 */
[----:B------:R-:W-:-:S02]  /*67e0*/  HSET2.LE.AND R94, R17, R94, PT ;  /* 0x0000005e115e7233 */ /* 0x000fc40003803000 */
[----:B------:R-:W-:Y:S01]  /*67f0*/  LDSM.16.MT88.4 R16, [R86+0x7c00] ;  /* 0x007c00005610783b */ /* 0x000fe20000004200 */
[----:B------:R-:W-:Y:S01]  /*6800*/  F2FP.F16.F32.PACK_AB R2, R91, R90 ;  /* 0x0000005a5b02723e */ /* 0x000fe200000000ff */
[C---:B-1----:R-:W-:Y:S06]  /*6810*/  HMMA.16816.F32 R80, R76.reuse, R12, R80 ;  /* 0x0000000c4c50723c */ /* 0x042fec0000001850 */
[----:B------:R-:W-:Y:S01]  /*6820*/  HMMA.16816.F32 R76, R76, R14, R4 ;  /* 0x0000000e4c4c723c */ /* 0x000fe20000001804 */
[----:B------:R-:W1:Y:S06]  /*6830*/  LDSM.16.MT88.4 R12, [R117+0x8c00] ;  /* 0x008c0000750c783b */ /* 0x000e6c0000004200 */
[----:B--2---:R-:W-:Y:S01]  /*6840*/  F2FP.F16.F32.PACK_AB R4, R35, R32 ;  /* 0x000000202304723e */ /* 0x004fe200000000ff */
[----:B------:R-:W-:Y:S01]  /*6850*/  FADD.FTZ R32, R32, R135 ;  /* 0x0000008720207221 */ /* 0x000fe20000010000 */
[----:B---3--:R-:W-:-:S02]  /*6860*/  F2FP.F16.F32.PACK_AB R7, R138, R33 ;  /* 0x000000218a07723e */ /* 0x008fc400000000ff */
[----:B------:R-:W-:Y:S01]  /*6870*/  LOP3.LUT R4, R9, R4, RZ, 0xc0, !PT ;  /* 0x0000000409047212 */ /* 0x000fe200078ec0ff */
[----:B------:R-:W-:Y:S01]  /*6880*/  FADD.FTZ R32, R35, R32 ;  /* 0x0000002023207221 */ /* 0x000fe20000010000 */
[----:B------:R-:W-:Y:S02]  /*6890*/  LOP3.LUT R6, R8, R7, RZ, 0xc0, !PT ;  /* 0x0000000708067212 */ /* 0x000fe400078ec0ff */
[----:B------:R-:W2:Y:S01]  /*68a0*/  LDSM.16.MT88.4 R8, [R86+0x8c00] ;  /* 0x008c00005608783b */ /* 0x000ea20000004200 */
[----:B----4-:R-:W-:Y:S01]  /*68b0*/  F2FP.F16.F32.PACK_AB R5, R89, R34 ;  /* 0x000000225905723e */ /* 0x010fe200000000ff */
[----:B------:R-:W-:Y:S01]  /*68c0*/  FADD.FTZ R33, R33, R32 ;  /* 0x0000002021217221 */ /* 0x000fe20000010000 */
[----:B------:R-:W-:Y:S01]  /*68d0*/  LOP3.LUT R7, R103, R2, RZ, 0xc0, !PT ;  /* 0x0000000267077212 */ /* 0x000fe200078ec0ff */
[--C-:B------:R-:W-:Y:S01]  /*68e0*/  IMAD.MOV.U32 R2, RZ, RZ, R88.reuse ;  /* 0x000000ffff027224 */ /* 0x100fe200078e0058 */
[----:B------:R-:W-:Y:S01]  /*68f0*/  LOP3.LUT R5, R94, R5, RZ, 0xc0, !PT ;  /* 0x000000055e057212 */ /* 0x000fe200078ec0ff */
[----:B------:R-:W-:-:S02]  /*6900*/  @P0 IMAD.MOV.U32 R2, RZ, RZ, R88 ;  /* 0x000000ffff020224 */ /* 0x000fc400078e0058 */
[----:B------:R-:W-:-:S04]  /*6910*/  FADD.FTZ R138, R138, R33 ;  /* 0x000000218a8a7221 */ /* 0x000fc80000010000 */
[C---:B------:R-:W-:Y:S06]  /*6920*/  HMMA.16816.F32 R36, R4.reuse, R28, R36 ;  /* 0x0000001c0424723c */ /* 0x040fec0000001824 */
[C---:B------:R-:W-:Y:S06]  /*6930*/  HMMA.16816.F32 R40, R4.reuse, R30, R40 ;  /* 0x0000001e0428723c */ /* 0x040fec0000001828 */
[C---:B------:R-:W-:Y:S06]  /*6940*/  HMMA.16816.F32 R44, R4.reuse, R24, R44 ;  /* 0x00000018042c723c */ /* 0x040fec000000182c */
[C---:B-1----:R-:W-:Y:S06]  /*6950*/  HMMA.16816.F32 R68, R4.reuse, R12, R68 ;  /* 0x0000000c0444723c */ /* 0x042fec0000001844 */
[----:B------:R-:W-:Y:S01]  /*6960*/  HMMA.16816.F32 R48, R4, R26, R48 ;  /* 0x0000001a0430723c */ /* 0x000fe20000001830 */
[----:B------:R-:W-:-:S04]  /*6970*/  FADD.FTZ R13, R101, R96 ;  /* 0x00000060650d7221 */ /* 0x000fc80000010000 */
        /* <DEDUP_REMOVED lines=11> */
[C---:B------:R-:W-:Y:S06]  /*6a30*/  HMMA.16816.F32 R72, R4.reuse, R14, R72 ;  /* 0x0000000e0448723c */ /* 0x040fec0000001848 */
[C---:B--2---:R-:W-:Y:S06]  /*6a40*/  HMMA.16816.F32 R80, R4.reuse, R8, R80 ;  /* 0x000000080450723c */ /* 0x044fec0000001850 */
[----:B------:R-:W-:Y:S01]  /*6a50*/  HMMA.16816.F32 R76, R4, R10, R76 ;  /* 0x0000000a044c723c */ /* 0x000fe2000000184c */
[----:B------:R-:W-:-:S08]  /*6a60*/  NOP ;  /* 0x0000000000007918 */ /* 0x000fd00000000000 */
[----:B------:R-:W-:-:S15]  /*6a70*/  @P0 BRA `(.L_x_882) ;  /* 0x0000000000040947 */ /* 0x000fde0003800000 */
.L_x_880:
[----:B------:R-:W-:-:S12]  /*6a80*/  UIADD3 UR29, UR34, -0x1, URZ ;  /* 0xffffffff221d7890 */ /* 0x000fd8000fffe03f */
.L_x_882:
[----:B------:R-:W-:-:S13]  /*6a90*/  ISETP.LE.AND P0, PT, RZ, UR29, PT ;  /* 0x0000001dff007c0c */ /* 0x000fda000bf03270 */
[----:B------:R-:W-:Y:S05]  /*6aa0*/  @!P0 BRA `(.L_x_883) ;  /* 0x0000002400248947 */ /* 0x000fea0003800000 */
[----:B------:R-:W-:Y:S01]  /*6ab0*/  IMAD.WIDE.U32 R134, R85, -0x326172a9, RZ ;  /* 0xcd9e8d5755867825 */ /* 0x000fe200078e00ff */
[----:B------:R-:W-:Y:S01]  /*6ac0*/  USHF.L.U64.HI UR37, UR6, 0x5, UR7 ;  /* 0x0000000506257899 */ /* 0x000fe20008010207 */
[----:B------:R-:W-:Y:S01]  /*6ad0*/  PRMT R129, R110, 0x7054, R110 ;  /* 0x000070546e817816 */ /* 0x000fe2000000006e */
[----:B------:R-:W-:Y:S01]  /*6ae0*/  USHF.L.U32 UR38, UR6, 0x5, URZ ;  /* 0x0000000506267899 */ /* 0x000fe2000800063f */
[----:B------:R-:W-:Y:S01]  /*6af0*/  MOV R85, R0 ;  /* 0x0000000000557202 */ /* 0x000fe20000000f00 */
[----:B------:R-:W-:Y:S01]  /*6b00*/  IMAD.WIDE.U32 R136, R84, -0x2daee0ad, RZ ;  /* 0xd2511f5354887825 */ /* 0x000fe200078e00ff */
[----:B------:R-:W-:Y:S01]  /*6b10*/  LOP3.LUT R132, R135, R87, RZ, 0x3c, !PT ;  /* 0x0000005787847212 */ /* 0x000fe200078e3cff */
[----:B------:R-:W-:Y:S01]  /*6b20*/  USHF.L.U64.HI UR34, UR6, 0x6, UR7 ;  /* 0x0000000606227899 */ /* 0x000fe20008010207 */
[----:B------:R-:W-:Y:S01]  /*6b30*/  MOV R3, R2 ;  /* 0x0000000200037202 */ /* 0x000fe20000000f00 */
[----:B------:R-:W-:Y:S01]  /*6b40*/  USHF.L.U32 UR36, UR6, 0x6, URZ ;  /* 0x0000000606247899 */ /* 0x000fe2000800063f */
[----:B------:R-:W-:Y:S01]  /*6b50*/  MOV R124, R108 ;  /* 0x0000006c007c7202 */ /* 0x000fe20000000f00 */
[----:B------:R-:W-:Y:S01]  /*6b60*/  IMAD.WIDE.U32 R132, R132, -0x2daee0ad, RZ ;  /* 0xd2511f5384847825 */ /* 0x000fe200078e00ff */
[----:B------:R-:W-:-:S02]  /*6b70*/  USHF.L.U64.HI UR37, UR38, 0x1, UR37 ;  /* 0x0000000126257899 */ /* 0x000fc40008010225 */
[----:B------:R-:W-:Y:S01]  /*6b80*/  USHF.L.U32 UR38, UR38, 0x1, URZ ;  /* 0x0000000126267899 */ /* 0x000fe2000800063f */
[----:B------:R-:W-:Y:S01]  /*6b90*/  ULDC UR4, c[0x0][0x2ec] ;  /* 0x0000bb0000047ab9 */ /* 0x000fe20000000800 */
[----:B------:R-:W-:Y:S01]  /*6ba0*/  ULDC.64 UR6, c[0x0][0x218] ;  /* 0x0000860000067ab9 */ /* 0x000fe20000000a00 */
[----:B------:R-:W-:Y:S01]  /*6bb0*/  ULDC.64 UR10, c[0x0][0x220] ;  /* 0x00008800000a7ab9 */ /* 0x000fe20000000a00 */
[----:B------:R-:W-:Y:S01]  /*6bc0*/  ULDC.64 UR8, c[0x0][0x248] ;  /* 0x0000920000087ab9 */ /* 0x000fe20000000a00 */
[----:B------:R-:W-:Y:S07]  /*6bd0*/  BRA `(.L_x_884) ;  /* 0x0000000000687947 */ /* 0x000fee0003800000 */
.L_x_886:
        /* <DEDUP_REMOVED lines=26> */
.L_x_884:
        /* <DEDUP_REMOVED lines=16> */
[----:B------:R-:W-:Y:S01]  /*6e80*/  ISETP.LT.AND P0, PT, RZ, UR29, PT ;  /* 0x0000001dff007c0c */ /* 0x000fe2000bf01270 */
        /* <DEDUP_REMOVED lines=15> */
[----:B------:R-:W2:Y:S05]  /*6f80*/  LDSM.16.M88.4 R92, [R116+0x3400] ;  /* 0x00340000745c783b */ /* 0x000eaa0000000200 */
[C---:B---3--:R-:W-:Y:S06]  /*6f90*/  HMMA.16816.F32 R12, R88.reuse, R96, RZ ;  /* 0x00000060580c723c */ /* 0x048fec00000018ff */
[C---:B------:R-:W-:Y:S01]  /*6fa0*/  HMMA.16816.F32 R16, R88.reuse, R98, RZ ;  /* 0x000000625810723c */ /* 0x040fe200000018ff */
[----:B------:R-:W-:Y:S05]  /*6fb0*/  LDSM.16.M88.4 R96, [R116+0x3c00] ;  /* 0x003c00007460783b */ /* 0x000fea0000000200 */
[C---:B----4-:R-:W-:Y:S06]  /*6fc0*/  HMMA.16816.F32 R20, R88.reuse, R100, RZ ;  /* 0x000000645814723c */ /* 0x050fec00000018ff */
[C---:B------:R-:W-:Y:S01]  /*6fd0*/  HMMA.16816.F32 R24, R88.reuse, R102, RZ ;  /* 0x000000665818723c */ /* 0x040fe200000018ff */
[----:B------:R-:W-:Y:S05]  /*6fe0*/  LDSM.16.M88.4 R100, [R119+0x4800] ;  /* 0x004800007764783b */ /* 0x000fea0000000200 */
[C---:B-----5:R-:W-:Y:S06]  /*6ff0*/  HMMA.16816.F32 R28, R88.reuse, R104, RZ ;  /* 0x00000068581c723c */ /* 0x060fec00000018ff */
[----:B------:R-:W-:Y:S01]  /*7000*/  HMMA.16816.F32 R32, R88, R106, RZ ;  /* 0x0000006a5820723c */ /* 0x000fe200000018ff */
[----:B------:R-:W3:Y:S05]  /*7010*/  LDSM.16.M88.4 R88, [R116+0x3800] ;  /* 0x003800007458783b */ /* 0x000eea0000000200 */
[C---:B-1----:R-:W-:Y:S06]  /*7020*/  HMMA.16816.F32 R4, R108.reuse, R112, R4 ;  /* 0x000000706c04723c */ /* 0x042fec0000001804 */
[C---:B------:R-:W-:Y:S06]  /*7030*/  HMMA.16816.F32 R8, R108.reuse, R114, R8 ;  /* 0x000000726c08723c */ /* 0x040fec0000001808 */
[C---:B--2---:R-:W-:Y:S06]  /*7040*/  HMMA.16816.F32 R12, R108.reuse, R92, R12 ;  /* 0x0000005c6c0c723c */ /* 0x044fec000000180c */
[C---:B------:R-:W-:Y:S01]  /*7050*/  HMMA.16816.F32 R16, R108.reuse, R94, R16 ;  /* 0x0000005e6c10723c */ /* 0x040fe20000001810 */
[----:B------:R-:W-:Y:S05]  /*7060*/  LDSM.16.M88.4 R92, [R120+0x1000] ;  /* 0x00100000785c783b */ /* 0x000fea0000000200 */
[C---:B---3--:R-:W-:Y:S06]  /*7070*/  HMMA.16816.F32 R20, R108.reuse, R88, R20 ;  /* 0x000000586c14723c */ /* 0x048fec0000001814 */
        /* <DEDUP_REMOVED lines=84> */
.L_x_885:
[----:B-1----:R-:W-:Y:S01]  /*75c0*/  FMNMX.FTZ R90, R30, R141, !PT ;  /* 0x0000008d1e5a7209 */ /* 0x002fe20007810000 */
[----:B------:R-:W-:Y:S01]  /*75d0*/  SHFL.BFLY PT, R88, R139, 0x2, 0x1f ;  /* 0x0c401f008b587f89 */ /* 0x000fe200000e0000 */
[----:B------:R-:W-:Y:S01]  /*75e0*/  LOP3.LUT R114, R133, UR19, R136, 0x96, !PT ;  /* 0x0000001385727c12 */ /* 0x000fe2000f8e9688 */
[----:B------:R-:W-:Y:S01]  /*75f0*/  USHF.L.U32 UR35, UR29, 0x1, URZ ;  /* 0x000000011d237899 */ /* 0x000fe2000800063f */
[----:B------:R-:W-:Y:S01]  /*7600*/  FMNMX.FTZ R87, R31, R90, !PT ;  /* 0x0000005a1f577209 */ /* 0x000fe20007810000 */
[----:B------:R-:W-:Y:S01]  /*7610*/  IMAD.U32 R93, RZ, RZ, UR33 ;  /* 0x00000021ff5d7e24 */ /* 0x000fe2000f8e00ff */
[----:B------:R-:W-:Y:S01]  /*7620*/  UIADD3 UR29, UR29, -0x1, URZ ;  /* 0xffffffff1d1d7890 */ /* 0x000fe2000fffe03f */
[----:B------:R-:W-:Y:S01]  /*7630*/  IMAD.WIDE.U32 R114, R114, -0x326172a9, RZ ;  /* 0xcd9e8d5772727825 */ /* 0x000fe200078e00ff */
[----:B------:R-:W-:Y:S02]  /*7640*/  FMNMX.FTZ R2, R34, R87, !PT ;  /* 0x0000005722027209 */ /* 0x000fe40007810000 */
[----:B------:R-:W-:Y:S01]  /*7650*/  LOP3.LUT R93, R137, UR35, R93, 0x96, !PT ;  /* 0x00000023895d7c12 */ /* 0x000fe2000f8e965d */
[----:B------:R-:W-:Y:S01]  /*7660*/  UIADD3 UR35, UR35, 0x1, URZ ;  /* 0x0000000123237890 */ /* 0x000fe2000fffe03f */
[----:B------:R-:W-:Y:S03]  /*7670*/  FMNMX.FTZ R89, R35, R2, !PT ;  /* 0x0000000223597209 */ /* 0x000fe60007810000 */
[----:B------:R-:W-:Y:S02]  /*7680*/  IMAD.WIDE.U32 R94, R93, -0x326172a9, RZ ;  /* 0xcd9e8d575d5e7825 */ /* 0x000fe400078e00ff */
[----:B------:R-:W1:Y:S03]  /*7690*/  SHFL.BFLY PT, R2, R89, 0x2, 0x1f ;  /* 0x0c401f0059027f89 */ /* 0x000e6600000e0000 */
[----:B------:R-:W-:Y:S02]  /*76a0*/  LOP3.LUT R92, R95, UR20, R134, 0x96, !PT ;  /* 0x000000145f5c7c12 */ /* 0x000fe4000f8e9686 */
[----:B------:R-:W-:Y:S03]  /*76b0*/  LOP3.LUT R90, R115, UR18, R94, 0x96, !PT ;  /* 0x00000012735a7c12 */ /* 0x000fe6000f8e965e */
[----:B------:R-:W-:Y:S01]  /*76c0*/  IMAD.WIDE.U32 R92, R92, -0x2daee0ad, RZ ;  /* 0xd2511f535c5c7825 */ /* 0x000fe200078e00ff */
[----:B-1----:R-:W-:Y:S02]  /*76d0*/  FMNMX.FTZ R87, R89, R2, !PT ;  /* 0x0000000259577209 */ /* 0x002fe40007810000 */
[----:B------:R-:W-:Y:S03]  /*76e0*/  FMNMX.FTZ R91, R139, R88, !PT ;  /* 0x000000588b5b7209 */ /* 0x000fe60007810000 */
[----:B------:R-:W1:Y:S08]  /*76f0*/  SHFL.BFLY PT, R84, R87, 0x1, 0x1f ;  /* 0x0c201f0057547f89 */ /* 0x000e7000000e0000 */
[----:B------:R-:W2:Y:S01]  /*7700*/  SHFL.BFLY PT, R88, R91, 0x1, 0x1f ;  /* 0x0c201f005b587f89 */ /* 0x000ea200000e0000 */
[----:B-1----:R-:W-:Y:S02]  /*7710*/  FMNMX.FTZ R0, R87, R84, !PT ;  /* 0x0000005457007209 */ /* 0x002fe40007810000 */
[----:B--2---:R-:W-:Y:S01]  /*7720*/  FMNMX.FTZ R2, R91, R88, !PT ;  /* 0x000000585b027209 */ /* 0x004fe20007810000 */
[----:B------:R-:W-:Y:S01]  /*7730*/  IMAD.WIDE.U32 R90, R90, -0x2daee0ad, RZ ;  /* 0xd2511f535a5a7825 */ /* 0x000fe200078e00ff */
[----:B------:R-:W-:Y:S02]  /*7740*/  LOP3.LUT R88, R93, UR17, R132, 0x96, !PT ;  /* 0x000000115d587c12 */ /* 0x000fe4000f8e9684 */
[C---:B------:R-:W-:Y:S01]  /*7750*/  FSETP.NEU.FTZ.AND P1, PT, R2.reuse, -INF , PT ;  /* 0xff8000000200780b */ /* 0x040fe20003f3d000 */
[----:B------:R-:W-:Y:S01]  /*7760*/  FMUL.FTZ R108, R2, UR4 ;  /* 0x00000004026c7c20 */ /* 0x000fe20008410000 */
[----:B------:R-:W-:Y:S01]  /*7770*/  LOP3.LUT R96, R91, UR15, R92, 0x96, !PT ;  /* 0x0000000f5b607c12 */ /* 0x000fe2000f8e965c */
[----:B------:R-:W-:Y:S04]  /*7780*/  IMAD.WIDE.U32 R98, R88, -0x326172a9, RZ ;  /* 0xcd9e8d5758627825 */ /* 0x000fe800078e00ff */
[----:B------:R-:W-:Y:S01]  /*7790*/  FMUL.FTZ R101, R0, UR4 ;  /* 0x0000000400657c20 */ /* 0x000fe20008410000 */
[----:B------:R-:W-:Y:S01]  /*77a0*/  FSEL R108, R108, RZ, P1 ;  /* 0x000000ff6c6c7208 */ /* 0x000fe20000800000 */
[----:B------:R-:W-:Y:S01]  /*77b0*/  IMAD.WIDE.U32 R96, R96, -0x326172a9, RZ ;  /* 0xcd9e8d5760607825 */ /* 0x000fe200078e00ff */
[----:B------:R-:W-:Y:S02]  /*77c0*/  LOP3.LUT R88, R99, UR16, R114, 0x96, !PT ;  /* 0x0000001063587c12 */ /* 0x000fe4000f8e9672 */
[----:B------:R-:W-:Y:S01]  /*77d0*/  FSETP.NEU.FTZ.AND P1, PT, R0, -INF , PT ;  /* 0xff8000000000780b */ /* 0x000fe20003f3d000 */
[----:B------:R-:W-:Y:S01]  /*77e0*/  FFMA.FTZ R100, R8, UR4, -R108 ;  /* 0x0000000408647c23 */ /* 0x000fe2000801086c */
[----:B------:R-:W-:Y:S01]  /*77f0*/  LOP3.LUT R98, R97, UR14, R98, 0x96, !PT ;  /* 0x0000000e61627c12 */ /* 0x000fe2000f8e9662 */
[----:B------:R-:W-:Y:S01]  /*7800*/  IMAD.WIDE.U32 R92, R88, -0x2daee0ad, RZ ;  /* 0xd2511f53585c7825 */ /* 0x000fe200078e00ff */
[----:B------:R-:W-:Y:S03]  /*7810*/  FSEL R101, R101, RZ, P1 ;  /* 0x000000ff65657208 */ /* 0x000fe60000800000 */
[----:B------:R-:W-:Y:S01]  /*7820*/  FFMA.FTZ R103, R9, UR4, -R108 ;  /* 0x0000000409677c23 */ /* 0x000fe2000801086c */
[----:B------:R-:W-:Y:S01]  /*7830*/  IMAD.WIDE.U32 R98, R98, -0x2daee0ad, RZ ;  /* 0xd2511f5362627825 */ /* 0x000fe200078e00ff */
[----:B------:R-:W-:Y:S01]  /*7840*/  LOP3.LUT R90, R93, UR13, R90, 0x96, !PT ;  /* 0x0000000d5d5a7c12 */ /* 0x000fe2000f8e965a */
[----:B------:R-:W-:Y:S02]  /*7850*/  MUFU.EX2 R100, R100 ;  /* 0x0000006400647308 */ /* 0x000fe40000000800 */
[--C-:B------:R-:W-:Y:S01]  /*7860*/  FFMA.FTZ R105, R10, UR4, -R101.reuse ;  /* 0x000000040a697c23 */ /* 0x100fe20008010865 */
[--C-:B------:R-:W-:Y:S01]  /*7870*/  FFMA.FTZ R95, R11, UR4, -R101.reuse ;  /* 0x000000040b5f7c23 */ /* 0x100fe20008010865 */
[----:B------:R-:W-:Y:S01]  /*7880*/  LOP3.LUT R88, R99, UR5, R92, 0x96, !PT ;  /* 0x0000000563587c12 */ /* 0x000fe2000f8e965c */
[----:B------:R-:W-:Y:S04]  /*7890*/  IMAD.WIDE.U32 R92, R90, -0x326172a9, RZ ;  /* 0xcd9e8d575a5c7825 */ /* 0x000fe800078e00ff */
[----:B------:R-:W-:Y:S01]  /*78a0*/  FFMA.FTZ R102, R7, UR4, -R101 ;  /* 0x0000000407667c23 */ /* 0x000fe20008010865 */
[----:B------:R-:W-:Y:S01]  /*78b0*/  FADD.FTZ R3, -R2, R3 ;  /* 0x0000000302037221 */ /* 0x000fe20000010100 */
[----:B------:R-:W-:Y:S01]  /*78c0*/  IMAD.WIDE.U32 R106, R88, -0x326172a9, RZ ;  /* 0xcd9e8d57586a7825 */ /* 0x000fe200078e00ff */
[----:B------:R1:W-:Y:S02]  /*78d0*/  MUFU.EX2 R90, R95 ;  /* 0x0000005f005a7308 */ /* 0x0003e40000000800 */
[----:B------:R-:W-:Y:S01]  /*78e0*/  LOP3.LUT R96, R93, UR12, R96, 0x96, !PT ;  /* 0x0000000c5d607c12 */ /* 0x000fe2000f8e9660 */
[----:B------:R-:W-:Y:S01]  /*78f0*/  FFMA.FTZ R110, R6, UR4, -R101 ;  /* 0x00000004066e7c23 */ /* 0x000fe20008010865 */
[----:B------:R-:W-:Y:S01]  /*7900*/  LOP3.LUT R93, R106, 0xffff, RZ, 0xc0, !PT ;  /* 0x0000ffff6a5d7812 */ /* 0x000fe200078ec0ff */
[----:B------:R-:W-:Y:S01]  /*7910*/  FFMA.FTZ R109, R5, UR4, -R108 ;  /* 0x00000004056d7c23 */ /* 0x000fe2000801086c */
[----:B------:R-:W-:Y:S01]  /*7920*/  SHF.R.U32.HI R88, RZ, 0x10, R106 ;  /* 0x00000010ff587819 */ /* 0x000fe2000001166a */
[----:B------:R-:W-:Y:S03]  /*7930*/  IMAD.WIDE.U32 R96, R96, -0x2daee0ad, RZ ;  /* 0xd2511f5360607825 */ /* 0x000fe600078e00ff */
[----:B------:R-:W2:Y:S01]  /*7940*/  MUFU.EX2 R105, R105 ;  /* 0x0000006900697308 */ /* 0x000ea20000000800 */
[----:B------:R-:W-:Y:S01]  /*7950*/  LOP3.LUT R94, R106, 0xff, RZ, 0xc0, !PT ;  /* 0x000000ff6a5e7812 */ /* 0x000fe200078ec0ff */
[--C-:B------:R-:W-:Y:S01]  /*7960*/  FFMA.FTZ R112, R4, UR4, -R108.reuse ;  /* 0x0000000404707c23 */ /* 0x100fe2000801086c */
[----:B------:R-:W-:Y:S01]  /*7970*/  SHF.R.U32.HI R93, RZ, 0x8, R93 ;  /* 0x00000008ff5d7819 */ /* 0x000fe2000001165d */
[----:B------:R-:W-:Y:S01]  /*7980*/  FFMA.FTZ R104, R16, UR4, -R108 ;  /* 0x0000000410687c23 */ /* 0x000fe2000801086c */
[----:B------:R-:W-:Y:S01]  /*7990*/  LOP3.LUT R92, R107, UR21, R92, 0x96, !PT ;  /* 0x000000156b5c7c12 */ /* 0x000fe2000f8e965c */
[--C-:B------:R-:W-:Y:S01]  /*79a0*/  FFMA.FTZ R107, R18, UR4, -R101.reuse ;  /* 0x00000004126b7c23 */ /* 0x100fe20008010865 */
[----:B------:R-:W-:Y:S03]  /*79b0*/  SHF.R.U32.HI R91, RZ, 0x18, R106 ;  /* 0x00000018ff5b7819 */ /* 0x000fe6000001166a */
[----:B------:R-:W3:Y:S01]  /*79c0*/  MUFU.EX2 R103, R103 ;  /* 0x0000006700677308 */ /* 0x000ee20000000800 */
[----:B------:R-:W-:Y:S01]  /*79d0*/  LOP3.LUT R88, R88, 0xff, RZ, 0xc0, !PT ;  /* 0x000000ff58587812 */ /* 0x000fe200078ec0ff */
[----:B------:R-:W-:Y:S01]  /*79e0*/  FFMA.FTZ R106, R19, UR4, -R101 ;  /* 0x00000004136a7c23 */ /* 0x000fe20008010865 */
[----:B------:R-:W-:Y:S01]  /*79f0*/  PRMT R94, R94, 0x5410, R93 ;  /* 0x000054105e5e7816 */ /* 0x000fe2000000005d */
[--C-:B------:R-:W-:Y:S01]  /*7a00*/  FFMA.FTZ R140, R12, UR4, -R108.reuse ;  /* 0x000000040c8c7c23 */ /* 0x100fe2000801086c */
[----:B------:R-:W-:Y:S01]  /*7a10*/  LOP3.LUT R93, R92, 0xffff, RZ, 0xc0, !PT ;  /* 0x0000ffff5c5d7812 */ /* 0x000fe200078ec0ff */
[--C-:B------:R-:W-:Y:S01]  /*7a20*/  FFMA.FTZ R111, R13, UR4, -R108.reuse ;  /* 0x000000040d6f7c23 */ /* 0x100fe2000801086c */
[----:B------:R-:W-:Y:S03]  /*7a30*/  PRMT R88, R88, 0x5410, R91 ;  /* 0x0000541058587816 */ /* 0x000fe6000000005b */
[----:B------:R-:W-:Y:S01]  /*7a40*/  MUFU.EX2 R109, R109 ;  /* 0x0000006d006d7308 */ /* 0x000fe20000000800 */
[----:B------:R-:W-:Y:S01]  /*7a50*/  LOP3.LUT R142, R96, 0xffff, RZ, 0xc0, !PT ;  /* 0x0000ffff608e7812 */ /* 0x000fe200078ec0ff */
[----:B------:R-:W-:Y:S01]  /*7a60*/  FFMA.FTZ R144, R20, UR4, -R108 ;  /* 0x0000000414907c23 */ /* 0x000fe2000801086c */
[----:B------:R-:W-:Y:S01]  /*7a70*/  LOP3.LUT R141, R96, 0xff, RZ, 0xc0, !PT ;  /* 0x000000ff608d7812 */ /* 0x000fe200078ec0ff */
[----:B------:R-:W-:Y:S01]  /*7a80*/  FFMA.FTZ R146, R22, UR4, -R101 ;  /* 0x0000000416927c23 */ /* 0x000fe20008010865 */
[----:B------:R-:W-:Y:S01]  /*7a90*/  SHF.R.U32.HI R139, RZ, 0x18, R96 ;  /* 0x00000018ff8b7819 */ /* 0x000fe20000011660 */
[----:B------:R-:W-:Y:S01]  /*7aa0*/  FFMA.FTZ R29, R29, UR4, -R108 ;  /* 0x000000041d1d7c23 */ /* 0x000fe2000801086c */
[----:B------:R-:W-:Y:S03]  /*7ab0*/  SHF.R.U32.HI R143, RZ, 0x10, R96 ;  /* 0x00000010ff8f7819 */ /* 0x000fe60000011660 */
[----:B------:R-:W-:Y:S01]  /*7ac0*/  MUFU.EX2 R102, R102 ;  /* 0x0000006600667308 */ /* 0x000fe20000000800 */
[----:B------:R-:W-:Y:S02]  /*7ad0*/  LOP3.LUT R7, R92, 0xff, RZ, 0xc0, !PT ;  /* 0x000000ff5c077812 */ /* 0x000fe400078ec0ff */
[----:B------:R-:W-:Y:S02]  /*7ae0*/  SHF.R.U32.HI R96, RZ, 0x8, R93 ;  /* 0x00000008ff607819 */ /* 0x000fe4000001165d */
[--C-:B-1----:R-:W-:Y:S02]  /*7af0*/  HSET2.LE.AND R95, R88, R129.reuse, PT ;  /* 0x00000081585f7233 */ /* 0x102fe40003803000 */
[----:B--2---:R-:W-:Y:S03]  /*7b00*/  F2FP.F16.F32.PACK_AB R88, R90, R105 ;  /* 0x000000695a58723e */ /* 0x004fe600000000ff */
[----:B------:R-:W-:Y:S01]  /*7b10*/  MUFU.EX2 R112, R112 ;  /* 0x0000007000707308 */ /* 0x000fe20000000800 */
[----:B------:R-:W-:Y:S02]  /*7b20*/  PRMT R96, R7, 0x5410, R96 ;  /* 0x0000541007607816 */ /* 0x000fe40000000060 */
[----:B------:R-:W-:Y:S02]  /*7b30*/  LOP3.LUT R95, R95, R88, RZ, 0xc0, !PT ;  /* 0x000000585f5f7212 */ /* 0x000fe400078ec0ff */
[--C-:B------:R-:W-:Y:S02]  /*7b40*/  SHF.R.U32.HI R7, RZ, 0x10, R92.reuse ;  /* 0x00000010ff077819 */ /* 0x100fe4000001165c */
[----:B------:R-:W-:Y:S03]  /*7b50*/  SHF.R.U32.HI R88, RZ, 0x18, R92 ;  /* 0x00000018ff587819 */ /* 0x000fe6000001165c */
[----:B------:R-:W1:Y:S01]  /*7b60*/  MUFU.EX2 R110, R110 ;  /* 0x0000006e006e7308 */ /* 0x000e620000000800 */
[----:B------:R-:W-:Y:S02]  /*7b70*/  LOP3.LUT R113, R97, UR22, R98, 0x96, !PT ;  /* 0x0000001661717c12 */ /* 0x000fe4000f8e9662 */
[--C-:B------:R-:W-:Y:S02]  /*7b80*/  HSET2.LE.AND R92, R96, R129.reuse, PT ;  /* 0x00000081605c7233 */ /* 0x100fe40003803000 */
[----:B------:R-:W2:Y:S01]  /*7b90*/  LDSM.16.MT88.4 R96, [R117+0x6000] ;  /* 0x006000007560783b */ /* 0x000ea20000004200 */
[----:B------:R-:W-:Y:S02]  /*7ba0*/  LOP3.LUT R7, R7, 0xff, RZ, 0xc0, !PT ;  /* 0x000000ff07077812 */ /* 0x000fe400078ec0ff */
[--C-:B------:R-:W-:Y:S02]  /*7bb0*/  HSET2.LE.AND R94, R94, R129.reuse, PT ;  /* 0x000000815e5e7233 */ /* 0x100fe40003803000 */
[----:B------:R-:W-:Y:S01]  /*7bc0*/  MUFU.EX2 R107, R107 ;  /* 0x0000006b006b7308 */ /* 0x000fe20000000800 */
[----:B------:R-:W-:Y:S01]  /*7bd0*/  PRMT R88, R7, 0x5410, R88 ;  /* 0x0000541007587816 */ /* 0x000fe20000000058 */
[----:B------:R-:W-:Y:S01]  /*7be0*/  FMUL.FTZ R7, R3, UR4 ;  /* 0x0000000403077c20 */ /* 0x000fe20008410000 */
[----:B------:R-:W-:Y:S01]  /*7bf0*/  FADD.FTZ R3, -R0, R85 ;  /* 0x0000005500037221 */ /* 0x000fe20000010100 */
[----:B---3--:R-:W-:Y:S01]  /*7c00*/  F2FP.F16.F32.PACK_AB R91, R103, R100 ;  /* 0x00000064675b723e */ /* 0x008fe200000000ff */
[----:B------:R-:W-:Y:S01]  /*7c10*/  FFMA.FTZ R85, R15, UR4, -R101 ;  /* 0x000000040f557c23 */ /* 0x000fe20008010865 */
[--C-:B------:R-:W-:Y:S01]  /*7c20*/  HSET2.LE.AND R93, R88, R129.reuse, PT ;  /* 0x00000081585d7233 */ /* 0x100fe20003803000 */
[----:B------:R-:W-:Y:S03]  /*7c30*/  FMUL.FTZ R84, R3, UR4 ;  /* 0x0000000403547c20 */ /* 0x000fe60008410000 */
[----:B------:R-:W3:Y:S01]  /*7c40*/  MUFU.EX2 R7, R7 ;  /* 0x0000000700077308 */ /* 0x000ee20000000800 */
[----:B------:R-:W-:Y:S02]  /*7c50*/  LOP3.LUT R94, R94, R91, RZ, 0xc0, !PT ;  /* 0x0000005b5e5e7212 */ /* 0x000fe400078ec0ff */
[----:B-1----:R-:W-:Y:S02]  /*7c60*/  F2FP.F16.F32.PACK_AB R88, R102, R110 ;  /* 0x0000006e6658723e */ /* 0x002fe400000000ff */
[----:B------:R-:W-:Y:S02]  /*7c70*/  F2FP.F16.F32.PACK_AB R91, R109, R112 ;  /* 0x000000706d5b723e */ /* 0x000fe400000000ff */
[----:B------:R-:W-:Y:S03]  /*7c80*/  LOP3.LUT R93, R93, R88, RZ, 0xc0, !PT ;  /* 0x000000585d5d7212 */ /* 0x000fe600078ec0ff */
[----:B------:R-:W1:Y:S01]  /*7c90*/  MUFU.EX2 R3, R84 ;  /* 0x0000005400037308 */ /* 0x000e620000000800 */
[----:B------:R-:W-:Y:S01]  /*7ca0*/  LOP3.LUT R92, R92, R91, RZ, 0xc0, !PT ;  /* 0x0000005b5c5c7212 */ /* 0x000fe200078ec0ff */
[----:B------:R-:W-:Y:S01]  /*7cb0*/  FFMA.FTZ R91, R17, UR4, -R108 ;  /* 0x00000004115b7c23 */ /* 0x000fe2000801086c */
[----:B------:R-:W-:Y:S02]  /*7cc0*/  LOP3.LUT R15, R113, 0xffff, RZ, 0xc0, !PT ;  /* 0x0000ffff710f7812 */ /* 0x000fe400078ec0ff */
[--C-:B------:R-:W-:Y:S02]  /*7cd0*/  SHF.R.U32.HI R88, RZ, 0x10, R113.reuse ;  /* 0x00000010ff587819 */ /* 0x100fe40000011671 */
[----:B------:R-:W-:Y:S03]  /*7ce0*/  SHF.R.U32.HI R13, RZ, 0x18, R113 ;  /* 0x00000018ff0d7819 */ /* 0x000fe60000011671 */
[----:B------:R-:W-:Y:S01]  /*7cf0*/  MUFU.EX2 R106, R106 ;  /* 0x0000006a006a7308 */ /* 0x000fe20000000800 */
[C---:B---3--:R-:W-:Y:S01]  /*7d00*/  FMUL.FTZ R36, R7.reuse, R36 ;  /* 0x0000002407247220 */ /* 0x048fe20000410000 */
        /* <DEDUP_REMOVED lines=10> */
[----:B------:R-:W-:Y:S01]  /*7db0*/  FMUL.FTZ R43, R3, R43 ;  /* 0x0000002b032b7220 */ /* 0x000fe20000410000 */
[C---:B------:R-:W-:Y:S01]  /*7dc0*/  FMUL.FTZ R16, R7.reuse, R80 ;  /* 0x0000005007107220 */ /* 0x040fe20000410000 */
[----:B------:R-:W-:Y:S01]  /*7dd0*/  FMUL.FTZ R17, R7, R81 ;  /* 0x0000005107117220 */ /* 0x000fe20000410000 */
[C---:B------:R-:W-:Y:S01]  /*7de0*/  FMUL.FTZ R18, R3.reuse, R82 ;  /* 0x0000005203127220 */ /* 0x040fe20000410000 */
[C---:B------:R-:W-:Y:S01]  /*7df0*/  FMUL.FTZ R19, R3.reuse, R83 ;  /* 0x0000005303137220 */ /* 0x040fe20000410000 */
[C---:B--2---:R-:W-:Y:S01]  /*7e00*/  HMMA.16816.F32 R36, R92.reuse, R96, R36 ;  /* 0x000000605c24723c */ /* 0x044fe20000001824 */
[----:B------:R-:W-:Y:S01]  /*7e10*/  LDSM.16.MT88.4 R80, [R117+0x6400] ;  /* 0x006400007550783b */ /* 0x000fe20000004200 */
[----:B------:R-:W-:Y:S03]  /*7e20*/  MUFU.EX2 R140, R140 ;  /* 0x0000008c008c7308 */ /* 0x000fe60000000800 */
[C---:B------:R-:W-:Y:S01]  /*7e30*/  FMUL.FTZ R46, R3.reuse, R46 ;  /* 0x0000002e032e7220 */ /* 0x040fe20000410000 */
[C---:B------:R-:W-:Y:S03]  /*7e40*/  HMMA.16816.F32 R40, R92.reuse, R98, R40 ;  /* 0x000000625c28723c */ /* 0x040fe60000001828 */
[----:B------:R-:W1:Y:S03]  /*7e50*/  LDSM.16.MT88.4 R96, [R86+0x6000] ;  /* 0x006000005660783b */ /* 0x000e660000004200 */
[----:B------:R-:W-:Y:S01]  /*7e60*/  MUFU.EX2 R104, R104 ;  /* 0x0000006800687308 */ /* 0x000fe20000000800 */
[C---:B------:R-:W-:Y:S01]  /*7e70*/  FMUL.FTZ R47, R3.reuse, R47 ;  /* 0x0000002f032f7220 */ /* 0x040fe20000410000 */
[C---:B------:R-:W-:Y:S03]  /*7e80*/  FMUL.FTZ R50, R3.reuse, R50 ;  /* 0x0000003203327220 */ /* 0x040fe60000410000 */
[----:B------:R-:W-:Y:S01]  /*7e90*/  FMUL.FTZ R51, R3, R51 ;  /* 0x0000003303337220 */ /* 0x000fe20000410000 */
[C---:B------:R-:W-:Y:S01]  /*7ea0*/  FMUL.FTZ R52, R7.reuse, R52 ;  /* 0x0000003407347220 */ /* 0x040fe20000410000 */
        /* <DEDUP_REMOVED lines=27> */
[----:B------:R-:W-:Y:S01]  /*8060*/  SHF.R.U32.HI R15, RZ, 0x8, R15 ;  /* 0x00000008ff0f7819 */ /* 0x000fe2000001160f */
[----:B------:R-:W-:Y:S01]  /*8070*/  MUFU.EX2 R146, R146 ;  /* 0x0000009200927308 */ /* 0x000fe20000000800 */
[----:B------:R-:W-:Y:S01]  /*8080*/  FFMA.FTZ R112, R7, R138, R112 ;  /* 0x0000008a07707223 */ /* 0x000fe20000010070 */
[----:B------:R-:W-:Y:S01]  /*8090*/  FFMA.FTZ R110, R3, R130, R110 ;  /* 0x00000082036e7223 */ /* 0x000fe2000001006e */
[--C-:B------:R-:W-:Y:S01]  /*80a0*/  FFMA.FTZ R130, R31, UR4, -R101.reuse ;  /* 0x000000041f827c23 */ /* 0x100fe20008010865 */
[C---:B-1----:R-:W-:Y:S03]  /*80b0*/  HMMA.16816.F32 R44, R92.reuse, R96, R44 ;  /* 0x000000605c2c723c */ /* 0x042fe6000000182c */
[----:B------:R-:W-:Y:S03]  /*80c0*/  FADD.FTZ R102, R102, R110 ;  /* 0x0000006e66667221 */ /* 0x000fe60000010000 */
[----:B------:R-:W-:Y:S01]  /*80d0*/  MUFU.EX2 R29, R29 ;  /* 0x0000001d001d7308 */ /* 0x000fe20000000800 */
[----:B------:R-:W-:Y:S01]  /*80e0*/  FFMA.FTZ R110, R34, UR4, -R101 ;  /* 0x00000004226e7c23 */ /* 0x000fe20008010865 */
[C---:B------:R-:W-:Y:S01]  /*80f0*/  HMMA.16816.F32 R48, R92.reuse, R98, R48 ;  /* 0x000000625c30723c */ /* 0x040fe20000001830 */
[----:B------:R-:W1:Y:S02]  /*8100*/  LDSM.16.MT88.4 R96, [R117+0x7000] ;  /* 0x007000007560783b */ /* 0x000e640000004200 */
[----:B------:R-:W-:Y:S05]  /*8110*/  SHF.R.U32.HI R142, RZ, 0x8, R142 ;  /* 0x00000008ff8e7819 */ /* 0x000fea000001168e */
[----:B------:R-:W-:Y:S03]  /*8120*/  MUFU.EX2 R130, R130 ;  /* 0x0000008200827308 */ /* 0x000fe60000000800 */
[----:B------:R-:W-:Y:S04]  /*8130*/  LOP3.LUT R12, R143, 0xff, RZ, 0xc0, !PT ;  /* 0x000000ff8f0c7812 */ /* 0x000fe800078ec0ff */
[----:B------:R-:W-:Y:S01]  /*8140*/  PRMT R12, R12, 0x5410, R139 ;  /* 0x000054100c0c7816 */ /* 0x000fe2000000008b */
[----:B------:R-:W-:Y:S01]  /*8150*/  FFMA.FTZ R139, R21, UR4, -R108 ;  /* 0x00000004158b7c23 */ /* 0x000fe2000801086c */
[----:B------:R-:W-:Y:S01]  /*8160*/  LOP3.LUT R88, R88, 0xff, RZ, 0xc0, !PT ;  /* 0x000000ff58587812 */ /* 0x000fe200078ec0ff */
[----:B------:R-:W-:Y:S03]  /*8170*/  MUFU.EX2 R111, R111 ;  /* 0x0000006f006f7308 */ /* 0x000fe60000000800 */
[----:B------:R-:W-:Y:S07]  /*8180*/  PRMT R88, R88, 0x5410, R13 ;  /* 0x0000541058587816 */ /* 0x000fee000000000d */
[----:B------:R-:W-:Y:S10]  /*8190*/  MUFU.EX2 R144, R144 ;  /* 0x0000009000907308 */ /* 0x000ff40000000800 */
[----:B------:R-:W2:Y:S10]  /*81a0*/  MUFU.EX2 R139, R139 ;  /* 0x0000008b008b7308 */ /* 0x000eb40000000800 */
[----:B------:R-:W3:Y:S01]  /*81b0*/  MUFU.EX2 R91, R91 ;  /* 0x0000005b005b7308 */ /* 0x000ee20000000800 */
[C---:B-1----:R-:W-:Y:S09]  /*81c0*/  HMMA.16816.F32 R52, R92.reuse, R96, R52 ;  /* 0x000000605c34723c */ /* 0x042ff20000001834 */
[----:B------:R-:W-:Y:S01]  /*81d0*/  MUFU.EX2 R110, R110 ;  /* 0x0000006e006e7308 */ /* 0x000fe20000000800 */
[C---:B------:R-:W-:Y:S01]  /*81e0*/  HMMA.16816.F32 R56, R92.reuse, R98, R56 ;  /* 0x000000625c38723c */ /* 0x040fe20000001838 */
[----:B------:R-:W1:Y:S02]  /*81f0*/  LDSM.16.MT88.4 R96, [R86+0x7000] ;  /* 0x007000005660783b */ /* 0x000e640000004200 */
[----:B--2---:R-:W-:Y:S02]  /*8200*/  F2FP.F16.F32.PACK_AB R3, R139, R144 ;  /* 0x000000908b03723e */ /* 0x004fe400000000ff */
[----:B---3--:R-:W-:Y:S01]  /*8210*/  F2FP.F16.F32.PACK_AB R13, R91, R104 ;  /* 0x000000685b0d723e */ /* 0x008fe200000000ff */
        /* <DEDUP_REMOVED lines=8> */
[--C-:B------:R-:W-:Y:S01]  /*82a0*/  FFMA.FTZ R96, R14, UR4, -R101.reuse ;  /* 0x000000040e607c23 */ /* 0x100fe20008010865 */
[----:B------:R-:W-:Y:S01]  /*82b0*/  PRMT R14, R141, 0x5410, R142 ;  /* 0x000054108d0e7816 */ /* 0x000fe2000000008e */
[----:B------:R-:W-:Y:S01]  /*82c0*/  FFMA.FTZ R141, R23, UR4, -R101 ;  /* 0x00000004178d7c23 */ /* 0x000fe20008010865 */
[----:B------:R-:W-:Y:S01]  /*82d0*/  LOP3.LUT R92, R113, 0xff, RZ, 0xc0, !PT ;  /* 0x000000ff715c7812 */ /* 0x000fe200078ec0ff */
[----:B------:R-:W-:Y:S01]  /*82e0*/  LDSM.16.MT88.4 R20, [R117+0x6800] ;  /* 0x006800007514783b */ /* 0x000fe20000004200 */
[----:B------:R1:W-:Y:S01]  /*82f0*/  MUFU.EX2 R113, R85 ;  /* 0x0000005500717308 */ /* 0x0003e20000000800 */
[--C-:B------:R-:W-:Y:S02]  /*8300*/  HSET2.LE.AND R14, R14, R129.reuse, PT ;  /* 0x000000810e0e7233 */ /* 0x100fe40003803000 */
[----:B------:R-:W-:Y:S02]  /*8310*/  PRMT R92, R92, 0x5410, R15 ;  /* 0x000054105c5c7816 */ /* 0x000fe4000000000f */
[--C-:B------:R-:W-:Y:S02]  /*8320*/  HSET2.LE.AND R15, R12, R129.reuse, PT ;  /* 0x000000810c0f7233 */ /* 0x100fe40003803000 */
[----:B------:R-:W-:Y:S03]  /*8330*/  F2FP.F16.F32.PACK_AB R12, R106, R107 ;  /* 0x0000006b6a0c723e */ /* 0x000fe600000000ff */
[----:B------:R-:W2:Y:S01]  /*8340*/  MUFU.EX2 R96, R96 ;  /* 0x0000006000607308 */ /* 0x000ea20000000800 */
[----:B------:R-:W-:Y:S02]  /*8350*/  LOP3.LUT R14, R14, R13, RZ, 0xc0, !PT ;  /* 0x0000000d0e0e7212 */ /* 0x000fe400078ec0ff */
[----:B------:R-:W-:Y:S02]  /*8360*/  LOP3.LUT R15, R15, R12, RZ, 0xc0, !PT ;  /* 0x0000000c0f0f7212 */ /* 0x000fe400078ec0ff */
[--C-:B------:R-:W-:Y:S02]  /*8370*/  HSET2.LE.AND R12, R92, R129.reuse, PT ;  /* 0x000000815c0c7233 */ /* 0x100fe40003803000 */
[--C-:B------:R-:W-:Y:S01]  /*8380*/  HSET2.LE.AND R13, R88, R129.reuse, PT ;  /* 0x00000081580d7233 */ /* 0x100fe20003803000 */
[----:B------:R-:W3:Y:S01]  /*8390*/  LDSM.16.MT88.4 R92, [R86+0x6400] ;  /* 0x00640000565c783b */ /* 0x000ee20000004200 */
[----:B-1----:R-:W-:Y:S01]  /*83a0*/  F2FP.F16.F32.PACK_AB R85, R111, R140 ;  /* 0x0000008c6f55723e */ /* 0x002fe200000000ff */
[----:B------:R-:W-:Y:S03]  /*83b0*/  MUFU.EX2 R141, R141 ;  /* 0x0000008d008d7308 */ /* 0x000fe60000000800 */
[----:B------:R-:W-:Y:S01]  /*83c0*/  LOP3.LUT R12, R12, R85, RZ, 0xc0, !PT ;  /* 0x000000550c0c7212 */ /* 0x000fe200078ec0ff */
[--C-:B------:R-:W-:Y:S01]  /*83d0*/  FFMA.FTZ R85, R25, UR4, -R108.reuse ;  /* 0x0000000419557c23 */ /* 0x100fe2000801086c */
[----:B--2---:R-:W-:Y:S05]  /*83e0*/  F2FP.F16.F32.PACK_AB R88, R113, R96 ;  /* 0x000000607158723e */ /* 0x004fea00000000ff */
[----:B------:R-:W-:Y:S01]  /*83f0*/  MUFU.EX2 R85, R85 ;  /* 0x0000005500557308 */ /* 0x000fe20000000800 */
[----:B------:R-:W-:Y:S01]  /*8400*/  LOP3.LUT R13, R13, R88, RZ, 0xc0, !PT ;  /* 0x000000580d0d7212 */ /* 0x000fe200078ec0ff */
[----:B------:R-:W-:Y:S06]  /*8410*/  FFMA.FTZ R88, R32, UR4, -R108 ;  /* 0x0000000420587c23 */ /* 0x000fec000801086c */
[C---:B------:R-:W-:Y:S06]  /*8420*/  HMMA.16816.F32 R36, R12.reuse, R80, R36 ;  /* 0x000000500c24723c */ /* 0x040fec0000001824 */
[C---:B------:R-:W-:Y:S01]  /*8430*/  HMMA.16816.F32 R40, R12.reuse, R82, R40 ;  /* 0x000000520c28723c */ /* 0x040fe20000001828 */
[----:B------:R-:W1:Y:S05]  /*8440*/  LDSM.16.MT88.4 R80, [R117+0x7400] ;  /* 0x007400007550783b */ /* 0x000e6a0000004200 */
[C---:B---3--:R-:W-:Y:S06]  /*8450*/  HMMA.16816.F32 R44, R12.reuse, R92, R44 ;  /* 0x0000005c0c2c723c */ /* 0x048fec000000182c */
        /* <DEDUP_REMOVED lines=10> */
[----:B------:R-:W-:Y:S05]  /*8500*/  IMAD.U32 R81, RZ, RZ, UR33 ;  /* 0x00000021ff517e24 */ /* 0x000fea000f8e00ff */
[----:B------:R-:W-:Y:S05]  /*8510*/  LOP3.LUT R81, R137, UR35, R81, 0x96, !PT ;  /* 0x0000002389517c12 */ /* 0x000fea000f8e9651 */
[----:B------:R-:W-:Y:S01]  /*8520*/  IMAD.WIDE.U32 R82, R81, -0x326172a9, RZ ;  /* 0xcd9e8d5751527825 */ /* 0x000fe200078e00ff */
[C---:B--2---:R-:W-:Y:S04]  /*8530*/  HMMA.16816.F32 R16, R12.reuse, R92, R16 ;  /* 0x0000005c0c10723c */ /* 0x044fe80000001810 */
[----:B------:R-:W-:Y:S02]  /*8540*/  LOP3.LUT R80, R83, UR20, R134, 0x96, !PT ;  /* 0x0000001453507c12 */ /* 0x000fe4000f8e9686 */
[----:B------:R-:W-:Y:S05]  /*8550*/  HMMA.16816.F32 R76, R12, R94, R76 ;  /* 0x0000005e0c4c723c */ /* 0x000fea000000184c */
[----:B------:R-:W-:Y:S01]  /*8560*/  IMAD.WIDE.U32 R142, R80, -0x2daee0ad, RZ ;  /* 0xd2511f53508e7825 */ /* 0x000fe200078e00ff */
[----:B------:R-:W-:Y:S05]  /*8570*/  LOP3.LUT R80, R115, UR18, R82, 0x96, !PT ;  /* 0x0000001273507c12 */ /* 0x000fea000f8e9652 */
[--C-:B------:R-:W-:Y:S01]  /*8580*/  FFMA.FTZ R115, R26, UR4, -R101.reuse ;  /* 0x000000041a737c23 */ /* 0x100fe20008010865 */
[----:B------:R-:W-:Y:S01]  /*8590*/  IMAD.WIDE.U32 R82, R80, -0x2daee0ad, RZ ;  /* 0xd2511f5350527825 */ /* 0x000fe200078e00ff */
[----:B------:R-:W-:Y:S04]  /*85a0*/  LOP3.LUT R92, R143, UR17, R132, 0x96, !PT ;  /* 0x000000118f5c7c12 */ /* 0x000fe8000f8e9684 */
[----:B------:R-:W-:Y:S01]  /*85b0*/  MUFU.EX2 R115, R115 ;  /* 0x0000007300737308 */ /* 0x000fe20000000800 */
[----:B------:R-:W-:Y:S01]  /*85c0*/  FFMA.FTZ R94, R28, UR4, -R108 ;  /* 0x000000041c5e7c23 */ /* 0x000fe2000801086c */
[----:B------:R-:W-:Y:S01]  /*85d0*/  LOP3.LUT R80, R83, UR15, R142, 0x96, !PT ;  /* 0x0000000f53507c12 */ /* 0x000fe2000f8e968e */
[----:B------:R-:W-:Y:S04]  /*85e0*/  IMAD.WIDE.U32 R92, R92, -0x326172a9, RZ ;  /* 0xcd9e8d575c5c7825 */ /* 0x000fe800078e00ff */
[--C-:B------:R-:W-:Y:S01]  /*85f0*/  FFMA.FTZ R142, R27, UR4, -R101.reuse ;  /* 0x000000041b8e7c23 */ /* 0x100fe20008010865 */
[----:B------:R-:W-:Y:S01]  /*8600*/  IMAD.WIDE.U32 R80, R80, -0x326172a9, RZ ;  /* 0xcd9e8d5750507825 */ /* 0x000fe200078e00ff */
[----:B------:R-:W-:Y:S03]  /*8610*/  LOP3.LUT R98, R93, UR16, R114, 0x96, !PT ;  /* 0x000000105d627c12 */ /* 0x000fe6000f8e9672 */
[----:B------:R-:W-:Y:S01]  /*8620*/  FFMA.FTZ R114, R24, UR4, -R108 ;  /* 0x0000000418727c23 */ /* 0x000fe2000801086c */
[----:B------:R-:W1:Y:S01]  /*8630*/  MUFU.EX2 R142, R142 ;  /* 0x0000008e008e7308 */ /* 0x000e620000000800 */
[----:B------:R-:W-:Y:S01]  /*8640*/  LOP3.LUT R92, R81, UR14, R92, 0x96, !PT ;  /* 0x0000000e515c7c12 */ /* 0x000fe2000f8e965c */
[----:B------:R-:W-:Y:S04]  /*8650*/  IMAD.WIDE.U32 R98, R98, -0x2daee0ad, RZ ;  /* 0xd2511f5362627825 */ /* 0x000fe800078e00ff */
[----:B------:R-:W-:Y:S01]  /*8660*/  FFMA.FTZ R108, R33, UR4, -R108 ;  /* 0x00000004216c7c23 */ /* 0x000fe2000801086c */
[--C-:B------:R-:W-:Y:S01]  /*8670*/  FFMA.FTZ R33, R30, UR4, -R101.reuse ;  /* 0x000000041e217c23 */ /* 0x100fe20008010865 */
[----:B------:R-:W-:Y:S01]  /*8680*/  IMAD.WIDE.U32 R92, R92, -0x2daee0ad, RZ ;  /* 0xd2511f535c5c7825 */ /* 0x000fe200078e00ff */
[----:B------:R-:W-:Y:S01]  /*8690*/  LOP3.LUT R82, R99, UR13, R82, 0x96, !PT ;  /* 0x0000000d63527c12 */ /* 0x000fe2000f8e9652 */
[----:B------:R-:W2:Y:S02]  /*86a0*/  MUFU.EX2 R114, R114 ;  /* 0x0000007200727308 */ /* 0x000ea40000000800 */
[----:B------:R-:W-:Y:S01]  /*86b0*/  FFMA.FTZ R101, R35, UR4, -R101 ;  /* 0x0000000423657c23 */ /* 0x000fe20008010865 */
[----:B------:R-:W-:Y:S01]  /*86c0*/  LOP3.LUT R24, R93, UR5, R98, 0x96, !PT ;  /* 0x000000055d187c12 */ /* 0x000fe2000f8e9662 */
[----:B------:R-:W-:Y:S04]  /*86d0*/  IMAD.WIDE.U32 R82, R82, -0x326172a9, RZ ;  /* 0xcd9e8d5752527825 */ /* 0x000fe800078e00ff */
[----:B------:R-:W-:Y:S01]  /*86e0*/  FADD.FTZ R93, R109, R112 ;  /* 0x000000706d5d7221 */ /* 0x000fe20000010000 */
[----:B------:R-:W-:Y:S01]  /*86f0*/  IMAD.WIDE.U32 R12, R24, -0x326172a9, RZ ;  /* 0xcd9e8d57180c7825 */ /* 0x000fe200078e00ff */
[----:B------:R-:W-:Y:S01]  /*8700*/  LOP3.LUT R98, R83, UR12, R80, 0x96, !PT ;  /* 0x0000000c53627c12 */ /* 0x000fe2000f8e9650 */
[----:B------:R3:W-:Y:S02]  /*8710*/  MUFU.EX2 R109, R88 ;  /* 0x00000058006d7308 */ /* 0x0007e40000000800 */
[----:B------:R-:W-:Y:S01]  /*8720*/  FADD.FTZ R100, R100, R93 ;  /* 0x0000005d64647221 */ /* 0x000fe20000010000 */
[--C-:B------:R-:W-:Y:S01]  /*8730*/  SHF.R.U32.HI R15, RZ, 0x10, R12.reuse ;  /* 0x00000010ff0f7819 */ /* 0x100fe2000001160c */
[----:B------:R-:W-:Y:S01]  /*8740*/  IMAD.WIDE.U32 R98, R98, -0x2daee0ad, RZ ;  /* 0xd2511f5362627825 */ /* 0x000fe200078e00ff */
[C---:B------:R-:W-:Y:S02]  /*8750*/  LOP3.LUT R25, R12.reuse, 0xffff, RZ, 0xc0, !PT ;  /* 0x0000ffff0c197812 */ /* 0x040fe400078ec0ff */
[----:B------:R-:W-:Y:S03]  /*8760*/  LOP3.LUT R14, R12, 0xff, RZ, 0xc0, !PT ;  /* 0x000000ff0c0e7812 */ /* 0x000fe600078ec0ff */
[----:B------:R4:W5:Y:S01]  /*8770*/  MUFU.EX2 R112, R94 ;  /* 0x0000005e00707308 */ /* 0x0009620000000800 */
[----:B------:R-:W-:Y:S01]  /*8780*/  SHF.R.U32.HI R12, RZ, 0x18, R12 ;  /* 0x00000018ff0c7819 */ /* 0x000fe2000001160c */
[----:B------:R-:W-:Y:S01]  /*8790*/  FADD.FTZ R103, R103, R100 ;  /* 0x0000006467677221 */ /* 0x000fe20000010000 */
[----:B------:R-:W-:Y:S02]  /*87a0*/  LOP3.LUT R15, R15, 0xff, RZ, 0xc0, !PT ;  /* 0x000000ff0f0f7812 */ /* 0x000fe400078ec0ff */
[----:B------:R-:W-:Y:S01]  /*87b0*/  LOP3.LUT R13, R13, UR21, R82, 0x96, !PT ;  /* 0x000000150d0d7c12 */ /* 0x000fe2000f8e9652 */
[----:B------:R-:W-:Y:S01]  /*87c0*/  FADD.FTZ R140, R140, R103 ;  /* 0x000000678c8c7221 */ /* 0x000fe20000010000 */
[----:B------:R-:W-:Y:S01]  /*87d0*/  PRMT R12, R15, 0x5410, R12 ;  /* 0x000054100f0c7816 */ /* 0x000fe2000000000c */
[----:B------:R-:W-:Y:S01]  /*87e0*/  LDSM.16.MT88.4 R80, [R86+0x7800] ;  /* 0x007800005650783b */ /* 0x000fe20000004200 */
[----:B------:R-:W-:Y:S01]  /*87f0*/  LOP3.LUT R15, R13, 0xffff, RZ, 0xc0, !PT ;  /* 0x0000ffff0d0f7812 */ /* 0x000fe200078ec0ff */
[----:B------:R-:W5:Y:S01]  /*8800*/  MUFU.EX2 R33, R33 ;  /* 0x0000002100217308 */ /* 0x000f620000000800 */
[--C-:B------:R-:W-:Y:S01]  /*8810*/  SHF.R.U32.HI R24, RZ, 0x10, R13.reuse ;  /* 0x00000010ff187819 */ /* 0x100fe2000001160d */
[----:B------:R-:W-:Y:S01]  /*8820*/  FADD.FTZ R111, R111, R140 ;  /* 0x0000008c6f6f7221 */ /* 0x000fe20000010000 */
[----:B------:R-:W-:Y:S02]  /*8830*/  LOP3.LUT R26, R13, 0xff, RZ, 0xc0, !PT ;  /* 0x000000ff0d1a7812 */ /* 0x000fe400078ec0ff */
[----:B------:R-:W-:Y:S01]  /*8840*/  SHF.R.U32.HI R13, RZ, 0x18, R13 ;  /* 0x00000018ff0d7819 */ /* 0x000fe2000001160d */
[----:B------:R-:W-:Y:S01]  /*8850*/  FADD.FTZ R104, R104, R111 ;  /* 0x0000006f68687221 */ /* 0x000fe20000010000 */
[----:B------:R-:W-:Y:S03]  /*8860*/  SHF.R.U32.HI R15, RZ, 0x8, R15 ;  /* 0x00000008ff0f7819 */ /* 0x000fe6000001160f */
[----:B------:R-:W5:Y:S01]  /*8870*/  MUFU.EX2 R108, R108 ;  /* 0x0000006c006c7308 */ /* 0x000f620000000800 */
[----:B------:R-:W-:Y:S01]  /*8880*/  LOP3.LUT R24, R24, 0xff, RZ, 0xc0, !PT ;  /* 0x000000ff18187812 */ /* 0x000fe200078ec0ff */
[----:B------:R-:W-:Y:S01]  /*8890*/  FADD.FTZ R91, R91, R104 ;  /* 0x000000685b5b7221 */ /* 0x000fe20000010000 */
[----:B------:R-:W-:Y:S02]  /*88a0*/  SHF.R.U32.HI R25, RZ, 0x8, R25 ;  /* 0x00000008ff197819 */ /* 0x000fe40000011619 */
[----:B------:R-:W-:Y:S01]  /*88b0*/  PRMT R26, R26, 0x5410, R15 ;  /* 0x000054101a1a7816 */ /* 0x000fe2000000000f */
[----:B------:R-:W-:Y:S01]  /*88c0*/  FADD.FTZ R144, R144, R91 ;  /* 0x0000005b90907221 */ /* 0x000fe20000010000 */
[----:B------:R-:W-:Y:S02]  /*88d0*/  PRMT R24, R24, 0x5410, R13 ;  /* 0x0000541018187816 */ /* 0x000fe4000000000d */
[----:B------:R-:W-:Y:S01]  /*88e0*/  PRMT R14, R14, 0x5410, R25 ;  /* 0x000054100e0e7816 */ /* 0x000fe20000000019 */
[----:B------:R-:W-:Y:S01]  /*88f0*/  FADD.FTZ R139, R139, R144 ;  /* 0x000000908b8b7221 */ /* 0x000fe20000010000 */
[--C-:B------:R-:W-:Y:S02]  /*8900*/  HSET2.LE.AND R15, R12, R129.reuse, PT ;  /* 0x000000810c0f7233 */ /* 0x100fe40003803000 */
[--C-:B------:R-:W-:Y:S02]  /*8910*/  HSET2.LE.AND R12, R26, R129.reuse, PT ;  /* 0x000000811a0c7233 */ /* 0x100fe40003803000 */
[--C-:B------:R-:W-:Y:S02]  /*8920*/  HSET2.LE.AND R13, R24, R129.reuse, PT ;  /* 0x00000081180d7233 */ /* 0x100fe40003803000 */
[----:B-1----:R-:W-:Y:S02]  /*8930*/  F2FP.F16.F32.PACK_AB R26, R142, R115 ;  /* 0x000000738e1a723e */ /* 0x002fe400000000ff */
[----:B------:R-:W-:Y:S02]  /*8940*/  F2FP.F16.F32.PACK_AB R24, R141, R146 ;  /* 0x000000928d18723e */ /* 0x000fe400000000ff */
[--C-:B------:R-:W-:Y:S02]  /*8950*/  HSET2.LE.AND R14, R14, R129.reuse, PT ;  /* 0x000000810e0e7233 */ /* 0x100fe40003803000 */
[----:B--2---:R-:W-:Y:S01]  /*8960*/  F2FP.F16.F32.PACK_AB R7, R85, R114 ;  /* 0x000000725507723e */ /* 0x004fe200000000ff */
[----:B------:R-:W-:Y:S01]  /*8970*/  FADD.FTZ R114, R114, R139 ;  /* 0x0000008b72727221 */ /* 0x000fe20000010000 */
[----:B------:R-:W-:Y:S02]  /*8980*/  LOP3.LUT R15, R15, R26, RZ, 0xc0, !PT ;  /* 0x0000001a0f0f7212 */ /* 0x000fe400078ec0ff */
[----:B------:R-:W-:Y:S01]  /*8990*/  LOP3.LUT R13, R13, R24, RZ, 0xc0, !PT ;  /* 0x000000180d0d7212 */ /* 0x000fe200078ec0ff */
[----:B------:R-:W-:Y:S01]  /*89a0*/  FADD.FTZ R85, R85, R114 ;  /* 0x0000007255557221 */ /* 0x000fe20000010000 */
[----:B------:R-:W1:Y:S01]  /*89b0*/  LDSM.16.MT88.4 R24, [R86+0x6800] ;  /* 0x006800005618783b */ /* 0x000e620000004200 */
[----:B------:R-:W-:Y:S02]  /*89c0*/  LOP3.LUT R14, R14, R7, RZ, 0xc0, !PT ;  /* 0x000000070e0e7212 */ /* 0x000fe400078ec0ff */
[----:B------:R-:W-:Y:S02]  /*89d0*/  LOP3.LUT R12, R12, R3, RZ, 0xc0, !PT ;  /* 0x000000030c0c7212 */ /* 0x000fe400078ec0ff */
[----:B------:R-:W-:Y:S02]  /*89e0*/  LOP3.LUT R92, R99, UR22, R92, 0x96, !PT ;  /* 0x00000016635c7c12 */ /* 0x000fe4000f8e965c */
[----:B------:R-:W-:Y:S02]  /*89f0*/  LOP3.LUT R7, R98, 0xff, RZ, 0xc0, !PT ;  /* 0x000000ff62077812 */ /* 0x000fe400078ec0ff */
[C---:B------:R-:W-:Y:S01]  /*8a00*/  LOP3.LUT R3, R92.reuse, 0xffff, RZ, 0xc0, !PT ;  /* 0x0000ffff5c037812 */ /* 0x040fe200078ec0ff */
[C---:B------:R-:W-:Y:S03]  /*8a10*/  HMMA.16816.F32 R36, R12.reuse, R20, R36 ;  /* 0x000000140c24723c */ /* 0x040fe60000001824 */
[----:B------:R-:W-:Y:S02]  /*8a20*/  LOP3.LUT R138, R92, 0xff, RZ, 0xc0, !PT ;  /* 0x000000ff5c8a7812 */ /* 0x000fe400078ec0ff */
[----:B------:R-:W-:Y:S01]  /*8a30*/  SHF.R.U32.HI R3, RZ, 0x8, R3 ;  /* 0x00000008ff037819 */ /* 0x000fe20000011603 */
[C---:B------:R-:W-:Y:S01]  /*8a40*/  HMMA.16816.F32 R40, R12.reuse, R22, R40 ;  /* 0x000000160c28723c */ /* 0x040fe20000001828 */
[----:B------:R-:W2:Y:S04]  /*8a50*/  LDSM.16.MT88.4 R20, [R117+0x7800] ;  /* 0x007800007514783b */ /* 0x000ea80000004200 */
[----:B------:R-:W-:Y:S02]  /*8a60*/  PRMT R138, R138, 0x5410, R3 ;  /* 0x000054108a8a7816 */ /* 0x000fe40000000003 */
[----:B------:R-:W-:Y:S04]  /*8a70*/  SHF.R.U32.HI R3, RZ, 0x10, R98 ;  /* 0x00000010ff037819 */ /* 0x000fe80000011662 */
[----:B------:R-:W-:Y:S01]  /*8a80*/  LOP3.LUT R3, R3, 0xff, RZ, 0xc0, !PT ;  /* 0x000000ff03037812 */ /* 0x000fe200078ec0ff */
[C---:B-1----:R-:W-:Y:S06]  /*8a90*/  HMMA.16816.F32 R44, R12.reuse, R24, R44 ;  /* 0x000000180c2c723c */ /* 0x042fec000000182c */
[C---:B------:R-:W-:Y:S01]  /*8aa0*/  HMMA.16816.F32 R48, R12.reuse, R26, R48 ;  /* 0x0000001a0c30723c */ /* 0x040fe20000001830 */
[----:B------:R-:W1:Y:S05]  /*8ab0*/  LDSM.16.MT88.4 R24, [R117+0x8800] ;  /* 0x008800007518783b */ /* 0x000e6a0000004200 */
[C---:B--2---:R-:W-:Y:S06]  /*8ac0*/  HMMA.16816.F32 R52, R12.reuse, R20, R52 ;  /* 0x000000140c34723c */ /* 0x044fec0000001834 */
[C---:B------:R-:W-:Y:S05]  /*8ad0*/  HMMA.16816.F32 R56, R12.reuse, R22, R56 ;  /* 0x000000160c38723c */ /* 0x040fea0000001838 */
[----:B------:R-:W-:Y:S01]  /*8ae0*/  LOP3.LUT R20, R98, 0xffff, RZ, 0xc0, !PT ;  /* 0x0000ffff62147812 */ /* 0x000fe200078ec0ff */
[C---:B------:R-:W-:Y:S05]  /*8af0*/  HMMA.16816.F32 R60, R12.reuse, R80, R60 ;  /* 0x000000500c3c723c */ /* 0x040fea000000183c */
[----:B------:R-:W-:Y:S01]  /*8b00*/  SHF.R.U32.HI R20, RZ, 0x8, R20 ;  /* 0x00000008ff147819 */ /* 0x000fe20000011614 */
[C---:B------:R-:W-:Y:S05]  /*8b10*/  HMMA.16816.F32 R64, R12.reuse, R82, R64 ;  /* 0x000000520c40723c */ /* 0x040fea0000001840 */
[----:B---3--:R-:W-:Y:S01]  /*8b20*/  PRMT R88, R7, 0x5410, R20 ;  /* 0x0000541007587816 */ /* 0x008fe20000000014 */
[----:B------:R-:W-:Y:S01]  /*8b30*/  FADD.FTZ R81, R105, R102 ;  /* 0x0000006669517221 */ /* 0x000fe20000010000 */
[----:B------:R-:W2:Y:S01]  /*8b40*/  LDSM.16.MT88.4 R20, [R86+0x8800] ;  /* 0x008800005614783b */ /* 0x000ea20000004200 */
[--C-:B------:R-:W-:Y:S01]  /*8b50*/  SHF.R.U32.HI R7, RZ, 0x10, R92.reuse ;  /* 0x00000010ff077819 */ /* 0x100fe2000001165c */
[----:B------:R3:W2:Y:S02]  /*8b60*/  MUFU.EX2 R105, R101 ;  /* 0x0000006500697308 */ /* 0x0006a40000000800 */
[----:B------:R-:W-:Y:S01]  /*8b70*/  SHF.R.U32.HI R80, RZ, 0x18, R92 ;  /* 0x00000018ff507819 */ /* 0x000fe2000001165c */
[C---:B-1----:R-:W-:Y:S03]  /*8b80*/  HMMA.16816.F32 R68, R12.reuse, R24, R68 ;  /* 0x000000180c44723c */ /* 0x042fe60000001844 */
[----:B------:R-:W-:Y:S01]  /*8b90*/  LOP3.LUT R7, R7, 0xff, RZ, 0xc0, !PT ;  /* 0x000000ff07077812 */ /* 0x000fe200078ec0ff */
[----:B----4-:R-:W1:Y:S01]  /*8ba0*/  LDSM.16.MT88.4 R92, [R117+0x6c00] ;  /* 0x006c0000755c783b */ /* 0x010e620000004200 */
[----:B------:R-:W-:Y:S01]  /*8bb0*/  SHF.R.U32.HI R98, RZ, 0x18, R98 ;  /* 0x00000018ff627819 */ /* 0x000fe20000011662 */
[C---:B------:R-:W-:Y:S05]  /*8bc0*/  HMMA.16816.F32 R72, R12.reuse, R26, R72 ;  /* 0x0000001a0c48723c */ /* 0x040fea0000001848 */
[----:B------:R-:W-:Y:S01]  /*8bd0*/  PRMT R80, R7, 0x5410, R80 ;  /* 0x0000541007507816 */ /* 0x000fe20000000050 */
[----:B------:R-:W-:Y:S01]  /*8be0*/  FADD.FTZ R81, R90, R81 ;  /* 0x000000515a517221 */ /* 0x000fe20000010000 */
[----:B------:R-:W-:Y:S01]  /*8bf0*/  PRMT R98, R3, 0x5410, R98 ;  /* 0x0000541003627816 */ /* 0x000fe20000000062 */
[----:B---3--:R-:W-:Y:S03]  /*8c00*/  LDSM.16.MT88.4 R100, [R86+0x7c00] ;  /* 0x007c00005664783b */ /* 0x008fe60000004200 */
[--C-:B------:R-:W-:Y:S01]  /*8c10*/  HSET2.LE.AND R7, R138, R129.reuse, PT ;  /* 0x000000818a077233 */ /* 0x100fe20003803000 */
[----:B------:R-:W-:Y:S01]  /*8c20*/  FADD.FTZ R90, R96, R81 ;  /* 0x00000051605a7221 */ /* 0x000fe20000010000 */
[--C-:B------:R-:W-:Y:S02]  /*8c30*/  HSET2.LE.AND R3, R80, R129.reuse, PT ;  /* 0x0000008150037233 */ /* 0x100fe40003803000 */
[----:B-----5:R-:W-:Y:S01]  /*8c40*/  F2FP.F16.F32.PACK_AB R82, R29, R112 ;  /* 0x000000701d52723e */ /* 0x020fe200000000ff */
[----:B------:R-:W-:Y:S01]  /*8c50*/  FADD.FTZ R90, R113, R90 ;  /* 0x0000005a715a7221 */ /* 0x000fe20000010000 */
[----:B------:R-:W-:Y:S01]  /*8c60*/  F2FP.F16.F32.PACK_AB R80, R130, R33 ;  /* 0x000000218250723e */ /* 0x000fe200000000ff */
[----:B------:R-:W-:Y:S01]  /*8c70*/  FADD.FTZ R112, R112, R85 ;  /* 0x0000005570707221 */ /* 0x000fe20000010000 */
[----:B------:R-:W-:Y:S01]  /*8c80*/  LOP3.LUT R24, R7, R82, RZ, 0xc0, !PT ;  /* 0x0000005207187212 */ /* 0x000fe200078ec0ff */
[----:B------:R-:W-:Y:S01]  /*8c90*/  IMAD.MOV.U32 R85, RZ, RZ, R0 ;  /* 0x000000ffff557224 */ /* 0x000fe200078e0000 */
[----:B------:R-:W-:Y:S01]  /*8ca0*/  LOP3.LUT R25, R3, R80, RZ, 0xc0, !PT ;  /* 0x0000005003197212 */ /* 0x000fe200078ec0ff */
[----:B------:R-:W-:Y:S01]  /*8cb0*/  FADD.FTZ R107, R107, R90 ;  /* 0x0000005a6b6b7221 */ /* 0x000fe20000010000 */
[----:B------:R-:W3:Y:S01]  /*8cc0*/  LDSM.16.MT88.4 R80, [R86+0x6c00] ;  /* 0x006c00005650783b */ /* 0x000ee20000004200 */
[--C-:B------:R-:W-:Y:S01]  /*8cd0*/  HSET2.LE.AND R27, R98, R129.reuse, PT ;  /* 0x00000081621b7233 */ /* 0x100fe20003803000 */
[----:B------:R-:W-:Y:S01]  /*8ce0*/  FADD.FTZ R112, R29, R112 ;  /* 0x000000701d707221 */ /* 0x000fe20000010000 */
[----:B------:R-:W-:Y:S01]  /*8cf0*/  HSET2.LE.AND R26, R88, R129, PT ;  /* 0x00000081581a7233 */ /* 0x000fe20003803000 */
[----:B------:R-:W-:Y:S01]  /*8d00*/  FADD.FTZ R107, R106, R107 ;  /* 0x0000006b6a6b7221 */ /* 0x000fe20000010000 */
[----:B------:R-:W-:Y:S01]  /*8d10*/  F2FP.F16.F32.PACK_AB R3, R108, R109 ;  /* 0x0000006d6c03723e */ /* 0x000fe200000000ff */
[C---:B--2---:R-:W-:Y:S02]  /*8d20*/  HMMA.16816.F32 R16, R12.reuse, R20, R16 ;  /* 0x000000140c10723c */ /* 0x044fe40000001810 */
[----:B------:R-:W2:Y:S01]  /*8d30*/  LDSM.16.MT88.4 R96, [R117+0x7c00] ;  /* 0x007c00007560783b */ /* 0x000ea20000004200 */
[----:B------:R-:W-:Y:S01]  /*8d40*/  F2FP.F16.F32.PACK_AB R88, R105, R110 ;  /* 0x0000006e6958723e */ /* 0x000fe200000000ff */
[----:B------:R-:W-:Y:S01]  /*8d50*/  FADD.FTZ R146, R146, R107 ;  /* 0x0000006b92927221 */ /* 0x000fe20000010000 */
[----:B------:R-:W-:Y:S01]  /*8d60*/  LOP3.LUT R26, R26, R3, RZ, 0xc0, !PT ;  /* 0x000000031a1a7212 */ /* 0x000fe200078ec0ff */
[----:B------:R-:W-:Y:S04]  /*8d70*/  HMMA.16816.F32 R76, R12, R22, R76 ;  /* 0x000000160c4c723c */ /* 0x000fe8000000184c */
[----:B------:R-:W4:Y:S01]  /*8d80*/  LDSM.16.MT88.4 R12, [R117+0x8c00] ;  /* 0x008c0000750c783b */ /* 0x000f220000004200 */
[----:B------:R-:W-:Y:S01]  /*8d90*/  LOP3.LUT R27, R27, R88, RZ, 0xc0, !PT ;  /* 0x000000581b1b7212 */ /* 0x000fe200078ec0ff */
[----:B------:R-:W-:Y:S01]  /*8da0*/  FADD.FTZ R146, R141, R146 ;  /* 0x000000928d927221 */ /* 0x000fe20000010000 */
[----:B------:R-:W-:Y:S01]  /*8db0*/  FADD.FTZ R109, R109, R112 ;  /* 0x000000706d6d7221 */ /* 0x000fe20000010000 */
[----:B------:R-:W-:Y:S03]  /*8dc0*/  IMAD.MOV.U32 R3, RZ, RZ, R2 ;  /* 0x000000ffff037224 */ /* 0x000fe600078e0002 */
[----:B------:R-:W-:Y:S01]  /*8dd0*/  FADD.FTZ R115, R115, R146 ;  /* 0x0000009273737221 */ /* 0x000fe20000010000 */
[C---:B-1----:R-:W-:Y:S01]  /*8de0*/  HMMA.16816.F32 R36, R24.reuse, R92, R36 ;  /* 0x0000005c1824723c */ /* 0x042fe20000001824 */
[----:B------:R-:W1:Y:S04]  /*8df0*/  LDSM.16.MT88.4 R20, [R86+0x8c00] ;  /* 0x008c00005614783b */ /* 0x000e680000004200 */
[----:B------:R-:W-:Y:S01]  /*8e00*/  FADD.FTZ R142, R142, R115 ;  /* 0x000000738e8e7221 */ /* 0x000fe20000010000 */
[C---:B------:R-:W-:Y:S05]  /*8e10*/  HMMA.16816.F32 R40, R24.reuse, R94, R40 ;  /* 0x0000005e1828723c */ /* 0x040fea0000001828 */
[----:B------:R-:W-:Y:S01]  /*8e20*/  FADD.FTZ R33, R33, R142 ;  /* 0x0000008e21217221 */ /* 0x000fe20000010000 */
[----:B------:R-:W-:Y:S01]  /*8e30*/  FADD.FTZ R138, R108, R109 ;  /* 0x0000006d6c8a7221 */ /* 0x000fe20000010000 */
[C---:B---3--:R-:W-:Y:S04]  /*8e40*/  HMMA.16816.F32 R44, R24.reuse, R80, R44 ;  /* 0x00000050182c723c */ /* 0x048fe8000000182c */
[----:B------:R-:W-:Y:S02]  /*8e50*/  FADD.FTZ R33, R130, R33 ;  /* 0x0000002182217221 */ /* 0x000fe40000010000 */
[C---:B------:R-:W-:Y:S05]  /*8e60*/  HMMA.16816.F32 R48, R24.reuse, R82, R48 ;  /* 0x000000521830723c */ /* 0x040fea0000001830 */
[----:B------:R-:W-:Y:S01]  /*8e70*/  FADD.FTZ R110, R110, R33 ;  /* 0x000000216e6e7221 */ /* 0x000fe20000010000 */
[C---:B--2---:R-:W-:Y:S05]  /*8e80*/  HMMA.16816.F32 R52, R24.reuse, R96, R52 ;  /* 0x000000601834723c */ /* 0x044fea0000001834 */
[----:B------:R-:W-:Y:S01]  /*8e90*/  FADD.FTZ R130, R105, R110 ;  /* 0x0000006e69827221 */ /* 0x000fe20000010000 */
[C---:B------:R-:W-:Y:S06]  /*8ea0*/  HMMA.16816.F32 R56, R24.reuse, R98, R56 ;  /* 0x000000621838723c */ /* 0x040fec0000001838 */
[C---:B------:R-:W-:Y:S06]  /*8eb0*/  HMMA.16816.F32 R60, R24.reuse, R100, R60 ;  /* 0x00000064183c723c */ /* 0x040fec000000183c */
[C---:B------:R-:W-:Y:S06]  /*8ec0*/  HMMA.16816.F32 R64, R24.reuse, R102, R64 ;  /* 0x000000661840723c */ /* 0x040fec0000001840 */
[C---:B----4-:R-:W-:Y:S06]  /*8ed0*/  HMMA.16816.F32 R68, R24.reuse, R12, R68 ;  /* 0x0000000c1844723c */ /* 0x050fec0000001844 */
[C---:B------:R-:W-:Y:S06]  /*8ee0*/  HMMA.16816.F32 R72, R24.reuse, R14, R72 ;  /* 0x0000000e1848723c */ /* 0x040fec0000001848 */
[C---:B-1----:R-:W-:Y:S06]  /*8ef0*/  HMMA.16816.F32 R80, R24.reuse, R20, R16 ;  /* 0x000000141850723c */ /* 0x042fec0000001810 */
[----:B------:R-:W-:Y:S01]  /*8f00*/  HMMA.16816.F32 R76, R24, R22, R76 ;  /* 0x00000016184c723c */ /* 0x000fe2000000184c */
[----:B------:R-:W-:Y:S11]  /*8f10*/  @!UPT UIADD3 URZ, URZ, URZ, URZ ;  /* 0x0000003f3f3ff290 */ /* 0x000ff6000fffe03f */
[----:B------:R-:W-:Y:S01]  /*8f20*/  @!UPT UIADD3 URZ, URZ, URZ, URZ ;  /* 0x0000003f3f3ff290 */ /* 0x000fe2000fffe03f */
[----:B------:R-:W-:Y:S11]  /*8f30*/  @P0 BRA `(.L_x_884) ;  /* 0xffffffdc00900947 */ /* 0x000ff6000383ffff */
.L_x_883:
        /* <DEDUP_REMOVED lines=12> */
[----:B---3--:R-:W-:-:S04]  /*9000*/  SHF.R.S32.HI R5, RZ, 0x1f, R6 ;  /* 0x0000001fff057819 */ /* 0x008fc80000011406 */
[CC--:B------:R-:W-:Y:S02]  /*9010*/  LEA.HI R7, R5.reuse, R6.reuse, RZ, 0x2 ;  /* 0x0000000605077211 */ /* 0x0c0fe400078f10ff */
[----:B------:R-:W-:Y:S01]  /*9020*/  LEA.HI R5, R5, R6, RZ, 0x5 ;  /* 0x0000000605057211 */ /* 0x000fe200078f28ff */
[----:B-1----:R-:W-:-:S03]  /*9030*/  FADD.FTZ R9, R4, R9 ;  /* 0x0000000904097221 */ /* 0x002fc60000010000 */
[----:B------:R-:W-:Y:S01]  /*9040*/  SHF.R.S32.HI R4, RZ, 0x5, R5 ;  /* 0x00000005ff047819 */ /* 0x000fe20000011405 */
[----:B--2---:R-:W-:Y:S01]  /*9050*/  FADD.FTZ R8, R3, R8 ;  /* 0x0000000803087221 */ /* 0x004fe20000010000 */
[----:B------:R-:W-:Y:S02]  /*9060*/  FSETP.NE.FTZ.AND P2, PT, R9, RZ, PT ;  /* 0x000000ff0900720b */ /* 0x000fe40003f55000 */
[----:B------:R-:W-:Y:S02]  /*9070*/  SHF.R.S32.HI R3, RZ, 0x2, R7 ;  /* 0x00000002ff037819 */ /* 0x000fe40000011407 */
[----:B------:R-:W-:Y:S02]  /*9080*/  FSETP.NE.FTZ.AND P1, PT, R8, RZ, PT ;  /* 0x000000ff0800720b */ /* 0x000fe40003f35000 */
[----:B------:R-:W-:Y:S02]  /*9090*/  SHF.R.S32.HI R10, RZ, 0x1f, R3 ;  /* 0x0000001fff0a7819 */ /* 0x000fe40000011403 */
[----:B------:R-:W-:-:S02]  /*90a0*/  LOP3.LUT R7, R7, 0xfffffffc, RZ, 0xc0, !PT ;  /* 0xfffffffc07077812 */ /* 0x000fc400078ec0ff */
[----:B------:R-:W-:Y:S02]  /*90b0*/  LEA.HI R10, R10, R3, RZ, 0x3 ;  /* 0x000000030a0a7211 */ /* 0x000fe400078f18ff */
[----:B------:R-:W-:Y:S01]  /*90c0*/  IADD3 R7, -R7, R6, RZ ;  /* 0x0000000607077210 */ /* 0x000fe20007ffe1ff */
[----:B------:R-:W1:Y:S01]  /*90d0*/  @P2 MUFU.RCP R11, R9 ;  /* 0x00000009000b2308 */ /* 0x000e620000001000 */
[----:B------:R-:W-:-:S03]  /*90e0*/  LOP3.LUT R10, R10, 0xfffffff8, RZ, 0xc0, !PT ;  /* 0xfffffff80a0a7812 */ /* 0x000fc600078ec0ff */
[----:B------:R-:W-:Y:S01]  /*90f0*/  IMAD R4, R4, 0x100, R7 ;  /* 0x0000010004047824 */ /* 0x000fe200078e0207 */
[----:B------:R-:W-:-:S03]  /*9100*/  IADD3 R10, R3, -R10, RZ ;  /* 0x8000000a030a7210 */ /* 0x000fc60007ffe0ff */
[----:B------:R-:W2:Y:S01]  /*9110*/  @P1 MUFU.RCP R12, R8 ;  /* 0x00000008000c1308 */ /* 0x000ea20000001000 */
[----:B------:R-:W-:-:S04]  /*9120*/  LEA.HI R3, R10, R10, RZ, 0x1 ;  /* 0x0000000a0a037211 */ /* 0x000fc800078f08ff */
[----:B------:R-:W-:Y:S02]  /*9130*/  SHF.R.S32.HI R7, RZ, 0x1, R3 ;  /* 0x00000001ff077819 */ /* 0x000fe40000011403 */
[----:B------:R-:W-:Y:S01]  /*9140*/  LOP3.LUT R3, R3, 0x3fffffe, RZ, 0xc0, !PT ;  /* 0x03fffffe03037812 */ /* 0x000fe200078ec0ff */
[----:B-1----:R-:W-:Y:S01]  /*9150*/  FMUL.FTZ R11, R11, UR4 ;  /* 0x000000040b0b7c20 */ /* 0x002fe20008410000 */
[----:B------:R-:W-:-:S03]  /*9160*/  LOP3.LUT P0, RZ, R7, 0x2, RZ, 0xc0, !PT ;  /* 0x0000000207ff7812 */ /* 0x000fc6000780c0ff */
[----:B------:R-:W-:Y:S02]  /*9170*/  IMAD.IADD R3, R10, 0x1, -R3 ;  /* 0x000000010a037824 */ /* 0x000fe400078e0a03 */
[C---:B------:R-:W-:Y:S01]  /*9180*/  FMUL.FTZ R36, R11.reuse, R36 ;  /* 0x000000240b247220 */ /* 0x040fe20000410000 */
[C---:B------:R-:W-:Y:S01]  /*9190*/  FMUL.FTZ R37, R11.reuse, R37 ;  /* 0x000000250b257220 */ /* 0x040fe20000410000 */
[C---:B------:R-:W-:Y:S01]  /*91a0*/  FMUL.FTZ R40, R11.reuse, R40 ;  /* 0x000000280b287220 */ /* 0x040fe20000410000 */
[----:B------:R-:W-:Y:S01]  /*91b0*/  FMUL.FTZ R41, R11, R41 ;  /* 0x000000290b297220 */ /* 0x000fe20000410000 */
[----:B--2---:R-:W-:Y:S01]  /*91c0*/  FMUL.FTZ R12, R12, UR4 ;  /* 0x000000040c0c7c20 */ /* 0x004fe20008410000 */
[----:B------:R-:W1:Y:S01]  /*91d0*/  S2UR UR4, SR_CgaCtaId ;  /* 0x00000000000479c3 */ /* 0x000e620000008800 */
[----:B------:R-:W-:Y:S01]  /*91e0*/  LEA R3, R3, R4, 0x4 ;  /* 0x0000000403037211 */ /* 0x000fe200078e20ff */
        /* <DEDUP_REMOVED lines=25> */
[C---:B------:R-:W-:Y:S01]  /*9380*/  SHF.L.U32 R12, R7.reuse, 0x6, RZ ;  /* 0x00000006070c7819 */ /* 0x040fe200000006ff */
[----:B-1----:R-:W-:Y:S01]  /*9390*/  ULEA UR4, UR4, UR5, 0x18 ;  /* 0x0000000504047291 */ /* 0x002fe2000f8ec03f */
[----:B------:R-:W-:Y:S01]  /*93a0*/  LOP3.LUT R4, R7, 0x1, RZ, 0xc0, !PT ;  /* 0x0000000107047812 */ /* 0x000fe200078ec0ff */
[C---:B------:R-:W-:Y:S01]  /*93b0*/  FMUL.FTZ R45, R11.reuse, R45 ;  /* 0x0000002d0b2d7220 */ /* 0x040fe20000410000 */
[----:B------:R-:W-:Y:S01]  /*93c0*/  LOP3.LUT R12, R12, 0xc0, RZ, 0xc0, !PT ;  /* 0x000000c00c0c7812 */ /* 0x000fe200078ec0ff */
[C---:B------:R-:W-:Y:S01]  /*93d0*/  FMUL.FTZ R48, R11.reuse, R48 ;  /* 0x000000300b307220 */ /* 0x040fe20000410000 */
[----:B------:R-:W-:Y:S01]  /*93e0*/  ISETP.NE.U32.AND P3, PT, R4, 0x1, PT ;  /* 0x000000010400780c */ /* 0x000fe20003f65070 */
[C---:B------:R-:W-:Y:S01]  /*93f0*/  FMUL.FTZ R49, R11.reuse, R49 ;  /* 0x000000310b317220 */ /* 0x040fe20000410000 */
[----:B------:R-:W-:Y:S01]  /*9400*/  LEA.HI R12, R12, R12, RZ, 0x1d ;  /* 0x0000000c0c0c7211 */ /* 0x000fe200078fe8ff */
[C---:B------:R-:W-:Y:S01]  /*9410*/  FMUL.FTZ R52, R11.reuse, R52 ;  /* 0x000000340b347220 */ /* 0x040fe20000410000 */
[----:B------:R-:W-:Y:S01]  /*9420*/  MOV R4, 0x20 ;  /* 0x0000002000047802 */ /* 0x000fe20000000f00 */
[----:B------:R-:W-:Y:S01]  /*9430*/  FMUL.FTZ R53, R11, R53 ;  /* 0x000000350b357220 */ /* 0x000fe20000410000 */
[----:B------:R-:W-:Y:S01]  /*9440*/  LEA R3, R3, R12, 0x1 ;  /* 0x0000000c03037211 */ /* 0x000fe200078e08ff */
[C---:B------:R-:W-:Y:S01]  /*9450*/  FMUL.FTZ R56, R11.reuse, R56 ;  /* 0x000000380b387220 */ /* 0x040fe20000410000 */
[----:B------:R-:W-:Y:S01]  /*9460*/  SEL R4, R4, 0xffffffe0, !P0 ;  /* 0xffffffe004047807 */ /* 0x000fe20004000000 */
[----:B------:R-:W-:Y:S01]  /*9470*/  FMUL.FTZ R57, R11, R57 ;  /* 0x000000390b397220 */ /* 0x000fe20000410000 */
[----:B------:R-:W-:Y:S01]  /*9480*/  LEA R3, R3, UR4, 0x1 ;  /* 0x0000000403037c11 */ /* 0x000fe2000f8e08ff */
[----:B------:R-:W-:Y:S01]  /*9490*/  @UP0 ULDC.64 UR4, c[0x0][0x298] ;  /* 0x0000a60000040ab9 */ /* 0x000fe20000000a00 */
[----:B------:R-:W-:Y:S01]  /*94a0*/  F2FP.F16.F32.PACK_AB R36, R37, R36 ;  /* 0x000000242524723e */ /* 0x000fe200000000ff */
[----:B------:R-:W-:Y:S01]  /*94b0*/  @UP0 UIMAD.WIDE.U32 UR10, UR26, UR4, URZ ;  /* 0x000000041a0a02a5 */ /* 0x000fe2000f8e003f */
[----:B------:R-:W-:Y:S01]  /*94c0*/  F2FP.F16.F32.PACK_AB R38, R39, R38 ;  /* 0x000000262726723e */ /* 0x000fe200000000ff */
[C---:B------:R-:W-:Y:S01]  /*94d0*/  VIADD R7, R3.reuse, 0xfffffff0 ;  /* 0xfffffff003077836 */ /* 0x040fe20000000000 */
[----:B------:R-:W-:Y:S01]  /*94e0*/  @P3 IADD3 R7, R3, 0x10, RZ ;  /* 0x0000001003073810 */ /* 0x000fe20007ffe0ff */
        /* <DEDUP_REMOVED lines=19> */
[----:B------:R-:W-:Y:S01]  /*9620*/  PLOP3.LUT P0, PT, PT, PT, UP0, 0x80, 0x0 ;  /* 0x000000000000781c */ /* 0x000fe20003f0f008 */
[----:B------:R1:W-:Y:S01]  /*9630*/  STS [R13+0x200], R46 ;  /* 0x0002002e0d007388 */ /* 0x0003e20000000800 */
[C---:B------:R-:W-:Y:S01]  /*9640*/  FMUL.FTZ R69, R11.reuse, R69 ;  /* 0x000000450b457220 */ /* 0x040fe20000410000 */
[C---:B------:R-:W-:Y:S01]  /*9650*/  FMUL.FTZ R72, R11.reuse, R72 ;  /* 0x000000480b487220 */ /* 0x040fe20000410000 */
[C---:B------:R-:W-:Y:S01]  /*9660*/  FMUL.FTZ R73, R11.reuse, R73 ;  /* 0x000000490b497220 */ /* 0x040fe20000410000 */
[----:B------:R1:W-:Y:S01]  /*9670*/  STS [R15], R48 ;  /* 0x000000300f007388 */ /* 0x0003e20000000800 */
[C---:B------:R-:W-:Y:S01]  /*9680*/  FMUL.FTZ R80, R11.reuse, R80 ;  /* 0x000000500b507220 */ /* 0x040fe20000410000 */
[C---:B------:R-:W-:Y:S01]  /*9690*/  FMUL.FTZ R81, R11.reuse, R81 ;  /* 0x000000510b517220 */ /* 0x040fe20000410000 */
[C---:B------:R-:W-:Y:S01]  /*96a0*/  FMUL.FTZ R76, R11.reuse, R76 ;  /* 0x0000004c0b4c7220 */ /* 0x040fe20000410000 */
[----:B------:R1:W-:Y:S01]  /*96b0*/  STS [R15+0x200], R50 ;  /* 0x000200320f007388 */ /* 0x0003e20000000800 */
[----:B------:R-:W-:Y:S01]  /*96c0*/  FMUL.FTZ R11, R11, R77 ;  /* 0x0000004d0b0b7220 */ /* 0x000fe20000410000 */
[----:B------:R-:W-:Y:S01]  /*96d0*/  @UP0 UIMAD UR6, UR26, UR5, UR11 ;  /* 0x000000051a0602a4 */ /* 0x000fe2000f8e020b */
[----:B------:R-:W-:Y:S01]  /*96e0*/  F2FP.F16.F32.PACK_AB R54, R55, R54 ;  /* 0x000000363736723e */ /* 0x000fe200000000ff */
[----:B------:R1:W-:Y:S01]  /*96f0*/  STS [R3+0x1000], R52 ;  /* 0x0010003403007388 */ /* 0x0003e20000000800 */
        /* <DEDUP_REMOVED lines=14> */
[----:B-1----:R-:W-:Y:S06]  /*97e0*/  @P0 BRA `(.L_x_887) ;  /* 0x00000000001c0947 */ /* 0x002fec0003800000 */
[----:B------:R-:W1:Y:S01]  /*97f0*/  S2UR UR7, SR_CTAID.Y ;  /* 0x00000000000779c3 */ /* 0x000e620000002600 */
[----:B------:R-:W-:Y:S01]  /*9800*/  ULDC.64 UR4, c[0x0][0x290] ;  /* 0x0000a40000047ab9 */ /* 0x000fe20000000a00 */
[----:B-1----:R-:W-:Y:S02]  /*9810*/  USHF.R.S32.HI UR6, URZ, 0x1f, UR7 ;  /* 0x0000001f3f067899 */ /* 0x002fe40008011407 */
[----:B------:R-:W-:Y:S02]  /*9820*/  UIMAD.WIDE.U32 UR10, UR7, UR4, URZ ;  /* 0x00000004070a72a5 */ /* 0x000fe4000f8e003f */
[----:B------:R-:W-:-:S04]  /*9830*/  UIMAD UR6, UR6, UR4, URZ ;  /* 0x00000004060672a4 */ /* 0x000fc8000f8e023f */
[----:B------:R-:W-:-:S04]  /*9840*/  UIMAD UR6, UR7, UR5, UR6 ;  /* 0x00000005070672a4 */ /* 0x000fc8000f8e0206 */
[----:B------:R-:W-:-:S12]  /*9850*/  UIADD3 UR6, UR11, UR6, URZ ;  /* 0x000000060b067290 */ /* 0x000fd8000fffe03f */
.L_x_887:
[----:B------:R-:W-:Y:S01]  /*9860*/  ULDC.U8 UR5, c[0x0][0x3d9] ;  /* 0x0000f64000057ab9 */ /* 0x000fe20000000000 */
[----:B------:R-:W-:Y:S01]  /*9870*/  STS [R3+0x1200], R54 ;  /* 0x0012003603007388 */ /* 0x000fe20000000800 */
[----:B------:R-:W-:Y:S01]  /*9880*/  ISETP.NE.AND P0, PT, RZ, UR5, PT ;  /* 0x00000005ff007c0c */ /* 0x000fe2000bf05270 */
[----:B------:R-:W-:Y:S01]  /*9890*/  ULDC.U8 UR8, c[0x0][0x3d8] ;  /* 0x0000f60000087ab9 */ /* 0x000fe20000000000 */
[----:B------:R-:W1:Y:S01]  /*98a0*/  S2UR UR4, SR_CTAID.X ;  /* 0x00000000000479c3 */ /* 0x000e620000002500 */
[----:B------:R-:W-:Y:S01]  /*98b0*/  STS [R7+0x1000], R56 ;  /* 0x0010003807007388 */ /* 0x000fe20000000800 */
[----:B------:R-:W-:-:S03]  /*98c0*/  ISETP.NE.AND P4, PT, RZ, UR8, PT ;  /* 0x00000008ff007c0c */ /* 0x000fc6000bf85270 */
[----:B------:R-:W-:Y:S01]  /*98d0*/  STS [R7+0x1200], R58 ;  /* 0x0012003a07007388 */ /* 0x000fe20000000800 */
[----:B------:R-:W-:-:S03]  /*98e0*/  ISETP.EQ.AND P4, PT, RZ, UR5, P4 ;  /* 0x00000005ff007c0c */ /* 0x000fc6000a782270 */
[----:B------:R-:W-:Y:S02]  /*98f0*/  STS [R13+0x1000], R60 ;  /* 0x0010003c0d007388 */ /* 0x000fe40000000800 */
[----:B------:R-:W2:Y:S01]  /*9900*/  @P0 LDC.64 R16, c[0x0][0x2c0] ;  /* 0x0000b000ff100b82 */ /* 0x000ea20000000a00 */
[----:B------:R-:W-:Y:S01]  /*9910*/  @P0 IMAD.MOV.U32 R24, RZ, RZ, 0x1 ;  /* 0x00000001ff180424 */ /* 0x000fe200078e00ff */
        /* <DEDUP_REMOVED lines=8> */
[----:B--2---:R-:W-:-:S03]  /*99a0*/  @P0 IMAD R25, R17, R16, RZ ;  /* 0x0000001011190224 */ /* 0x004fc600078e02ff */
[----:B------:R2:W-:Y:S04]  /*99b0*/  STS [R7+0x2200], R74 ;  /* 0x0022004a07007388 */ /* 0x0005e80000000800 */
[----:B------:R3:W-:Y:S04]  /*99c0*/  STS [R13+0x2000], R80 ;  /* 0x002000500d007388 */ /* 0x0007e80000000800 */
[----:B------:R3:W-:Y:S01]  /*99d0*/  STS [R13+0x2200], R82 ;  /* 0x002200520d007388 */ /* 0x0007e20000000800 */
[----:B------:R-:W4:Y:S01]  /*99e0*/  S2R R11, SR_CTAID.Y ;  /* 0x00000000000b7919 */ /* 0x000f220000002600 */
[----:B------:R-:W1:Y:S01]  /*99f0*/  S2R R10, SR_CTAID.Z ;  /* 0x00000000000a7919 */ /* 0x000e620000002700 */
[----:B------:R-:W1:Y:S01]  /*9a00*/  S2R R4, SR_TID.X ;  /* 0x0000000000047919 */ /* 0x000e620000002100 */
[----:B------:R3:W-:Y:S01]  /*9a10*/  STS [R15+0x2000], R76 ;  /* 0x0020004c0f007388 */ /* 0x0007e20000000800 */
[----:B--2---:R-:W2:Y:S03]  /*9a20*/  @P0 LDC R7, c[0x0][0x2c0] ;  /* 0x0000b000ff070b82 */ /* 0x004ea60000000800 */
[----:B------:R3:W-:Y:S01]  /*9a30*/  STS [R15+0x2200], R78 ;  /* 0x0022004e0f007388 */ /* 0x0007e20000000800 */
[----:B------:R-:W-:Y:S05]  /*9a40*/  @!P4 BRA `(.L_x_888) ;  /* 0x000000000020c947 */ /* 0x000fea0003800000 */
[----:B------:R-:W5:Y:S01]  /*9a50*/  S2UR UR5, SR_CTAID.Y ;  /* 0x00000000000579c3 */ /* 0x000f620000002600 */
[----:B------:R-:W-:Y:S01]  /*9a60*/  ULDC UR7, c[0x0][0x2c4] ;  /* 0x0000b10000077ab9 */ /* 0x000fe20000000800 */
[----:B------:R-:W-:Y:S01]  /*9a70*/  PLOP3.LUT P3, PT, PT, PT, PT, 0x80, 0x0 ;  /* 0x000000000000781c */ /* 0x000fe20003f6f070 */
[----:B-----5:R-:W-:-:S04]  /*9a80*/  UIMAD UR5, UR5, UR7, URZ ;  /* 0x00000007050572a4 */ /* 0x020fc8000f8e023f */
[----:B------:R-:W-:-:S04]  /*9a90*/  USEL UR26, UR5, UR26, !UP0 ;  /* 0x0000001a051a7287 */ /* 0x000fc8000c000000 */
[----:B------:R-:W-:Y:S02]  /*9aa0*/  USHF.R.S32.HI UR5, URZ, 0x1f, UR26 ;  /* 0x0000001f3f057899 */ /* 0x000fe4000801141a */
[----:B------:R-:W-:-:S04]  /*9ab0*/  IMAD.U32 R30, RZ, RZ, UR26 ;  /* 0x0000001aff1e7e24 */ /* 0x000fc8000f8e00ff */
[----:B------:R-:W-:Y:S02]  /*9ac0*/  MOV R31, UR5 ;  /* 0x00000005001f7c02 */ /* 0x000fe40008000f00 */
.L_x_888:
[----:B------:R-:W-:Y:S05]  /*9ad0*/  @P0 BRA `(.L_x_889) ;  /* 0x0000000000180947 */ /* 0x000fea0003800000 */
[----:B------:R-:W5:Y:S01]  /*9ae0*/  LDC R25, c[0x0][0x2c4] ;  /* 0x0000b100ff197b82 */ /* 0x000f620000000800 */
[----:B------:R-:W-:Y:S02]  /*9af0*/  ISETP.NE.AND P0, PT, RZ, UR8, PT ;  /* 0x00000008ff007c0c */ /* 0x000fe4000bf05270 */
[----:B--2---:R-:W-:-:S05]  /*9b00*/  MOV R7, 0x1 ;  /* 0x0000000100077802 */ /* 0x004fca0000000f00 */
[----:B------:R-:W2:Y:S08]  /*9b10*/  LDC R24, c[0x0][0x270] ;  /* 0x00009c00ff187b82 */ /* 0x000eb00000000800 */
[----:B-----5:R-:W2:Y:S02]  /*9b20*/  @P0 LDC R25, c[0x0][0x2e4] ;  /* 0x0000b900ff190b82 */ /* 0x020ea40000000800 */
[----:B--2---:R-:W-:-:S07]  /*9b30*/  IMAD R24, R25, R24, RZ ;  /* 0x0000001819187224 */ /* 0x004fce00078e02ff */
.L_x_889:
[----:B------:R-:W-:Y:S01]  /*9b40*/  BAR.SYNC.DEFER_BLOCKING 0x0 ;  /* 0x0000000000007b1d */ /* 0x000fe20000010000 */
[----:B-1----:R-:W-:Y:S01]  /*9b50*/  SHF.R.S32.HI R29, RZ, 0x1f, R4 ;  /* 0x0000001fff1d7819 */ /* 0x002fe20000011404 */
[----:B----4-:R-:W-:Y:S02]  /*9b60*/  IMAD R11, R11, R24, RZ ;  /* 0x000000180b0b7224 */ /* 0x010fe400078e02ff */
[----:B------:R-:W-:Y:S01]  /*9b70*/  IMAD R128, R131, 0x10, R128 ;  /* 0x0000001083807824 */ /* 0x000fe200078e0280 */
[----:B------:R-:W-:-:S03]  /*9b80*/  LEA.HI R26, R29, R4, RZ, 0x2 ;  /* 0x000000041d1a7211 */ /* 0x000fc600078f10ff */
[----:B------:R-:W1:Y:S01]  /*9b90*/  @P2 LDC R3, c[0x0][0x2e8] ;  /* 0x0000ba00ff032b82 */ /* 0x000e620000000800 */
[----:B------:R-:W4:Y:S01]  /*9ba0*/  @P2 MUFU.LG2 R9, R9 ;  /* 0x0000000900092308 */ /* 0x000f220000000c00 */
[----:B------:R-:W-:Y:S01]  /*9bb0*/  LOP3.LUT R29, R5, 0xffffffe0, RZ, 0xc0, !PT ;  /* 0xffffffe0051d7812 */ /* 0x000fe200078ec0ff */
[----:B------:R-:W-:Y:S01]  /*9bc0*/  BSSY B0, `(.L_x_890) ;  /* 0x000002d000007945 */ /* 0x000fe20003800000 */
[----:B------:R-:W-:Y:S02]  /*9bd0*/  LOP3.LUT R5, R26, 0xfffffffc, RZ, 0xc0, !PT ;  /* 0xfffffffc1a057812 */ /* 0x000fe400078ec0ff */
[----:B------:R-:W-:Y:S01]  /*9be0*/  SEL R11, R11, RZ, !P3 ;  /* 0x000000ff0b0b7207 */ /* 0x000fe20005800000 */
[----:B------:R-:W-:Y:S01]  /*9bf0*/  IMAD.IADD R29, R6, 0x1, -R29 ;  /* 0x00000001061d7824 */ /* 0x000fe200078e0a1d */
[----:B------:R-:W5:Y:S01]  /*9c00*/  @P1 LDC R27, c[0x0][0x2e8] ;  /* 0x0000ba00ff1b1b82 */ /* 0x000f620000000800 */
[----:B------:R-:W3:Y:S01]  /*9c10*/  @P1 MUFU.LG2 R8, R8 ;  /* 0x0000000800081308 */ /* 0x000ee20000000c00 */
[----:B------:R-:W-:Y:S01]  /*9c20*/  IADD3 R5, -R5, R4, RZ ;  /* 0x0000000405057210 */ /* 0x000fe20007ffe1ff */
[----:B--2---:R-:W-:Y:S01]  /*9c30*/  IMAD R4, R7, UR4, RZ ;  /* 0x0000000407047c24 */ /* 0x004fe2000f8e02ff */
[----:B------:R-:W-:Y:S01]  /*9c40*/  LOP3.LUT P0, RZ, R29, 0x3, RZ, 0xc0, !PT ;  /* 0x000000031dff7812 */ /* 0x000fe2000780c0ff */
[----:B------:R-:W-:Y:S01]  /*9c50*/  IMAD R11, R10, R25, R11 ;  /* 0x000000190a0b7224 */ /* 0x000fe200078e020b */
[----:B------:R-:W-:Y:S01]  /*9c60*/  SHF.R.S32.HI R26, RZ, 0x2, R26 ;  /* 0x00000002ff1a7819 */ /* 0x000fe2000001141a */
[----:B------:R-:W-:Y:S01]  /*9c70*/  IMAD.MOV.U32 R6, RZ, RZ, 0x7f800000 ;  /* 0x7f800000ff067424 */ /* 0x000fe200078e00ff */
[----:B------:R-:W-:Y:S01]  /*9c80*/  SHF.L.U32 R4, R4, 0x6, RZ ;  /* 0x0000000604047819 */ /* 0x000fe200000006ff */
[----:B------:R2:W2:Y:S01]  /*9c90*/  LDS.128 R20, [R121+0x800] ;  /* 0x0008000079147984 */ /* 0x0004a20000000c00 */
[----:B----4-:R-:W-:-:S03]  /*9ca0*/  @P2 FMUL.FTZ R9, R9, 0.69314718246459960938 ;  /* 0x3f31721809092820 */ /* 0x010fc60000410000 */
[----:B------:R4:W2:Y:S01]  /*9cb0*/  LDS.128 R16, [R121+0x1800] ;  /* 0x0018000079107984 */ /* 0x0008a20000000c00 */
[----:B-1----:R-:W-:Y:S01]  /*9cc0*/  @P2 FFMA.FTZ R6, R2, R3, R9 ;  /* 0x0000000302062223 */ /* 0x002fe20000010009 */
[----:B------:R-:W-:Y:S02]  /*9cd0*/  SHF.R.S32.HI R3, RZ, 0x1f, R4 ;  /* 0x0000001fff037819 */ /* 0x000fe40000011404 */
[----:B---3--:R4:W1:Y:S01]  /*9ce0*/  LDS.128 R12, [R121+0x2800] ;  /* 0x00280000790c7984 */ /* 0x0088620000000c00 */
[----:B------:R-:W-:Y:S01]  /*9cf0*/  @P1 FMUL.FTZ R25, R8, 0.69314718246459960938 ;  /* 0x3f31721808191820 */ /* 0x000fe20000410000 */
[--C-:B------:R-:W-:Y:S01]  /*9d00*/  IADD3 R8, P3, P2, R4, R30, R11.reuse ;  /* 0x0000001e04087210 */ /* 0x100fe20007a7e00b */
[----:B------:R-:W-:Y:S01]  /*9d10*/  IMAD.MOV.U32 R9, RZ, RZ, 0x7f800000 ;  /* 0x7f800000ff097424 */ /* 0x000fe200078e00ff */
[----:B------:R-:W-:Y:S01]  /*9d20*/  SHF.R.S32.HI R30, RZ, 0x1f, R11 ;  /* 0x0000001fff1e7819 */ /* 0x000fe2000001140b */
[----:B-----5:R-:W-:Y:S01]  /*9d30*/  @P1 FFMA.FTZ R9, R0, R27, R25 ;  /* 0x0000001b00091223 */ /* 0x020fe20000010019 */
[----:B------:R-:W-:-:S02]  /*9d40*/  SHF.L.U32 R0, R5, 0x3, RZ ;  /* 0x0000000305007819 */ /* 0x000fc400000006ff */
[----:B------:R-:W-:Y:S01]  /*9d50*/  IADD3.X R30, R3, R31, R30, P3, P2 ;  /* 0x0000001f031e7210 */ /* 0x000fe20001fe441e */
[----:B------:R-:W-:Y:S06]  /*9d60*/  @P0 BRA `(.L_x_891) ;  /* 0x0000000000480947 */ /* 0x000fec0003800000 */
[----:B------:R-:W-:Y:S01]  /*9d70*/  UIMAD UR5, UR4, -0x40, UR28 ;  /* 0xffffffc0040578a4 */ /* 0x000fe2000f8e021c */
[----:B------:R-:W-:-:S05]  /*9d80*/  VIADD R24, R128, 0x8 ;  /* 0x0000000880187836 */ /* 0x000fca0000000000 */
[----:B------:R-:W-:Y:S02]  /*9d90*/  ISETP.GE.AND P3, PT, R128, UR5, PT ;  /* 0x0000000580007c0c */ /* 0x000fe4000bf66270 */
[----:B------:R-:W-:-:S11]  /*9da0*/  ISETP.GE.AND P2, PT, R24, UR5, PT ;  /* 0x0000000518007c0c */ /* 0x000fd6000bf46270 */
[----:B------:R-:W3:Y:S01]  /*9db0*/  @!P3 LDC.64 R4, c[0x0][0x2b0] ;  /* 0x0000ac00ff04bb82 */ /* 0x000ee20000000a00 */
[-C--:B------:R-:W-:Y:S02]  /*9dc0*/  @!P3 IMAD R11, R128, R7.reuse, RZ ;  /* 0x00000007800bb224 */ /* 0x080fe400078e02ff */
[----:B------:R-:W-:-:S03]  /*9dd0*/  @!P2 IMAD R25, R24, R7, RZ ;  /* 0x000000071819a224 */ /* 0x000fc600078e02ff */
[-C--:B------:R-:W-:Y:S02]  /*9de0*/  @!P3 IADD3 R7, P1, R11, R8.reuse, RZ ;  /* 0x000000080b07b210 */ /* 0x080fe40007f3e0ff */
[----:B------:R-:W5:Y:S01]  /*9df0*/  @!P2 LDC.64 R2, c[0x0][0x2b0] ;  /* 0x0000ac00ff02ab82 */ /* 0x000f620000000a00 */
[----:B------:R-:W-:Y:S02]  /*9e00*/  @!P2 IADD3 R8, P0, R25, R8, RZ ;  /* 0x000000081908a210 */ /* 0x000fe40007f1e0ff */
[-C--:B------:R-:W-:Y:S02]  /*9e10*/  @!P3 LEA.HI.X.SX32 R24, R11, R30.reuse, 0x1, P1 ;  /* 0x0000001e0b18b211 */ /* 0x080fe400008f0eff */
[----:B------:R-:W-:Y:S02]  /*9e20*/  @!P2 LEA.HI.X.SX32 R25, R25, R30, 0x1, P0 ;  /* 0x0000001e1919a211 */ /* 0x000fe400000f0eff */
[----:B---3--:R-:W-:-:S04]  /*9e30*/  @!P3 LEA R4, P1, R7, R4, 0x2 ;  /* 0x000000040704b211 */ /* 0x008fc800078210ff */
[----:B------:R-:W-:Y:S02]  /*9e40*/  @!P3 LEA.HI.X R5, R7, R5, R24, 0x2, P1 ;  /* 0x000000050705b211 */ /* 0x000fe400008f1418 */
[----:B-----5:R-:W-:-:S03]  /*9e50*/  @!P2 LEA R2, P0, R8, R2, 0x2 ;  /* 0x000000020802a211 */ /* 0x020fc600078010ff */
[----:B------:R3:W-:Y:S01]  /*9e60*/  @!P3 STG.E desc[UR30][R4.64], R6 ;  /* 0x000000060400b986 */ /* 0x0007e2000c10191e */
[----:B------:R-:W-:-:S05]  /*9e70*/  @!P2 LEA.HI.X R3, R8, R3, R25, 0x2, P0 ;  /* 0x000000030803a211 */ /* 0x000fca00000f1419 */
[----:B------:R3:W-:Y:S04]  /*9e80*/  @!P2 STG.E desc[UR30][R2.64], R9 ;  /* 0x000000090200a986 */ /* 0x0007e8000c10191e */
.L_x_891:
[----:B------:R-:W-:Y:S05]  /*9e90*/  BSYNC B0 ;  /* 0x0000000000007941 */ /* 0x000fea0003800000 */
.L_x_890:
[----:B---3--:R-:W-:Y:S01]  /*9ea0*/  SHF.R.S32.HI R3, RZ, 0x1f, R0 ;  /* 0x0000001fff037819 */ /* 0x008fe20000011400 */
[----:B------:R-:W-:Y:S01]  /*9eb0*/  ULDC.64 UR4, c[0x0][0x2a0] ;  /* 0x0000a80000047ab9 */ /* 0x000fe20000000a00 */
[----:B------:R-:W-:Y:S01]  /*9ec0*/  IADD3 R28, P1, R0, UR10, RZ ;  /* 0x0000000a001c7c10 */ /* 0x000fe2000ff3e0ff */
[----:B------:R-:W-:Y:S01]  /*9ed0*/  VIADD R2, R26, 0x20 ;  /* 0x000000201a027836 */ /* 0x000fe20000000000 */
[----:B------:R-:W-:Y:S01]  /*9ee0*/  SHF.R.S32.HI R0, RZ, 0x1f, R10 ;  /* 0x0000001fff007819 */ /* 0x000fe2000001140a */
[----:B------:R-:W-:Y:S01]  /*9ef0*/  BSSY B0, `(.L_x_892) ;  /* 0x000001b000007945 */ /* 0x000fe20003800000 */
[----:B------:R-:W-:Y:S01]  /*9f00*/  IADD3.X R29, R3, UR6, RZ, P1, !PT ;  /* 0x00000006031d7c10 */ /* 0x000fe20008ffe4ff */
[----:B------:R-:W-:Y:S01]  /*9f10*/  IMAD.U32 R3, RZ, RZ, UR27 ;  /* 0x0000001bff037e24 */ /* 0x000fe2000f8e00ff */
[----:B------:R-:W-:Y:S01]  /*9f20*/  SHF.R.S32.HI R27, RZ, 0x1f, R26 ;  /* 0x0000001fff1b7819 */ /* 0x000fe2000001141a */
[----:B------:R-:W-:Y:S01]  /*9f30*/  IMAD R5, R0, UR4, RZ ;  /* 0x0000000400057c24 */ /* 0x000fe2000f8e02ff */
[----:B------:R-:W-:Y:S01]  /*9f40*/  ISETP.GE.AND P0, PT, R2, UR23, PT ;  /* 0x0000001702007c0c */ /* 0x000fe2000bf06270 */
[----:B------:R-:W-:Y:S01]  /*9f50*/  IMAD.WIDE.U32 R28, R10, UR4, R28 ;  /* 0x000000040a1c7c25 */ /* 0x000fe2000f8e001c */
[----:B------:R-:W-:-:S03]  /*9f60*/  ISETP.GE.AND P1, PT, R26, UR23, PT ;  /* 0x000000171a007c0c */ /* 0x000fc6000bf26270 */
[----:B------:R-:W-:Y:S02]  /*9f70*/  IMAD R0, R10, UR5, R5 ;  /* 0x000000050a007c24 */ /* 0x000fe4000f8e0205 */
[----:B------:R-:W-:Y:S01]  /*9f80*/  IMAD.WIDE R2, R3, 0x40, R26 ;  /* 0x0000004003027825 */ /* 0x000fe200078e021a */
[----:B------:R3:W1:Y:S03]  /*9f90*/  LDS.128 R8, [R121] ;  /* 0x0000000079087984 */ /* 0x0006660000000c00 */
[----:B------:R-:W-:Y:S01]  /*9fa0*/  IMAD.IADD R31, R29, 0x1, R0 ;  /* 0x000000011d1f7824 */ /* 0x000fe200078e0200 */
[----:B------:R3:W1:Y:S04]  /*9fb0*/  LDS.128 R4, [R121+0x1000] ;  /* 0x0010000079047984 */ /* 0x0006680000000c00 */
        /* <DEDUP_REMOVED lines=14> */
.L_x_893:
[----:B------:R-:W-:Y:S05]  /*a0a0*/  BSYNC B0 ;  /* 0x0000000000007941 */ /* 0x000fea0003800000 */
.L_x_892:
[----:B------:R-:W-:Y:S05]  /*a0b0*/  @P0 EXIT ;  /* 0x000000000000094d */ /* 0x000fea0003800000 */
[----:B------:R-:W-:Y:S01]  /*a0c0*/  IADD3 R0, P0, R2, 0x20, RZ ;  /* 0x0000002002007810 */ /* 0x000fe20007f1e0ff */
[----:B------:R-:W-:Y:S01]  /*a0d0*/  ULDC.64 UR4, c[0x0][0x298] ;  /* 0x0000a60000047ab9 */ /* 0x000fe20000000a00 */
[----:B-1----:R-:W-:Y:S01]  /*a0e0*/  MOV R5, R31 ;  /* 0x0000001f00057202 */ /* 0x002fe20000000f00 */
        /* <DEDUP_REMOVED lines=9> */
[----:B--2---:R-:W-:Y:S04]  /*a180*/  STG.E.128 desc[UR30][R2.64], R20 ;  /* 0x0000001402007986 */ /* 0x004fe8000c101d1e */
[----:B------:R-:W-:Y:S04]  /*a190*/  STG.E.128 desc[UR30][R2.64+0x40], R16 ;  /* 0x0000401002007986 */ /* 0x000fe8000c101d1e */
[----:B------:R-:W-:Y:S01]  /*a1a0*/  STG.E.128 desc[UR30][R2.64+0x80], R12 ;  /* 0x0000800c02007986 */ /* 0x000fe2000c101d1e */
[----:B------:R-:W-:Y:S05]  /*a1b0*/  EXIT ;  /* 0x000000000000794d */ /* 0x000fea0003800000 */
.L_x_876:
[----:B------:R-:W-:Y:S01]  /*a1c0*/  UISETP.NE.AND UP1, UPT, UR26, -0x1, UPT ;  /* 0xffffffff1a00788c */ /* 0x000fe2000bf25270 */
[----:B------:R-:W-:Y:S01]  /*a1d0*/  LEA.HI R8, R8, R83, RZ, 0x2 ;  /* 0x0000005308087211 */ /* 0x000fe200078f10ff */
[----:B------:R-:W-:Y:S01]  /*a1e0*/  ULDC.U8 UR7, c[0x0][0x3d9] ;  /* 0x0000f64000077ab9 */ /* 0x000fe20000000000 */
[----:B------:R-:W-:Y:S01]  /*a1f0*/  UIADD3 UR28, -UR15, UR28, URZ ;  /* 0x0000001c0f1c7290 */ /* 0x000fe2000fffe13f */
[C---:B------:R-:W-:Y:S01]  /*a200*/  LOP3.LUT P2, RZ, R83.reuse, 0x3, RZ, 0xc0, !PT ;  /* 0x0000000353ff7812 */ /* 0x040fe2000784c0ff */
[----:B------:R-:W-:Y:S01]  /*a210*/  UISETP.NE.AND UP3, UPT, UR7, URZ, UPT ;  /* 0x0000003f0700728c */ /* 0x000fe2000bf65270 */
[----:B------:R-:W-:Y:S01]  /*a220*/  LOP3.LUT R0, R8, 0x1ffffffc, RZ, 0xc0, !PT ;  /* 0x1ffffffc08007812 */ /* 0x000fe200078ec0ff */
[----:B------:R-:W-:Y:S01]  /*a230*/  IMAD.U32 R11, RZ, RZ, UR27 ;  /* 0x0000001bff0b7e24 */ /* 0x000fe2000f8e00ff */
[----:B------:R-:W-:Y:S01]  /*a240*/  SHF.R.S32.HI R8, RZ, 0x2, R8 ;  /* 0x00000002ff087819 */ /* 0x000fe20000011408 */
[----:B------:R-:W-:Y:S02]  /*a250*/  BSSY B0, `(.L_x_894) ;  /* 0x0000046000007945 */ /* 0x000fe40003800000 */
[----:B------:R-:W-:Y:S01]  /*a260*/  @!UP1 USHF.R.S32.HI UR4, URZ, 0x1f, UR10 ;  /* 0x0000001f3f049899 */ /* 0x000fe2000801140a */
[----:B------:R-:W-:Y:S01]  /*a270*/  IMAD.IADD R0, R83, 0x1, -R0 ;  /* 0x0000000153007824 */ /* 0x000fe200078e0a00 */
[----:B------:R-:W-:Y:S01]  /*a280*/  @UP1 ULDC.64 UR12, c[0x0][0x298] ;  /* 0x0000a600000c1ab9 */ /* 0x000fe20000000a00 */
[----:B------:R-:W-:Y:S01]  /*a290*/  @!UP1 ULDC.64 UR8, c[0x0][0x290] ;  /* 0x0000a40000089ab9 */ /* 0x000fe20000000a00 */
[----:B------:R-:W-:Y:S01]  /*a2a0*/  @UP1 UIMAD.WIDE.U32 UR18, UR26, UR12, URZ ;  /* 0x0000000c1a1212a5 */ /* 0x000fe2000f8e003f */
[----:B------:R-:W-:Y:S01]  /*a2b0*/  IMAD.SHL.U32 R0, R0, 0x8, RZ ;  /* 0x0000000800007824 */ /* 0x000fe200078e00ff */
[----:B------:R-:W-:Y:S01]  /*a2c0*/  @!UP1 UIMAD UR12, UR4, UR8, URZ ;  /* 0x00000008040c92a4 */ /* 0x000fe2000f8e023f */
[--C-:B------:R-:W-:Y:S01]  /*a2d0*/  SHF.R.S32.HI R9, RZ, 0x1f, R8.reuse ;  /* 0x0000001fff097819 */ /* 0x100fe20000011408 */
[----:B------:R-:W-:Y:S01]  /*a2e0*/  @!UP1 UIMAD.WIDE.U32 UR20, UR10, UR8, URZ ;  /* 0x000000080a1492a5 */ /* 0x000fe2000f8e003f */
[----:B------:R-:W-:Y:S01]  /*a2f0*/  ISETP.GE.OR P3, PT, R8, UR28, P2 ;  /* 0x0000001c08007c0c */ /* 0x000fe20009766670 */
[----:B------:R-:W-:Y:S01]  /*a300*/  @!UP1 UIMAD UR9, UR10, UR9, UR12 ;  /* 0x000000090a0992a4 */ /* 0x000fe2000f8e020c */
[----:B------:R-:W-:Y:S01]  /*a310*/  ULDC.U8 UR8, c[0x0][0x3d8] ;  /* 0x0000f60000087ab9 */ /* 0x000fe20000000000 */
[----:B------:R-:W-:Y:S01]  /*a320*/  @UP1 UIMAD UR13, UR26, UR13, UR19 ;  /* 0x0000000d1a0d12a4 */ /* 0x000fe2000f8e0213 */
[----:B------:R-:W-:Y:S01]  /*a330*/  IMAD.WIDE R10, R11, 0x40, R8 ;  /* 0x000000400b0a7825 */ /* 0x000fe200078e0208 */
[----:B------:R-:W-:-:S02]  /*a340*/  UISETP.NE.AND UP0, UPT, UR8, URZ, !UP3 ;  /* 0x0000003f0800728c */ /* 0x000fc4000df05270 */
[----:B------:R-:W-:Y:S02]  /*a350*/  UISETP.NE.AND UP2, UPT, UR8, URZ, UPT ;  /* 0x0000003f0800728c */ /* 0x000fe4000bf45270 */
[----:B------:R-:W-:Y:S02]  /*a360*/  @!UP1 UIADD3 UR13, UR21, UR9, URZ ;  /* 0x00000009150d9290 */ /* 0x000fe4000fffe03f */
[----:B------:R-:W-:Y:S01]  /*a370*/  UISETP.EQ.AND UP2, UPT, UR7, URZ, UP2 ;  /* 0x0000003f0700728c */ /* 0x000fe20009742270 */
[----:B------:R-:W-:Y:S02]  /*a380*/  @!UP1 UMOV UR18, UR20 ;  /* 0x0000001400129c82 */ /* 0x000fe40008000000 */
[----:B------:R-:W-:Y:S01]  /*a390*/  @!UP3 ULDC UR7, c[0x0][0x2c4] ;  /* 0x0000b1000007bab9 */ /* 0x000fe20000000800 */
[----:B------:R-:W-:Y:S01]  /*a3a0*/  UISETP.NE.OR UP1, UPT, UR26, -0x1, !UP2 ;  /* 0xffffffff1a00788c */ /* 0x000fe2000d725670 */
[C---:B------:R-:W-:Y:S01]  /*a3b0*/  IADD3 R2, P0, R0.reuse, UR18, RZ ;  /* 0x0000001200027c10 */ /* 0x040fe2000ff1e0ff */
[----:B------:R-:W-:Y:S01]  /*a3c0*/  @UP0 ULDC UR7, c[0x0][0x2e4] ;  /* 0x0000b90000070ab9 */ /* 0x000fe20000000800 */
[----:B------:R-:W-:Y:S01]  /*a3d0*/  @UP3 UMOV UR14, 0x1 ;  /* 0x00000001000e3882 */ /* 0x000fe20000000000 */
[----:B------:R-:W-:Y:S01]  /*a3e0*/  @UP3 ULDC.64 UR4, c[0x0][0x2c0] ;  /* 0x0000b00000043ab9 */ /* 0x000fe20000000a00 */
[----:B------:R-:W-:Y:S01]  /*a3f0*/  @!UP3 UIMAD UR14, UR7, UR17, URZ ;  /* 0x00000011070eb2a4 */ /* 0x000fe2000f8e023f */
[----:B------:R-:W-:Y:S01]  /*a400*/  LEA.HI.X.SX32 R3, R0, UR13, 0x1, P0 ;  /* 0x0000000d00037c11 */ /* 0x000fe200080f0eff */
[----:B------:R-:W-:Y:S01]  /*a410*/  USHF.R.S32.HI UR12, URZ, 0x1f, UR6 ;  /* 0x0000001f3f0c7899 */ /* 0x000fe20008011406 */
[C---:B------:R-:W-:Y:S01]  /*a420*/  ISETP.GE.AND P0, PT, R8.reuse, UR28, PT ;  /* 0x0000001c08007c0c */ /* 0x040fe2000bf06270 */
[----:B------:R-:W-:Y:S01]  /*a430*/  @UP3 UIMAD UR11, UR5, UR4, URZ ;  /* 0x00000004050b32a4 */ /* 0x000fe2000f8e023f */
[----:B------:R-:W-:Y:S01]  /*a440*/  VIADD R0, R8, 0x20 ;  /* 0x0000002008007836 */ /* 0x000fe20000000000 */
[----:B------:R-:W-:Y:S01]  /*a450*/  UIMAD UR14, UR10, UR14, URZ ;  /* 0x0000000e0a0e72a4 */ /* 0x000fe2000f8e023f */
[----:B------:R-:W-:Y:S01]  /*a460*/  ULDC.64 UR4, c[0x0][0x2a0] ;  /* 0x0000a80000047ab9 */ /* 0x000fe20000000a00 */
[----:B------:R-:W-:Y:S01]  /*a470*/  @UP3 ULDC UR16, c[0x0][0x2c0] ;  /* 0x0000b00000103ab9 */ /* 0x000fe20000000800 */
[----:B------:R-:W-:Y:S01]  /*a480*/  UIMAD UR12, UR12, UR4, URZ ;  /* 0x000000040c0c72a4 */ /* 0x000fe2000f8e023f */
[----:B------:R-:W-:Y:S01]  /*a490*/  IMAD.U32 R4, RZ, RZ, UR4 ;  /* 0x00000004ff047e24 */ /* 0x000fe2000f8e00ff */
[----:B------:R-:W-:Y:S01]  /*a4a0*/  USEL UR14, UR14, URZ, !UP2 ;  /* 0x0000003f0e0e7287 */ /* 0x000fe2000d000000 */
[----:B------:R-:W-:Y:S01]  /*a4b0*/  ISETP.GE.AND P1, PT, R0, UR28, PT ;  /* 0x0000001c00007c0c */ /* 0x000fe2000bf26270 */
[----:B------:R-:W-:Y:S01]  /*a4c0*/  @UP2 ULDC UR4, c[0x0][0x2c4] ;  /* 0x0000b10000042ab9 */ /* 0x000fe20000000800 */
[----:B------:R-:W-:Y:S01]  /*a4d0*/  @!UP3 UMOV UR11, UR7 ;  /* 0x00000007000bbc82 */ /* 0x000fe20008000000 */
[----:B------:R-:W-:Y:S01]  /*a4e0*/  @!UP1 UIMAD UR26, UR10, UR4, URZ ;  /* 0x000000040a1a92a4 */ /* 0x000fe2000f8e023f */
[----:B------:R-:W-:Y:S01]  /*a4f0*/  IMAD.WIDE.U32 R4, R4, UR6, R2 ;  /* 0x0000000604047c25 */ /* 0x000fe2000f8e0002 */
[----:B------:R-:W-:Y:S01]  /*a500*/  UIMAD UR5, UR6, UR5, UR12 ;  /* 0x00000005060572a4 */ /* 0x000fe2000f8e020c */
[----:B------:R-:W-:Y:S01]  /*a510*/  ISETP.GE.OR P2, PT, R0, UR28, P2 ;  /* 0x0000001c00007c0c */ /* 0x000fe20009746670 */
[----:B------:R-:W-:Y:S01]  /*a520*/  @!UP3 UMOV UR16, 0x1 ;  /* 0x000000010010b882 */ /* 0x000fe20000000000 */
[----:B------:R-:W-:-:S02]  /*a530*/  UIMAD UR6, UR6, UR11, UR14 ;  /* 0x0000000b060672a4 */ /* 0x000fc4000f8e020e */
[----:B------:R-:W-:Y:S01]  /*a540*/  UIMAD UR15, UR15, UR16, URZ ;  /* 0x000000100f0f72a4 */ /* 0x000fe2000f8e023f */
[----:B------:R-:W-:Y:S01]  /*a550*/  VIADD R7, R5, UR5 ;  /* 0x0000000505077c36 */ /* 0x000fe20008000000 */
[----:B------:R-:W-:Y:S01]  /*a560*/  @!UP2 UMOV UR8, URZ ;  /* 0x0000003f0008ac82 */ /* 0x000fe20008000000 */
[----:B------:R-:W-:Y:S01]  /*a570*/  @UP2 UMOV UR8, UR26 ;  /* 0x0000001a00082c82 */ /* 0x000fe20008000000 */
[----:B------:R-:W-:Y:S01]  /*a580*/  @!UP2 UMOV UR9, URZ ;  /* 0x0000003f0009ac82 */ /* 0x000fe20008000000 */
[----:B------:R-:W-:Y:S02]  /*a590*/  USHF.R.S32.HI UR7, URZ, 0x1f, UR6 ;  /* 0x0000001f3f077899 */ /* 0x000fe40008011406 */
        /* <DEDUP_REMOVED lines=17> */
.L_x_895:
[----:B------:R-:W-:Y:S05]  /*a6b0*/  BSYNC B0 ;  /* 0x0000000000007941 */ /* 0x000fea0003800000 */
.L_x_894:
[----:B------:R-:W-:Y:S04]  /*a6c0*/  BSSY B0, `(.L_x_896) ;  /* 0x0000010000007945 */ /* 0x000fe80003800000 */
[----:B------:R-:W-:Y:S05]  /*a6d0*/  @P1 BRA `(.L_x_897) ;  /* 0x0000000000381947 */ /* 0x000fea0003800000 */
[----:B------:R-:W-:Y:S01]  /*a6e0*/  IADD3 R3, P0, R10, 0x20, RZ ;  /* 0x000000200a037810 */ /* 0x000fe20007f1e0ff */
[----:B------:R-:W-:Y:S01]  /*a6f0*/  ULDC.64 UR4, c[0x0][0x298] ;  /* 0x0000a60000047ab9 */ /* 0x000fe20000000a00 */
[----:B------:R-:W-:Y:S02]  /*a700*/  MOV R5, R7 ;  /* 0x0000000700057202 */ /* 0x000fe40000000f00 */
[----:B------:R-:W-:Y:S01]  /*a710*/  IADD3.X R2, RZ, R11, RZ, P0, !PT ;  /* 0x0000000bff027210 */ /* 0x000fe200007fe4ff */
        /* <DEDUP_REMOVED lines=10> */
.L_x_897:
[----:B------:R-:W-:Y:S05]  /*a7c0*/  BSYNC B0 ;  /* 0x0000000000007941 */ /* 0x000fea0003800000 */
.L_x_896:
        /* <DEDUP_REMOVED lines=10> */
.L_x_899:
[----:B------:R-:W-:Y:S05]  /*a870*/  BSYNC B0 ;  /* 0x0000000000007941 */ /* 0x000fea0003800000 */
.L_x_898:
[----:B------:R-:W-:Y:S05]  /*a880*/  @P2 EXIT ;  /* 0x000000000000294d */ /* 0x000fea0003800000 */
[----:B------:R-:W-:Y:S01]  /*a890*/  IMAD R0, R0, UR16, RZ ;  /* 0x0000001000007c24 */ /* 0x000fe2000f8e02ff */
[----:B------:R-:W-:Y:S01]  /*a8a0*/  ULDC.64 UR4, c[0x0][0x2b0] ;  /* 0x0000ac0000047ab9 */ /* 0x000fe20000000a00 */
[----:B---3--:R-:W-:-:S03]  /*a8b0*/  IMAD.MOV.U32 R5, RZ, RZ, 0x7f800000 ;  /* 0x7f800000ff057424 */ /* 0x008fc600078e00ff */
[----:B------:R-:W-:-:S04]  /*a8c0*/  IADD3 R3, P0, R0, UR6, RZ ;  /* 0x0000000600037c10 */ /* 0x000fc8000ff1e0ff */
[----:B------:R-:W-:Y:S02]  /*a8d0*/  LEA.HI.X.SX32 R0, R0, UR8, 0x1, P0 ;  /* 0x0000000800007c11 */ /* 0x000fe400080f0eff */
[----:B------:R-:W-:-:S04]  /*a8e0*/  LEA R2, P0, R3, UR4, 0x2 ;  /* 0x0000000403027c11 */ /* 0x000fc8000f8010ff */
[----:B------:R-:W-:-:S05]  /*a8f0*/  LEA.HI.X R3, R3, UR5, R0, 0x2, P0 ;  /* 0x0000000503037c11 */ /* 0x000fca00080f1400 */
[----:B------:R-:W-:Y:S01]  /*a900*/  STG.E desc[UR30][R2.64], R5 ;  /* 0x0000000502007986 */ /* 0x000fe2000c10191e */
[----:B------:R-:W-:Y:S05]  /*a910*/  EXIT ;  /* 0x000000000000794d */ /* 0x000fea0003800000 */
.L_x_900:
        /* <DEDUP_REMOVED lines=14> */
.L_x_1162:


//--------------------- .text._ZN5flash16flash_fwd_kernelI23Flash_fwd_kernel_traitsILi96ELi64ELi64ELi4ELb0ELb0EN7cutlass6half_tE19Flash_kernel_traitsILi96ELi64ELi64ELi4ES3_EELb0ELb1ELb0ELb0ELb0ELb1ELb1ELb0EEEvNS_16Flash_fwd_paramsE --------------------------
	.section	.text._ZN5flash16flash_fwd_kernelI23Flash_fwd_kernel_traitsILi96ELi64ELi64ELi4ELb0ELb0EN7cutlass6half_tE19Flash_kernel_traitsILi96ELi64ELi64ELi4ES3_EELb0ELb1ELb0ELb0ELb0ELb1ELb1ELb0EEEvNS_16Flash_fwd_paramsE,"ax",@progbits
	.align	128
        .global         _ZN5flash16flash_fwd_kernelI23Flash_fwd_kernel_traitsILi96ELi64ELi64ELi4ELb0ELb0EN7cutlass6half_tE19Flash_kernel_traitsILi96ELi64ELi64ELi4ES3_EELb0ELb1ELb0ELb0ELb0ELb1ELb1ELb0EEEvNS_16Flash_fwd_paramsE
        .type           _ZN5flash16flash_fwd_kernelI23Flash_fwd_kernel_traitsILi96ELi64ELi64ELi4ELb0ELb0EN7cutlass6half_tE19Flash_kernel_traitsILi96ELi64ELi64ELi4ES3_EELb0ELb1ELb0ELb0ELb0ELb1ELb1ELb0EEEvNS_16Flash_fwd_paramsE,@function
        .size           _ZN5flash16flash_fwd_kernelI23Flash_fwd_kernel_traitsILi96ELi64ELi64ELi4ELb0ELb0EN7cutlass6half_tE19Flash_kernel_traitsILi96ELi64ELi64ELi4ES3_EELb0ELb1ELb0ELb0ELb0ELb1ELb1ELb0EEEvNS_16Flash_fwd_paramsE,(.L_x_1163 - _ZN5flash16flash_fwd_kernelI23Flash_fwd_kernel_traitsILi96ELi64ELi64ELi4ELb0ELb0EN7cutlass6half_tE19Flash_kernel_traitsILi96ELi64ELi64ELi4ES3_EELb0ELb1ELb0ELb0ELb0ELb1ELb1ELb0EEEvNS_16Flash_fwd_paramsE)
        .other          _ZN5flash16flash_fwd_kernelI23Flash_fwd_kernel_traitsILi96ELi64ELi64ELi4ELb0ELb0EN7cutlass6half_tE19Flash_kernel_traitsILi96ELi64ELi64ELi4ES3_EELb0ELb1ELb0ELb0ELb0ELb1ELb1ELb0EEEvNS_16Flash_fwd_paramsE,@"STO_CUDA_ENTRY STV_DEFAULT"
_ZN5flash16flash_fwd_kernelI23Flash_fwd_kernel_traitsILi96ELi64ELi64ELi4ELb0ELb0EN7cutlass6half_tE19Flash_kernel_traitsILi96ELi64ELi64ELi4ES3_EELb0ELb1ELb0ELb0ELb0ELb1ELb1ELb0EEEvNS_16Flash_fwd_paramsE:
.text._ZN5flash16flash_fwd_kernelI23Flash_fwd_kernel_traitsILi96ELi64ELi64ELi4ELb0ELb0EN7cutlass6half_tE19Flash_kernel_traitsILi96ELi64ELi64ELi4ES3_EELb0ELb1ELb0ELb0ELb0ELb1ELb1ELb0EEEvNS_16Flash_fwd_paramsE:
        /* <DEDUP_REMOVED lines=38> */
.L_x_901:
[----:B------:R-:W1:Y:S02]  /*0260*/  LDC R5, c[0x0][0x2c8] ;  /* 0x0000b200ff057b82 */ /* 0x000e640000000800 */
.L_x_902:
        /* <DEDUP_REMOVED lines=174> */
.L_x_904:
        /* <DEDUP_REMOVED lines=16> */
.L_x_905:
        /* <DEDUP_REMOVED lines=12> */
[----:B------:R-:W-:Y:S01]  /*0f10*/  ULDC UR8, c[0x0][0x39c] ;  /* 0x0000e70000087ab9 */ /* 0x000fe20000000800 */
[----:B------:R-:W-:Y:S01]  /*0f20*/  @!P0 IMAD.X R31, RZ, RZ, R137, P2 ;  /* 0x000000ffff1f8224 */ /* 0x000fe200010e0689 */
[----:B------:R-:W-:Y:S01]  /*0f30*/  IADD3 R120, P2, R30, R36, RZ ;  /* 0x000000241e787210 */ /* 0x000fe20007f5e0ff */
[C---:B------:R-:W-:Y:S01]  /*0f40*/  IMAD R6, R28.reuse, R11, R6 ;  /* 0x0000000b1c067224 */ /* 0x040fe200078e0206 */
[----:B------:R-:W-:Y:S01]  /*0f50*/  LOP3.LUT R93, R93, 0xffffffe0, RZ, 0xc0, !PT ;  /* 0xffffffe05d5d7812 */ /* 0x000fe200078ec0ff */
        /* <DEDUP_REMOVED lines=123> */
[----:B-----5:R-:W2:Y:S04]  /*1710*/  LDSM.16.M88.4 R24, [R112+0x3000] ;  /* 0x003000007018783b */ /* 0x020ea80000000200 */
[----:B------:R-:W-:Y:S04]  /*1720*/  LDSM.16.M88.4 R76, [R111] ;  /* 0x000000006f4c783b */ /* 0x000fe80000000200 */
[----:B------:R-:W-:Y:S04]  /*1730*/  LDSM.16.M88.4 R60, [R113+0x1000] ;  /* 0x00100000713c783b */ /* 0x000fe80000000200 */
[----:B------:R-:W-:Y:S04]  /*1740*/  LDSM.16.M88.4 R28, [R112+0x4000] ;  /* 0x00400000701c783b */ /* 0x000fe80000000200 */
[----:B------:R-:W3:Y:S04]  /*1750*/  LDSM.16.M88.4 R32, [R112+0x3400] ;  /* 0x003400007020783b */ /* 0x000ee80000000200 */
[----:B-1----:R-:W1:Y:S04]  /*1760*/  LDSM.16.M88.4 R12, [R109+0x3000] ;  /* 0x003000006d0c783b */ /* 0x002e680000000200 */
[----:B------:R-:W-:Y:S04]  /*1770*/  LDSM.16.M88.4 R16, [R111+0x1000] ;  /* 0x001000006f10783b */ /* 0x000fe80000000200 */
[----:B------:R-:W-:Y:S04]  /*1780*/  LDSM.16.M88.4 R68, [R109+0x4000] ;  /* 0x004000006d44783b */ /* 0x000fe80000000200 */
[----:B------:R-:W4:Y:S04]  /*1790*/  LDSM.16.M88.4 R4, [R109+0x3400] ;  /* 0x003400006d04783b */ /* 0x000f280000000200 */
[----:B------:R-:W-:Y:S01]  /*17a0*/  LDSM.16.M88.4 R56, [R112+0x5000] ;  /* 0x005000007038783b */ /* 0x000fe20000000200 */
[C---:B--2---:R-:W-:Y:S03]  /*17b0*/  HMMA.16816.F32 R20, R64.reuse, R24, RZ ;  /* 0x000000184014723c */ /* 0x044fe600000018ff */
[----:B------:R-:W2:Y:S04]  /*17c0*/  LDSM.16.M88.4 R48, [R112+0x3800] ;  /* 0x003800007030783b */ /* 0x000ea80000000200 */
[----:B------:R-:W5:Y:S01]  /*17d0*/  LDSM.16.M88.4 R72, [R112+0x3c00] ;  /* 0x003c00007048783b */ /* 0x000f620000000200 */
[C---:B------:R-:W-:Y:S03]  /*17e0*/  HMMA.16816.F32 R24, R64.reuse, R26, RZ ;  /* 0x0000001a4018723c */ /* 0x040fe600000018ff */
[----:B------:R-:W5:Y:S04]  /*17f0*/  LDSM.16.M88.4 R40, [R112+0x4400] ;  /* 0x004400007028783b */ /* 0x000f680000000200 */
[----:B------:R-:W-:Y:S01]  /*1800*/  LDSM.16.M88.4 R80, [R109+0x5000] ;  /* 0x005000006d50783b */ /* 0x000fe20000000200 */
[C---:B---3--:R-:W-:Y:S03]  /*1810*/  HMMA.16816.F32 R36, R64.reuse, R32, RZ ;  /* 0x000000204024723c */ /* 0x048fe600000018ff */
[----:B------:R-:W-:Y:S04]  /*1820*/  LDSM.16.M88.4 R44, [R109+0x4400] ;  /* 0x004400006d2c783b */ /* 0x000fe80000000200 */
[----:B------:R-:W0:Y:S01]  /*1830*/  LDGDEPBAR ;  /* 0x00000000000079af */ /* 0x000e220000000000 */
[----:B------:R-:W-:Y:S06]  /*1840*/  HMMA.16816.F32 R32, R64, R34, RZ ;  /* 0x000000224020723c */ /* 0x000fec00000018ff */
[C---:B-1----:R-:W-:Y:S06]  /*1850*/  HMMA.16816.F32 R20, R76.reuse, R12, R20 ;  /* 0x0000000c4c14723c */ /* 0x042fec0000001814 */
[C---:B------:R-:W-:Y:S01]  /*1860*/  HMMA.16816.F32 R24, R76.reuse, R14, R24 ;  /* 0x0000000e4c18723c */ /* 0x040fe20000001818 */
[----:B------:R-:W1:Y:S05]  /*1870*/  LDSM.16.M88.4 R12, [R113+0x2000] ;  /* 0x00200000710c783b */ /* 0x000e6a0000000200 */
[C---:B----4-:R-:W-:Y:S06]  /*1880*/  HMMA.16816.F32 R36, R76.reuse, R4, R36 ;  /* 0x000000044c24723c */ /* 0x050fec0000001824 */
[----:B------:R-:W-:Y:S01]  /*1890*/  HMMA.16816.F32 R32, R76, R6, R32 ;  /* 0x000000064c20723c */ /* 0x000fe20000001820 */
[----:B------:R-:W3:Y:S05]  /*18a0*/  LDSM.16.M88.4 R4, [R111+0x2000] ;  /* 0x002000006f04783b */ /* 0x000eea0000000200 */
[C---:B------:R-:W-:Y:S06]  /*18b0*/  HMMA.16816.F32 R20, R60.reuse, R28, R20 ;  /* 0x0000001c3c14723c */ /* 0x040fec0000001814 */
[----:B------:R-:W-:Y:S01]  /*18c0*/  HMMA.16816.F32 R24, R60, R30, R24 ;  /* 0x0000001e3c18723c */ /* 0x000fe20000001818 */
[----:B------:R-:W4:Y:S05]  /*18d0*/  LDSM.16.M88.4 R28, [R109+0x3800] ;  /* 0x003800006d1c783b */ /* 0x000f2a0000000200 */
[C---:B--2---:R-:W-:Y:S06]  /*18e0*/  HMMA.16816.F32 R52, R64.reuse, R48, RZ ;  /* 0x000000304034723c */ /* 0x044fec00000018ff */
[----:B------:R-:W-:Y:S06]  /*18f0*/  HMMA.16816.F32 R48, R64, R50, RZ ;  /* 0x000000324030723c */ /* 0x000fec00000018ff */
[C---:B------:R-:W-:Y:S06]  /*1900*/  HMMA.16816.F32 R20, R16.reuse, R68, R20 ;  /* 0x000000441014723c */ /* 0x040fec0000001814 */
[----:B------:R-:W-:Y:S06]  /*1910*/  HMMA.16816.F32 R24, R16, R70, R24 ;  /* 0x000000461018723c */ /* 0x000fec0000001818 */
[----:B-----5:R-:W-:Y:S06]  /*1920*/  HMMA.16816.F32 R68, R64, R72, RZ ;  /* 0x000000484044723c */ /* 0x020fec00000018ff */
[----:B------:R-:W-:Y:S06]  /*1930*/  HMMA.16816.F32 R32, R60, R42, R32 ;  /* 0x0000002a3c20723c */ /* 0x000fec0000001820 */
[----:B-1----:R-:W-:Y:S06]  /*1940*/  HMMA.16816.F32 R20, R12, R56, R20 ;  /* 0x000000380c14723c */ /* 0x002fec0000001814 */
[----:B------:R-:W-:Y:S01]  /*1950*/  HMMA.16816.F32 R64, R64, R74, RZ ;  /* 0x0000004a4040723c */ /* 0x000fe200000018ff */
[----:B------:R-:W1:Y:S05]  /*1960*/  LDSM.16.M88.4 R72, [R109+0x3c00] ;  /* 0x003c00006d48783b */ /* 0x000e6a0000000200 */
[----:B------:R-:W-:Y:S01]  /*1970*/  HMMA.16816.F32 R24, R12, R58, R24 ;  /* 0x0000003a0c18723c */ /* 0x000fe20000001818 */
[----:B------:R-:W2:Y:S05]  /*1980*/  LDSM.16.M88.4 R56, [R112+0x4800] ;  /* 0x004800007038783b */ /* 0x000eaa0000000200 */
[----:B------:R-:W-:Y:S01]  /*1990*/  HMMA.16816.F32 R36, R60, R40, R36 ;  /* 0x000000283c24723c */ /* 0x000fe20000001824 */
[----:B------:R-:W5:Y:S05]  /*19a0*/  LDSM.16.M88.4 R40, [R112+0x5400] ;  /* 0x005400007028783b */ /* 0x000f6a0000000200 */
[----:B---3--:R-:W-:Y:S06]  /*19b0*/  HMMA.16816.F32 R20, R4, R80, R20 ;  /* 0x000000500414723c */ /* 0x008fec0000001814 */
[----:B----4-:R-:W-:Y:S06]  /*19c0*/  HMMA.16816.F32 R52, R76, R28, R52 ;  /* 0x0000001c4c34723c */ /* 0x010fec0000001834 */
[----:B------:R-:W-:Y:S06]  /*19d0*/  HMMA.16816.F32 R32, R16, R46, R32 ;  /* 0x0000002e1020723c */ /* 0x000fec0000001820 */
[----:B------:R-:W-:Y:S01]  /*19e0*/  HMMA.16816.F32 R24, R4, R82, R24 ;  /* 0x000000520418723c */ /* 0x000fe20000001818 */
[----:B------:R-:W3:Y:S05]  /*19f0*/  LDSM.16.M88.4 R80, [R112+0x4c00] ;  /* 0x004c00007050783b */ /* 0x000eea0000000200 */
[----:B------:R-:W-:Y:S01]  /*1a00*/  HMMA.16816.F32 R36, R16, R44, R36 ;  /* 0x0000002c1024723c */ /* 0x000fe20000001824 */
[----:B------:R-:W4:Y:S01]  /*1a10*/  LDSM.16.M88.4 R44, [R109+0x4800] ;  /* 0x004800006d2c783b */ /* 0x000f220000000200 */
[----:B------:R-:W-:Y:S01]  /*1a20*/  FMUL.FTZ R20, R20, UR8 ;  /* 0x0000000814147c20 */ /* 0x000fe20008410000 */
[----:B------:R-:W-:-:S03]  /*1a30*/  FMUL.FTZ R21, R21, UR8 ;  /* 0x0000000815157c20 */ /* 0x000fc60008410000 */
[C---:B------:R-:W-:Y:S01]  /*1a40*/  HMMA.16816.F32 R48, R76.reuse, R30, R48 ;  /* 0x0000001e4c30723c */ /* 0x040fe20000001830 */
[----:B------:R-:W4:Y:S01]  /*1a50*/  LDSM.16.M88.4 R28, [R109+0x5400] ;  /* 0x005400006d1c783b */ /* 0x000f220000000200 */
[----:B------:R-:W-:Y:S04]  /*1a60*/  MUFU.TANH R94, R20 ;  /* 0x00000014005e7308 */ /* 0x000fe80000002400 */
[----:B-1----:R-:W-:Y:S06]  /*1a70*/  HMMA.16816.F32 R68, R76, R72, R68 ;  /* 0x000000484c44723c */ /* 0x002fec0000001844 */
[----:B--2---:R-:W-:Y:S01]  /*1a80*/  HMMA.16816.F32 R52, R60, R56, R52 ;  /* 0x000000383c34723c */ /* 0x004fe20000001834 */
[----:B------:R1:W-:Y:S01]  /*1a90*/  MUFU.TANH R57, R21 ;  /* 0x0000001500397308 */ /* 0x0003e20000002400 */
[----:B------:R-:W-:Y:S01]  /*1aa0*/  FMUL.FTZ R24, R24, UR8 ;  /* 0x0000000818187c20 */ /* 0x000fe20008410000 */
[----:B------:R-:W-:Y:S01]  /*1ab0*/  FMUL.FTZ R25, R25, UR8 ;  /* 0x0000000819197c20 */ /* 0x000fe20008410000 */
[----:B------:R-:W-:-:S02]  /*1ac0*/  FMUL.FTZ R26, R26, UR8 ;  /* 0x000000081a1a7c20 */ /* 0x000fc40008410000 */
[----:B------:R-:W-:Y:S01]  /*1ad0*/  HMMA.16816.F32 R64, R76, R74, R64 ;  /* 0x0000004a4c40723c */ /* 0x000fe20000001840 */
[----:B------:R-:W-:Y:S01]  /*1ae0*/  FMUL.FTZ R56, R22, UR8 ;  /* 0x0000000816387c20 */ /* 0x000fe20008410000 */
[----:B------:R-:W-:Y:S01]  /*1af0*/  LDSM.16.M88.4 R72, [R112+0x5800] ;  /* 0x005800007048783b */ /* 0x000fe20000000200 */
[----:B------:R-:W-:Y:S03]  /*1b00*/  MUFU.TANH R77, R24 ;  /* 0x00000018004d7308 */ /* 0x000fe60000002400 */
[----:B-----5:R-:W-:Y:S01]  /*1b10*/  HMMA.16816.F32 R32, R12, R42, R32 ;  /* 0x0000002a0c20723c */ /* 0x020fe20000001820 */
[----:B------:R-:W-:-:S04]  /*1b20*/  FMUL.FTZ R76, R23, UR8 ;  /* 0x00000008174c7c20 */ /* 0x000fc80008410000 */
[----:B------:R-:W-:Y:S01]  /*1b30*/  MUFU.TANH R56, R56 ;  /* 0x0000003800387308 */ /* 0x000fe20000002400 */
[----:B-1----:R-:W1:Y:S01]  /*1b40*/  LDSM.16.M88.4 R20, [R109+0x4c00] ;  /* 0x004c00006d14783b */ /* 0x002e620000000200 */
[----:B------:R-:W-:Y:S03]  /*1b50*/  HMMA.16816.F32 R36, R12, R40, R36 ;  /* 0x000000280c24723c */ /* 0x000fe60000001824 */
[----:B------:R-:W2:Y:S03]  /*1b60*/  LDSM.16.M88.4 R40, [R109+0x5800] ;  /* 0x005800006d28783b */ /* 0x000ea60000000200 */
[C---:B------:R-:W-:Y:S01]  /*1b70*/  HMMA.16816.F32 R48, R60.reuse, R58, R48 ;  /* 0x0000003a3c30723c */ /* 0x040fe20000001830 */
[----:B------:R-:W5:Y:S05]  /*1b80*/  MUFU.TANH R76, R76 ;  /* 0x0000004c004c7308 */ /* 0x000f6a0000002400 */
[----:B---3--:R-:W-:Y:S01]  /*1b90*/  HMMA.16816.F32 R68, R60, R80, R68 ;  /* 0x000000503c44723c */ /* 0x008fe20000001844 */
[----:B------:R-:W-:-:S05]  /*1ba0*/  FMUL.FTZ R58, R27, UR8 ;  /* 0x000000081b3a7c20 */ /* 0x000fca0008410000 */
[----:B----4-:R-:W-:Y:S01]  /*1bb0*/  HMMA.16816.F32 R52, R16, R44, R52 ;  /* 0x0000002c1034723c */ /* 0x010fe20000001834 */
[----:B------:R-:W3:Y:S05]  /*1bc0*/  MUFU.TANH R44, R25 ;  /* 0x00000019002c7308 */ /* 0x000eea0000002400 */
[----:B------:R-:W-:Y:S03]  /*1bd0*/  HMMA.16816.F32 R32, R4, R30, R32 ;  /* 0x0000001e0420723c */ /* 0x000fe60000001820 */
[----:B------:R4:W-:Y:S03]  /*1be0*/  MUFU.TANH R45, R26 ;  /* 0x0000001a002d7308 */ /* 0x0009e60000002400 */
[----:B------:R-:W-:Y:S05]  /*1bf0*/  HMMA.16816.F32 R64, R60, R82, R64 ;  /* 0x000000523c40723c */ /* 0x000fea0000001840 */
[----:B------:R-:W-:Y:S01]  /*1c00*/  MUFU.TANH R58, R58 ;  /* 0x0000003a003a7308 */ /* 0x000fe20000002400 */
[----:B------:R-:W-:Y:S06]  /*1c10*/  HMMA.16816.F32 R36, R4, R28, R36 ;  /* 0x0000001c0424723c */ /* 0x000fec0000001824 */
[----:B------:R-:W-:Y:S01]  /*1c20*/  HMMA.16816.F32 R48, R16, R46, R48 ;  /* 0x0000002e1030723c */ /* 0x000fe20000001830 */
[C---:B------:R-:W-:Y:S01]  /*1c30*/  IMAD.IADD R28, R90.reuse, 0x1, -R93 ;  /* 0x000000015a1c7824 */ /* 0x040fe200078e0a5d */
[----:B----4-:R-:W4:Y:S01]  /*1c40*/  LDSM.16.M88.4 R24, [R112+0x5c00] ;  /* 0x005c00007018783b */ /* 0x010f220000000200 */
[----:B------:R-:W-:-:S03]  /*1c50*/  IMAD.SHL.U32 R90, R90, 0x2, RZ ;  /* 0x000000025a5a7824 */ /* 0x000fc600078e00ff */
[----:B-1----:R-:W-:Y:S01]  /*1c60*/  HMMA.16816.F32 R68, R16, R20, R68 ;  /* 0x000000141044723c */ /* 0x002fe20000001844 */
[----:B------:R-:W-:Y:S01]  /*1c70*/  SHF.R.S32.HI R29, RZ, 0x1f, R28 ;  /* 0x0000001fff1d7819 */ /* 0x000fe2000001141c */
[----:B------:R-:W-:Y:S01]  /*1c80*/  FMUL.FTZ R34, R34, UR8 ;  /* 0x0000000822227c20 */ /* 0x000fe20008410000 */
[----:B------:R-:W-:Y:S02]  /*1c90*/  LOP3.LUT R90, R90, 0x6, RZ, 0xc0, !PT ;  /* 0x000000065a5a7812 */ /* 0x000fe400078ec0ff */
[----:B------:R-:W-:Y:S01]  /*1ca0*/  LEA.HI R126, R29, R28, RZ, 0x2 ;  /* 0x0000001c1d7e7211 */ /* 0x000fe200078f10ff */
[----:B------:R-:W-:Y:S01]  /*1cb0*/  HMMA.16816.F32 R52, R12, R72, R52 ;  /* 0x000000480c34723c */ /* 0x000fe20000001834 */
[----:B------:R-:W-:Y:S01]  /*1cc0*/  FMUL.FTZ R21, R32, UR8 ;  /* 0x0000000820157c20 */ /* 0x000fe20008410000 */
[----:B------:R-:W-:Y:S01]  /*1cd0*/  FMUL.FTZ R32, R33, UR8 ;  /* 0x0000000821207c20 */ /* 0x000fe20008410000 */
[----:B------:R-:W-:Y:S01]  /*1ce0*/  IMAD R33, R84, 0x10, R92 ;  /* 0x0000001054217824 */ /* 0x000fe200078e025c */
[----:B------:R-:W1:Y:S01]  /*1cf0*/  LDSM.16.M88.4 R28, [R109+0x5c00] ;  /* 0x005c00006d1c783b */ /* 0x000e620000000200 */
[----:B------:R-:W-:Y:S01]  /*1d00*/  SHF.R.S32.HI R126, RZ, 0x2, R126 ;  /* 0x00000002ff7e7819 */ /* 0x000fe2000001147e */
[----:B------:R-:W-:Y:S01]  /*1d10*/  HMMA.16816.F32 R64, R16, R22, R64 ;  /* 0x000000161040723c */ /* 0x000fe20000001840 */
[----:B------:R-:W-:Y:S01]  /*1d20*/  FMUL.FTZ R59, R37, UR8 ;  /* 0x00000008253b7c20 */ /* 0x000fe20008410000 */
[----:B------:R-:W-:Y:S01]  /*1d30*/  FMUL.FTZ R36, R36, UR8 ;  /* 0x0000000824247c20 */ /* 0x000fe20008410000 */
[----:B------:R-:W-:Y:S01]  /*1d40*/  IADD3 R33, R33, 0x1, R126 ;  /* 0x0000000121217810 */ /* 0x000fe20007ffe07e */
[----:B------:R-:W-:Y:S01]  /*1d50*/  MUFU.TANH R21, R21 ;  /* 0x0000001500157308 */ /* 0x000fe20000002400 */
[----:B------:R-:W-:Y:S01]  /*1d60*/  FMUL.FTZ R37, R38, UR8 ;  /* 0x0000000826257c20 */ /* 0x000fe20008410000 */
[----:B------:R-:W-:Y:S01]  /*1d70*/  HMMA.16816.F32 R48, R12, R74, R48 ;  /* 0x0000004a0c30723c */ /* 0x000fe20000001830 */
[----:B------:R-:W-:Y:S01]  /*1d80*/  IADD3 R22, R2, R33, -R119 ;  /* 0x0000002102167210 */ /* 0x000fe20007ffe877 */
[----:B------:R-:W-:-:S02]  /*1d90*/  IMAD R17, R85, 0x40, R90 ;  /* 0x0000004055117824 */ /* 0x000fc400078e025a */
[----:B------:R-:W-:Y:S01]  /*1da0*/  FMUL.FTZ R39, R39, UR8 ;  /* 0x0000000827277c20 */ /* 0x000fe20008410000 */
[----:B------:R-:W-:Y:S01]  /*1db0*/  FMUL.FTZ R18, R35, UR8 ;  /* 0x0000000823127c20 */ /* 0x000fe20008410000 */
[----:B------:R-:W-:-:S04]  /*1dc0*/  DEPBAR.LE SB0, 0x0 ;  /* 0x000080000000791a */ /* 0x000fc80000000000 */
[----:B------:R-:W-:Y:S01]  /*1dd0*/  IMAD.IADD R91, R22, 0x1, R91 ;  /* 0x00000001165b7824 */ /* 0x000fe200078e025b */
[----:B------:R-:W1:Y:S01]  /*1de0*/  MUFU.TANH R59, R59 ;  /* 0x0000003b003b7308 */ /* 0x000e620000002400 */
[C---:B------:R-:W-:Y:S01]  /*1df0*/  VIADD R19, R17.reuse, 0x1 ;  /* 0x0000000111137836 */ /* 0x040fe20000000000 */
[----:B--2---:R-:W-:Y:S01]  /*1e00*/  HMMA.16816.F32 R52, R4, R40, R52 ;  /* 0x000000280434723c */ /* 0x004fe20000001834 */
[----:B------:R-:W-:Y:S01]  /*1e10*/  VIADD R23, R17, 0x21 ;  /* 0x0000002111177836 */ /* 0x000fe20000000000 */
[C---:B------:R-:W-:Y:S02]  /*1e20*/  VIMNMX R100, R91.reuse, R2, PT ;  /* 0x000000025b647248 */ /* 0x040fe40003fe0100 */
[----:B------:R-:W-:Y:S01]  /*1e30*/  VIADDMNMX R99, R91, 0x8, R2, PT ;  /* 0x000000085b637846 */ /* 0x000fe20003800102 */
[----:B------:R-:W-:Y:S01]  /*1e40*/  VIADD R2, R17, 0x8 ;  /* 0x0000000811027836 */ /* 0x000fe20000000000 */
[C---:B----4-:R-:W-:Y:S01]  /*1e50*/  HMMA.16816.F32 R68, R12.reuse, R24, R68 ;  /* 0x000000180c44723c */ /* 0x050fe20000001844 */
[CC--:B------:R-:W-:Y:S01]  /*1e60*/  ISETP.GE.AND P4, PT, R19.reuse, R100.reuse, PT ;  /* 0x000000641300720c */ /* 0x0c0fe20003f86270 */
[----:B------:R-:W2:Y:S01]  /*1e70*/  MUFU.TANH R36, R36 ;  /* 0x0000002400247308 */ /* 0x000ea20000002400 */
[-C--:B------:R-:W-:Y:S01]  /*1e80*/  ISETP.GE.AND P0, PT, R19, R99.reuse, PT ;  /* 0x000000631300720c */ /* 0x080fe20003f06270 */
[C---:B------:R-:W-:Y:S01]  /*1e90*/  VIADD R19, R17.reuse, 0x9 ;  /* 0x0000000911137836 */ /* 0x040fe20000000000 */
[CC--:B------:R-:W-:Y:S01]  /*1ea0*/  ISETP.GE.AND P3, PT, R2.reuse, R100.reuse, PT ;  /* 0x000000640200720c */ /* 0x0c0fe20003f66270 */
[----:B------:R-:W-:Y:S01]  /*1eb0*/  HMMA.16816.F32 R64, R12, R26, R64 ;  /* 0x0000001a0c40723c */ /* 0x000fe20000001840 */
[-C--:B------:R-:W-:Y:S01]  /*1ec0*/  ISETP.GE.AND P6, PT, R2, R99.reuse, PT ;  /* 0x000000630200720c */ /* 0x080fe20003fc6270 */
[----:B------:R-:W-:Y:S01]  /*1ed0*/  VIADD R2, R17, 0x10 ;  /* 0x0000001011027836 */ /* 0x000fe20000000000 */
[----:B-----5:R-:W-:Y:S01]  /*1ee0*/  FSEL R76, R76, -INF , !P0 ;  /* 0xff8000004c4c7808 */ /* 0x020fe20004000000 */
[----:B------:R-:W4:Y:S01]  /*1ef0*/  MUFU.TANH R32, R32 ;  /* 0x0000002000207308 */ /* 0x000f220000002400 */
[-C--:B------:R-:W-:Y:S01]  /*1f00*/  ISETP.GE.AND P2, PT, R19, R100.reuse, PT ;  /* 0x000000641300720c */ /* 0x080fe20003f46270 */
[C---:B------:R-:W-:Y:S01]  /*1f10*/  HMMA.16816.F32 R48, R4.reuse, R42, R48 ;  /* 0x0000002a0430723c */ /* 0x040fe20000001830 */
[----:B------:R-:W-:Y:S01]  /*1f20*/  FSEL R14, R57, -INF , !P4 ;  /* 0xff800000390e7808 */ /* 0x000fe20006000000 */
[C---:B------:R-:W-:Y:S01]  /*1f30*/  VIADD R13, R17.reuse, 0x19 ;  /* 0x00000019110d7836 */ /* 0x040fe20000000000 */
[CC--:B------:R-:W-:Y:S01]  /*1f40*/  ISETP.GE.AND P1, PT, R2.reuse, R100.reuse, PT ;  /* 0x000000640200720c */ /* 0x0c0fe20003f26270 */
[C---:B------:R-:W-:Y:S01]  /*1f50*/  VIADD R15, R17.reuse, 0x29 ;  /* 0x00000029110f7836 */ /* 0x040fe20000000000 */
[-C--:B------:R-:W-:Y:S01]  /*1f60*/  ISETP.GE.AND P4, PT, R2, R99.reuse, PT ;  /* 0x000000630200720c */ /* 0x080fe20003f86270 */
[----:B------:R-:W-:Y:S01]  /*1f70*/  VIADD R2, R17, 0x11 ;  /* 0x0000001111027836 */ /* 0x000fe20000000000 */
[----:B------:R-:W-:Y:S01]  /*1f80*/  FSEL R22, R77, -INF , !P3 ;  /* 0xff8000004d167808 */ /* 0x000fe20005800000 */
[----:B------:R-:W-:Y:S01]  /*1f90*/  FMUL.FTZ R52, R52, UR8 ;  /* 0x0000000834347c20 */ /* 0x000fe20008410000 */
[----:B---3--:R-:W-:Y:S01]  /*1fa0*/  FSEL R44, R44, -INF , !P2 ;  /* 0xff8000002c2c7808 */ /* 0x008fe20005000000 */
[----:B------:R-:W-:Y:S01]  /*1fb0*/  FMUL.FTZ R53, R53, UR8 ;  /* 0x0000000835357c20 */ /* 0x000fe20008410000 */
[CC--:B------:R-:W-:Y:S01]  /*1fc0*/  ISETP.GE.AND P0, PT, R2.reuse, R100.reuse, PT ;  /* 0x000000640200720c */ /* 0x0c0fe20003f06270 */
[C---:B-1----:R-:W-:Y:S01]  /*1fd0*/  HMMA.16816.F32 R68, R4.reuse, R28, R68 ;  /* 0x0000001c0444723c */ /* 0x042fe20000001844 */
[----:B------:R-:W-:Y:S01]  /*1fe0*/  ISETP.GE.AND P3, PT, R2, R99, PT ;  /* 0x000000630200720c */ /* 0x000fe20003f66270 */
[----:B------:R-:W-:Y:S01]  /*1ff0*/  VIADD R2, R17, 0x18 ;  /* 0x0000001811027836 */ /* 0x000fe20000000000 */
[----:B------:R-:W-:Y:S01]  /*2000*/  FSEL R24, R59, -INF , !P0 ;  /* 0xff8000003b187808 */ /* 0x000fe20004000000 */
[----:B------:R-:W1:Y:S01]  /*2010*/  MUFU.TANH R102, R52 ;  /* 0x0000003400667308 */ /* 0x000e620000002400 */
[-C--:B------:R-:W-:Y:S01]  /*2020*/  ISETP.GE.AND P0, PT, R17, R100.reuse, PT ;  /* 0x000000641100720c */ /* 0x080fe20003f06270 */
[----:B------:R-:W-:Y:S01]  /*2030*/  HMMA.16816.F32 R64, R4, R30, R64 ;  /* 0x0000001e0440723c */ /* 0x000fe20000001840 */
[----:B------:R-:W-:Y:S01]  /*2040*/  FSEL R12, R45, -INF , !P6 ;  /* 0xff8000002d0c7808 */ /* 0x000fe20007000000 */
[----:B------:R-:W-:Y:S01]  /*2050*/  FMUL.FTZ R54, R54, UR8 ;  /* 0x0000000836367c20 */ /* 0x000fe20008410000 */
[----:B------:R-:W-:Y:S01]  /*2060*/  FSEL R28, R94, -INF , !P0 ;  /* 0xff8000005e1c7808 */ /* 0x000fe20004000000 */
[----:B------:R-:W-:Y:S01]  /*2070*/  FMUL.FTZ R55, R55, UR8 ;  /* 0x0000000837377c20 */ /* 0x000fe20008410000 */
[----:B------:R-:W-:Y:S01]  /*2080*/  ISETP.GE.AND P6, PT, R2, R100, PT ;  /* 0x000000640200720c */ /* 0x000fe20003fc6270 */
[----:B------:R-:W-:Y:S01]  /*2090*/  FMUL.FTZ R48, R48, UR8 ;  /* 0x0000000830307c20 */ /* 0x000fe20008410000 */
[----:B------:R-:W-:Y:S01]  /*20a0*/  FMNMX.FTZ R25, R28, R14, !PT ;  /* 0x0000000e1c197209 */ /* 0x000fe20007810000 */
[----:B------:R-:W3:Y:S01]  /*20b0*/  MUFU.TANH R144, R53 ;  /* 0x0000003500907308 */ /* 0x000ee20000002400 */
[----:B--2---:R-:W-:Y:S01]  /*20c0*/  FSEL R36, R36, -INF , !P1 ;  /* 0xff80000024247808 */ /* 0x004fe20004800000 */
[----:B------:R-:W-:Y:S01]  /*20d0*/  FMUL.FTZ R49, R49, UR8 ;  /* 0x0000000831317c20 */ /* 0x000fe20008410000 */
[----:B------:R-:W-:Y:S01]  /*20e0*/  FMNMX.FTZ R25, R22, R25, !PT ;  /* 0x0000001916197209 */ /* 0x000fe20007810000 */
[----:B------:R-:W-:Y:S01]  /*20f0*/  VIADD R4, R17, 0x20 ;  /* 0x0000002011047836 */ /* 0x000fe20000000000 */
[----:B------:R-:W-:Y:S01]  /*2100*/  ISETP.GE.AND P5, PT, R19, R99, PT ;  /* 0x000000631300720c */ /* 0x000fe20003fa6270 */
[----:B------:R-:W-:Y:S01]  /*2110*/  VIADD R19, R17, 0x28 ;  /* 0x0000002811137836 */ /* 0x000fe20000000000 */
[----:B------:R-:W-:Y:S01]  /*2120*/  FMNMX.FTZ R25, R44, R25, !PT ;  /* 0x000000192c197209 */ /* 0x000fe20007810000 */
[----:B------:R-:W-:Y:S01]  /*2130*/  MUFU.TANH R140, R49 ;  /* 0x00000031008c7308 */ /* 0x000fe20000002400 */
[----:B------:R-:W-:Y:S01]  /*2140*/  FSEL R30, R21, -INF , !P6 ;  /* 0xff800000151e7808 */ /* 0x000fe20007000000 */
[----:B------:R-:W-:Y:S01]  /*2150*/  FMUL.FTZ R68, R68, UR8 ;  /* 0x0000000844447c20 */ /* 0x000fe20008410000 */
[----:B------:R-:W-:Y:S01]  /*2160*/  ISETP.GE.AND P2, PT, R2, R99, PT ;  /* 0x000000630200720c */ /* 0x000fe20003f46270 */
[----:B------:R-:W-:Y:S01]  /*2170*/  FMUL.FTZ R69, R69, UR8 ;  /* 0x0000000845457c20 */ /* 0x000fe20008410000 */
[----:B------:R-:W-:Y:S01]  /*2180*/  FMNMX.FTZ R21, R36, R25, !PT ;  /* 0x0000001924157209 */ /* 0x000fe20007810000 */
[----:B------:R-:W-:Y:S01]  /*2190*/  VIADD R7, R17, 0x31 ;  /* 0x0000003111077836 */ /* 0x000fe20000000000 */
[----:B------:R-:W-:Y:S01]  /*21a0*/  FSEL R58, R58, -INF , !P5 ;  /* 0xff8000003a3a7808 */ /* 0x000fe20006800000 */
[----:B------:R-:W2:Y:S01]  /*21b0*/  MUFU.TANH R2, R48 ;  /* 0x0000003000027308 */ /* 0x000ea20000002400 */
[-C--:B------:R-:W-:Y:S01]  /*21c0*/  ISETP.GE.AND P5, PT, R13, R100.reuse, PT ;  /* 0x000000640d00720c */ /* 0x080fe20003fa6270 */
[----:B------:R-:W-:Y:S01]  /*21d0*/  FMUL.FTZ R64, R64, UR8 ;  /* 0x0000000840407c20 */ /* 0x000fe20008410000 */
[----:B------:R-:W-:Y:S01]  /*21e0*/  FMNMX.FTZ R21, R24, R21, !PT ;  /* 0x0000001518157209 */ /* 0x000fe20007810000 */
[----:B------:R-:W-:Y:S01]  /*21f0*/  FMUL.FTZ R65, R65, UR8 ;  /* 0x0000000841417c20 */ /* 0x000fe20008410000 */
[-C--:B------:R-:W-:Y:S01]  /*2200*/  ISETP.GE.AND P6, PT, R4, R100.reuse, PT ;  /* 0x000000640400720c */ /* 0x080fe20003fc6270 */
[----:B------:R-:W-:Y:S01]  /*2210*/  FMUL.FTZ R51, R51, UR8 ;  /* 0x0000000833337c20 */ /* 0x000fe20008410000 */
[----:B----4-:R-:W-:Y:S01]  /*2220*/  FSEL R26, R32, -INF , !P5 ;  /* 0xff800000201a7808 */ /* 0x010fe20006800000 */
[----:B------:R-:W4:Y:S01]  /*2230*/  MUFU.TANH R106, R68 ;  /* 0x00000044006a7308 */ /* 0x000f220000002400 */
[----:B------:R-:W-:Y:S01]  /*2240*/  FMNMX.FTZ R21, R30, R21, !PT ;  /* 0x000000151e157209 */ /* 0x000fe20007810000 */
[----:B------:R-:W-:Y:S01]  /*2250*/  VIADD R5, R17, 0x38 ;  /* 0x0000003811057836 */ /* 0x000fe20000000000 */
[-C--:B------:R-:W-:Y:S01]  /*2260*/  ISETP.GE.AND P5, PT, R23, R100.reuse, PT ;  /* 0x000000641700720c */ /* 0x080fe20003fa6270 */
[----:B------:R-:W-:Y:S01]  /*2270*/  FMUL.FTZ R50, R50, UR8 ;  /* 0x0000000832327c20 */ /* 0x000fe20008410000 */
[----:B-1----:R-:W-:Y:S01]  /*2280*/  FSEL R102, R102, -INF , !P6 ;  /* 0xff80000066667808 */ /* 0x002fe20007000000 */
[----:B------:R-:W-:Y:S01]  /*2290*/  FMUL.FTZ R70, R70, UR8 ;  /* 0x0000000846467c20 */ /* 0x000fe20008410000 */
[----:B------:R-:W-:Y:S01]  /*22a0*/  FMNMX.FTZ R21, R26, R21, !PT ;  /* 0x000000151a157209 */ /* 0x000fe20007810000 */
[----:B------:R-:W1:Y:S01]  /*22b0*/  MUFU.TANH R105, R69 ;  /* 0x0000004500697308 */ /* 0x000e620000002400 */
[----:B------:R-:W-:Y:S01]  /*22c0*/  ISETP.GE.AND P1, PT, R13, R99, PT ;  /* 0x000000630d00720c */ /* 0x000fe20003f26270 */
[----:B------:R-:W-:Y:S01]  /*22d0*/  VIADD R13, R17, 0x30 ;  /* 0x00000030110d7836 */ /* 0x000fe20000000000 */
[----:B------:R-:W-:Y:S01]  /*22e0*/  ISETP.GE.AND P6, PT, R19, R100, PT ;  /* 0x000000641300720c */ /* 0x000fe20003fc6270 */
[----:B------:R-:W-:Y:S01]  /*22f0*/  FMUL.FTZ R71, R71, UR8 ;  /* 0x0000000847477c20 */ /* 0x000fe20008410000 */
[----:B---3--:R-:W-:-:S02]  /*2300*/  FSEL R144, R144, -INF , !P5 ;  /* 0xff80000090907808 */ /* 0x008fc40006800000 */
[----:B------:R-:W-:Y:S01]  /*2310*/  FMNMX.FTZ R21, R102, R21, !PT ;  /* 0x0000001566157209 */ /* 0x000fe20007810000 */
[----:B------:R-:W3:Y:S01]  /*2320*/  MUFU.TANH R104, R64 ;  /* 0x0000004000687308 */ /* 0x000ee20000002400 */
[----:B--2---:R-:W-:Y:S02]  /*2330*/  FSEL R94, R2, -INF , !P6 ;  /* 0xff800000025e7808 */ /* 0x004fe40007000000 */
[-C--:B------:R-:W-:Y:S02]  /*2340*/  ISETP.GE.AND P6, PT, R13, R100.reuse, PT ;  /* 0x000000640d00720c */ /* 0x080fe40003fc6270 */
[----:B------:R-:W-:Y:S02]  /*2350*/  ISETP.GE.AND P5, PT, R15, R100, PT ;  /* 0x000000640f00720c */ /* 0x000fe40003fa6270 */
[----:B------:R-:W-:Y:S01]  /*2360*/  FMNMX.FTZ R21, R144, R21, !PT ;  /* 0x0000001590157209 */ /* 0x000fe20007810000 */
[----:B------:R-:W2:Y:S01]  /*2370*/  MUFU.TANH R37, R37 ;  /* 0x0000002500257308 */ /* 0x000ea20000002400 */
[----:B----4-:R-:W-:-:S02]  /*2380*/  FSEL R106, R106, -INF , !P6 ;  /* 0xff8000006a6a7808 */ /* 0x010fc40007000000 */
[----:B------:R-:W-:Y:S02]  /*2390*/  FSEL R140, R140, -INF , !P5 ;  /* 0xff8000008c8c7808 */ /* 0x000fe40006800000 */
[C---:B------:R-:W-:Y:S01]  /*23a0*/  ISETP.GE.AND P6, PT, R17.reuse, R99, PT ;  /* 0x000000631100720c */ /* 0x040fe20003fc6270 */
[----:B------:R-:W-:Y:S01]  /*23b0*/  VIADD R17, R17, 0x39 ;  /* 0x0000003911117836 */ /* 0x000fe20000000000 */
[----:B------:R-:W-:Y:S01]  /*23c0*/  FMNMX.FTZ R21, R94, R21, !PT ;  /* 0x000000155e157209 */ /* 0x000fe20007810000 */
[----:B------:R-:W4:Y:S01]  /*23d0*/  MUFU.TANH R103, R65 ;  /* 0x0000004100677308 */ /* 0x000f220000002400 */
[----:B------:R-:W-:Y:S02]  /*23e0*/  ISETP.GE.AND P5, PT, R7, R100, PT ;  /* 0x000000640700720c */ /* 0x000fe40003fa6270 */
[----:B------:R-:W-:Y:S02]  /*23f0*/  FSEL R56, R56, -INF , !P6 ;  /* 0xff80000038387808 */ /* 0x000fe40007000000 */
[----:B------:R-:W-:-:S02]  /*2400*/  FMNMX.FTZ R25, R140, R21, !PT ;  /* 0x000000158c197209 */ /* 0x000fc40007810000 */
[----:B------:R-:W-:Y:S01]  /*2410*/  ISETP.GE.AND P0, PT, R98, 0x2, PT ;  /* 0x000000026200780c */ /* 0x000fe20003f06270 */
[----:B------:R-:W5:Y:S01]  /*2420*/  MUFU.TANH R20, R39 ;  /* 0x0000002700147308 */ /* 0x000f620000002400 */
[----:B-1----:R-:W-:Y:S02]  /*2430*/  FSEL R105, R105, -INF , !P5 ;  /* 0xff80000069697808 */ /* 0x002fe40006800000 */
[----:B------:R-:W-:Y:S02]  /*2440*/  ISETP.GE.AND P6, PT, R5, R100, PT ;  /* 0x000000640500720c */ /* 0x000fe40003fc6270 */
[----:B------:R-:W-:Y:S02]  /*2450*/  FMNMX.FTZ R21, R56, R76, !PT ;  /* 0x0000004c38157209 */ /* 0x000fe40007810000 */
[----:B------:R-:W-:Y:S01]  /*2460*/  FMNMX.FTZ R2, R106, R25, !PT ;  /* 0x000000196a027209 */ /* 0x000fe20007810000 */
[----:B------:R1:W1:Y:S01]  /*2470*/  MUFU.TANH R16, R34 ;  /* 0x0000002200107308 */ /* 0x0002620000002400 */
[----:B------:R-:W-:-:S02]  /*2480*/  ISETP.GE.AND P5, PT, R17, R100, PT ;  /* 0x000000641100720c */ /* 0x000fc40003fa6270 */
[----:B---3--:R-:W-:Y:S02]  /*2490*/  FSEL R104, R104, -INF , !P6 ;  /* 0xff80000068687808 */ /* 0x008fe40007000000 */
[----:B------:R-:W-:Y:S02]  /*24a0*/  FMNMX.FTZ R21, R12, R21, !PT ;  /* 0x000000150c157209 */ /* 0x000fe40007810000 */
[----:B------:R-:W-:Y:S01]  /*24b0*/  FMNMX.FTZ R25, R105, R2, !PT ;  /* 0x0000000269197209 */ /* 0x000fe20007810000 */
[----:B------:R-:W3:Y:S01]  /*24c0*/  MUFU.TANH R18, R18 ;  /* 0x0000001200127308 */ /* 0x000ee20000002400 */
[----:B--2---:R-:W-:Y:S02]  /*24d0*/  FSEL R6, R37, -INF , !P4 ;  /* 0xff80000025067808 */ /* 0x004fe40006000000 */
[----:B----4-:R-:W-:Y:S02]  /*24e0*/  FSEL R103, R103, -INF , !P5 ;  /* 0xff80000067677808 */ /* 0x010fe40006800000 */
[----:B------:R-:W-:-:S02]  /*24f0*/  FMNMX.FTZ R21, R58, R21, !PT ;  /* 0x000000153a157209 */ /* 0x000fc40007810000 */
[----:B------:R-:W-:Y:S01]  /*2500*/  FMNMX.FTZ R2, R104, R25, !PT ;  /* 0x0000001968027209 */ /* 0x000fe20007810000 */
[----:B------:R2:W4:Y:S01]  /*2510*/  MUFU.TANH R142, R54 ;  /* 0x00000036008e7308 */ /* 0x0005220000002400 */
[----:B-----5:R-:W-:Y:S02]  /*2520*/  FSEL R20, R20, -INF , !P3 ;  /* 0xff80000014147808 */ /* 0x020fe40005800000 */
[----:B------:R-:W-:Y:S02]  /*2530*/  FMNMX.FTZ R25, R6, R21, !PT ;  /* 0x0000001506197209 */ /* 0x000fe40007810000 */
[----:B------:R-:W-:-:S03]  /*2540*/  FMNMX.FTZ R2, R103, R2, !PT ;  /* 0x0000000267027209 */ /* 0x000fc60007810000 */
[----:B------:R2:W1:Y:S08]  /*2550*/  MUFU.TANH R138, R55 ;  /* 0x00000037008a7308 */ /* 0x0004700000002400 */
[----:B------:R2:W1:Y:S08]  /*2560*/  MUFU.TANH R92, R50 ;  /* 0x00000032005c7308 */ /* 0x0004700000002400 */
[----:B------:R-:W1:Y:S08]  /*2570*/  MUFU.TANH R51, R51 ;  /* 0x0000003300337308 */ /* 0x000e700000002400 */
[----:B------:R2:W1:Y:S01]  /*2580*/  MUFU.TANH R35, R70 ;  /* 0x0000004600237308 */ /* 0x0004620000002400 */
[----:B------:R-:W-:Y:S06]  /*2590*/  BAR.SYNC.DEFER_BLOCKING 0x0 ;  /* 0x0000000000007b1d */ /* 0x000fec0000010000 */
[----:B---34-:R-:W-:Y:S05]  /*25a0*/  @!P0 BRA `(.L_x_906) ;  /* 0x0000000000548947 */ /* 0x018fea0003800000 */
        /* <DEDUP_REMOVED lines=21> */
.L_x_906:
[----:B-1----:R-:W-:Y:S01]  /*2700*/  FSEL R16, R16, -INF , !P2 ;  /* 0xff80000010107808 */ /* 0x002fe20005000000 */
[----:B------:R-:W-:Y:S01]  /*2710*/  FMUL.FTZ R33, R66, UR8 ;  /* 0x0000000842217c20 */ /* 0x000fe20008410000 */
[----:B------:R-:W-:Y:S01]  /*2720*/  FMNMX.FTZ R25, R20, R25, !PT ;  /* 0x0000001914197209 */ /* 0x000fe20007810000 */
[----:B------:R-:W1:Y:S01]  /*2730*/  MUFU.TANH R34, R71 ;  /* 0x0000004700227308 */ /* 0x000e620000002400 */
[----:B------:R-:W-:Y:S01]  /*2740*/  ISETP.GE.AND P2, PT, R4, R99, PT ;  /* 0x000000630400720c */ /* 0x000fe20003f46270 */
[----:B------:R-:W-:Y:S01]  /*2750*/  FMUL.FTZ R32, R67, UR8 ;  /* 0x0000000843207c20 */ /* 0x000fe20008410000 */
[----:B------:R-:W-:Y:S01]  /*2760*/  FSEL R4, R18, -INF , !P1 ;  /* 0xff80000012047808 */ /* 0x000fe20004800000 */
[----:B------:R-:W4:Y:S01]  /*2770*/  SHFL.BFLY PT, R21, R2, 0x2, 0x1f ;  /* 0x0c401f0002157f89 */ /* 0x000f2200000e0000 */
[----:B------:R-:W-:Y:S01]  /*2780*/  FMNMX.FTZ R25, R16, R25, !PT ;  /* 0x0000001910197209 */ /* 0x000fe20007810000 */
[----:B------:R-:W-:Y:S01]  /*2790*/  ULDC UR6, c[0x0][0x2ec] ;  /* 0x0000bb0000067ab9 */ /* 0x000fe20000000800 */
[----:B------:R-:W-:Y:S01]  /*27a0*/  ISETP.GE.AND P1, PT, R23, R99, PT ;  /* 0x000000631700720c */ /* 0x000fe20003f26270 */
[----:B------:R-:W5:Y:S01]  /*27b0*/  MUFU.TANH R33, R33 ;  /* 0x0000002100217308 */ /* 0x000f620000002400 */
[----:B------:R-:W-:-:S02]  /*27c0*/  FSEL R142, R142, -INF , !P2 ;  /* 0xff8000008e8e7808 */ /* 0x000fc40005000000 */
[----:B------:R-:W-:Y:S02]  /*27d0*/  FMNMX.FTZ R25, R4, R25, !PT ;  /* 0x0000001904197209 */ /* 0x000fe40007810000 */
[----:B------:R-:W-:Y:S02]  /*27e0*/  ISETP.GE.AND P2, PT, R19, R99, PT ;  /* 0x000000631300720c */ /* 0x000fe40003f46270 */
[----:B------:R-:W-:Y:S01]  /*27f0*/  FSEL R138, R138, -INF , !P1 ;  /* 0xff8000008a8a7808 */ /* 0x000fe20004800000 */
[----:B------:R-:W2:Y:S01]  /*2800*/  MUFU.TANH R32, R32 ;  /* 0x0000002000207308 */ /* 0x000ea20000002400 */
        /* <DEDUP_REMOVED lines=10> */
[-C--:B------:R-:W-:Y:S02]  /*28b0*/  ISETP.GE.AND P2, PT, R5, R99.reuse, PT ;  /* 0x000000630500720c */ /* 0x080fe40003f46270 */
[----:B-1----:R-:W-:Y:S02]  /*28c0*/  FSEL R34, R34, -INF , !P1 ;  /* 0xff80000022227808 */ /* 0x002fe40004800000 */
[----:B------:R-:W-:Y:S02]  /*28d0*/  FMNMX.FTZ R5, R35, R0, !PT ;  /* 0x0000000023057209 */ /* 0x000fe40007810000 */
[----:B------:R-:W-:Y:S02]  /*28e0*/  ISETP.GE.AND P1, PT, R17, R99, PT ;  /* 0x000000631100720c */ /* 0x000fe40003f26270 */
[----:B-----5:R-:W-:-:S02]  /*28f0*/  FSEL R33, R33, -INF , !P2 ;  /* 0xff80000021217808 */ /* 0x020fc40005000000 */
[----:B------:R-:W-:Y:S02]  /*2900*/  FMNMX.FTZ R0, R34, R5, !PT ;  /* 0x0000000522007209 */ /* 0x000fe40007810000 */
[----:B--2---:R-:W-:Y:S02]  /*2910*/  FSEL R32, R32, -INF , !P1 ;  /* 0xff80000020207808 */ /* 0x004fe40004800000 */
[----:B------:R-:W-:Y:S02]  /*2920*/  FMNMX.FTZ R5, R33, R0, !PT ;  /* 0x0000000021057209 */ /* 0x000fe40007810000 */
[----:B----4-:R-:W-:Y:S02]  /*2930*/  FMNMX.FTZ R21, R2, R21, !PT ;  /* 0x0000001502157209 */ /* 0x010fe40007810000 */
[----:B------:R-:W-:Y:S02]  /*2940*/  FMNMX.FTZ R18, R32, R5, !PT ;  /* 0x0000000520127209 */ /* 0x000fe40007810000 */
[----:B------:R-:W-:Y:S01]  /*2950*/  LEA R7, R88, R87, 0x5 ;  /* 0x0000005758077211 */ /* 0x000fe200078e28ff */
[----:B------:R-:W1:Y:S03]  /*2960*/  SHFL.BFLY PT, R2, R21, 0x1, 0x1f ;  /* 0x0c201f0015027f89 */ /* 0x000e6600000e0000 */
[----:B------:R-:W-:Y:S01]  /*2970*/  IADD3 R110, R86, R7, RZ ;  /* 0x00000007566e7210 */ /* 0x000fe20007ffe0ff */
[----:B------:R-:W2:Y:S03]  /*2980*/  SHFL.BFLY PT, R5, R18, 0x2, 0x1f ;  /* 0x0c401f0012057f89 */ /* 0x000ea600000e0000 */
[----:B------:R-:W-:-:S04]  /*2990*/  LEA R110, R110, UR4, 0x1 ;  /* 0x000000046e6e7c11 */ /* 0x000fc8000f8e08ff */
[----:B------:R-:W-:Y:S01]  /*29a0*/  LEA R108, R3, R110, 0x1 ;  /* 0x0000006e036c7211 */ /* 0x000fe200078e08ff */
[----:B------:R-:W-:Y:S04]  /*29b0*/  LDSM.16.MT88.4 R60, [R110+0x7000] ;  /* 0x007000006e3c783b */ /* 0x000fe80000004200 */
[----:B---3--:R-:W-:Y:S04]  /*29c0*/  LDSM.16.MT88.4 R40, [R110+0x8000] ;  /* 0x008000006e28783b */ /* 0x008fe80000004200 */
        /* <DEDUP_REMOVED lines=25> */
[----:B------:R-:W-:Y:S01]  /*2b60*/  FFMA.FTZ R103, R103, UR6, -R127 ;  /* 0x0000000667677c23 */ /* 0x000fe2000801087f */
[----:B-1----:R-:W-:-:S04]  /*2b70*/  FMNMX.FTZ R0, R5, R0, !PT ;  /* 0x0000000005007209 */ /* 0x002fc80007810000 */
[C---:B------:R-:W-:Y:S01]  /*2b80*/  FSETP.NEU.FTZ.AND P1, PT, R0.reuse, -INF , PT ;  /* 0xff8000000000780b */ /* 0x040fe20003f3d000 */
[----:B------:R-:W-:Y:S01]  /*2b90*/  FMUL.FTZ R5, R0, UR6 ;  /* 0x0000000600057c20 */ /* 0x000fe20008410000 */
[----:B------:R-:W-:Y:S04]  /*2ba0*/  MUFU.EX2 R90, R90 ;  /* 0x0000005a005a7308 */ /* 0x000fe80000000800 */
[----:B------:R-:W-:Y:S02]  /*2bb0*/  FSEL R87, R5, RZ, P1 ;  /* 0x000000ff05577208 */ /* 0x000fe40000800000 */
[----:B--2---:R-:W-:Y:S02]  /*2bc0*/  F2FP.F16.F32.PACK_AB R48, R107, R130 ;  /* 0x000000826b30723e */ /* 0x004fe400000000ff */
[----:B------:R-:W1:Y:S01]  /*2bd0*/  MUFU.EX2 R89, R89 ;  /* 0x0000005900597308 */ /* 0x000e620000000800 */
[--C-:B------:R-:W-:Y:S01]  /*2be0*/  FFMA.FTZ R134, R56, UR6, -R87.reuse ;  /* 0x0000000638867c23 */ /* 0x100fe20008010857 */
[--C-:B------:R-:W-:Y:S01]  /*2bf0*/  FFMA.FTZ R131, R76, UR6, -R87.reuse ;  /* 0x000000064c837c23 */ /* 0x100fe20008010857 */
[--C-:B------:R-:W-:Y:S01]  /*2c00*/  FFMA.FTZ R86, R12, UR6, -R87.reuse ;  /* 0x000000060c567c23 */ /* 0x100fe20008010857 */
[--C-:B------:R-:W-:Y:S01]  /*2c10*/  FFMA.FTZ R31, R58, UR6, -R87.reuse ;  /* 0x000000063a1f7c23 */ /* 0x100fe20008010857 */
[----:B------:R-:W-:Y:S01]  /*2c20*/  LDSM.16.MT88.4 R12, [R110+0x7400] ;  /* 0x007400006e0c783b */ /* 0x000fe20000004200 */
        /* <DEDUP_REMOVED lines=11> */
[----:B-1----:R-:W-:Y:S01]  /*2ce0*/  F2FP.F16.F32.PACK_AB R50, R89, R90 ;  /* 0x0000005a5932723e */ /* 0x002fe200000000ff */
[--C-:B------:R-:W-:Y:S01]  /*2cf0*/  FFMA.FTZ R138, R138, UR6, -R87.reuse ;  /* 0x000000068a8a7c23 */ /* 0x100fe20008010857 */
[----:B------:R-:W1:Y:S01]  /*2d00*/  LDSM.16.MT88.4 R20, [R108+0x6400] ;  /* 0x006400006c14783b */ /* 0x000e620000004200 */
[--C-:B------:R-:W-:Y:S01]  /*2d10*/  FFMA.FTZ R35, R35, UR6, -R87.reuse ;  /* 0x0000000623237c23 */ /* 0x100fe20008010857 */
[--C-:B------:R-:W-:Y:S01]  /*2d20*/  FFMA.FTZ R34, R34, UR6, -R87.reuse ;  /* 0x0000000622227c23 */ /* 0x100fe20008010857 */
[----:B------:R-:W-:Y:S01]  /*2d30*/  FFMA.FTZ R33, R33, UR6, -R87 ;  /* 0x0000000621217c23 */ /* 0x000fe20008010857 */
[----:B------:R-:W-:Y:S01]  /*2d40*/  FADD.FTZ R107, R130, R107 ;  /* 0x0000006b826b7221 */ /* 0x000fe20000010000 */
[----:B------:R-:W-:Y:S08]  /*2d50*/  MUFU.EX2 R86, R86 ;  /* 0x0000005600567308 */ /* 0x000ff00000000800 */
[----:B------:R-:W5:Y:S01]  /*2d60*/  MUFU.EX2 R31, R31 ;  /* 0x0000001f001f7308 */ /* 0x000f620000000800 */
[----:B----4-:R-:W-:Y:S01]  /*2d70*/  F2FP.F16.F32.PACK_AB R49, R131, R134 ;  /* 0x000000868331723e */ /* 0x010fe200000000ff */
[----:B------:R-:W-:-:S06]  /*2d80*/  FADD.FTZ R131, R134, R131 ;  /* 0x0000008386837221 */ /* 0x000fcc0000010000 */
[----:B------:R-:W-:Y:S08]  /*2d90*/  MUFU.EX2 R29, R29 ;  /* 0x0000001d001d7308 */ /* 0x000ff00000000800 */
[----:B------:R-:W4:Y:S01]  /*2da0*/  MUFU.EX2 R28, R28 ;  /* 0x0000001c001c7308 */ /* 0x000f220000000800 */
[----:B-----5:R-:W-:Y:S01]  /*2db0*/  F2FP.F16.F32.PACK_AB R51, R31, R86 ;  /* 0x000000561f33723e */ /* 0x020fe200000000ff */
[----:B------:R-:W-:-:S04]  /*2dc0*/  FADD.FTZ R86, R86, R131 ;  /* 0x0000008356567221 */ /* 0x000fc80000010000 */
[----:B------:R-:W-:Y:S02]  /*2dd0*/  FADD.FTZ R31, R31, R86 ;  /* 0x000000561f1f7221 */ /* 0x000fe40000010000 */
[C---:B------:R-:W-:Y:S01]  /*2de0*/  HMMA.16816.F32 R64, R48.reuse, R60, RZ ;  /* 0x0000003c3040723c */ /* 0x040fe200000018ff */
[----:B------:R-:W-:Y:S05]  /*2df0*/  MUFU.EX2 R25, R25 ;  /* 0x0000001900197308 */ /* 0x000fea0000000800 */
[----:B------:R-:W-:Y:S03]  /*2e00*/  HMMA.16816.F32 R60, R48, R62, RZ ;  /* 0x0000003e303c723c */ /* 0x000fe600000018ff */
[----:B------:R-:W5:Y:S01]  /*2e10*/  MUFU.EX2 R24, R24 ;  /* 0x0000001800187308 */ /* 0x000f620000000800 */
[----:B----4-:R-:W-:-:S02]  /*2e20*/  F2FP.F16.F32.PACK_AB R4, R28, R29 ;  /* 0x0000001d1c04723e */ /* 0x010fc400000000ff */
[C---:B------:R-:W-:Y:S05]  /*2e30*/  HMMA.16816.F32 R36, R48.reuse, R40, RZ ;  /* 0x000000283024723c */ /* 0x040fea00000018ff */
[----:B------:R-:W-:Y:S01]  /*2e40*/  MUFU.EX2 R30, R30 ;  /* 0x0000001e001e7308 */ /* 0x000fe20000000800 */
[C---:B------:R-:W-:Y:S06]  /*2e50*/  HMMA.16816.F32 R40, R48.reuse, R42, RZ ;  /* 0x0000002a3028723c */ /* 0x040fec00000018ff */
[----:B--2---:R-:W-:Y:S01]  /*2e60*/  HMMA.16816.F32 R80, R48, R76, RZ ;  /* 0x0000004c3050723c */ /* 0x004fe200000018ff */
[----:B------:R-:W2:Y:S01]  /*2e70*/  MUFU.EX2 R27, R27 ;  /* 0x0000001b001b7308 */ /* 0x000ea20000000800 */
[----:B-----5:R-:W-:-:S04]  /*2e80*/  F2FP.F16.F32.PACK_AB R6, R24, R25 ;  /* 0x000000191806723e */ /* 0x020fc800000000ff */
[C---:B------:R-:W-:Y:S03]  /*2e90*/  HMMA.16816.F32 R72, R48.reuse, R68, RZ ;  /* 0x000000443048723c */ /* 0x040fe600000018ff */
[----:B------:R-:W-:Y:S03]  /*2ea0*/  MUFU.EX2 R26, R26 ;  /* 0x0000001a001a7308 */ /* 0x000fe60000000800 */
[C---:B------:R-:W-:Y:S05]  /*2eb0*/  HMMA.16816.F32 R56, R48.reuse, R52, RZ ;  /* 0x000000343038723c */ /* 0x040fea00000018ff */
[----:B------:R-:W4:Y:S01]  /*2ec0*/  MUFU.EX2 R3, R3 ;  /* 0x0000000300037308 */ /* 0x000f220000000800 */
[----:B--2---:R-:W-:Y:S01]  /*2ed0*/  F2FP.F16.F32.PACK_AB R5, R27, R30 ;  /* 0x0000001e1b05723e */ /* 0x004fe200000000ff */
[----:B------:R-:W-:Y:S01]  /*2ee0*/  HMMA.16816.F32 R76, R48, R78, RZ ;  /* 0x0000004e304c723c */ /* 0x000fe200000018ff */
[----:B------:R-:W-:-:S04]  /*2ef0*/  FADD.FTZ R30, R30, R31 ;  /* 0x0000001f1e1e7221 */ /* 0x000fc80000010000 */
[----:B------:R-:W-:Y:S01]  /*2f00*/  FADD.FTZ R27, R27, R30 ;  /* 0x0000001e1b1b7221 */ /* 0x000fe20000010000 */
[C---:B------:R-:W-:Y:S01]  /*2f10*/  HMMA.16816.F32 R68, R48.reuse, R70, RZ ;  /* 0x000000463044723c */ /* 0x040fe200000018ff */
[----:B------:R-:W-:Y:S05]  /*2f20*/  MUFU.EX2 R102, R102 ;  /* 0x0000006600667308 */ /* 0x000fea0000000800 */
[----:B------:R-:W-:Y:S01]  /*2f30*/  HMMA.16816.F32 R52, R48, R54, RZ ;  /* 0x000000363034723c */ /* 0x000fe200000018ff */
[----:B----4-:R-:W-:Y:S02]  /*2f40*/  F2FP.F16.F32.PACK_AB R7, R3, R26 ;  /* 0x0000001a0307723e */ /* 0x010fe400000000ff */
[----:B------:R-:W2:Y:S01]  /*2f50*/  MUFU.EX2 R95, R95 ;  /* 0x0000005f005f7308 */ /* 0x000ea20000000800 */
[----:B------:R-:W-:-:S04]  /*2f60*/  FADD.FTZ R26, R26, R27 ;  /* 0x0000001b1a1a7221 */ /* 0x000fc80000010000 */
[----:B------:R-:W-:Y:S01]  /*2f70*/  FADD.FTZ R26, R3, R26 ;  /* 0x0000001a031a7221 */ /* 0x000fe20000010000 */
[C---:B------:R-:W-:Y:S01]  /*2f80*/  HMMA.16816.F32 R64, R4.reuse, R12, R64 ;  /* 0x0000000c0440723c */ /* 0x040fe20000001840 */
[----:B------:R-:W-:Y:S01]  /*2f90*/  SHF.R.S32.HI R3, RZ, 0x1f, R84 ;  /* 0x0000001fff037819 */ /* 0x000fe20000011454 */
[----:B------:R-:W-:Y:S03]  /*2fa0*/  MUFU.EX2 R94, R94 ;  /* 0x0000005e005e7308 */ /* 0x000fe60000000800 */
[----:B------:R-:W-:Y:S01]  /*2fb0*/  LEA.HI R3, R3, R84, RZ, 0x2 ;  /* 0x0000005403037211 */ /* 0x000fe200078f10ff */
[C---:B------:R-:W-:Y:S01]  /*2fc0*/  HMMA.16816.F32 R60, R4.reuse, R14, R60 ;  /* 0x0000000e043c723c */ /* 0x040fe2000000183c */
[----:B------:R-:W4:Y:S02]  /*2fd0*/  LDSM.16.MT88.4 R12, [R110+0x8400] ;  /* 0x008400006e0c783b */ /* 0x000f240000004200 */
[----:B------:R-:W-:Y:S01]  /*2fe0*/  LOP3.LUT R3, R3, 0xfffffffc, RZ, 0xc0, !PT ;  /* 0xfffffffc03037812 */ /* 0x000fe200078ec0ff */
[----:B------:R-:W-:Y:S02]  /*2ff0*/  MUFU.EX2 R91, R91 ;  /* 0x0000005b005b7308 */ /* 0x000fe40000000800 */
[----:B---3--:R-:W-:Y:S01]  /*3000*/  HMMA.16816.F32 R80, R4, R16, R80 ;  /* 0x000000100450723c */ /* 0x008fe20000001850 */
[----:B------:R-:W-:-:S02]  /*3010*/  IADD3 R133, R84, -R3, RZ ;  /* 0x8000000354857210 */ /* 0x000fc40007ffe0ff */
[----:B------:R-:W-:-:S03]  /*3020*/  MOV R3, R85 ;  /* 0x0000005500037202 */ /* 0x000fc60000000f00 */
[C---:B------:R-:W-:Y:S01]  /*3030*/  HMMA.16816.F32 R76, R4.reuse, R18, R76 ;  /* 0x00000012044c723c */ /* 0x040fe2000000184c */
[----:B------:R-:W3:Y:S01]  /*3040*/  LDSM.16.MT88.4 R16, [R108+0x7400] ;  /* 0x007400006c10783b */ /* 0x000ee20000004200 */
[----:B------:R-:W-:Y:S04]  /*3050*/  MUFU.EX2 R101, R101 ;  /* 0x0000006500657308 */ /* 0x000fe80000000800 */
[C---:B-1----:R-:W-:Y:S04]  /*3060*/  HMMA.16816.F32 R72, R4.reuse, R20, R72 ;  /* 0x000000140448723c */ /* 0x042fe80000001848 */
[----:B------:R1:W5:Y:S02]  /*3070*/  MUFU.EX2 R92, R138 ;  /* 0x0000008a005c7308 */ /* 0x0003640000000800 */
[C---:B------:R-:W-:Y:S01]  /*3080*/  HMMA.16816.F32 R68, R4.reuse, R22, R68 ;  /* 0x000000160444723c */ /* 0x040fe20000001844 */
[----:B------:R-:W-:Y:S05]  /*3090*/  LDSM.16.MT88.4 R20, [R110+0x6c00] ;  /* 0x006c00006e14783b */ /* 0x000fea0000004200 */
[----:B------:R-:W-:Y:S08]  /*30a0*/  MUFU.EX2 R93, R93 ;  /* 0x0000005d005d7308 */ /* 0x000ff00000000800 */
[----:B------:R-:W5:Y:S01]  /*30b0*/  MUFU.EX2 R88, R88 ;  /* 0x0000005800587308 */ /* 0x000f620000000800 */
[----:B-1----:R-:W-:Y:S01]  /*30c0*/  FFMA.FTZ R138, R32, UR6, -R87 ;  /* 0x00000006208a7c23 */ /* 0x002fe20008010857 */
[C---:B----4-:R-:W-:Y:S06]  /*30d0*/  HMMA.16816.F32 R36, R4.reuse, R12, R36 ;  /* 0x0000000c0424723c */ /* 0x050fec0000001824 */
[----:B------:R-:W-:Y:S01]  /*30e0*/  MUFU.EX2 R106, R106 ;  /* 0x0000006a006a7308 */ /* 0x000fe20000000800 */
[C---:B------:R-:W-:Y:S01]  /*30f0*/  HMMA.16816.F32 R40, R4.reuse, R14, R40 ;  /* 0x0000000e0428723c */ /* 0x040fe20000001828 */
[----:B------:R-:W1:Y:S05]  /*3100*/  LDSM.16.MT88.4 R12, [R108+0x8000] ;  /* 0x008000006c0c783b */ /* 0x000e6a0000004200 */
[C---:B---3--:R-:W-:Y:S01]  /*3110*/  HMMA.16816.F32 R56, R4.reuse, R16, R56 ;  /* 0x000000100438723c */ /* 0x048fe20000001838 */
[----:B------:R-:W-:Y:S05]  /*3120*/  MUFU.EX2 R105, R105 ;  /* 0x0000006900697308 */ /* 0x000fea0000000800 */
[----:B------:R-:W-:Y:S01]  /*3130*/  HMMA.16816.F32 R52, R4, R18, R52 ;  /* 0x000000120434723c */ /* 0x000fe20000001834 */
[----:B------:R-:W-:Y:S02]  /*3140*/  LDSM.16.MT88.4 R16, [R108+0x6c00] ;  /* 0x006c00006c10783b */ /* 0x000fe40000004200 */
[----:B------:R-:W-:Y:S08]  /*3150*/  MUFU.EX2 R104, R104 ;  /* 0x0000006800687308 */ /* 0x000ff00000000800 */
[----:B------:R-:W-:Y:S08]  /*3160*/  MUFU.EX2 R103, R103 ;  /* 0x0000006700677308 */ /* 0x000ff00000000800 */
[----:B------:R-:W-:Y:S08]  /*3170*/  MUFU.EX2 R35, R35 ;  /* 0x0000002300237308 */ /* 0x000ff00000000800 */
[----:B------:R-:W3:Y:S01]  /*3180*/  MUFU.EX2 R34, R34 ;  /* 0x0000002200227308 */ /* 0x000ee20000000800 */
[C---:B-1----:R-:W-:Y:S06]  /*3190*/  HMMA.16816.F32 R44, R48.reuse, R12, RZ ;  /* 0x0000000c302c723c */ /* 0x042fec00000018ff */
[----:B------:R-:W-:Y:S01]  /*31a0*/  HMMA.16816.F32 R48, R48, R14, RZ ;  /* 0x0000000e3030723c */ /* 0x000fe200000018ff */
[----:B------:R-:W1:Y:S01]  /*31b0*/  LDSM.16.MT88.4 R12, [R108+0x8400] ;  /* 0x008400006c0c783b */ /* 0x000e620000004200 */
[----:B------:R-:W-:Y:S08]  /*31c0*/  MUFU.EX2 R33, R33 ;  /* 0x0000002100217308 */ /* 0x000ff00000000800 */
[----:B------:R-:W4:Y:S08]  /*31d0*/  MUFU.EX2 R138, R138 ;  /* 0x0000008a008a7308 */ /* 0x000f300000000800 */
[C---:B-1----:R-:W-:Y:S06]  /*31e0*/  HMMA.16816.F32 R44, R4.reuse, R12, R44 ;  /* 0x0000000c042c723c */ /* 0x042fec000000182c */
[----:B------:R-:W-:Y:S01]  /*31f0*/  HMMA.16816.F32 R48, R4, R14, R48 ;  /* 0x0000000e0430723c */ /* 0x000fe20000001830 */
[----:B------:R-:W1:Y:S06]  /*3200*/  LDSM.16.MT88.4 R12, [R110+0x6800] ;  /* 0x006800006e0c783b */ /* 0x000e6c0000004200 */
[----:B--2---:R-:W-:-:S02]  /*3210*/  F2FP.F16.F32.PACK_AB R4, R95, R102 ;  /* 0x000000665f04723e */ /* 0x004fc400000000ff */
[----:B-----5:R-:W-:Y:S01]  /*3220*/  F2FP.F16.F32.PACK_AB R5, R92, R101 ;  /* 0x000000655c05723e */ /* 0x020fe200000000ff */
[----:B------:R-:W-:Y:S01]  /*3230*/  FADD.FTZ R101, R101, R26 ;  /* 0x0000001a65657221 */ /* 0x000fe20000010000 */
[----:B------:R-:W-:Y:S02]  /*3240*/  F2FP.F16.F32.PACK_AB R6, R91, R94 ;  /* 0x0000005e5b06723e */ /* 0x000fe400000000ff */
[----:B------:R-:W-:Y:S01]  /*3250*/  F2FP.F16.F32.PACK_AB R7, R88, R93 ;  /* 0x0000005d5807723e */ /* 0x000fe200000000ff */
[----:B------:R-:W-:-:S04]  /*3260*/  FADD.FTZ R92, R92, R101 ;  /* 0x000000655c5c7221 */ /* 0x000fc80000010000 */
[----:B------:R-:W-:-:S04]  /*3270*/  FADD.FTZ R93, R93, R92 ;  /* 0x0000005c5d5d7221 */ /* 0x000fc80000010000 */
[----:B------:R-:W-:Y:S01]  /*3280*/  FADD.FTZ R88, R88, R93 ;  /* 0x0000005d58587221 */ /* 0x000fe20000010000 */
        /* <DEDUP_REMOVED lines=18> */
[----:B------:R-:W-:Y:S01]  /*33b0*/  FADD.FTZ R4, R90, R107 ;  /* 0x0000006b5a047221 */ /* 0x000fe20000010000 */
[----:B---3--:R-:W-:Y:S01]  /*33c0*/  F2FP.F16.F32.PACK_AB R5, R34, R35 ;  /* 0x000000232205723e */ /* 0x008fe200000000ff */
[----:B------:R-:W-:Y:S01]  /*33d0*/  FADD.FTZ R35, R35, R88 ;  /* 0x0000005823237221 */ /* 0x000fe20000010000 */
[----:B------:R-:W-:Y:S01]  /*33e0*/  F2FP.F16.F32.PACK_AB R6, R103, R104 ;  /* 0x000000686706723e */ /* 0x000fe200000000ff */
[----:B------:R-:W-:Y:S01]  /*33f0*/  FADD.FTZ R4, R89, R4 ;  /* 0x0000000459047221 */ /* 0x000fe20000010000 */
[----:B----4-:R-:W-:Y:S01]  /*3400*/  F2FP.F16.F32.PACK_AB R7, R138, R33 ;  /* 0x000000218a07723e */ /* 0x010fe200000000ff */
[----:B------:R-:W-:-:S02]  /*3410*/  FADD.FTZ R34, R34, R35 ;  /* 0x0000002322227221 */ /* 0x000fc40000010000 */
[----:B------:R-:W-:Y:S01]  /*3420*/  FADD.FTZ R29, R29, R4 ;  /* 0x000000041d1d7221 */ /* 0x000fe20000010000 */
[----:B------:R-:W-:Y:S01]  /*3430*/  F2FP.F16.F32.PACK_AB R4, R105, R106 ;  /* 0x0000006a6904723e */ /* 0x000fe200000000ff */
[----:B------:R-:W-:Y:S02]  /*3440*/  FADD.FTZ R33, R33, R34 ;  /* 0x0000002221217221 */ /* 0x000fe40000010000 */
[----:B------:R-:W-:Y:S02]  /*3450*/  FADD.FTZ R28, R28, R29 ;  /* 0x0000001d1c1c7221 */ /* 0x000fe40000010000 */
[----:B------:R-:W-:Y:S02]  /*3460*/  FADD.FTZ R138, R138, R33 ;  /* 0x000000218a8a7221 */ /* 0x000fe40000010000 */
[----:B------:R-:W-:Y:S01]  /*3470*/  HMMA.16816.F32 R80, R4, R20, R80 ;  /* 0x000000140450723c */ /* 0x000fe20000001850 */
[----:B------:R-:W-:-:S04]  /*3480*/  FADD.FTZ R25, R25, R28 ;  /* 0x0000001c19197221 */ /* 0x000fc80000010000 */
[----:B------:R-:W-:Y:S01]  /*3490*/  FADD.FTZ R25, R24, R25 ;  /* 0x0000001918197221 */ /* 0x000fe20000010000 */
[----:B------:R-:W-:Y:S01]  /*34a0*/  HMMA.16816.F32 R76, R4, R22, R76 ;  /* 0x00000016044c723c */ /* 0x000fe2000000184c */
[----:B------:R-:W2:Y:S02]  /*34b0*/  LDSM.16.MT88.4 R20, [R108+0x7c00] ;  /* 0x007c00006c14783b */ /* 0x000ea40000004200 */
[----:B------:R-:W-:-:S03]  /*34c0*/  FADD.FTZ R102, R102, R25 ;  /* 0x0000001966667221 */ /* 0x000fc60000010000 */
[----:B------:R-:W-:Y:S01]  /*34d0*/  HMMA.16816.F32 R72, R4, R16, R72 ;  /* 0x000000100448723c */ /* 0x000fe20000001848 */
        /* <DEDUP_REMOVED lines=8> */
[----:B------:R-:W-:Y:S01]  /*3560*/  HMMA.16816.F32 R60, R4, R14, R60 ;  /* 0x0000000e043c723c */ /* 0x000fe2000000183c */
[----:B------:R-:W1:Y:S02]  /*3570*/  LDSM.16.MT88.4 R12, [R108+0x8c00] ;  /* 0x008c00006c0c783b */ /* 0x000e640000004200 */
[----:B------:R-:W-:-:S04]  /*3580*/  FADD.FTZ R104, R104, R105 ;  /* 0x0000006968687221 */ /* 0x000fc80000010000 */
[----:B------:R-:W-:Y:S01]  /*3590*/  FADD.FTZ R140, R103, R104 ;  /* 0x00000068678c7221 */ /* 0x000fe20000010000 */
        /* <DEDUP_REMOVED lines=105> */
[----:B------:R-:W-:Y:S01]  /*3c30*/  HMMA.16816.F32 R32, R92, R90, R32 ;  /* 0x0000005a5c20723c */ /* 0x000fe20000001820 */
[----:B------:R-:W1:-:S15]  /*3c40*/  LDSM.16.M88.4 R88, [R109+0x5400] ;  /* 0x005400006d58783b */ /* 0x000e5e0000000200 */
[----:B------:R-:W-:-:S02]  /*3c50*/  NOP ;  /* 0x0000000000007918 */ /* 0x000fc40000000000 */
[----:B------:R-:W-:-:S06]  /*3c60*/  FMUL.FTZ R84, R84, UR8 ;  /* 0x0000000854547c20 */ /* 0x000fcc0008410000 */
[----:B------:R-:W-:Y:S01]  /*3c70*/  FMUL.FTZ R144, R32, UR8 ;  /* 0x0000000820907c20 */ /* 0x000fe20008410000 */
[----:B------:R-:W-:Y:S01]  /*3c80*/  FMUL.FTZ R33, R33, UR8 ;  /* 0x0000000821217c20 */ /* 0x000fe20008410000 */
[----:B------:R-:W2:Y:S01]  /*3c90*/  S2R R32, SR_TID.X ;  /* 0x0000000000207919 */ /* 0x000ea20000002100 */
[----:B------:R-:W-:Y:S01]  /*3ca0*/  FMUL.FTZ R34, R34, UR8 ;  /* 0x0000000822227c20 */ /* 0x000fe20008410000 */
[----:B------:R-:W-:Y:S01]  /*3cb0*/  FMUL.FTZ R35, R35, UR8 ;  /* 0x0000000823237c20 */ /* 0x000fe20008410000 */
[----:B------:R3:W-:Y:S08]  /*3cc0*/  MUFU.TANH R142, R33 ;  /* 0x00000021008e7308 */ /* 0x0007f00000002400 */
[----:B------:R-:W-:Y:S01]  /*3cd0*/  MUFU.TANH R144, R144 ;  /* 0x0000009000907308 */ /* 0x000fe20000002400 */
[C---:B-1----:R-:W-:Y:S07]  /*3ce0*/  HMMA.16816.F32 R28, R92.reuse, R88, R28 ;  /* 0x000000585c1c723c */ /* 0x042fee000000181c */
[----:B------:R-:W-:Y:S01]  /*3cf0*/  MUFU.TANH R134, R34 ;  /* 0x0000002200867308 */ /* 0x000fe20000002400 */
[----:B------:R-:W-:Y:S01]  /*3d00*/  HMMA.16816.F32 R24, R92, R90, R24 ;  /* 0x0000005a5c18723c */ /* 0x000fe20000001818 */
[----:B------:R-:W1:Y:S06]  /*3d10*/  LDSM.16.M88.4 R88, [R109+0x5800] ;  /* 0x005800006d58783b */ /* 0x000e6c0000000200 */
[----:B------:R-:W-:Y:S08]  /*3d20*/  MUFU.TANH R132, R35 ;  /* 0x0000002300847308 */ /* 0x000ff00000002400 */
[----:B------:R-:W-:Y:S01]  /*3d30*/  MUFU.TANH R84, R84 ;  /* 0x0000005400547308 */ /* 0x000fe20000002400 */
[----:B------:R-:W-:Y:S01]  /*3d40*/  FMUL.FTZ R130, R28, UR8 ;  /* 0x000000081c827c20 */ /* 0x000fe20008410000 */
[----:B------:R-:W-:-:S02]  /*3d50*/  VIADD R28, R98, 0xfffffffe ;  /* 0xfffffffe621c7836 */ /* 0x000fc40000000000 */
[----:B------:R-:W-:Y:S01]  /*3d60*/  FMUL.FTZ R102, R30, UR8 ;  /* 0x000000081e667c20 */ /* 0x000fe20008410000 */
[----:B------:R-:W-:-:S04]  /*3d70*/  FMUL.FTZ R30, R31, UR8 ;  /* 0x000000081f1e7c20 */ /* 0x000fc80008410000 */
[----:B------:R-:W-:Y:S01]  /*3d80*/  FMUL.FTZ R106, R24, UR8 ;  /* 0x00000008186a7c20 */ /* 0x000fe20008410000 */
[----:B------:R-:W-:Y:S01]  /*3d90*/  FMUL.FTZ R25, R25, UR8 ;  /* 0x0000000819197c20 */ /* 0x000fe20008410000 */
[----:B------:R-:W-:Y:S01]  /*3da0*/  FMUL.FTZ R26, R26, UR8 ;  /* 0x000000081a1a7c20 */ /* 0x000fe20008410000 */
[----:B------:R-:W-:Y:S01]  /*3db0*/  MUFU.TANH R30, R30 ;  /* 0x0000001e001e7308 */ /* 0x000fe20000002400 */
[----:B------:R-:W-:-:S07]  /*3dc0*/  FMUL.FTZ R27, R27, UR8 ;  /* 0x000000081b1b7c20 */ /* 0x000fce0008410000 */
[----:B------:R-:W-:Y:S01]  /*3dd0*/  MUFU.TANH R106, R106 ;  /* 0x0000006a006a7308 */ /* 0x000fe20000002400 */
[C---:B-1----:R-:W-:Y:S07]  /*3de0*/  HMMA.16816.F32 R20, R92.reuse, R88, R20 ;  /* 0x000000585c14723c */ /* 0x042fee0000001814 */
[----:B------:R-:W-:Y:S01]  /*3df0*/  MUFU.TANH R130, R130 ;  /* 0x0000008200827308 */ /* 0x000fe20000002400 */
[----:B------:R-:W-:Y:S01]  /*3e00*/  HMMA.16816.F32 R16, R92, R90, R16 ;  /* 0x0000005a5c10723c */ /* 0x000fe20000001810 */
[----:B------:R-:W1:Y:S01]  /*3e10*/  LDSM.16.M88.4 R88, [R109+0x5c00] ;  /* 0x005c00006d58783b */ /* 0x000e620000000200 */
[----:B------:R-:W-:-:S05]  /*3e20*/  DEPBAR.LE SB0, 0x0 ;  /* 0x000080000000791a */ /* 0x000fca0000000000 */
[----:B------:R-:W-:Y:S08]  /*3e30*/  MUFU.TANH R102, R102 ;  /* 0x0000006600667308 */ /* 0x000ff00000002400 */
[----:B------:R4:W-:Y:S01]  /*3e40*/  MUFU.TANH R104, R26 ;  /* 0x0000001a00687308 */ /* 0x0009e20000002400 */
[----:B------:R-:W-:Y:S01]  /*3e50*/  FMUL.FTZ R21, R21, UR8 ;  /* 0x0000000815157c20 */ /* 0x000fe20008410000 */
[----:B------:R-:W-:-:S06]  /*3e60*/  FMUL.FTZ R22, R22, UR8 ;  /* 0x0000000816167c20 */ /* 0x000fcc0008410000 */
[----:B------:R-:W-:Y:S01]  /*3e70*/  MUFU.TANH R21, R21 ;  /* 0x0000001500157308 */ /* 0x000fe20000002400 */
[----:B---3--:R-:W-:Y:S01]  /*3e80*/  FMUL.FTZ R33, R17, UR8 ;  /* 0x0000000811217c20 */ /* 0x008fe20008410000 */
[----:B----4-:R-:W-:-:S06]  /*3e90*/  FMUL.FTZ R26, R23, UR8 ;  /* 0x00000008171a7c20 */ /* 0x010fcc0008410000 */
[----:B------:R-:W-:Y:S08]  /*3ea0*/  MUFU.TANH R22, R22 ;  /* 0x0000001600167308 */ /* 0x000ff00000002400 */
[----:B------:R-:W-:Y:S01]  /*3eb0*/  MUFU.TANH R26, R26 ;  /* 0x0000001a001a7308 */ /* 0x000fe20000002400 */
[C---:B-1----:R-:W-:Y:S06]  /*3ec0*/  HMMA.16816.F32 R12, R92.reuse, R88, R12 ;  /* 0x000000585c0c723c */ /* 0x042fec000000180c */
[----:B------:R-:W-:Y:S01]  /*3ed0*/  HMMA.16816.F32 R4, R92, R90, R4 ;  /* 0x0000005a5c04723c */ /* 0x000fe20000001804 */
[----:B------:R1:W-:Y:S06]  /*3ee0*/  MUFU.TANH R94, R27 ;  /* 0x0000001b005e7308 */ /* 0x0003ec0000002400 */
[----:B------:R-:W-:Y:S01]  /*3ef0*/  FMUL.FTZ R92, R29, UR8 ;  /* 0x000000081d5c7c20 */ /* 0x000fe20008410000 */
[----:B--2---:R-:W-:-:S02]  /*3f00*/  IMAD.SHL.U32 R29, R32, 0x2, RZ ;  /* 0x00000002201d7824 */ /* 0x004fc400078e00ff */
[----:B------:R-:W-:Y:S01]  /*3f10*/  FMUL.FTZ R90, R85, UR8 ;  /* 0x00000008555a7c20 */ /* 0x000fe20008410000 */
[----:B------:R-:W-:Y:S01]  /*3f20*/  FMUL.FTZ R85, R87, UR8 ;  /* 0x0000000857557c20 */ /* 0x000fe20008410000 */
[----:B------:R-:W-:Y:S01]  /*3f30*/  FMUL.FTZ R32, R18, UR8 ;  /* 0x0000000812207c20 */ /* 0x000fe20008410000 */
[----:B------:R-:W-:Y:S01]  /*3f40*/  MUFU.TANH R33, R33 ;  /* 0x0000002100217308 */ /* 0x000fe20000002400 */
[----:B------:R-:W-:-:S05]  /*3f50*/  LOP3.LUT R29, R29, 0x6, RZ, 0xc0, !PT ;  /* 0x000000061d1d7812 */ /* 0x000fca00078ec0ff */
[----:B------:R-:W-:Y:S02]  /*3f60*/  IMAD R29, R28, 0x40, R29 ;  /* 0x000000401c1d7824 */ /* 0x000fe400078e021d */
[----:B-1----:R-:W-:Y:S01]  /*3f70*/  FMUL.FTZ R27, R16, UR8 ;  /* 0x00000008101b7c20 */ /* 0x002fe20008410000 */
[----:B------:R-:W1:Y:S01]  /*3f80*/  MUFU.TANH R90, R90 ;  /* 0x0000005a005a7308 */ /* 0x000e620000002400 */
[C---:B------:R-:W-:Y:S02]  /*3f90*/  VIADD R24, R29.reuse, 0x1 ;  /* 0x000000011d187836 */ /* 0x040fe40000000000 */
[C---:B------:R-:W-:Y:S02]  /*3fa0*/  VIADD R16, R29.reuse, 0x21 ;  /* 0x000000211d107836 */ /* 0x040fe40000000000 */
[C---:B------:R-:W-:Y:S01]  /*3fb0*/  VIADD R23, R29.reuse, 0x20 ;  /* 0x000000201d177836 */ /* 0x040fe20000000000 */
[C---:B------:R-:W-:Y:S02]  /*3fc0*/  ISETP.GE.AND P5, PT, R24.reuse, R100, PT ;  /* 0x000000641800720c */ /* 0x040fe40003fa6270 */
[----:B------:R-:W2:Y:S01]  /*3fd0*/  MUFU.TANH R85, R85 ;  /* 0x0000005500557308 */ /* 0x000ea20000002400 */
[----:B------:R-:W-:Y:S01]  /*3fe0*/  BAR.SYNC.DEFER_BLOCKING 0x0 ;  /* 0x0000000000007b1d */ /* 0x000fe20000010000 */
[----:B------:R-:W-:Y:S01]  /*3ff0*/  ISETP.GE.AND P1, PT, R24, R99, PT ;  /* 0x000000631800720c */ /* 0x000fe20003f26270 */
[----:B------:R-:W-:-:S02]  /*4000*/  VIADD R24, R29, 0x8 ;  /* 0x000000081d187836 */ /* 0x000fc40000000000 */
[----:B------:R-:W-:-:S03]  /*4010*/  VIADD R17, R29, 0x29 ;  /* 0x000000291d117836 */ /* 0x000fc60000000000 */
[CC--:B------:R-:W-:Y:S01]  /*4020*/  ISETP.GE.AND P4, PT, R24.reuse, R100.reuse, PT ;  /* 0x000000641800720c */ /* 0x0c0fe20003f86270 */
[----:B------:R3:W-:Y:S01]  /*4030*/  MUFU.TANH R28, R25 ;  /* 0x00000019001c7308 */ /* 0x0007e20000002400 */
[-C--:B------:R-:W-:Y:S01]  /*4040*/  ISETP.GE.AND P0, PT, R24, R99.reuse, PT ;  /* 0x000000631800720c */ /* 0x080fe20003f06270 */
[C---:B------:R-:W-:Y:S01]  /*4050*/  VIADD R24, R29.reuse, 0x9 ;  /* 0x000000091d187836 */ /* 0x040fe20000000000 */
[----:B-1----:R-:W-:Y:S02]  /*4060*/  FSEL R90, R90, -INF , !P5 ;  /* 0xff8000005a5a7808 */ /* 0x002fe40006800000 */
[----:B------:R-:W-:Y:S02]  /*4070*/  FSEL R144, R144, -INF , !P4 ;  /* 0xff80000090907808 */ /* 0x000fe40006000000 */
[C---:B------:R-:W-:Y:S01]  /*4080*/  ISETP.GE.AND P3, PT, R24.reuse, R100, PT ;  /* 0x000000641800720c */ /* 0x040fe20003f66270 */
[----:B------:R-:W1:Y:S01]  /*4090*/  MUFU.TANH R92, R92 ;  /* 0x0000005c005c7308 */ /* 0x000e620000002400 */
[----:B------:R-:W-:Y:S01]  /*40a0*/  ISETP.GE.AND P6, PT, R24, R99, PT ;  /* 0x000000631800720c */ /* 0x000fe20003fc6270 */
[----:B------:R-:W-:Y:S01]  /*40b0*/  VIADD R24, R29, 0x10 ;  /* 0x000000101d187836 */ /* 0x000fe20000000000 */
[----:B------:R-:W-:-:S02]  /*40c0*/  FSEL R134, R134, -INF , !P0 ;  /* 0xff80000086867808 */ /* 0x000fc40004000000 */
[----:B------:R-:W-:Y:S02]  /*40d0*/  FSEL R142, R142, -INF , !P3 ;  /* 0xff8000008e8e7808 */ /* 0x000fe40005800000 */
[CC--:B------:R-:W-:Y:S01]  /*40e0*/  ISETP.GE.AND P2, PT, R24.reuse, R100.reuse, PT ;  /* 0x000000641800720c */ /* 0x0c0fe20003f46270 */
[----:B------:R-:W-:Y:S01]  /*40f0*/  MUFU.TANH R27, R27 ;  /* 0x0000001b001b7308 */ /* 0x000fe20000002400 */
[-C--:B------:R-:W-:Y:S01]  /*4100*/  ISETP.GE.AND P5, PT, R24, R99.reuse, PT ;  /* 0x000000631800720c */ /* 0x080fe20003fa6270 */
[----:B------:R-:W-:Y:S01]  /*4110*/  FMUL.FTZ R24, R20, UR8 ;  /* 0x0000000814187c20 */ /* 0x000fe20008410000 */
[----:B---3--:R-:W-:Y:S01]  /*4120*/  VIADD R25, R29, 0x11 ;  /* 0x000000111d197836 */ /* 0x008fe20000000000 */
[----:B--2---:R-:W-:Y:S02]  /*4130*/  FSEL R20, R85, -INF , !P1 ;  /* 0xff80000055147808 */ /* 0x004fe40004800000 */
[----:B------:R-:W-:Y:S02]  /*4140*/  FSEL R132, R132, -INF , !P6 ;  /* 0xff80000084847808 */ /* 0x000fe40007000000 */
[C---:B------:R-:W-:Y:S01]  /*4150*/  ISETP.GE.AND P1, PT, R25.reuse, R100, PT ;  /* 0x000000641900720c */ /* 0x040fe20003f26270 */
[----:B------:R-:W2:Y:S01]  /*4160*/  MUFU.TANH R24, R24 ;  /* 0x0000001800187308 */ /* 0x000ea20000002400 */
[----:B------:R-:W-:Y:S01]  /*4170*/  ISETP.GE.AND P4, PT, R25, R99, PT ;  /* 0x000000631900720c */ /* 0x000fe20003f86270 */
[----:B------:R-:W-:Y:S01]  /*4180*/  VIADD R25, R29, 0x18 ;  /* 0x000000181d197836 */ /* 0x000fe20000000000 */
[----:B------:R-:W-:-:S02]  /*4190*/  FSEL R130, R130, -INF , !P2 ;  /* 0xff80000082827808 */ /* 0x000fc40005000000 */
[----:B------:R-:W-:Y:S02]  /*41a0*/  FSEL R30, R30, -INF , !P4 ;  /* 0xff8000001e1e7808 */ /* 0x000fe40006000000 */
[CC--:B------:R-:W-:Y:S01]  /*41b0*/  ISETP.GE.AND P0, PT, R25.reuse, R100.reuse, PT ;  /* 0x000000641900720c */ /* 0x0c0fe20003f06270 */
[----:B------:R-:W-:Y:S01]  /*41c0*/  MUFU.TANH R32, R32 ;  /* 0x0000002000207308 */ /* 0x000fe20000002400 */
[-C--:B------:R-:W-:Y:S01]  /*41d0*/  ISETP.GE.AND P3, PT, R25, R99.reuse, PT ;  /* 0x000000631900720c */ /* 0x080fe20003f66270 */
[C---:B------:R-:W-:Y:S01]  /*41e0*/  VIADD R25, R29.reuse, 0x19 ;  /* 0x000000191d197836 */ /* 0x040fe20000000000 */
[----:B------:R-:W-:Y:S02]  /*41f0*/  FSEL R106, R106, -INF , !P0 ;  /* 0xff8000006a6a7808 */ /* 0x000fe40004000000 */
[CC--:B------:R-:W-:Y:S02]  /*4200*/  ISETP.GE.AND P4, PT, R16.reuse, R100.reuse, PT ;  /* 0x000000641000720c */ /* 0x0c0fe40003f86270 */
[----:B------:R-:W-:Y:S01]  /*4210*/  ISETP.GE.AND P0, PT, R16, R99, PT ;  /* 0x000000631000720c */ /* 0x000fe20003f06270 */
[----:B------:R-:W-:Y:S01]  /*4220*/  VIADD R16, R29, 0x28 ;  /* 0x000000281d107836 */ /* 0x000fe20000000000 */
[----:B------:R-:W-:-:S02]  /*4230*/  ISETP.GE.AND P6, PT, R25, R100, PT ;  /* 0x000000641900720c */ /* 0x000fc40003fc6270 */
[----:B------:R-:W-:Y:S02]  /*4240*/  FSEL R102, R102, -INF , !P5 ;  /* 0xff80000066667808 */ /* 0x000fe40006800000 */
[-C--:B------:R-:W-:Y:S01]  /*4250*/  ISETP.GE.AND P2, PT, R25, R99.reuse, PT ;  /* 0x000000631900720c */ /* 0x080fe20003f46270 */
[----:B------:R-:W-:Y:S01]  /*4260*/  FMUL.FTZ R25, R12, UR8 ;  /* 0x000000080c197c20 */ /* 0x000fe20008410000 */
[----:B------:R-:W-:Y:S01]  /*4270*/  ISETP.GE.AND P5, PT, R23, R100, PT ;  /* 0x000000641700720c */ /* 0x000fe20003fa6270 */
[----:B------:R-:W-:Y:S01]  /*4280*/  VIADD R12, R29, 0x30 ;  /* 0x000000301d0c7836 */ /* 0x000fe20000000000 */
[----:B-1----:R-:W-:Y:S02]  /*4290*/  FSEL R92, R92, -INF , !P1 ;  /* 0xff8000005c5c7808 */ /* 0x002fe40004800000 */
[----:B------:R-:W-:Y:S01]  /*42a0*/  ISETP.GE.AND P1, PT, R23, R99, PT ;  /* 0x000000631700720c */ /* 0x000fe20003f26270 */
[----:B------:R-:W1:Y:S01]  /*42b0*/  MUFU.TANH R25, R25 ;  /* 0x0000001900197308 */ /* 0x000e620000002400 */
[----:B------:R-:W-:-:S02]  /*42c0*/  FSEL R104, R104, -INF , !P3 ;  /* 0xff80000068687808 */ /* 0x000fc40005800000 */
[----:B------:R-:W-:Y:S02]  /*42d0*/  FSEL R28, R28, -INF , !P6 ;  /* 0xff8000001c1c7808 */ /* 0x000fe40007000000 */
[CC--:B------:R-:W-:Y:S02]  /*42e0*/  ISETP.GE.AND P3, PT, R16.reuse, R100.reuse, PT ;  /* 0x000000641000720c */ /* 0x0c0fe40003f66270 */
[-C--:B------:R-:W-:Y:S02]  /*42f0*/  ISETP.GE.AND P6, PT, R16, R99.reuse, PT ;  /* 0x000000631000720c */ /* 0x080fe40003fc6270 */
[----:B------:R-:W-:Y:S02]  /*4300*/  FSEL R94, R94, -INF , !P2 ;  /* 0xff8000005e5e7808 */ /* 0x000fe40005000000 */
[----:B--2---:R-:W-:Y:S01]  /*4310*/  FSEL R16, R24, -INF , !P5 ;  /* 0xff80000018107808 */ /* 0x004fe20006800000 */
[----:B------:R-:W-:Y:S01]  /*4320*/  FMUL.FTZ R24, R13, UR8 ;  /* 0x000000080d187c20 */ /* 0x000fe20008410000 */
[----:B------:R-:W-:Y:S01]  /*4330*/  ISETP.GE.AND P2, PT, R17, R100, PT ;  /* 0x000000641100720c */ /* 0x000fe20003f46270 */
[----:B------:R-:W-:Y:S01]  /*4340*/  VIADD R13, R29, 0x38 ;  /* 0x000000381d0d7836 */ /* 0x000fe20000000000 */
[----:B------:R-:W-:-:S02]  /*4350*/  ISETP.GE.AND P5, PT, R17, R99, PT ;  /* 0x000000631100720c */ /* 0x000fc40003fa6270 */
[----:B------:R-:W-:Y:S01]  /*4360*/  FSEL R17, R22, -INF , !P1 ;  /* 0xff80000016117808 */ /* 0x000fe20004800000 */
[----:B------:R-:W2:Y:S01]  /*4370*/  MUFU.TANH R24, R24 ;  /* 0x0000001800187308 */ /* 0x000ea20000002400 */
[----:B------:R-:W-:Y:S02]  /*4380*/  FSEL R18, R21, -INF , !P4 ;  /* 0xff80000015127808 */ /* 0x000fe40006000000 */
[C---:B------:R-:W-:Y:S02]  /*4390*/  ISETP.GE.AND P1, PT, R12.reuse, R100, PT ;  /* 0x000000640c00720c */ /* 0x040fe40003f26270 */
[----:B------:R-:W-:Y:S01]  /*43a0*/  ISETP.GE.AND P4, PT, R12, R99, PT ;  /* 0x000000630c00720c */ /* 0x000fe20003f86270 */
[----:B------:R-:W-:Y:S01]  /*43b0*/  VIADD R12, R29, 0x31 ;  /* 0x000000311d0c7836 */ /* 0x000fe20000000000 */
[----:B------:R-:W-:Y:S02]  /*43c0*/  FSEL R26, R26, -INF , !P0 ;  /* 0xff8000001a1a7808 */ /* 0x000fe40004000000 */
[----:B------:R-:W-:-:S02]  /*43d0*/  FSEL R27, R27, -INF , !P3 ;  /* 0xff8000001b1b7808 */ /* 0x000fc40005800000 */
[C---:B------:R-:W-:Y:S02]  /*43e0*/  ISETP.GE.AND P0, PT, R12.reuse, R100, PT ;  /* 0x000000640c00720c */ /* 0x040fe40003f06270 */
[-C--:B------:R-:W-:Y:S01]  /*43f0*/  ISETP.GE.AND P3, PT, R12, R99.reuse, PT ;  /* 0x000000630c00720c */ /* 0x080fe20003f66270 */
[----:B------:R-:W-:Y:S01]  /*4400*/  FMUL.FTZ R12, R86, UR8 ;  /* 0x00000008560c7c20 */ /* 0x000fe20008410000 */
[----:B-1----:R-:W-:Y:S02]  /*4410*/  FSEL R25, R25, -INF , !P1 ;  /* 0xff80000019197808 */ /* 0x002fe40004800000 */
[----:B--2---:R-:W-:Y:S02]  /*4420*/  FSEL R24, R24, -INF , !P0 ;  /* 0xff80000018187808 */ /* 0x004fe40004000000 */
[----:B------:R-:W-:Y:S01]  /*4430*/  ISETP.GE.AND P0, PT, R29, R99, PT ;  /* 0x000000631d00720c */ /* 0x000fe20003f06270 */
[----:B------:R-:W1:Y:S01]  /*4440*/  MUFU.TANH R12, R12 ;  /* 0x0000000c000c7308 */ /* 0x000e620000002400 */
[----:B------:R-:W-:-:S02]  /*4450*/  FSEL R32, R32, -INF , !P6 ;  /* 0xff80000020207808 */ /* 0x000fc40007000000 */
[CC--:B------:R-:W-:Y:S01]  /*4460*/  ISETP.GE.AND P1, PT, R29.reuse, R100.reuse, PT ;  /* 0x000000641d00720c */ /* 0x0c0fe20003f26270 */
[----:B------:R-:W-:Y:S01]  /*4470*/  VIADD R29, R29, 0x39 ;  /* 0x000000391d1d7836 */ /* 0x000fe20000000000 */
[----:B------:R-:W-:Y:S02]  /*4480*/  ISETP.GE.AND P6, PT, R13, R100, PT ;  /* 0x000000640d00720c */ /* 0x000fe40003fc6270 */
[----:B------:R-:W-:Y:S02]  /*4490*/  FSEL R33, R33, -INF , !P2 ;  /* 0xff80000021217808 */ /* 0x000fe40005000000 */
[----:B------:R-:W-:Y:S02]  /*44a0*/  ISETP.GE.AND P2, PT, R13, R99, PT ;  /* 0x000000630d00720c */ /* 0x000fe40003f46270 */
[----:B------:R-:W-:Y:S02]  /*44b0*/  P2R R13, PR, RZ, 0x40 ;  /* 0x00000040ff0d7803 */ /* 0x000fe40000000000 */
[----:B------:R-:W-:-:S02]  /*44c0*/  FSEL R22, R84, -INF , !P1 ;  /* 0xff80000054167808 */ /* 0x000fc40004800000 */
[C---:B------:R-:W-:Y:S02]  /*44d0*/  ISETP.GE.AND P6, PT, R29.reuse, R100, PT ;  /* 0x000000641d00720c */ /* 0x040fe40003fc6270 */
[----:B-1----:R-:W-:Y:S02]  /*44e0*/  FSEL R12, R12, -INF , !P0 ;  /* 0xff8000000c0c7808 */ /* 0x002fe40004000000 */
[----:B------:R-:W-:Y:S02]  /*44f0*/  ISETP.NE.AND P0, PT, R98, 0x2, PT ;  /* 0x000000026200780c */ /* 0x000fe40003f05270 */
[----:B------:R-:W-:-:S11]  /*4500*/  ISETP.GE.AND P1, PT, R29, R99, PT ;  /* 0x000000631d00720c */ /* 0x000fd60003f26270 */
[----:B------:R-:W-:Y:S05]  /*4510*/  @!P0 BRA `(.L_x_908) ;  /* 0x00000000005c8947 */ /* 0x000fea0003800000 */
        /* <DEDUP_REMOVED lines=23> */
.L_x_908:
[----:B------:R-:W-:Y:S01]  /*4690*/  ISETP.NE.AND P0, PT, R13, RZ, PT ;  /* 0x000000ff0d00720c */ /* 0x000fe20003f05270 */
[----:B------:R-:W-:Y:S01]  /*46a0*/  FMUL.FTZ R88, R5, UR8 ;  /* 0x0000000805587c20 */ /* 0x000fe20008410000 */
[----:B------:R-:W-:Y:S01]  /*46b0*/  FMNMX.FTZ R13, R0, R12, !PT ;  /* 0x0000000c000d7209 */ /* 0x000fe20007810000 */
[----:B------:R-:W-:Y:S01]  /*46c0*/  FMUL.FTZ R19, R19, UR8 ;  /* 0x0000000813137c20 */ /* 0x000fe20008410000 */
[----:B-1----:R-:W-:Y:S01]  /*46d0*/  FMNMX.FTZ R11, R2, R22, !PT ;  /* 0x00000016020b7209 */ /* 0x002fe20007810000 */
[----:B------:R-:W-:Y:S01]  /*46e0*/  FMUL.FTZ R14, R14, UR8 ;  /* 0x000000080e0e7c20 */ /* 0x000fe20008410000 */
[----:B------:R-:W-:Y:S01]  /*46f0*/  FMNMX.FTZ R13, R20, R13, !PT ;  /* 0x0000000d140d7209 */ /* 0x000fe20007810000 */
[----:B------:R-:W1:Y:S01]  /*4700*/  MUFU.TANH R87, R19 ;  /* 0x0000001300577308 */ /* 0x000e620000002400 */
[----:B------:R-:W-:Y:S01]  /*4710*/  FMNMX.FTZ R11, R90, R11, !PT ;  /* 0x0000000b5a0b7209 */ /* 0x000fe20007810000 */
[----:B------:R-:W-:Y:S01]  /*4720*/  FMUL.FTZ R4, R4, UR8 ;  /* 0x0000000804047c20 */ /* 0x000fe20008410000 */
[----:B------:R-:W-:Y:S01]  /*4730*/  FMNMX.FTZ R13, R134, R13, !PT ;  /* 0x0000000d860d7209 */ /* 0x000fe20007810000 */
[----:B------:R-:W-:Y:S01]  /*4740*/  FMUL.FTZ R15, R15, UR8 ;  /* 0x000000080f0f7c20 */ /* 0x000fe20008410000 */
[----:B------:R-:W-:Y:S01]  /*4750*/  FMNMX.FTZ R11, R144, R11, !PT ;  /* 0x0000000b900b7209 */ /* 0x000fe20007810000 */
[----:B------:R-:W-:Y:S01]  /*4760*/  FMUL.FTZ R6, R6, UR8 ;  /* 0x0000000806067c20 */ /* 0x000fe20008410000 */
[----:B------:R-:W-:Y:S01]  /*4770*/  FMNMX.FTZ R5, R132, R13, !PT ;  /* 0x0000000d84057209 */ /* 0x000fe20007810000 */
[----:B------:R-:W2:Y:S01]  /*4780*/  MUFU.TANH R86, R14 ;  /* 0x0000000e00567308 */ /* 0x000ea20000002400 */
[----:B------:R-:W-:Y:S01]  /*4790*/  FMNMX.FTZ R11, R142, R11, !PT ;  /* 0x0000000b8e0b7209 */ /* 0x000fe20007810000 */
[----:B------:R-:W-:Y:S01]  /*47a0*/  FMUL.FTZ R35, R7, UR8 ;  /* 0x0000000807237c20 */ /* 0x000fe20008410000 */
[----:B------:R-:W-:-:S02]  /*47b0*/  FMNMX.FTZ R5, R102, R5, !PT ;  /* 0x0000000566057209 */ /* 0x000fc40007810000 */
[----:B------:R-:W-:Y:S02]  /*47c0*/  FMNMX.FTZ R11, R130, R11, !PT ;  /* 0x0000000b820b7209 */ /* 0x000fe40007810000 */
[----:B------:R-:W-:Y:S01]  /*47d0*/  FMNMX.FTZ R5, R30, R5, !PT ;  /* 0x000000051e057209 */ /* 0x000fe20007810000 */
[----:B------:R3:W-:Y:S01]  /*47e0*/  MUFU.TANH R34, R4 ;  /* 0x0000000400227308 */ /* 0x0007e20000002400 */
[----:B------:R-:W-:Y:S02]  /*47f0*/  FMNMX.FTZ R11, R92, R11, !PT ;  /* 0x0000000b5c0b7209 */ /* 0x000fe40007810000 */
[----:B------:R-:W-:Y:S02]  /*4800*/  FMNMX.FTZ R5, R104, R5, !PT ;  /* 0x0000000568057209 */ /* 0x000fe40007810000 */
[----:B------:R-:W-:Y:S02]  /*4810*/  FMNMX.FTZ R11, R106, R11, !PT ;  /* 0x0000000b6a0b7209 */ /* 0x000fe40007810000 */
[----:B-1----:R-:W-:Y:S01]  /*4820*/  FSEL R87, R87, -INF , !P5 ;  /* 0xff80000057577808 */ /* 0x002fe20006800000 */
[----:B------:R-:W1:Y:S01]  /*4830*/  MUFU.TANH R85, R15 ;  /* 0x0000000f00557308 */ /* 0x000e620000002400 */
[----:B------:R-:W-:-:S02]  /*4840*/  FMNMX.FTZ R11, R28, R11, !PT ;  /* 0x0000000b1c0b7209 */ /* 0x000fc40007810000 */
[----:B--2---:R-:W-:Y:S02]  /*4850*/  FSEL R86, R86, -INF , !P4 ;  /* 0xff80000056567808 */ /* 0x004fe40006000000 */
[----:B------:R-:W-:-:S03]  /*4860*/  FMNMX.FTZ R11, R16, R11, !PT ;  /* 0x0000000b100b7209 */ /* 0x000fc60007810000 */
[----:B------:R2:W4:Y:S01]  /*4870*/  MUFU.TANH R84, R6 ;  /* 0x0000000600547308 */ /* 0x0005220000002400 */
[----:B---3--:R-:W-:Y:S02]  /*4880*/  FMNMX.FTZ R4, R94, R5, !PT ;  /* 0x000000055e047209 */ /* 0x008fe40007810000 */
[----:B------:R-:W-:Y:S02]  /*4890*/  FMNMX.FTZ R10, R18, R11, !PT ;  /* 0x0000000b120a7209 */ /* 0x000fe40007810000 */
[----:B------:R-:W-:Y:S02]  /*48a0*/  FMNMX.FTZ R5, R17, R4, !PT ;  /* 0x0000000411057209 */ /* 0x000fe40007810000 */
[----:B------:R-:W-:Y:S01]  /*48b0*/  FMNMX.FTZ R10, R27, R10, !PT ;  /* 0x0000000a1b0a7209 */ /* 0x000fe20007810000 */
[----:B------:R-:W3:Y:S01]  /*48c0*/  MUFU.TANH R35, R35 ;  /* 0x0000002300237308 */ /* 0x000ee20000002400 */
[----:B------:R-:W-:Y:S02]  /*48d0*/  FMNMX.FTZ R5, R26, R5, !PT ;  /* 0x000000051a057209 */ /* 0x000fe40007810000 */
[----:B------:R-:W-:-:S02]  /*48e0*/  FMNMX.FTZ R10, R33, R10, !PT ;  /* 0x0000000a210a7209 */ /* 0x000fc40007810000 */
[----:B------:R-:W-:Y:S02]  /*48f0*/  FMNMX.FTZ R4, R32, R5, !PT ;  /* 0x0000000520047209 */ /* 0x000fe40007810000 */
[----:B-1----:R-:W-:Y:S01]  /*4900*/  FSEL R85, R85, -INF , !P3 ;  /* 0xff80000055557808 */ /* 0x002fe20005800000 */
[----:B------:R-:W1:Y:S01]  /*4910*/  MUFU.TANH R88, R88 ;  /* 0x0000005800587308 */ /* 0x000e620000002400 */
[----:B------:R-:W-:Y:S02]  /*4920*/  FMNMX.FTZ R5, R87, R4, !PT ;  /* 0x0000000457057209 */ /* 0x000fe40007810000 */
[----:B------:R-:W-:Y:S02]  /*4930*/  FMNMX.FTZ R11, R25, R10, !PT ;  /* 0x0000000a190b7209 */ /* 0x000fe40007810000 */
[----:B--2---:R-:W-:Y:S02]  /*4940*/  FMNMX.FTZ R6, R86, R5, !PT ;  /* 0x0000000556067209 */ /* 0x004fe40007810000 */
[----:B----4-:R-:W-:-:S02]  /*4950*/  FSEL R84, R84, -INF , !P2 ;  /* 0xff80000054547808 */ /* 0x010fc40005000000 */
[----:B------:R-:W-:Y:S02]  /*4960*/  FMNMX.FTZ R5, R85, R6, !PT ;  /* 0x0000000655057209 */ /* 0x000fe40007810000 */
[----:B------:R-:W-:Y:S02]  /*4970*/  FSEL R34, R34, -INF , !P0 ;  /* 0xff80000022227808 */ /* 0x000fe40004000000 */
[----:B------:R-:W-:Y:S02]  /*4980*/  FMNMX.FTZ R11, R24, R11, !PT ;  /* 0x0000000b180b7209 */ /* 0x000fe40007810000 */
[----:B---3--:R-:W-:Y:S02]  /*4990*/  FSEL R35, R35, -INF , !P1 ;  /* 0xff80000023237808 */ /* 0x008fe40004800000 */
[----:B------:R-:W-:Y:S02]  /*49a0*/  FMNMX.FTZ R6, R84, R5, !PT ;  /* 0x0000000554067209 */ /* 0x000fe40007810000 */
[----:B-1----:R-:W-:-:S02]  /*49b0*/  FSEL R88, R88, -INF , !P6 ;  /* 0xff80000058587808 */ /* 0x002fc40007000000 */
[----:B------:R-:W-:Y:S02]  /*49c0*/  FMNMX.FTZ R7, R34, R11, !PT ;  /* 0x0000000b22077209 */ /* 0x000fe40007810000 */
[----:B------:R-:W-:Y:S02]  /*49d0*/  FMNMX.FTZ R6, R35, R6, !PT ;  /* 0x0000000623067209 */ /* 0x000fe40007810000 */
[----:B------:R-:W-:-:S03]  /*49e0*/  FMNMX.FTZ R7, R88, R7, !PT ;  /* 0x0000000758077209 */ /* 0x000fc60007810000 */
[----:B------:R-:W1:Y:S04]  /*49f0*/  SHFL.BFLY PT, R5, R6, 0x2, 0x1f ;  /* 0x0c401f0006057f89 */ /* 0x000e6800000e0000 */
[----:B------:R-:W2:Y:S01]  /*4a00*/  SHFL.BFLY PT, R4, R7, 0x2, 0x1f ;  /* 0x0c401f0007047f89 */ /* 0x000ea200000e0000 */
[----:B-1----:R-:W-:Y:S02]  /*4a10*/  FMNMX.FTZ R5, R6, R5, !PT ;  /* 0x0000000506057209 */ /* 0x002fe40007810000 */
[----:B--2---:R-:W-:-:S03]  /*4a20*/  FMNMX.FTZ R4, R7, R4, !PT ;  /* 0x0000000407047209 */ /* 0x004fc60007810000 */
[----:B------:R-:W1:Y:S04]  /*4a30*/  SHFL.BFLY PT, R10, R5, 0x1, 0x1f ;  /* 0x0c201f00050a7f89 */ /* 0x000e6800000e0000 */
[----:B------:R-:W2:Y:S01]  /*4a40*/  SHFL.BFLY PT, R11, R4, 0x1, 0x1f ;  /* 0x0c201f00040b7f89 */ /* 0x000ea200000e0000 */
[----:B-1----:R-:W-:Y:S02]  /*4a50*/  FMNMX.FTZ R10, R5, R10, !PT ;  /* 0x0000000a050a7209 */ /* 0x002fe40007810000 */
[----:B--2---:R-:W-:-:S03]  /*4a60*/  FMNMX.FTZ R11, R4, R11, !PT ;  /* 0x0000000b040b7209 */ /* 0x004fc60007810000 */
[C---:B------:R-:W-:Y:S01]  /*4a70*/  FMUL.FTZ R89, R10.reuse, UR6 ;  /* 0x000000060a597c20 */ /* 0x040fe20008410000 */
[----:B------:R-:W-:Y:S02]  /*4a80*/  FSETP.NEU.FTZ.AND P0, PT, R10, -INF , PT ;  /* 0xff8000000a00780b */ /* 0x000fe40003f1d000 */
[C---:B------:R-:W-:Y:S01]  /*4a90*/  FSETP.NEU.FTZ.AND P1, PT, R11.reuse, -INF , PT ;  /* 0xff8000000b00780b */ /* 0x040fe20003f3d000 */
[----:B------:R-:W-:Y:S01]  /*4aa0*/  FMUL.FTZ R91, R11, UR6 ;  /* 0x000000060b5b7c20 */ /* 0x000fe20008410000 */
[----:B------:R-:W-:Y:S02]  /*4ab0*/  FSEL R89, R89, RZ, P0 ;  /* 0x000000ff59597208 */ /* 0x000fe40000000000 */
[----:B------:R-:W-:Y:S02]  /*4ac0*/  FSEL R5, R11, RZ, P1 ;  /* 0x000000ff0b057208 */ /* 0x000fe40000800000 */
[----:B------:R-:W-:Y:S01]  /*4ad0*/  FSEL R91, R91, RZ, P1 ;  /* 0x000000ff5b5b7208 */ /* 0x000fe20000800000 */
[--C-:B------:R-:W-:Y:S01]  /*4ae0*/  FFMA.FTZ R99, R12, UR6, -R89.reuse ;  /* 0x000000060c637c23 */ /* 0x100fe20008010859 */
[----:B------:R-:W-:Y:S01]  /*4af0*/  FFMA.FTZ R20, R20, UR6, -R89 ;  /* 0x0000000614147c23 */ /* 0x000fe20008010859 */
[----:B------:R-:W-:Y:S01]  /*4b00*/  FADD.FTZ R4, R2, -R5 ;  /* 0x8000000502047221 */ /* 0x000fe20000010000 */
[----:B------:R-:W1:Y:S01]  /*4b10*/  LDSM.16.MT88.4 R12, [R110+0x6000] ;  /* 0x006000006e0c783b */ /* 0x000e620000004200 */
[----:B------:R-:W-:Y:S01]  /*4b20*/  FSEL R5, R10, RZ, P0 ;  /* 0x000000ff0a057208 */ /* 0x000fe20000000000 */
[--C-:B------:R-:W-:Y:S01]  /*4b30*/  FFMA.FTZ R19, R22, UR6, -R91.reuse ;  /* 0x0000000616137c23 */ /* 0x100fe2000801085b */
[--C-:B------:R-:W-:Y:S01]  /*4b40*/  FFMA.FTZ R90, R90, UR6, -R91.reuse ;  /* 0x000000065a5a7c23 */ /* 0x100fe2000801085b */
[--C-:B------:R-:W-:Y:S01]  /*4b50*/  FFMA.FTZ R22, R144, UR6, -R91.reuse ;  /* 0x0000000690167c23 */ /* 0x100fe2000801085b */
[----:B------:R-:W-:Y:S01]  /*4b60*/  FFMA.FTZ R21, R142, UR6, -R91 ;  /* 0x000000068e157c23 */ /* 0x000fe2000801085b */
[----:B------:R-:W-:Y:S01]  /*4b70*/  FADD.FTZ R5, R0, -R5 ;  /* 0x8000000500057221 */ /* 0x000fe20000010000 */
[--C-:B------:R-:W-:Y:S01]  /*4b80*/  FFMA.FTZ R2, R134, UR6, -R89.reuse ;  /* 0x0000000686027c23 */ /* 0x100fe20008010859 */
[----:B------:R-:W-:Y:S01]  /*4b90*/  FMUL.FTZ R101, R4, UR6 ;  /* 0x0000000604657c20 */ /* 0x000fe20008410000 */
[----:B------:R-:W-:Y:S01]  /*4ba0*/  FFMA.FTZ R23, R132, UR6, -R89 ;  /* 0x0000000684177c23 */ /* 0x000fe20008010859 */
[----:B------:R-:W-:Y:S01]  /*4bb0*/  FMUL.FTZ R100, R5, UR6 ;  /* 0x0000000605647c20 */ /* 0x000fe20008410000 */
[----:B------:R-:W-:Y:S01]  /*4bc0*/  MUFU.EX2 R19, R19 ;  /* 0x0000001300137308 */ /* 0x000fe20000000800 */
[--C-:B------:R-:W-:Y:S01]  /*4bd0*/  FFMA.FTZ R95, R130, UR6, -R91.reuse ;  /* 0x00000006825f7c23 */ /* 0x100fe2000801085b */
[--C-:B------:R-:W-:Y:S01]  /*4be0*/  FFMA.FTZ R92, R92, UR6, -R91.reuse ;  /* 0x000000065c5c7c23 */ /* 0x100fe2000801085b */
[--C-:B------:R-:W-:Y:S01]  /*4bf0*/  FFMA.FTZ R31, R106, UR6, -R91.reuse ;  /* 0x000000066a1f7c23 */ /* 0x100fe2000801085b */
[----:B------:R-:W-:Y:S01]  /*4c00*/  FFMA.FTZ R28, R28, UR6, -R91 ;  /* 0x000000061c1c7c23 */ /* 0x000fe2000801085b */
[--C-:B------:R-:W-:Y:S01]  /*4c10*/  FFMA.FTZ R93, R102, UR6, -R89.reuse ;  /* 0x00000006665d7c23 */ /* 0x100fe20008010859 */
[--C-:B------:R-:W-:Y:S01]  /*4c20*/  FFMA.FTZ R30, R30, UR6, -R89.reuse ;  /* 0x000000061e1e7c23 */ /* 0x100fe20008010859 */
[--C-:B------:R-:W-:Y:S01]  /*4c30*/  FFMA.FTZ R29, R104, UR6, -R89.reuse ;  /* 0x00000006681d7c23 */ /* 0x100fe20008010859 */
[----:B------:R-:W2:Y:S01]  /*4c40*/  MUFU.EX2 R90, R90 ;  /* 0x0000005a005a7308 */ /* 0x000ea20000000800 */
[----:B------:R-:W-:Y:S01]  /*4c50*/  FFMA.FTZ R0, R94, UR6, -R89 ;  /* 0x000000065e007c23 */ /* 0x000fe20008010859 */
[----:B------:R-:W-:Y:S01]  /*4c60*/  FFMA.FTZ R94, R18, UR6, -R91 ;  /* 0x00000006125e7c23 */ /* 0x000fe2000801085b */
[--C-:B------:R-:W-:Y:S01]  /*4c70*/  FFMA.FTZ R105, R17, UR6, -R89.reuse ;  /* 0x0000000611697c23 */ /* 0x100fe20008010859 */
[----:B------:R-:W-:Y:S01]  /*4c80*/  FFMA.FTZ R103, R32, UR6, -R89 ;  /* 0x0000000620677c23 */ /* 0x000fe20008010859 */
[----:B------:R-:W-:Y:S01]  /*4c90*/  FFMA.FTZ R33, R33, UR6, -R91 ;  /* 0x0000000621217c23 */ /* 0x000fe2000801085b */
[--C-:B------:R-:W-:Y:S01]  /*4ca0*/  FFMA.FTZ R102, R26, UR6, -R89.reuse ;  /* 0x000000061a667c23 */ /* 0x100fe20008010859 */
[----:B------:R-:W-:Y:S01]  /*4cb0*/  FFMA.FTZ R32, R87, UR6, -R89 ;  /* 0x0000000657207c23 */ /* 0x000fe20008010859 */
[----:B------:R-:W-:Y:S01]  /*4cc0*/  MUFU.EX2 R22, R22 ;  /* 0x0000001600167308 */ /* 0x000fe20000000800 */
[----:B------:R-:W-:Y:S01]  /*4cd0*/  FFMA.FTZ R104, R25, UR6, -R91 ;  /* 0x0000000619687c23 */ /* 0x000fe2000801085b */
[--C-:B------:R-:W-:Y:S01]  /*4ce0*/  FFMA.FTZ R87, R86, UR6, -R89.reuse ;  /* 0x0000000656577c23 */ /* 0x100fe20008010859 */
[----:B------:R-:W-:Y:S01]  /*4cf0*/  FFMA.FTZ R25, R85, UR6, -R89 ;  /* 0x0000000655197c23 */ /* 0x000fe20008010859 */
[----:B------:R-:W-:Y:S01]  /*4d00*/  FFMA.FTZ R26, R34, UR6, -R91 ;  /* 0x00000006221a7c23 */ /* 0x000fe2000801085b */
[----:B------:R-:W-:-:S03]  /*4d10*/  ISETP.GE.AND P0, PT, R98, 0x3, PT ;  /* 0x000000036200780c */ /* 0x000fc60003f06270 */
[----:B------:R-:W3:Y:S01]  /*4d20*/  MUFU.EX2 R21, R21 ;  /* 0x0000001500157308 */ /* 0x000ee20000000800 */
[----:B--2---:R-:W-:-:S07]  /*4d30*/  F2FP.F16.F32.PACK_AB R4, R90, R19 ;  /* 0x000000135a04723e */ /* 0x004fce00000000ff */
[----:B------:R-:W-:Y:S02]  /*4d40*/  MUFU.EX2 R99, R99 ;  /* 0x0000006300637308 */ /* 0x000fe40000000800 */
[----:B------:R-:W-:-:S06]  /*4d50*/  @P0 IADD3 R134, R98, -0x3, RZ ;  /* 0xfffffffd62860810 */ /* 0x000fcc0007ffe0ff */
[----:B------:R-:W2:Y:S01]  /*4d60*/  MUFU.EX2 R20, R20 ;  /* 0x0000001400147308 */ /* 0x000ea20000000800 */
[----:B---3--:R-:W-:-:S07]  /*4d70*/  F2FP.F16.F32.PACK_AB R6, R21, R22 ;  /* 0x000000161506723e */ /* 0x008fce00000000ff */
        /* <DEDUP_REMOVED lines=13> */
[-C--:B--2---:R-:W-:Y:S01]  /*4e50*/  FMUL.FTZ R82, R82, R100.reuse ;  /* 0x0000006452527220 */ /* 0x084fe20000410000 */
[-C--:B------:R-:W-:Y:S01]  /*4e60*/  FMUL.FTZ R83, R83, R100.reuse ;  /* 0x0000006453537220 */ /* 0x080fe20000410000 */
[-C--:B------:R-:W-:Y:S01]  /*4e70*/  FMUL.FTZ R78, R78, R100.reuse ;  /* 0x000000644e4e7220 */ /* 0x080fe20000410000 */
[-C--:B------:R-:W-:Y:S01]  /*4e80*/  FMUL.FTZ R79, R79, R100.reuse ;  /* 0x000000644f4f7220 */ /* 0x080fe20000410000 */
[-C--:B------:R-:W-:Y:S01]  /*4e90*/  FMUL.FTZ R74, R74, R100.reuse ;  /* 0x000000644a4a7220 */ /* 0x080fe20000410000 */
[-C--:B------:R-:W-:Y:S01]  /*4ea0*/  FMUL.FTZ R75, R75, R100.reuse ;  /* 0x000000644b4b7220 */ /* 0x080fe20000410000 */
[-C--:B------:R-:W-:Y:S01]  /*4eb0*/  FMUL.FTZ R70, R70, R100.reuse ;  /* 0x0000006446467220 */ /* 0x080fe20000410000 */
[----:B------:R-:W-:Y:S01]  /*4ec0*/  FMUL.FTZ R71, R71, R100 ;  /* 0x0000006447477220 */ /* 0x000fe20000410000 */
        /* <DEDUP_REMOVED lines=38> */
[----:B------:R-:W-:Y:S01]  /*5130*/  FFMA.FTZ R101, R16, UR6, -R91 ;  /* 0x0000000610657c23 */ /* 0x000fe2000801085b */
[----:B------:R-:W-:Y:S01]  /*5140*/  FFMA.FTZ R99, R138, R100, R99 ;  /* 0x000000648a637223 */ /* 0x000fe20000010063 */
[----:B------:R-:W-:Y:S01]  /*5150*/  LDSM.16.MT88.4 R16, [R110+0x6800] ;  /* 0x006800006e10783b */ /* 0x000fe20000004200 */
[--C-:B------:R-:W-:Y:S01]  /*5160*/  FFMA.FTZ R100, R27, UR6, -R91.reuse ;  /* 0x000000061b647c23 */ /* 0x100fe2000801085b */
[----:B------:R-:W-:Y:S01]  /*5170*/  FFMA.FTZ R27, R24, UR6, -R91 ;  /* 0x00000006181b7c23 */ /* 0x000fe2000801085b */
[----:B------:R-:W-:Y:S01]  /*5180*/  FFMA.FTZ R24, R84, UR6, -R89 ;  /* 0x0000000654187c23 */ /* 0x000fe20008010859 */
[----:B------:R-:W2:Y:S01]  /*5190*/  MUFU.EX2 R92, R92 ;  /* 0x0000005c005c7308 */ /* 0x000ea20000000800 */
[----:B------:R-:W-:Y:S01]  /*51a0*/  FFMA.FTZ R140, R88, UR6, -R91 ;  /* 0x00000006588c7c23 */ /* 0x000fe2000801085b */
[----:B------:R-:W-:Y:S01]  /*51b0*/  FFMA.FTZ R89, R35, UR6, -R89 ;  /* 0x0000000623597c23 */ /* 0x000fe20008010859 */
[----:B------:R-:W-:Y:S01]  /*51c0*/  FADD.FTZ R107, R90, R107 ;  /* 0x0000006b5a6b7221 */ /* 0x000fe20000010000 */
[----:B------:R-:W-:-:S03]  /*51d0*/  FADD.FTZ R99, R20, R99 ;  /* 0x0000006314637221 */ /* 0x000fc60000010000 */
[----:B------:R-:W-:Y:S01]  /*51e0*/  FADD.FTZ R22, R22, R107 ;  /* 0x0000006b16167221 */ /* 0x000fe20000010000 */
[----:B------:R-:W-:Y:S01]  /*51f0*/  MUFU.EX2 R31, R31 ;  /* 0x0000001f001f7308 */ /* 0x000fe20000000800 */
[----:B------:R-:W-:Y:S01]  /*5200*/  FADD.FTZ R2, R2, R99 ;  /* 0x0000006302027221 */ /* 0x000fe20000010000 */
[----:B-1----:R-:W-:Y:S01]  /*5210*/  HMMA.16816.F32 R72, R4, R12, R72 ;  /* 0x0000000c0448723c */ /* 0x002fe20000001848 */
[----:B------:R-:W-:Y:S02]  /*5220*/  FADD.FTZ R22, R21, R22 ;  /* 0x0000001615167221 */ /* 0x000fe40000010000 */
[----:B------:R-:W-:-:S03]  /*5230*/  FADD.FTZ R2, R23, R2 ;  /* 0x0000000217027221 */ /* 0x000fc60000010000 */
        /* <DEDUP_REMOVED lines=26> */
[----:B------:R-:W-:Y:S01]  /*53e0*/  MUFU.EX2 R87, R87 ;  /* 0x0000005700577308 */ /* 0x000fe20000000800 */
[C---:B------:R-:W-:Y:S01]  /*53f0*/  HMMA.16816.F32 R40, R4.reuse, R14, R40 ;  /* 0x0000000e0428723c */ /* 0x040fe20000001828 */
[----:B------:R-:W1:Y:S06]  /*5400*/  LDSM.16.MT88.4 R12, [R108+0x8000] ;  /* 0x008000006c0c783b */ /* 0x000e6c0000004200 */
[----:B------:R-:W5:Y:S08]  /*5410*/  MUFU.EX2 R84, R25 ;  /* 0x0000001900547308 */ /* 0x000f700000000800 */
[----:B------:R2:W-:Y:S08]  /*5420*/  MUFU.EX2 R86, R24 ;  /* 0x0000001800567308 */ /* 0x0005f00000000800 */
[----:B------:R-:W5:Y:S01]  /*5430*/  MUFU.EX2 R89, R89 ;  /* 0x0000005900597308 */ /* 0x000f620000000800 */
[----:B--2---:R-:W-:Y:S01]  /*5440*/  LDSM.16.MT88.4 R24, [R110+0x7c00] ;  /* 0x007c00006e18783b */ /* 0x004fe20000004200 */
[C---:B-1----:R-:W-:Y:S06]  /*5450*/  HMMA.16816.F32 R44, R4.reuse, R12, R44 ;  /* 0x0000000c042c723c */ /* 0x042fec000000182c */
[----:B------:R-:W-:Y:S01]  /*5460*/  HMMA.16816.F32 R48, R4, R14, R48 ;  /* 0x0000000e0430723c */ /* 0x000fe20000001830 */
[----:B------:R-:W1:Y:S06]  /*5470*/  LDSM.16.MT88.4 R12, [R110+0x6400] ;  /* 0x006400006e0c783b */ /* 0x000e6c0000004200 */
[----:B------:R-:W-:Y:S01]  /*5480*/  F2FP.F16.F32.PACK_AB R4, R92, R95 ;  /* 0x0000005f5c04723e */ /* 0x000fe200000000ff */
[----:B------:R-:W-:Y:S01]  /*5490*/  FADD.FTZ R95, R95, R22 ;  /* 0x000000165f5f7221 */ /* 0x000fe20000010000 */
[----:B---3--:R-:W-:Y:S01]  /*54a0*/  F2FP.F16.F32.PACK_AB R5, R30, R93 ;  /* 0x0000005d1e05723e */ /* 0x008fe200000000ff */
[----:B------:R-:W-:Y:S01]  /*54b0*/  FADD.FTZ R93, R93, R2 ;  /* 0x000000025d5d7221 */ /* 0x000fe20000010000 */
[----:B------:R-:W-:Y:S01]  /*54c0*/  F2FP.F16.F32.PACK_AB R6, R28, R31 ;  /* 0x0000001f1c06723e */ /* 0x000fe200000000ff */
[----:B------:R-:W-:Y:S01]  /*54d0*/  LDSM.16.MT88.4 R20, [R108+0x7c00] ;  /* 0x007c00006c14783b */ /* 0x000fe20000004200 */
[----:B----4-:R-:W-:Y:S01]  /*54e0*/  F2FP.F16.F32.PACK_AB R7, R0, R29 ;  /* 0x0000001d0007723e */ /* 0x010fe200000000ff */
        /* <DEDUP_REMOVED lines=34> */
[-C--:B------:R-:W-:Y:S01]  /*5710*/  MOV R0, R10.reuse ;  /* 0x0000000a00007202 */ /* 0x080fe20000000f00 */
[----:B------:R-:W-:Y:S01]  /*5720*/  FADD.FTZ R100, R100, R101 ;  /* 0x0000006564647221 */ /* 0x000fe20000010000 */
[----:B------:R-:W-:Y:S01]  /*5730*/  @P0 MOV R0, R10 ;  /* 0x0000000a00000202 */ /* 0x000fe20000000f00 */
[----:B------:R-:W-:-:S02]  /*5740*/  FADD.FTZ R103, R103, R102 ;  /* 0x0000006667677221 */ /* 0x000fc40000010000 */
[----:B------:R-:W-:Y:S01]  /*5750*/  HMMA.16816.F32 R80, R4, R16, R80 ;  /* 0x000000100450723c */ /* 0x000fe20000001850 */
[----:B------:R-:W-:Y:S01]  /*5760*/  FADD.FTZ R33, R33, R100 ;  /* 0x0000006421217221 */ /* 0x000fe20000010000 */
[----:B------:R-:W-:-:S04]  /*5770*/  FADD.FTZ R32, R32, R103 ;  /* 0x0000006720207221 */ /* 0x000fc80000010000 */
        /* <DEDUP_REMOVED lines=17> */
[----:B------:R-:W-:Y:S01]  /*5890*/  F2FP.F16.F32.PACK_AB R4, R85, R34 ;  /* 0x000000225504723e */ /* 0x000fe200000000ff */
        /* <DEDUP_REMOVED lines=9> */
[----:B--2---:R-:W-:Y:S01]  /*5930*/  HMMA.16816.F32 R80, R4, R16, R80 ;  /* 0x000000100450723c */ /* 0x004fe20000001850 */
[----:B------:R-:W-:Y:S01]  /*5940*/  FADD.FTZ R140, R140, R35 ;  /* 0x000000238c8c7221 */ /* 0x000fe20000010000 */
[----:B------:R-:W-:-:S04]  /*5950*/  FADD.FTZ R138, R89, R86 ;  /* 0x00000056598a7221 */ /* 0x000fc80000010000 */
[C---:B------:R-:W-:Y:S01]  /*5960*/  HMMA.16816.F32 R76, R4.reuse, R18, R76 ;  /* 0x00000012044c723c */ /* 0x040fe2000000184c */
[----:B------:R-:W2:Y:S05]  /*5970*/  LDSM.16.MT88.4 R16, [R110+0x8c00] ;  /* 0x008c00006e10783b */ /* 0x000eaa0000004200 */
[C---:B------:R-:W-:Y:S06]  /*5980*/  HMMA.16816.F32 R64, R4.reuse, R24, R64 ;  /* 0x000000180440723c */ /* 0x040fec0000001840 */
[C---:B------:R-:W-:Y:S06]  /*5990*/  HMMA.16816.F32 R60, R4.reuse, R26, R60 ;  /* 0x0000001a043c723c */ /* 0x040fec000000183c */
[C---:B-1----:R-:W-:Y:S06]  /*59a0*/  HMMA.16816.F32 R72, R4.reuse, R12, R72 ;  /* 0x0000000c0448723c */ /* 0x042fec0000001848 */
[C---:B------:R-:W-:Y:S01]  /*59b0*/  HMMA.16816.F32 R68, R4.reuse, R14, R68 ;  /* 0x0000000e0444723c */ /* 0x040fe20000001844 */
[----:B------:R-:W1:Y:S05]  /*59c0*/  LDSM.16.MT88.4 R12, [R108+0x8c00] ;  /* 0x008c00006c0c783b */ /* 0x000e6a0000004200 */
[C---:B------:R-:W-:Y:S06]  /*59d0*/  HMMA.16816.F32 R56, R4.reuse, R20, R56 ;  /* 0x000000140438723c */ /* 0x040fec0000001838 */
[C---:B------:R-:W-:Y:S06]  /*59e0*/  HMMA.16816.F32 R52, R4.reuse, R22, R52 ;  /* 0x000000160434723c */ /* 0x040fec0000001834 */
[C---:B--2---:R-:W-:Y:S06]  /*59f0*/  HMMA.16816.F32 R36, R4.reuse, R16, R36 ;  /* 0x000000100424723c */ /* 0x044fec0000001824 */
[C---:B------:R-:W-:Y:S06]  /*5a00*/  HMMA.16816.F32 R40, R4.reuse, R18, R40 ;  /* 0x000000120428723c */ /* 0x040fec0000001828 */
[C---:B-1----:R-:W-:Y:S06]  /*5a10*/  HMMA.16816.F32 R44, R4.reuse, R12, R44 ;  /* 0x0000000c042c723c */ /* 0x042fec000000182c */
[----:B------:R-:W-:Y:S01]  /*5a20*/  HMMA.16816.F32 R48, R4, R14, R48 ;  /* 0x0000000e0430723c */ /* 0x000fe20000001830 */
[----:B------:R-:W-:-:S08]  /*5a30*/  NOP ;  /* 0x0000000000007918 */ /* 0x000fd00000000000 */
[----:B------:R-:W-:-:S15]  /*5a40*/  @P0 BRA `(.L_x_909) ;  /* 0x0000000000040947 */ /* 0x000fde0003800000 */
.L_x_907:
[----:B------:R-:W-:-:S07]  /*5a50*/  IADD3 R134, R3, -0x1, RZ ;  /* 0xffffffff03867810 */ /* 0x000fce0007ffe0ff */
.L_x_909:
        /* <DEDUP_REMOVED lines=12> */
[----:B------:R-:W-:Y:S01]  /*5b20*/  ULDC UR4, c[0x0][0x2ec] ;  /* 0x0000bb0000047ab9 */ /* 0x000fe20000000800 */
[----:B------:R-:W-:Y:S01]  /*5b30*/  ULDC.64 UR6, c[0x0][0x218] ;  /* 0x0000860000067ab9 */ /* 0x000fe20000000a00 */
[----:B------:R-:W-:Y:S01]  /*5b40*/  ULDC.64 UR10, c[0x0][0x220] ;  /* 0x00008800000a7ab9 */ /* 0x000fe20000000a00 */
[----:B------:R-:W-:Y:S01]  /*5b50*/  ULDC.64 UR8, c[0x0][0x248] ;  /* 0x0000920000087ab9 */ /* 0x000fe20000000a00 */
[----:B------:R-:W-:Y:S05]  /*5b60*/  BRA `(.L_x_911) ;  /* 0x00000000005c7947 */ /* 0x000fea0003800000 */
.L_x_913:
        /* <DEDUP_REMOVED lines=23> */
.L_x_911:
        /* <DEDUP_REMOVED lines=9> */
[----:B------:R-:W-:Y:S04]  /*5d70*/  LEA.HI.X R143, R86, UR11, R0, 0x1, P1 ;  /* 0x0000000b568f7c11 */ /* 0x000fe800088f0c00 */
[----:B------:R-:W-:Y:S02]  /*5d80*/  IADD3.X R145, R130, R143, RZ, P0, !PT ;  /* 0x0000008f82917210 */ /* 0x000fe400007fe4ff */
        /* <DEDUP_REMOVED lines=14> */
[----:B------:R-:W5:Y:S06]  /*5e70*/  LDSM.16.M88.4 R104, [R112+0x3c00] ;  /* 0x003c00007068783b */ /* 0x000f6c0000000200 */
        /* <DEDUP_REMOVED lines=22> */
[----:B------:R-:W-:Y:S06]  /*5fe0*/  LDSM.16.M88.4 R88, [R113+0x1000] ;  /* 0x001000007158783b */ /* 0x000fec0000000200 */
        /* <DEDUP_REMOVED lines=42> */
[----:B------:R-:W2:Y:S11]  /*6290*/  LDSM.16.M88.4 R92, [R109+0x5400] ;  /* 0x005400006d5c783b */ /* 0x000eb60000000200 */
[----:B------:R-:W-:Y:S06]  /*62a0*/  @!UPT UIADD3 URZ, URZ, URZ, URZ ;  /* 0x0000003f3f3ff290 */ /* 0x000fec000fffe03f */
[----:B------:R-:W-:Y:S01]  /*62b0*/  FMUL.FTZ R87, R4, UR5 ;  /* 0x0000000504577c20 */ /* 0x000fe20008410000 */
[----:B------:R-:W-:Y:S01]  /*62c0*/  FMUL.FTZ R2, R5, UR5 ;  /* 0x0000000505027c20 */ /* 0x000fe20008410000 */
[----:B------:R-:W-:Y:S01]  /*62d0*/  FMUL.FTZ R162, R6, UR5 ;  /* 0x0000000506a27c20 */ /* 0x000fe20008410000 */
[----:B------:R-:W-:Y:S02]  /*62e0*/  FMUL.FTZ R0, R7, UR5 ;  /* 0x0000000507007c20 */ /* 0x000fe40008410000 */
[----:B------:R-:W-:Y:S01]  /*62f0*/  MUFU.TANH R99, R2 ;  /* 0x0000000200637308 */ /* 0x000fe20000002400 */
[----:B------:R-:W-:Y:S01]  /*6300*/  FMUL.FTZ R165, R8, UR5 ;  /* 0x0000000508a57c20 */ /* 0x000fe20008410000 */
[----:B------:R-:W-:Y:S01]  /*6310*/  FMUL.FTZ R164, R10, UR5 ;  /* 0x000000050aa47c20 */ /* 0x000fe20008410000 */
[----:B------:R-:W-:Y:S01]  /*6320*/  FMUL.FTZ R163, R9, UR5 ;  /* 0x0000000509a37c20 */ /* 0x000fe20008410000 */
[----:B------:R-:W-:Y:S06]  /*6330*/  FMUL.FTZ R161, R11, UR5 ;  /* 0x000000050ba17c20 */ /* 0x000fec0008410000 */
[----:B------:R-:W3:Y:S10]  /*6340*/  MUFU.TANH R87, R87 ;  /* 0x0000005700577308 */ /* 0x000ef40000002400 */
[----:B------:R-:W4:Y:S01]  /*6350*/  MUFU.TANH R162, R162 ;  /* 0x000000a200a27308 */ /* 0x000f220000002400 */
[C---:B--2---:R-:W-:Y:S09]  /*6360*/  HMMA.16816.F32 R12, R88.reuse, R92, R12 ;  /* 0x0000005c580c723c */ /* 0x044ff2000000180c */
[----:B------:R-:W2:Y:S01]  /*6370*/  MUFU.TANH R106, R0 ;  /* 0x00000000006a7308 */ /* 0x000ea20000002400 */
[C---:B------:R-:W-:Y:S01]  /*6380*/  HMMA.16816.F32 R16, R88.reuse, R94, R16 ;  /* 0x0000005e5810723c */ /* 0x040fe20000001810 */
[----:B------:R-:W5:Y:S02]  /*6390*/  LDSM.16.M88.4 R92, [R109+0x5800] ;  /* 0x005800006d5c783b */ /* 0x000f640000000200 */
[----:B---3--:R-:W-:Y:S06]  /*63a0*/  FMNMX.FTZ R2, R87, R85, !PT ;  /* 0x0000005557027209 */ /* 0x008fec0007810000 */
[----:B------:R-:W3:Y:S02]  /*63b0*/  MUFU.TANH R165, R165 ;  /* 0x000000a500a57308 */ /* 0x000ee40000002400 */
[----:B----4-:R-:W-:Y:S02]  /*63c0*/  FMNMX.FTZ R159, R162, R3, !PT ;  /* 0x00000003a29f7209 */ /* 0x010fe40007810000 */
[----:B------:R-:W-:Y:S06]  /*63d0*/  FMNMX.FTZ R2, R99, R2, !PT ;  /* 0x0000000263027209 */ /* 0x000fec0007810000 */
[----:B------:R-:W4:Y:S01]  /*63e0*/  MUFU.TANH R164, R164 ;  /* 0x000000a400a47308 */ /* 0x000f220000002400 */
[----:B--2---:R-:W-:Y:S01]  /*63f0*/  FMNMX.FTZ R159, R106, R159, !PT ;  /* 0x0000009f6a9f7209 */ /* 0x004fe20007810000 */
        /* <DEDUP_REMOVED lines=9> */
[----:B---3--:R-:W-:Y:S05]  /*6490*/  FMNMX.FTZ R2, R165, R2, !PT ;  /* 0x00000002a5027209 */ /* 0x008fea0007810000 */
[----:B------:R-:W3:Y:S01]  /*64a0*/  MUFU.TANH R161, R161 ;  /* 0x000000a100a17308 */ /* 0x000ee20000002400 */
[----:B----4-:R-:W-:Y:S09]  /*64b0*/  FMNMX.FTZ R0, R164, R159, !PT ;  /* 0x0000009fa4007209 */ /* 0x010ff20007810000 */
[----:B------:R-:W4:Y:S01]  /*64c0*/  MUFU.TANH R152, R152 ;  /* 0x0000009800987308 */ /* 0x000f220000002400 */
[----:B--2---:R-:W-:Y:S01]  /*64d0*/  FMNMX.FTZ R2, R163, R2, !PT ;  /* 0x00000002a3027209 */ /* 0x004fe20007810000 */
[C---:B-----5:R-:W-:Y:S08]  /*64e0*/  HMMA.16816.F32 R20, R88.reuse, R92, R20 ;  /* 0x0000005c5814723c */ /* 0x060ff00000001814 */
[----:B------:R-:W2:Y:S01]  /*64f0*/  MUFU.TANH R150, R150 ;  /* 0x0000009600967308 */ /* 0x000ea20000002400 */
[C---:B------:R-:W-:Y:S01]  /*6500*/  HMMA.16816.F32 R24, R88.reuse, R94, R24 ;  /* 0x0000005e5818723c */ /* 0x040fe20000001818 */
[----:B------:R-:W5:Y:S01]  /*6510*/  LDSM.16.M88.4 R92, [R109+0x5c00] ;  /* 0x005c00006d5c783b */ /* 0x000f620000000200 */
[----:B------:R-:W-:Y:S04]  /*6520*/  DEPBAR.LE SB0, 0x0 ;  /* 0x000080000000791a */ /* 0x000fe80000000000 */
[----:B---3--:R-:W-:Y:S03]  /*6530*/  FMNMX.FTZ R0, R161, R0, !PT ;  /* 0x00000000a1007209 */ /* 0x008fe60007810000 */
[----:B------:R-:W3:Y:S01]  /*6540*/  MUFU.TANH R156, R156 ;  /* 0x0000009c009c7308 */ /* 0x000ee20000002400 */
[----:B------:R-:W-:Y:S01]  /*6550*/  BAR.SYNC.DEFER_BLOCKING 0x0 ;  /* 0x0000000000007b1d */ /* 0x000fe20000010000 */
[----:B----4-:R-:W-:Y:S08]  /*6560*/  FMNMX.FTZ R2, R152, R2, !PT ;  /* 0x0000000298027209 */ /* 0x010ff00007810000 */
[----:B------:R-:W4:Y:S01]  /*6570*/  MUFU.TANH R158, R158 ;  /* 0x0000009e009e7308 */ /* 0x000f220000002400 */
[----:B--2---:R-:W-:Y:S01]  /*6580*/  FMNMX.FTZ R0, R150, R0, !PT ;  /* 0x0000000096007209 */ /* 0x004fe20007810000 */
[----:B-1----:R-:W-:Y:S01]  /*6590*/  FMUL.FTZ R145, R20, UR5 ;  /* 0x0000000514917c20 */ /* 0x002fe20008410000 */
[----:B------:R-:W-:Y:S01]  /*65a0*/  FMUL.FTZ R141, R22, UR5 ;  /* 0x00000005168d7c20 */ /* 0x000fe20008410000 */
[----:B------:R-:W-:Y:S01]  /*65b0*/  FMUL.FTZ R149, R21, UR5 ;  /* 0x0000000515957c20 */ /* 0x000fe20008410000 */
[----:B------:R-:W-:Y:S05]  /*65c0*/  FMUL.FTZ R143, R23, UR5 ;  /* 0x00000005178f7c20 */ /* 0x000fea0008410000 */
[----:B------:R-:W1:Y:S01]  /*65d0*/  MUFU.TANH R151, R151 ;  /* 0x0000009700977308 */ /* 0x000e620000002400 */
[----:B------:R-:W-:Y:S01]  /*65e0*/  FMUL.FTZ R153, R24, UR5 ;  /* 0x0000000518997c20 */ /* 0x000fe20008410000 */
[----:B------:R-:W-:Y:S01]  /*65f0*/  FMUL.FTZ R135, R26, UR5 ;  /* 0x000000051a877c20 */ /* 0x000fe20008410000 */
[----:B---3--:R-:W-:Y:S01]  /*6600*/  FMNMX.FTZ R2, R156, R2, !PT ;  /* 0x000000029c027209 */ /* 0x008fe20007810000 */
[----:B------:R-:W-:Y:S01]  /*6610*/  FMUL.FTZ R154, R25, UR5 ;  /* 0x00000005199a7c20 */ /* 0x000fe20008410000 */
[----:B------:R-:W-:Y:S05]  /*6620*/  FMUL.FTZ R139, R27, UR5 ;  /* 0x000000051b8b7c20 */ /* 0x000fea0008410000 */
[----:B------:R-:W2:Y:S01]  /*6630*/  MUFU.TANH R146, R146 ;  /* 0x0000009200927308 */ /* 0x000ea20000002400 */
[----:B----4-:R-:W-:Y:S09]  /*6640*/  FMNMX.FTZ R0, R158, R0, !PT ;  /* 0x000000009e007209 */ /* 0x010ff20007810000 */
[----:B------:R-:W3:Y:S01]  /*6650*/  MUFU.TANH R147, R147 ;  /* 0x0000009300937308 */ /* 0x000ee20000002400 */
[----:B-1----:R-:W-:Y:S01]  /*6660*/  FMNMX.FTZ R2, R151, R2, !PT ;  /* 0x0000000297027209 */ /* 0x002fe20007810000 */
[C---:B-----5:R-:W-:Y:S08]  /*6670*/  HMMA.16816.F32 R28, R88.reuse, R92, R28 ;  /* 0x0000005c581c723c */ /* 0x060ff0000000181c */
[----:B------:R-:W1:Y:S01]  /*6680*/  MUFU.TANH R148, R148 ;  /* 0x0000009400947308 */ /* 0x000e620000002400 */
[----:B------:R-:W-:Y:S03]  /*6690*/  HMMA.16816.F32 R32, R88, R94, R32 ;  /* 0x0000005e5820723c */ /* 0x000fe60000001820 */
[----:B--2---:R-:W-:Y:S06]  /*66a0*/  FMNMX.FTZ R0, R146, R0, !PT ;  /* 0x0000000092007209 */ /* 0x004fec0007810000 */
[----:B------:R-:W2:Y:S02]  /*66b0*/  MUFU.TANH R145, R145 ;  /* 0x0000009100917308 */ /* 0x000ea40000002400 */
[----:B---3--:R-:W-:Y:S08]  /*66c0*/  FMNMX.FTZ R2, R147, R2, !PT ;  /* 0x0000000293027209 */ /* 0x008ff00007810000 */
[----:B------:R-:W3:Y:S01]  /*66d0*/  MUFU.TANH R141, R141 ;  /* 0x0000008d008d7308 */ /* 0x000ee20000002400 */
[----:B-1----:R-:W-:Y:S01]  /*66e0*/  FMNMX.FTZ R0, R148, R0, !PT ;  /* 0x0000000094007209 */ /* 0x002fe20007810000 */
[----:B------:R-:W-:Y:S01]  /*66f0*/  FMUL.FTZ R155, R28, UR5 ;  /* 0x000000051c9b7c20 */ /* 0x000fe20008410000 */
[----:B------:R-:W-:Y:S01]  /*6700*/  FMUL.FTZ R142, R30, UR5 ;  /* 0x000000051e8e7c20 */ /* 0x000fe20008410000 */
[----:B------:R-:W-:Y:S01]  /*6710*/  FMUL.FTZ R157, R29, UR5 ;  /* 0x000000051d9d7c20 */ /* 0x000fe20008410000 */
[----:B------:R-:W-:Y:S05]  /*6720*/  FMUL.FTZ R144, R31, UR5 ;  /* 0x000000051f907c20 */ /* 0x000fea0008410000 */
[----:B------:R-:W1:Y:S01]  /*6730*/  MUFU.TANH R149, R149 ;  /* 0x0000009500957308 */ /* 0x000e620000002400 */
[----:B--2---:R-:W-:Y:S01]  /*6740*/  FMNMX.FTZ R2, R145, R2, !PT ;  /* 0x0000000291027209 */ /* 0x004fe20007810000 */
[----:B------:R-:W-:Y:S01]  /*6750*/  FMUL.FTZ R159, R32, UR5 ;  /* 0x00000005209f7c20 */ /* 0x000fe20008410000 */
[----:B------:R-:W-:Y:S01]  /*6760*/  FMUL.FTZ R86, R34, UR5 ;  /* 0x0000000522567c20 */ /* 0x000fe20008410000 */
[----:B------:R-:W-:Y:S01]  /*6770*/  FMUL.FTZ R160, R33, UR5 ;  /* 0x0000000521a07c20 */ /* 0x000fe20008410000 */
[----:B------:R-:W-:Y:S05]  /*6780*/  FMUL.FTZ R35, R35, UR5 ;  /* 0x0000000523237c20 */ /* 0x000fea0008410000 */
        /* <DEDUP_REMOVED lines=24> */
[----:B------:R2:W4:Y:S01]  /*6910*/  MUFU.TANH R84, R35 ;  /* 0x0000002300547308 */ /* 0x0005220000002400 */
[----:B---3--:R-:W-:Y:S02]  /*6920*/  FMNMX.FTZ R7, R86, R7, !PT ;  /* 0x0000000756077209 */ /* 0x008fe40007810000 */
[----:B-1----:R-:W-:Y:S01]  /*6930*/  FMNMX.FTZ R97, R160, R0, !PT ;  /* 0x00000000a0617209 */ /* 0x002fe20007810000 */
[----:B------:R-:W-:Y:S06]  /*6940*/  @P0 BRA `(.L_x_913) ;  /* 0xfffffff000880947 */ /* 0x000fec000383ffff */
.L_x_912:
[----:B------:R-:W1:Y:S01]  /*6950*/  SHFL.BFLY PT, R2, R97, 0x2, 0x1f ;  /* 0x0c401f0061027f89 */ /* 0x000e6200000e0000 */
[----:B----4-:R-:W-:Y:S02]  /*6960*/  FMNMX.FTZ R7, R84, R7, !PT ;  /* 0x0000000754077209 */ /* 0x010fe40007810000 */
[----:B------:R-:W-:Y:S05]  /*6970*/  IADD3 R134, R134, -0x1, RZ ;  /* 0xffffffff86867810 */ /* 0x000fea0007ffe0ff */
[----:B------:R-:W-:Y:S08]  /*6980*/  LDSM.16.MT88.4 R12, [R110+0x6000] ;  /* 0x006000006e0c783b */ /* 0x000ff00000004200 */
[----:B------:R-:W3:Y:S08]  /*6990*/  SHFL.BFLY PT, R0, R7, 0x2, 0x1f ;  /* 0x0c401f0007007f89 */ /* 0x000ef000000e0000 */
[----:B------:R-:W-:Y:S08]  /*69a0*/  LDSM.16.MT88.4 R20, [R108+0x6000] ;  /* 0x006000006c14783b */ /* 0x000ff00000004200 */
[----:B------:R-:W-:Y:S01]  /*69b0*/  LDSM.16.MT88.4 R28, [R110+0x7000] ;  /* 0x007000006e1c783b */ /* 0x000fe20000004200 */
[----:B-1----:R-:W-:Y:S07]  /*69c0*/  FMNMX.FTZ R9, R97, R2, !PT ;  /* 0x0000000261097209 */ /* 0x002fee0007810000 */
[----:B------:R-:W1:Y:S01]  /*69d0*/  SHFL.BFLY PT, R2, R9, 0x1, 0x1f ;  /* 0x0c201f0009027f89 */ /* 0x000e6200000e0000 */
[----:B---3--:R-:W-:Y:S07]  /*69e0*/  FMNMX.FTZ R5, R7, R0, !PT ;  /* 0x0000000007057209 */ /* 0x008fee0007810000 */
[----:B------:R-:W3:Y:S01]  /*69f0*/  SHFL.BFLY PT, R0, R5, 0x1, 0x1f ;  /* 0x0c201f0005007f89 */ /* 0x000ee200000e0000 */
[----:B-1----:R-:W-:Y:S04]  /*6a00*/  FMNMX.FTZ R2, R9, R2, !PT ;  /* 0x0000000209027209 */ /* 0x002fe80007810000 */
[C---:B------:R-:W-:Y:S01]  /*6a10*/  FSETP.NEU.FTZ.AND P1, PT, R2.reuse, -INF , PT ;  /* 0xff8000000200780b */ /* 0x040fe20003f3d000 */
[C---:B------:R-:W-:Y:S01]  /*6a20*/  FMUL.FTZ R102, R2.reuse, UR4 ;  /* 0x0000000402667c20 */ /* 0x040fe20008410000 */
[----:B------:R-:W-:Y:S01]  /*6a30*/  FADD.FTZ R4, -R2, R85 ;  /* 0x0000005502047221 */ /* 0x000fe20000010100 */
[----:B---3--:R-:W-:Y:S03]  /*6a40*/  FMNMX.FTZ R0, R5, R0, !PT ;  /* 0x0000000005007209 */ /* 0x008fe60007810000 */
        /* <DEDUP_REMOVED lines=22> */
[--C-:B------:R-:W-:Y:S01]  /*6bb0*/  FFMA.FTZ R101, R149, UR4, -R102.reuse ;  /* 0x0000000495657c23 */ /* 0x100fe20008010866 */
[--C-:B------:R-:W-:Y:S01]  /*6bc0*/  FFMA.FTZ R104, R153, UR4, -R102.reuse ;  /* 0x0000000499687c23 */ /* 0x100fe20008010866 */
[----:B------:R-:W-:Y:S01]  /*6bd0*/  FFMA.FTZ R105, R154, UR4, -R102 ;  /* 0x000000049a697c23 */ /* 0x000fe20008010866 */
        /* <DEDUP_REMOVED lines=9> */
[----:B------:R-:W-:Y:S03]  /*6c70*/  FMUL.FTZ R16, R85, R68 ;  /* 0x0000004455107220 */ /* 0x000fe60000410000 */
[----:B------:R-:W1:Y:S01]  /*6c80*/  MUFU.EX2 R99, R99 ;  /* 0x0000006300637308 */ /* 0x000e620000000800 */
[C---:B---3--:R-:W-:Y:S01]  /*6c90*/  FMUL.FTZ R6, R3.reuse, R82 ;  /* 0x0000005203067220 */ /* 0x048fe20000410000 */
[C---:B------:R-:W-:Y:S01]  /*6ca0*/  FMUL.FTZ R7, R3.reuse, R83 ;  /* 0x0000005303077220 */ /* 0x040fe20000410000 */
[C---:B------:R-:W-:Y:S01]  /*6cb0*/  FMUL.FTZ R10, R3.reuse, R78 ;  /* 0x0000004e030a7220 */ /* 0x040fe20000410000 */
[C---:B------:R-:W-:Y:S01]  /*6cc0*/  FMUL.FTZ R11, R3.reuse, R79 ;  /* 0x0000004f030b7220 */ /* 0x040fe20000410000 */
[C---:B------:R-:W-:Y:S01]  /*6cd0*/  FMUL.FTZ R26, R3.reuse, R62 ;  /* 0x0000003e031a7220 */ /* 0x040fe20000410000 */
[----:B------:R-:W-:Y:S01]  /*6ce0*/  FMUL.FTZ R27, R3, R63 ;  /* 0x0000003f031b7220 */ /* 0x000fe20000410000 */
[----:B------:R-:W-:Y:S03]  /*6cf0*/  FMUL.FTZ R17, R85, R69 ;  /* 0x0000004555117220 */ /* 0x000fe60000410000 */
[----:B------:R-:W-:Y:S01]  /*6d00*/  MUFU.EX2 R98, R98 ;  /* 0x0000006200627308 */ /* 0x000fe20000000800 */
[C---:B------:R-:W-:Y:S01]  /*6d10*/  FMUL.FTZ R18, R3.reuse, R70 ;  /* 0x0000004603127220 */ /* 0x040fe20000410000 */
[----:B------:R-:W-:Y:S01]  /*6d20*/  FMUL.FTZ R19, R3, R71 ;  /* 0x0000004703137220 */ /* 0x000fe20000410000 */
[----:B------:R-:W3:Y:S01]  /*6d30*/  LDSM.16.MT88.4 R60, [R108+0x7000] ;  /* 0x007000006c3c783b */ /* 0x000ee20000004200 */
[C---:B------:R-:W-:Y:S01]  /*6d40*/  FMUL.FTZ R32, R85.reuse, R52 ;  /* 0x0000003455207220 */ /* 0x040fe20000410000 */
[----:B------:R-:W-:Y:S01]  /*6d50*/  FMUL.FTZ R33, R85, R53 ;  /* 0x0000003555217220 */ /* 0x000fe20000410000 */
[C---:B------:R-:W-:Y:S01]  /*6d60*/  FMUL.FTZ R34, R3.reuse, R54 ;  /* 0x0000003603227220 */ /* 0x040fe20000410000 */
[----:B--2---:R-:W-:Y:S03]  /*6d70*/  FMUL.FTZ R35, R3, R55 ;  /* 0x0000003703237220 */ /* 0x004fe60000410000 */
[----:B------:R-:W2:Y:S01]  /*6d80*/  MUFU.EX2 R90, R90 ;  /* 0x0000005a005a7308 */ /* 0x000ea20000000800 */
[----:B-1----:R-:W-:Y:S01]  /*6d90*/  F2FP.F16.F32.PACK_AB R80, R99, R100 ;  /* 0x000000646350723e */ /* 0x002fe200000000ff */
[C---:B------:R-:W-:Y:S01]  /*6da0*/  FMUL.FTZ R36, R85.reuse, R36 ;  /* 0x0000002455247220 */ /* 0x040fe20000410000 */
[----:B------:R-:W1:Y:S01]  /*6db0*/  LDSM.16.MT88.4 R52, [R110+0x8000] ;  /* 0x008000006e34783b */ /* 0x000e620000004200 */
        /* <DEDUP_REMOVED lines=12> */
[----:B------:R-:W4:Y:S01]  /*6e80*/  MUFU.EX2 R89, R89 ;  /* 0x0000005900597308 */ /* 0x000f220000000800 */
[----:B--2---:R-:W-:Y:S01]  /*6e90*/  F2FP.F16.F32.PACK_AB R81, R90, R98 ;  /* 0x000000625a51723e */ /* 0x004fe200000000ff */
[C---:B------:R-:W-:Y:S01]  /*6ea0*/  FMUL.FTZ R48, R85.reuse, R48 ;  /* 0x0000003055307220 */ /* 0x040fe20000410000 */
[----:B------:R-:W-:Y:S01]  /*6eb0*/  FMUL.FTZ R49, R85, R49 ;  /* 0x0000003155317220 */ /* 0x000fe20000410000 */
[C---:B------:R-:W-:Y:S01]  /*6ec0*/  FMUL.FTZ R50, R3.reuse, R50 ;  /* 0x0000003203327220 */ /* 0x040fe20000410000 */
[----:B------:R-:W-:Y:S01]  /*6ed0*/  FMUL.FTZ R51, R3, R51 ;  /* 0x0000003303337220 */ /* 0x000fe20000410000 */
[----:B------:R-:W-:Y:S01]  /*6ee0*/  LDSM.16.MT88.4 R76, [R110+0x6c00] ;  /* 0x006c00006e4c783b */ /* 0x000fe20000004200 */
[----:B------:R-:W-:Y:S03]  /*6ef0*/  FFMA.FTZ R140, R85, R140, R100 ;  /* 0x0000008c558c7223 */ /* 0x000fe60000010064 */
[----:B------:R-:W-:Y:S01]  /*6f00*/  MUFU.EX2 R88, R88 ;  /* 0x0000005800587308 */ /* 0x000fe20000000800 */
[--C-:B------:R-:W-:Y:S01]  /*6f10*/  FFMA.FTZ R100, R143, UR4, -R97.reuse ;  /* 0x000000048f647c23 */ /* 0x100fe20008010861 */
[--C-:B------:R-:W-:Y:S01]  /*6f20*/  FFMA.FTZ R106, R139, UR4, -R97.reuse ;  /* 0x000000048b6a7c23 */ /* 0x100fe20008010861 */
[--C-:B------:R-:W-:Y:S01]  /*6f30*/  FFMA.FTZ R145, R145, UR4, -R102.reuse ;  /* 0x0000000491917c23 */ /* 0x100fe20008010866 */
[--C-:B------:R-:W-:Y:S01]  /*6f40*/  FFMA.FTZ R155, R155, UR4, -R102.reuse ;  /* 0x000000049b9b7c23 */ /* 0x100fe20008010866 */
[--C-:B------:R-:W-:Y:S01]  /*6f50*/  FFMA.FTZ R157, R157, UR4, -R102.reuse ;  /* 0x000000049d9d7c23 */ /* 0x100fe20008010866 */
[----:B------:R-:W-:Y:S01]  /*6f60*/  LDSM.16.MT88.4 R68, [R108+0x6c00] ;  /* 0x006c00006c44783b */ /* 0x000fe20000004200 */
[--C-:B------:R-:W-:Y:S03]  /*6f70*/  FFMA.FTZ R159, R159, UR4, -R102.reuse ;  /* 0x000000049f9f7c23 */ /* 0x100fe60008010866 */
[----:B------:R-:W2:Y:S01]  /*6f80*/  MUFU.EX2 R87, R87 ;  /* 0x0000005700577308 */ /* 0x000ea20000000800 */
[----:B----4-:R-:W-:Y:S01]  /*6f90*/  F2FP.F16.F32.PACK_AB R82, R89, R92 ;  /* 0x0000005c5952723e */ /* 0x010fe200000000ff */
[----:B------:R-:W-:Y:S01]  /*6fa0*/  FFMA.FTZ R160, R160, UR4, -R102 ;  /* 0x00000004a0a07c23 */ /* 0x000fe20008010866 */
[--C-:B------:R-:W-:Y:S01]  /*6fb0*/  FFMA.FTZ R86, R86, UR4, -R97.reuse ;  /* 0x0000000456567c23 */ /* 0x100fe20008010861 */
[--C-:B------:R-:W-:Y:S01]  /*6fc0*/  FFMA.FTZ R142, R142, UR4, -R97.reuse ;  /* 0x000000048e8e7c23 */ /* 0x100fe20008010861 */
[----:B------:R-:W-:Y:S01]  /*6fd0*/  FFMA.FTZ R144, R144, UR4, -R97 ;  /* 0x0000000490907c23 */ /* 0x000fe20008010861 */
[----:B------:R-:W-:Y:S01]  /*6fe0*/  FFMA.FTZ R98, R3, R138, R98 ;  /* 0x0000008a03627223 */ /* 0x000fe20000010062 */
[----:B------:R-:W-:Y:S03]  /*6ff0*/  FADD.FTZ R99, R99, R140 ;  /* 0x0000008c63637221 */ /* 0x000fe60000010000 */
[----:B------:R-:W-:Y:S01]  /*7000*/  MUFU.EX2 R91, R91 ;  /* 0x0000005b005b7308 */ /* 0x000fe20000000800 */
[----:B------:R-:W-:Y:S04]  /*7010*/  FADD.FTZ R92, R92, R99 ;  /* 0x000000635c5c7221 */ /* 0x000fe80000010000 */
[----:B------:R-:W-:Y:S05]  /*7020*/  FADD.FTZ R89, R89, R92 ;  /* 0x0000005c59597221 */ /* 0x000fea0000010000 */
[----:B------:R-:W-:Y:S01]  /*7030*/  MUFU.EX2 R93, R93 ;  /* 0x0000005d005d7308 */ /* 0x000fe20000000800 */
[----:B--2---:R-:W-:Y:S07]  /*7040*/  F2FP.F16.F32.PACK_AB R83, R87, R88 ;  /* 0x000000585753723e */ /* 0x004fee00000000ff */
[C---:B------:R-:W-:Y:S02]  /*7050*/  HMMA.16816.F32 R4, R80.reuse, R12, R4 ;  /* 0x0000000c5004723c */ /* 0x040fe40000001804 */
[----:B------:R-:W-:Y:S04]  /*7060*/  MUFU.EX2 R101, R101 ;  /* 0x0000006500657308 */ /* 0x000fe80000000800 */
[C---:B------:R-:W-:Y:S06]  /*7070*/  HMMA.16816.F32 R8, R80.reuse, R14, R8 ;  /* 0x0000000e5008723c */ /* 0x040fec0000001808 */
[----:B------:R-:W-:Y:S01]  /*7080*/  MUFU.EX2 R96, R96 ;  /* 0x0000006000607308 */ /* 0x000fe20000000800 */
[C---:B------:R-:W-:Y:S01]  /*7090*/  FMUL.FTZ R12, R85.reuse, R72 ;  /* 0x00000048550c7220 */ /* 0x040fe20000410000 */
[----:B------:R-:W-:Y:S03]  /*70a0*/  FMUL.FTZ R13, R85, R73 ;  /* 0x00000049550d7220 */ /* 0x000fe60000410000 */
[C---:B------:R-:W-:Y:S01]  /*70b0*/  FMUL.FTZ R14, R3.reuse, R74 ;  /* 0x0000004a030e7220 */ /* 0x040fe20000410000 */
[----:B------:R-:W-:Y:S04]  /*70c0*/  FMUL.FTZ R15, R3, R75 ;  /* 0x0000004b030f7220 */ /* 0x000fe80000410000 */
[----:B------:R-:W-:Y:S03]  /*70d0*/  MUFU.EX2 R103, R103 ;  /* 0x0000006700677308 */ /* 0x000fe60000000800 */
[C---:B------:R-:W-:Y:S07]  /*70e0*/  HMMA.16816.F32 R12, R80.reuse, R20, R12 ;  /* 0x00000014500c723c */ /* 0x040fee000000180c */
[----:B------:R-:W-:Y:S01]  /*70f0*/  MUFU.EX2 R100, R100 ;  /* 0x0000006400647308 */ /* 0x000fe20000000800 */
[C---:B------:R-:W-:Y:S03]  /*7100*/  HMMA.16816.F32 R16, R80.reuse, R22, R16 ;  /* 0x000000165010723c */ /* 0x040fe60000001810 */
[C---:B------:R-:W-:Y:S01]  /*7110*/  FMUL.FTZ R20, R85.reuse, R64 ;  /* 0x0000004055147220 */ /* 0x040fe20000410000 */
[----:B------:R-:W-:Y:S03]  /*7120*/  FMUL.FTZ R21, R85, R65 ;  /* 0x0000004155157220 */ /* 0x000fe60000410000 */
[C---:B------:R-:W-:Y:S01]  /*7130*/  FMUL.FTZ R22, R3.reuse, R66 ;  /* 0x0000004203167220 */ /* 0x040fe20000410000 */
[----:B------:R-:W-:Y:S01]  /*7140*/  FMUL.FTZ R23, R3, R67 ;  /* 0x0000004303177220 */ /* 0x000fe20000410000 */
[----:B------:R-:W-:Y:S02]  /*7150*/  MUFU.EX2 R104, R104 ;  /* 0x0000006800687308 */ /* 0x000fe40000000800 */
[--C-:B------:R-:W-:Y:S01]  /*7160*/  FFMA.FTZ R66, R152, UR4, -R102.reuse ;  /* 0x0000000498427c23 */ /* 0x100fe20008010866 */
[----:B------:R-:W-:Y:S01]  /*7170*/  FFMA.FTZ R65, R156, UR4, -R102 ;  /* 0x000000049c417c23 */ /* 0x000fe20008010866 */
[--C-:B------:R-:W-:Y:S01]  /*7180*/  FFMA.FTZ R64, R150, UR4, -R97.reuse ;  /* 0x0000000496407c23 */ /* 0x100fe20008010861 */
[----:B------:R-:W-:Y:S01]  /*7190*/  FFMA.FTZ R97, R84, UR4, -R97 ;  /* 0x0000000454617c23 */ /* 0x000fe20008010861 */
[C---:B------:R-:W-:Y:S04]  /*71a0*/  HMMA.16816.F32 R20, R80.reuse, R28, R20 ;  /* 0x0000001c5014723c */ /* 0x040fe80000001814 */
[----:B------:R-:W-:Y:S01]  /*71b0*/  MUFU.EX2 R102, R145 ;  /* 0x0000009100667308 */ /* 0x000fe20000000800 */
[----:B------:R-:W-:Y:S01]  /*71c0*/  FADD.FTZ R67, R90, R98 ;  /* 0x000000625a437221 */ /* 0x000fe20000010000 */
[C---:B------:R-:W-:Y:S08]  /*71d0*/  HMMA.16816.F32 R24, R80.reuse, R30, R24 ;  /* 0x0000001e5018723c */ /* 0x040ff00000001818 */
[----:B------:R-:W2:Y:S03]  /*71e0*/  MUFU.EX2 R66, R66 ;  /* 0x0000004200427308 */ /* 0x000ea60000000800 */
[C---:B------:R-:W-:Y:S01]  /*71f0*/  FMUL.FTZ R28, R85.reuse, R56 ;  /* 0x00000038551c7220 */ /* 0x040fe20000410000 */
[----:B------:R-:W-:Y:S01]  /*7200*/  FMUL.FTZ R29, R85, R57 ;  /* 0x00000039551d7220 */ /* 0x000fe20000410000 */
[C---:B------:R-:W-:Y:S01]  /*7210*/  FMUL.FTZ R30, R3.reuse, R58 ;  /* 0x0000003a031e7220 */ /* 0x040fe20000410000 */
[----:B------:R-:W-:Y:S02]  /*7220*/  FMUL.FTZ R31, R3, R59 ;  /* 0x0000003b031f7220 */ /* 0x000fe40000410000 */
[----:B------:R-:W-:Y:S01]  /*7230*/  LDSM.16.MT88.4 R56, [R110+0x6400] ;  /* 0x006400006e38783b */ /* 0x000fe20000004200 */
[----:B------:R-:W-:Y:S01]  /*7240*/  FADD.FTZ R88, R88, R67 ;  /* 0x0000004358587221 */ /* 0x000fe20000010000 */
[----:B------:R-:W-:Y:S03]  /*7250*/  MUFU.EX2 R105, R105 ;  /* 0x0000006900697308 */ /* 0x000fe60000000800 */
[C---:B---3--:R-:W-:Y:S03]  /*7260*/  HMMA.16816.F32 R28, R80.reuse, R60, R28 ;  /* 0x0000003c501c723c */ /* 0x048fe6000000181c */
[----:B------:R-:W-:Y:S04]  /*7270*/  FADD.FTZ R87, R87, R88 ;  /* 0x0000005857577221 */ /* 0x000fe80000010000 */
[----:B------:R-:W-:Y:S01]  /*7280*/  MUFU.EX2 R107, R107 ;  /* 0x0000006b006b7308 */ /* 0x000fe20000000800 */
[C---:B------:R-:W-:Y:S01]  /*7290*/  HMMA.16816.F32 R32, R80.reuse, R62, R32 ;  /* 0x0000003e5020723c */ /* 0x040fe20000001820 */
[----:B------:R-:W-:Y:S02]  /*72a0*/  LDSM.16.MT88.4 R60, [R108+0x6800] ;  /* 0x006800006c3c783b */ /* 0x000fe40000004200 */
[----:B--2---:R-:W-:Y:S03]  /*72b0*/  FADD.FTZ R92, R66, R89 ;  /* 0x00000059425c7221 */ /* 0x004fe60000010000 */
[C---:B-1----:R-:W-:Y:S03]  /*72c0*/  HMMA.16816.F32 R36, R80.reuse, R52, R36 ;  /* 0x000000345024723c */ /* 0x042fe60000001824 */
[----:B------:R-:W-:Y:S03]  /*72d0*/  MUFU.EX2 R106, R106 ;  /* 0x0000006a006a7308 */ /* 0x000fe60000000800 */
[C---:B------:R-:W-:Y:S01]  /*72e0*/  HMMA.16816.F32 R40, R80.reuse, R54, R40 ;  /* 0x000000365028723c */ /* 0x040fe20000001828 */
[----:B------:R-:W1:Y:S06]  /*72f0*/  LDSM.16.MT88.4 R52, [R108+0x8000] ;  /* 0x008000006c34783b */ /* 0x000e6c0000004200 */
[----:B------:R-:W2:Y:S10]  /*7300*/  MUFU.EX2 R65, R65 ;  /* 0x0000004100417308 */ /* 0x000eb40000000800 */
[----:B------:R-:W3:Y:S10]  /*7310*/  MUFU.EX2 R64, R64 ;  /* 0x0000004000407308 */ /* 0x000ef40000000800 */
[----:B------:R-:W-:Y:S01]  /*7320*/  MUFU.EX2 R95, R95 ;  /* 0x0000005f005f7308 */ /* 0x000fe20000000800 */
[----:B--2---:R-:W-:Y:S09]  /*7330*/  FADD.FTZ R92, R65, R92 ;  /* 0x0000005c415c7221 */ /* 0x004ff20000010000 */
[----:B------:R-:W2:Y:S01]  /*7340*/  MUFU.EX2 R94, R94 ;  /* 0x0000005e005e7308 */ /* 0x000ea20000000800 */
[----:B---3--:R-:W-:Y:S04]  /*7350*/  FADD.FTZ R88, R64, R87 ;  /* 0x0000005740587221 */ /* 0x008fe80000010000 */
[----:B------:R-:W-:Y:S05]  /*7360*/  FADD.FTZ R88, R91, R88 ;  /* 0x000000585b587221 */ /* 0x000fea0000010000 */
[----:B------:R-:W-:Y:S01]  /*7370*/  MUFU.EX2 R140, R155 ;  /* 0x0000009b008c7308 */ /* 0x000fe20000000800 */
[C---:B-1----:R-:W-:Y:S09]  /*7380*/  HMMA.16816.F32 R44, R80.reuse, R52, R44 ;  /* 0x00000034502c723c */ /* 0x042ff2000000182c */
[----:B------:R-:W1:Y:S01]  /*7390*/  MUFU.EX2 R157, R157 ;  /* 0x0000009d009d7308 */ /* 0x000e620000000800 */
[----:B------:R-:W-:Y:S09]  /*73a0*/  HMMA.16816.F32 R48, R80, R54, R48 ;  /* 0x000000365030723c */ /* 0x000ff20000001830 */
[----:B------:R-:W-:Y:S02]  /*73b0*/  MUFU.EX2 R138, R142 ;  /* 0x0000008e008a7308 */ /* 0x000fe40000000800 */
[----:B------:R-:W-:Y:S02]  /*73c0*/  F2FP.F16.F32.PACK_AB R52, R65, R66 ;  /* 0x000000424134723e */ /* 0x000fe400000000ff */
[----:B------:R-:W-:Y:S02]  /*73d0*/  F2FP.F16.F32.PACK_AB R53, R91, R64 ;  /* 0x000000405b35723e */ /* 0x000fe400000000ff */
[----:B------:R-:W-:Y:S04]  /*73e0*/  F2FP.F16.F32.PACK_AB R54, R96, R93 ;  /* 0x0000005d6036723e */ /* 0x000fe800000000ff */
[----:B------:R-:W3:Y:S01]  /*73f0*/  MUFU.EX2 R3, R144 ;  /* 0x0000009000037308 */ /* 0x000ee20000000800 */
[----:B--2---:R-:W-:Y:S01]  /*7400*/  F2FP.F16.F32.PACK_AB R55, R94, R95 ;  /* 0x0000005f5e37723e */ /* 0x004fe200000000ff */
[----:B------:R-:W-:Y:S01]  /*7410*/  FADD.FTZ R93, R93, R92 ;  /* 0x0000005c5d5d7221 */ /* 0x000fe20000010000 */
[----:B-1----:R-:W-:Y:S01]  /*7420*/  F2FP.F16.F32.PACK_AB R84, R157, R140 ;  /* 0x0000008c9d54723e */ /* 0x002fe200000000ff */
[----:B------:R-:W-:Y:S02]  /*7430*/  FADD.FTZ R95, R95, R88 ;  /* 0x000000585f5f7221 */ /* 0x000fe40000010000 */
[----:B------:R-:W-:Y:S02]  /*7440*/  FADD.FTZ R93, R96, R93 ;  /* 0x0000005d605d7221 */ /* 0x000fe40000010000 */
[C---:B------:R-:W-:Y:S02]  /*7450*/  HMMA.16816.F32 R4, R52.reuse, R56, R4 ;  /* 0x000000383404723c */ /* 0x040fe40000001804 */
[----:B------:R-:W-:Y:S03]  /*7460*/  MUFU.EX2 R159, R159 ;  /* 0x0000009f009f7308 */ /* 0x000fe60000000800 */
[----:B------:R-:W-:Y:S01]  /*7470*/  FADD.FTZ R94, R94, R95 ;  /* 0x0000005f5e5e7221 */ /* 0x000fe20000010000 */
[C---:B------:R-:W-:Y:S01]  /*7480*/  HMMA.16816.F32 R8, R52.reuse, R58, R8 ;  /* 0x0000003a3408723c */ /* 0x040fe20000001808 */
[----:B------:R-:W1:Y:S05]  /*7490*/  LDSM.16.MT88.4 R56, [R108+0x6400] ;  /* 0x006400006c38783b */ /* 0x000e6a0000004200 */
[----:B------:R-:W2:Y:S01]  /*74a0*/  MUFU.EX2 R160, R160 ;  /* 0x000000a000a07308 */ /* 0x000ea20000000800 */
[----:B---3--:R-:W-:Y:S09]  /*74b0*/  F2FP.F16.F32.PACK_AB R85, R3, R138 ;  /* 0x0000008a0355723e */ /* 0x008ff200000000ff */
[----:B------:R2:W-:Y:S10]  /*74c0*/  MUFU.EX2 R90, R86 ;  /* 0x00000056005a7308 */ /* 0x0005f40000000800 */
[----:B------:R-:W3:Y:S01]  /*74d0*/  MUFU.EX2 R97, R97 ;  /* 0x0000006100617308 */ /* 0x000ee20000000800 */
        /* <DEDUP_REMOVED lines=17> */
[----:B------:R-:W-:Y:S01]  /*75f0*/  F2FP.F16.F32.PACK_AB R52, R101, R102 ;  /* 0x000000666534723e */ /* 0x000fe200000000ff */
[----:B------:R-:W-:Y:S03]  /*7600*/  FADD.FTZ R102, R102, R93 ;  /* 0x0000005d66667221 */ /* 0x000fe60000010000 */
[----:B------:R-:W-:Y:S01]  /*7610*/  F2FP.F16.F32.PACK_AB R53, R100, R103 ;  /* 0x000000676435723e */ /* 0x000fe200000000ff */
[----:B------:R-:W-:Y:S01]  /*7620*/  FADD.FTZ R103, R103, R94 ;  /* 0x0000005e67677221 */ /* 0x000fe20000010000 */
[----:B------:R-:W-:Y:S01]  /*7630*/  F2FP.F16.F32.PACK_AB R54, R105, R104 ;  /* 0x000000686936723e */ /* 0x000fe200000000ff */
[----:B------:R-:W-:Y:S01]  /*7640*/  FADD.FTZ R101, R101, R102 ;  /* 0x0000006665657221 */ /* 0x000fe20000010000 */
[----:B------:R-:W-:Y:S01]  /*7650*/  F2FP.F16.F32.PACK_AB R55, R106, R107 ;  /* 0x0000006b6a37723e */ /* 0x000fe200000000ff */
[----:B------:R-:W-:Y:S02]  /*7660*/  FADD.FTZ R100, R100, R103 ;  /* 0x0000006764647221 */ /* 0x000fe40000010000 */
        /* <DEDUP_REMOVED lines=9> */
[----:B------:R-:W-:Y:S01]  /*7700*/  FADD.FTZ R90, R90, R3 ;  /* 0x000000035a5a7221 */ /* 0x000fe20000010000 */
[----:B------:R-:W-:Y:S01]  /*7710*/  MOV R3, R0 ;  /* 0x0000000000037202 */ /* 0x000fe20000000f00 */
[----:B------:R-:W-:Y:S02]  /*7720*/  FADD.FTZ R140, R160, R159 ;  /* 0x0000009fa08c7221 */ /* 0x000fe40000010000 */
        /* <DEDUP_REMOVED lines=14> */
[C---:B------:R-:W-:Y:S06]  /*7810*/  HMMA.16816.F32 R40, R52.reuse, R58, R40 ;  /* 0x0000003a3428723c */ /* 0x040fec0000001828 */
[C---:B--2---:R-:W-:Y:S06]  /*7820*/  HMMA.16816.F32 R44, R52.reuse, R60, R44 ;  /* 0x0000003c342c723c */ /* 0x044fec000000182c */
[----:B------:R-:W-:Y:S01]  /*7830*/  HMMA.16816.F32 R48, R52, R62, R48 ;  /* 0x0000003e3430723c */ /* 0x000fe20000001830 */
[----:B------:R-:W1:Y:S05]  /*7840*/  LDSM.16.MT88.4 R60, [R110+0x7c00] ;  /* 0x007c00006e3c783b */ /* 0x000e6a0000004200 */
[C---:B------:R-:W-:Y:S03]  /*7850*/  HMMA.16816.F32 R80, R84.reuse, R76, R4 ;  /* 0x0000004c5450723c */ /* 0x040fe60000001804 */
[----:B------:R-:W2:Y:S03]  /*7860*/  LDSM.16.MT88.4 R52, [R108+0x7c00] ;  /* 0x007c00006c34783b */ /* 0x000ea60000004200 */
[C---:B------:R-:W-:Y:S05]  /*7870*/  HMMA.16816.F32 R76, R84.reuse, R78, R8 ;  /* 0x0000004e544c723c */ /* 0x040fea0000001808 */
[----:B------:R-:W3:Y:S01]  /*7880*/  LDSM.16.MT88.4 R4, [R110+0x8c00] ;  /* 0x008c00006e04783b */ /* 0x000ee20000004200 */
[C---:B------:R-:W-:Y:S06]  /*7890*/  HMMA.16816.F32 R72, R84.reuse, R68, R12 ;  /* 0x000000445448723c */ /* 0x040fec000000180c */
[C---:B------:R-:W-:Y:S01]  /*78a0*/  HMMA.16816.F32 R68, R84.reuse, R70, R16 ;  /* 0x000000465444723c */ /* 0x040fe20000001810 */
[----:B------:R-:W4:Y:S05]  /*78b0*/  LDSM.16.MT88.4 R8, [R108+0x8c00] ;  /* 0x008c00006c08783b */ /* 0x000f2a0000004200 */
[C---:B-1----:R-:W-:Y:S06]  /*78c0*/  HMMA.16816.F32 R64, R84.reuse, R60, R20 ;  /* 0x0000003c5440723c */ /* 0x042fec0000001814 */
[C---:B------:R-:W-:Y:S06]  /*78d0*/  HMMA.16816.F32 R60, R84.reuse, R62, R24 ;  /* 0x0000003e543c723c */ /* 0x040fec0000001818 */
[C---:B--2---:R-:W-:Y:S06]  /*78e0*/  HMMA.16816.F32 R56, R84.reuse, R52, R28 ;  /* 0x000000345438723c */ /* 0x044fec000000181c */
[C---:B------:R-:W-:Y:S06]  /*78f0*/  HMMA.16816.F32 R52, R84.reuse, R54, R32 ;  /* 0x000000365434723c */ /* 0x040fec0000001820 */
[C---:B---3--:R-:W-:Y:S06]  /*7900*/  HMMA.16816.F32 R36, R84.reuse, R4, R36 ;  /* 0x000000045424723c */ /* 0x048fec0000001824 */
[C---:B------:R-:W-:Y:S06]  /*7910*/  HMMA.16816.F32 R40, R84.reuse, R6, R40 ;  /* 0x000000065428723c */ /* 0x040fec0000001828 */
[C---:B----4-:R-:W-:Y:S06]  /*7920*/  HMMA.16816.F32 R44, R84.reuse, R8, R44 ;  /* 0x00000008542c723c */ /* 0x050fec000000182c */
[----:B------:R-:W-:Y:S07]  /*7930*/  HMMA.16816.F32 R48, R84, R10, R48 ;  /* 0x0000000a5430723c */ /* 0x000fee0000001830 */
[----:B------:R-:W-:Y:S01]  /*7940*/  MOV R85, R2 ;  /* 0x0000000200557202 */ /* 0x000fe20000000f00 */
[----:B------:R-:W-:Y:S05]  /*7950*/  @!UPT UIADD3 URZ, URZ, URZ, URZ ;  /* 0x0000003f3f3ff290 */ /* 0x000fea000fffe03f */
[----:B------:R-:W-:Y:S11]  /*7960*/  @P0 BRA `(.L_x_911) ;  /* 0xffffffe000dc0947 */ /* 0x000ff6000383ffff */
.L_x_910:
[----:B------:R-:W1:Y:S01]  /*7970*/  SHFL.BFLY PT, R3, R140, 0x2, 0x1f ;  /* 0x0c401f008c037f89 */ /* 0x000e6200000e0000 */
[----:B------:R-:W-:Y:S01]  /*7980*/  ISETP.NE.AND P0, PT, R117, -0x1, PT ;  /* 0xffffffff7500780c */ /* 0x000fe20003f05270 */
[----:B------:R-:W2:Y:S01]  /*7990*/  S2UR UR4, SR_CgaCtaId ;  /* 0x00000000000479c3 */ /* 0x000ea20000008800 */
[----:B------:R-:W-:Y:S01]  /*79a0*/  MOV R9, 0x3f800000 ;  /* 0x3f80000000097802 */ /* 0x000fe20000000f00 */
[----:B------:R-:W3:Y:S01]  /*79b0*/  SHFL.BFLY PT, R11, R138, 0x2, 0x1f ;  /* 0x0c401f008a0b7f89 */ /* 0x000ee200000e0000 */
[----:B------:R-:W-:Y:S01]  /*79c0*/  UMOV UR5, 0x400 ;  /* 0x0000040000057882 */ /* 0x000fe20000000000 */
[----:B-1----:R-:W-:Y:S02]  /*79d0*/  FADD.FTZ R8, R3, R140 ;  /* 0x0000008c03087221 */ /* 0x002fe40000010000 */
[----:B------:R-:W1:Y:S01]  /*79e0*/  S2R R3, SR_TID.X ;  /* 0x0000000000037919 */ /* 0x000e620000002100 */
[----:B--2---:R-:W-:Y:S01]  /*79f0*/  ULEA UR4, UR4, UR5, 0x18 ;  /* 0x0000000504047291 */ /* 0x004fe2000f8ec03f */
[----:B---3--:R-:W-:Y:S01]  /*7a00*/  FADD.FTZ R11, R11, R138 ;  /* 0x0000008a0b0b7221 */ /* 0x008fe20000010000 */
[----:B------:R-:W2:Y:S04]  /*7a10*/  SHFL.BFLY PT, R7, R8, 0x1, 0x1f ;  /* 0x0c201f0008077f89 */ /* 0x000ea800000e0000 */
[----:B------:R-:W3:Y:S01]  /*7a20*/  SHFL.BFLY PT, R6, R11, 0x1, 0x1f ;  /* 0x0c201f000b067f89 */ /* 0x000ee200000e0000 */
[----:B--2---:R-:W-:Y:S01]  /*7a30*/  FADD.FTZ R7, R8, R7 ;  /* 0x0000000708077221 */ /* 0x004fe20000010000 */
[----:B-1----:R-:W-:Y:S01]  /*7a40*/  SHF.R.S32.HI R4, RZ, 0x1f, R3 ;  /* 0x0000001fff047819 */ /* 0x002fe20000011403 */
[----:B---3--:R-:W-:-:S03]  /*7a50*/  FADD.FTZ R6, R11, R6 ;  /* 0x000000060b067221 */ /* 0x008fc60000010000 */
[----:B------:R-:W-:Y:S02]  /*7a60*/  FSETP.NE.FTZ.AND P5, PT, R7, RZ, PT ;  /* 0x000000ff0700720b */ /* 0x000fe40003fb5000 */
[-C--:B------:R-:W-:Y:S02]  /*7a70*/  LEA.HI R5, R4, R3.reuse, RZ, 0x2 ;  /* 0x0000000304057211 */ /* 0x080fe400078f10ff */
[----:B------:R-:W-:Y:S02]  /*7a80*/  FSETP.NE.FTZ.AND P4, PT, R6, RZ, PT ;  /* 0x000000ff0600720b */ /* 0x000fe40003f95000 */
[----:B------:R-:W-:Y:S02]  /*7a90*/  LOP3.LUT R10, R5, 0xfffffffc, RZ, 0xc0, !PT ;  /* 0xfffffffc050a7812 */ /* 0x000fe400078ec0ff */
[----:B------:R-:W-:Y:S02]  /*7aa0*/  SHF.R.S32.HI R5, RZ, 0x2, R5 ;  /* 0x00000002ff057819 */ /* 0x000fe40000011405 */
[----:B------:R-:W-:-:S02]  /*7ab0*/  IADD3 R11, -R10, R3, RZ ;  /* 0x000000030a0b7210 */ /* 0x000fc40007ffe1ff */
[----:B------:R-:W-:Y:S01]  /*7ac0*/  MOV R10, 0x3f800000 ;  /* 0x3f800000000a7802 */ /* 0x000fe20000000f00 */
[----:B------:R-:W1:Y:S01]  /*7ad0*/  @P5 MUFU.RCP R9, R7 ;  /* 0x0000000700095308 */ /* 0x000e620000001000 */
[----:B------:R-:W-:Y:S02]  /*7ae0*/  SHF.R.S32.HI R12, RZ, 0x1f, R5 ;  /* 0x0000001fff0c7819 */ /* 0x000fe40000011405 */
[----:B------:R-:W-:Y:S02]  /*7af0*/  LEA.HI R4, R4, R3, RZ, 0x5 ;  /* 0x0000000304047211 */ /* 0x000fe400078f28ff */
[----:B------:R-:W-:Y:S02]  /*7b00*/  LEA.HI R12, R12, R5, RZ, 0x3 ;  /* 0x000000050c0c7211 */ /* 0x000fe400078f18ff */
[----:B------:R-:W-:Y:S01]  /*7b10*/  SHF.R.S32.HI R8, RZ, 0x5, R4 ;  /* 0x00000005ff087819 */ /* 0x000fe20000011404 */
[----:B------:R-:W2:Y:S01]  /*7b20*/  @P4 MUFU.RCP R10, R6 ;  /* 0x00000006000a4308 */ /* 0x000ea20000001000 */
[----:B------:R-:W-:-:S02]  /*7b30*/  LOP3.LUT R14, R12, 0xfffffff8, RZ, 0xc0, !PT ;  /* 0xfffffff80c0e7812 */ /* 0x000fc400078ec0ff */
[----:B------:R-:W3:Y:S01]  /*7b40*/  @P0 LDC.64 R12, c[0x0][0x298] ;  /* 0x0000a600ff0c0b82 */ /* 0x000ee20000000a00 */
[----:B------:R-:W-:Y:S02]  /*7b50*/  LEA R8, R8, R11, 0x8 ;  /* 0x0000000b08087211 */ /* 0x000fe400078e40ff */
[----:B------:R-:W-:Y:S01]  /*7b60*/  IADD3 R5, R5, -R14, RZ ;  /* 0x8000000e05057210 */ /* 0x000fe20007ffe0ff */
[----:B-1----:R-:W-:-:S03]  /*7b70*/  FMUL.FTZ R80, R9, R80 ;  /* 0x0000005009507220 */ /* 0x002fc60000410000 */
[----:B------:R-:W-:Y:S01]  /*7b80*/  LEA.HI R11, R5, R5, RZ, 0x1 ;  /* 0x00000005050b7211 */ /* 0x000fe200078f08ff */
[C---:B------:R-:W-:Y:S01]  /*7b90*/  FMUL.FTZ R81, R9.reuse, R81 ;  /* 0x0000005109517220 */ /* 0x040fe20000410000 */
[C---:B------:R-:W-:Y:S01]  /*7ba0*/  FMUL.FTZ R76, R9.reuse, R76 ;  /* 0x0000004c094c7220 */ /* 0x040fe20000410000 */
[C---:B------:R-:W-:Y:S01]  /*7bb0*/  FMUL.FTZ R77, R9.reuse, R77 ;  /* 0x0000004d094d7220 */ /* 0x040fe20000410000 */
[----:B------:R-:W-:Y:S01]  /*7bc0*/  SHF.R.S32.HI R14, RZ, 0x1, R11 ;  /* 0x00000001ff0e7819 */ /* 0x000fe2000001140b */
[C---:B------:R-:W-:Y:S01]  /*7bd0*/  FMUL.FTZ R72, R9.reuse, R72 ;  /* 0x0000004809487220 */ /* 0x040fe20000410000 */
[----:B------:R-:W-:Y:S01]  /*7be0*/  FMUL.FTZ R73, R9, R73 ;  /* 0x0000004909497220 */ /* 0x000fe20000410000 */
        /* <DEDUP_REMOVED lines=25> */
[C---:B------:R-:W-:Y:S01]  /*7d80*/  FMUL.FTZ R68, R9.reuse, R68 ;  /* 0x0000004409447220 */ /* 0x040fe20000410000 */
        /* <DEDUP_REMOVED lines=9> */
[----:B---3--:R-:W-:-:S04]  /*7e20*/  @P0 IMAD.WIDE.U32 R10, R117, R12, RZ ;  /* 0x0000000c750a0225 */ /* 0x008fc800078e00ff */
[C---:B------:R-:W-:Y:S01]  /*7e30*/  FMUL.FTZ R61, R9.reuse, R61 ;  /* 0x0000003d093d7220 */ /* 0x040fe20000410000 */
[----:B------:R-:W-:Y:S01]  /*7e40*/  FMUL.FTZ R56, R9, R56 ;  /* 0x0000003809387220 */ /* 0x000fe20000410000 */
[----:B------:R-:W-:Y:S01]  /*7e50*/  LEA R5, R5, R8, 0x1 ;  /* 0x0000000805057211 */ /* 0x000fe200078e08ff */
[----:B------:R-:W-:Y:S02]  /*7e60*/  @P0 IMAD R11, R117, R13, R11 ;  /* 0x0000000d750b0224 */ /* 0x000fe400078e020b */
[C---:B------:R-:W-:Y:S01]  /*7e70*/  FMUL.FTZ R57, R9.reuse, R57 ;  /* 0x0000003909397220 */ /* 0x040fe20000410000 */
        /* <DEDUP_REMOVED lines=28> */
.L_x_914:
        /* <DEDUP_REMOVED lines=23> */
.L_x_915:
[----:B------:R-:W-:Y:S01]  /*81b0*/  ISETP.NE.U32.AND P3, PT, R12, 0x1, PT ;  /* 0x000000010c00780c */ /* 0x000fe20003f65070 */
[----:B------:R-:W-:Y:S01]  /*81c0*/  IMAD.MOV.U32 R5, RZ, RZ, 0x20 ;  /* 0x00000020ff057424 */ /* 0x000fe200078e00ff */
[----:B------:R-:W-:Y:S01]  /*81d0*/  ISETP.NE.AND P0, PT, RZ, UR4, PT ;  /* 0x00000004ff007c0c */ /* 0x000fe2000bf05270 */
[----:B------:R-:W-:Y:S01]  /*81e0*/  VIADD R15, R13, 0xfffffff0 ;  /* 0xfffffff00d0f7836 */ /* 0x000fe20000000000 */
[----:B------:R-:W-:Y:S01]  /*81f0*/  LOP3.LUT P2, RZ, R14, 0x2, RZ, 0xc0, !PT ;  /* 0x000000020eff7812 */ /* 0x000fe2000784c0ff */
[----:B------:R-:W-:Y:S01]  /*8200*/  STS [R13], R80 ;  /* 0x000000500d007388 */ /* 0x000fe20000000800 */
[----:B------:R-:W-:Y:S01]  /*8210*/  F2FP.F16.F32.PACK_AB R36, R37, R36 ;  /* 0x000000242524723e */ /* 0x000fe200000000ff */
[----:B------:R-:W-:Y:S01]  /*8220*/  @P4 MUFU.LG2 R6, R6 ;  /* 0x0000000600064308 */ /* 0x000fe20000000c00 */
[----:B------:R-:W-:Y:S01]  /*8230*/  SEL R8, R5, 0xffffffe0, !P2 ;  /* 0xffffffe005087807 */ /* 0x000fe20005000000 */
[----:B------:R-:W-:Y:S01]  /*8240*/  STS [R13+0x200], R82 ;  /* 0x000200520d007388 */ /* 0x000fe20000000800 */
[----:B------:R-:W-:Y:S01]  /*8250*/  F2FP.F16.F32.PACK_AB R38, R39, R38 ;  /* 0x000000262726723e */ /* 0x000fe200000000ff */
[----:B------:R-:W1:Y:S01]  /*8260*/  @P5 LDC R37, c[0x0][0x2e8] ;  /* 0x0000ba00ff255b82 */ /* 0x000e620000000800 */
[----:B------:R-:W-:Y:S01]  /*8270*/  F2FP.F16.F32.PACK_AB R40, R41, R40 ;  /* 0x000000282928723e */ /* 0x000fe200000000ff */
[----:B------:R-:W-:Y:S01]  /*8280*/  @P3 VIADD R15, R13, 0x10 ;  /* 0x000000100d0f3836 */ /* 0x000fe20000000000 */
[----:B------:R-:W-:Y:S01]  /*8290*/  F2FP.F16.F32.PACK_AB R42, R43, R42 ;  /* 0x0000002a2b2a723e */ /* 0x000fe200000000ff */
[----:B------:R-:W-:Y:S01]  /*82a0*/  IMAD.IADD R19, R13, 0x1, R8 ;  /* 0x000000010d137824 */ /* 0x000fe200078e0208 */
[----:B------:R-:W-:Y:S01]  /*82b0*/  F2FP.F16.F32.PACK_AB R44, R45, R44 ;  /* 0x0000002c2d2c723e */ /* 0x000fe200000000ff */
[----:B------:R-:W-:Y:S01]  /*82c0*/  IMAD.IADD R29, R8, 0x1, R15 ;  /* 0x00000001081d7824 */ /* 0x000fe200078e020f */
[----:B------:R-:W-:Y:S01]  /*82d0*/  STS [R15], R76 ;  /* 0x0000004c0f007388 */ /* 0x000fe20000000800 */
[----:B------:R-:W2:Y:S01]  /*82e0*/  @!P0 LDC R5, c[0x0][0x2c4] ;  /* 0x0000b100ff058b82 */ /* 0x000ea20000000800 */
[----:B------:R-:W-:Y:S01]  /*82f0*/  F2FP.F16.F32.PACK_AB R46, R47, R46 ;  /* 0x0000002e2f2e723e */ /* 0x000fe200000000ff */
[----:B------:R-:W-:Y:S01]  /*8300*/  @P0 IMAD.MOV.U32 R35, RZ, RZ, 0x1 ;  /* 0x00000001ff230424 */ /* 0x000fe200078e00ff */
[----:B------:R-:W-:Y:S01]  /*8310*/  STS [R15+0x200], R78 ;  /* 0x0002004e0f007388 */ /* 0x000fe20000000800 */
[----:B------:R-:W-:Y:S01]  /*8320*/  F2FP.F16.F32.PACK_AB R48, R9, R48 ;  /* 0x000000300930723e */ /* 0x000fe200000000ff */
[----:B------:R-:W3:Y:S01]  /*8330*/  @P5 MUFU.LG2 R7, R7 ;  /* 0x0000000700075308 */ /* 0x000ee20000000c00 */
[----:B------:R-:W-:Y:S01]  /*8340*/  F2FP.F16.F32.PACK_AB R50, R51, R50 ;  /* 0x000000323332723e */ /* 0x000fe200000000ff */
[----:B------:R-:W-:Y:S01]  /*8350*/  STS [R19], R72 ;  /* 0x0000004813007388 */ /* 0x000fe20000000800 */
[----:B------:R-:W-:Y:S01]  /*8360*/  PLOP3.LUT P2, PT, PT, PT, PT, 0x8, 0x0 ;  /* 0x000000000000781c */ /* 0x000fe20003f4e170 */
[----:B------:R-:W4:Y:S01]  /*8370*/  @!P0 LDC R28, c[0x0][0x270] ;  /* 0x00009c00ff1c8b82 */ /* 0x000f220000000800 */
[----:B------:R-:W-:Y:S01]  /*8380*/  @!P0 PLOP3.LUT P2, PT, P1, PT, PT, 0x80, 0x0 ;  /* 0x000000000000881c */ /* 0x000fe20000f4f070 */
[----:B------:R-:W-:Y:S01]  /*8390*/  STS [R19+0x200], R74 ;  /* 0x0002004a13007388 */ /* 0x000fe20000000800 */
[----:B------:R-:W-:Y:S01]  /*83a0*/  LOP3.LUT R4, R4, 0xffffffe0, RZ, 0xc0, !PT ;  /* 0xffffffe004047812 */ /* 0x000fe200078ec0ff */
[----:B------:R-:W-:Y:S01]  /*83b0*/  BSSY B0, `(.L_x_916) ;  /* 0x000004a000007945 */ /* 0x000fe20003800000 */
[----:B------:R-:W-:Y:S01]  /*83c0*/  IMAD R126, R133, 0x10, R126 ;  /* 0x00000010857e7824 */ /* 0x000fe200078e027e */
[----:B------:R-:W-:Y:S02]  /*83d0*/  STS [R29], R68 ;  /* 0x000000441d007388 */ /* 0x000fe40000000800 */
[----:B------:R-:W5:Y:S01]  /*83e0*/  @P0 LDC R31, c[0x0][0x2c0] ;  /* 0x0000b000ff1f0b82 */ /* 0x000f620000000800 */
[----:B------:R-:W-:Y:S01]  /*83f0*/  IMAD.IADD R4, R3, 0x1, -R4 ;  /* 0x0000000103047824 */ /* 0x000fe200078e0a04 */
[----:B------:R-:W-:Y:S01]  /*8400*/  STS [R29+0x200], R70 ;  /* 0x000200461d007388 */ /* 0x000fe20000000800 */
[----:B---3--:R-:W-:-:S03]  /*8410*/  @P5 FMUL.FTZ R7, R7, 0.69314718246459960938 ;  /* 0x3f31721807075820 */ /* 0x008fc60000410000 */
[----:B------:R-:W-:Y:S02]  /*8420*/  STS [R13+0x1000], R64 ;  /* 0x001000400d007388 */ /* 0x000fe40000000800 */
[----:B--2---:R-:W4:Y:S01]  /*8430*/  @P2 LDC R5, c[0x0][0x2e4] ;  /* 0x0000b900ff052b82 */ /* 0x004f220000000800 */
[----:B------:R-:W-:Y:S01]  /*8440*/  LOP3.LUT P2, RZ, R4, 0x3, RZ, 0xc0, !PT ;  /* 0x0000000304ff7812 */ /* 0x000fe2000784c0ff */
[----:B------:R-:W-:Y:S04]  /*8450*/  STS [R13+0x1200], R66 ;  /* 0x001200420d007388 */ /* 0x000fe80000000800 */
[----:B------:R-:W-:Y:S02]  /*8460*/  STS [R15+0x1000], R60 ;  /* 0x0010003c0f007388 */ /* 0x000fe40000000800 */
[----:B------:R-:W2:Y:S02]  /*8470*/  @P0 LDC.64 R8, c[0x0][0x2c0] ;  /* 0x0000b000ff080b82 */ /* 0x000ea40000000a00 */
[----:B------:R-:W-:Y:S04]  /*8480*/  STS [R15+0x1200], R62 ;  /* 0x0012003e0f007388 */ /* 0x000fe80000000800 */
[----:B------:R-:W-:Y:S01]  /*8490*/  STS [R19+0x1000], R56 ;  /* 0x0010003813007388 */ /* 0x000fe20000000800 */
[----:B------:R-:W-:-:S03]  /*84a0*/  @!P0 IMAD.MOV.U32 R31, RZ, RZ, 0x1 ;  /* 0x00000001ff1f8424 */ /* 0x000fc600078e00ff */
[----:B------:R-:W-:Y:S04]  /*84b0*/  STS [R19+0x1200], R58 ;  /* 0x0012003a13007388 */ /* 0x000fe80000000800 */
[----:B------:R-:W-:Y:S01]  /*84c0*/  STS [R29+0x1000], R52 ;  /* 0x001000341d007388 */ /* 0x000fe20000000800 */
[----:B----4-:R-:W-:-:S03]  /*84d0*/  @!P0 IMAD R35, R5, R28, RZ ;  /* 0x0000001c05238224 */ /* 0x010fc600078e02ff */
[----:B------:R-:W-:Y:S04]  /*84e0*/  STS [R29+0x1200], R54 ;  /* 0x001200361d007388 */ /* 0x000fe80000000800 */
[----:B------:R-:W-:Y:S01]  /*84f0*/  STS [R13+0x2000], R36 ;  /* 0x002000240d007388 */ /* 0x000fe20000000800 */
[----:B--2---:R-:W-:-:S03]  /*8500*/  @P0 IMAD R9, R9, R8, RZ ;  /* 0x0000000809090224 */ /* 0x004fc600078e02ff */
[----:B------:R-:W-:Y:S01]  /*8510*/  STS [R13+0x2200], R38 ;  /* 0x002200260d007388 */ /* 0x000fe20000000800 */
[----:B------:R-:W-:Y:S02]  /*8520*/  @!P0 IMAD.MOV.U32 R9, RZ, RZ, R5 ;  /* 0x000000ffff098224 */ /* 0x000fe400078e0005 */
[----:B------:R-:W-:Y:S01]  /*8530*/  IMAD.MOV.U32 R8, RZ, RZ, 0x7f800000 ;  /* 0x7f800000ff087424 */ /* 0x000fe200078e00ff */
[----:B------:R-:W-:Y:S01]  /*8540*/  STS [R15+0x2000], R40 ;  /* 0x002000280f007388 */ /* 0x000fe20000000800 */
[----:B-1----:R-:W-:-:S03]  /*8550*/  @P5 FFMA.FTZ R8, R2, R37, R7 ;  /* 0x0000002502085223 */ /* 0x002fc60000010007 */
        /* <DEDUP_REMOVED lines=47> */
.L_x_917:
[----:B------:R-:W-:Y:S05]  /*8850*/  BSYNC B0 ;  /* 0x0000000000007941 */ /* 0x000fea0003800000 */
.L_x_916:
        /* <DEDUP_REMOVED lines=29> */
.L_x_919:
[----:B------:R-:W-:Y:S05]  /*8a30*/  BSYNC B0 ;  /* 0x0000000000007941 */ /* 0x000fea0003800000 */
.L_x_918:
        /* <DEDUP_REMOVED lines=17> */
.L_x_903:
        /* <DEDUP_REMOVED lines=77> */
.L_x_921:
[----:B------:R-:W-:Y:S05]  /*9020*/  BSYNC B0 ;  /* 0x0000000000007941 */ /* 0x000fea0003800000 */
.L_x_920:
        /* <DEDUP_REMOVED lines=17> */
.L_x_923:
[----:B------:R-:W-:Y:S05]  /*9140*/  BSYNC B0 ;  /* 0x0000000000007941 */ /* 0x000fea0003800000 */
.L_x_922:
        /* <DEDUP_REMOVED lines=11> */
.L_x_925:
[----:B------:R-:W-:Y:S05]  /*9200*/  BSYNC B0 ;  /* 0x0000000000007941 */ /* 0x000fea0003800000 */
.L_x_924:
        /* <DEDUP_REMOVED lines=10> */
.L_x_926:
        /* <DEDUP_REMOVED lines=13> */
.L_x_1163:


//--------------------- .text._ZN5flash16flash_fwd_kernelI23Flash_fwd_kernel_traitsILi96ELi64ELi64ELi4ELb0ELb0EN7cutlass6half_tE19Flash_kernel_traitsILi96ELi64ELi64ELi4ES3_EELb1ELb1ELb0ELb1ELb0ELb0ELb0ELb0EEEvNS_16Flash_fwd_paramsE --------------------------
	.section	.text._ZN5flash16flash_fwd_kernelI23Flash_fwd_kernel_traitsILi96ELi64ELi64ELi4ELb0ELb0EN7cutlass6half_tE19Flash_kernel_traitsILi96ELi64ELi64ELi4ES3_EELb1ELb1ELb0ELb1ELb0ELb0ELb0ELb0EEEvNS_16Flash_fwd_paramsE,"ax",@progbits
	.align	128
        .global         _ZN5flash16flash_fwd_kernelI23Flash_fwd_kernel_traitsILi96ELi64ELi64ELi4ELb0ELb0EN7cutlass6half_tE19Flash_kernel_traitsILi96ELi64ELi64ELi4ES3_EELb1ELb1ELb0ELb1ELb0ELb0ELb0ELb0EEEvNS_16Flash_fwd_paramsE
        .type           _ZN5flash16flash_fwd_kernelI23Flash_fwd_kernel_traitsILi96ELi64ELi64ELi4ELb0ELb0EN7cutlass6half_tE19Flash_kernel_traitsILi96ELi64ELi64ELi4ES3_EELb1ELb1ELb0ELb1ELb0ELb0ELb0ELb0EEEvNS_16Flash_fwd_paramsE,@function
        .size           _ZN5flash16flash_fwd_kernelI23Flash_fwd_kernel_traitsILi96ELi64ELi64ELi4ELb0ELb0EN7cutlass6half_tE19Flash_kernel_traitsILi96ELi64ELi64ELi4ES3_EELb1ELb1ELb0ELb1ELb0ELb0ELb0ELb0EEEvNS_16Flash_fwd_paramsE,(.L_x_1164 - _ZN5flash16flash_fwd_kernelI23Flash_fwd_kernel_traitsILi96ELi64ELi64ELi4ELb0ELb0EN7cutlass6half_tE19Flash_kernel_traitsILi96ELi64ELi64ELi4ES3_EELb1ELb1ELb0ELb1ELb0ELb0ELb0ELb0EEEvNS_16Flash_fwd_paramsE)
        .other          _ZN5flash16flash_fwd_kernelI23Flash_fwd_kernel_traitsILi96ELi64ELi64ELi4ELb0ELb0EN7cutlass6half_tE19Flash_kernel_traitsILi96ELi64ELi64ELi4ES3_EELb1ELb1ELb0ELb1ELb0ELb0ELb0ELb0EEEvNS_16Flash_fwd_paramsE,@"STO_CUDA_ENTRY STV_DEFAULT"
_ZN5flash16flash_fwd_kernelI23Flash_fwd_kernel_traitsILi96ELi64ELi64ELi4ELb0ELb0EN7cutlass6half_tE19Flash_kernel_traitsILi96ELi64ELi64ELi4ES3_EELb1ELb1ELb0ELb1ELb0ELb0ELb0ELb0EEEvNS_16Flash_fwd_paramsE:
.text._ZN5flash16flash_fwd_kernelI23Flash_fwd_kernel_traitsILi96ELi64ELi64ELi4ELb0ELb0EN7cutlass6half_tE19Flash_kernel_traitsILi96ELi64ELi64ELi4ES3_EELb1ELb1ELb0ELb1ELb0ELb0ELb0ELb0EEEvNS_16Flash_fwd_paramsE:
[----:B------:R-:W-:Y:S08]  /*0000*/  LDC R1, c[0x0][0x28] ;  /* 0x00000a00ff017b82 */ /* 0x000ff00000000800 */
[----:B------:R-:W1:Y:S01]  /*0010*/  LDC R80, c[0x0][0x3a8] ;  /* 0x0000ea00ff507b82 */ /* 0x000e620000000800 */
[----:B------:R-:W-:Y:S01]  /*0020*/  ULDC.U8 UR4, c[0x0][0x3b4] ;  /* 0x0000ed0000047ab9 */ /* 0x000fe20000000000 */
[----:B------:R-:W-:Y:S01]  /*0030*/  ULDC.64 UR20, c[0x0][0x208] ;  /* 0x0000820000147ab9 */ /* 0x000fe20000000a00 */
[----:B------:R-:W-:-:S05]  /*0040*/  ISETP.NE.AND P2, PT, RZ, UR4, PT ;  /* 0x00000004ff007c0c */ /* 0x000fca000bf45270 */
[----:B------:R-:W1:Y:S01]  /*0050*/  LDC R81, c[0x0][0x3ac] ;  /* 0x0000eb00ff517b82 */ /* 0x000e620000000800 */
[----:B------:R-:W-:Y:S01]  /*0060*/  ULDC.64 UR4, c[0x0][0x3a0] ;  /* 0x0000e80000047ab9 */ /* 0x000fe20000000a00 */
[----:B------:R-:W2:Y:S01]  /*0070*/  S2R R86, SR_TID.X ;  /* 0x0000000000567919 */ /* 0x000ea20000002100 */
[----:B------:R-:W-:Y:S01]  /*0080*/  IMAD.U32 R132, RZ, RZ, UR4 ;  /* 0x00000004ff847e24 */ /* 0x000fe2000f8e00ff */
[----:B------:R-:W-:Y:S01]  /*0090*/  ULDC.64 UR6, c[0x0][0x2f0] ;  /* 0x0000bc0000067ab9 */ /* 0x000fe20000000a00 */
[----:B------:R-:W-:Y:S01]  /*00a0*/  IMAD.U32 R133, RZ, RZ, UR5 ;  /* 0x00000005ff857e24 */ /* 0x000fe2000f8e00ff */
[----:B------:R-:W-:Y:S02]  /*00b0*/  ULDC.64 UR8, c[0x0][0x2f0] ;  /* 0x0000bc0000087ab9 */ /* 0x000fe40000000a00 */
[----:B------:R-:W-:Y:S03]  /*00c0*/  S2UR UR15, SR_CTAID.X ;  /* 0x00000000000f79c3 */ /* 0x000fe60000002500 */
[----:B------:R-:W3:Y:S05]  /*00d0*/  @P2 LDG.E.64 R132, desc[UR20][R132.64] ;  /* 0x0000001484842981 */ /* 0x000eea000c1e1b00 */
[----:B------:R-:W-:Y:S01]  /*00e0*/  S2UR UR26, SR_CTAID.Y ;  /* 0x00000000001a79c3 */ /* 0x000fe20000002600 */
[----:B-1----:R-:W4:Y:S07]  /*00f0*/  @P2 LDG.E.64 R2, desc[UR20][R80.64] ;  /* 0x0000001450022981 */ /* 0x002f2e000c1e1b00 */
[----:B------:R-:W1:Y:S08]  /*0100*/  S2UR UR24, SR_CTAID.Z ;  /* 0x00000000001879c3 */ /* 0x000e700000002700 */
[----:B------:R-:W4:Y:S01]  /*0110*/  @P2 LDC R0, c[0x0][0x3b0] ;  /* 0x0000ec00ff002b82 */ /* 0x000f220000000800 */
[----:B-1----:R-:W-:-:S06]  /*0120*/  ULOP3.LUT UR4, UR24, UR15, UR26, 0xfe, !UPT ;  /* 0x0000000f18047292 */ /* 0x002fcc000f8efe1a */
[----:B--2---:R-:W-:Y:S01]  /*0130*/  LOP3.LUT P3, RZ, R86, UR4, RZ, 0xfc, !PT ;  /* 0x0000000456ff7c12 */ /* 0x004fe2000f86fcff */
        /* <DEDUP_REMOVED lines=19> */
[----:B------:R-:W-:Y:S01]  /*0270*/  IMAD.U32 R10, RZ, RZ, UR8 ;  /* 0x00000008ff0a7e24 */ /* 0x000fe2000f8e00ff */
[----:B------:R-:W-:Y:S01]  /*0280*/  UMOV UR14, 0xffffffff ;  /* 0xffffffff000e7882 */ /* 0x000fe20000000000 */
[----:B------:R-:W-:Y:S01]  /*0290*/  IMAD.U32 R11, RZ, RZ, UR9 ;  /* 0x00000009ff0b7e24 */ /* 0x000fe2000f8e00ff */
[----:B------:R-:W-:Y:S01]  /*02a0*/  ULDC UR8, c[0x0][0x270] ;  /* 0x00009c0000087ab9 */ /* 0x000fe20000000800 */
[----:B---3--:R-:W-:Y:S01]  /*02b0*/  @!P3 STG.E.64 desc[UR20][R12.64], R132 ;  /* 0x000000840c00b986 */ /* 0x008fe2000c101b14 */
[----:B----4-:R-:W-:-:S05]  /*02c0*/  @P2 IADD3 R80, P1, R2, R0, RZ ;  /* 0x0000000002502210 */ /* 0x010fca0007f3e0ff */
[----:B------:R-:W-:Y:S01]  /*02d0*/  @P2 IMAD.X R81, RZ, RZ, R3, P1 ;  /* 0x000000ffff512224 */ /* 0x000fe200008e0603 */
[----:B------:R-:W-:Y:S01]  /*02e0*/  PLOP3.LUT P2, PT, PT, PT, UP0, 0x80, 0x0 ;  /* 0x000000000000781c */ /* 0x000fe20003f4f008 */
[----:B------:R-:W-:-:S03]  /*02f0*/  IMAD.U32 R2, RZ, RZ, UR6 ;  /* 0x00000006ff027e24 */ /* 0x000fc6000f8e00ff */
[----:B------:R1:W-:Y:S01]  /*0300*/  @!P3 STG.E.64 desc[UR20][R12.64+0x8], R80 ;  /* 0x000008500c00b986 */ /* 0x0003e2000c101b14 */
[----:B------:R-:W-:Y:S01]  /*0310*/  PLOP3.LUT P1, PT, PT, PT, UP1, 0x80, 0x0 ;  /* 0x000000000000781c */ /* 0x000fe20003f2f018 */
[----:B------:R-:W-:Y:S02]  /*0320*/  IMAD.U32 R3, RZ, RZ, UR7 ;  /* 0x00000007ff037e24 */ /* 0x000fe4000f8e00ff */
[----:B------:R-:W2:Y:S04]  /*0330*/  @P0 LDG.E R6, desc[UR20][R8.64] ;  /* 0x0000001408060981 */ /* 0x000ea8000c1e1900 */
[----:B------:R3:W4:Y:S04]  /*0340*/  @P0 LDG.E R5, desc[UR20][R8.64+0x4] ;  /* 0x0000041408050981 */ /* 0x000728000c1e1900 */
[----:B------:R-:W5:Y:S04]  /*0350*/  @!P2 LDG.E R0, desc[UR20][R2.64] ;  /* 0x000000140200a981 */ /* 0x000f68000c1e1900 */
[----:B------:R-:W5:Y:S01]  /*0360*/  @P1 LDG.E R4, desc[UR20][R10.64] ;  /* 0x000000140a041981 */ /* 0x000f62000c1e1900 */
[----:B------:R-:W-:Y:S01]  /*0370*/  UIMAD UR7, UR26, UR8, UR24 ;  /* 0x000000081a0772a4 */ /* 0x000fe2000f8e0218 */
[----:B------:R-:W-:Y:S01]  /*0380*/  UMOV UR6, 0xffffffff ;  /* 0xffffffff00067882 */ /* 0x000fe20000000000 */
[----:B---3--:R-:W-:-:S04]  /*0390*/  SHF.R.S32.HI R9, RZ, 0x1f, R86 ;  /* 0x0000001fff097819 */ /* 0x008fc80000011456 */
[----:B------:R-:W-:Y:S01]  /*03a0*/  LEA.HI R85, R9, R86, RZ, 0x5 ;  /* 0x0000005609557211 */ /* 0x000fe200078f28ff */
[----:B------:R-:W-:Y:S01]  /*03b0*/  UMOV UR11, URZ ;  /* 0x0000003f000b7c82 */ /* 0x000fe20008000000 */
[----:B--2---:R-:W-:Y:S02]  /*03c0*/  @P0 R2UR UR14, R6 ;  /* 0x00000000060e02ca */ /* 0x004fe400000e0000 */
[----:B----4-:R-:W-:Y:S02]  /*03d0*/  @P0 R2UR UR16, R5 ;  /* 0x00000000051002ca */ /* 0x010fe400000e0000 */
[----:B------:R-:W-:Y:S02]  /*03e0*/  ISETP.NE.U32.AND P0, PT, RZ, UR4, PT ;  /* 0x00000004ff007c0c */ /* 0x000fe4000bf05070 */
[----:B------:R-:W-:Y:S02]  /*03f0*/  LOP3.LUT R5, R85, 0xffffffe0, RZ, 0xc0, !PT ;  /* 0xffffffe055057812 */ /* 0x000fe400078ec0ff */
[----:B-----5:R-:W-:-:S02]  /*0400*/  @!P2 R2UR UR6, R0 ;  /* 0x000000000006a2ca */ /* 0x020fc400000e0000 */
[----:B------:R-:W-:Y:S01]  /*0410*/  ISETP.NE.AND.EX P2, PT, RZ, UR5, PT, P0 ;  /* 0x00000005ff007c0c */ /* 0x000fe2000bf45300 */
[----:B------:R-:W-:Y:S01]  /*0420*/  USHF.L.U32 UR4, UR7, 0x5, URZ ;  /* 0x0000000507047899 */ /* 0x000fe2000800063f */
[----:B------:R-:W-:Y:S01]  /*0430*/  IMAD.IADD R8, R86, 0x1, -R5 ;  /* 0x0000000156087824 */ /* 0x000fe200078e0a05 */
[----:B------:R-:W-:Y:S02]  /*0440*/  @P1 R2UR UR11, R4 ;  /* 0x00000000040b12ca */ /* 0x000fe400000e0000 */
[----:B------:R-:W-:Y:S02]  /*0450*/  @UP2 UIADD3 UR16, UR16, -UR14, URZ ;  /* 0x8000000e10102290 */ /* 0x000fe4000fffe03f */
[----:B------:R-:W-:Y:S01]  /*0460*/  USHF.R.S32.HI UR5, URZ, 0x1f, UR4 ;  /* 0x0000001f3f057899 */ /* 0x000fe20008011404 */
[--C-:B------:R-:W-:Y:S02]  /*0470*/  IADD3 R84, P1, P0, R80, UR4, R8.reuse ;  /* 0x0000000450547c10 */ /* 0x100fe4000f83e008 */
[----:B------:R-:W-:-:S02]  /*0480*/  SHF.R.S32.HI R0, RZ, 0x1f, R8 ;  /* 0x0000001fff007819 */ /* 0x000fc40000011408 */
[----:B------:R-:W-:Y:S02]  /*0490*/  @!UP2 ULDC UR16, c[0x0][0x2c4] ;  /* 0x0000b1000010aab9 */ /* 0x000fe40000000800 */
        /* <DEDUP_REMOVED lines=9> */
.L_x_927:
[----:B------:R-:W-:-:S05]  /*0530*/  ULDC UR7, c[0x0][0x2c8] ;  /* 0x0000b20000077ab9 */ /* 0x000fca0000000800 */
.L_x_928:
        /* <DEDUP_REMOVED lines=39> */
[----:B------:R-:W-:Y:S01]  /*07b0*/  IMAD.U32 R19, RZ, RZ, UR15 ;  /* 0x0000000fff137e24 */ /* 0x000fe2000f8e00ff */
[----:B------:R-:W-:Y:S01]  /*07c0*/  UISETP.NE.AND UP0, UPT, UR6, -0x1, UPT ;  /* 0xffffffff0600788c */ /* 0x000fe2000bf05270 */
[----:B------:R-:W-:-:S05]  /*07d0*/  SHF.R.S32.HI R85, RZ, 0x5, R85 ;  /* 0x00000005ff557819 */ /* 0x000fca0000011455 */
[----:B------:R-:W-:-:S03]  /*07e0*/  PLOP3.LUT P0, PT, PT, PT, UP0, 0x80, 0x0 ;  /* 0x000000000000781c */ /* 0x000fc60003f0f008 */
[----:B------:R-:W-:Y:S01]  /*07f0*/  @UP1 ULDC.64 UR4, c[0x0][0x240] ;  /* 0x0000900000041ab9 */ /* 0x000fe20000000a00 */
[----:B------:R-:W-:Y:S02]  /*0800*/  @!UP1 USHF.R.S32.HI UR7, URZ, 0x1f, UR26 ;  /* 0x0000001f3f079899 */ /* 0x000fe4000801141a */
[----:B------:R-:W-:Y:S01]  /*0810*/  @UP1 UIMAD.WIDE.U32 UR12, UR14, UR4, URZ ;  /* 0x000000040e0c12a5 */ /* 0x000fe2000f8e003f */
[----:B------:R-:W-:-:S03]  /*0820*/  @UP0 ULDC.64 UR8, c[0x0][0x248] ;  /* 0x0000920000080ab9 */ /* 0x000fc60000000a00 */
[----:B------:R-:W-:Y:S02]  /*0830*/  @UP1 UIMAD UR10, UR14, UR5, UR13 ;  /* 0x000000050e0a12a4 */ /* 0x000fe4000f8e020d */
[----:B------:R-:W-:Y:S01]  /*0840*/  @UP0 UIADD3 UR13, UR11, UR6, URZ ;  /* 0x000000060b0d0290 */ /* 0x000fe2000fffe03f */
[----:B-1----:R-:W-:Y:S01]  /*0850*/  IABS R2, R0 ;  /* 0x0000000000027213 */ /* 0x002fe20000000000 */
[----:B------:R-:W-:Y:S02]  /*0860*/  @!UP1 ULDC.64 UR4, c[0x0][0x228] ;  /* 0x00008a0000049ab9 */ /* 0x000fe40000000a00 */
[----:B------:R-:W-:Y:S01]  /*0870*/  @UP0 UIMAD.WIDE.U32 UR30, UR13, UR8, URZ ;  /* 0x000000080d1e02a5 */ /* 0x000fe2000f8e003f */
[----:B------:R-:W-:Y:S01]  /*0880*/  ISETP.NE.AND P3, PT, R0, RZ, PT ;  /* 0x000000ff0000720c */ /* 0x000fe20003f65270 */
[----:B------:R-:W1:Y:S01]  /*0890*/  I2F.RP R5, R2 ;  /* 0x0000000200057306 */ /* 0x000e620000209400 */
[----:B------:R-:W-:Y:S02]  /*08a0*/  @!UP1 UIMAD UR7, UR7, UR4, URZ ;  /* 0x00000004070792a4 */ /* 0x000fe4000f8e023f */
[----:B------:R-:W-:Y:S01]  /*08b0*/  @!UP1 UIMAD.WIDE.U32 UR28, UR26, UR4, URZ ;  /* 0x000000041a1c92a5 */ /* 0x000fe2000f8e003f */
[----:B--2---:R-:W-:Y:S01]  /*08c0*/  IABS R3, R3 ;  /* 0x0000000300037213 */ /* 0x004fe20000000000 */
[----:B------:R-:W-:-:S02]  /*08d0*/  @!UP1 UIMAD UR5, UR26, UR5, UR7 ;  /* 0x000000051a0592a4 */ /* 0x000fc4000f8e0207 */
[----:B------:R-:W-:Y:S01]  /*08e0*/  @UP0 UIMAD UR13, UR13, UR9, URZ ;  /* 0x000000090d0d02a4 */ /* 0x000fe2000f8e023f */
[----:B------:R-:W-:Y:S01]  /*08f0*/  @UP0 UMOV UR18, UR30 ;  /* 0x0000001e00120c82 */ /* 0x000fe20008000000 */
[----:B------:R-:W-:Y:S02]  /*0900*/  @!UP1 UIADD3 UR10, UR29, UR5, URZ ;  /* 0x000000051d0a9290 */ /* 0x000fe4000fffe03f */
[----:B------:R-:W-:Y:S01]  /*0910*/  @UP0 UIADD3 UR13, UR31, UR13, URZ ;  /* 0x0000000d1f0d0290 */ /* 0x000fe2000fffe03f */
        /* <DEDUP_REMOVED lines=11> */
[----:B------:R-:W-:Y:S02]  /*09d0*/  LEA.HI R7, R9, R86, RZ, 0x3 ;  /* 0x0000005609077211 */ /* 0x000fe400078f18ff */
[----:B------:R-:W-:Y:S01]  /*09e0*/  SHF.R.S32.HI R10, RZ, 0x2, R3 ;  /* 0x00000002ff0a7819 */ /* 0x000fe20000011403 */
[----:B------:R-:W-:Y:S01]  /*09f0*/  IMAD.MOV R5, RZ, RZ, -R103 ;  /* 0x000000ffff057224 */ /* 0x000fe200078e0a67 */
[----:B------:R-:W-:Y:S02]  /*0a00*/  SHF.R.S32.HI R6, RZ, 0x3, R7 ;  /* 0x00000003ff067819 */ /* 0x000fe40000011407 */
[----:B------:R-:W-:Y:S01]  /*0a10*/  SHF.R.S32.HI R11, RZ, 0x1f, R10 ;  /* 0x0000001fff0b7819 */ /* 0x000fe2000001140a */
[----:B------:R-:W-:Y:S01]  /*0a20*/  IMAD R5, R2, R5, R4 ;  /* 0x0000000502057224 */ /* 0x000fe200078e0204 */
[----:B------:R-:W-:Y:S01]  /*0a30*/  LOP3.LUT R4, R0, UR24, RZ, 0x3c, !PT ;  /* 0x0000001800047c12 */ /* 0x000fe2000f8e3cff */
[----:B------:R-:W-:-:S03]  /*0a40*/  IMAD.WIDE R18, R19, 0x40, R10 ;  /* 0x0000004013127825 */ /* 0x000fc600078e020a */
[----:B------:R-:W-:Y:S02]  /*0a50*/  ISETP.GT.U32.AND P2, PT, R2, R5, PT ;  /* 0x000000050200720c */ /* 0x000fe40003f44070 */
[----:B------:R-:W-:-:S11]  /*0a60*/  ISETP.GE.AND P1, PT, R4, RZ, PT ;  /* 0x000000ff0400720c */ /* 0x000fd60003f26270 */
[----:B------:R-:W-:-:S05]  /*0a70*/  @!P2 IMAD.IADD R5, R5, 0x1, -R2 ;  /* 0x000000010505a824 */ /* 0x000fca00078e0a02 */
[----:B------:R-:W-:Y:S02]  /*0a80*/  ISETP.GE.U32.AND P4, PT, R5, R2, PT ;  /* 0x000000020500720c */ /* 0x000fe40003f86070 */
[C---:B------:R-:W-:Y:S02]  /*0a90*/  LOP3.LUT R5, R3.reuse, 0xfffffffc, RZ, 0xc0, !PT ;  /* 0xfffffffc03057812 */ /* 0x040fe400078ec0ff */
[----:B------:R-:W-:-:S03]  /*0aa0*/  LEA.HI R3, R3, R10, RZ, 0x1 ;  /* 0x0000000a03037211 */ /* 0x000fc600078f08ff */
[----:B------:R-:W-:Y:S01]  /*0ab0*/  IMAD.IADD R130, R86, 0x1, -R5 ;  /* 0x0000000156827824 */ /* 0x000fe200078e0a05 */
[----:B------:R-:W-:Y:S01]  /*0ac0*/  LOP3.LUT R3, R3, 0x7fffffe, RZ, 0xc0, !PT ;  /* 0x07fffffe03037812 */ /* 0x000fe200078ec0ff */
[----:B------:R-:W-:Y:S02]  /*0ad0*/  IMAD.SHL.U32 R5, R6, 0x40, RZ ;  /* 0x0000004006057824 */ /* 0x000fe400078e00ff */
[----:B------:R-:W-:Y:S02]  /*0ae0*/  IMAD.SHL.U32 R130, R130, 0x8, RZ ;  /* 0x0000000882827824 */ /* 0x000fe400078e00ff */
[----:B------:R-:W-:Y:S01]  /*0af0*/  IMAD.IADD R2, R10, 0x1, -R3 ;  /* 0x000000010a027824 */ /* 0x000fe200078e0a03 */
[----:B------:R-:W-:Y:S01]  /*0b00*/  LOP3.LUT R5, R5, 0xc0, RZ, 0xc0, !PT ;  /* 0x000000c005057812 */ /* 0x000fe200078ec0ff */
        /* <DEDUP_REMOVED lines=13> */
[----:B------:R-:W-:-:S11]  /*0be0*/  UMOV UR18, UR28 ;  /* 0x0000001c00127c82 */ /* 0x000fd60008000000 */
.L_x_930:
[----:B------:R-:W-:Y:S01]  /*0bf0*/  @UP0 UIADD3 UR4, UR11, UR6, URZ ;  /* 0x000000060b040290 */ /* 0x000fe2000fffe03f */
[--C-:B------:R-:W-:Y:S01]  /*0c00*/  LOP3.LUT R3, R5, 0x18, R130.reuse, 0xf8, !PT ;  /* 0x0000001805037812 */ /* 0x100fe200078ef882 */
[----:B------:R-:W-:Y:S01]  /*0c10*/  USHF.R.S32.HI UR25, URZ, 0x1f, UR24 ;  /* 0x0000001f3f197899 */ /* 0x000fe20008011418 */
[----:B------:R-:W-:Y:S01]  /*0c20*/  SHF.R.U32.HI R4, RZ, 0x3, R5 ;  /* 0x00000003ff047819 */ /* 0x000fe20000011605 */
[----:B------:R-:W-:Y:S01]  /*0c30*/  @UP0 ULDC.64 UR6, c[0x0][0x250] ;  /* 0x0000940000060ab9 */ /* 0x000fe20000000a00 */
[----:B------:R-:W-:Y:S01]  /*0c40*/  SHF.R.S32.HI R131, RZ, 0x1f, R130 ;  /* 0x0000001fff837819 */ /* 0x000fe20000011482 */
[----:B------:R-:W-:Y:S01]  /*0c50*/  @UP0 UIMAD.WIDE.U32 UR28, UR4, UR6, URZ ;  /* 0x00000006041c02a5 */ /* 0x000fe2000f8e003f */
[----:B------:R-:W-:Y:S01]  /*0c60*/  LOP3.LUT R4, R3, R4, RZ, 0x3c, !PT ;  /* 0x0000000403047212 */ /* 0x000fe200078e3cff */
[----:B------:R-:W-:Y:S01]  /*0c70*/  @UP0 UIMAD UR4, UR4, UR7, URZ ;  /* 0x00000007040402a4 */ /* 0x000fe2000f8e023f */
[----:B------:R-:W-:-:S03]  /*0c80*/  IMAD R121, R85, 0x8, R2 ;  /* 0x0000000855797824 */ /* 0x000fc600078e0202 */
        /* <DEDUP_REMOVED lines=14> */
.L_x_931:
[----:B------:R-:W-:Y:S01]  /*0d70*/  IMAD.WIDE.U32 R12, R10, UR6, R130 ;  /* 0x000000060a0c7c25 */ /* 0x000fe2000f8e0082 */
[----:B------:R-:W-:Y:S01]  /*0d80*/  @!P2 IADD3 R103, R103, 0x1, RZ ;  /* 0x000000016767a810 */ /* 0x000fe20007ffe0ff */
[----:B------:R-:W-:Y:S01]  /*0d90*/  BSSY B0, `(.L_x_932) ;  /* 0x0000052000007945 */ /* 0x000fe20003800000 */
[----:B------:R-:W-:Y:S01]  /*0da0*/  IADD3 R122, R130, 0x40, RZ ;  /* 0x00000040827a7810 */ /* 0x000fe20007ffe0ff */
[----:B------:R-:W-:Y:S01]  /*0db0*/  IMAD R5, R11, UR6, RZ ;  /* 0x000000060b057c24 */ /* 0x000fe2000f8e02ff */
[----:B------:R-:W-:Y:S01]  /*0dc0*/  IADD3 R100, P0, R12, UR28, RZ ;  /* 0x0000001c0c647c10 */ /* 0x000fe2000ff1e0ff */
[----:B------:R-:W1:Y:S01]  /*0dd0*/  S2UR UR28, SR_CgaCtaId ;  /* 0x00000000001c79c3 */ /* 0x000e620000008800 */
[----:B------:R-:W-:Y:S01]  /*0de0*/  @P4 IADD3 R103, R103, 0x1, RZ ;  /* 0x0000000167674810 */ /* 0x000fe20007ffe0ff */
[C---:B------:R-:W-:Y:S02]  /*0df0*/  IMAD R2, R10.reuse, UR7, R5 ;  /* 0x000000070a027c24 */ /* 0x040fe4000f8e0205 */
[----:B------:R-:W-:Y:S01]  /*0e00*/  IMAD R3, R11, UR8, RZ ;  /* 0x000000080b037c24 */ /* 0x000fe2000f8e02ff */
[----:B------:R-:W-:Y:S01]  /*0e10*/  @!P1 IADD3 R103, -R103, RZ, RZ ;  /* 0x000000ff67679210 */ /* 0x000fe20007ffe1ff */
[----:B------:R-:W-:Y:S01]  /*0e20*/  IMAD.WIDE.U32 R14, R10, UR8, R130 ;  /* 0x000000080a0e7c25 */ /* 0x000fe2000f8e0082 */
[----:B------:R-:W-:Y:S01]  /*0e30*/  IADD3.X R101, R13, UR4, R2, P0, !PT ;  /* 0x000000040d657c10 */ /* 0x000fe200087fe402 */
[----:B------:R-:W-:Y:S01]  /*0e40*/  ULDC.64 UR4, c[0x0][0x258] ;  /* 0x0000960000047ab9 */ /* 0x000fe20000000a00 */
[----:B------:R-:W-:Y:S01]  /*0e50*/  @!P3 LOP3.LUT R103, RZ, R0, RZ, 0x33, !PT ;  /* 0x00000000ff67b212 */ /* 0x000fe200078e33ff */
[----:B------:R-:W-:Y:S01]  /*0e60*/  IMAD.U32 R121, R121, 0x20, R4 ;  /* 0x0000002079797824 */ /* 0x000fe200078e0004 */
[----:B------:R-:W-:Y:S01]  /*0e70*/  IADD3 R4, P0, R130, UR12, RZ ;  /* 0x0000000c82047c10 */ /* 0x000fe2000ff1e0ff */
[----:B------:R-:W-:Y:S01]  /*0e80*/  IMAD R3, R10, UR9, R3 ;  /* 0x000000090a037c24 */ /* 0x000fe2000f8e0203 */
[----:B------:R-:W-:Y:S01]  /*0e90*/  UIADD3 UR12, -UR27, UR16, URZ ;  /* 0x000000101b0c7290 */ /* 0x000fe2000fffe13f */
[----:B------:R-:W-:Y:S01]  /*0ea0*/  IADD3 R124, P2, R14, UR18, RZ ;  /* 0x000000120e7c7c10 */ /* 0x000fe2000ff5e0ff */
[----:B------:R-:W-:Y:S01]  /*0eb0*/  IMAD.U32 R14, RZ, RZ, UR4 ;  /* 0x00000004ff0e7e24 */ /* 0x000fe2000f8e00ff */
[----:B------:R-:W-:Y:S01]  /*0ec0*/  IADD3.X R5, R131, UR10, RZ, P0, !PT ;  /* 0x0000000a83057c10 */ /* 0x000fe200087fe4ff */
[----:B------:R-:W-:Y:S01]  /*0ed0*/  ULDC.64 UR10, c[0x0][0x260] ;  /* 0x00009800000a7ab9 */ /* 0x000fe20000000a00 */
[----:B------:R-:W-:Y:S01]  /*0ee0*/  SHF.R.S32.HI R2, RZ, 0x1f, R103 ;  /* 0x0000001fff027819 */ /* 0x000fe20000011467 */
[----:B------:R-:W-:Y:S01]  /*0ef0*/  UIADD3 UR18, UR19, -0x1, URZ ;  /* 0xffffffff13127890 */ /* 0x000fe2000fffe03f */
[----:B------:R-:W-:Y:S01]  /*0f00*/  IADD3.X R125, R15, UR13, R3, P2, !PT ;  /* 0x0000000d0f7d7c10 */ /* 0x000fe200097fe403 */
[----:B------:R-:W-:Y:S01]  /*0f10*/  IMAD.WIDE.U32 R14, R14, UR24, R4 ;  /* 0x000000180e0e7c25 */ /* 0x000fe2000f8e0004 */
[C---:B------:R-:W-:Y:S01]  /*0f20*/  ISETP.GE.AND P0, PT, R10.reuse, UR12, PT ;  /* 0x0000000c0a007c0c */ /* 0x040fe2000bf06270 */
[----:B------:R-:W-:Y:S01]  /*0f30*/  UIMAD UR13, UR25, UR4, URZ ;  /* 0x00000004190d72a4 */ /* 0x000fe2000f8e023f */
[----:B------:R-:W-:Y:S01]  /*0f40*/  IADD3 R0, R10, 0x20, RZ ;  /* 0x000000200a007810 */ /* 0x000fe20007ffe0ff */
[----:B------:R-:W-:Y:S01]  /*0f50*/  IMAD R4, R2, UR10, RZ ;  /* 0x0000000a02047c24 */ /* 0x000fe2000f8e02ff */
[----:B------:R-:W-:Y:S01]  /*0f60*/  UMOV UR4, 0x400 ;  /* 0x0000040000047882 */ /* 0x000fe20000000000 */
[C---:B------:R-:W-:Y:S01]  /*0f70*/  IMAD.WIDE.U32 R124, R103.reuse, UR10, R124 ;  /* 0x0000000a677c7c25 */ /* 0x040fe2000f8e007c */
[----:B------:R-:W-:Y:S01]  /*0f80*/  UIMAD UR13, UR24, UR5, UR13 ;  /* 0x00000005180d72a4 */ /* 0x000fe2000f8e020d */
[----:B------:R-:W-:Y:S01]  /*0f90*/  ISETP.GE.AND P2, PT, R0, UR12, PT ;  /* 0x0000000c00007c0c */ /* 0x000fe2000bf46270 */
[----:B-1----:R-:W-:Y:S01]  /*0fa0*/  ULEA UR4, UR28, UR4, 0x18 ;  /* 0x000000041c047291 */ /* 0x002fe2000f8ec03f */
[C---:B------:R-:W-:Y:S01]  /*0fb0*/  IMAD R127, R103.reuse, UR11, R4 ;  /* 0x0000000b677f7c24 */ /* 0x040fe2000f8e0204 */
[----:B------:R-:W-:Y:S01]  /*0fc0*/  ULDC.64 UR10, c[0x0][0x268] ;  /* 0x00009a00000a7ab9 */ /* 0x000fe20000000a00 */
[----:B------:R-:W-:Y:S01]  /*0fd0*/  USHF.R.S32.HI UR5, URZ, 0x1f, UR18 ;  /* 0x0000001f3f057899 */ /* 0x000fe20008011412 */
[----:B------:R-:W-:Y:S01]  /*0fe0*/  IMAD R2, R2, UR10, RZ ;  /* 0x0000000a02027c24 */ /* 0x000fe2000f8e02ff */
[----:B------:R-:W-:Y:S01]  /*0ff0*/  UIMAD UR17, UR18, -0x40, UR22 ;  /* 0xffffffc0121178a4 */ /* 0x000fe2000f8e0216 */
[----:B------:R-:W-:Y:S01]  /*1000*/  IMAD.WIDE.U32 R100, R103, UR10, R100 ;  /* 0x0000000a67647c25 */ /* 0x000fe2000f8e0064 */
[----:B------:R-:W-:-:S02]  /*1010*/  IADD3 R17, R15, UR13, RZ ;  /* 0x0000000d0f117c10 */ /* 0x000fc4000fffe0ff */
[----:B------:R-:W-:Y:S01]  /*1020*/  LEA R121, R121, UR4, 0x1 ;  /* 0x0000000479797c11 */ /* 0x000fe2000f8e08ff */
        /* <DEDUP_REMOVED lines=40> */
.L_x_933:
[----:B------:R-:W-:Y:S05]  /*12b0*/  BSYNC B0 ;  /* 0x0000000000007941 */ /* 0x000fea0003800000 */
.L_x_932:
        /* <DEDUP_REMOVED lines=39> */
.L_x_935:
[----:B------:R-:W-:Y:S05]  /*1530*/  BSYNC B0 ;  /* 0x0000000000007941 */ /* 0x000fea0003800000 */
.L_x_934:
[----:B------:R-:W-:Y:S01]  /*1540*/  USHF.L.U64.HI UR28, UR8, 0x6, UR9 ;  /* 0x00000006081c7899 */ /* 0x000fe20008010209 */
[----:B------:R-:W-:Y:S01]  /*1550*/  ISETP.GE.AND P0, PT, R10, UR17, PT ;  /* 0x000000110a007c0c */ /* 0x000fe2000bf06270 */
[----:B------:R-:W-:Y:S01]  /*1560*/  USHF.L.U32 UR29, UR8, 0x6, URZ ;  /* 0x00000006081d7899 */ /* 0x000fe2000800063f */
        /* <DEDUP_REMOVED lines=41> */
.L_x_937:
[----:B------:R-:W-:Y:S05]  /*1800*/  BSYNC B0 ;  /* 0x0000000000007941 */ /* 0x000fea0003800000 */
.L_x_936:
        /* <DEDUP_REMOVED lines=35> */
.L_x_939:
[----:B------:R-:W-:Y:S05]  /*1a40*/  BSYNC B0 ;  /* 0x0000000000007941 */ /* 0x000fea0003800000 */
.L_x_938:
        /* <DEDUP_REMOVED lines=10> */
[----:B-1234-:R-:W-:Y:S01]  /*1af0*/  SHF.R.S32.HI R3, RZ, 0x1f, R8 ;  /* 0x0000001fff037819 */ /* 0x01efe20000011408 */
[----:B------:R-:W-:Y:S01]  /*1b00*/  @UP1 ULEA UR12, UP0, UR24, UR12, 0x2 ;  /* 0x0000000c180c1291 */ /* 0x000fe2000f80103f */
[----:B------:R-:W-:Y:S01]  /*1b10*/  LEA.HI R9, R9, R86, RZ, 0x4 ;  /* 0x0000005609097211 */ /* 0x000fe200078f20ff */
[----:B------:R-:W-:Y:S01]  /*1b20*/  @UP1 UIADD3 UR11, UR25, UR11, URZ ;  /* 0x0000000b190b1290 */ /* 0x000fe2000fffe03f */
[----:B------:R-:W-:Y:S01]  /*1b30*/  LOP3.LUT R119, R7, 0xfffffff8, RZ, 0xc0, !PT ;  /* 0xfffffff807777812 */ /* 0x000fe200078ec0ff */
[----:B------:R-:W-:-:S04]  /*1b40*/  DEPBAR.LE SB0, 0x0 ;  /* 0x000080000000791a */ /* 0x000fc80000000000 */
[----:B------:R-:W-:Y:S01]  /*1b50*/  @UP1 ULEA.HI.X UR13, UR24, UR13, UR11, 0x2, UP0 ;  /* 0x0000000d180d1291 */ /* 0x000fe200080f140b */
[----:B------:R-:W-:Y:S01]  /*1b60*/  IMAD.U32 R4, RZ, RZ, UR12 ;  /* 0x0000000cff047e24 */ /* 0x000fe2000f8e00ff */
[----:B------:R-:W-:-:S04]  /*1b70*/  @UP1 ULDC UR10, c[0x0][0x2e8] ;  /* 0x0000ba00000a1ab9 */ /* 0x000fc80000000800 */
[----:B------:R-:W-:-:S05]  /*1b80*/  IMAD.U32 R5, RZ, RZ, UR13 ;  /* 0x0000000dff057e24 */ /* 0x000fca000f8e00ff */
[----:B------:R1:W2:Y:S01]  /*1b90*/  @P0 LDG.E R4, desc[UR20][R4.64] ;  /* 0x0000001404040981 */ /* 0x0002a2000c1e1900 */
[----:B------:R-:W-:Y:S01]  /*1ba0*/  LEA.HI R82, R3, R8, RZ, 0x2 ;  /* 0x0000000803527211 */ /* 0x000fe200078f10ff */
[----:B------:R-:W-:Y:S01]  /*1bb0*/  IMAD.IADD R119, R86, 0x1, -R119 ;  /* 0x0000000156777824 */ /* 0x000fe200078e0a77 */
[----:B------:R-:W-:Y:S01]  /*1bc0*/  LOP3.LUT R83, R9, 0xfffffff0, RZ, 0xc0, !PT ;  /* 0xfffffff009537812 */ /* 0x000fe200078ec0ff */
[----:B------:R-:W-:Y:S01]  /*1bd0*/  IMAD.SHL.U32 R6, R6, 0x8, RZ ;  /* 0x0000000806067824 */ /* 0x000fe200078e00ff */
[----:B------:R-:W-:Y:S01]  /*1be0*/  LEA R3, R85, UR27, 0x4 ;  /* 0x0000001b55037c11 */ /* 0x000fe2000f8e20ff */
[----:B------:R-:W-:Y:S01]  /*1bf0*/  USHF.L.U64.HI UR12, UR6, 0x6, UR7 ;  /* 0x00000006060c7899 */ /* 0x000fe20008010207 */
[----:B------:R-:W-:Y:S01]  /*1c00*/  SHF.R.S32.HI R82, RZ, 0x2, R82 ;  /* 0x00000002ff527819 */ /* 0x000fe20000011452 */
[----:B------:R-:W-:Y:S01]  /*1c10*/  IMAD.IADD R83, R86, 0x1, -R83 ;  /* 0x0000000156537824 */ /* 0x000fe200078e0a53 */
[----:B------:R-:W-:Y:S01]  /*1c20*/  ISETP.GE.AND P1, PT, R10, UR17, PT ;  /* 0x000000110a007c0c */ /* 0x000fe2000bf26270 */
[----:B------:R-:W-:Y:S01]  /*1c30*/  BAR.SYNC.DEFER_BLOCKING 0x0 ;  /* 0x0000000000007b1d */ /* 0x000fe20000010000 */
[----:B------:R-:W-:Y:S01]  /*1c40*/  IADD3 R82, R3, 0x1, R82 ;  /* 0x0000000103527810 */ /* 0x000fe20007ffe052 */
[----:B------:R-:W-:Y:S01]  /*1c50*/  USHF.L.U32 UR13, UR6, 0x6, URZ ;  /* 0x00000006060d7899 */ /* 0x000fe2000800063f */
[----:B------:R-:W-:Y:S01]  /*1c60*/  LEA.HI R8, R83, R83, RZ, 0x1 ;  /* 0x0000005353087211 */ /* 0x000fe200078f08ff */
[----:B------:R-:W-:Y:S01]  /*1c70*/  UIMAD UR11, UR12, UR18, URZ ;  /* 0x000000120c0b72a4 */ /* 0x000fe2000f8e023f */
[----:B------:R-:W-:Y:S01]  /*1c80*/  LEA.HI R12, R119, R119, RZ, 0x1 ;  /* 0x00000077770c7211 */ /* 0x000fe200078f08ff */
[----:B------:R-:W-:Y:S01]  /*1c90*/  IMAD.IADD R103, R101, 0x1, R103 ;  /* 0x0000000165677824 */ /* 0x000fe200078e0267 */
[--C-:B------:R-:W-:Y:S01]  /*1ca0*/  SHF.R.S32.HI R10, RZ, 0x1, R8.reuse ;  /* 0x00000001ff0a7819 */ /* 0x100fe20000011408 */
[----:B------:R-:W-:Y:S01]  /*1cb0*/  IMAD.U32 R11, RZ, RZ, UR18 ;  /* 0x00000012ff0b7e24 */ /* 0x000fe2000f8e00ff */
[----:B------:R-:W-:Y:S01]  /*1cc0*/  SHF.R.S32.HI R3, RZ, 0x1f, R8 ;  /* 0x0000001fff037819 */ /* 0x000fe20000011408 */
[----:B------:R-:W-:Y:S01]  /*1cd0*/  IMAD.MOV.U32 R102, RZ, RZ, R100 ;  /* 0x000000ffff667224 */ /* 0x000fe200078e0064 */
[----:B------:R-:W-:Y:S01]  /*1ce0*/  ISETP.GE.AND P5, PT, R0, UR17, PT ;  /* 0x0000001100007c0c */ /* 0x000fe2000bfa6270 */
[----:B------:R-:W-:Y:S01]  /*1cf0*/  UIMAD UR11, UR5, UR13, UR11 ;  /* 0x0000000d050b72a4 */ /* 0x000fe2000f8e020b */
[----:B------:R-:W-:Y:S01]  /*1d00*/  SHF.R.S32.HI R2, RZ, 0x4, R9 ;  /* 0x00000004ff027819 */ /* 0x000fe20000011409 */
[----:B------:R-:W-:Y:S01]  /*1d10*/  BSSY B0, `(.L_x_940) ;  /* 0x000004f000007945 */ /* 0x000fe20003800000 */
[----:B-1----:R-:W-:Y:S01]  /*1d20*/  IMAD.U32 R5, RZ, RZ, UR22 ;  /* 0x00000016ff057e24 */ /* 0x002fe2000f8e00ff */
[----:B------:R-:W-:Y:S01]  /*1d30*/  SHF.R.S32.HI R0, RZ, 0x1, R12 ;  /* 0x00000001ff007819 */ /* 0x000fe2000001140c */
[----:B------:R-:W-:Y:S01]  /*1d40*/  UMOV UR5, URZ ;  /* 0x0000003f00057c82 */ /* 0x000fe20008000000 */
[----:B------:R-:W-:-:S02]  /*1d50*/  LEA.HI R3, R3, R10, RZ, 0x2 ;  /* 0x0000000a03037211 */ /* 0x000fc400078f10ff */
[----:B------:R-:W-:Y:S02]  /*1d60*/  IADD3 R82, R5, -UR16, R82 ;  /* 0x8000001005527c10 */ /* 0x000fe4000fffe052 */
[----:B------:R-:W2:Y:S01]  /*1d70*/  @P0 MUFU.RCP R5, UR10 ;  /* 0x0000000a00050d08 */ /* 0x000ea20008001000 */
[----:B------:R-:W-:Y:S01]  /*1d80*/  LEA.HI R7, R9, R2, RZ, 0x1 ;  /* 0x0000000209077211 */ /* 0x000fe200078f08ff */
[----:B------:R-:W-:Y:S01]  /*1d90*/  IMAD.SHL.U32 R9, R0, 0x40, RZ ;  /* 0x0000004000097824 */ /* 0x000fe200078e00ff */
[----:B------:R-:W-:Y:S01]  /*1da0*/  LOP3.LUT R3, R3, 0xfffffffc, RZ, 0xc0, !PT ;  /* 0xfffffffc03037812 */ /* 0x000fe200078ec0ff */
[----:B------:R1:W-:Y:S01]  /*1db0*/  @P1 STS [R121+0x6000], RZ ;  /* 0x006000ff79001388 */ /* 0x0003e20000000800 */
[----:B------:R-:W-:Y:S01]  /*1dc0*/  SHF.R.S32.HI R80, RZ, 0x1f, R83 ;  /* 0x0000001fff507819 */ /* 0x000fe20000011453 */
[----:B------:R-:W-:Y:S01]  /*1dd0*/  VIADD R82, R82, UR23 ;  /* 0x0000001752527c36 */ /* 0x000fe20008000000 */
[----:B------:R-:W-:Y:S01]  /*1de0*/  LOP3.LUT R7, R7, 0xfffffffe, RZ, 0xc0, !PT ;  /* 0xfffffffe07077812 */ /* 0x000fe200078ec0ff */
[----:B------:R-:W-:Y:S01]  /*1df0*/  IMAD.IADD R3, R10, 0x1, -R3 ;  /* 0x000000010a037824 */ /* 0x000fe200078e0a03 */
[----:B------:R-:W-:Y:S01]  /*1e00*/  LOP3.LUT R12, R12, 0x7fffffe, RZ, 0xc0, !PT ;  /* 0x07fffffe0c0c7812 */ /* 0x000fe200078ec0ff */
[----:B------:R1:W-:Y:S01]  /*1e10*/  @P1 STS [R121+0x6004], RZ ;  /* 0x006004ff79001388 */ /* 0x0003e20000000800 */
[----:B------:R-:W-:Y:S01]  /*1e20*/  LOP3.LUT R9, R9, 0xc0, RZ, 0xc0, !PT ;  /* 0x000000c009097812 */ /* 0x000fe200078ec0ff */
[----:B------:R-:W-:Y:S01]  /*1e30*/  IMAD.IADD R2, R2, 0x1, -R7 ;  /* 0x0000000102027824 */ /* 0x000fe200078e0a07 */
[----:B------:R-:W-:Y:S01]  /*1e40*/  LEA.HI R80, R80, R83, RZ, 0x3 ;  /* 0x0000005350507211 */ /* 0x000fe200078f18ff */
[----:B------:R-:W-:Y:S01]  /*1e50*/  IMAD.IADD R119, R119, 0x1, -R12 ;  /* 0x0000000177777824 */ /* 0x000fe200078e0a0c */
[----:B------:R1:W-:Y:S01]  /*1e60*/  @P1 STS.64 [R121+0x6008], RZ ;  /* 0x006008ff79001388 */ /* 0x0003e20000000a00 */
[----:B------:R-:W-:Y:S01]  /*1e70*/  LOP3.LUT R6, R9, 0x8, R6, 0xf8, !PT ;  /* 0x0000000809067812 */ /* 0x000fe200078ef806 */
[----:B------:R-:W-:Y:S01]  /*1e80*/  IMAD.SHL.U32 R7, R3, 0x40, RZ ;  /* 0x0000004003077824 */ /* 0x000fe200078e00ff */
[----:B------:R-:W-:Y:S01]  /*1e90*/  SHF.R.U32.HI R9, RZ, 0x3, R9 ;  /* 0x00000003ff097819 */ /* 0x000fe20000011609 */
[----:B------:R1:W-:Y:S01]  /*1ea0*/  @P1 STS.128 [R121+0x7000], RZ ;  /* 0x007000ff79001388 */ /* 0x0003e20000000c00 */
[----:B------:R-:W-:Y:S01]  /*1eb0*/  IMAD.SHL.U32 R80, R80, 0x20, RZ ;  /* 0x0000002050507824 */ /* 0x000fe200078e00ff */
[----:B------:R-:W-:Y:S01]  /*1ec0*/  LOP3.LUT R8, R8, 0x7fffffe, RZ, 0xc0, !PT ;  /* 0x07fffffe08087812 */ /* 0x000fe200078ec0ff */
[C---:B------:R-:W-:Y:S01]  /*1ed0*/  IMAD R119, R2.reuse, 0x8, R119 ;  /* 0x0000000802777824 */ /* 0x040fe200078e0277 */
[----:B------:R1:W-:Y:S01]  /*1ee0*/  @P1 STS.128 [R121+0x8000], RZ ;  /* 0x008000ff79001388 */ /* 0x0003e20000000c00 */
[----:B------:R-:W-:Y:S01]  /*1ef0*/  IMAD.SHL.U32 R2, R2, 0x8, RZ ;  /* 0x0000000802027824 */ /* 0x000fe200078e00ff */
[----:B------:R-:W-:Y:S01]  /*1f00*/  LOP3.LUT R7, R7, 0xc0, RZ, 0xc0, !PT ;  /* 0x000000c007077812 */ /* 0x000fe200078ec0ff */
[----:B------:R-:W-:Y:S01]  /*1f10*/  IMAD.IADD R83, R83, 0x1, -R8 ;  /* 0x0000000153537824 */ /* 0x000fe200078e0a08 */
[----:B------:R-:W-:Y:S01]  /*1f20*/  LOP3.LUT R6, R6, R9, RZ, 0x3c, !PT ;  /* 0x0000000906067212 */ /* 0x000fe200078e3cff */
[----:B------:R-:W-:Y:S01]  /*1f30*/  IMAD.WIDE.U32 R10, R11, UR13, R102 ;  /* 0x0000000d0b0a7c25 */ /* 0x000fe2000f8e0066 */
[----:B------:R-:W-:-:S02]  /*1f40*/  LOP3.LUT R80, R80, 0xffffff00, RZ, 0xc0, !PT ;  /* 0xffffff0050507812 */ /* 0x000fc400078ec0ff */
[----:B------:R-:W-:Y:S01]  /*1f50*/  LOP3.LUT R2, R7, 0x8, R2, 0xf8, !PT ;  /* 0x0000000807027812 */ /* 0x000fe200078ef802 */
[----:B------:R-:W-:Y:S01]  /*1f60*/  IMAD.U32 R119, R119, 0x20, R6 ;  /* 0x0000002077777824 */ /* 0x000fe200078e0006 */
[----:B------:R-:W-:Y:S01]  /*1f70*/  SHF.R.U32.HI R7, RZ, 0x3, R7 ;  /* 0x00000003ff077819 */ /* 0x000fe20000011607 */
[----:B------:R-:W-:Y:S02]  /*1f80*/  IMAD R6, R85, 0x200, R80 ;  /* 0x0000020055067824 */ /* 0x000fe400078e0250 */
[----:B------:R-:W-:Y:S01]  /*1f90*/  VIADD R8, R11, UR11 ;  /* 0x0000000b0b087c36 */ /* 0x000fe20008000000 */
[----:B------:R-:W-:Y:S01]  /*1fa0*/  LOP3.LUT R2, R2, R7, RZ, 0x3c, !PT ;  /* 0x0000000702027212 */ /* 0x000fe200078e3cff */
[----:B--2---:R-:W-:Y:S01]  /*1fb0*/  @P0 FMUL.FTZ R4, R4, R5 ;  /* 0x0000000504040220 */ /* 0x004fe20000410000 */
[----:B------:R-:W-:-:S04]  /*1fc0*/  IMAD R5, R83, 0x20, R6 ;  /* 0x0000002053057824 */ /* 0x000fc800078e0206 */
[----:B------:R-:W-:Y:S01]  /*1fd0*/  @P0 R2UR UR10, R4 ;  /* 0x00000000040a02ca */ /* 0x000fe200000e0000 */
[----:B------:R-:W-:-:S12]  /*1fe0*/  IMAD.IADD R120, R2, 0x1, R5 ;  /* 0x0000000102787824 */ /* 0x000fd800078e0205 */
        /* <DEDUP_REMOVED lines=33> */
.L_x_941:
[----:B------:R-:W-:Y:S05]  /*2200*/  BSYNC B0 ;  /* 0x0000000000007941 */ /* 0x000fea0003800000 */
.L_x_940:
        /* <DEDUP_REMOVED lines=40> */
.L_x_943:
[----:B------:R-:W-:Y:S05]  /*2490*/  BSYNC B0 ;  /* 0x0000000000007941 */ /* 0x000fea0003800000 */
.L_x_942:
[----:B------:R-:W-:Y:S01]  /*24a0*/  LDSM.16.M88.4 R64, [R120] ;  /* 0x000000007840783b */ /* 0x000fe20000000200 */
[----:B-12-4-:R-:W-:Y:S01]  /*24b0*/  IMAD.MOV.U32 R4, RZ, RZ, 0x10 ;  /* 0x00000010ff047424 */ /* 0x016fe200078e00ff */
[----:B------:R-:W-:Y:S01]  /*24c0*/  LOP3.LUT P1, RZ, R3, 0x2, RZ, 0xc0, !PT ;  /* 0x0000000203ff7812 */ /* 0x000fe2000782c0ff */
[----:B------:R-:W-:Y:S01]  /*24d0*/  IMAD.SHL.U32 R129, R86, 0x2, RZ ;  /* 0x0000000256817824 */ /* 0x000fe200078e00ff */
[----:B------:R-:W1:Y:S01]  /*24e0*/  LDSM.16.M88.4 R36, [R119+0x3000] ;  /* 0x003000007724783b */ /* 0x000e620000000200 */
[----:B------:R-:W-:Y:S01]  /*24f0*/  LOP3.LUT P0, RZ, R0, 0x2, RZ, 0xc0, !PT ;  /* 0x0000000200ff7812 */ /* 0x000fe2000780c0ff */
[----:B------:R-:W-:Y:S01]  /*2500*/  IMAD.MOV.U32 R105, RZ, RZ, 0x8 ;  /* 0x00000008ff697424 */ /* 0x000fe200078e00ff */
[C---:B------:R-:W-:Y:S01]  /*2510*/  SEL R3, R4.reuse, 0xfffffff0, !P1 ;  /* 0xfffffff004037807 */ /* 0x040fe20004800000 */
[----:B------:R-:W2:Y:S01]  /*2520*/  LDSM.16.M88.4 R28, [R119+0x3400] ;  /* 0x00340000771c783b */ /* 0x000ea20000000200 */
[----:B------:R-:W-:Y:S01]  /*2530*/  SEL R0, R4, 0xfffffff0, !P0 ;  /* 0xfffffff004007807 */ /* 0x000fe20004000000 */
[----:B------:R-:W-:Y:S01]  /*2540*/  IMAD R83, R83, 0x20, R80 ;  /* 0x0000002053537824 */ /* 0x000fe200078e0250 */
[----:B------:R-:W-:Y:S01]  /*2550*/  LOP3.LUT R129, R129, 0x6, RZ, 0xc0, !PT ;  /* 0x0000000681817812 */ /* 0x000fe200078ec0ff */
[----:B------:R-:W4:Y:S01]  /*2560*/  LDSM.16.M88.4 R20, [R119+0x3800] ;  /* 0x003800007714783b */ /* 0x000f220000000200 */
[----:B------:R-:W-:Y:S01]  /*2570*/  IMAD R118, R3, 0x2, R120 ;  /* 0x0000000203767824 */ /* 0x000fe200078e0278 */
[----:B------:R-:W-:Y:S01]  /*2580*/  VIADDMNMX R105, R82, R105, UR22, PT ;  /* 0x0000001652697e46 */ /* 0x000fe2000b800169 */
[----:B------:R-:W-:Y:S01]  /*2590*/  IMAD R116, R0, 0x2, R119 ;  /* 0x0000000200747824 */ /* 0x000fe200078e0277 */
[----:B------:R-:W5:Y:S01]  /*25a0*/  LDSM.16.M88.4 R44, [R119+0x3c00] ;  /* 0x003c0000772c783b */ /* 0x000f620000000200 */
[----:B------:R-:W-:Y:S01]  /*25b0*/  IMAD.U32 R0, RZ, RZ, UR18 ;  /* 0x00000012ff007e24 */ /* 0x000fe2000f8e00ff */
[----:B------:R-:W-:Y:S01]  /*25c0*/  VIMNMX R106, R82, UR22, PT ;  /* 0x00000016526a7c48 */ /* 0x000fe2000bfe0100 */
[----:B------:R-:W-:Y:S01]  /*25d0*/  IMAD.U32 R104, RZ, RZ, UR15 ;  /* 0x0000000fff687e24 */ /* 0x000fe2000f8e00ff */
[----:B------:R-:W-:Y:S01]  /*25e0*/  LDSM.16.M88.4 R60, [R118] ;  /* 0x00000000763c783b */ /* 0x000fe20000000200 */
[----:B------:R-:W-:-:S02]  /*25f0*/  UISETP.GE.AND UP0, UPT, UR19, 0x2, UPT ;  /* 0x000000021300788c */ /* 0x000fc4000bf06270 */
[----:B------:R-:W-:Y:S01]  /*2600*/  IMAD R104, R104, 0x4, R85 ;  /* 0x0000000468687824 */ /* 0x000fe200078e0255 */
[----:B------:R-:W3:Y:S01]  /*2610*/  LDSM.16.M88.4 R12, [R116+0x3000] ;  /* 0x00300000740c783b */ /* 0x000ee20000000200 */
[----:B------:R-:W3:Y:S03]  /*2620*/  LDC.U8 R85, c[0x0][0x388] ;  /* 0x0000e200ff557b82 */ /* 0x000ee60000000000 */
[----:B------:R-:W3:Y:S04]  /*2630*/  LDSM.16.M88.4 R8, [R116+0x3400] ;  /* 0x003400007408783b */ /* 0x000ee80000000200 */
[----:B------:R-:W3:Y:S04]  /*2640*/  LDSM.16.M88.4 R4, [R116+0x3800] ;  /* 0x003800007404783b */ /* 0x000ee80000000200 */
[----:B------:R-:W3:Y:S04]  /*2650*/  LDSM.16.M88.4 R72, [R116+0x3c00] ;  /* 0x003c00007448783b */ /* 0x000ee80000000200 */
[----:B------:R-:W-:Y:S01]  /*2660*/  LDSM.16.M88.4 R16, [R120+0x1000] ;  /* 0x001000007810783b */ /* 0x000fe20000000200 */
[C---:B-1----:R-:W-:Y:S03]  /*2670*/  HMMA.16816.F32 R40, R64.reuse, R36, RZ ;  /* 0x000000244028723c */ /* 0x042fe600000018ff */
[----:B------:R-:W1:Y:S04]  /*2680*/  LDSM.16.M88.4 R56, [R119+0x4000] ;  /* 0x004000007738783b */ /* 0x000e680000000200 */
[----:B------:R-:W1:Y:S01]  /*2690*/  LDSM.16.M88.4 R52, [R119+0x4400] ;  /* 0x004400007734783b */ /* 0x000e620000000200 */
[C---:B--2---:R-:W-:Y:S03]  /*26a0*/  HMMA.16816.F32 R32, R64.reuse, R28, RZ ;  /* 0x0000001c4020723c */ /* 0x044fe600000018ff */
[----:B------:R-:W2:Y:S03]  /*26b0*/  LDSM.16.M88.4 R48, [R119+0x4800] ;  /* 0x004800007730783b */ /* 0x000ea60000000200 */
[C---:B------:R-:W-:Y:S01]  /*26c0*/  HMMA.16816.F32 R28, R64.reuse, R30, RZ ;  /* 0x0000001e401c723c */ /* 0x040fe200000018ff */
[----:B------:R-:W-:Y:S04]  /*26d0*/  LDSM.16.M88.4 R76, [R118+0x1000] ;  /* 0x00100000764c783b */ /* 0x000fe80000000200 */
[----:B------:R-:W0:Y:S01]  /*26e0*/  LDGDEPBAR ;  /* 0x00000000000079af */ /* 0x000e220000000000 */
[C---:B------:R-:W-:Y:S06]  /*26f0*/  HMMA.16816.F32 R36, R64.reuse, R38, RZ ;  /* 0x000000264024723c */ /* 0x040fec00000018ff */
[C---:B----4-:R-:W-:Y:S06]  /*2700*/  HMMA.16816.F32 R24, R64.reuse, R20, RZ ;  /* 0x000000144018723c */ /* 0x050fec00000018ff */
[C---:B------:R-:W-:Y:S06]  /*2710*/  HMMA.16816.F32 R20, R64.reuse, R22, RZ ;  /* 0x000000164014723c */ /* 0x040fec00000018ff */
[C---:B-----5:R-:W-:Y:S06]  /*2720*/  HMMA.16816.F32 R68, R64.reuse, R44, RZ ;  /* 0x0000002c4044723c */ /* 0x060fec00000018ff */
[----:B------:R-:W-:Y:S01]  /*2730*/  HMMA.16816.F32 R64, R64, R46, RZ ;  /* 0x0000002e4040723c */ /* 0x000fe200000018ff */
[----:B------:R-:W4:Y:S05]  /*2740*/  LDSM.16.M88.4 R44, [R119+0x4c00] ;  /* 0x004c0000772c783b */ /* 0x000f2a0000000200 */
[C---:B---3--:R-:W-:Y:S06]  /*2750*/  HMMA.16816.F32 R40, R60.reuse, R12, R40 ;  /* 0x0000000c3c28723c */ /* 0x048fec0000001828 */
[C---:B------:R-:W-:Y:S06]  /*2760*/  HMMA.16816.F32 R32, R60.reuse, R8, R32 ;  /* 0x000000083c20723c */ /* 0x040fec0000001820 */
[C---:B------:R-:W-:Y:S01]  /*2770*/  HMMA.16816.F32 R28, R60.reuse, R10, R28 ;  /* 0x0000000a3c1c723c */ /* 0x040fe2000000181c */
[----:B------:R-:W-:Y:S05]  /*2780*/  LDSM.16.M88.4 R8, [R116+0x4400] ;  /* 0x004400007408783b */ /* 0x000fea0000000200 */
[C---:B------:R-:W-:Y:S01]  /*2790*/  HMMA.16816.F32 R36, R60.reuse, R14, R36 ;  /* 0x0000000e3c24723c */ /* 0x040fe20000001824 */
[----:B------:R-:W3:Y:S05]  /*27a0*/  LDSM.16.M88.4 R12, [R116+0x4000] ;  /* 0x00400000740c783b */ /* 0x000eea0000000200 */
[C---:B------:R-:W-:Y:S06]  /*27b0*/  HMMA.16816.F32 R24, R60.reuse, R4, R24 ;  /* 0x000000043c18723c */ /* 0x040fec0000001818 */
[C---:B------:R-:W-:Y:S01]  /*27c0*/  HMMA.16816.F32 R20, R60.reuse, R6, R20 ;  /* 0x000000063c14723c */ /* 0x040fe20000001814 */
[----:B------:R-:W5:Y:S05]  /*27d0*/  LDSM.16.M88.4 R4, [R116+0x4800] ;  /* 0x004800007404783b */ /* 0x000f6a0000000200 */
[C---:B------:R-:W-:Y:S06]  /*27e0*/  HMMA.16816.F32 R68, R60.reuse, R72, R68 ;  /* 0x000000483c44723c */ /* 0x040fec0000001844 */
[----:B------:R-:W-:Y:S01]  /*27f0*/  HMMA.16816.F32 R64, R60, R74, R64 ;  /* 0x0000004a3c40723c */ /* 0x000fe20000001840 */
[----:B------:R-:W5:Y:S04]  /*2800*/  LDSM.16.M88.4 R72, [R116+0x4c00] ;  /* 0x004c00007448783b */ /* 0x000f680000000200 */
[----:B------:R-:W-:Y:S01]  /*2810*/  LDSM.16.M88.4 R60, [R120+0x2000] ;  /* 0x00200000783c783b */ /* 0x000fe20000000200 */
[C---:B-1----:R-:W-:Y:S06]  /*2820*/  HMMA.16816.F32 R40, R16.reuse, R56, R40 ;  /* 0x000000381028723c */ /* 0x042fec0000001828 */
[C---:B------:R-:W-:Y:S06]  /*2830*/  HMMA.16816.F32 R32, R16.reuse, R52, R32 ;  /* 0x000000341020723c */ /* 0x040fec0000001820 */
[C---:B------:R-:W-:Y:S01]  /*2840*/  HMMA.16816.F32 R28, R16.reuse, R54, R28 ;  /* 0x00000036101c723c */ /* 0x040fe2000000181c */
[----:B------:R-:W-:Y:S05]  /*2850*/  LDSM.16.M88.4 R52, [R119+0x5400] ;  /* 0x005400007734783b */ /* 0x000fea0000000200 */
[C---:B------:R-:W-:Y:S01]  /*2860*/  HMMA.16816.F32 R36, R16.reuse, R58, R36 ;  /* 0x0000003a1024723c */ /* 0x040fe20000001824 */
[----:B------:R-:W1:Y:S05]  /*2870*/  LDSM.16.M88.4 R56, [R119+0x5000] ;  /* 0x005000007738783b */ /* 0x000e6a0000000200 */
[C---:B--2---:R-:W-:Y:S06]  /*2880*/  HMMA.16816.F32 R24, R16.reuse, R48, R24 ;  /* 0x000000301018723c */ /* 0x044fec0000001818 */
[C---:B------:R-:W-:Y:S01]  /*2890*/  HMMA.16816.F32 R20, R16.reuse, R50, R20 ;  /* 0x000000321014723c */ /* 0x040fe20000001814 */
[----:B------:R-:W2:Y:S05]  /*28a0*/  LDSM.16.M88.4 R48, [R119+0x5800] ;  /* 0x005800007730783b */ /* 0x000eaa0000000200 */
[C---:B----4-:R-:W-:Y:S06]  /*28b0*/  HMMA.16816.F32 R68, R16.reuse, R44, R68 ;  /* 0x0000002c1044723c */ /* 0x050fec0000001844 */
[----:B------:R-:W-:Y:S01]  /*28c0*/  HMMA.16816.F32 R64, R16, R46, R64 ;  /* 0x0000002e1040723c */ /* 0x000fe20000001840 */
[----:B------:R-:W4:Y:S04]  /*28d0*/  LDSM.16.M88.4 R44, [R119+0x5c00] ;  /* 0x005c0000772c783b */ /* 0x000f280000000200 */
[----:B------:R-:W-:Y:S01]  /*28e0*/  LDSM.16.M88.4 R16, [R116+0x5000] ;  /* 0x005000007410783b */ /* 0x000fe20000000200 */
[C---:B---3--:R-:W-:Y:S06]  /*28f0*/  HMMA.16816.F32 R40, R76.reuse, R12, R40 ;  /* 0x0000000c4c28723c */ /* 0x048fec0000001828 */
[C---:B------:R-:W-:Y:S06]  /*2900*/  HMMA.16816.F32 R32, R76.reuse, R8, R32 ;  /* 0x000000084c20723c */ /* 0x040fec0000001820 */
[C---:B------:R-:W-:Y:S01]  /*2910*/  HMMA.16816.F32 R28, R76.reuse, R10, R28 ;  /* 0x0000000a4c1c723c */ /* 0x040fe2000000181c */
[----:B------:R-:W3:Y:S05]  /*2920*/  LDSM.16.M88.4 R8, [R118+0x2000] ;  /* 0x002000007608783b */ /* 0x000eea0000000200 */
[C---:B-----5:R-:W-:Y:S06]  /*2930*/  HMMA.16816.F32 R24, R76.reuse, R4, R24 ;  /* 0x000000044c18723c */ /* 0x060fec0000001818 */
[C---:B------:R-:W-:Y:S01]  /*2940*/  HMMA.16816.F32 R36, R76.reuse, R14, R36 ;  /* 0x0000000e4c24723c */ /* 0x040fe20000001824 */
[----:B------:R-:W-:Y:S05]  /*2950*/  LDSM.16.M88.4 R12, [R116+0x5400] ;  /* 0x00540000740c783b */ /* 0x000fea0000000200 */
[C---:B------:R-:W-:Y:S01]  /*2960*/  HMMA.16816.F32 R20, R76.reuse, R6, R20 ;  /* 0x000000064c14723c */ /* 0x040fe20000001814 */
[----:B------:R-:W5:Y:S05]  /*2970*/  LDSM.16.M88.4 R4, [R116+0x5800] ;  /* 0x005800007404783b */ /* 0x000f6a0000000200 */
[C---:B------:R-:W-:Y:S06]  /*2980*/  HMMA.16816.F32 R68, R76.reuse, R72, R68 ;  /* 0x000000484c44723c */ /* 0x040fec0000001844 */
[----:B------:R-:W-:Y:S06]  /*2990*/  HMMA.16816.F32 R64, R76, R74, R64 ;  /* 0x0000004a4c40723c */ /* 0x000fec0000001840 */
[----:B-1----:R-:W-:Y:S01]  /*29a0*/  HMMA.16816.F32 R40, R60, R56, R40 ;  /* 0x000000383c28723c */ /* 0x002fe20000001828 */
[----:B------:R-:W-:-:S05]  /*29b0*/  IMAD R78, R85, 0x10000, R85 ;  /* 0x00010000554e7824 */ /* 0x000fca00078e0255 */
[C---:B------:R-:W-:Y:S06]  /*29c0*/  HMMA.16816.F32 R32, R60.reuse, R52, R32 ;  /* 0x000000343c20723c */ /* 0x040fec0000001820 */
[----:B------:R-:W-:Y:S01]  /*29d0*/  HMMA.16816.F32 R52, R60, R54, R28 ;  /* 0x000000363c34723c */ /* 0x000fe2000000181c */
[----:B------:R-:W1:Y:S01]  /*29e0*/  LDSM.16.M88.4 R28, [R116+0x5c00] ;  /* 0x005c0000741c783b */ /* 0x000e620000000200 */
[----:B------:R-:W-:-:S04]  /*29f0*/  DEPBAR.LE SB0, 0x0 ;  /* 0x000080000000791a */ /* 0x000fc80000000000 */
[C---:B--2---:R-:W-:Y:S06]  /*2a00*/  HMMA.16816.F32 R24, R60.reuse, R48, R24 ;  /* 0x000000303c18723c */ /* 0x044fec0000001818 */
[C---:B------:R-:W-:Y:S06]  /*2a10*/  HMMA.16816.F32 R36, R60.reuse, R58, R36 ;  /* 0x0000003a3c24723c */ /* 0x040fec0000001824 */
[C---:B------:R-:W-:Y:S06]  /*2a20*/  HMMA.16816.F32 R20, R60.reuse, R50, R20 ;  /* 0x000000323c14723c */ /* 0x040fec0000001814 */
[C---:B----4-:R-:W-:Y:S06]  /*2a30*/  HMMA.16816.F32 R68, R60.reuse, R44, R68 ;  /* 0x0000002c3c44723c */ /* 0x050fec0000001844 */
[----:B------:R-:W-:Y:S06]  /*2a40*/  HMMA.16816.F32 R64, R60, R46, R64 ;  /* 0x0000002e3c40723c */ /* 0x000fec0000001840 */
[C---:B---3--:R-:W-:Y:S06]  /*2a50*/  HMMA.16816.F32 R40, R8.reuse, R16, R40 ;  /* 0x000000100828723c */ /* 0x048fec0000001828 */
[C---:B-----5:R-:W-:Y:S06]  /*2a60*/  HMMA.16816.F32 R24, R8.reuse, R4, R24 ;  /* 0x000000040818723c */ /* 0x060fec0000001818 */
[----:B------:R-:W-:Y:S01]  /*2a70*/  HMMA.16816.F32 R36, R8, R18, R36 ;  /* 0x000000120824723c */ /* 0x000fe20000001824 */
[----:B------:R-:W-:-:S02]  /*2a80*/  IMAD R5, R0, 0x40, R129 ;  /* 0x0000004000057824 */ /* 0x000fc400078e0281 */
[----:B------:R-:W-:Y:S02]  /*2a90*/  IMAD.IADD R4, R2, 0x1, R83 ;  /* 0x0000000102047824 */ /* 0x000fe400078e0253 */
[C---:B------:R-:W-:Y:S01]  /*2aa0*/  VIADD R0, R5.reuse, 0x1 ;  /* 0x0000000105007836 */ /* 0x040fe20000000000 */
[C---:B------:R-:W-:Y:S01]  /*2ab0*/  HMMA.16816.F32 R32, R8.reuse, R12, R32 ;  /* 0x0000000c0820723c */ /* 0x040fe20000001820 */
[C---:B------:R-:W-:Y:S02]  /*2ac0*/  VIADD R17, R5.reuse, 0x20 ;  /* 0x0000002005117836 */ /* 0x040fe40000000000 */
[C---:B------:R-:W-:Y:S01]  /*2ad0*/  VIADD R16, R5.reuse, 0x21 ;  /* 0x0000002105107836 */ /* 0x040fe20000000000 */
[C---:B------:R-:W-:Y:S01]  /*2ae0*/  ISETP.GE.AND P5, PT, R0.reuse, R106, PT ;  /* 0x0000006a0000720c */ /* 0x040fe20003fa6270 */
[C---:B------:R-:W-:Y:S01]  /*2af0*/  VIADD R2, R5.reuse, 0x31 ;  /* 0x0000003105027836 */ /* 0x040fe20000000000 */
[----:B------:R-:W-:Y:S01]  /*2b00*/  HMMA.16816.F32 R20, R8, R6, R20 ;  /* 0x000000060814723c */ /* 0x000fe20000001814 */
[----:B------:R-:W-:Y:S01]  /*2b10*/  BAR.SYNC.DEFER_BLOCKING 0x0 ;  /* 0x0000000000007b1d */ /* 0x000fe20000010000 */
[----:B------:R-:W-:Y:S01]  /*2b20*/  ISETP.GE.AND P2, PT, R0, R105, PT ;  /* 0x000000690000720c */ /* 0x000fe20003f46270 */
[----:B------:R-:W-:-:S03]  /*2b30*/  VIADD R12, R5, 0x19 ;  /* 0x00000019050c7836 */ /* 0x000fc60000000000 */
[C---:B------:R-:W-:Y:S01]  /*2b40*/  HMMA.16816.F32 R52, R8.reuse, R14, R52 ;  /* 0x0000000e0834723c */ /* 0x040fe20000001834 */
[----:B------:R-:W-:Y:S01]  /*2b50*/  I2FP.F32.S32 R6, R0 ;  /* 0x0000000000067245 */ /* 0x000fe20000201400 */
[C---:B------:R-:W-:Y:S02]  /*2b60*/  VIADD R0, R5.reuse, 0x9 ;  /* 0x0000000905007836 */ /* 0x040fe40000000000 */
[C---:B------:R-:W-:Y:S02]  /*2b70*/  VIADD R7, R5.reuse, 0x10 ;  /* 0x0000001005077836 */ /* 0x040fe40000000000 */
[C---:B-1----:R-:W-:Y:S01]  /*2b80*/  HMMA.16816.F32 R68, R8.reuse, R28, R68 ;  /* 0x0000001c0844723c */ /* 0x042fe20000001844 */
[----:B------:R-:W-:Y:S01]  /*2b90*/  FFMA.FTZ R41, R6, UR5, R41 ;  /* 0x0000000506297c23 */ /* 0x000fe20008010029 */
[----:B------:R-:W-:Y:S01]  /*2ba0*/  ISETP.GE.AND P0, PT, R0, R106, PT ;  /* 0x0000006a0000720c */ /* 0x000fe20003f06270 */
[----:B------:R-:W-:Y:S01]  /*2bb0*/  FFMA.FTZ R43, R6, UR5, R43 ;  /* 0x00000005062b7c23 */ /* 0x000fe2000801002b */
[----:B------:R-:W-:Y:S01]  /*2bc0*/  ISETP.GE.AND P6, PT, R0, R105, PT ;  /* 0x000000690000720c */ /* 0x000fe20003fc6270 */
[----:B------:R-:W-:Y:S01]  /*2bd0*/  VIADD R6, R5, 0x11 ;  /* 0x0000001105067836 */ /* 0x000fe20000000000 */
[----:B------:R-:W-:Y:S01]  /*2be0*/  HMMA.16816.F32 R64, R8, R30, R64 ;  /* 0x0000001e0840723c */ /* 0x000fe20000001840 */
[----:B------:R-:W-:-:S02]  /*2bf0*/  FSEL R56, R41, -INF , !P5 ;  /* 0xff80000029387808 */ /* 0x000fc40006800000 */
[----:B------:R-:W-:Y:S02]  /*2c00*/  I2FP.F32.S32 R0, R0 ;  /* 0x0000000000007245 */ /* 0x000fe40000201400 */
[-C--:B------:R-:W-:Y:S02]  /*2c10*/  ISETP.GE.AND P3, PT, R7, R106.reuse, PT ;  /* 0x0000006a0700720c */ /* 0x080fe40003f66270 */
[----:B------:R-:W-:Y:S01]  /*2c20*/  VIADD R9, R5, 0x8 ;  /* 0x0000000805097836 */ /* 0x000fe20000000000 */
[----:B------:R-:W-:Y:S01]  /*2c30*/  ISETP.GE.AND P5, PT, R7, R105, PT ;  /* 0x000000690700720c */ /* 0x000fe20003fa6270 */
[C---:B------:R-:W-:Y:S01]  /*2c40*/  FFMA.FTZ R37, R0.reuse, UR5, R37 ;  /* 0x0000000500257c23 */ /* 0x040fe20008010025 */
[----:B------:R-:W-:Y:S01]  /*2c50*/  I2FP.F32.S32 R7, R7 ;  /* 0x0000000700077245 */ /* 0x000fe20000201400 */
[----:B------:R-:W-:Y:S01]  /*2c60*/  FFMA.FTZ R39, R0, UR5, R39 ;  /* 0x0000000500277c23 */ /* 0x000fe20008010027 */
[----:B------:R-:W-:Y:S01]  /*2c70*/  ISETP.GE.AND P4, PT, R9, R106, PT ;  /* 0x0000006a0900720c */ /* 0x000fe20003f86270 */
[----:B------:R-:W-:Y:S01]  /*2c80*/  VIADD R8, R5, 0x29 ;  /* 0x0000002905087836 */ /* 0x000fe20000000000 */
[----:B------:R-:W-:Y:S01]  /*2c90*/  ISETP.GE.AND P1, PT, R9, R105, PT ;  /* 0x000000690900720c */ /* 0x000fe20003f26270 */
[C---:B------:R-:W-:Y:S01]  /*2ca0*/  FFMA.FTZ R0, R7.reuse, UR5, R32 ;  /* 0x0000000507007c23 */ /* 0x040fe20008010020 */
[----:B------:R-:W-:Y:S01]  /*2cb0*/  I2FP.F32.S32 R9, R9 ;  /* 0x0000000900097245 */ /* 0x000fe20000201400 */
[----:B------:R-:W-:Y:S01]  /*2cc0*/  FFMA.FTZ R34, R7, UR5, R34 ;  /* 0x0000000507227c23 */ /* 0x000fe20008010022 */
[----:B------:R-:W-:Y:S01]  /*2cd0*/  VIADD R7, R5, 0x18 ;  /* 0x0000001805077836 */ /* 0x000fe20000000000 */
[----:B------:R-:W-:-:S02]  /*2ce0*/  FSEL R44, R43, -INF , !P2 ;  /* 0xff8000002b2c7808 */ /* 0x000fc40005000000 */
[C---:B------:R-:W-:Y:S01]  /*2cf0*/  FFMA.FTZ R36, R9.reuse, UR5, R36 ;  /* 0x0000000509247c23 */ /* 0x040fe20008010024 */
[----:B------:R-:W-:Y:S01]  /*2d00*/  FFMA.FTZ R28, R9, UR5, R38 ;  /* 0x00000005091c7c23 */ /* 0x000fe20008010026 */
[----:B------:R-:W-:Y:S02]  /*2d10*/  ISETP.GE.AND P2, PT, R6, R106, PT ;  /* 0x0000006a0600720c */ /* 0x000fe40003f46270 */
[----:B------:R-:W-:Y:S02]  /*2d20*/  FSEL R60, R37, -INF , !P0 ;  /* 0xff800000253c7808 */ /* 0x000fe40004000000 */
[----:B------:R-:W-:Y:S02]  /*2d30*/  FSEL R62, R36, -INF , !P4 ;  /* 0xff800000243e7808 */ /* 0x000fe40006000000 */
[----:B------:R-:W-:Y:S02]  /*2d40*/  ISETP.GE.AND P4, PT, R6, R105, PT ;  /* 0x000000690600720c */ /* 0x000fe40003f86270 */
[----:B------:R-:W-:-:S02]  /*2d50*/  FSEL R28, R28, -INF , !P1 ;  /* 0xff8000001c1c7808 */ /* 0x000fc40004800000 */
[----:B------:R-:W-:Y:S02]  /*2d60*/  I2FP.F32.S32 R6, R6 ;  /* 0x0000000600067245 */ /* 0x000fe40000201400 */
[C---:B------:R-:W-:Y:S02]  /*2d70*/  ISETP.GE.AND P1, PT, R7.reuse, R106, PT ;  /* 0x0000006a0700720c */ /* 0x040fe40003f26270 */
[----:B------:R-:W-:Y:S01]  /*2d80*/  ISETP.GE.AND P0, PT, R7, R105, PT ;  /* 0x000000690700720c */ /* 0x000fe20003f06270 */
[C---:B------:R-:W-:Y:S01]  /*2d90*/  FFMA.FTZ R33, R6.reuse, UR5, R33 ;  /* 0x0000000506217c23 */ /* 0x040fe20008010021 */
[----:B------:R-:W-:Y:S01]  /*2da0*/  FSEL R48, R39, -INF , !P6 ;  /* 0xff80000027307808 */ /* 0x000fe20007000000 */
[----:B------:R-:W-:Y:S01]  /*2db0*/  FFMA.FTZ R6, R6, UR5, R35 ;  /* 0x0000000506067c23 */ /* 0x000fe20008010023 */
[----:B------:R-:W-:Y:S02]  /*2dc0*/  FSEL R0, R0, -INF , !P3 ;  /* 0xff80000000007808 */ /* 0x000fe40005800000 */
[----:B------:R-:W-:-:S02]  /*2dd0*/  I2FP.F32.S32 R7, R7 ;  /* 0x0000000700077245 */ /* 0x000fc40000201400 */
[C---:B------:R-:W-:Y:S02]  /*2de0*/  ISETP.GE.AND P6, PT, R12.reuse, R106, PT ;  /* 0x0000006a0c00720c */ /* 0x040fe40003fc6270 */
[----:B------:R-:W-:Y:S01]  /*2df0*/  ISETP.GE.AND P3, PT, R12, R105, PT ;  /* 0x000000690c00720c */ /* 0x000fe20003f66270 */
[C---:B------:R-:W-:Y:S01]  /*2e00*/  FFMA.FTZ R50, R7.reuse, UR5, R52 ;  /* 0x0000000507327c23 */ /* 0x040fe20008010034 */
[----:B------:R-:W-:Y:S01]  /*2e10*/  I2FP.F32.S32 R12, R12 ;  /* 0x0000000c000c7245 */ /* 0x000fe20000201400 */
[----:B------:R-:W-:Y:S01]  /*2e20*/  FFMA.FTZ R36, R7, UR5, R54 ;  /* 0x0000000507247c23 */ /* 0x000fe20008010036 */
[----:B------:R-:W-:Y:S01]  /*2e30*/  VIADD R7, R5, 0x28 ;  /* 0x0000002805077836 */ /* 0x000fe20000000000 */
[----:B------:R-:W-:Y:S02]  /*2e40*/  FSEL R38, R34, -INF , !P5 ;  /* 0xff80000022267808 */ /* 0x000fe40006800000 */
[C---:B------:R-:W-:Y:S01]  /*2e50*/  FFMA.FTZ R46, R12.reuse, UR5, R53 ;  /* 0x000000050c2e7c23 */ /* 0x040fe20008010035 */
[----:B------:R-:W-:Y:S01]  /*2e60*/  FSEL R58, R33, -INF , !P2 ;  /* 0xff800000213a7808 */ /* 0x000fe20005000000 */
[----:B------:R-:W-:Y:S01]  /*2e70*/  FFMA.FTZ R12, R12, UR5, R55 ;  /* 0x000000050c0c7c23 */ /* 0x000fe20008010037 */
[----:B------:R-:W-:-:S02]  /*2e80*/  FSEL R6, R6, -INF , !P4 ;  /* 0xff80000006067808 */ /* 0x000fc40006000000 */
[----:B------:R-:W-:Y:S02]  /*2e90*/  FSEL R50, R50, -INF , !P1 ;  /* 0xff80000032327808 */ /* 0x000fe40004800000 */
[CC--:B------:R-:W-:Y:S02]  /*2ea0*/  ISETP.GE.AND P5, PT, R17.reuse, R106.reuse, PT ;  /* 0x0000006a1100720c */ /* 0x0c0fe40003fa6270 */
[-C--:B------:R-:W-:Y:S02]  /*2eb0*/  ISETP.GE.AND P2, PT, R17, R105.reuse, PT ;  /* 0x000000691100720c */ /* 0x080fe40003f46270 */
[C---:B------:R-:W-:Y:S02]  /*2ec0*/  ISETP.GE.AND P4, PT, R16.reuse, R106, PT ;  /* 0x0000006a1000720c */ /* 0x040fe40003f86270 */
[----:B------:R-:W-:Y:S02]  /*2ed0*/  ISETP.GE.AND P1, PT, R16, R105, PT ;  /* 0x000000691000720c */ /* 0x000fe40003f26270 */
[----:B------:R-:W-:-:S02]  /*2ee0*/  FSEL R36, R36, -INF , !P0 ;  /* 0xff80000024247808 */ /* 0x000fc40004000000 */
[----:B------:R-:W-:Y:S02]  /*2ef0*/  FSEL R46, R46, -INF , !P6 ;  /* 0xff8000002e2e7808 */ /* 0x000fe40007000000 */
[----:B------:R-:W-:Y:S02]  /*2f00*/  I2FP.F32.S32 R17, R17 ;  /* 0x0000001100117245 */ /* 0x000fe40000201400 */
[----:B------:R-:W-:Y:S02]  /*2f10*/  I2FP.F32.S32 R16, R16 ;  /* 0x0000001000107245 */ /* 0x000fe40000201400 */
[----:B------:R-:W-:Y:S01]  /*2f20*/  ISETP.GE.AND P0, PT, R7, R106, PT ;  /* 0x0000006a0700720c */ /* 0x000fe20003f06270 */
[----:B------:R-:W-:Y:S01]  /*2f30*/  FFMA.FTZ R24, R17, UR5, R24 ;  /* 0x0000000511187c23 */ /* 0x000fe20008010018 */
[----:B------:R-:W-:Y:S01]  /*2f40*/  ISETP.GE.AND P6, PT, R7, R105, PT ;  /* 0x000000690700720c */ /* 0x000fe20003fc6270 */
[C---:B------:R-:W-:Y:S01]  /*2f50*/  FFMA.FTZ R25, R16.reuse, UR5, R25 ;  /* 0x0000000510197c23 */ /* 0x040fe20008010019 */
[----:B------:R-:W-:Y:S01]  /*2f60*/  I2FP.F32.S32 R7, R7 ;  /* 0x0000000700077245 */ /* 0x000fe20000201400 */
[----:B------:R-:W-:Y:S01]  /*2f70*/  FFMA.FTZ R16, R16, UR5, R27 ;  /* 0x0000000510107c23 */ /* 0x000fe2000801001b */
[----:B------:R-:W-:Y:S01]  /*2f80*/  FFMA.FTZ R17, R17, UR5, R26 ;  /* 0x0000000511117c23 */ /* 0x000fe2000801001a */
[----:B------:R-:W-:-:S02]  /*2f90*/  FSEL R12, R12, -INF , !P3 ;  /* 0xff8000000c0c7808 */ /* 0x000fc40005800000 */
[C---:B------:R-:W-:Y:S01]  /*2fa0*/  FFMA.FTZ R20, R7.reuse, UR5, R20 ;  /* 0x0000000507147c23 */ /* 0x040fe20008010014 */
[----:B------:R-:W-:Y:S01]  /*2fb0*/  FFMA.FTZ R22, R7, UR5, R22 ;  /* 0x0000000507167c23 */ /* 0x000fe20008010016 */
[----:B------:R-:W-:Y:S01]  /*2fc0*/  FSEL R32, R24, -INF , !P5 ;  /* 0xff80000018207808 */ /* 0x000fe20006800000 */
[----:B------:R-:W-:Y:S01]  /*2fd0*/  VIADD R7, R5, 0x30 ;  /* 0x0000003005077836 */ /* 0x000fe20000000000 */
[C---:B------:R-:W-:Y:S02]  /*2fe0*/  ISETP.GE.AND P3, PT, R8.reuse, R106, PT ;  /* 0x0000006a0800720c */ /* 0x040fe40003f66270 */
[----:B------:R-:W-:Y:S02]  /*2ff0*/  ISETP.GE.AND P5, PT, R8, R105, PT ;  /* 0x000000690800720c */ /* 0x000fe40003fa6270 */
[----:B------:R-:W-:Y:S02]  /*3000*/  FSEL R16, R16, -INF , !P1 ;  /* 0xff80000010107808 */ /* 0x000fe40004800000 */
[----:B------:R-:W-:-:S02]  /*3010*/  FSEL R30, R20, -INF , !P0 ;  /* 0xff800000141e7808 */ /* 0x000fc40004000000 */
[----:B------:R-:W-:Y:S02]  /*3020*/  I2FP.F32.S32 R8, R8 ;  /* 0x0000000800087245 */ /* 0x000fe40000201400 */
[C---:B------:R-:W-:Y:S02]  /*3030*/  ISETP.GE.AND P1, PT, R2.reuse, R106, PT ;  /* 0x0000006a0200720c */ /* 0x040fe40003f26270 */
[-C--:B------:R-:W-:Y:S01]  /*3040*/  ISETP.GE.AND P0, PT, R2, R105.reuse, PT ;  /* 0x000000690200720c */ /* 0x080fe20003f06270 */
[C---:B------:R-:W-:Y:S01]  /*3050*/  FFMA.FTZ R21, R8.reuse, UR5, R21 ;  /* 0x0000000508157c23 */ /* 0x040fe20008010015 */
[----:B------:R-:W-:Y:S01]  /*3060*/  I2FP.F32.S32 R2, R2 ;  /* 0x0000000200027245 */ /* 0x000fe20000201400 */
[----:B------:R-:W-:Y:S01]  /*3070*/  FFMA.FTZ R19, R8, UR5, R23 ;  /* 0x0000000508137c23 */ /* 0x000fe20008010017 */
[----:B------:R-:W-:Y:S02]  /*3080*/  FSEL R17, R17, -INF , !P2 ;  /* 0xff80000011117808 */ /* 0x000fe40005000000 */
[----:B------:R-:W-:Y:S01]  /*3090*/  FSEL R31, R25, -INF , !P4 ;  /* 0xff800000191f7808 */ /* 0x000fe20006000000 */
[C---:B------:R-:W-:Y:S01]  /*30a0*/  FFMA.FTZ R71, R2.reuse, UR5, R71 ;  /* 0x0000000502477c23 */ /* 0x040fe20008010047 */
[C---:B------:R-:W-:Y:S01]  /*30b0*/  ISETP.GE.AND P2, PT, R7.reuse, R106, PT ;  /* 0x0000006a0700720c */ /* 0x040fe20003f46270 */
[----:B------:R-:W-:Y:S01]  /*30c0*/  FFMA.FTZ R33, R2, UR5, R69 ;  /* 0x0000000502217c23 */ /* 0x000fe20008010045 */
[----:B------:R-:W-:Y:S01]  /*30d0*/  ISETP.GE.AND P4, PT, R7, R105, PT ;  /* 0x000000690700720c */ /* 0x000fe20003f86270 */
[----:B------:R-:W-:Y:S01]  /*30e0*/  VIADD R2, R5, 0x38 ;  /* 0x0000003805027836 */ /* 0x000fe20000000000 */
[----:B------:R-:W-:Y:S01]  /*30f0*/  I2FP.F32.S32 R7, R7 ;  /* 0x0000000700077245 */ /* 0x000fe20000201400 */
[----:B------:R-:W-:Y:S01]  /*3100*/  VIADD R69, R132, 0xb54cda56 ;  /* 0xb54cda5684457836 */ /* 0x000fe20000000000 */
[----:B------:R-:W-:-:S02]  /*3110*/  FSEL R88, R22, -INF , !P6 ;  /* 0xff80000016587808 */ /* 0x000fc40007000000 */
[----:B------:R-:W-:Y:S01]  /*3120*/  FSEL R35, R21, -INF , !P3 ;  /* 0xff80000015237808 */ /* 0x000fe20005800000 */
[C---:B------:R-:W-:Y:S01]  /*3130*/  FFMA.FTZ R34, R7.reuse, UR5, R68 ;  /* 0x0000000507227c23 */ /* 0x040fe20008010044 */
[----:B------:R-:W-:Y:S01]  /*3140*/  FFMA.FTZ R18, R7, UR5, R70 ;  /* 0x0000000507127c23 */ /* 0x000fe20008010046 */
[----:B------:R-:W-:Y:S01]  /*3150*/  I2FP.F32.S32 R7, R5 ;  /* 0x0000000500077245 */ /* 0x000fe20000201400 */
[----:B------:R-:W-:Y:S01]  /*3160*/  VIADD R68, R133, 0x646e171e ;  /* 0x646e171e85447836 */ /* 0x000fe20000000000 */
[C---:B------:R-:W-:Y:S02]  /*3170*/  ISETP.GE.AND P6, PT, R5.reuse, R106, PT ;  /* 0x0000006a0500720c */ /* 0x040fe40003fc6270 */
[C---:B------:R-:W-:Y:S01]  /*3180*/  ISETP.GE.AND P3, PT, R5.reuse, R105, PT ;  /* 0x000000690500720c */ /* 0x040fe20003f66270 */
[----:B------:R-:W-:Y:S01]  /*3190*/  VIADD R5, R5, 0x39 ;  /* 0x0000003905057836 */ /* 0x000fe20000000000 */
[----:B------:R-:W-:Y:S01]  /*31a0*/  FSEL R97, R71, -INF , !P0 ;  /* 0xff80000047617808 */ /* 0x000fe20004000000 */
[C---:B------:R-:W-:Y:S01]  /*31b0*/  FFMA.FTZ R24, R7.reuse, UR5, R40 ;  /* 0x0000000507187c23 */ /* 0x040fe20008010028 */
[----:B------:R-:W-:Y:S01]  /*31c0*/  PLOP3.LUT P0, PT, PT, PT, UP0, 0x80, 0x0 ;  /* 0x000000000000781c */ /* 0x000fe20003f0f008 */
[----:B------:R-:W-:Y:S01]  /*31d0*/  FFMA.FTZ R26, R7, UR5, R42 ;  /* 0x00000005071a7c23 */ /* 0x000fe2000801002a */
[----:B------:R-:W-:-:S02]  /*31e0*/  FSEL R19, R19, -INF , !P5 ;  /* 0xff80000013137808 */ /* 0x000fc40006800000 */
[----:B------:R-:W-:Y:S02]  /*31f0*/  FSEL R34, R34, -INF , !P2 ;  /* 0xff80000022227808 */ /* 0x000fe40005000000 */
[C---:B------:R-:W-:Y:S02]  /*3200*/  ISETP.GE.AND P5, PT, R2.reuse, R106, PT ;  /* 0x0000006a0200720c */ /* 0x040fe40003fa6270 */
[----:B------:R-:W-:Y:S02]  /*3210*/  ISETP.GE.AND P2, PT, R2, R105, PT ;  /* 0x000000690200720c */ /* 0x000fe40003f46270 */
[----:B------:R-:W-:Y:S02]  /*3220*/  I2FP.F32.S32 R9, R2 ;  /* 0x0000000200097245 */ /* 0x000fe40000201400 */
[----:B------:R-:W-:Y:S02]  /*3230*/  I2FP.F32.S32 R2, R5 ;  /* 0x0000000500027245 */ /* 0x000fe40000201400 */
[----:B------:R-:W-:Y:S01]  /*3240*/  FSEL R18, R18, -INF , !P4 ;  /* 0xff80000012127808 */ /* 0x000fe20006000000 */
[----:B------:R-:W-:Y:S01]  /*3250*/  FFMA.FTZ R64, R9, UR5, R64 ;  /* 0x0000000509407c23 */ /* 0x000fe20008010040 */
[----:B------:R-:W-:Y:S01]  /*3260*/  FSEL R33, R33, -INF , !P1 ;  /* 0xff80000021217808 */ /* 0x000fe20004800000 */
[----:B------:R-:W-:Y:S01]  /*3270*/  FFMA.FTZ R66, R9, UR5, R66 ;  /* 0x0000000509427c23 */ /* 0x000fe20008010042 */
        /* <DEDUP_REMOVED lines=76> */
.L_x_946:
[----:B------:R-:W-:Y:S05]  /*3740*/  BSYNC B0 ;  /* 0x0000000000007941 */ /* 0x000fea0003800000 */
.L_x_945:
[----:B------:R-:W0:Y:S02]  /*3750*/  LDGDEPBAR ;  /* 0x00000000000079af */ /* 0x000e240000000000 */
.L_x_944:
        /* <DEDUP_REMOVED lines=9> */
[----:B-12---:R-:W-:Y:S01]  /*37f0*/  VIADD R9, R133, 0xbb67ae85 ;  /* 0xbb67ae8585097836 */ /* 0x006fe20000000000 */
[----:B------:R-:W-:Y:S01]  /*3800*/  LEA R117, R4, UR4, 0x1 ;  /* 0x0000000404757c11 */ /* 0x000fe2000f8e08ff */
[----:B------:R-:W-:Y:S01]  /*3810*/  IMAD.WIDE.U32 R64, R64, -0x2daee0ad, RZ ;  /* 0xd2511f5340407825 */ /* 0x000fe200078e00ff */
[----:B------:R-:W-:-:S03]  /*3820*/  FMNMX.FTZ R5, R0, R5, !PT ;  /* 0x0000000500057209 */ /* 0x000fc60007810000 */
[C---:B------:R-:W-:Y:S01]  /*3830*/  VIADD R63, R133.reuse, 0x76cf5d0a ;  /* 0x76cf5d0a853f7836 */ /* 0x040fe20000000000 */
[----:B------:R-:W-:Y:S01]  /*3840*/  FMNMX.FTZ R5, R58, R5, !PT ;  /* 0x000000053a057209 */ /* 0x000fe20007810000 */
[----:B------:R-:W-:Y:S01]  /*3850*/  VIADD R53, R133, 0x32370b8f ;  /* 0x32370b8f85357836 */ /* 0x000fe20000000000 */
[----:B------:R-:W-:Y:S01]  /*3860*/  LOP3.LUT R54, R65, R66, R9, 0x96, !PT ;  /* 0x0000004241367212 */ /* 0x000fe200078e9609 */
[----:B------:R-:W-:Y:S01]  /*3870*/  VIADD R66, R132, 0x9e3779b9 ;  /* 0x9e3779b984427836 */ /* 0x000fe20000000000 */
[----:B------:R-:W-:Y:S01]  /*3880*/  FMNMX.FTZ R5, R50, R5, !PT ;  /* 0x0000000532057209 */ /* 0x000fe20007810000 */
[----:B------:R-:W-:Y:S02]  /*3890*/  VIADD R65, R132, 0x3c6ef372 ;  /* 0x3c6ef37284417836 */ /* 0x000fe40000000000 */
[----:B------:R-:W-:Y:S01]  /*38a0*/  IMAD.WIDE.U32 R54, R54, -0x326172a9, RZ ;  /* 0xcd9e8d5736367825 */ /* 0x000fe200078e00ff */
[----:B------:R-:W-:-:S03]  /*38b0*/  FMNMX.FTZ R5, R46, R5, !PT ;  /* 0x000000052e057209 */ /* 0x000fc60007810000 */
[----:B------:R-:W-:Y:S01]  /*38c0*/  VIADD R52, R132, 0xdaa66d2b ;  /* 0xdaa66d2b84347836 */ /* 0x000fe20000000000 */
[----:B------:R-:W-:Y:S01]  /*38d0*/  FMNMX.FTZ R2, R32, R5, !PT ;  /* 0x0000000520027209 */ /* 0x000fe20007810000 */
[C---:B------:R-:W-:Y:S02]  /*38e0*/  VIADD R61, R133.reuse, 0xed9eba14 ;  /* 0xed9eba14853d7836 */ /* 0x040fe40000000000 */
[----:B------:R-:W-:Y:S01]  /*38f0*/  VIADD R128, R133, 0xa9066899 ;  /* 0xa906689985807836 */ /* 0x000fe20000000000 */
[----:B------:R-:W-:Y:S01]  /*3900*/  FMNMX.FTZ R5, R31, R2, !PT ;  /* 0x000000021f057209 */ /* 0x000fe20007810000 */
[----:B------:R-:W-:-:S03]  /*3910*/  IMAD R86, R3, 0x2, R117 ;  /* 0x0000000203567824 */ /* 0x000fc600078e0275 */
        /* <DEDUP_REMOVED lines=23> */
[----:B------:R-:W-:-:S05]  /*3a90*/  FMNMX.FTZ R8, R89, R8, !PT ;  /* 0x0000000859087209 */ /* 0x000fca0007810000 */
[----:B------:R-:W2:Y:S01]  /*3aa0*/  SHFL.BFLY PT, R5, R8, 0x2, 0x1f ;  /* 0x0c401f0008057f89 */ /* 0x000ea200000e0000 */
[----:B-1----:R-:W-:Y:S02]  /*3ab0*/  FMNMX.FTZ R2, R7, R2, !PT ;  /* 0x0000000207027209 */ /* 0x002fe40007810000 */
[--C-:B------:R-:W-:Y:S01]  /*3ac0*/  LOP3.LUT R7, R67, UR6, R133.reuse, 0x96, !PT ;  /* 0x0000000643077c12 */ /* 0x100fe2000f8e9685 */
[----:B------:R-:W-:Y:S01]  /*3ad0*/  UIADD3 UR6, UR6, 0x1, URZ ;  /* 0x0000000106067890 */ /* 0x000fe2000fffe03f */
[C---:B------:R-:W-:Y:S01]  /*3ae0*/  FSETP.NEU.FTZ.AND P1, PT, R2.reuse, -INF , PT ;  /* 0xff8000000200780b */ /* 0x040fe20003f3d000 */
[----:B------:R-:W-:Y:S02]  /*3af0*/  FMUL.FTZ R79, R2, UR17 ;  /* 0x00000011024f7c20 */ /* 0x000fe40008410000 */
[----:B------:R-:W-:Y:S02]  /*3b00*/  IMAD.WIDE.U32 R14, R7, -0x326172a9, RZ ;  /* 0xcd9e8d57070e7825 */ /* 0x000fe400078e00ff */
[----:B------:R-:W-:-:S02]  /*3b10*/  LOP3.LUT R67, R67, UR6, R133, 0x96, !PT ;  /* 0x0000000643437c12 */ /* 0x000fc4000f8e9685 */
[----:B--2---:R-:W-:Y:S02]  /*3b20*/  FMNMX.FTZ R5, R8, R5, !PT ;  /* 0x0000000508057209 */ /* 0x004fe40007810000 */
[--C-:B------:R-:W-:Y:S01]  /*3b30*/  LOP3.LUT R7, R15, R70, R66.reuse, 0x96, !PT ;  /* 0x000000460f077212 */ /* 0x100fe200078e9642 */
[----:B------:R-:W-:Y:S01]  /*3b40*/  IMAD.WIDE.U32 R74, R67, -0x326172a9, RZ ;  /* 0xcd9e8d57434a7825 */ /* 0x000fe200078e00ff */
[--C-:B------:R-:W-:Y:S01]  /*3b50*/  LOP3.LUT R14, R55, R14, R65.reuse, 0x96, !PT ;  /* 0x0000000e370e7212 */ /* 0x100fe200078e9641 */
[----:B------:R-:W1:Y:S01]  /*3b60*/  SHFL.BFLY PT, R10, R5, 0x1, 0x1f ;  /* 0x0c201f00050a7f89 */ /* 0x000e6200000e0000 */
[----:B------:R-:W-:Y:S01]  /*3b70*/  FSEL R79, R79, RZ, P1 ;  /* 0x000000ff4f4f7208 */ /* 0x000fe20000800000 */
[----:B------:R-:W-:Y:S01]  /*3b80*/  IMAD.WIDE.U32 R8, R7, -0x2daee0ad, RZ ;  /* 0xd2511f5307087825 */ /* 0x000fe200078e00ff */
[----:B------:R-:W-:Y:S02]  /*3b90*/  LOP3.LUT R66, R75, R70, R66, 0x96, !PT ;  /* 0x000000464b427212 */ /* 0x000fe400078e9642 */
[----:B------:R-:W-:Y:S01]  /*3ba0*/  LOP3.LUT R74, R55, R74, R65, 0x96, !PT ;  /* 0x0000004a374a7212 */ /* 0x000fe200078e9641 */
[----:B------:R-:W-:Y:S01]  /*3bb0*/  IMAD.WIDE.U32 R14, R14, -0x2daee0ad, RZ ;  /* 0xd2511f530e0e7825 */ /* 0x000fe200078e00ff */
[----:B------:R-:W-:-:S03]  /*3bc0*/  LOP3.LUT R7, R9, R64, R63, 0x96, !PT ;  /* 0x0000004009077212 */ /* 0x000fc600078e963f */
[--C-:B------:R-:W-:Y:S01]  /*3bd0*/  FFMA.FTZ R98, R62, UR17, -R79.reuse ;  /* 0x000000113e627c23 */ /* 0x100fe2000801084f */
[----:B------:R-:W-:Y:S01]  /*3be0*/  FFMA.FTZ R110, R24, UR17, -R79 ;  /* 0x00000011186e7c23 */ /* 0x000fe2000801084f */
[----:B------:R-:W-:Y:S01]  /*3bf0*/  VIADD R62, R132, 0x78dde6e4 ;  /* 0x78dde6e4843e7836 */ /* 0x000fe20000000000 */
[----:B------:R-:W-:Y:S01]  /*3c00*/  LOP3.LUT R8, R15, R8, R53, 0x96, !PT ;  /* 0x000000080f087212 */ /* 0x000fe200078e9635 */
[----:B------:R-:W-:-:S04]  /*3c10*/  IMAD.WIDE.U32 R20, R7, -0x326172a9, RZ ;  /* 0xcd9e8d5707147825 */ /* 0x000fc800078e00ff */
[--C-:B------:R-:W-:Y:S01]  /*3c20*/  FFMA.FTZ R24, R0, UR17, -R79.reuse ;  /* 0x0000001100187c23 */ /* 0x100fe2000801084f */
[--C-:B------:R-:W-:Y:S01]  /*3c30*/  FFMA.FTZ R29, R60, UR17, -R79.reuse ;  /* 0x000000113c1d7c23 */ /* 0x100fe2000801084f */
[--C-:B------:R-:W-:Y:S01]  /*3c40*/  FFMA.FTZ R91, R56, UR17, -R79.reuse ;  /* 0x00000011385b7c23 */ /* 0x100fe2000801084f */
[----:B------:R-:W-:Y:S01]  /*3c50*/  IMAD.WIDE.U32 R8, R8, -0x326172a9, RZ ;  /* 0xcd9e8d5708087825 */ /* 0x000fe200078e00ff */
[----:B------:R-:W-:Y:S01]  /*3c60*/  LOP3.LUT R7, R21, R54, R52, 0x96, !PT ;  /* 0x0000003615077212 */ /* 0x000fe200078e9634 */
[----:B------:R-:W-:Y:S02]  /*3c70*/  MUFU.EX2 R98, R98 ;  /* 0x0000006200627308 */ /* 0x000fe40000000800 */
[----:B------:R-:W-:Y:S01]  /*3c80*/  FFMA.FTZ R23, R58, UR17, -R79 ;  /* 0x000000113a177c23 */ /* 0x000fe2000801084f */
[----:B------:R-:W-:Y:S01]  /*3c90*/  VIADD R60, R132, 0x1715609d ;  /* 0x1715609d843c7836 */ /* 0x000fe20000000000 */
[----:B------:R-:W-:Y:S01]  /*3ca0*/  LOP3.LUT R20, R9, R20, R62, 0x96, !PT ;  /* 0x0000001409147212 */ /* 0x000fe200078e963e */
[----:B------:R-:W-:Y:S01]  /*3cb0*/  LDSM.16.MT88.4 R56, [R117+0x7000] ;  /* 0x007000007538783b */ /* 0x000fe20000004200 */
[----:B------:R-:W-:Y:S01]  /*3cc0*/  IMAD.WIDE.U32 R66, R66, -0x2daee0ad, RZ ;  /* 0xd2511f5342427825 */ /* 0x000fe200078e00ff */
[----:B-1----:R-:W-:-:S03]  /*3cd0*/  FMNMX.FTZ R0, R5, R10, !PT ;  /* 0x0000000a05007209 */ /* 0x002fc60007810000 */
[----:B------:R-:W-:Y:S01]  /*3ce0*/  FFMA.FTZ R114, R31, UR17, -R79 ;  /* 0x000000111f727c23 */ /* 0x000fe2000801084f */
[----:B------:R-:W1:Y:S01]  /*3cf0*/  MUFU.EX2 R29, R29 ;  /* 0x0000001d001d7308 */ /* 0x000e620000000800 */
[----:B------:R-:W-:Y:S01]  /*3d00*/  IMAD.WIDE.U32 R10, R7, -0x2daee0ad, RZ ;  /* 0xd2511f53070a7825 */ /* 0x000fe200078e00ff */
[----:B------:R-:W-:-:S03]  /*3d10*/  FSETP.NEU.FTZ.AND P1, PT, R0, -INF , PT ;  /* 0xff8000000000780b */ /* 0x000fc60003f3d000 */
[----:B------:R-:W-:Y:S01]  /*3d20*/  FMUL.FTZ R107, R0, UR17 ;  /* 0x00000011006b7c20 */ /* 0x000fe20008410000 */
[----:B------:R-:W-:Y:S01]  /*3d30*/  LOP3.LUT R55, R67, R64, R63, 0x96, !PT ;  /* 0x0000004043377212 */ /* 0x000fe200078e963f */
[----:B------:R-:W-:Y:S01]  /*3d40*/  IMAD.WIDE.U32 R20, R20, -0x2daee0ad, RZ ;  /* 0xd2511f5314147825 */ /* 0x000fe200078e00ff */
[----:B------:R-:W-:-:S03]  /*3d50*/  LOP3.LUT R7, R11, R14, R61, 0x96, !PT ;  /* 0x0000000e0b077212 */ /* 0x000fc600078e963d */
[----:B------:R-:W-:Y:S01]  /*3d60*/  FFMA.FTZ R31, R33, UR17, -R79 ;  /* 0x00000011211f7c23 */ /* 0x000fe2000801084f */
[----:B------:R-:W-:Y:S01]  /*3d70*/  FSEL R107, R107, RZ, P1 ;  /* 0x000000ff6b6b7208 */ /* 0x000fe20000800000 */
[----:B------:R-:W-:Y:S01]  /*3d80*/  MUFU.EX2 R110, R110 ;  /* 0x0000006e006e7308 */ /* 0x000fe20000000800 */
[----:B------:R-:W-:Y:S01]  /*3d90*/  LOP3.LUT R5, R21, R10, R128, 0x96, !PT ;  /* 0x0000000a15057212 */ /* 0x000fe200078e9680 */
[----:B------:R-:W-:-:S04]  /*3da0*/  IMAD.WIDE.U32 R10, R7, -0x326172a9, RZ ;  /* 0xcd9e8d57070a7825 */ /* 0x000fc800078e00ff */
[----:B------:R-:W-:Y:S01]  /*3db0*/  FFMA.FTZ R21, R50, UR17, -R79 ;  /* 0x0000001132157c23 */ /* 0x000fe2000801084f */
[--C-:B------:R-:W-:Y:S01]  /*3dc0*/  FFMA.FTZ R28, R28, UR17, -R107.reuse ;  /* 0x000000111c1c7c23 */ /* 0x100fe2000801086b */
[--C-:B------:R-:W-:Y:S01]  /*3dd0*/  FFMA.FTZ R27, R48, UR17, -R107.reuse ;  /* 0x00000011301b7c23 */ /* 0x100fe2000801086b */
[----:B------:R-:W-:Y:S01]  /*3de0*/  IMAD.WIDE.U32 R40, R5, -0x326172a9, RZ ;  /* 0xcd9e8d5705287825 */ /* 0x000fe200078e00ff */
[----:B------:R-:W-:Y:S01]  /*3df0*/  LOP3.LUT R8, R11, R8, R60, 0x96, !PT ;  /* 0x000000080b087212 */ /* 0x000fe200078e963c */
[----:B------:R-:W2:Y:S02]  /*3e00*/  MUFU.EX2 R91, R91 ;  /* 0x0000005b005b7308 */ /* 0x000ea40000000800 */
[--C-:B------:R-:W-:Y:S01]  /*3e10*/  FFMA.FTZ R99, R26, UR17, -R107.reuse ;  /* 0x000000111a637c23 */ /* 0x100fe2000801086b */
[----:B------:R-:W-:Y:S01]  /*3e20*/  FFMA.FTZ R108, R44, UR17, -R107 ;  /* 0x000000112c6c7c23 */ /* 0x000fe2000801086b */
[----:B------:R-:W-:Y:S01]  /*3e30*/  LOP3.LUT R81, R41, R10, R69, 0x96, !PT ;  /* 0x0000000a29517212 */ /* 0x000fe200078e9645 */
[----:B------:R-:W-:Y:S01]  /*3e40*/  IMAD.WIDE.U32 R8, R8, -0x2daee0ad, RZ ;  /* 0xd2511f5308087825 */ /* 0x000fe200078e00ff */
[----:B------:R-:W-:-:S03]  /*3e50*/  LOP3.LUT R14, R40, 0xffff, RZ, 0xc0, !PT ;  /* 0x0000ffff280e7812 */ /* 0x000fc600078ec0ff */
[--C-:B------:R-:W-:Y:S01]  /*3e60*/  FFMA.FTZ R22, R36, UR17, -R107.reuse ;  /* 0x0000001124167c23 */ /* 0x100fe2000801086b */
[----:B------:R-:W-:Y:S01]  /*3e70*/  LOP3.LUT R11, R40, 0xff, RZ, 0xc0, !PT ;  /* 0x000000ff280b7812 */ /* 0x000fe200078ec0ff */
[----:B------:R-:W-:Y:S01]  /*3e80*/  MUFU.EX2 R28, R28 ;  /* 0x0000001c001c7308 */ /* 0x000fe20000000800 */
[--C-:B------:R-:W-:Y:S01]  /*3e90*/  SHF.R.U32.HI R10, RZ, 0x10, R40.reuse ;  /* 0x00000010ff0a7819 */ /* 0x100fe20000011628 */
[--C-:B------:R-:W-:Y:S01]  /*3ea0*/  FFMA.FTZ R26, R38, UR17, -R107.reuse ;  /* 0x00000011261a7c23 */ /* 0x100fe2000801086b */
[----:B------:R-:W-:Y:S01]  /*3eb0*/  SHF.R.U32.HI R83, RZ, 0x18, R40 ;  /* 0x00000018ff537819 */ /* 0x000fe20000011628 */
[----:B------:R-:W-:Y:S01]  /*3ec0*/  FFMA.FTZ R25, R6, UR17, -R107 ;  /* 0x0000001106197c23 */ /* 0x000fe2000801086b */
[----:B------:R-:W3:Y:S01]  /*3ed0*/  LDSM.16.MT88.4 R40, [R117+0x6000] ;  /* 0x006000007528783b */ /* 0x000ee20000004200 */
[----:B------:R-:W-:Y:S01]  /*3ee0*/  LOP3.LUT R7, R8, 0xffff, RZ, 0xc0, !PT ;  /* 0x0000ffff08077812 */ /* 0x000fe200078ec0ff */
[----:B------:R-:W-:Y:S01]  /*3ef0*/  IMAD.WIDE.U32 R74, R74, -0x2daee0ad, RZ ;  /* 0xd2511f534a4a7825 */ /* 0x000fe200078e00ff */
[----:B------:R-:W-:Y:S01]  /*3f00*/  LOP3.LUT R47, R8, 0xff, RZ, 0xc0, !PT ;  /* 0x000000ff082f7812 */ /* 0x000fe200078ec0ff */
[----:B------:R-:W4:Y:S01]  /*3f10*/  MUFU.EX2 R27, R27 ;  /* 0x0000001b001b7308 */ /* 0x000f220000000800 */
[--C-:B------:R-:W-:Y:S01]  /*3f20*/  SHF.R.U32.HI R13, RZ, 0x10, R8.reuse ;  /* 0x00000010ff0d7819 */ /* 0x100fe20000011608 */
[----:B------:R-:W5:Y:S01]  /*3f30*/  LDSM.16.MT88.4 R48, [R86+0x6000] ;  /* 0x006000005630783b */ /* 0x000f620000004200 */
[----:B------:R-:W-:Y:S01]  /*3f40*/  SHF.R.U32.HI R15, RZ, 0x18, R8 ;  /* 0x00000018ff0f7819 */ /* 0x000fe20000011608 */
[----:B------:R-:W-:Y:S01]  /*3f50*/  IMAD.WIDE.U32 R70, R55, -0x326172a9, RZ ;  /* 0xcd9e8d5737467825 */ /* 0x000fe200078e00ff */
[----:B------:R-:W-:-:S03]  /*3f60*/  LOP3.LUT R8, R81, 0xffff, RZ, 0xc0, !PT ;  /* 0x0000ffff51087812 */ /* 0x000fc600078ec0ff */
[----:B------:R-:W-:Y:S01]  /*3f70*/  FFMA.FTZ R135, R89, UR17, -R107 ;  /* 0x0000001159877c23 */ /* 0x000fe2000801086b */
[----:B------:R-:W-:Y:S01]  /*3f80*/  LOP3.LUT R5, R9, R20, R68, 0x96, !PT ;  /* 0x0000001409057212 */ /* 0x000fe200078e9644 */
[----:B------:R-:W-:Y:S01]  /*3f90*/  MUFU.EX2 R99, R99 ;  /* 0x0000006300637308 */ /* 0x000fe20000000800 */
[----:B------:R-:W-:Y:S01]  /*3fa0*/  SHF.R.U32.HI R14, RZ, 0x8, R14 ;  /* 0x00000008ff0e7819 */ /* 0x000fe2000001160e */
[----:B------:R-:W-:Y:S01]  /*3fb0*/  FFMA.FTZ R20, R46, UR17, -R79 ;  /* 0x000000112e147c23 */ /* 0x000fe2000801084f */
[----:B------:R-:W-:Y:S01]  /*3fc0*/  LOP3.LUT R9, R81, 0xff, RZ, 0xc0, !PT ;  /* 0x000000ff51097812 */ /* 0x000fe200078ec0ff */
[--C-:B------:R-:W-:Y:S01]  /*3fd0*/  FFMA.FTZ R16, R16, UR17, -R107.reuse ;  /* 0x0000001110107c23 */ /* 0x100fe2000801086b */
[----:B------:R-:W-:Y:S01]  /*3fe0*/  SHF.R.U32.HI R8, RZ, 0x8, R8 ;  /* 0x00000008ff087819 */ /* 0x000fe20000011608 */
[--C-:B------:R-:W-:Y:S01]  /*3ff0*/  FFMA.FTZ R19, R19, UR17, -R107.reuse ;  /* 0x0000001113137c23 */ /* 0x100fe2000801086b */
[----:B------:R-:W-:Y:S01]  /*4000*/  PRMT R11, R11, 0x5410, R14 ;  /* 0x000054100b0b7816 */ /* 0x000fe2000000000e */
[----:B------:R-:W3:Y:S01]  /*4010*/  MUFU.EX2 R108, R108 ;  /* 0x0000006c006c7308 */ /* 0x000ee20000000800 */
[----:B------:R-:W-:Y:S01]  /*4020*/  LOP3.LUT R10, R10, 0xff, RZ, 0xc0, !PT ;  /* 0x000000ff0a0a7812 */ /* 0x000fe200078ec0ff */
[----:B------:R-:W-:Y:S01]  /*4030*/  FFMA.FTZ R18, R18, UR17, -R107 ;  /* 0x0000001112127c23 */ /* 0x000fe2000801086b */
[----:B------:R-:W-:-:S02]  /*4040*/  PRMT R9, R9, 0x5410, R8 ;  /* 0x0000541009097816 */ /* 0x000fc40000000008 */
[----:B------:R-:W-:Y:S02]  /*4050*/  SHF.R.U32.HI R8, RZ, 0x10, R81 ;  /* 0x00000010ff087819 */ /* 0x000fe40000011651 */
[----:B------:R-:W-:Y:S01]  /*4060*/  PRMT R83, R10, 0x5410, R83 ;  /* 0x000054100a537816 */ /* 0x000fe20000000053 */
[----:B------:R-:W-:Y:S01]  /*4070*/  MUFU.EX2 R22, R22 ;  /* 0x0000001600167308 */ /* 0x000fe20000000800 */
[--C-:B------:R-:W-:Y:S02]  /*4080*/  HSET2.LE.AND R82, R11, R78.reuse, PT ;  /* 0x0000004e0b527233 */ /* 0x100fe40003803000 */
[----:B------:R-:W-:Y:S02]  /*4090*/  SHF.R.U32.HI R81, RZ, 0x18, R81 ;  /* 0x00000018ff517819 */ /* 0x000fe40000011651 */
[----:B------:R-:W-:Y:S02]  /*40a0*/  LOP3.LUT R8, R8, 0xff, RZ, 0xc0, !PT ;  /* 0x000000ff08087812 */ /* 0x000fe400078ec0ff */
[----:B-1----:R-:W-:Y:S01]  /*40b0*/  F2FP.F16.F32.PACK_AB R11, R29, R98 ;  /* 0x000000621d0b723e */ /* 0x002fe200000000ff */
[----:B------:R-:W-:Y:S01]  /*40c0*/  MUFU.EX2 R24, R24 ;  /* 0x0000001800187308 */ /* 0x000fe20000000800 */
[----:B------:R-:W-:-:S02]  /*40d0*/  HSET2.LE.AND R80, R9, R78, PT ;  /* 0x0000004e09507233 */ /* 0x000fc40003803000 */
[----:B--2---:R-:W-:Y:S02]  /*40e0*/  F2FP.F16.F32.PACK_AB R3, R91, R110 ;  /* 0x0000006e5b03723e */ /* 0x004fe400000000ff */
[--C-:B------:R-:W-:Y:S02]  /*40f0*/  HSET2.LE.AND R83, R83, R78.reuse, PT ;  /* 0x0000004e53537233 */ /* 0x100fe40003803000 */
[----:B------:R-:W-:Y:S01]  /*4100*/  PRMT R81, R8, 0x5410, R81 ;  /* 0x0000541008517816 */ /* 0x000fe20000000051 */
[----:B------:R-:W-:Y:S01]  /*4110*/  MUFU.EX2 R23, R23 ;  /* 0x0000001700177308 */ /* 0x000fe20000000800 */
[----:B----4-:R-:W-:Y:S02]  /*4120*/  F2FP.F16.F32.PACK_AB R4, R27, R28 ;  /* 0x0000001c1b04723e */ /* 0x010fe400000000ff */
[----:B------:R-:W-:Y:S02]  /*4130*/  LOP3.LUT R82, R82, R11, RZ, 0xc0, !PT ;  /* 0x0000000b52527212 */ /* 0x000fe400078ec0ff */
[----:B------:R-:W-:Y:S01]  /*4140*/  LOP3.LUT R80, R80, R3, RZ, 0xc0, !PT ;  /* 0x0000000350507212 */ /* 0x000fe200078ec0ff */
[----:B------:R-:W1:Y:S01]  /*4150*/  LDSM.16.MT88.4 R8, [R117+0x6400] ;  /* 0x006400007508783b */ /* 0x000e620000004200 */
[----:B------:R-:W-:Y:S01]  /*4160*/  FFMA.FTZ R3, R12, UR17, -R107 ;  /* 0x000000110c037c23 */ /* 0x000fe2000801086b */
[----:B------:R-:W-:Y:S01]  /*4170*/  LOP3.LUT R83, R83, R4, RZ, 0xc0, !PT ;  /* 0x0000000453537212 */ /* 0x000fe200078ec0ff */
[----:B------:R-:W-:Y:S01]  /*4180*/  MUFU.EX2 R21, R21 ;  /* 0x0000001500157308 */ /* 0x000fe20000000800 */
[----:B------:R-:W-:-:S02]  /*4190*/  HSET2.LE.AND R81, R81, R78, PT ;  /* 0x0000004e51517233 */ /* 0x000fc40003803000 */
[----:B---3--:R-:W-:Y:S02]  /*41a0*/  F2FP.F16.F32.PACK_AB R4, R108, R99 ;  /* 0x000000636c04723e */ /* 0x008fe400000000ff */
[----:B------:R-:W-:Y:S02]  /*41b0*/  LOP3.LUT R14, R13, 0xff, RZ, 0xc0, !PT ;  /* 0x000000ff0d0e7812 */ /* 0x000fe400078ec0ff */
[----:B------:R-:W-:Y:S01]  /*41c0*/  LOP3.LUT R81, R81, R4, RZ, 0xc0, !PT ;  /* 0x0000000451517212 */ /* 0x000fe200078ec0ff */
[----:B------:R-:W2:Y:S01]  /*41d0*/  MUFU.EX2 R3, R3 ;  /* 0x0000000300037308 */ /* 0x000ea20000000800 */
[----:B------:R-:W-:Y:S02]  /*41e0*/  SHF.R.U32.HI R4, RZ, 0x8, R7 ;  /* 0x00000008ff047819 */ /* 0x000fe40000011607 */
[C---:B------:R-:W-:Y:S02]  /*41f0*/  LOP3.LUT R12, R5.reuse, 0xffff, RZ, 0xc0, !PT ;  /* 0x0000ffff050c7812 */ /* 0x040fe400078ec0ff */
[----:B------:R-:W-:Y:S01]  /*4200*/  SHF.R.U32.HI R7, RZ, 0x10, R5 ;  /* 0x00000010ff077819 */ /* 0x000fe20000011605 */
[----:B------:R-:W-:Y:S01]  /*4210*/  HMMA.16816.F32 R36, R80, R40, RZ ;  /* 0x000000285024723c */ /* 0x000fe200000018ff */
[----:B------:R-:W-:Y:S01]  /*4220*/  PRMT R15, R14, 0x5410, R15 ;  /* 0x000054100e0f7816 */ /* 0x000fe2000000000f */
[----:B------:R-:W3:Y:S01]  /*4230*/  MUFU.EX2 R20, R20 ;  /* 0x0000001400147308 */ /* 0x000ee20000000800 */
[----:B------:R-:W-:-:S02]  /*4240*/  LOP3.LUT R45, R5, 0xff, RZ, 0xc0, !PT ;  /* 0x000000ff052d7812 */ /* 0x000fc400078ec0ff */
[----:B------:R-:W-:Y:S01]  /*4250*/  SHF.R.U32.HI R13, RZ, 0x18, R5 ;  /* 0x00000018ff0d7819 */ /* 0x000fe20000011605 */
[----:B------:R-:W-:Y:S01]  /*4260*/  HMMA.16816.F32 R40, R80, R42, RZ ;  /* 0x0000002a5028723c */ /* 0x000fe200000018ff */
[----:B------:R-:W-:Y:S02]  /*4270*/  SHF.R.U32.HI R12, RZ, 0x8, R12 ;  /* 0x00000008ff0c7819 */ /* 0x000fe4000001160c */
[----:B------:R-:W-:Y:S01]  /*4280*/  LOP3.LUT R6, R7, 0xff, RZ, 0xc0, !PT ;  /* 0x000000ff07067812 */ /* 0x000fe200078ec0ff */
[----:B------:R-:W-:Y:S01]  /*4290*/  MUFU.EX2 R26, R26 ;  /* 0x0000001a001a7308 */ /* 0x000fe20000000800 */
[----:B------:R-:W-:Y:S02]  /*42a0*/  PRMT R47, R47, 0x5410, R4 ;  /* 0x000054102f2f7816 */ /* 0x000fe40000000004 */
[----:B------:R-:W-:Y:S02]  /*42b0*/  PRMT R45, R45, 0x5410, R12 ;  /* 0x000054102d2d7816 */ /* 0x000fe4000000000c */
[----:B------:R-:W-:-:S02]  /*42c0*/  PRMT R13, R6, 0x5410, R13 ;  /* 0x00005410060d7816 */ /* 0x000fc4000000000d */
[--C-:B------:R-:W-:Y:S01]  /*42d0*/  HSET2.LE.AND R15, R15, R78.reuse, PT ;  /* 0x0000004e0f0f7233 */ /* 0x100fe20003803000 */
[----:B------:R-:W4:Y:S01]  /*42e0*/  MUFU.EX2 R25, R25 ;  /* 0x0000001900197308 */ /* 0x000f220000000800 */
[----:B--2---:R-:W-:Y:S01]  /*42f0*/  F2FP.F16.F32.PACK_AB R44, R3, R22 ;  /* 0x00000016032c723e */ /* 0x004fe200000000ff */
[----:B------:R-:W2:Y:S01]  /*4300*/  LDSM.16.MT88.4 R4, [R86+0x6400] ;  /* 0x006400005604783b */ /* 0x000ea20000004200 */
[--C-:B------:R-:W-:Y:S02]  /*4310*/  HSET2.LE.AND R14, R47, R78.reuse, PT ;  /* 0x0000004e2f0e7233 */ /* 0x100fe40003803000 */
[--C-:B------:R-:W-:Y:S02]  /*4320*/  HSET2.LE.AND R12, R45, R78.reuse, PT ;  /* 0x0000004e2d0c7233 */ /* 0x100fe40003803000 */
[----:B------:R-:W-:Y:S01]  /*4330*/  LOP3.LUT R15, R15, R44, RZ, 0xc0, !PT ;  /* 0x0000002c0f0f7212 */ /* 0x000fe200078ec0ff */
[----:B------:R-:W-:Y:S01]  /*4340*/  MUFU.EX2 R135, R135 ;  /* 0x0000008700877308 */ /* 0x000fe20000000800 */
[----:B------:R-:W-:-:S02]  /*4350*/  HSET2.LE.AND R13, R13, R78, PT ;  /* 0x0000004e0d0d7233 */ /* 0x000fc40003803000 */
[----:B---3--:R-:W-:Y:S02]  /*4360*/  F2FP.F16.F32.PACK_AB R47, R20, R21 ;  /* 0x00000015142f723e */ /* 0x008fe400000000ff */
[----:B------:R-:W-:Y:S02]  /*4370*/  F2FP.F16.F32.PACK_AB R45, R23, R24 ;  /* 0x00000018172d723e */ /* 0x000fe400000000ff */
[----:B------:R-:W-:Y:S01]  /*4380*/  LOP3.LUT R14, R14, R47, RZ, 0xc0, !PT ;  /* 0x0000002f0e0e7212 */ /* 0x000fe200078ec0ff */
[----:B------:R-:W-:Y:S01]  /*4390*/  MUFU.EX2 R31, R31 ;  /* 0x0000001f001f7308 */ /* 0x000fe20000000800 */
[----:B----4-:R-:W-:Y:S02]  /*43a0*/  F2FP.F16.F32.PACK_AB R44, R25, R26 ;  /* 0x0000001a192c723e */ /* 0x010fe400000000ff */
[----:B------:R-:W-:Y:S02]  /*43b0*/  LOP3.LUT R12, R12, R45, RZ, 0xc0, !PT ;  /* 0x0000002d0c0c7212 */ /* 0x000fe400078ec0ff */
[----:B------:R-:W-:-:S02]  /*43c0*/  LOP3.LUT R13, R13, R44, RZ, 0xc0, !PT ;  /* 0x0000002c0d0d7212 */ /* 0x000fc400078ec0ff */
[----:B-----5:R-:W-:Y:S01]  /*43d0*/  HMMA.16816.F32 R44, R80, R48, RZ ;  /* 0x00000030502c723c */ /* 0x020fe200000018ff */
[----:B------:R-:W-:Y:S02]  /*43e0*/  LOP3.LUT R63, R75, R66, R53, 0x96, !PT ;  /* 0x000000424b3f7212 */ /* 0x000fe400078e9635 */
[----:B------:R-:W-:Y:S01]  /*43f0*/  LDSM.16.MT88.4 R64, [R86+0x7000] ;  /* 0x007000005640783b */ /* 0x000fe20000004200 */
[----:B------:R-:W-:Y:S02]  /*4400*/  LOP3.LUT R72, R71, R54, R52, 0x96, !PT ;  /* 0x0000003647487212 */ /* 0x000fe400078e9634 */
[----:B-1----:R-:W-:Y:S01]  /*4410*/  HMMA.16816.F32 R36, R12, R8, R36 ;  /* 0x000000080c24723c */ /* 0x002fe20000001824 */
[----:B------:R-:W-:-:S04]  /*4420*/  IMAD.WIDE.U32 R92, R63, -0x326172a9, RZ ;  /* 0xcd9e8d573f5c7825 */ /* 0x000fc800078e00ff */
[----:B------:R-:W-:Y:S01]  /*4430*/  IMAD.WIDE.U32 R72, R72, -0x2daee0ad, RZ ;  /* 0xd2511f5348487825 */ /* 0x000fe200078e00ff */
[----:B------:R-:W-:Y:S01]  /*4440*/  HMMA.16816.F32 R40, R12, R10, R40 ;  /* 0x0000000a0c28723c */ /* 0x000fe20000001828 */
[----:B------:R-:W1:Y:S01]  /*4450*/  LDSM.16.MT88.4 R8, [R117+0x7400] ;  /* 0x007400007508783b */ /* 0x000e620000004200 */
[----:B------:R-:W-:Y:S02]  /*4460*/  LOP3.LUT R70, R93, R70, R62, 0x96, !PT ;  /* 0x000000465d467212 */ /* 0x000fe400078e963e */
[----:B------:R-:W-:Y:S02]  /*4470*/  LOP3.LUT R61, R73, R74, R61, 0x96, !PT ;  /* 0x0000004a493d7212 */ /* 0x000fe400078e963d */
[----:B------:R-:W-:Y:S01]  /*4480*/  HMMA.16816.F32 R48, R80, R50, RZ ;  /* 0x000000325030723c */ /* 0x000fe200000018ff */
[----:B------:R-:W-:-:S05]  /*4490*/  IMAD.WIDE.U32 R70, R70, -0x2daee0ad, RZ ;  /* 0xd2511f5346467825 */ /* 0x000fca00078e00ff */
[C---:B------:R-:W-:Y:S06]  /*44a0*/  HMMA.16816.F32 R52, R80.reuse, R56, RZ ;  /* 0x000000385034723c */ /* 0x040fec00000018ff */
[----:B------:R-:W-:Y:S06]  /*44b0*/  HMMA.16816.F32 R56, R80, R58, RZ ;  /* 0x0000003a5038723c */ /* 0x000fec00000018ff */
[C---:B--2---:R-:W-:Y:S06]  /*44c0*/  HMMA.16816.F32 R44, R12.reuse, R4, R44 ;  /* 0x000000040c2c723c */ /* 0x044fec000000182c */
[C---:B------:R-:W-:Y:S01]  /*44d0*/  HMMA.16816.F32 R48, R12.reuse, R6, R48 ;  /* 0x000000060c30723c */ /* 0x040fe20000001830 */
[----:B------:R-:W2:Y:S05]  /*44e0*/  LDSM.16.MT88.4 R4, [R86+0x7400] ;  /* 0x007400005604783b */ /* 0x000eaa0000004200 */
[C---:B-1----:R-:W-:Y:S06]  /*44f0*/  HMMA.16816.F32 R52, R12.reuse, R8, R52 ;  /* 0x000000080c34723c */ /* 0x042fec0000001834 */
[----:B------:R-:W-:Y:S01]  /*4500*/  HMMA.16816.F32 R56, R12, R10, R56 ;  /* 0x0000000a0c38723c */ /* 0x000fe20000001838 */
[----:B------:R-:W-:-:S05]  /*4510*/  IMAD.WIDE.U32 R8, R61, -0x326172a9, RZ ;  /* 0xcd9e8d573d087825 */ /* 0x000fca00078e00ff */
[----:B------:R-:W-:Y:S02]  /*4520*/  LOP3.LUT R9, R9, R92, R60, 0x96, !PT ;  /* 0x0000005c09097212 */ /* 0x000fe400078e963c */
[C---:B------:R-:W-:Y:S01]  /*4530*/  HMMA.16816.F32 R60, R80.reuse, R64, RZ ;  /* 0x00000040503c723c */ /* 0x040fe200000018ff */
[----:B------:R-:W-:Y:S02]  /*4540*/  LOP3.LUT R10, R71, R72, R128, 0x96, !PT ;  /* 0x00000048470a7212 */ /* 0x000fe400078e9680 */
[----:B------:R-:W1:Y:S01]  /*4550*/  LDSM.16.MT88.4 R72, [R117+0x8000] ;  /* 0x008000007548783b */ /* 0x000e620000004200 */
[----:B------:R-:W-:Y:S02]  /*4560*/  IMAD.WIDE.U32 R92, R9, -0x2daee0ad, RZ ;  /* 0xd2511f53095c7825 */ /* 0x000fe400078e00ff */
[----:B------:R-:W-:Y:S02]  /*4570*/  HMMA.16816.F32 R64, R80, R66, RZ ;  /* 0x000000425040723c */ /* 0x000fe400000018ff */
[----:B------:R-:W-:Y:S01]  /*4580*/  IMAD.WIDE.U32 R10, R10, -0x326172a9, RZ ;  /* 0xcd9e8d570a0a7825 */ /* 0x000fe200078e00ff */
[----:B------:R-:W-:-:S02]  /*4590*/  LOP3.LUT R9, R93, R70, R68, 0x96, !PT ;  /* 0x000000465d097212 */ /* 0x000fc400078e9644 */
[----:B------:R-:W-:Y:S02]  /*45a0*/  LOP3.LUT R94, R92, 0xff, RZ, 0xc0, !PT ;  /* 0x000000ff5c5e7812 */ /* 0x000fe400078ec0ff */
[----:B------:R-:W-:Y:S02]  /*45b0*/  LOP3.LUT R8, R11, R8, R69, 0x96, !PT ;  /* 0x000000080b087212 */ /* 0x000fe400078e9645 */
[C---:B------:R-:W-:Y:S02]  /*45c0*/  LOP3.LUT R11, R10.reuse, 0xffff, RZ, 0xc0, !PT ;  /* 0x0000ffff0a0b7812 */ /* 0x040fe400078ec0ff */
[----:B------:R-:W-:Y:S02]  /*45d0*/  LOP3.LUT R109, R10, 0xff, RZ, 0xc0, !PT ;  /* 0x000000ff0a6d7812 */ /* 0x000fe400078ec0ff */
[--C-:B------:R-:W-:Y:S02]  /*45e0*/  SHF.R.U32.HI R96, RZ, 0x10, R10.reuse ;  /* 0x00000010ff607819 */ /* 0x100fe4000001160a */
[----:B------:R-:W-:-:S02]  /*45f0*/  SHF.R.U32.HI R95, RZ, 0x18, R10 ;  /* 0x00000018ff5f7819 */ /* 0x000fc4000001160a */
[----:B------:R-:W-:Y:S01]  /*4600*/  LOP3.LUT R96, R96, 0xff, RZ, 0xc0, !PT ;  /* 0x000000ff60607812 */ /* 0x000fe200078ec0ff */
[C---:B--2---:R-:W-:Y:S01]  /*4610*/  HMMA.16816.F32 R60, R12.reuse, R4, R60 ;  /* 0x000000040c3c723c */ /* 0x044fe2000000183c */
[----:B------:R-:W-:Y:S02]  /*4620*/  LOP3.LUT R113, R9, 0xff, RZ, 0xc0, !PT ;  /* 0x000000ff09717812 */ /* 0x000fe400078ec0ff */
[----:B------:R-:W-:Y:S02]  /*4630*/  LOP3.LUT R10, R92, 0xffff, RZ, 0xc0, !PT ;  /* 0x0000ffff5c0a7812 */ /* 0x000fe400078ec0ff */
[----:B------:R-:W-:Y:S01]  /*4640*/  SHF.R.U32.HI R93, RZ, 0x10, R92 ;  /* 0x00000010ff5d7819 */ /* 0x000fe2000001165c */
[----:B------:R-:W-:Y:S01]  /*4650*/  HMMA.16816.F32 R64, R12, R6, R64 ;  /* 0x000000060c40723c */ /* 0x000fe20000001840 */
[----:B------:R-:W2:Y:S01]  /*4660*/  LDSM.16.MT88.4 R4, [R117+0x8400] ;  /* 0x008400007504783b */ /* 0x000ea20000004200 */
[----:B------:R-:W-:Y:S02]  /*4670*/  SHF.R.U32.HI R111, RZ, 0x8, R10 ;  /* 0x00000008ff6f7819 */ /* 0x000fe4000001160a */
[----:B------:R-:W-:-:S02]  /*4680*/  SHF.R.U32.HI R92, RZ, 0x18, R92 ;  /* 0x00000018ff5c7819 */ /* 0x000fc4000001165c */
[----:B------:R-:W-:Y:S02]  /*4690*/  LOP3.LUT R93, R93, 0xff, RZ, 0xc0, !PT ;  /* 0x000000ff5d5d7812 */ /* 0x000fe400078ec0ff */
[----:B------:R-:W-:Y:S01]  /*46a0*/  PRMT R111, R94, 0x5410, R111 ;  /* 0x000054105e6f7816 */ /* 0x000fe2000000006f */
[--C-:B------:R-:W-:Y:S01]  /*46b0*/  FFMA.FTZ R94, R35, UR17, -R79.reuse ;  /* 0x00000011235e7c23 */ /* 0x100fe2000801084f */
[----:B------:R-:W-:Y:S01]  /*46c0*/  PRMT R93, R93, 0x5410, R92 ;  /* 0x000054105d5d7816 */ /* 0x000fe2000000005c */
[--C-:B------:R-:W-:Y:S01]  /*46d0*/  FFMA.FTZ R92, R32, UR17, -R79.reuse ;  /* 0x00000011205c7c23 */ /* 0x100fe2000801084f */
[----:B------:R-:W-:Y:S01]  /*46e0*/  MUFU.EX2 R35, R114 ;  /* 0x0000007200237308 */ /* 0x000fe20000000800 */
[----:B-1----:R-:W-:Y:S01]  /*46f0*/  HMMA.16816.F32 R68, R80, R72, RZ ;  /* 0x000000485044723c */ /* 0x002fe200000018ff */
[----:B------:R-:W-:Y:S01]  /*4700*/  FFMA.FTZ R32, R34, UR17, -R79 ;  /* 0x0000001122207c23 */ /* 0x000fe2000801084f */
[----:B------:R-:W-:-:S04]  /*4710*/  HSET2.LE.AND R111, R111, R78, PT ;  /* 0x0000004e6f6f7233 */ /* 0x000fc80003803000 */
[----:B------:R-:W-:Y:S01]  /*4720*/  HMMA.16816.F32 R72, R80, R74, RZ ;  /* 0x0000004a5048723c */ /* 0x000fe200000018ff */
[----:B------:R1:W-:Y:S08]  /*4730*/  MUFU.EX2 R33, R94 ;  /* 0x0000005e00217308 */ /* 0x0003f00000000800 */
[----:B------:R-:W-:Y:S08]  /*4740*/  MUFU.EX2 R92, R92 ;  /* 0x0000005c005c7308 */ /* 0x000ff00000000800 */
[----:B------:R-:W-:Y:S01]  /*4750*/  MUFU.EX2 R32, R32 ;  /* 0x0000002000207308 */ /* 0x000fe20000000800 */
[--C-:B-1----:R-:W-:Y:S01]  /*4760*/  FFMA.FTZ R94, R88, UR17, -R107.reuse ;  /* 0x00000011585e7c23 */ /* 0x102fe2000801086b */
[----:B------:R-:W-:Y:S01]  /*4770*/  FFMA.FTZ R88, R90, UR17, -R107 ;  /* 0x000000115a587c23 */ /* 0x000fe2000801086b */
[C---:B--2---:R-:W-:Y:S05]  /*4780*/  HMMA.16816.F32 R68, R12.reuse, R4, R68 ;  /* 0x000000040c44723c */ /* 0x044fea0000001844 */
[----:B------:R-:W1:Y:S01]  /*4790*/  MUFU.EX2 R88, R88 ;  /* 0x0000005800587308 */ /* 0x000e620000000800 */
[----:B------:R-:W-:Y:S01]  /*47a0*/  HMMA.16816.F32 R72, R12, R6, R72 ;  /* 0x000000060c48723c */ /* 0x000fe20000001848 */
[----:B------:R-:W-:-:S02]  /*47b0*/  SHF.R.U32.HI R4, RZ, 0x8, R11 ;  /* 0x00000008ff047819 */ /* 0x000fc4000001160b */
[C---:B------:R-:W-:Y:S02]  /*47c0*/  LOP3.LUT R5, R8.reuse, 0xff, RZ, 0xc0, !PT ;  /* 0x000000ff08057812 */ /* 0x040fe400078ec0ff */
[----:B------:R-:W-:Y:S02]  /*47d0*/  PRMT R109, R109, 0x5410, R4 ;  /* 0x000054106d6d7816 */ /* 0x000fe40000000004 */
[----:B------:R-:W-:Y:S01]  /*47e0*/  MUFU.EX2 R90, R18 ;  /* 0x00000012005a7308 */ /* 0x000fe20000000800 */
[----:B------:R-:W-:Y:S02]  /*47f0*/  LOP3.LUT R4, R8, 0xffff, RZ, 0xc0, !PT ;  /* 0x0000ffff08047812 */ /* 0x000fe400078ec0ff */
[----:B------:R-:W-:Y:S02]  /*4800*/  SHF.R.U32.HI R6, RZ, 0x10, R9 ;  /* 0x00000010ff067819 */ /* 0x000fe40000011609 */
[----:B------:R-:W-:Y:S02]  /*4810*/  SHF.R.U32.HI R4, RZ, 0x8, R4 ;  /* 0x00000008ff047819 */ /* 0x000fe40000011604 */
[----:B------:R-:W-:Y:S01]  /*4820*/  PRMT R11, R96, 0x5410, R95 ;  /* 0x00005410600b7816 */ /* 0x000fe2000000005f */
[----:B------:R-:W-:Y:S01]  /*4830*/  FFMA.FTZ R96, R17, UR17, -R107 ;  /* 0x0000001111607c23 */ /* 0x000fe2000801086b */
[----:B------:R-:W-:Y:S01]  /*4840*/  PRMT R5, R5, 0x5410, R4 ;  /* 0x0000541005057816 */ /* 0x000fe20000000004 */
[----:B------:R-:W-:Y:S01]  /*4850*/  MUFU.EX2 R94, R94 ;  /* 0x0000005e005e7308 */ /* 0x000fe20000000800 */
[----:B------:R-:W-:-:S02]  /*4860*/  SHF.R.U32.HI R95, RZ, 0x10, R8 ;  /* 0x00000010ff5f7819 */ /* 0x000fc40000011608 */
[----:B------:R-:W-:Y:S02]  /*4870*/  LOP3.LUT R4, R9, 0xffff, RZ, 0xc0, !PT ;  /* 0x0000ffff09047812 */ /* 0x000fe400078ec0ff */
[----:B------:R-:W-:Y:S02]  /*4880*/  SHF.R.U32.HI R7, RZ, 0x18, R9 ;  /* 0x00000018ff077819 */ /* 0x000fe40000011609 */
[----:B------:R-:W-:Y:S01]  /*4890*/  LOP3.LUT R6, R6, 0xff, RZ, 0xc0, !PT ;  /* 0x000000ff06067812 */ /* 0x000fe200078ec0ff */
[----:B------:R-:W-:Y:S01]  /*48a0*/  MUFU.EX2 R96, R96 ;  /* 0x0000006000607308 */ /* 0x000fe20000000800 */
[----:B------:R-:W-:Y:S02]  /*48b0*/  SHF.R.U32.HI R8, RZ, 0x18, R8 ;  /* 0x00000018ff087819 */ /* 0x000fe40000011608 */
[----:B------:R-:W-:Y:S02]  /*48c0*/  LOP3.LUT R95, R95, 0xff, RZ, 0xc0, !PT ;  /* 0x000000ff5f5f7812 */ /* 0x000fe400078ec0ff */
[----:B------:R-:W-:-:S02]  /*48d0*/  SHF.R.U32.HI R4, RZ, 0x8, R4 ;  /* 0x00000008ff047819 */ /* 0x000fc40000011604 */
[----:B------:R-:W-:Y:S02]  /*48e0*/  PRMT R7, R6, 0x5410, R7 ;  /* 0x0000541006077816 */ /* 0x000fe40000000007 */
[----:B------:R-:W-:Y:S02]  /*48f0*/  PRMT R95, R95, 0x5410, R8 ;  /* 0x000054105f5f7816 */ /* 0x000fe40000000008 */
[----:B------:R-:W-:Y:S02]  /*4900*/  PRMT R113, R113, 0x5410, R4 ;  /* 0x0000541071717816 */ /* 0x000fe40000000004 */
[--C-:B------:R-:W-:Y:S02]  /*4910*/  HSET2.LE.AND R8, R5, R78.reuse, PT ;  /* 0x0000004e05087233 */ /* 0x100fe40003803000 */
[--C-:B------:R-:W-:Y:S02]  /*4920*/  HSET2.LE.AND R112, R7, R78.reuse, PT ;  /* 0x0000004e07707233 */ /* 0x100fe40003803000 */
[----:B------:R-:W2:Y:S01]  /*4930*/  LDSM.16.MT88.4 R4, [R86+0x8000] ;  /* 0x008000005604783b */ /* 0x000ea20000004200 */
[--C-:B------:R-:W-:Y:S01]  /*4940*/  HSET2.LE.AND R9, R95, R78.reuse, PT ;  /* 0x0000004e5f097233 */ /* 0x100fe20003803000 */
[--C-:B------:R-:W-:Y:S01]  /*4950*/  FFMA.FTZ R95, R30, UR17, -R79.reuse ;  /* 0x000000111e5f7c23 */ /* 0x100fe2000801084f */
[--C-:B------:R-:W-:Y:S01]  /*4960*/  HSET2.LE.AND R10, R109, R78.reuse, PT ;  /* 0x0000004e6d0a7233 */ /* 0x100fe20003803000 */
[--C-:B------:R-:W-:Y:S01]  /*4970*/  FFMA.FTZ R30, R77, UR17, -R79.reuse ;  /* 0x000000114d1e7c23 */ /* 0x100fe2000801084f */
[--C-:B------:R-:W-:Y:S01]  /*4980*/  HSET2.LE.AND R109, R93, R78.reuse, PT ;  /* 0x0000004e5d6d7233 */ /* 0x100fe20003803000 */
[----:B------:R-:W-:Y:S01]  /*4990*/  MUFU.EX2 R34, R95 ;  /* 0x0000005f00227308 */ /* 0x000fe20000000800 */
[--C-:B------:R-:W-:Y:S01]  /*49a0*/  HSET2.LE.AND R11, R11, R78.reuse, PT ;  /* 0x0000004e0b0b7233 */ /* 0x100fe20003803000 */
[----:B------:R-:W-:Y:S01]  /*49b0*/  FFMA.FTZ R93, R76, UR17, -R79 ;  /* 0x000000114c5d7c23 */ /* 0x000fe2000801084f */
[----:B------:R-:W-:-:S05]  /*49c0*/  HSET2.LE.AND R113, R113, R78, PT ;  /* 0x0000004e71717233 */ /* 0x000fca0003803000 */
[----:B------:R1:W3:Y:S08]  /*49d0*/  MUFU.EX2 R95, R16 ;  /* 0x00000010005f7308 */ /* 0x0002f00000000800 */
[----:B------:R-:W-:Y:S08]  /*49e0*/  MUFU.EX2 R30, R30 ;  /* 0x0000001e001e7308 */ /* 0x000ff00000000800 */
[----:B------:R-:W4:Y:S01]  /*49f0*/  MUFU.EX2 R93, R93 ;  /* 0x0000005d005d7308 */ /* 0x000f220000000800 */
[----:B-1----:R-:W-:Y:S01]  /*4a00*/  F2FP.F16.F32.PACK_AB R16, R135, R88 ;  /* 0x000000588710723e */ /* 0x002fe200000000ff */
[C---:B--2---:R-:W-:Y:S06]  /*4a10*/  HMMA.16816.F32 R76, R80.reuse, R4, RZ ;  /* 0x00000004504c723c */ /* 0x044fec00000018ff */
[----:B------:R-:W-:Y:S01]  /*4a20*/  HMMA.16816.F32 R80, R80, R6, RZ ;  /* 0x000000065050723c */ /* 0x000fe200000018ff */
[----:B---3--:R-:W-:Y:S01]  /*4a30*/  F2FP.F16.F32.PACK_AB R4, R95, R96 ;  /* 0x000000605f04723e */ /* 0x008fe200000000ff */
[----:B------:R-:W-:Y:S01]  /*4a40*/  FFMA.FTZ R5, R97, UR17, -R107 ;  /* 0x0000001161057c23 */ /* 0x000fe2000801086b */
[----:B------:R-:W-:-:S02]  /*4a50*/  FADD.FTZ R97, R99, R108 ;  /* 0x0000006c63617221 */ /* 0x000fc40000010000 */
[----:B------:R-:W-:Y:S01]  /*4a60*/  LOP3.LUT R9, R9, R4, RZ, 0xc0, !PT ;  /* 0x0000000409097212 */ /* 0x000fe200078ec0ff */
[----:B------:R-:W1:Y:S01]  /*4a70*/  MUFU.EX2 R89, R5 ;  /* 0x0000000500597308 */ /* 0x000e620000000800 */
[----:B------:R-:W-:Y:S01]  /*4a80*/  FADD.FTZ R7, R110, R91 ;  /* 0x0000005b6e077221 */ /* 0x000fe20000010000 */
[----:B----4-:R-:W-:Y:S01]  /*4a90*/  F2FP.F16.F32.PACK_AB R6, R93, R30 ;  /* 0x0000001e5d06723e */ /* 0x010fe200000000ff */
[----:B------:R-:W-:Y:S02]  /*4aa0*/  FADD.FTZ R28, R28, R97 ;  /* 0x000000611c1c7221 */ /* 0x000fe40000010000 */
[----:B------:R-:W-:Y:S01]  /*4ab0*/  FADD.FTZ R98, R98, R7 ;  /* 0x0000000762627221 */ /* 0x000fe20000010000 */
[----:B------:R-:W-:Y:S01]  /*4ac0*/  F2FP.F16.F32.PACK_AB R7, R35, R92 ;  /* 0x0000005c2307723e */ /* 0x000fe200000000ff */
[----:B------:R-:W-:Y:S01]  /*4ad0*/  FADD.FTZ R27, R27, R28 ;  /* 0x0000001c1b1b7221 */ /* 0x000fe20000010000 */
[----:B------:R2:W3:Y:S01]  /*4ae0*/  MUFU.EX2 R91, R19 ;  /* 0x00000013005b7308 */ /* 0x0004e20000000800 */
[----:B------:R-:W-:Y:S01]  /*4af0*/  LOP3.LUT R6, R111, R6, RZ, 0xc0, !PT ;  /* 0x000000066f067212 */ /* 0x000fe200078ec0ff */
[----:B------:R-:W-:Y:S01]  /*4b00*/  FADD.FTZ R29, R29, R98 ;  /* 0x000000621d1d7221 */ /* 0x000fe20000010000 */
[----:B------:R-:W-:Y:S01]  /*4b10*/  LOP3.LUT R8, R8, R7, RZ, 0xc0, !PT ;  /* 0x0000000708087212 */ /* 0x000fe200078ec0ff */
[----:B------:R-:W-:Y:S01]  /*4b20*/  FADD.FTZ R26, R26, R27 ;  /* 0x0000001b1a1a7221 */ /* 0x000fe20000010000 */
[----:B------:R-:W-:-:S03]  /*4b30*/  F2FP.F16.F32.PACK_AB R7, R33, R34 ;  /* 0x000000222107723e */ /* 0x000fc600000000ff */
[----:B------:R-:W-:Y:S01]  /*4b40*/  FADD.FTZ R25, R25, R26 ;  /* 0x0000001a19197221 */ /* 0x000fe20000010000 */
[----:B------:R-:W-:Y:S02]  /*4b50*/  LOP3.LUT R10, R10, R7, RZ, 0xc0, !PT ;  /* 0x000000070a0a7212 */ /* 0x000fe400078ec0ff */
[----:B------:R-:W-:Y:S01]  /*4b60*/  LOP3.LUT R7, R109, R16, RZ, 0xc0, !PT ;  /* 0x000000106d077212 */ /* 0x000fe200078ec0ff */
[----:B------:R-:W-:Y:S01]  /*4b70*/  FADD.FTZ R22, R22, R25 ;  /* 0x0000001916167221 */ /* 0x000fe20000010000 */
[----:B-1----:R-:W-:-:S03]  /*4b80*/  F2FP.F16.F32.PACK_AB R5, R89, R90 ;  /* 0x0000005a5905723e */ /* 0x002fc600000000ff */
[----:B------:R-:W-:Y:S01]  /*4b90*/  FADD.FTZ R3, R3, R22 ;  /* 0x0000001603037221 */ /* 0x000fe20000010000 */
[----:B--2---:R-:W1:Y:S01]  /*4ba0*/  LDSM.16.MT88.4 R16, [R86+0x8400] ;  /* 0x008400005610783b */ /* 0x004e620000004200 */
[----:B---3--:R-:W-:Y:S02]  /*4bb0*/  F2FP.F16.F32.PACK_AB R4, R91, R94 ;  /* 0x0000005e5b04723e */ /* 0x008fe400000000ff */
[----:B------:R-:W-:Y:S01]  /*4bc0*/  LOP3.LUT R5, R112, R5, RZ, 0xc0, !PT ;  /* 0x0000000570057212 */ /* 0x000fe200078ec0ff */
[----:B------:R-:W-:Y:S01]  /*4bd0*/  FADD.FTZ R96, R96, R3 ;  /* 0x0000000360607221 */ /* 0x000fe20000010000 */
[----:B------:R-:W-:Y:S02]  /*4be0*/  LOP3.LUT R11, R11, R4, RZ, 0xc0, !PT ;  /* 0x000000040b0b7212 */ /* 0x000fe400078ec0ff */
[----:B------:R-:W-:Y:S01]  /*4bf0*/  F2FP.F16.F32.PACK_AB R4, R31, R32 ;  /* 0x000000201f04723e */ /* 0x000fe200000000ff */
        /* <DEDUP_REMOVED lines=136> */
[----:B-1----:R-:W1:Y:S04]  /*5480*/  LDSM.16.M88.4 R24, [R116+0x3800] ;  /* 0x003800007418783b */ /* 0x002e680000000200 */
        /* <DEDUP_REMOVED lines=64> */
[----:B------:R-:W-:Y:S01]  /*5890*/  HMMA.16816.F32 R16, R32, R94, R16 ;  /* 0x0000005e2010723c */ /* 0x000fe20000001810 */
[----:B------:R-:W2:Y:S01]  /*58a0*/  LDSM.16.M88.4 R92, [R116+0x5c00] ;  /* 0x005c0000745c783b */ /* 0x000ea20000000200 */
[----:B------:R-:W-:-:S04]  /*58b0*/  DEPBAR.LE SB0, 0x0 ;  /* 0x000080000000791a */ /* 0x000fc80000000000 */
[C---:B-1----:R-:W-:Y:S06]  /*58c0*/  HMMA.16816.F32 R12, R32.reuse, R24, R12 ;  /* 0x00000018200c723c */ /* 0x042fec000000180c */
[----:B------:R-:W-:Y:S01]  /*58d0*/  HMMA.16816.F32 R96, R32, R26, R96 ;  /* 0x0000001a2060723c */ /* 0x000fe20000001860 */
[----:B------:R-:W-:-:S04]  /*58e0*/  IMAD.U32 R24, RZ, RZ, UR18 ;  /* 0x00000012ff187e24 */ /* 0x000fc8000f8e00ff */
[----:B------:R-:W-:Y:S01]  /*58f0*/  IMAD R3, R24, 0x40, R129 ;  /* 0x0000004018037824 */ /* 0x000fe200078e0281 */
[C---:B--2---:R-:W-:Y:S03]  /*5900*/  HMMA.16816.F32 R28, R32.reuse, R92, R28 ;  /* 0x0000005c201c723c */ /* 0x044fe6000000181c */
[C---:B------:R-:W-:Y:S02]  /*5910*/  VIADD R26, R3.reuse, 0x1 ;  /* 0x00000001031a7836 */ /* 0x040fe40000000000 */
[----:B------:R-:W-:Y:S01]  /*5920*/  VIADD R24, R3, 0x8 ;  /* 0x0000000803187836 */ /* 0x000fe20000000000 */
[----:B------:R-:W-:Y:S02]  /*5930*/  HMMA.16816.F32 R88, R32, R94, R88 ;  /* 0x0000005e2058723c */ /* 0x000fe40000001858 */
[----:B------:R-:W-:Y:S01]  /*5940*/  I2FP.F32.S32 R114, R26 ;  /* 0x0000001a00727245 */ /* 0x000fe20000201400 */
[----:B------:R-:W-:Y:S01]  /*5950*/  BAR.SYNC.DEFER_BLOCKING 0x0 ;  /* 0x0000000000007b1d */ /* 0x000fe20000010000 */
[----:B------:R-:W-:-:S02]  /*5960*/  ISETP.GE.AND P0, PT, R26, R106, PT ;  /* 0x0000006a1a00720c */ /* 0x000fc40003f06270 */
[----:B------:R-:W-:Y:S01]  /*5970*/  ISETP.GE.AND P6, PT, R26, R105, PT ;  /* 0x000000691a00720c */ /* 0x000fe20003fc6270 */
[----:B------:R-:W-:Y:S01]  /*5980*/  FFMA.FTZ R114, R114, UR5, R9 ;  /* 0x0000000572727c23 */ /* 0x000fe20008010009 */
[----:B------:R-:W-:Y:S02]  /*5990*/  I2FP.F32.S32 R26, R26 ;  /* 0x0000001a001a7245 */ /* 0x000fe40000201400 */
[-C--:B------:R-:W-:Y:S02]  /*59a0*/  I2FP.F32.S32 R9, R24.reuse ;  /* 0x0000001800097245 */ /* 0x080fe40000201400 */
[----:B------:R-:W-:Y:S01]  /*59b0*/  I2FP.F32.S32 R25, R24 ;  /* 0x0000001800197245 */ /* 0x000fe20000201400 */
[----:B------:R-:W-:Y:S01]  /*59c0*/  FFMA.FTZ R11, R26, UR5, R11 ;  /* 0x000000051a0b7c23 */ /* 0x000fe2000801000b */
[----:B------:R-:W-:Y:S01]  /*59d0*/  ISETP.GE.AND P5, PT, R24, R106, PT ;  /* 0x0000006a1800720c */ /* 0x000fe20003fa6270 */
[----:B------:R-:W-:Y:S01]  /*59e0*/  FFMA.FTZ R26, R9, UR5, R4 ;  /* 0x00000005091a7c23 */ /* 0x000fe20008010004 */
[----:B------:R-:W-:-:S02]  /*59f0*/  VIADD R9, R3, 0x9 ;  /* 0x0000000903097836 */ /* 0x000fc40000000000 */
[----:B------:R-:W-:Y:S01]  /*5a00*/  FFMA.FTZ R6, R25, UR5, R6 ;  /* 0x0000000519067c23 */ /* 0x000fe20008010006 */
[----:B------:R-:W-:Y:S02]  /*5a10*/  ISETP.GE.AND P4, PT, R24, R105, PT ;  /* 0x000000691800720c */ /* 0x000fe40003f86270 */
[----:B------:R-:W-:Y:S02]  /*5a20*/  FSEL R114, R114, -INF , !P0 ;  /* 0xff80000072727808 */ /* 0x000fe40004000000 */
[----:B------:R-:W-:Y:S02]  /*5a30*/  I2FP.F32.S32 R4, R9 ;  /* 0x0000000900047245 */ /* 0x000fe40000201400 */
[----:B------:R-:W-:Y:S02]  /*5a40*/  FSEL R111, R11, -INF , !P6 ;  /* 0xff8000000b6f7808 */ /* 0x000fe40007000000 */
[----:B------:R-:W-:Y:S01]  /*5a50*/  ISETP.GE.AND P0, PT, R9, R106, PT ;  /* 0x0000006a0900720c */ /* 0x000fe20003f06270 */
[----:B------:R-:W-:Y:S01]  /*5a60*/  FFMA.FTZ R5, R4, UR5, R5 ;  /* 0x0000000504057c23 */ /* 0x000fe20008010005 */
[----:B------:R-:W-:Y:S01]  /*5a70*/  VIADD R4, R3, 0x10 ;  /* 0x0000001003047836 */ /* 0x000fe20000000000 */
[----:B------:R-:W-:-:S02]  /*5a80*/  ISETP.GE.AND P6, PT, R9, R105, PT ;  /* 0x000000690900720c */ /* 0x000fc40003fc6270 */
[----:B------:R-:W-:Y:S02]  /*5a90*/  I2FP.F32.S32 R24, R9 ;  /* 0x0000000900187245 */ /* 0x000fe40000201400 */
[-C--:B------:R-:W-:Y:S02]  /*5aa0*/  I2FP.F32.S32 R25, R4.reuse ;  /* 0x0000000400197245 */ /* 0x080fe40000201400 */
[----:B------:R-:W-:Y:S01]  /*5ab0*/  I2FP.F32.S32 R9, R4 ;  /* 0x0000000400097245 */ /* 0x000fe20000201400 */
[----:B------:R-:W-:Y:S01]  /*5ac0*/  FFMA.FTZ R7, R24, UR5, R7 ;  /* 0x0000000518077c23 */ /* 0x000fe20008010007 */
[----:B------:R-:W-:Y:S01]  /*5ad0*/  FSEL R11, R6, -INF , !P4 ;  /* 0xff800000060b7808 */ /* 0x000fe20006000000 */
[----:B------:R-:W-:Y:S01]  /*5ae0*/  VIADD R6, R3, 0x11 ;  /* 0x0000001103067836 */ /* 0x000fe20000000000 */
[----:B------:R-:W-:Y:S01]  /*5af0*/  FSEL R26, R26, -INF , !P5 ;  /* 0xff8000001a1a7808 */ /* 0x000fe20006800000 */
[----:B------:R-:W-:Y:S01]  /*5b00*/  FFMA.FTZ R20, R25, UR5, R20 ;  /* 0x0000000519147c23 */ /* 0x000fe20008010014 */
[C---:B------:R-:W-:Y:S01]  /*5b10*/  ISETP.GE.AND P5, PT, R4.reuse, R106, PT ;  /* 0x0000006a0400720c */ /* 0x040fe20003fa6270 */
[----:B------:R-:W-:Y:S01]  /*5b20*/  FFMA.FTZ R9, R9, UR5, R22 ;  /* 0x0000000509097c23 */ /* 0x000fe20008010016 */
[----:B------:R-:W-:Y:S01]  /*5b30*/  ISETP.GE.AND P4, PT, R4, R105, PT ;  /* 0x000000690400720c */ /* 0x000fe20003f86270 */
[----:B------:R-:W-:Y:S01]  /*5b40*/  VIADD R4, R3, 0x18 ;  /* 0x0000001803047836 */ /* 0x000fe20000000000 */
[----:B------:R-:W-:-:S02]  /*5b50*/  I2FP.F32.S32 R22, R6 ;  /* 0x0000000600167245 */ /* 0x000fc40000201400 */
[----:B------:R-:W-:Y:S02]  /*5b60*/  FSEL R112, R5, -INF , !P0 ;  /* 0xff80000005707808 */ /* 0x000fe40004000000 */
[----:B------:R-:W-:Y:S01]  /*5b70*/  FSEL R92, R20, -INF , !P5 ;  /* 0xff800000145c7808 */ /* 0x000fe20006800000 */
[----:B------:R-:W-:Y:S01]  /*5b80*/  FFMA.FTZ R21, R22, UR5, R21 ;  /* 0x0000000516157c23 */ /* 0x000fe20008010015 */
[----:B------:R-:W-:Y:S02]  /*5b90*/  FSEL R33, R9, -INF , !P4 ;  /* 0xff80000009217808 */ /* 0x000fe40006000000 */
[C---:B------:R-:W-:Y:S02]  /*5ba0*/  ISETP.GE.AND P5, PT, R4.reuse, R106, PT ;  /* 0x0000006a0400720c */ /* 0x040fe40003fa6270 */
[----:B------:R-:W-:Y:S02]  /*5bb0*/  ISETP.GE.AND P4, PT, R4, R105, PT ;  /* 0x000000690400720c */ /* 0x000fe40003f86270 */
[----:B------:R-:W-:Y:S01]  /*5bc0*/  I2FP.F32.S32 R5, R4 ;  /* 0x0000000400057245 */ /* 0x000fe20000201400 */
[----:B------:R-:W-:Y:S01]  /*5bd0*/  IMAD.U32 R4, RZ, RZ, UR18 ;  /* 0x00000012ff047e24 */ /* 0x000fe2000f8e00ff */
[----:B------:R-:W-:-:S02]  /*5be0*/  FSEL R109, R7, -INF , !P6 ;  /* 0xff800000076d7808 */ /* 0x000fc40007000000 */
[----:B------:R-:W-:Y:S01]  /*5bf0*/  ISETP.GE.AND P0, PT, R6, R106, PT ;  /* 0x0000006a0600720c */ /* 0x000fe20003f06270 */
[----:B------:R-:W-:Y:S01]  /*5c00*/  IMAD R4, R4, 0x40, R129 ;  /* 0x0000004004047824 */ /* 0x000fe200078e0281 */
[----:B------:R-:W-:Y:S01]  /*5c10*/  ISETP.GE.AND P6, PT, R6, R105, PT ;  /* 0x000000690600720c */ /* 0x000fe20003fc6270 */
[C---:B------:R-:W-:Y:S01]  /*5c20*/  FFMA.FTZ R16, R5.reuse, UR5, R16 ;  /* 0x0000000505107c23 */ /* 0x040fe20008010010 */
[----:B------:R-:W-:Y:S01]  /*5c30*/  I2FP.F32.S32 R6, R6 ;  /* 0x0000000600067245 */ /* 0x000fe20000201400 */
[----:B------:R-:W-:Y:S01]  /*5c40*/  FFMA.FTZ R18, R5, UR5, R18 ;  /* 0x0000000505127c23 */ /* 0x000fe20008010012 */
[----:B------:R-:W-:Y:S01]  /*5c50*/  I2FP.F32.S32 R7, R3 ;  /* 0x0000000300077245 */ /* 0x000fe20000201400 */
[----:B------:R-:W-:Y:S01]  /*5c60*/  VIADD R5, R3, 0x19 ;  /* 0x0000001903057836 */ /* 0x000fe20000000000 */
[----:B------:R-:W-:Y:S01]  /*5c70*/  FSEL R94, R21, -INF , !P0 ;  /* 0xff800000155e7808 */ /* 0x000fe20004000000 */
[----:B------:R-:W-:Y:S01]  /*5c80*/  FFMA.FTZ R6, R6, UR5, R23 ;  /* 0x0000000506067c23 */ /* 0x000fe20008010017 */
[----:B------:R-:W-:Y:S01]  /*5c90*/  ISETP.GE.AND P0, PT, R3, R106, PT ;  /* 0x0000006a0300720c */ /* 0x000fe20003f06270 */
[----:B------:R-:W-:Y:S01]  /*5ca0*/  FFMA.FTZ R8, R7, UR5, R8 ;  /* 0x0000000507087c23 */ /* 0x000fe20008010008 */
[----:B------:R-:W-:Y:S01]  /*5cb0*/  VIADD R3, R4, 0x20 ;  /* 0x0000002004037836 */ /* 0x000fe20000000000 */
[----:B------:R-:W-:Y:S01]  /*5cc0*/  FSEL R93, R18, -INF , !P4 ;  /* 0xff800000125d7808 */ /* 0x000fe20006000000 */
[----:B------:R-:W-:Y:S01]  /*5cd0*/  VIADD R23, R4, 0x30 ;  /* 0x0000003004177836 */ /* 0x000fe20000000000 */
[----:B------:R-:W-:-:S02]  /*5ce0*/  FSEL R95, R6, -INF , !P6 ;  /* 0xff800000065f7808 */ /* 0x000fc40007000000 */
[----:B------:R-:W-:Y:S02]  /*5cf0*/  FSEL R34, R8, -INF , !P0 ;  /* 0xff80000008227808 */ /* 0x000fe40004000000 */
[----:B------:R-:W-:Y:S02]  /*5d00*/  I2FP.F32.S32 R6, R5 ;  /* 0x0000000500067245 */ /* 0x000fe40000201400 */
[CC--:B------:R-:W-:Y:S02]  /*5d10*/  ISETP.GE.AND P4, PT, R3.reuse, R106.reuse, PT ;  /* 0x0000006a0300720c */ /* 0x0c0fe40003f86270 */
[----:B------:R-:W-:Y:S01]  /*5d20*/  ISETP.GE.AND P0, PT, R3, R105, PT ;  /* 0x000000690300720c */ /* 0x000fe20003f06270 */
[C---:B------:R-:W-:Y:S01]  /*5d30*/  FFMA.FTZ R17, R6.reuse, UR5, R17 ;  /* 0x0000000506117c23 */ /* 0x040fe20008010011 */
[----:B------:R-:W-:Y:S01]  /*5d40*/  I2FP.F32.S32 R3, R3 ;  /* 0x0000000300037245 */ /* 0x000fe20000201400 */
[----:B------:R-:W-:Y:S01]  /*5d50*/  FFMA.FTZ R19, R6, UR5, R19 ;  /* 0x0000000506137c23 */ /* 0x000fe20008010013 */
[----:B------:R-:W-:Y:S01]  /*5d60*/  FSEL R108, R16, -INF , !P5 ;  /* 0xff800000106c7808 */ /* 0x000fe20006800000 */
[C---:B------:R-:W-:Y:S01]  /*5d70*/  VIADD R6, R4.reuse, 0x21 ;  /* 0x0000002104067836 */ /* 0x040fe20000000000 */
[----:B------:R-:W-:Y:S01]  /*5d80*/  ISETP.GE.AND P6, PT, R5, R106, PT ;  /* 0x0000006a0500720c */ /* 0x000fe20003fc6270 */
[----:B------:R-:W-:Y:S01]  /*5d90*/  FFMA.FTZ R12, R3, UR5, R12 ;  /* 0x00000005030c7c23 */ /* 0x000fe2000801000c */
[----:B------:R-:W-:Y:S01]  /*5da0*/  ISETP.GE.AND P5, PT, R5, R105, PT ;  /* 0x000000690500720c */ /* 0x000fe20003fa6270 */
[----:B------:R-:W-:Y:S01]  /*5db0*/  FFMA.FTZ R14, R3, UR5, R14 ;  /* 0x00000005030e7c23 */ /* 0x000fe2000801000e */
[C---:B------:R-:W-:Y:S01]  /*5dc0*/  VIADD R3, R4.reuse, 0x28 ;  /* 0x0000002804037836 */ /* 0x040fe20000000000 */
[----:B------:R-:W-:Y:S01]  /*5dd0*/  FSEL R110, R17, -INF , !P6 ;  /* 0xff800000116e7808 */ /* 0x000fe20007000000 */
[----:B------:R-:W-:Y:S01]  /*5de0*/  VIADD R5, R4, 0x38 ;  /* 0x0000003804057836 */ /* 0x000fe20000000000 */
[----:B------:R-:W-:-:S02]  /*5df0*/  FSEL R107, R19, -INF , !P5 ;  /* 0xff800000136b7808 */ /* 0x000fc40006800000 */
[C---:B------:R-:W-:Y:S02]  /*5e00*/  ISETP.GE.AND P6, PT, R6.reuse, R106, PT ;  /* 0x0000006a0600720c */ /* 0x040fe40003fc6270 */
[----:B------:R-:W-:Y:S02]  /*5e10*/  ISETP.GE.AND P5, PT, R6, R105, PT ;  /* 0x000000690600720c */ /* 0x000fe40003fa6270 */
[----:B------:R-:W-:Y:S02]  /*5e20*/  FSEL R12, R12, -INF , !P4 ;  /* 0xff8000000c0c7808 */ /* 0x000fe40006000000 */
[----:B------:R-:W-:Y:S02]  /*5e30*/  FSEL R17, R14, -INF , !P0 ;  /* 0xff8000000e117808 */ /* 0x000fe40004000000 */
[----:B------:R-:W-:Y:S02]  /*5e40*/  I2FP.F32.S32 R6, R6 ;  /* 0x0000000600067245 */ /* 0x000fe40000201400 */
[----:B------:R-:W-:-:S02]  /*5e50*/  ISETP.GE.AND P4, PT, R3, R106, PT ;  /* 0x0000006a0300720c */ /* 0x000fc40003f86270 */
[----:B------:R-:W-:Y:S01]  /*5e60*/  ISETP.GE.AND P0, PT, R3, R105, PT ;  /* 0x000000690300720c */ /* 0x000fe20003f06270 */
[C---:B------:R-:W-:Y:S01]  /*5e70*/  FFMA.FTZ R19, R6.reuse, UR5, R15 ;  /* 0x0000000506137c23 */ /* 0x040fe2000801000f */
[----:B------:R-:W-:Y:S01]  /*5e80*/  I2FP.F32.S32 R3, R3 ;  /* 0x0000000300037245 */ /* 0x000fe20000201400 */
[----:B------:R-:W-:Y:S01]  /*5e90*/  FFMA.FTZ R13, R6, UR5, R13 ;  /* 0x00000005060d7c23 */ /* 0x000fe2000801000d */
[C---:B------:R-:W-:Y:S02]  /*5ea0*/  VIADD R6, R4.reuse, 0x29 ;  /* 0x0000002904067836 */ /* 0x040fe40000000000 */
[----:B------:R-:W-:Y:S01]  /*5eb0*/  FSEL R19, R19, -INF , !P5 ;  /* 0xff80000013137808 */ /* 0x000fe20006800000 */
[C---:B------:R-:W-:Y:S01]  /*5ec0*/  FFMA.FTZ R14, R3.reuse, UR5, R96 ;  /* 0x00000005030e7c23 */ /* 0x040fe20008010060 */
[----:B------:R-:W-:Y:S01]  /*5ed0*/  FFMA.FTZ R15, R3, UR5, R98 ;  /* 0x00000005030f7c23 */ /* 0x000fe20008010062 */
[----:B------:R-:W-:Y:S01]  /*5ee0*/  FSEL R16, R13, -INF , !P6 ;  /* 0xff8000000d107808 */ /* 0x000fe20007000000 */
[----:B------:R-:W-:Y:S01]  /*5ef0*/  VIADD R3, R4, 0x31 ;  /* 0x0000003104037836 */ /* 0x000fe20000000000 */
[----:B------:R-:W-:-:S02]  /*5f00*/  ISETP.GE.AND P6, PT, R6, R106, PT ;  /* 0x0000006a0600720c */ /* 0x000fc40003fc6270 */
[----:B------:R-:W-:Y:S02]  /*5f10*/  FSEL R14, R14, -INF , !P4 ;  /* 0xff8000000e0e7808 */ /* 0x000fe40006000000 */
[----:B------:R-:W-:Y:S02]  /*5f20*/  FSEL R15, R15, -INF , !P0 ;  /* 0xff8000000f0f7808 */ /* 0x000fe40004000000 */
[C---:B------:R-:W-:Y:S02]  /*5f30*/  ISETP.GE.AND P4, PT, R23.reuse, R106, PT ;  /* 0x0000006a1700720c */ /* 0x040fe40003f86270 */
[----:B------:R-:W-:Y:S02]  /*5f40*/  ISETP.GE.AND P0, PT, R23, R105, PT ;  /* 0x000000691700720c */ /* 0x000fe40003f06270 */
[----:B------:R-:W-:Y:S02]  /*5f50*/  I2FP.F32.S32 R23, R23 ;  /* 0x0000001700177245 */ /* 0x000fe40000201400 */
[----:B------:R-:W-:-:S02]  /*5f60*/  ISETP.GE.AND P5, PT, R6, R105, PT ;  /* 0x000000690600720c */ /* 0x000fc40003fa6270 */
[----:B------:R-:W-:Y:S01]  /*5f70*/  I2FP.F32.S32 R6, R6 ;  /* 0x0000000600067245 */ /* 0x000fe20000201400 */
[C---:B------:R-:W-:Y:S01]  /*5f80*/  FFMA.FTZ R18, R23.reuse, UR5, R28 ;  /* 0x0000000517127c23 */ /* 0x040fe2000801001c */
[----:B------:R-:W-:-:S03]  /*5f90*/  FFMA.FTZ R23, R23, UR5, R30 ;  /* 0x0000000517177c23 */ /* 0x000fc6000801001e */
[----:B------:R-:W-:Y:S01]  /*5fa0*/  FFMA.FTZ R24, R6, UR5, R97 ;  /* 0x0000000506187c23 */ /* 0x000fe20008010061 */
[----:B------:R-:W-:Y:S01]  /*5fb0*/  FSEL R18, R18, -INF , !P4 ;  /* 0xff80000012127808 */ /* 0x000fe20006000000 */
[----:B------:R-:W-:Y:S01]  /*5fc0*/  FFMA.FTZ R13, R6, UR5, R99 ;  /* 0x00000005060d7c23 */ /* 0x000fe20008010063 */
[----:B------:R-:W-:Y:S02]  /*5fd0*/  FSEL R23, R23, -INF , !P0 ;  /* 0xff80000017177808 */ /* 0x000fe40004000000 */
[C---:B------:R-:W-:Y:S02]  /*5fe0*/  ISETP.GE.AND P4, PT, R5.reuse, R106, PT ;  /* 0x0000006a0500720c */ /* 0x040fe40003f86270 */
[----:B------:R-:W-:Y:S02]  /*5ff0*/  ISETP.GE.AND P0, PT, R5, R105, PT ;  /* 0x000000690500720c */ /* 0x000fe40003f06270 */
[----:B------:R-:W-:Y:S02]  /*6000*/  I2FP.F32.S32 R5, R5 ;  /* 0x0000000500057245 */ /* 0x000fe40000201400 */
[----:B------:R-:W-:-:S02]  /*6010*/  I2FP.F32.S32 R6, R3 ;  /* 0x0000000300067245 */ /* 0x000fc40000201400 */
[----:B------:R-:W-:Y:S01]  /*6020*/  FSEL R24, R24, -INF , !P6 ;  /* 0xff80000018187808 */ /* 0x000fe20007000000 */
[----:B------:R-:W-:Y:S01]  /*6030*/  FFMA.FTZ R20, R5, UR5, R90 ;  /* 0x0000000505147c23 */ /* 0x000fe2000801005a */
[----:B------:R-:W-:Y:S01]  /*6040*/  FSEL R13, R13, -INF , !P5 ;  /* 0xff8000000d0d7808 */ /* 0x000fe20006800000 */
[----:B------:R-:W-:Y:S01]  /*6050*/  FFMA.FTZ R22, R6, UR5, R31 ;  /* 0x0000000506167c23 */ /* 0x000fe2000801001f */
[----:B------:R-:W-:Y:S01]  /*6060*/  ISETP.GE.AND P6, PT, R3, R106, PT ;  /* 0x0000006a0300720c */ /* 0x000fe20003fc6270 */
[----:B------:R-:W-:Y:S01]  /*6070*/  FFMA.FTZ R27, R5, UR5, R88 ;  /* 0x00000005051b7c23 */ /* 0x000fe20008010058 */
[----:B------:R-:W-:Y:S01]  /*6080*/  ISETP.GE.AND P5, PT, R3, R105, PT ;  /* 0x000000690300720c */ /* 0x000fe20003fa6270 */
[----:B------:R-:W-:Y:S01]  /*6090*/  VIADD R3, R4, 0x39 ;  /* 0x0000003904037836 */ /* 0x000fe20000000000 */
[----:B------:R-:W-:Y:S01]  /*60a0*/  FSEL R20, R20, -INF , !P0 ;  /* 0xff80000014147808 */ /* 0x000fe20004000000 */
[----:B------:R-:W-:Y:S01]  /*60b0*/  FFMA.FTZ R25, R6, UR5, R29 ;  /* 0x0000000506197c23 */ /* 0x000fe2000801001d */
[----:B------:R-:W-:-:S02]  /*60c0*/  PLOP3.LUT P0, PT, PT, PT, UP0, 0x80, 0x0 ;  /* 0x000000000000781c */ /* 0x000fc40003f0f008 */
[----:B------:R-:W-:Y:S02]  /*60d0*/  FSEL R22, R22, -INF , !P5 ;  /* 0xff80000016167808 */ /* 0x000fe40006800000 */
[----:B------:R-:W-:Y:S02]  /*60e0*/  ISETP.GE.AND P5, PT, R4, R105, PT ;  /* 0x000000690400720c */ /* 0x000fe40003fa6270 */
[----:B------:R-:W-:Y:S02]  /*60f0*/  I2FP.F32.S32 R5, R4 ;  /* 0x0000000400057245 */ /* 0x000fe40000201400 */
[----:B------:R-:W-:Y:S02]  /*6100*/  I2FP.F32.S32 R4, R3 ;  /* 0x0000000300047245 */ /* 0x000fe40000201400 */
[----:B------:R-:W-:Y:S01]  /*6110*/  FSEL R25, R25, -INF , !P6 ;  /* 0xff80000019197808 */ /* 0x000fe20007000000 */
[----:B------:R-:W-:Y:S01]  /*6120*/  FFMA.FTZ R5, R5, UR5, R10 ;  /* 0x0000000505057c23 */ /* 0x000fe2000801000a */
[----:B------:R-:W-:Y:S01]  /*6130*/  FSEL R27, R27, -INF , !P4 ;  /* 0xff8000001b1b7808 */ /* 0x000fe20006000000 */
[C---:B------:R-:W-:Y:S01]  /*6140*/  FFMA.FTZ R28, R4.reuse, UR5, R89 ;  /* 0x00000005041c7c23 */ /* 0x040fe20008010059 */
[----:B------:R-:W-:Y:S01]  /*6150*/  FFMA.FTZ R21, R4, UR5, R91 ;  /* 0x0000000504157c23 */ /* 0x000fe2000801005b */
[----:B------:R-:W-:-:S02]  /*6160*/  ISETP.GE.AND P6, PT, R3, R106, PT ;  /* 0x0000006a0300720c */ /* 0x000fc40003fc6270 */
        /* <DEDUP_REMOVED lines=70> */
.L_x_950:
[----:B------:R-:W-:Y:S05]  /*65d0*/  BSYNC B0 ;  /* 0x0000000000007941 */ /* 0x000fea0003800000 */
.L_x_949:
[----:B------:R-:W0:Y:S02]  /*65e0*/  LDGDEPBAR ;  /* 0x00000000000079af */ /* 0x000e240000000000 */
.L_x_948:
[----:B------:R-:W-:Y:S01]  /*65f0*/  FMNMX.FTZ R3, R2, R34, !PT ;  /* 0x0000002202037209 */ /* 0x000fe20007810000 */
[----:B------:R-:W-:Y:S01]  /*6600*/  IMAD.WIDE.U32 R138, R104, -0x326172a9, RZ ;  /* 0xcd9e8d57688a7825 */ /* 0x000fe200078e00ff */
[----:B--2---:R-:W-:Y:S01]  /*6610*/  FMNMX.FTZ R6, R0, R89, !PT ;  /* 0x0000005900067209 */ /* 0x004fe20007810000 */
[----:B------:R-:W-:Y:S01]  /*6620*/  USHF.L.U32 UR6, UR18, 0x1, URZ ;  /* 0x0000000112067899 */ /* 0x000fe2000800063f */
[----:B------:R-:W-:Y:S01]  /*6630*/  FMNMX.FTZ R3, R114, R3, !PT ;  /* 0x0000000372037209 */ /* 0x000fe20007810000 */
[----:B------:R-:W-:Y:S01]  /*6640*/  IMAD.WIDE.U32 R30, R84, -0x2daee0ad, RZ ;  /* 0xd2511f53541e7825 */ /* 0x000fe200078e00ff */
[----:B------:R-:W-:Y:S01]  /*6650*/  FMNMX.FTZ R6, R111, R6, !PT ;  /* 0x000000066f067209 */ /* 0x000fe20007810000 */
[----:B------:R-:W-:Y:S01]  /*6660*/  UIADD3 UR4, UR6, 0x1, URZ ;  /* 0x0000000106047890 */ /* 0x000fe2000fffe03f */
[----:B------:R-:W-:Y:S01]  /*6670*/  FMNMX.FTZ R3, R26, R3, !PT ;  /* 0x000000031a037209 */ /* 0x000fe20007810000 */
[----:B------:R-:W-:Y:S01]  /*6680*/  VIADD R35, R132, 0x3c6ef372 ;  /* 0x3c6ef37284237836 */ /* 0x000fe20000000000 */
[----:B------:R-:W-:Y:S01]  /*6690*/  FMNMX.FTZ R6, R11, R6, !PT ;  /* 0x000000060b067209 */ /* 0x000fe20007810000 */
[----:B------:R-:W-:Y:S01]  /*66a0*/  VIADD R29, R133, 0x32370b8f ;  /* 0x32370b8f851d7836 */ /* 0x000fe20000000000 */
[----:B------:R-:W-:Y:S01]  /*66b0*/  FMNMX.FTZ R3, R112, R3, !PT ;  /* 0x0000000370037209 */ /* 0x000fe20007810000 */
[----:B------:R-:W-:Y:S01]  /*66c0*/  VIADD R88, R132, 0x78dde6e4 ;  /* 0x78dde6e484587836 */ /* 0x000fe20000000000 */
[----:B------:R-:W-:Y:S01]  /*66d0*/  FMNMX.FTZ R6, R109, R6, !PT ;  /* 0x000000066d067209 */ /* 0x000fe20007810000 */
[----:B------:R-:W-:Y:S01]  /*66e0*/  @UP0 UIADD3 UR19, UR19, -0x3, URZ ;  /* 0xfffffffd13130890 */ /* 0x000fe2000fffe03f */
        /* <DEDUP_REMOVED lines=17> */
[----:B------:R-:W-:Y:S02]  /*6800*/  LOP3.LUT R96, R139, R87, RZ, 0x3c, !PT ;  /* 0x000000578b607212 */ /* 0x000fe400078e3cff */
[----:B------:R-:W-:-:S03]  /*6810*/  FMNMX.FTZ R4, R25, R4, !PT ;  /* 0x0000000419047209 */ /* 0x000fc60007810000 */
[----:B------:R-:W-:Y:S01]  /*6820*/  IMAD.WIDE.U32 R96, R96, -0x2daee0ad, RZ ;  /* 0xd2511f5360607825 */ /* 0x000fe200078e00ff */
[----:B------:R-:W-:-:S04]  /*6830*/  FMNMX.FTZ R3, R27, R4, !PT ;  /* 0x000000041b037209 */ /* 0x000fc80007810000 */
[----:B------:R-:W-:Y:S02]  /*6840*/  FMNMX.FTZ R4, R28, R3, !PT ;  /* 0x000000031c047209 */ /* 0x000fe40007810000 */
[----:B------:R-:W-:-:S03]  /*6850*/  FMNMX.FTZ R3, R23, R6, !PT ;  /* 0x0000000617037209 */ /* 0x000fc60007810000 */
[----:B------:R-:W1:Y:S01]  /*6860*/  SHFL.BFLY PT, R5, R4, 0x2, 0x1f ;  /* 0x0c401f0004057f89 */ /* 0x000e6200000e0000 */
[----:B------:R-:W-:-:S04]  /*6870*/  FMNMX.FTZ R3, R22, R3, !PT ;  /* 0x0000000316037209 */ /* 0x000fc80007810000 */
[----:B------:R-:W-:Y:S01]  /*6880*/  FMNMX.FTZ R6, R20, R3, !PT ;  /* 0x0000000314067209 */ /* 0x000fe20007810000 */
[----:B------:R-:W-:-:S03]  /*6890*/  VIADD R3, R133, 0xbb67ae85 ;  /* 0xbb67ae8585037836 */ /* 0x000fc60000000000 */
[----:B------:R-:W-:Y:S02]  /*68a0*/  FMNMX.FTZ R7, R21, R6, !PT ;  /* 0x0000000615077209 */ /* 0x000fe40007810000 */
[----:B------:R-:W-:Y:S01]  /*68b0*/  LOP3.LUT R90, R97, R30, R3, 0x96, !PT ;  /* 0x0000001e615a7212 */ /* 0x000fe200078e9603 */
[----:B------:R-:W-:Y:S01]  /*68c0*/  VIADD R30, R132, 0x9e3779b9 ;  /* 0x9e3779b9841e7836 */ /* 0x000fe20000000000 */
[----:B------:R-:W-:Y:S01]  /*68d0*/  LOP3.LUT R3, R31, UR4, R133, 0x96, !PT ;  /* 0x000000041f037c12 */ /* 0x000fe2000f8e9685 */
[----:B------:R-:W2:Y:S02]  /*68e0*/  SHFL.BFLY PT, R8, R7, 0x2, 0x1f ;  /* 0x0c401f0007087f89 */ /* 0x000ea400000e0000 */
[----:B------:R-:W-:-:S04]  /*68f0*/  IMAD.WIDE.U32 R90, R90, -0x326172a9, RZ ;  /* 0xcd9e8d575a5a7825 */ /* 0x000fc800078e00ff */
[----:B------:R-:W-:Y:S01]  /*6900*/  IMAD.WIDE.U32 R136, R3, -0x326172a9, RZ ;  /* 0xcd9e8d5703887825 */ /* 0x000fe200078e00ff */
[----:B-1----:R-:W-:Y:S02]  /*6910*/  FMNMX.FTZ R5, R4, R5, !PT ;  /* 0x0000000504057209 */ /* 0x002fe40007810000 */
[----:B------:R-:W-:-:S03]  /*6920*/  LOP3.LUT R4, R31, UR6, R133, 0x96, !PT ;  /* 0x000000061f047c12 */ /* 0x000fc6000f8e9685 */
[----:B------:R-:W1:Y:S01]  /*6930*/  SHFL.BFLY PT, R32, R5, 0x1, 0x1f ;  /* 0x0c201f0005207f89 */ /* 0x000e6200000e0000 */
[----:B--2---:R-:W-:Y:S01]  /*6940*/  FMNMX.FTZ R8, R7, R8, !PT ;  /* 0x0000000807087209 */ /* 0x004fe20007810000 */
[----:B------:R-:W-:-:S04]  /*6950*/  IMAD.WIDE.U32 R6, R4, -0x326172a9, RZ ;  /* 0xcd9e8d5704067825 */ /* 0x000fc800078e00ff */
[----:B------:R-:W2:Y:S01]  /*6960*/  SHFL.BFLY PT, R3, R8, 0x1, 0x1f ;  /* 0x0c201f0008037f89 */ /* 0x000ea200000e0000 */
[-CC-:B------:R-:W-:Y:S02]  /*6970*/  LOP3.LUT R98, R7, R138.reuse, R30.reuse, 0x96, !PT ;  /* 0x0000008a07627212 */ /* 0x180fe400078e961e */
[----:B------:R-:W-:Y:S02]  /*6980*/  LOP3.LUT R30, R137, R138, R30, 0x96, !PT ;  /* 0x0000008a891e7212 */ /* 0x000fe400078e961e */
[C-C-:B------:R-:W-:Y:S01]  /*6990*/  LOP3.LUT R6, R91.reuse, R6, R35.reuse, 0x96, !PT ;  /* 0x000000065b067212 */ /* 0x140fe200078e9623 */
[----:B------:R-:W-:Y:S01]  /*69a0*/  IMAD.WIDE.U32 R98, R98, -0x2daee0ad, RZ ;  /* 0xd2511f5362627825 */ /* 0x000fe200078e00ff */
[----:B------:R-:W-:Y:S02]  /*69b0*/  LOP3.LUT R35, R91, R136, R35, 0x96, !PT ;  /* 0x000000885b237212 */ /* 0x000fe400078e9623 */
[----:B-1----:R-:W-:Y:S01]  /*69c0*/  FMNMX.FTZ R32, R5, R32, !PT ;  /* 0x0000002005207209 */ /* 0x002fe20007810000 */
[----:B------:R-:W-:-:S02]  /*69d0*/  VIADD R5, R133, 0x76cf5d0a ;  /* 0x76cf5d0a85057836 */ /* 0x000fc40000000000 */
[----:B------:R-:W-:Y:S01]  /*69e0*/  IMAD.WIDE.U32 R30, R30, -0x2daee0ad, RZ ;  /* 0xd2511f531e1e7825 */ /* 0x000fe200078e00ff */
[----:B------:R-:W-:Y:S02]  /*69f0*/  FSETP.NEU.FTZ.AND P2, PT, R32, -INF , PT ;  /* 0xff8000002000780b */ /* 0x000fe40003f5d000 */
[-CC-:B------:R-:W-:Y:S01]  /*6a00*/  LOP3.LUT R4, R99, R96.reuse, R5.reuse, 0x96, !PT ;  /* 0x0000006063047212 */ /* 0x180fe200078e9605 */
[----:B------:R-:W-:Y:S01]  /*6a10*/  IMAD.WIDE.U32 R6, R6, -0x2daee0ad, RZ ;  /* 0xd2511f5306067825 */ /* 0x000fe200078e00ff */
[----:B------:R-:W-:-:S03]  /*6a20*/  LOP3.LUT R96, R31, R96, R5, 0x96, !PT ;  /* 0x000000601f607212 */ /* 0x000fc600078e9605 */
[C---:B------:R-:W-:Y:S01]  /*6a30*/  FMUL.FTZ R31, R32.reuse, UR17 ;  /* 0x00000011201f7c20 */ /* 0x040fe20008410000 */
[----:B------:R-:W-:Y:S01]  /*6a40*/  FSEL R5, R32, RZ, P2 ;  /* 0x000000ff20057208 */ /* 0x000fe20001000000 */
[----:B------:R-:W-:Y:S01]  /*6a50*/  IMAD.WIDE.U32 R96, R96, -0x326172a9, RZ ;  /* 0xcd9e8d5760607825 */ /* 0x000fe200078e00ff */
[----:B--2---:R-:W-:-:S03]  /*6a60*/  FMNMX.FTZ R3, R8, R3, !PT ;  /* 0x0000000308037209 */ /* 0x004fc60007810000 */
[----:B------:R-:W-:Y:S01]  /*6a70*/  FADD.FTZ R2, R2, -R5 ;  /* 0x8000000502027221 */ /* 0x000fe20000010000 */
[----:B------:R-:W-:Y:S02]  /*6a80*/  FSEL R31, R31, RZ, P2 ;  /* 0x000000ff1f1f7208 */ /* 0x000fe40001000000 */
[----:B------:R-:W-:Y:S01]  /*6a90*/  FSETP.NEU.FTZ.AND P1, PT, R3, -INF , PT ;  /* 0xff8000000300780b */ /* 0x000fe20003f3d000 */
[----:B------:R-:W-:Y:S01]  /*6aa0*/  FMUL.FTZ R8, R2, UR17 ;  /* 0x0000001102087c20 */ /* 0x000fe20008410000 */
[----:B------:R-:W-:Y:S01]  /*6ab0*/  LOP3.LUT R2, R7, R98, R29, 0x96, !PT ;  /* 0x0000006207027212 */ /* 0x000fe200078e961d */
[----:B------:R-:W-:Y:S01]  /*6ac0*/  FFMA.FTZ R10, R114, UR17, -R31 ;  /* 0x00000011720a7c23 */ /* 0x000fe2000801081f */
[----:B------:R-:W-:Y:S01]  /*6ad0*/  FSEL R5, R3, RZ, P1 ;  /* 0x000000ff03057208 */ /* 0x000fe20000800000 */
[----:B------:R-:W-:-:S04]  /*6ae0*/  IMAD.WIDE.U32 R114, R4, -0x326172a9, RZ ;  /* 0xcd9e8d5704727825 */ /* 0x000fc800078e00ff */
[--C-:B------:R-:W-:Y:S01]  /*6af0*/  FFMA.FTZ R113, R26, UR17, -R31.reuse ;  /* 0x000000111a717c23 */ /* 0x100fe2000801081f */
[----:B------:R-:W1:Y:S01]  /*6b00*/  MUFU.EX2 R8, R8 ;  /* 0x0000000800087308 */ /* 0x000e620000000800 */
[----:B------:R-:W-:Y:S01]  /*6b10*/  FFMA.FTZ R105, R112, UR17, -R31 ;  /* 0x0000001170697c23 */ /* 0x000fe2000801081f */
[----:B------:R-:W-:Y:S01]  /*6b20*/  FADD.FTZ R0, R0, -R5 ;  /* 0x8000000500007221 */ /* 0x000fe20000010000 */
[----:B------:R-:W-:Y:S01]  /*6b30*/  FFMA.FTZ R5, R34, UR17, -R31 ;  /* 0x0000001122057c23 */ /* 0x000fe2000801081f */
[----:B------:R-:W-:-:S04]  /*6b40*/  IMAD.WIDE.U32 R34, R35, -0x2daee0ad, RZ ;  /* 0xd2511f5323227825 */ /* 0x000fc800078e00ff */
[----:B------:R-:W-:Y:S01]  /*6b50*/  FFMA.FTZ R112, R94, UR17, -R31 ;  /* 0x000000115e707c23 */ /* 0x000fe2000801081f */
[----:B------:R-:W-:Y:S01]  /*6b60*/  FMUL.FTZ R9, R0, UR17 ;  /* 0x0000001100097c20 */ /* 0x000fe20008410000 */
[----:B------:R-:W-:Y:S01]  /*6b70*/  FMUL.FTZ R0, R3, UR17 ;  /* 0x0000001103007c20 */ /* 0x000fe20008410000 */
[----:B------:R-:W-:Y:S01]  /*6b80*/  IMAD.WIDE.U32 R138, R2, -0x326172a9, RZ ;  /* 0xcd9e8d57028a7825 */ /* 0x000fe200078e00ff */
[----:B------:R-:W2:Y:S01]  /*6b90*/  MUFU.EX2 R5, R5 ;  /* 0x0000000500057308 */ /* 0x000ea20000000800 */
[----:B------:R-:W-:Y:S02]  /*6ba0*/  LOP3.LUT R29, R35, R30, R29, 0x96, !PT ;  /* 0x0000001e231d7212 */ /* 0x000fe400078e961d */
[----:B------:R-:W-:Y:S01]  /*6bb0*/  FFMA.FTZ R99, R108, UR17, -R31 ;  /* 0x000000116c637c23 */ /* 0x000fe2000801081f */
[----:B------:R-:W-:Y:S01]  /*6bc0*/  FSEL R0, R0, RZ, P1 ;  /* 0x000000ff00007208 */ /* 0x000fe20000800000 */
[----:B------:R-:W-:Y:S01]  /*6bd0*/  VIADD R35, R133, 0xed9eba14 ;  /* 0xed9eba1485237836 */ /* 0x000fe20000000000 */
[----:B------:R-:W-:Y:S01]  /*6be0*/  LOP3.LUT R134, R139, R114, R88, 0x96, !PT ;  /* 0x000000728b867212 */ /* 0x000fe200078e9658 */
[----:B------:R-:W-:-:S02]  /*6bf0*/  VIADD R26, R133, 0x646e171e ;  /* 0x646e171e851a7836 */ /* 0x000fc40000000000 */
        /* <DEDUP_REMOVED lines=9> */
[-C--:B--2---:R-:W-:Y:S01]  /*6c90*/  FFMA.FTZ R98, R144, R8.reuse, R5 ;  /* 0x0000000890627223 */ /* 0x084fe20000010005 */
        /* <DEDUP_REMOVED lines=15> */
[--C-:B------:R-:W-:Y:S01]  /*6d90*/  FFMA.FTZ R8, R89, UR17, -R0.reuse ;  /* 0x0000001159087c23 */ /* 0x100fe20008010800 */
[----:B------:R-:W1:Y:S01]  /*6da0*/  MUFU.EX2 R9, R9 ;  /* 0x0000000900097308 */ /* 0x000e620000000800 */
[----:B------:R-:W-:Y:S01]  /*6db0*/  FFMA.FTZ R7, R111, UR17, -R0 ;  /* 0x000000116f077c23 */ /* 0x000fe20008010800 */
[----:B------:R-:W-:-:S02]  /*6dc0*/  VIADD R89, R132, 0xb54cda56 ;  /* 0xb54cda5684597836 */ /* 0x000fc40000000000 */
        /* <DEDUP_REMOVED lines=11> */
[----:B------:R-:W-:Y:S01]  /*6e80*/  FFMA.FTZ R95, R25, UR17, -R31 ;  /* 0x00000011195f7c23 */ /* 0x000fe2000801081f */
[----:B------:R-:W-:Y:S01]  /*6e90*/  FFMA.FTZ R22, R22, UR17, -R0 ;  /* 0x0000001116167c23 */ /* 0x000fe20008010800 */
[----:B------:R-:W3:Y:S01]  /*6ea0*/  MUFU.EX2 R7, R7 ;  /* 0x0000000700077308 */ /* 0x000ee20000000800 */
        /* <DEDUP_REMOVED lines=24> */
[----:B--2---:R-:W-:Y:S01]  /*7030*/  FFMA.FTZ R30, R135, R9, R8 ;  /* 0x00000009871e7223 */ /* 0x004fe20000010008 */
[----:B------:R-:W-:Y:S01]  /*7040*/  VIADD R9, R132, 0xdaa66d2b ;  /* 0xdaa66d2b84097836 */ /* 0x000fe20000000000 */
[----:B---3--:R-:W-:Y:S01]  /*7050*/  F2FP.F16.F32.PACK_AB R8, R7, R8 ;  /* 0x000000080708723e */ /* 0x008fe200000000ff */
[----:B------:R-:W-:Y:S01]  /*7060*/  IMAD.WIDE.U32 R134, R134, -0x2daee0ad, RZ ;  /* 0xd2511f5386867825 */ /* 0x000fe200078e00ff */
[----:B------:R-:W-:Y:S02]  /*7070*/  MUFU.EX2 R113, R113 ;  /* 0x0000007100717308 */ /* 0x000fe40000000800 */
[----:B------:R-:W-:-:S02]  /*7080*/  LOP3.LUT R4, R115, R90, R9, 0x96, !PT ;  /* 0x0000005a73047212 */ /* 0x000fc400078e9609 */
[----:B------:R-:W-:Y:S01]  /*7090*/  LOP3.LUT R90, R97, R90, R9, 0x96, !PT ;  /* 0x0000005a615a7212 */ /* 0x000fe200078e9609 */
[----:B------:R-:W-:Y:S01]  /*70a0*/  FADD.FTZ R97, R7, R30 ;  /* 0x0000001e07617221 */ /* 0x000fe20000010000 */
[----:B------:R-:W-:Y:S02]  /*70b0*/  VIADD R30, R132, 0x1715609d ;  /* 0x1715609d841e7836 */ /* 0x000fe40000000000 */
[----:B------:R-:W-:Y:S01]  /*70c0*/  IMAD.WIDE.U32 R136, R4, -0x2daee0ad, RZ ;  /* 0xd2511f5304887825 */ /* 0x000fe200078e00ff */
[----:B------:R-:W1:Y:S02]  /*70d0*/  MUFU.EX2 R105, R105 ;  /* 0x0000006900697308 */ /* 0x000e640000000800 */
[----:B------:R-:W-:Y:S02]  /*70e0*/  LOP3.LUT R136, R135, R136, R128, 0x96, !PT ;  /* 0x0000008887887212 */ /* 0x000fe400078e9680 */
[----:B------:R-:W-:-:S04]  /*70f0*/  LOP3.LUT R6, R137, R6, R35, 0x96, !PT ;  /* 0x0000000689067212 */ /* 0x000fc800078e9623 */
[----:B------:R-:W-:Y:S01]  /*7100*/  MUFU.EX2 R106, R106 ;  /* 0x0000006a006a7308 */ /* 0x000fe20000000800 */
[----:B------:R-:W-:-:S04]  /*7110*/  IMAD.WIDE.U32 R136, R136, -0x326172a9, RZ ;  /* 0xcd9e8d5788887825 */ /* 0x000fc800078e00ff */
[----:B------:R-:W-:Y:S01]  /*7120*/  IMAD.WIDE.U32 R6, R6, -0x326172a9, RZ ;  /* 0xcd9e8d5706067825 */ /* 0x000fe200078e00ff */
[C---:B------:R-:W-:Y:S02]  /*7130*/  LOP3.LUT R2, R136.reuse, 0xffff, RZ, 0xc0, !PT ;  /* 0x0000ffff88027812 */ /* 0x040fe400078ec0ff */
[----:B------:R-:W-:Y:S01]  /*7140*/  MUFU.EX2 R91, R91 ;  /* 0x0000005b005b7308 */ /* 0x000fe20000000800 */
[----:B------:R-:W-:Y:S02]  /*7150*/  SHF.R.U32.HI R4, RZ, 0x18, R136 ;  /* 0x00000018ff047819 */ /* 0x000fe40000011688 */
[----:B------:R-:W-:Y:S02]  /*7160*/  LOP3.LUT R114, R7, R138, R30, 0x96, !PT ;  /* 0x0000008a07727212 */ /* 0x000fe400078e961e */
[----:B------:R-:W-:Y:S02]  /*7170*/  SHF.R.U32.HI R2, RZ, 0x8, R2 ;  /* 0x00000008ff027819 */ /* 0x000fe40000011602 */
[----:B------:R-:W-:Y:S01]  /*7180*/  LOP3.LUT R7, R136, 0xff, RZ, 0xc0, !PT ;  /* 0x000000ff88077812 */ /* 0x000fe200078ec0ff */
[----:B------:R-:W2:Y:S01]  /*7190*/  MUFU.EX2 R10, R10 ;  /* 0x0000000a000a7308 */ /* 0x000ea20000000800 */
[----:B------:R-:W-:Y:S01]  /*71a0*/  LOP3.LUT R9, R137, R6, R89, 0x96, !PT ;  /* 0x0000000689097212 */ /* 0x000fe200078e9659 */
[----:B------:R-:W-:Y:S01]  /*71b0*/  IMAD.WIDE.U32 R114, R114, -0x2daee0ad, RZ ;  /* 0xd2511f5372727825 */ /* 0x000fe200078e00ff */
[----:B------:R-:W-:-:S02]  /*71c0*/  PRMT R7, R7, 0x5410, R2 ;  /* 0x0000541007077816 */ /* 0x000fc40000000002 */
[----:B------:R-:W-:Y:S02]  /*71d0*/  PRMT R2, R85, 0x7054, R85 ;  /* 0x0000705455027816 */ /* 0x000fe40000000055 */
[----:B------:R-:W-:Y:S01]  /*71e0*/  LOP3.LUT R11, R9, 0xffff, RZ, 0xc0, !PT ;  /* 0x0000ffff090b7812 */ /* 0x000fe200078ec0ff */
[----:B------:R-:W-:Y:S01]  /*71f0*/  MUFU.EX2 R94, R94 ;  /* 0x0000005e005e7308 */ /* 0x000fe20000000800 */
[----:B------:R-:W-:Y:S02]  /*7200*/  LOP3.LUT R111, R115, R134, R26, 0x96, !PT ;  /* 0x00000086736f7212 */ /* 0x000fe400078e961a */
[----:B------:R-:W-:Y:S02]  /*7210*/  HSET2.LE.AND R6, R7, R2, PT ;  /* 0x0000000207067233 */ /* 0x000fe40003803000 */
[----:B-1----:R-:W-:Y:S02]  /*7220*/  F2FP.F16.F32.PACK_AB R7, R105, R113 ;  /* 0x000000716907723e */ /* 0x002fe400000000ff */
[----:B------:R-:W-:Y:S01]  /*7230*/  SHF.R.U32.HI R11, RZ, 0x8, R11 ;  /* 0x00000008ff0b7819 */ /* 0x000fe2000001160b */
[----:B------:R-:W-:Y:S01]  /*7240*/  MUFU.EX2 R93, R93 ;  /* 0x0000005d005d7308 */ /* 0x000fe20000000800 */
[----:B------:R-:W-:Y:S01]  /*7250*/  LOP3.LUT R6, R6, R7, RZ, 0xc0, !PT ;  /* 0x0000000706067212 */ /* 0x000fe200078ec0ff */
[----:B--2---:R-:W-:Y:S01]  /*7260*/  FADD.FTZ R98, R10, R98 ;  /* 0x000000620a627221 */ /* 0x004fe20000010000 */
[----:B------:R-:W-:-:S02]  /*7270*/  SHF.R.U32.HI R7, RZ, 0x10, R136 ;  /* 0x00000010ff077819 */ /* 0x000fc40000011688 */
[----:B------:R-:W-:Y:S01]  /*7280*/  F2FP.F16.F32.PACK_AB R5, R10, R5 ;  /* 0x000000050a05723e */ /* 0x000fe200000000ff */
[----:B------:R-:W-:Y:S01]  /*7290*/  FADD.FTZ R98, R113, R98 ;  /* 0x0000006271627221 */ /* 0x000fe20000010000 */
[----:B------:R-:W-:Y:S01]  /*72a0*/  LOP3.LUT R7, R7, 0xff, RZ, 0xc0, !PT ;  /* 0x000000ff07077812 */ /* 0x000fe200078ec0ff */
[----:B------:R-:W-:Y:S02]  /*72b0*/  MUFU.EX2 R99, R99 ;  /* 0x0000006300637308 */ /* 0x000fe40000000800 */
[----:B------:R-:W-:Y:S01]  /*72c0*/  FADD.FTZ R98, R105, R98 ;  /* 0x0000006269627221 */ /* 0x000fe20000010000 */
[----:B------:R-:W-:Y:S02]  /*72d0*/  PRMT R7, R7, 0x5410, R4 ;  /* 0x0000541007077816 */ /* 0x000fe40000000004 */
[C---:B------:R-:W-:Y:S01]  /*72e0*/  F2FP.F16.F32.PACK_AB R4, R91.reuse, R106 ;  /* 0x0000006a5b04723e */ /* 0x040fe200000000ff */
[----:B------:R-:W-:Y:S02]  /*72f0*/  FADD.FTZ R106, R106, R97 ;  /* 0x000000616a6a7221 */ /* 0x000fe40000010000 */
[----:B------:R-:W-:Y:S01]  /*7300*/  HSET2.LE.AND R7, R7, R2, PT ;  /* 0x0000000207077233 */ /* 0x000fe20003803000 */
[----:B------:R-:W-:Y:S01]  /*7310*/  MUFU.EX2 R92, R92 ;  /* 0x0000005c005c7308 */ /* 0x000fe20000000800 */
[----:B------:R-:W-:Y:S01]  /*7320*/  FADD.FTZ R106, R91, R106 ;  /* 0x0000006a5b6a7221 */ /* 0x000fe20000010000 */
[----:B------:R-:W-:-:S02]  /*7330*/  FFMA.FTZ R91, R27, UR17, -R31 ;  /* 0x000000111b5b7c23 */ /* 0x000fc4000801081f */
[----:B------:R-:W-:Y:S02]  /*7340*/  LOP3.LUT R7, R7, R4, RZ, 0xc0, !PT ;  /* 0x0000000407077212 */ /* 0x000fe400078ec0ff */
[----:B------:R-:W-:Y:S02]  /*7350*/  LOP3.LUT R4, R9, 0xff, RZ, 0xc0, !PT ;  /* 0x000000ff09047812 */ /* 0x000fe400078ec0ff */
[----:B------:R-:W-:Y:S02]  /*7360*/  MUFU.EX2 R109, R109 ;  /* 0x0000006d006d7308 */ /* 0x000fe40000000800 */
[----:B------:R-:W-:-:S05]  /*7370*/  PRMT R11, R4, 0x5410, R11 ;  /* 0x00005410040b7816 */ /* 0x000fca000000000b */
[----:B------:R-:W-:Y:S01]  /*7380*/  HSET2.LE.AND R4, R11, R2, PT ;  /* 0x000000020b047233 */ /* 0x000fe20003803000 */
[----:B------:R-:W-:Y:S04]  /*7390*/  MUFU.EX2 R112, R112 ;  /* 0x0000007000707308 */ /* 0x000fe80000000800 */
[----:B------:R-:W-:Y:S02]  /*73a0*/  LOP3.LUT R4, R4, R5, RZ, 0xc0, !PT ;  /* 0x0000000504047212 */ /* 0x000fe400078ec0ff */
[--C-:B------:R-:W-:Y:S02]  /*73b0*/  SHF.R.U32.HI R5, RZ, 0x10, R9.reuse ;  /* 0x00000010ff057819 */ /* 0x100fe40000011609 */
[----:B------:R-:W-:Y:S01]  /*73c0*/  SHF.R.U32.HI R9, RZ, 0x18, R9 ;  /* 0x00000018ff097819 */ /* 0x000fe20000011609 */
[----:B------:R1:W-:Y:S01]  /*73d0*/  MUFU.EX2 R97, R33 ;  /* 0x0000002100617308 */ /* 0x0003e20000000800 */
[----:B------:R-:W-:-:S04]  /*73e0*/  LOP3.LUT R10, R5, 0xff, RZ, 0xc0, !PT ;  /* 0x000000ff050a7812 */ /* 0x000fc800078ec0ff */
[----:B------:R-:W-:-:S03]  /*73f0*/  PRMT R9, R10, 0x5410, R9 ;  /* 0x000054100a097816 */ /* 0x000fc60000000009 */
[----:B------:R-:W2:Y:S02]  /*7400*/  MUFU.EX2 R108, R108 ;  /* 0x0000006c006c7308 */ /* 0x000ea40000000800 */
[----:B------:R-:W-:-:S05]  /*7410*/  HSET2.LE.AND R5, R9, R2, PT ;  /* 0x0000000209057233 */ /* 0x000fca0003803000 */
[----:B------:R-:W-:Y:S01]  /*7420*/  LOP3.LUT R5, R5, R8, RZ, 0xc0, !PT ;  /* 0x0000000805057212 */ /* 0x000fe200078ec0ff */
[----:B------:R-:W-:Y:S01]  /*7430*/  MUFU.EX2 R95, R95 ;  /* 0x0000005f005f7308 */ /* 0x000fe20000000800 */
[----:B------:R-:W3:Y:S01]  /*7440*/  LDSM.16.MT88.4 R8, [R117+0x6000] ;  /* 0x006000007508783b */ /* 0x000ee20000004200 */
[----:B-1----:R-:W-:Y:S01]  /*7450*/  FFMA.FTZ R33, R24, UR17, -R31 ;  /* 0x0000001118217c23 */ /* 0x002fe2000801081f */
[----:B------:R-:W-:-:S05]  /*7460*/  FFMA.FTZ R24, R17, UR17, -R0 ;  /* 0x0000001111187c23 */ /* 0x000fca0008010800 */
[----:B------:R-:W-:Y:S08]  /*7470*/  MUFU.EX2 R33, R33 ;  /* 0x0000002100217308 */ /* 0x000ff00000000800 */
[----:B------:R-:W-:Y:S08]  /*7480*/  MUFU.EX2 R24, R24 ;  /* 0x0000001800187308 */ /* 0x000ff00000000800 */
[----:B------:R-:W-:Y:S08]  /*7490*/  MUFU.EX2 R91, R91 ;  /* 0x0000005b005b7308 */ /* 0x000ff00000000800 */
[----:B------:R-:W-:Y:S01]  /*74a0*/  MUFU.EX2 R144, R144 ;  /* 0x0000009000907308 */ /* 0x000fe20000000800 */
        /* <DEDUP_REMOVED lines=17> */
[----:B------:R-:W-:-:S02]  /*75c0*/  LOP3.LUT R9, R111, 0xff, RZ, 0xc0, !PT ;  /* 0x000000ff6f097812 */ /* 0x000fc400078ec0ff */
[----:B--2---:R-:W-:-:S04]  /*75d0*/  F2FP.F16.F32.PACK_AB R8, R108, R97 ;  /* 0x000000616c08723e */ /* 0x004fc800000000ff */
[C---:B------:R-:W-:Y:S02]  /*75e0*/  LOP3.LUT R5, R114.reuse, 0xffff, RZ, 0xc0, !PT ;  /* 0x0000ffff72057812 */ /* 0x040fe400078ec0ff */
[----:B------:R-:W-:Y:S02]  /*75f0*/  LOP3.LUT R4, R114, 0xff, RZ, 0xc0, !PT ;  /* 0x000000ff72047812 */ /* 0x000fe400078ec0ff */
[----:B------:R-:W-:Y:S02]  /*7600*/  SHF.R.U32.HI R5, RZ, 0x8, R5 ;  /* 0x00000008ff057819 */ /* 0x000fe40000011605 */
[--C-:B------:R-:W-:Y:S02]  /*7610*/  SHF.R.U32.HI R7, RZ, 0x18, R114.reuse ;  /* 0x00000018ff077819 */ /* 0x100fe40000011672 */
[----:B------:R-:W-:Y:S02]  /*7620*/  PRMT R5, R4, 0x5410, R5 ;  /* 0x0000541004057816 */ /* 0x000fe40000000005 */
[----:B------:R-:W-:Y:S01]  /*7630*/  SHF.R.U32.HI R4, RZ, 0x10, R114 ;  /* 0x00000010ff047819 */ /* 0x000fe20000011672 */
[----:B------:R-:W-:Y:S01]  /*7640*/  IMAD.WIDE.U32 R114, R29, -0x326172a9, RZ ;  /* 0xcd9e8d571d727825 */ /* 0x000fe200078e00ff */
[----:B------:R-:W-:-:S02]  /*7650*/  SHF.R.U32.HI R11, RZ, 0x10, R111 ;  /* 0x00000010ff0b7819 */ /* 0x000fc4000001166f */
[----:B------:R-:W-:Y:S02]  /*7660*/  LOP3.LUT R4, R4, 0xff, RZ, 0xc0, !PT ;  /* 0x000000ff04047812 */ /* 0x000fe400078ec0ff */
[----:B------:R-:W-:Y:S02]  /*7670*/  LOP3.LUT R11, R11, 0xff, RZ, 0xc0, !PT ;  /* 0x000000ff0b0b7812 */ /* 0x000fe400078ec0ff */
[----:B------:R-:W-:Y:S02]  /*7680*/  PRMT R7, R4, 0x5410, R7 ;  /* 0x0000541004077816 */ /* 0x000fe40000000007 */
[----:B------:R-:W-:Y:S02]  /*7690*/  LOP3.LUT R4, R111, 0xffff, RZ, 0xc0, !PT ;  /* 0x0000ffff6f047812 */ /* 0x000fe400078ec0ff */
[----:B------:R-:W-:Y:S02]  /*76a0*/  HSET2.LE.AND R5, R5, R2, PT ;  /* 0x0000000205057233 */ /* 0x000fe40003803000 */
[----:B------:R-:W-:-:S02]  /*76b0*/  SHF.R.U32.HI R4, RZ, 0x8, R4 ;  /* 0x00000008ff047819 */ /* 0x000fc40000011604 */
[----:B------:R-:W-:Y:S02]  /*76c0*/  HSET2.LE.AND R7, R7, R2, PT ;  /* 0x0000000207077233 */ /* 0x000fe40003803000 */
[----:B------:R-:W-:Y:S02]  /*76d0*/  PRMT R9, R9, 0x5410, R4 ;  /* 0x0000541009097816 */ /* 0x000fe40000000004 */
[----:B------:R-:W-:Y:S02]  /*76e0*/  SHF.R.U32.HI R4, RZ, 0x18, R111 ;  /* 0x00000018ff047819 */ /* 0x000fe4000001166f */
[----:B------:R-:W-:Y:S02]  /*76f0*/  F2FP.F16.F32.PACK_AB R6, R92, R99 ;  /* 0x000000635c06723e */ /* 0x000fe400000000ff */
[----:B------:R-:W-:Y:S02]  /*7700*/  PRMT R11, R11, 0x5410, R4 ;  /* 0x000054100b0b7816 */ /* 0x000fe40000000004 */
[----:B------:R-:W-:-:S02]  /*7710*/  F2FP.F16.F32.PACK_AB R4, R93, R94 ;  /* 0x0000005e5d04723e */ /* 0x000fc400000000ff */
[----:B------:R-:W-:Y:S02]  /*7720*/  LOP3.LUT R6, R5, R6, RZ, 0xc0, !PT ;  /* 0x0000000605067212 */ /* 0x000fe400078ec0ff */
[----:B------:R-:W-:Y:S02]  /*7730*/  LOP3.LUT R7, R7, R4, RZ, 0xc0, !PT ;  /* 0x0000000407077212 */ /* 0x000fe400078ec0ff */
[--C-:B------:R-:W-:Y:S02]  /*7740*/  HSET2.LE.AND R4, R9, R2.reuse, PT ;  /* 0x0000000209047233 */ /* 0x100fe40003803000 */
[----:B------:R-:W-:Y:S01]  /*7750*/  F2FP.F16.F32.PACK_AB R5, R112, R109 ;  /* 0x0000006d7005723e */ /* 0x000fe200000000ff */
[----:B------:R-:W-:Y:S01]  /*7760*/  FADD.FTZ R109, R109, R98 ;  /* 0x000000626d6d7221 */ /* 0x000fe20000010000 */
[----:B------:R-:W-:Y:S01]  /*7770*/  LOP3.LUT R110, R115, R96, R88, 0x96, !PT ;  /* 0x00000060736e7212 */ /* 0x000fe200078e9658 */
[--C-:B------:R-:W-:Y:S01]  /*7780*/  FFMA.FTZ R96, R12, UR17, -R31.reuse ;  /* 0x000000110c607c23 */ /* 0x100fe2000801081f */
[----:B------:R-:W-:Y:S01]  /*7790*/  LOP3.LUT R4, R4, R5, RZ, 0xc0, !PT ;  /* 0x0000000504047212 */ /* 0x000fe200078ec0ff */
[----:B------:R-:W-:Y:S01]  /*77a0*/  FFMA.FTZ R88, R18, UR17, -R31 ;  /* 0x0000001112587c23 */ /* 0x000fe2000801081f */
[----:B------:R-:W-:Y:S01]  /*77b0*/  HSET2.LE.AND R5, R11, R2, PT ;  /* 0x000000020b057233 */ /* 0x000fe20003803000 */
[----:B------:R-:W-:-:S04]  /*77c0*/  IMAD.WIDE.U32 R110, R110, -0x2daee0ad, RZ ;  /* 0xd2511f536e6e7825 */ /* 0x000fc800078e00ff */
[----:B------:R-:W-:Y:S01]  /*77d0*/  FADD.FTZ R112, R112, R109 ;  /* 0x0000006d70707221 */ /* 0x000fe20000010000 */
[----:B------:R-:W-:Y:S01]  /*77e0*/  MUFU.EX2 R96, R96 ;  /* 0x0000006000607308 */ /* 0x000fe20000000800 */
[----:B------:R-:W-:Y:S02]  /*77f0*/  LOP3.LUT R5, R5, R8, RZ, 0xc0, !PT ;  /* 0x0000000805057212 */ /* 0x000fe400078ec0ff */
[----:B------:R-:W-:Y:S01]  /*7800*/  FADD.FTZ R99, R99, R112 ;  /* 0x0000007063637221 */ /* 0x000fe20000010000 */
[----:B------:R-:W1:Y:S04]  /*7810*/  LDSM.16.MT88.4 R8, [R117+0x6400] ;  /* 0x006400007508783b */ /* 0x000e680000004200 */
        /* <DEDUP_REMOVED lines=18> */
[----:B------:R-:W-:Y:S01]  /*7940*/  FADD.FTZ R9, R97, R106 ;  /* 0x0000006a61097221 */ /* 0x000fe20000010000 */
[----:B------:R-:W-:-:S03]  /*7950*/  FFMA.FTZ R97, R19, UR17, -R0 ;  /* 0x0000001113617c23 */ /* 0x000fc60008010800 */
[----:B------:R-:W-:Y:S02]  /*7960*/  FADD.FTZ R17, R108, R9 ;  /* 0x000000096c117221 */ /* 0x000fe40000010000 */
[----:B------:R-:W-:-:S04]  /*7970*/  IMAD.WIDE.U32 R4, R90, -0x2daee0ad, RZ ;  /* 0xd2511f535a047825 */ /* 0x000fc800078e00ff */
[----:B------:R-:W-:Y:S01]  /*7980*/  FFMA.FTZ R90, R14, UR17, -R31 ;  /* 0x000000110e5a7c23 */ /* 0x000fe2000801081f */
[----:B------:R-:W-:Y:S01]  /*7990*/  MUFU.EX2 R97, R97 ;  /* 0x0000006100617308 */ /* 0x000fe20000000800 */
[----:B------:R-:W-:Y:S01]  /*79a0*/  FADD.FTZ R28, R94, R17 ;  /* 0x000000115e1c7221 */ /* 0x000fe20000010000 */
[----:B------:R-:W-:Y:S01]  /*79b0*/  LOP3.LUT R35, R5, R34, R35, 0x96, !PT ;  /* 0x0000002205237212 */ /* 0x000fe200078e9623 */
[----:B------:R-:W-:Y:S01]  /*79c0*/  FFMA.FTZ R34, R13, UR17, -R0 ;  /* 0x000000110d227c23 */ /* 0x000fe20008010800 */
[----:B------:R-:W-:Y:S01]  /*79d0*/  LOP3.LUT R4, R111, R4, R128, 0x96, !PT ;  /* 0x000000046f047212 */ /* 0x000fe200078e9680 */
[----:B------:R-:W-:Y:S02]  /*79e0*/  FADD.FTZ R93, R93, R28 ;  /* 0x0000001c5d5d7221 */ /* 0x000fe40000010000 */
[----:B------:R-:W-:Y:S01]  /*79f0*/  IMAD.WIDE.U32 R134, R35, -0x326172a9, RZ ;  /* 0xcd9e8d5723867825 */ /* 0x000fe200078e00ff */
[----:B------:R-:W-:Y:S03]  /*7a00*/  MUFU.EX2 R90, R90 ;  /* 0x0000005a005a7308 */ /* 0x000fe60000000800 */
[----:B------:R-:W-:Y:S01]  /*7a10*/  IMAD.WIDE.U32 R6, R4, -0x326172a9, RZ ;  /* 0xcd9e8d5704067825 */ /* 0x000fe200078e00ff */
[----:B------:R-:W-:-:S03]  /*7a20*/  LOP3.LUT R30, R135, R114, R30, 0x96, !PT ;  /* 0x00000072871e7212 */ /* 0x000fc600078e961e */
[----:B------:R-:W-:Y:S01]  /*7a30*/  FFMA.FTZ R135, R21, UR17, -R0 ;  /* 0x0000001115877c23 */ /* 0x000fe20008010800 */
[----:B------:R-:W-:Y:S01]  /*7a40*/  LOP3.LUT R4, R7, R134, R89, 0x96, !PT ;  /* 0x0000008607047212 */ /* 0x000fe200078e9659 */
[----:B------:R-:W-:Y:S01]  /*7a50*/  FFMA.FTZ R89, R16, UR17, -R31 ;  /* 0x0000001110597c23 */ /* 0x000fe2000801081f */
[----:B------:R-:W-:Y:S01]  /*7a60*/  LOP3.LUT R8, R6, 0xffff, RZ, 0xc0, !PT ;  /* 0x0000ffff06087812 */ /* 0x000fe200078ec0ff */
[----:B------:R-:W-:Y:S01]  /*7a70*/  MUFU.EX2 R34, R34 ;  /* 0x0000002200227308 */ /* 0x000fe20000000800 */
[--C-:B------:R-:W-:Y:S01]  /*7a80*/  SHF.R.U32.HI R7, RZ, 0x10, R6.reuse ;  /* 0x00000010ff077819 */ /* 0x100fe20000011606 */
[----:B------:R-:W-:Y:S01]  /*7a90*/  IMAD.WIDE.U32 R30, R30, -0x2daee0ad, RZ ;  /* 0xd2511f531e1e7825 */ /* 0x000fe200078e00ff */
[----:B------:R-:W-:Y:S02]  /*7aa0*/  LOP3.LUT R5, R6, 0xff, RZ, 0xc0, !PT ;  /* 0x000000ff06057812 */ /* 0x000fe400078ec0ff */
[----:B------:R-:W-:Y:S02]  /*7ab0*/  SHF.R.U32.HI R6, RZ, 0x18, R6 ;  /* 0x00000018ff067819 */ /* 0x000fe40000011606 */
[----:B------:R-:W-:Y:S01]  /*7ac0*/  LOP3.LUT R7, R7, 0xff, RZ, 0xc0, !PT ;  /* 0x000000ff07077812 */ /* 0x000fe200078ec0ff */
[----:B------:R-:W1:Y:S01]  /*7ad0*/  MUFU.EX2 R89, R89 ;  /* 0x0000005900597308 */ /* 0x000e620000000800 */
[----:B------:R-:W-:-:S02]  /*7ae0*/  SHF.R.U32.HI R8, RZ, 0x8, R8 ;  /* 0x00000008ff087819 */ /* 0x000fc40000011608 */
[C---:B------:R-:W-:Y:S02]  /*7af0*/  LOP3.LUT R35, R4.reuse, 0xffff, RZ, 0xc0, !PT ;  /* 0x0000ffff04237812 */ /* 0x040fe400078ec0ff */
[----:B------:R-:W-:Y:S02]  /*7b00*/  PRMT R7, R7, 0x5410, R6 ;  /* 0x0000541007077816 */ /* 0x000fe40000000006 */
[----:B------:R-:W-:Y:S01]  /*7b10*/  SHF.R.U32.HI R35, RZ, 0x8, R35 ;  /* 0x00000008ff237819 */ /* 0x000fe20000011623 */
[----:B------:R-:W-:Y:S01]  /*7b20*/  MUFU.EX2 R135, R135 ;  /* 0x0000008700877308 */ /* 0x000fe20000000800 */
[----:B------:R-:W-:Y:S02]  /*7b30*/  LOP3.LUT R6, R4, 0xff, RZ, 0xc0, !PT ;  /* 0x000000ff04067812 */ /* 0x000fe400078ec0ff */
[----:B------:R-:W-:Y:S02]  /*7b40*/  PRMT R5, R5, 0x5410, R8 ;  /* 0x0000541005057816 */ /* 0x000fe40000000008 */
[----:B------:R-:W2:Y:S01]  /*7b50*/  LDSM.16.MT88.4 R8, [R117+0x6800] ;  /* 0x006800007508783b */ /* 0x000ea20000004200 */
[----:B------:R-:W-:-:S02]  /*7b60*/  PRMT R35, R6, 0x5410, R35 ;  /* 0x0000541006237816 */ /* 0x000fc40000000023 */
[--C-:B------:R-:W-:Y:S02]  /*7b70*/  SHF.R.U32.HI R6, RZ, 0x10, R4.reuse ;  /* 0x00000010ff067819 */ /* 0x100fe40000011604 */
[----:B------:R-:W-:Y:S02]  /*7b80*/  SHF.R.U32.HI R29, RZ, 0x18, R4 ;  /* 0x00000018ff1d7819 */ /* 0x000fe40000011604 */
[----:B------:R-:W-:Y:S02]  /*7b90*/  HSET2.LE.AND R4, R35, R2, PT ;  /* 0x0000000223047233 */ /* 0x000fe40003803000 */
[----:B-1----:R-:W-:Y:S01]  /*7ba0*/  F2FP.F16.F32.PACK_AB R19, R89, R96 ;  /* 0x000000605913723e */ /* 0x002fe200000000ff */
[----:B------:R-:W1:Y:S01]  /*7bb0*/  MUFU.EX2 R35, R15 ;  /* 0x0000000f00237308 */ /* 0x000e620000000800 */
[----:B------:R-:W-:Y:S02]  /*7bc0*/  LOP3.LUT R6, R6, 0xff, RZ, 0xc0, !PT ;  /* 0x000000ff06067812 */ /* 0x000fe400078ec0ff */
[----:B------:R-:W-:-:S02]  /*7bd0*/  LOP3.LUT R4, R4, R19, RZ, 0xc0, !PT ;  /* 0x0000001304047212 */ /* 0x000fc400078ec0ff */
[----:B------:R-:W3:Y:S01]  /*7be0*/  LDSM.16.MT88.4 R16, [R86+0x6800] ;  /* 0x006800005610783b */ /* 0x000ee20000004200 */
[----:B------:R-:W-:Y:S02]  /*7bf0*/  PRMT R29, R6, 0x5410, R29 ;  /* 0x00005410061d7816 */ /* 0x000fe4000000001d */
[--C-:B------:R-:W-:Y:S02]  /*7c00*/  HSET2.LE.AND R6, R5, R2.reuse, PT ;  /* 0x0000000205067233 */ /* 0x100fe40003803000 */
[----:B------:R-:W-:Y:S02]  /*7c10*/  F2FP.F16.F32.PACK_AB R12, R97, R24 ;  /* 0x00000018610c723e */ /* 0x000fe400000000ff */
[--C-:B------:R-:W-:Y:S02]  /*7c20*/  HSET2.LE.AND R5, R29, R2.reuse, PT ;  /* 0x000000021d057233 */ /* 0x100fe40003803000 */
[----:B------:R-:W-:Y:S02]  /*7c30*/  F2FP.F16.F32.PACK_AB R13, R33, R90 ;  /* 0x0000005a210d723e */ /* 0x000fe400000000ff */
[----:B------:R-:W-:-:S02]  /*7c40*/  HSET2.LE.AND R7, R7, R2, PT ;  /* 0x0000000207077233 */ /* 0x000fc40003803000 */
[----:B------:R-:W-:Y:S02]  /*7c50*/  LOP3.LUT R5, R5, R12, RZ, 0xc0, !PT ;  /* 0x0000000c05057212 */ /* 0x000fe400078ec0ff */
[----:B------:R-:W-:Y:S02]  /*7c60*/  LOP3.LUT R6, R6, R13, RZ, 0xc0, !PT ;  /* 0x0000000d06067212 */ /* 0x000fe400078ec0ff */
[----:B-1----:R-:W-:Y:S01]  /*7c70*/  F2FP.F16.F32.PACK_AB R94, R34, R35 ;  /* 0x00000023225e723e */ /* 0x002fe200000000ff */
[----:B------:R-:W1:Y:S01]  /*7c80*/  LDSM.16.MT88.4 R12, [R117+0x7800] ;  /* 0x00780000750c783b */ /* 0x000e620000004200 */
[----:B------:R-:W-:Y:S02]  /*7c90*/  LOP3.LUT R105, R30, 0xff, RZ, 0xc0, !PT ;  /* 0x000000ff1e697812 */ /* 0x000fe400078ec0ff */
[----:B------:R-:W-:Y:S01]  /*7ca0*/  LOP3.LUT R7, R7, R94, RZ, 0xc0, !PT ;  /* 0x0000005e07077212 */ /* 0x000fe200078ec0ff */
[----:B------:R-:W-:Y:S01]  /*7cb0*/  FFMA.FTZ R94, R23, UR17, -R0 ;  /* 0x00000011175e7c23 */ /* 0x000fe20008010800 */
[----:B------:R-:W-:-:S05]  /*7cc0*/  LOP3.LUT R26, R31, R110, R26, 0x96, !PT ;  /* 0x0000006e1f1a7212 */ /* 0x000fca00078e961a */
[C---:B--2---:R-:W-:Y:S01]  /*7cd0*/  HMMA.16816.F32 R36, R4.reuse, R8, R36 ;  /* 0x000000080424723c */ /* 0x044fe20000001824 */
[----:B------:R-:W-:Y:S05]  /*7ce0*/  MUFU.EX2 R94, R94 ;  /* 0x0000005e005e7308 */ /* 0x000fea0000000800 */
[C---:B------:R-:W-:Y:S01]  /*7cf0*/  HMMA.16816.F32 R40, R4.reuse, R10, R40 ;  /* 0x0000000a0428723c */ /* 0x040fe20000001828 */
[----:B------:R-:W2:Y:S05]  /*7d00*/  LDSM.16.MT88.4 R8, [R86+0x7800] ;  /* 0x007800005608783b */ /* 0x000eaa0000004200 */
[C---:B---3--:R-:W-:Y:S06]  /*7d10*/  HMMA.16816.F32 R44, R4.reuse, R16, R44 ;  /* 0x00000010042c723c */ /* 0x048fec000000182c */
[C---:B------:R-:W-:Y:S01]  /*7d20*/  HMMA.16816.F32 R48, R4.reuse, R18, R48 ;  /* 0x000000120430723c */ /* 0x040fe20000001830 */
[----:B------:R-:W3:Y:S05]  /*7d30*/  LDSM.16.MT88.4 R16, [R117+0x8800] ;  /* 0x008800007510783b */ /* 0x000eea0000004200 */
[C---:B-1----:R-:W-:Y:S06]  /*7d40*/  HMMA.16816.F32 R52, R4.reuse, R12, R52 ;  /* 0x0000000c0434723c */ /* 0x042fec0000001834 */
[C---:B------:R-:W-:Y:S01]  /*7d50*/  HMMA.16816.F32 R56, R4.reuse, R14, R56 ;  /* 0x0000000e0438723c */ /* 0x040fe20000001838 */
[----:B------:R-:W1:Y:S05]  /*7d60*/  LDSM.16.MT88.4 R12, [R86+0x8800] ;  /* 0x00880000560c783b */ /* 0x000e6a0000004200 */
[C---:B--2---:R-:W-:Y:S06]  /*7d70*/  HMMA.16816.F32 R64, R4.reuse, R10, R64 ;  /* 0x0000000a0440723c */ /* 0x044fec0000001840 */
[----:B------:R-:W-:Y:S01]  /*7d80*/  HMMA.16816.F32 R60, R4, R8, R60 ;  /* 0x00000008043c723c */ /* 0x000fe2000000183c */
[----:B------:R-:W-:-:S02]  /*7d90*/  LOP3.LUT R10, R30, 0xffff, RZ, 0xc0, !PT ;  /* 0x0000ffff1e0a7812 */ /* 0x000fc400078ec0ff */
[----:B------:R-:W-:Y:S02]  /*7da0*/  SHF.R.U32.HI R11, RZ, 0x10, R26 ;  /* 0x00000010ff0b7819 */ /* 0x000fe4000001161a */
[----:B------:R-:W-:Y:S01]  /*7db0*/  SHF.R.U32.HI R10, RZ, 0x8, R10 ;  /* 0x00000008ff0a7819 */ /* 0x000fe2000001160a */
[C---:B---3--:R-:W-:Y:S01]  /*7dc0*/  HMMA.16816.F32 R68, R4.reuse, R16, R68 ;  /* 0x000000100444723c */ /* 0x048fe20000001844 */
[----:B------:R-:W-:Y:S02]  /*7dd0*/  SHF.R.U32.HI R9, RZ, 0x10, R30 ;  /* 0x00000010ff097819 */ /* 0x000fe4000001161e */
[----:B------:R-:W-:Y:S02]  /*7de0*/  PRMT R105, R105, 0x5410, R10 ;  /* 0x0000541069697816 */ /* 0x000fe4000000000a */
[----:B------:R-:W-:Y:S01]  /*7df0*/  LOP3.LUT R10, R26, 0xffff, RZ, 0xc0, !PT ;  /* 0x0000ffff1a0a7812 */ /* 0x000fe200078ec0ff */
[----:B------:R-:W-:Y:S01]  /*7e00*/  HMMA.16816.F32 R72, R4, R18, R72 ;  /* 0x000000120448723c */ /* 0x000fe20000001848 */
[----:B------:R-:W-:-:S02]  /*7e10*/  SHF.R.U32.HI R8, RZ, 0x18, R30 ;  /* 0x00000018ff087819 */ /* 0x000fc4000001161e */
[----:B------:R-:W-:Y:S01]  /*7e20*/  LOP3.LUT R17, R26, 0xff, RZ, 0xc0, !PT ;  /* 0x000000ff1a117812 */ /* 0x000fe200078ec0ff */
[----:B------:R-:W2:Y:S01]  /*7e30*/  LDSM.16.MT88.4 R28, [R117+0x6c00] ;  /* 0x006c0000751c783b */ /* 0x000ea20000004200 */
[----:B------:R-:W-:Y:S02]  /*7e40*/  LOP3.LUT R25, R9, 0xff, RZ, 0xc0, !PT ;  /* 0x000000ff09197812 */ /* 0x000fe400078ec0ff */
[----:B------:R-:W-:Y:S02]  /*7e50*/  SHF.R.U32.HI R10, RZ, 0x8, R10 ;  /* 0x00000008ff0a7819 */ /* 0x000fe4000001160a */
[----:B------:R-:W-:Y:S02]  /*7e60*/  SHF.R.U32.HI R26, RZ, 0x18, R26 ;  /* 0x00000018ff1a7819 */ /* 0x000fe4000001161a */
[----:B------:R-:W-:Y:S01]  /*7e70*/  LOP3.LUT R9, R11, 0xff, RZ, 0xc0, !PT ;  /* 0x000000ff0b097812 */ /* 0x000fe200078ec0ff */
[----:B-1----:R-:W-:Y:S01]  /*7e80*/  HMMA.16816.F32 R76, R4, R12, R76 ;  /* 0x0000000c044c723c */ /* 0x002fe2000000184c */
[----:B------:R-:W-:-:S02]  /*7e90*/  PRMT R11, R25, 0x5410, R8 ;  /* 0x00005410190b7816 */ /* 0x000fc40000000008 */
[----:B------:R-:W-:Y:S02]  /*7ea0*/  PRMT R17, R17, 0x5410, R10 ;  /* 0x0000541011117816 */ /* 0x000fe4000000000a */
[----:B------:R-:W-:Y:S01]  /*7eb0*/  PRMT R9, R9, 0x5410, R26 ;  /* 0x0000541009097816 */ /* 0x000fe2000000001a */
[----:B------:R-:W-:Y:S01]  /*7ec0*/  HMMA.16816.F32 R80, R4, R14, R80 ;  /* 0x0000000e0450723c */ /* 0x000fe20000001850 */
[--C-:B------:R-:W-:Y:S01]  /*7ed0*/  HSET2.LE.AND R105, R105, R2.reuse, PT ;  /* 0x0000000269697233 */ /* 0x100fe20003803000 */
[----:B------:R-:W-:Y:S01]  /*7ee0*/  LDSM.16.MT88.4 R12, [R117+0x8c00] ;  /* 0x008c0000750c783b */ /* 0x000fe20000004200 */
[--C-:B------:R-:W-:Y:S02]  /*7ef0*/  HSET2.LE.AND R98, R11, R2.reuse, PT ;  /* 0x000000020b627233 */ /* 0x100fe40003803000 */
[--C-:B------:R-:W-:Y:S02]  /*7f00*/  HSET2.LE.AND R106, R17, R2.reuse, PT ;  /* 0x00000002116a7233 */ /* 0x100fe40003803000 */
[----:B------:R-:W-:Y:S01]  /*7f10*/  HSET2.LE.AND R2, R9, R2, PT ;  /* 0x0000000209027233 */ /* 0x000fe20003803000 */
[----:B------:R-:W-:Y:S01]  /*7f20*/  FADD.FTZ R9, R92, R99 ;  /* 0x000000635c097221 */ /* 0x000fe20000010000 */
[----:B------:R-:W-:Y:S01]  /*7f30*/  FFMA.FTZ R92, R20, UR17, -R0 ;  /* 0x00000011145c7c23 */ /* 0x000fe20008010800 */
[----:B------:R1:W3:Y:S01]  /*7f40*/  MUFU.EX2 R99, R22 ;  /* 0x0000001600637308 */ /* 0x0002e20000000800 */
[----:B------:R-:W-:Y:S01]  /*7f50*/  FADD.FTZ R0, R24, R93 ;  /* 0x0000005d18007221 */ /* 0x000fe20000010000 */
[----:B------:R-:W-:Y:S01]  /*7f60*/  FADD.FTZ R96, R96, R9 ;  /* 0x0000000960607221 */ /* 0x000fe20000010000 */
[----:B------:R-:W4:Y:S01]  /*7f70*/  LDSM.16.MT88.4 R24, [R86+0x6c00] ;  /* 0x006c00005618783b */ /* 0x000f220000004200 */
[----:B------:R-:W-:Y:S01]  /*7f80*/  F2FP.F16.F32.PACK_AB R5, R95, R88 ;  /* 0x000000585f05723e */ /* 0x000fe200000000ff */
[----:B------:R-:W-:Y:S01]  /*7f90*/  FADD.FTZ R0, R97, R0 ;  /* 0x0000000061007221 */ /* 0x000fe20000010000 */
[----:B------:R-:W-:Y:S01]  /*7fa0*/  FADD.FTZ R89, R89, R96 ;  /* 0x0000006059597221 */ /* 0x000fe20000010000 */
[----:B------:R-:W-:Y:S01]  /*7fb0*/  LDSM.16.MT88.4 R16, [R86+0x7c00] ;  /* 0x007c00005610783b */ /* 0x000fe20000004200 */
[----:B------:R-:W5:Y:S01]  /*7fc0*/  MUFU.EX2 R92, R92 ;  /* 0x0000005c005c7308 */ /* 0x000f620000000800 */
[----:B------:R-:W-:Y:S01]  /*7fd0*/  FADD.FTZ R35, R35, R0 ;  /* 0x0000000023237221 */ /* 0x000fe20000010000 */
[----:B------:R-:W-:Y:S01]  /*7fe0*/  FADD.FTZ R90, R90, R89 ;  /* 0x000000595a5a7221 */ /* 0x000fe20000010000 */
[----:B------:R-:W-:Y:S01]  /*7ff0*/  LDSM.16.MT88.4 R8, [R86+0x8c00] ;  /* 0x008c00005608783b */ /* 0x000fe20000004200 */
[----:B------:R-:W-:Y:S01]  /*8000*/  LOP3.LUT R4, R106, R5, RZ, 0xc0, !PT ;  /* 0x000000056a047212 */ /* 0x000fe200078ec0ff */
[----:B------:R-:W-:Y:S01]  /*8010*/  FADD.FTZ R35, R34, R35 ;  /* 0x0000002322237221 */ /* 0x000fe20000010000 */
[----:B------:R-:W-:Y:S01]  /*8020*/  FADD.FTZ R33, R33, R90 ;  /* 0x0000005a21217221 */ /* 0x000fe20000010000 */
[----:B------:R-:W-:Y:S01]  /*8030*/  F2FP.F16.F32.PACK_AB R6, R144, R91 ;  /* 0x0000005b9006723e */ /* 0x000fe200000000ff */
[----:B------:R-:W-:Y:S01]  /*8040*/  IMAD.MOV.U32 R0, RZ, RZ, R3 ;  /* 0x000000ffff007224 */ /* 0x000fe200078e0003 */
[----:B-1----:R-:W1:Y:S01]  /*8050*/  LDSM.16.MT88.4 R20, [R117+0x7c00] ;  /* 0x007c00007514783b */ /* 0x002e620000004200 */
[----:B---3--:R-:W-:Y:S01]  /*8060*/  F2FP.F16.F32.PACK_AB R5, R99, R94 ;  /* 0x0000005e6305723e */ /* 0x008fe200000000ff */
[----:B------:R-:W-:Y:S01]  /*8070*/  FADD.FTZ R88, R88, R33 ;  /* 0x0000002158587221 */ /* 0x000fe20000010000 */
[----:B------:R-:W-:Y:S01]  /*8080*/  FADD.FTZ R94, R94, R35 ;  /* 0x000000235e5e7221 */ /* 0x000fe20000010000 */
[----:B------:R-:W-:Y:S01]  /*8090*/  LOP3.LUT R6, R105, R6, RZ, 0xc0, !PT ;  /* 0x0000000669067212 */ /* 0x000fe200078ec0ff */
[----:B------:R-:W-:Y:S01]  /*80a0*/  @P0 IMAD.MOV.U32 R0, RZ, RZ, R3 ;  /* 0x000000ffff000224 */ /* 0x000fe200078e0003 */
[----:B------:R-:W-:Y:S01]  /*80b0*/  LOP3.LUT R5, R2, R5, RZ, 0xc0, !PT ;  /* 0x0000000502057212 */ /* 0x000fe200078ec0ff */
[----:B------:R-:W-:Y:S01]  /*80c0*/  FADD.FTZ R88, R95, R88 ;  /* 0x000000585f587221 */ /* 0x000fe20000010000 */
[----:B-----5:R-:W-:Y:S01]  /*80d0*/  F2FP.F16.F32.PACK_AB R7, R135, R92 ;  /* 0x0000005c8707723e */ /* 0x020fe200000000ff */
[----:B------:R-:W-:Y:S01]  /*80e0*/  FADD.FTZ R99, R99, R94 ;  /* 0x0000005e63637221 */ /* 0x000fe20000010000 */
[----:B------:R-:W-:-:S02]  /*80f0*/  IMAD.MOV.U32 R2, RZ, RZ, R32 ;  /* 0x000000ffff027224 */ /* 0x000fc400078e0020 */
[----:B------:R-:W-:Y:S01]  /*8100*/  FADD.FTZ R91, R91, R88 ;  /* 0x000000585b5b7221 */ /* 0x000fe20000010000 */
[----:B------:R-:W-:Y:S01]  /*8110*/  LOP3.LUT R7, R98, R7, RZ, 0xc0, !PT ;  /* 0x0000000762077212 */ /* 0x000fe200078ec0ff */
[----:B------:R-:W-:Y:S01]  /*8120*/  FADD.FTZ R92, R92, R99 ;  /* 0x000000635c5c7221 */ /* 0x000fe20000010000 */
[----:B------:R-:W-:Y:S02]  /*8130*/  @P0 IMAD.MOV.U32 R2, RZ, RZ, R32 ;  /* 0x000000ffff020224 */ /* 0x000fe400078e0020 */
[----:B------:R-:W-:Y:S01]  /*8140*/  FADD.FTZ R144, R144, R91 ;  /* 0x0000005b90907221 */ /* 0x000fe20000010000 */
[----:B------:R-:W-:Y:S02]  /*8150*/  FADD.FTZ R135, R135, R92 ;  /* 0x0000005c87877221 */ /* 0x000fe40000010000 */
[C---:B--2---:R-:W-:Y:S06]  /*8160*/  HMMA.16816.F32 R36, R4.reuse, R28, R36 ;  /* 0x0000001c0424723c */ /* 0x044fec0000001824 */
[C---:B------:R-:W-:Y:S06]  /*8170*/  HMMA.16816.F32 R40, R4.reuse, R30, R40 ;  /* 0x0000001e0428723c */ /* 0x040fec0000001828 */
[C---:B----4-:R-:W-:Y:S06]  /*8180*/  HMMA.16816.F32 R44, R4.reuse, R24, R44 ;  /* 0x00000018042c723c */ /* 0x050fec000000182c */
[C---:B------:R-:W-:Y:S06]  /*8190*/  HMMA.16816.F32 R48, R4.reuse, R26, R48 ;  /* 0x0000001a0430723c */ /* 0x040fec0000001830 */
        /* <DEDUP_REMOVED lines=10> */
.L_x_947:
[----:B------:R-:W-:-:S12]  /*8240*/  UIADD3 UR19, UR18, -0x1, URZ ;  /* 0xffffffff12137890 */ /* 0x000fd8000fffe03f */
.L_x_951:
        /* <DEDUP_REMOVED lines=17> */
.L_x_955:
        /* <DEDUP_REMOVED lines=16> */
[----:B------:R-:W-:Y:S01]  /*8460*/  IMAD.U32 R87, RZ, RZ, UR9 ;  /* 0x00000009ff577e24 */ /* 0x000fe2000f8e00ff */
[----:B------:R-:W5:Y:S04]  /*8470*/  @!P4 LDC.64 R92, c[0x0][0x218] ;  /* 0x00008600ff5ccb82 */ /* 0x000f680000000a00 */
[----:B------:R-:W-:Y:S02]  /*8480*/  LEA.HI.X R2, R2, R127, R87, 0x6, P0 ;  /* 0x0000007f02027211 */ /* 0x000fe400000f3457 */
[C---:B-1----:R-:W-:Y:S04]  /*8490*/  @!P3 LEA R96, P0, R0.reuse, R88, 0x1 ;  /* 0x000000580060b211 */ /* 0x042fe800078008ff */
[C-C-:B------:R-:W-:Y:S02]  /*84a0*/  @!P3 LEA.HI.X R97, R0.reuse, R89, R2.reuse, 0x1, P0 ;  /* 0x000000590061b211 */ /* 0x140fe400000f0c02 */
[----:B------:R-:W1:Y:S01]  /*84b0*/  @!P2 LDC.64 R88, c[0x0][0x218] ;  /* 0x00008600ff58ab82 */ /* 0x000e620000000a00 */
[C---:B------:R-:W-:Y:S02]  /*84c0*/  IADD3 R84, P0, R0.reuse, UR31, RZ ;  /* 0x0000001f00547c10 */ /* 0x040fe4000ff1e0ff */
[C---:B----4-:R-:W-:Y:S04]  /*84d0*/  @!P4 LEA R90, P1, R0.reuse, R90, 0x1 ;  /* 0x0000005a005ac211 */ /* 0x050fe800078208ff */
[C-C-:B------:R-:W-:Y:S02]  /*84e0*/  @!P4 LEA.HI.X R91, R0.reuse, R91, R2.reuse, 0x1, P1 ;  /* 0x0000005b005bc211 */ /* 0x140fe400008f0c02 */
[----:B--2---:R-:W-:Y:S02]  /*84f0*/  @!P2 LEA R94, P1, R0, R94, 0x1 ;  /* 0x0000005e005ea211 */ /* 0x004fe400078208ff */
[----:B-----5:R-:W-:Y:S01]  /*8500*/  @!P4 LEA R92, P6, R84, R92, 0x1 ;  /* 0x0000005c545cc211 */ /* 0x020fe200078c08ff */
[----:B------:R-:W-:Y:S01]  /*8510*/  @!PT LDS RZ, [RZ] ;  /* 0x00000000fffff984 */ /* 0x000fe20000000800 */
[----:B------:R-:W-:Y:S01]  /*8520*/  @!PT LDS RZ, [RZ] ;  /* 0x00000000fffff984 */ /* 0x000fe20000000800 */
[----:B------:R-:W-:Y:S01]  /*8530*/  @!PT LDS RZ, [RZ] ;  /* 0x00000000fffff984 */ /* 0x000fe20000000800 */
[----:B------:R2:W-:Y:S01]  /*8540*/  @!P4 LDGSTS.E.BYPASS.LTC128B.128 [R121+0x3000], desc[UR20][R90.64] ;  /* 0x030000005a79cfae */ /* 0x0005e2000b901d54 */
[----:B------:R-:W-:Y:S02]  /*8550*/  @!P2 LEA.HI.X R95, R0, R95, R2, 0x1, P1 ;  /* 0x0000005f005fa211 */ /* 0x000fe400008f0c02 */
[----:B------:R-:W-:Y:S01]  /*8560*/  IADD3.X R2, R2, UR30, RZ, P0, !PT ;  /* 0x0000001e02027c10 */ /* 0x000fe200087fe4ff */
        /* <DEDUP_REMOVED lines=33> */
.L_x_953:
        /* <DEDUP_REMOVED lines=147> */
.L_x_954:
[----:B------:R-:W-:Y:S01]  /*90b0*/  IADD3 R108, R132, -0x4ab325aa, RZ ;  /* 0xb54cda56846c7810 */ /* 0x000fe20007ffe0ff */
[----:B------:R-:W-:Y:S01]  /*90c0*/  IMAD.U32 R0, RZ, RZ, UR19 ;  /* 0x00000013ff007e24 */ /* 0x000fe2000f8e00ff */
[----:B------:R-:W-:Y:S02]  /*90d0*/  USHF.L.U32 UR9, UR19, 0x1, URZ ;  /* 0x0000000113097899 */ /* 0x000fe4000800063f */
[----:B------:R-:W-:Y:S01]  /*90e0*/  UIADD3 UR19, UR19, -0x1, URZ ;  /* 0xffffffff13137890 */ /* 0x000fe2000fffe03f */
[----:B------:R-:W-:Y:S04]  /*90f0*/  IMAD R0, R0, 0x40, R129 ;  /* 0x0000004000007824 */ /* 0x000fe800078e0281 */
[C---:B------:R-:W-:Y:S01]  /*9100*/  VIADD R84, R0.reuse, 0x1 ;  /* 0x0000000100547836 */ /* 0x040fe20000000000 */
[----:B------:R-:W-:Y:S01]  /*9110*/  I2FP.F32.S32 R87, R0 ;  /* 0x0000000000577245 */ /* 0x000fe20000201400 */
[C---:B---3--:R-:W-:Y:S02]  /*9120*/  VIADD R89, R0.reuse, 0x8 ;  /* 0x0000000800597836 */ /* 0x048fe40000000000 */
[C---:B------:R-:W-:Y:S01]  /*9130*/  VIADD R88, R0.reuse, 0x21 ;  /* 0x0000002100587836 */ /* 0x040fe20000000000 */
[----:B------:R-:W-:Y:S01]  /*9140*/  I2FP.F32.S32 R84, R84 ;  /* 0x0000005400547245 */ /* 0x000fe20000201400 */
[C---:B------:R-:W-:Y:S01]  /*9150*/  VIADD R2, R0.reuse, 0x9 ;  /* 0x0000000900027836 */ /* 0x040fe20000000000 */
[----:B------:R-:W-:Y:S01]  /*9160*/  I2FP.F32.S32 R89, R89 ;  /* 0x0000005900597245 */ /* 0x000fe20000201400 */
[C---:B------:R-:W-:Y:S01]  /*9170*/  FFMA.FTZ R4, R87.reuse, UR5, R4 ;  /* 0x0000000557047c23 */ /* 0x040fe20008010004 */
[----:B------:R-:W-:Y:S01]  /*9180*/  FFMA.FTZ R6, R87, UR5, R6 ;  /* 0x0000000557067c23 */ /* 0x000fe20008010006 */
[----:B------:R-:W-:Y:S01]  /*9190*/  VIADD R87, R0, 0x10 ;  /* 0x0000001000577836 */ /* 0x000fe20000000000 */
[----:B------:R-:W-:Y:S01]  /*91a0*/  I2FP.F32.S32 R2, R2 ;  /* 0x0000000200027245 */ /* 0x000fe20000201400 */
[C---:B------:R-:W-:Y:S01]  /*91b0*/  FFMA.FTZ R7, R84.reuse, UR5, R7 ;  /* 0x0000000554077c23 */ /* 0x040fe20008010007 */
[----:B------:R-:W-:Y:S01]  /*91c0*/  FFMA.FTZ R5, R84, UR5, R5 ;  /* 0x0000000554057c23 */ /* 0x000fe20008010005 */
[C---:B------:R-:W-:Y:S01]  /*91d0*/  IADD3 R84, R0.reuse, 0x11, RZ ;  /* 0x0000001100547810 */ /* 0x040fe20007ffe0ff */
[C---:B------:R-:W-:Y:S01]  /*91e0*/  FFMA.FTZ R10, R89.reuse, UR5, R10 ;  /* 0x00000005590a7c23 */ /* 0x040fe2000801000a */
[----:B------:R-:W-:Y:S01]  /*91f0*/  I2FP.F32.S32 R87, R87 ;  /* 0x0000005700577245 */ /* 0x000fe20000201400 */
[----:B------:R-:W-:Y:S01]  /*9200*/  FFMA.FTZ R8, R89, UR5, R8 ;  /* 0x0000000559087c23 */ /* 0x000fe20008010008 */
[----:B------:R-:W-:Y:S01]  /*9210*/  I2FP.F32.S32 R84, R84 ;  /* 0x0000005400547245 */ /* 0x000fe20000201400 */
[----:B------:R-:W-:Y:S02]  /*9220*/  VIADD R89, R0, 0x18 ;  /* 0x0000001800597836 */ /* 0x000fe40000000000 */
[C---:B------:R-:W-:Y:S01]  /*9230*/  FFMA.FTZ R9, R2.reuse, UR5, R9 ;  /* 0x0000000502097c23 */ /* 0x040fe20008010009 */
[----:B------:R-:W-:Y:S01]  /*9240*/  FFMA.FTZ R11, R2, UR5, R11 ;  /* 0x00000005020b7c23 */ /* 0x000fe2000801000b */
[C---:B------:R-:W-:Y:S02]  /*9250*/  VIADD R2, R0.reuse, 0x19 ;  /* 0x0000001900027836 */ /* 0x040fe40000000000 */
[C---:B------:R-:W-:Y:S01]  /*9260*/  FFMA.FTZ R14, R87.reuse, UR5, R14 ;  /* 0x00000005570e7c23 */ /* 0x040fe2000801000e */
[----:B------:R-:W-:Y:S01]  /*9270*/  I2FP.F32.S32 R89, R89 ;  /* 0x0000005900597245 */ /* 0x000fe20000201400 */
[----:B------:R-:W-:Y:S01]  /*9280*/  FFMA.FTZ R12, R87, UR5, R12 ;  /* 0x00000005570c7c23 */ /* 0x000fe2000801000c */
[----:B------:R-:W-:Y:S01]  /*9290*/  VIADD R87, R0, 0x20 ;  /* 0x0000002000577836 */ /* 0x000fe20000000000 */
[----:B------:R-:W-:Y:S01]  /*92a0*/  I2FP.F32.S32 R2, R2 ;  /* 0x0000000200027245 */ /* 0x000fe20000201400 */
[C---:B------:R-:W-:Y:S01]  /*92b0*/  FFMA.FTZ R15, R84.reuse, UR5, R15 ;  /* 0x00000005540f7c23 */ /* 0x040fe2000801000f */
[----:B------:R-:W-:Y:S01]  /*92c0*/  FFMA.FTZ R13, R84, UR5, R13 ;  /* 0x00000005540d7c23 */ /* 0x000fe2000801000d */
[----:B------:R-:W-:Y:S01]  /*92d0*/  FMNMX.FTZ R84, R6, R85, !PT ;  /* 0x0000005506547209 */ /* 0x000fe20007810000 */
[C---:B------:R-:W-:Y:S01]  /*92e0*/  FFMA.FTZ R18, R89.reuse, UR5, R18 ;  /* 0x0000000559127c23 */ /* 0x040fe20008010012 */
[----:B------:R-:W-:Y:S01]  /*92f0*/  I2FP.F32.S32 R87, R87 ;  /* 0x0000005700577245 */ /* 0x000fe20000201400 */
[----:B------:R-:W-:Y:S01]  /*9300*/  FFMA.FTZ R16, R89, UR5, R16 ;  /* 0x0000000559107c23 */ /* 0x000fe20008010010 */
[----:B------:R-:W-:Y:S01]  /*9310*/  FMNMX.FTZ R89, R7, R84, !PT ;  /* 0x0000005407597209 */ /* 0x000fe20007810000 */
[----:B------:R-:W-:Y:S01]  /*9320*/  FFMA.FTZ R19, R2, UR5, R19 ;  /* 0x0000000502137c23 */ /* 0x000fe20008010013 */
[----:B------:R-:W-:Y:S01]  /*9330*/  FMNMX.FTZ R84, R4, R3, !PT ;  /* 0x0000000304547209 */ /* 0x000fe20007810000 */
[----:B------:R-:W-:Y:S01]  /*9340*/  FFMA.FTZ R17, R2, UR5, R17 ;  /* 0x0000000502117c23 */ /* 0x000fe20008010011 */
[----:B------:R-:W-:Y:S01]  /*9350*/  I2FP.F32.S32 R2, R88 ;  /* 0x0000005800027245 */ /* 0x000fe20000201400 */
[C---:B------:R-:W-:Y:S01]  /*9360*/  FFMA.FTZ R22, R87.reuse, UR5, R22 ;  /* 0x0000000557167c23 */ /* 0x040fe20008010016 */
[----:B------:R-:W-:Y:S01]  /*9370*/  FMNMX.FTZ R88, R10, R89, !PT ;  /* 0x000000590a587209 */ /* 0x000fe20007810000 */
[----:B------:R-:W-:Y:S01]  /*9380*/  FFMA.FTZ R20, R87, UR5, R20 ;  /* 0x0000000557147c23 */ /* 0x000fe20008010014 */
[----:B------:R-:W-:Y:S01]  /*9390*/  FMNMX.FTZ R87, R5, R84, !PT ;  /* 0x0000005405577209 */ /* 0x000fe20007810000 */
[C---:B------:R-:W-:Y:S01]  /*93a0*/  FFMA.FTZ R23, R2.reuse, UR5, R23 ;  /* 0x0000000502177c23 */ /* 0x040fe20008010017 */
[----:B------:R-:W-:Y:S01]  /*93b0*/  FMNMX.FTZ R91, R11, R88, !PT ;  /* 0x000000580b5b7209 */ /* 0x000fe20007810000 */
[----:B------:R-:W-:Y:S01]  /*93c0*/  FFMA.FTZ R21, R2, UR5, R21 ;  /* 0x0000000502157c23 */ /* 0x000fe20008010015 */
[----:B------:R-:W-:Y:S01]  /*93d0*/  FMNMX.FTZ R88, R8, R87, !PT ;  /* 0x0000005708587209 */ /* 0x000fe20007810000 */
[----:B------:R-:W-:Y:S01]  /*93e0*/  VIADD R2, R0, 0x29 ;  /* 0x0000002900027836 */ /* 0x000fe20000000000 */
[----:B------:R-:W-:Y:S01]  /*93f0*/  FMNMX.FTZ R84, R14, R91, !PT ;  /* 0x0000005b0e547209 */ /* 0x000fe20007810000 */
[C---:B------:R-:W-:Y:S01]  /*9400*/  VIADD R87, R0.reuse, 0x30 ;  /* 0x0000003000577836 */ /* 0x040fe20000000000 */
[----:B------:R-:W-:Y:S02]  /*9410*/  FMNMX.FTZ R93, R9, R88, !PT ;  /* 0x00000058095d7209 */ /* 0x000fe40007810000 */
[----:B------:R-:W-:Y:S02]  /*9420*/  IADD3 R89, R0, 0x28, RZ ;  /* 0x0000002800597810 */ /* 0x000fe40007ffe0ff */
[----:B------:R-:W-:Y:S02]  /*9430*/  FMNMX.FTZ R91, R15, R84, !PT ;  /* 0x000000540f5b7209 */ /* 0x000fe40007810000 */
[----:B------:R-:W-:Y:S02]  /*9440*/  FMNMX.FTZ R88, R12, R93, !PT ;  /* 0x0000005d0c587209 */ /* 0x000fe40007810000 */
[----:B------:R-:W-:Y:S02]  /*9450*/  I2FP.F32.S32 R89, R89 ;  /* 0x0000005900597245 */ /* 0x000fe40000201400 */
[----:B------:R-:W-:Y:S02]  /*9460*/  I2FP.F32.S32 R2, R2 ;  /* 0x0000000200027245 */ /* 0x000fe40000201400 */
[----:B------:R-:W-:Y:S01]  /*9470*/  FMNMX.FTZ R84, R18, R91, !PT ;  /* 0x0000005b12547209 */ /* 0x000fe20007810000 */
[----:B------:R-:W-:Y:S01]  /*9480*/  FFMA.FTZ R26, R89, UR5, R26 ;  /* 0x00000005591a7c23 */ /* 0x000fe2000801001a */
[----:B------:R-:W-:Y:S01]  /*9490*/  FMNMX.FTZ R91, R13, R88, !PT ;  /* 0x000000580d5b7209 */ /* 0x000fe20007810000 */
[----:B------:R-:W-:Y:S01]  /*94a0*/  FFMA.FTZ R24, R89, UR5, R24 ;  /* 0x0000000559187c23 */ /* 0x000fe20008010018 */
[----:B------:R-:W-:Y:S01]  /*94b0*/  FMNMX.FTZ R89, R19, R84, !PT ;  /* 0x0000005413597209 */ /* 0x000fe20007810000 */
[C---:B------:R-:W-:Y:S01]  /*94c0*/  FFMA.FTZ R27, R2.reuse, UR5, R27 ;  /* 0x00000005021b7c23 */ /* 0x040fe2000801001b */
[----:B------:R-:W-:Y:S01]  /*94d0*/  I2FP.F32.S32 R87, R87 ;  /* 0x0000005700577245 */ /* 0x000fe20000201400 */
[----:B------:R-:W-:Y:S01]  /*94e0*/  FFMA.FTZ R25, R2, UR5, R25 ;  /* 0x0000000502197c23 */ /* 0x000fe20008010019 */
[----:B------:R-:W-:Y:S02]  /*94f0*/  FMNMX.FTZ R2, R16, R91, !PT ;  /* 0x0000005b10027209 */ /* 0x000fe40007810000 */
[----:B------:R-:W-:Y:S01]  /*9500*/  FMNMX.FTZ R84, R22, R89, !PT ;  /* 0x0000005916547209 */ /* 0x000fe20007810000 */
[----:B------:R-:W-:Y:S01]  /*9510*/  FFMA.FTZ R30, R87, UR5, R30 ;  /* 0x00000005571e7c23 */ /* 0x000fe2000801001e */
[----:B------:R-:W-:Y:S01]  /*9520*/  FMNMX.FTZ R91, R17, R2, !PT ;  /* 0x00000002115b7209 */ /* 0x000fe20007810000 */
[----:B------:R-:W-:Y:S01]  /*9530*/  FFMA.FTZ R28, R87, UR5, R28 ;  /* 0x00000005571c7c23 */ /* 0x000fe2000801001c */
[----:B------:R-:W-:Y:S01]  /*9540*/  FMNMX.FTZ R87, R23, R84, !PT ;  /* 0x0000005417577209 */ /* 0x000fe20007810000 */
[----:B------:R-:W-:Y:S01]  /*9550*/  VIADD R2, R0, 0x31 ;  /* 0x0000003100027836 */ /* 0x000fe20000000000 */
[----:B------:R-:W-:Y:S01]  /*9560*/  FMNMX.FTZ R88, R20, R91, !PT ;  /* 0x0000005b14587209 */ /* 0x000fe20007810000 */
[----:B------:R-:W-:Y:S01]  /*9570*/  VIADD R89, R0, 0x38 ;  /* 0x0000003800597836 */ /* 0x000fe20000000000 */
[----:B------:R-:W-:Y:S02]  /*9580*/  FMNMX.FTZ R84, R26, R87, !PT ;  /* 0x000000571a547209 */ /* 0x000fe40007810000 */
[----:B------:R-:W-:Y:S02]  /*9590*/  FMNMX.FTZ R91, R21, R88, !PT ;  /* 0x00000058155b7209 */ /* 0x000fe40007810000 */
[----:B------:R-:W-:Y:S02]  /*95a0*/  I2FP.F32.S32 R2, R2 ;  /* 0x0000000200027245 */ /* 0x000fe40000201400 */
[----:B------:R-:W-:Y:S02]  /*95b0*/  FMNMX.FTZ R87, R27, R84, !PT ;  /* 0x000000541b577209 */ /* 0x000fe40007810000 */
[----:B------:R-:W-:Y:S01]  /*95c0*/  FMNMX.FTZ R88, R24, R91, !PT ;  /* 0x0000005b18587209 */ /* 0x000fe20007810000 */
[----:B------:R-:W-:Y:S01]  /*95d0*/  FFMA.FTZ R31, R2, UR5, R31 ;  /* 0x00000005021f7c23 */ /* 0x000fe2000801001f */
[----:B------:R-:W-:Y:S01]  /*95e0*/  IADD3 R0, R0, 0x39, RZ ;  /* 0x0000003900007810 */ /* 0x000fe20007ffe0ff */
[----:B------:R-:W-:Y:S01]  /*95f0*/  FFMA.FTZ R29, R2, UR5, R29 ;  /* 0x00000005021d7c23 */ /* 0x000fe2000801001d */
[----:B------:R-:W-:Y:S02]  /*9600*/  I2FP.F32.S32 R89, R89 ;  /* 0x0000005900597245 */ /* 0x000fe40000201400 */
[----:B------:R-:W-:Y:S02]  /*9610*/  FMNMX.FTZ R84, R30, R87, !PT ;  /* 0x000000571e547209 */ /* 0x000fe40007810000 */
        /* <DEDUP_REMOVED lines=9> */
[----:B------:R-:W-:Y:S02]  /*96b0*/  FMNMX.FTZ R91, R29, R84, !PT ;  /* 0x000000541d5b7209 */ /* 0x000fe40007810000 */
[----:B------:R-:W-:Y:S02]  /*96c0*/  FMNMX.FTZ R89, R35, R2, !PT ;  /* 0x0000000223597209 */ /* 0x000fe40007810000 */
[----:B------:R-:W-:Y:S01]  /*96d0*/  FMNMX.FTZ R2, R32, R91, !PT ;  /* 0x0000005b20027209 */ /* 0x000fe20007810000 */
[----:B------:R-:W-:Y:S01]  /*96e0*/  VIADD R91, R133, 0xbb67ae85 ;  /* 0xbb67ae85855b7836 */ /* 0x000fe20000000000 */
[----:B------:R-:W-:Y:S01]  /*96f0*/  LOP3.LUT R84, R141, UR9, R133, 0x96, !PT ;  /* 0x000000098d547c12 */ /* 0x000fe2000f8e9685 */
[----:B------:R-:W-:Y:S01]  /*9700*/  UIADD3 UR9, UR9, 0x1, URZ ;  /* 0x0000000109097890 */ /* 0x000fe2000fffe03f */
[----:B------:R-:W-:Y:S01]  /*9710*/  FMNMX.FTZ R95, R33, R2, !PT ;  /* 0x00000002215f7209 */ /* 0x000fe20007810000 */
[----:B------:R-:W-:Y:S01]  /*9720*/  SHFL.BFLY PT, R0, R89, 0x2, 0x1f ;  /* 0x0c401f0059007f89 */ /* 0x000fe200000e0000 */
[----:B------:R-:W-:Y:S01]  /*9730*/  LOP3.LUT R94, R137, R140, R91, 0x96, !PT ;  /* 0x0000008c895e7212 */ /* 0x000fe200078e965b */
[----:B------:R-:W-:Y:S06]  /*9740*/  VIADD R91, R132, 0x9e3779b9 ;  /* 0x9e3779b9845b7836 */ /* 0x000fec0000000000 */
[----:B------:R-:W1:Y:S01]  /*9750*/  SHFL.BFLY PT, R2, R95, 0x2, 0x1f ;  /* 0x0c401f005f027f89 */ /* 0x000e6200000e0000 */
[----:B------:R-:W-:Y:S01]  /*9760*/  IMAD.WIDE.U32 R96, R84, -0x326172a9, RZ ;  /* 0xcd9e8d5754607825 */ /* 0x000fe200078e00ff */
[----:B------:R-:W-:Y:S04]  /*9770*/  LOP3.LUT R90, R141, UR9, R133, 0x96, !PT ;  /* 0x000000098d5a7c12 */ /* 0x000fe8000f8e9685 */
[-CC-:B------:R-:W-:Y:S01]  /*9780*/  LOP3.LUT R88, R97, R138.reuse, R91.reuse, 0x96, !PT ;  /* 0x0000008a61587212 */ /* 0x180fe200078e965b */
[----:B------:R-:W-:Y:S05]  /*9790*/  IMAD.WIDE.U32 R98, R90, -0x326172a9, RZ ;  /* 0xcd9e8d575a627825 */ /* 0x000fea00078e00ff */
[----:B------:R-:W-:Y:S02]  /*97a0*/  LOP3.LUT R91, R99, R138, R91, 0x96, !PT ;  /* 0x0000008a635b7212 */ /* 0x000fe400078e965b */
[----:B-1----:R-:W-:Y:S01]  /*97b0*/  FMNMX.FTZ R93, R95, R2, !PT ;  /* 0x000000025f5d7209 */ /* 0x002fe20007810000 */
[----:B------:R-:W-:Y:S01]  /*97c0*/  IMAD.WIDE.U32 R94, R94, -0x326172a9, RZ ;  /* 0xcd9e8d575e5e7825 */ /* 0x000fe200078e00ff */
[----:B------:R-:W-:Y:S03]  /*97d0*/  FMNMX.FTZ R87, R89, R0, !PT ;  /* 0x0000000059577209 */ /* 0x000fe60007810000 */
[----:B------:R-:W1:Y:S01]  /*97e0*/  SHFL.BFLY PT, R2, R93, 0x1, 0x1f ;  /* 0x0c201f005d027f89 */ /* 0x000e6200000e0000 */
[----:B------:R-:W-:Y:S07]  /*97f0*/  VIADD R89, R132, 0x3c6ef372 ;  /* 0x3c6ef37284597836 */ /* 0x000fee0000000000 */
[----:B------:R-:W2:Y:S01]  /*9800*/  SHFL.BFLY PT, R0, R87, 0x1, 0x1f ;  /* 0x0c201f0057007f89 */ /* 0x000ea200000e0000 */
[----:B------:R-:W-:Y:S01]  /*9810*/  LOP3.LUT R90, R95, R98, R89, 0x96, !PT ;  /* 0x000000625f5a7212 */ /* 0x000fe200078e9659 */
[----:B------:R-:W-:Y:S01]  /*9820*/  IMAD.WIDE.U32 R98, R88, -0x2daee0ad, RZ ;  /* 0xd2511f5358627825 */ /* 0x000fe200078e00ff */
[----:B-1----:R-:W-:Y:S02]  /*9830*/  FMNMX.FTZ R2, R93, R2, !PT ;  /* 0x000000025d027209 */ /* 0x002fe40007810000 */
[----:B--2---:R-:W-:Y:S03]  /*9840*/  FMNMX.FTZ R0, R87, R0, !PT ;  /* 0x0000000057007209 */ /* 0x004fe60007810000 */
[C---:B------:R-:W-:Y:S01]  /*9850*/  FMUL.FTZ R97, R2.reuse, UR4 ;  /* 0x0000000402617c20 */ /* 0x040fe20008410000 */
[----:B------:R-:W-:Y:S02]  /*9860*/  FSETP.NEU.FTZ.AND P1, PT, R2, -INF , PT ;  /* 0xff8000000200780b */ /* 0x000fe40003f3d000 */
[C---:B------:R-:W-:Y:S01]  /*9870*/  FSETP.NEU.FTZ.AND P0, PT, R0.reuse, -INF , PT ;  /* 0xff8000000000780b */ /* 0x040fe20003f1d000 */
[C---:B------:R-:W-:Y:S01]  /*9880*/  FMUL.FTZ R100, R0.reuse, UR4 ;  /* 0x0000000400647c20 */ /* 0x040fe20008410000 */
[----:B------:R-:W-:Y:S01]  /*9890*/  FADD.FTZ R85, -R0, R85 ;  /* 0x0000005500557221 */ /* 0x000fe20000010100 */
[----:B------:R-:W-:Y:S02]  /*98a0*/  FSEL R97, R97, RZ, P1 ;  /* 0x000000ff61617208 */ /* 0x000fe40000800000 */
[----:B------:R-:W-:Y:S01]  /*98b0*/  LOP3.LUT R87, R95, R96, R89, 0x96, !PT ;  /* 0x000000605f577212 */ /* 0x000fe200078e9659 */
[----:B------:R-:W-:Y:S01]  /*98c0*/  FMUL.FTZ R84, R85, UR4 ;  /* 0x0000000455547c20 */ /* 0x000fe20008410000 */
[----:B------:R-:W-:Y:S01]  /*98d0*/  FSEL R100, R100, RZ, P0 ;  /* 0x000000ff64647208 */ /* 0x000fe20000000000 */
[----:B------:R-:W-:Y:S01]  /*98e0*/  FADD.FTZ R85, -R2, R3 ;  /* 0x0000000302557221 */ /* 0x000fe20000010100 */
[--C-:B------:R-:W-:Y:S01]  /*98f0*/  FFMA.FTZ R92, R4, UR4, -R97.reuse ;  /* 0x00000004045c7c23 */ /* 0x100fe20008010861 */
[----:B------:R-:W-:Y:S04]  /*9900*/  IMAD.WIDE.U32 R110, R87, -0x2daee0ad, RZ ;  /* 0xd2511f53576e7825 */ /* 0x000fe800078e00ff */
[--C-:B------:R-:W-:Y:S01]  /*9910*/  FFMA.FTZ R101, R9, UR4, -R97.reuse ;  /* 0x0000000409657c23 */ /* 0x100fe20008010861 */
[----:B------:R-:W1:Y:S01]  /*9920*/  MUFU.EX2 R84, R84 ;  /* 0x0000005400547308 */ /* 0x000e620000000800 */
[--C-:B------:R-:W-:Y:S01]  /*9930*/  FFMA.FTZ R93, R6, UR4, -R100.reuse ;  /* 0x00000004065d7c23 */ /* 0x100fe20008010864 */
[----:B------:R-:W-:Y:S01]  /*9940*/  FMUL.FTZ R3, R85, UR4 ;  /* 0x0000000455037c20 */ /* 0x000fe20008410000 */
[--C-:B------:R-:W-:Y:S01]  /*9950*/  FFMA.FTZ R145, R25, UR4, -R97.reuse ;  /* 0x0000000419917c23 */ /* 0x100fe20008010861 */
[--C-:B------:R-:W-:Y:S01]  /*9960*/  FFMA.FTZ R153, R12, UR4, -R97.reuse ;  /* 0x000000040c997c23 */ /* 0x100fe20008010861 */
[----:B------:R-:W-:Y:S01]  /*9970*/  FFMA.FTZ R152, R13, UR4, -R97 ;  /* 0x000000040d987c23 */ /* 0x000fe20008010861 */
[----:B------:R-:W-:Y:S02]  /*9980*/  VIADD R96, R133, 0x646e171e ;  /* 0x646e171e85607836 */ /* 0x000fe40000000000 */
[--C-:B------:R-:W-:Y:S02]  /*9990*/  FFMA.FTZ R149, R26, UR4, -R100.reuse ;  /* 0x000000041a957c23 */ /* 0x100fe40008010864 */
[----:B------:R-:W2:Y:S01]  /*99a0*/  MUFU.EX2 R89, R93 ;  /* 0x0000005d00597308 */ /* 0x000ea20000000800 */
[--C-:B------:R-:W-:Y:S01]  /*99b0*/  FFMA.FTZ R148, R27, UR4, -R100.reuse ;  /* 0x000000041b947c23 */ /* 0x100fe20008010864 */
[----:B------:R-:W-:Y:S01]  /*99c0*/  FFMA.FTZ R109, R30, UR4, -R100 ;  /* 0x000000041e6d7c23 */ /* 0x000fe20008010864 */
[----:B------:R-:W-:Y:S07]  /*99d0*/  IMAD.MOV.U32 R85, RZ, RZ, R0 ;  /* 0x000000ffff557224 */ /* 0x000fee00078e0000 */
        /* <DEDUP_REMOVED lines=22> */
[C---:B--2---:R-:W-:Y:S01]  /*9b40*/  FFMA.FTZ R135, R84.reuse, R135, R89 ;  /* 0x0000008754877223 */ /* 0x044fe20000010059 */
[C---:B------:R-:W-:Y:S02]  /*9b50*/  VIADD R93, R133.reuse, 0x76cf5d0a ;  /* 0x76cf5d0a855d7836 */ /* 0x040fe40000000000 */
[C---:B------:R-:W-:Y:S01]  /*9b60*/  FMUL.FTZ R78, R84.reuse, R78 ;  /* 0x0000004e544e7220 */ /* 0x040fe20000410000 */
[C---:B------:R-:W-:Y:S01]  /*9b70*/  FMUL.FTZ R79, R84.reuse, R79 ;  /* 0x0000004f544f7220 */ /* 0x040fe20000410000 */
[C---:B------:R-:W-:Y:S01]  /*9b80*/  FMUL.FTZ R82, R84.reuse, R82 ;  /* 0x0000005254527220 */ /* 0x040fe20000410000 */
[----:B------:R-:W-:Y:S01]  /*9b90*/  FMUL.FTZ R83, R84, R83 ;  /* 0x0000005354537220 */ /* 0x000fe20000410000 */
[----:B------:R-:W-:Y:S01]  /*9ba0*/  IADD3 R84, R133, 0x32370b8f, RZ ;  /* 0x32370b8f85547810 */ /* 0x000fe20007ffe0ff */
[C---:B-1----:R-:W-:Y:S01]  /*9bb0*/  FFMA.FTZ R144, R3.reuse, R144, R92 ;  /* 0x0000009003907223 */ /* 0x042fe2000001005c */
        /* <DEDUP_REMOVED lines=24> */
[--C-:B------:R-:W-:Y:S01]  /*9d40*/  LOP3.LUT R87, R99, R136, R93.reuse, 0x96, !PT ;  /* 0x0000008863577212 */ /* 0x100fe200078e965d */
[----:B------:R-:W-:Y:S01]  /*9d50*/  MUFU.EX2 R101, R101 ;  /* 0x0000006500657308 */ /* 0x000fe20000000800 */
[--C-:B------:R-:W-:Y:S01]  /*9d60*/  LOP3.LUT R3, R111, R98, R84.reuse, 0x96, !PT ;  /* 0x000000626f037212 */ /* 0x100fe200078e9654 */
[----:B------:R-:W-:Y:S04]  /*9d70*/  IMAD.WIDE.U32 R98, R91, -0x2daee0ad, RZ ;  /* 0xd2511f535b627825 */ /* 0x000fe800078e00ff */
[----:B------:R-:W-:Y:S01]  /*9d80*/  IMAD.WIDE.U32 R90, R90, -0x2daee0ad, RZ ;  /* 0xd2511f535a5a7825 */ /* 0x000fe200078e00ff */
[----:B------:R-:W-:Y:S03]  /*9d90*/  LOP3.LUT R93, R99, R136, R93, 0x96, !PT ;  /* 0x00000088635d7212 */ /* 0x000fe600078e965d */
[----:B------:R-:W-:Y:S01]  /*9da0*/  MUFU.EX2 R109, R109 ;  /* 0x0000006d006d7308 */ /* 0x000fe20000000800 */
[----:B------:R-:W-:Y:S01]  /*9db0*/  IMAD.WIDE.U32 R114, R87, -0x326172a9, RZ ;  /* 0xcd9e8d5757727825 */ /* 0x000fe200078e00ff */
[----:B------:R-:W-:Y:S03]  /*9dc0*/  LOP3.LUT R84, R91, R98, R84, 0x96, !PT ;  /* 0x000000625b547212 */ /* 0x000fe600078e9654 */
[C---:B------:R-:W-:Y:S02]  /*9dd0*/  VIADD R87, R132.reuse, 0xdaa66d2b ;  /* 0xdaa66d2b84577836 */ /* 0x040fe40000000000 */
[----:B------:R-:W-:Y:S02]  /*9de0*/  VIADD R98, R132, 0x78dde6e4 ;  /* 0x78dde6e484627836 */ /* 0x000fe40000000000 */
[----:B------:R-:W-:Y:S01]  /*9df0*/  IMAD.WIDE.U32 R150, R3, -0x326172a9, RZ ;  /* 0xcd9e8d5703967825 */ /* 0x000fe200078e00ff */
[--C-:B------:R-:W-:Y:S03]  /*9e00*/  LOP3.LUT R106, R115, R94, R87.reuse, 0x96, !PT ;  /* 0x0000005e736a7212 */ /* 0x100fe600078e9657 */
[----:B------:R-:W-:Y:S01]  /*9e10*/  IMAD.WIDE.U32 R104, R93, -0x326172a9, RZ ;  /* 0xcd9e8d575d687825 */ /* 0x000fe200078e00ff */
[----:B------:R-:W-:Y:S03]  /*9e20*/  LOP3.LUT R114, R151, R114, R98, 0x96, !PT ;  /* 0x0000007297727212 */ /* 0x000fe600078e9662 */
[----:B------:R-:W-:Y:S01]  /*9e30*/  IMAD.WIDE.U32 R106, R106, -0x2daee0ad, RZ ;  /* 0xd2511f536a6a7825 */ /* 0x000fe200078e00ff */
[----:B------:R-:W-:Y:S03]  /*9e40*/  LOP3.LUT R102, R105, R94, R87, 0x96, !PT ;  /* 0x0000005e69667212 */ /* 0x000fe600078e9657 */
[--C-:B------:R-:W-:Y:S01]  /*9e50*/  FFMA.FTZ R105, R28, UR4, -R97.reuse ;  /* 0x000000041c697c23 */ /* 0x100fe20008010861 */
[----:B------:R-:W-:Y:S04]  /*9e60*/  IMAD.WIDE.U32 R114, R114, -0x2daee0ad, RZ ;  /* 0xd2511f5372727825 */ /* 0x000fe800078e00ff */
[----:B------:R-:W-:Y:S01]  /*9e70*/  VIADD R87, R133, 0xed9eba14 ;  /* 0xed9eba1485577836 */ /* 0x000fe20000000000 */
[----:B------:R-:W-:Y:S01]  /*9e80*/  LOP3.LUT R106, R115, R106, R128, 0x96, !PT ;  /* 0x0000006a736a7212 */ /* 0x000fe200078e9680 */
[----:B------:R-:W-:Y:S04]  /*9e90*/  IMAD.WIDE.U32 R102, R102, -0x2daee0ad, RZ ;  /* 0xd2511f5366667825 */ /* 0x000fe800078e00ff */
[----:B------:R-:W-:Y:S01]  /*9ea0*/  FFMA.FTZ R115, R5, UR4, -R97 ;  /* 0x0000000405737c23 */ /* 0x000fe20008010861 */
[----:B------:R-:W-:Y:S01]  /*9eb0*/  MUFU.EX2 R105, R105 ;  /* 0x0000006900697308 */ /* 0x000fe20000000800 */
[--C-:B------:R-:W-:Y:S01]  /*9ec0*/  LOP3.LUT R110, R107, R110, R87.reuse, 0x96, !PT ;  /* 0x0000006e6b6e7212 */ /* 0x100fe200078e9657 */
[----:B------:R-:W-:Y:S01]  /*9ed0*/  IMAD.WIDE.U32 R106, R106, -0x326172a9, RZ ;  /* 0xcd9e8d576a6a7825 */ /* 0x000fe200078e00ff */
[----:B------:R-:W-:Y:S03]  /*9ee0*/  LOP3.LUT R94, R103, R90, R87, 0x96, !PT ;  /* 0x0000005a675e7212 */ /* 0x000fe600078e9657 */
[----:B------:R-:W-:Y:S01]  /*9ef0*/  FFMA.FTZ R103, R11, UR4, -R100 ;  /* 0x000000040b677c23 */ /* 0x000fe20008010864 */
[----:B------:R-:W-:Y:S01]  /*9f00*/  IMAD.WIDE.U32 R90, R84, -0x326172a9, RZ ;  /* 0xcd9e8d57545a7825 */ /* 0x000fe200078e00ff */
[C---:B------:R-:W-:Y:S02]  /*9f10*/  LOP3.LUT R84, R106.reuse, 0xffff, RZ, 0xc0, !PT ;  /* 0x0000ffff6a547812 */ /* 0x040fe400078ec0ff */
[----:B------:R-:W-:Y:S01]  /*9f20*/  MUFU.EX2 R115, R115 ;  /* 0x0000007300737308 */ /* 0x000fe20000000800 */
[----:B------:R-:W-:Y:S01]  /*9f30*/  LOP3.LUT R3, R106, 0xff, RZ, 0xc0, !PT ;  /* 0x000000ff6a037812 */ /* 0x000fe200078ec0ff */
[----:B------:R-:W-:Y:S01]  /*9f40*/  IMAD.WIDE.U32 R110, R110, -0x326172a9, RZ ;  /* 0xcd9e8d576e6e7825 */ /* 0x000fe200078e00ff */
[----:B------:R-:W-:Y:S02]  /*9f50*/  SHF.R.U32.HI R84, RZ, 0x8, R84 ;  /* 0x00000008ff547819 */ /* 0x000fe40000011654 */
[----:B------:R-:W-:Y:S01]  /*9f60*/  LOP3.LUT R98, R91, R104, R98, 0x96, !PT ;  /* 0x000000685b627212 */ /* 0x000fe200078e9662 */
[----:B------:R-:W-:Y:S01]  /*9f70*/  FFMA.FTZ R104, R8, UR4, -R97 ;  /* 0x0000000408687c23 */ /* 0x000fe20008010861 */
[----:B------:R-:W-:Y:S03]  /*9f80*/  PRMT R3, R3, 0x5410, R84 ;  /* 0x0000541003037816 */ /* 0x000fe60000000054 */
[----:B------:R-:W-:Y:S01]  /*9f90*/  MUFU.EX2 R103, R103 ;  /* 0x0000006700677308 */ /* 0x000fe20000000800 */
[--C-:B------:R-:W-:Y:S01]  /*9fa0*/  SHF.R.U32.HI R84, RZ, 0x18, R106.reuse ;  /* 0x00000018ff547819 */ /* 0x100fe2000001166a */
[----:B------:R-:W-:Y:S01]  /*9fb0*/  VIADD R87, R132, 0x1715609d ;  /* 0x1715609d84577836 */ /* 0x000fe20000000000 */
[----:B------:R-:W-:Y:S01]  /*9fc0*/  SHF.R.U32.HI R91, RZ, 0x10, R106 ;  /* 0x00000010ff5b7819 */ /* 0x000fe2000001166a */
[----:B------:R-:W-:Y:S01]  /*9fd0*/  FFMA.FTZ R106, R10, UR4, -R100 ;  /* 0x000000040a6a7c23 */ /* 0x000fe20008010864 */
[----:B------:R-:W-:Y:S01]  /*9fe0*/  LOP3.LUT R93, R107, R110, R108, 0x96, !PT ;  /* 0x0000006e6b5d7212 */ /* 0x000fe200078e966c */
[----:B------:R-:W-:Y:S01]  /*9ff0*/  IMAD.WIDE.U32 R94, R94, -0x326172a9, RZ ;  /* 0xcd9e8d575e5e7825 */ /* 0x000fe200078e00ff */
[----:B------:R-:W-:Y:S03]  /*a000*/  LOP3.LUT R91, R91, 0xff, RZ, 0xc0, !PT ;  /* 0x000000ff5b5b7812 */ /* 0x000fe600078ec0ff */
[----:B------:R-:W1:Y:S01]  /*a010*/  MUFU.EX2 R104, R104 ;  /* 0x0000006800687308 */ /* 0x000e620000000800 */
[--C-:B------:R-:W-:Y:S01]  /*a020*/  LOP3.LUT R150, R111, R150, R87.reuse, 0x96, !PT ;  /* 0x000000966f967212 */ /* 0x100fe200078e9657 */
[----:B------:R-:W-:Y:S01]  /*a030*/  IMAD.WIDE.U32 R98, R98, -0x2daee0ad, RZ ;  /* 0xd2511f5362627825 */ /* 0x000fe200078e00ff */
[----:B------:R-:W-:Y:S02]  /*a040*/  PRMT R91, R91, 0x5410, R84 ;  /* 0x000054105b5b7816 */ /* 0x000fe40000000054 */
[----:B------:R-:W-:Y:S01]  /*a050*/  LOP3.LUT R87, R95, R90, R87, 0x96, !PT ;  /* 0x0000005a5f577212 */ /* 0x000fe200078e9657 */
[----:B------:R-:W-:Y:S01]  /*a060*/  IMAD.WIDE.U32 R150, R150, -0x2daee0ad, RZ ;  /* 0xd2511f5396967825 */ /* 0x000fe200078e00ff */
[----:B------:R-:W-:Y:S03]  /*a070*/  LOP3.LUT R95, R93, 0xff, RZ, 0xc0, !PT ;  /* 0x000000ff5d5f7812 */ /* 0x000fe600078ec0ff */
[----:B------:R-:W2:Y:S01]  /*a080*/  MUFU.EX2 R106, R106 ;  /* 0x0000006a006a7308 */ /* 0x000ea20000000800 */
[--C-:B------:R-:W-:Y:S01]  /*a090*/  HSET2.LE.AND R91, R91, R134.reuse, PT ;  /* 0x000000865b5b7233 */ /* 0x100fe20003803000 */
[----:B------:R-:W-:Y:S01]  /*a0a0*/  FFMA.FTZ R107, R31, UR4, -R100 ;  /* 0x000000041f6b7c23 */ /* 0x000fe20008010864 */
[--C-:B------:R-:W-:Y:S02]  /*a0b0*/  HSET2.LE.AND R90, R3, R134.reuse, PT ;  /* 0x00000086035a7233 */ /* 0x100fe40003803000 */
[----:B------:R-:W-:Y:S01]  /*a0c0*/  LOP3.LUT R102, R99, R102, R128, 0x96, !PT ;  /* 0x0000006663667212 */ /* 0x000fe200078e9680 */
[----:B------:R-:W-:Y:S01]  /*a0d0*/  FFMA.FTZ R99, R33, UR4, -R97 ;  /* 0x0000000421637c23 */ /* 0x000fe20008010861 */
[----:B------:R-:W-:Y:S03]  /*a0e0*/  LOP3.LUT R114, R151, R114, R96, 0x96, !PT ;  /* 0x0000007297727212 */ /* 0x000fe600078e9660 */
[----:B------:R-:W-:Y:S01]  /*a0f0*/  MUFU.EX2 R33, R152 ;  /* 0x0000009800217308 */ /* 0x000fe20000000800 */
[----:B-1----:R-:W-:Y:S01]  /*a100*/  F2FP.F16.F32.PACK_AB R3, R101, R104 ;  /* 0x000000686503723e */ /* 0x002fe200000000ff */
[----:B------:R-:W-:Y:S04]  /*a110*/  IMAD.WIDE.U32 R146, R102, -0x326172a9, RZ ;  /* 0xcd9e8d5766927825 */ /* 0x000fe800078e00ff */
[----:B------:R-:W-:Y:S01]  /*a120*/  FFMA.FTZ R102, R34, UR4, -R100 ;  /* 0x0000000422667c23 */ /* 0x000fe20008010864 */
[----:B------:R-:W-:Y:S02]  /*a130*/  LOP3.LUT R90, R90, R3, RZ, 0xc0, !PT ;  /* 0x000000035a5a7212 */ /* 0x000fe400078ec0ff */
[----:B------:R-:W-:Y:S01]  /*a140*/  F2FP.F16.F32.PACK_AB R3, R115, R92 ;  /* 0x0000005c7303723e */ /* 0x000fe200000000ff */
[----:B------:R1:W-:Y:S01]  /*a150*/  MUFU.EX2 R34, R153 ;  /* 0x0000009900227308 */ /* 0x0003e20000000800 */
[----:B--2---:R-:W-:Y:S01]  /*a160*/  F2FP.F16.F32.PACK_AB R84, R103, R106 ;  /* 0x0000006a6754723e */ /* 0x004fe200000000ff */
[----:B------:R-:W-:Y:S01]  /*a170*/  FADD.FTZ R115, R115, R144 ;  /* 0x0000009073737221 */ /* 0x000fe20000010000 */
[----:B------:R-:W-:Y:S02]  /*a180*/  LOP3.LUT R108, R147, R94, R108, 0x96, !PT ;  /* 0x0000005e936c7212 */ /* 0x000fe400078e966c */
[----:B------:R-:W-:Y:S01]  /*a190*/  LOP3.LUT R91, R91, R84, RZ, 0xc0, !PT ;  /* 0x000000545b5b7212 */ /* 0x000fe200078ec0ff */
[----:B------:R-:W-:Y:S01]  /*a1a0*/  FADD.FTZ R104, R104, R115 ;  /* 0x0000007368687221 */ /* 0x000fe20000010000 */
[----:B------:R-:W-:Y:S03]  /*a1b0*/  LOP3.LUT R84, R93, 0xffff, RZ, 0xc0, !PT ;  /* 0x0000ffff5d547812 */ /* 0x000fe600078ec0ff */
[----:B------:R-:W-:Y:S01]  /*a1c0*/  MUFU.EX2 R102, R102 ;  /* 0x0000006600667308 */ /* 0x000fe20000000800 */
[C---:B------:R-:W-:Y:S02]  /*a1d0*/  LOP3.LUT R113, R146.reuse, 0xff, RZ, 0xc0, !PT ;  /* 0x000000ff92717812 */ /* 0x040fe400078ec0ff */
[----:B------:R-:W-:Y:S02]  /*a1e0*/  SHF.R.U32.HI R84, RZ, 0x8, R84 ;  /* 0x00000008ff547819 */ /* 0x000fe40000011654 */
[----:B------:R-:W-:Y:S02]  /*a1f0*/  SHF.R.U32.HI R111, RZ, 0x18, R146 ;  /* 0x00000018ff6f7819 */ /* 0x000fe40000011692 */
[----:B------:R-:W-:Y:S02]  /*a200*/  PRMT R95, R95, 0x5410, R84 ;  /* 0x000054105f5f7816 */ /* 0x000fe40000000054 */
[----:B------:R-:W-:Y:S01]  /*a210*/  LOP3.LUT R110, R146, 0xffff, RZ, 0xc0, !PT ;  /* 0x0000ffff926e7812 */ /* 0x000fe200078ec0ff */
[----:B------:R-:W-:Y:S01]  /*a220*/  FFMA.FTZ R147, R24, UR4, -R97 ;  /* 0x0000000418937c23 */ /* 0x000fe20008010861 */
[----:B------:R-:W-:Y:S01]  /*a230*/  SHF.R.U32.HI R112, RZ, 0x10, R146 ;  /* 0x00000010ff707819 */ /* 0x000fe20000011692 */
[--C-:B------:R-:W-:Y:S01]  /*a240*/  FFMA.FTZ R146, R7, UR4, -R100.reuse ;  /* 0x0000000407927c23 */ /* 0x100fe20008010864 */
[--C-:B------:R-:W-:Y:S01]  /*a250*/  HSET2.LE.AND R88, R95, R134.reuse, PT ;  /* 0x000000865f587233 */ /* 0x100fe20003803000 */
[----:B------:R-:W-:Y:S01]  /*a260*/  FFMA.FTZ R24, R15, UR4, -R100 ;  /* 0x000000040f187c23 */ /* 0x000fe20008010864 */
[----:B------:R-:W-:Y:S02]  /*a270*/  LOP3.LUT R112, R112, 0xff, RZ, 0xc0, !PT ;  /* 0x000000ff70707812 */ /* 0x000fe400078ec0ff */
[----:B------:R-:W-:Y:S01]  /*a280*/  SHF.R.U32.HI R110, RZ, 0x8, R110 ;  /* 0x00000008ff6e7819 */ /* 0x000fe2000001166e */
[----:B------:R-:W2:Y:S01]  /*a290*/  MUFU.EX2 R146, R146 ;  /* 0x0000009200927308 */ /* 0x000ea20000000800 */
[----:B------:R-:W-:Y:S02]  /*a2a0*/  LOP3.LUT R88, R88, R3, RZ, 0xc0, !PT ;  /* 0x0000000358587212 */ /* 0x000fe400078ec0ff */
[--C-:B------:R-:W-:Y:S02]  /*a2b0*/  SHF.R.U32.HI R3, RZ, 0x10, R93.reuse ;  /* 0x00000010ff037819 */ /* 0x100fe4000001165d */
[----:B------:R-:W-:Y:S02]  /*a2c0*/  SHF.R.U32.HI R93, RZ, 0x18, R93 ;  /* 0x00000018ff5d7819 */ /* 0x000fe4000001165d */
[----:B------:R-:W-:Y:S02]  /*a2d0*/  LOP3.LUT R84, R3, 0xff, RZ, 0xc0, !PT ;  /* 0x000000ff03547812 */ /* 0x000fe400078ec0ff */
[----:B-1----:R-:W-:Y:S02]  /*a2e0*/  SHF.R.U32.HI R153, RZ, 0x10, R108 ;  /* 0x00000010ff997819 */ /* 0x002fe4000001166c */
[----:B------:R-:W-:Y:S02]  /*a2f0*/  PRMT R3, R84, 0x5410, R93 ;  /* 0x0000541054037816 */ /* 0x000fe4000000005d */
[----:B------:R-:W1:Y:S01]  /*a300*/  LDSM.16.MT88.4 R92, [R117+0x6000] ;  /* 0x00600000755c783b */ /* 0x000e620000004200 */
[----:B------:R-:W-:Y:S02]  /*a310*/  LOP3.LUT R153, R153, 0xff, RZ, 0xc0, !PT ;  /* 0x000000ff99997812 */ /* 0x000fe400078ec0ff */
[----:B--2---:R-:W-:Y:S02]  /*a320*/  F2FP.F16.F32.PACK_AB R84, R146, R89 ;  /* 0x000000599254723e */ /* 0x004fe400000000ff */
[--C-:B------:R-:W-:Y:S02]  /*a330*/  HSET2.LE.AND R89, R3, R134.reuse, PT ;  /* 0x0000008603597233 */ /* 0x100fe40003803000 */
[----:B------:R-:W-:Y:S03]  /*a340*/  LOP3.LUT R3, R150, 0xff, RZ, 0xc0, !PT ;  /* 0x000000ff96037812 */ /* 0x000fe600078ec0ff */
[----:B------:R-:W-:Y:S01]  /*a350*/  LOP3.LUT R89, R89, R84, RZ, 0xc0, !PT ;  /* 0x0000005459597212 */ /* 0x000fe200078ec0ff */
[--C-:B------:R-:W-:Y:S06]  /*a360*/  FFMA.FTZ R84, R17, UR4, -R97.reuse ;  /* 0x0000000411547c23 */ /* 0x100fec0008010861 */
        /* <DEDUP_REMOVED lines=19> */
[--C-:B------:R-:W-:Y:S01]  /*a4a0*/  FFMA.FTZ R92, R32, UR4, -R97.reuse ;  /* 0x00000004205c7c23 */ /* 0x100fe20008010861 */
[--C-:B------:R-:W-:Y:S01]  /*a4b0*/  FFMA.FTZ R91, R20, UR4, -R97.reuse ;  /* 0x00000004145b7c23 */ /* 0x100fe20008010861 */
[--C-:B------:R-:W-:Y:S03]  /*a4c0*/  FFMA.FTZ R90, R21, UR4, -R97.reuse ;  /* 0x00000004155a7c23 */ /* 0x100fe60008010861 */
[----:B------:R-:W-:Y:S01]  /*a4d0*/  FFMA.FTZ R95, R29, UR4, -R97 ;  /* 0x000000041d5f7c23 */ /* 0x000fe20008010861 */
[--C-:B------:R-:W-:Y:S01]  /*a4e0*/  FFMA.FTZ R94, R18, UR4, -R100.reuse ;  /* 0x00000004125e7c23 */ /* 0x100fe20008010864 */
[----:B------:R-:W-:Y:S01]  /*a4f0*/  FFMA.FTZ R97, R19, UR4, -R100 ;  /* 0x0000000413617c23 */ /* 0x000fe20008010864 */
[----:B------:R-:W-:Y:S01]  /*a500*/  LOP3.LUT R20, R150, 0xffff, RZ, 0xc0, !PT ;  /* 0x0000ffff96147812 */ /* 0x000fe200078ec0ff */
[----:B------:R-:W1:Y:S01]  /*a510*/  MUFU.EX2 R93, R93 ;  /* 0x0000005d005d7308 */ /* 0x000e620000000800 */
[----:B------:R-:W-:Y:S01]  /*a520*/  SHF.R.U32.HI R151, RZ, 0x18, R150 ;  /* 0x00000018ff977819 */ /* 0x000fe20000011696 */
[----:B------:R-:W-:Y:S01]  /*a530*/  FFMA.FTZ R88, R23, UR4, -R100 ;  /* 0x0000000417587c23 */ /* 0x000fe20008010864 */
[----:B------:R-:W-:Y:S01]  /*a540*/  SHF.R.U32.HI R20, RZ, 0x8, R20 ;  /* 0x00000008ff147819 */ /* 0x000fe20000011614 */
[--C-:B------:R-:W-:Y:S01]  /*a550*/  FFMA.FTZ R89, R22, UR4, -R100.reuse ;  /* 0x0000000416597c23 */ /* 0x100fe20008010864 */
[--C-:B------:R-:W-:Y:S01]  /*a560*/  FFMA.FTZ R21, R14, UR4, -R100.reuse ;  /* 0x000000040e157c23 */ /* 0x100fe20008010864 */
[----:B------:R-:W-:Y:S01]  /*a570*/  FFMA.FTZ R100, R35, UR4, -R100 ;  /* 0x0000000423647c23 */ /* 0x000fe20008010864 */
[----:B------:R-:W-:Y:S03]  /*a580*/  PRMT R3, R3, 0x5410, R20 ;  /* 0x0000541003037816 */ /* 0x000fe60000000014 */
[----:B------:R-:W-:Y:S01]  /*a590*/  MUFU.EX2 R94, R94 ;  /* 0x0000005e005e7308 */ /* 0x000fe20000000800 */
[----:B------:R-:W-:Y:S01]  /*a5a0*/  SHF.R.U32.HI R20, RZ, 0x10, R150 ;  /* 0x00000010ff147819 */ /* 0x000fe20000011696 */
[----:B------:R-:W-:Y:S01]  /*a5b0*/  FADD.FTZ R29, R146, R135 ;  /* 0x00000087921d7221 */ /* 0x000fe20000010000 */
[----:B------:R-:W-:Y:S02]  /*a5c0*/  PRMT R135, R112, 0x5410, R111 ;  /* 0x0000541070877816 */ /* 0x000fe4000000006f */
[----:B------:R-:W-:Y:S01]  /*a5d0*/  LOP3.LUT R20, R20, 0xff, RZ, 0xc0, !PT ;  /* 0x000000ff14147812 */ /* 0x000fe200078ec0ff */
[----:B------:R-:W-:Y:S01]  /*a5e0*/  FADD.FTZ R106, R106, R29 ;  /* 0x0000001d6a6a7221 */ /* 0x000fe20000010000 */
[--C-:B------:R-:W-:Y:S03]  /*a5f0*/  HSET2.LE.AND R22, R3, R134.reuse, PT ;  /* 0x0000008603167233 */ /* 0x100fe60003803000 */
[----:B------:R-:W2:Y:S01]  /*a600*/  MUFU.EX2 R97, R97 ;  /* 0x0000006100617308 */ /* 0x000ea20000000800 */
[----:B------:R-:W-:Y:S01]  /*a610*/  PRMT R23, R20, 0x5410, R151 ;  /* 0x0000541014177816 */ /* 0x000fe20000000097 */
[----:B------:R-:W-:Y:S01]  /*a620*/  LDSM.16.MT88.4 R28, [R86+0x8400] ;  /* 0x00840000561c783b */ /* 0x000fe20000004200 */
[----:B-1----:R-:W-:Y:S01]  /*a630*/  F2FP.F16.F32.PACK_AB R3, R84, R93 ;  /* 0x0000005d5403723e */ /* 0x002fe200000000ff */
[----:B------:R-:W-:Y:S01]  /*a640*/  FADD.FTZ R103, R103, R106 ;  /* 0x0000006a67677221 */ /* 0x000fe20000010000 */
[----:B------:R-:W-:Y:S02]  /*a650*/  PRMT R151, R113, 0x5410, R110 ;  /* 0x0000541071977816 */ /* 0x000fe4000000006e */
[--C-:B------:R-:W-:Y:S03]  /*a660*/  HSET2.LE.AND R23, R23, R134.reuse, PT ;  /* 0x0000008617177233 */ /* 0x100fe60003803000 */
[----:B------:R-:W-:Y:S01]  /*a670*/  MUFU.EX2 R150, R21 ;  /* 0x0000001500967308 */ /* 0x000fe20000000800 */
[----:B------:R-:W-:Y:S02]  /*a680*/  LOP3.LUT R22, R22, R3, RZ, 0xc0, !PT ;  /* 0x0000000316167212 */ /* 0x000fe400078ec0ff */
[C---:B------:R-:W-:Y:S04]  /*a690*/  LOP3.LUT R3, R114.reuse, 0xffff, RZ, 0xc0, !PT ;  /* 0x0000ffff72037812 */ /* 0x040fe800078ec0ff */
[----:B------:R-:W-:Y:S03]  /*a6a0*/  SHF.R.U32.HI R3, RZ, 0x8, R3 ;  /* 0x00000008ff037819 */ /* 0x000fe60000011603 */
[----:B------:R-:W1:Y:S01]  /*a6b0*/  MUFU.EX2 R35, R24 ;  /* 0x0000001800237308 */ /* 0x000e620000000800 */
[----:B--2---:R-:W-:Y:S04]  /*a6c0*/  F2FP.F16.F32.PACK_AB R20, R97, R94 ;  /* 0x0000005e6114723e */ /* 0x004fe800000000ff */
[----:B------:R-:W-:Y:S02]  /*a6d0*/  LOP3.LUT R23, R23, R20, RZ, 0xc0, !PT ;  /* 0x0000001417177212 */ /* 0x000fe400078ec0ff */
[----:B------:R-:W-:Y:S03]  /*a6e0*/  LOP3.LUT R20, R114, 0xff, RZ, 0xc0, !PT ;  /* 0x000000ff72147812 */ /* 0x000fe600078ec0ff */
[----:B------:R-:W-:Y:S01]  /*a6f0*/  MUFU.EX2 R111, R91 ;  /* 0x0000005b006f7308 */ /* 0x000fe20000000800 */
[----:B------:R-:W-:Y:S02]  /*a700*/  PRMT R3, R20, 0x5410, R3 ;  /* 0x0000541014037816 */ /* 0x000fe40000000003 */
[--C-:B------:R-:W-:Y:S02]  /*a710*/  SHF.R.U32.HI R20, RZ, 0x10, R114.reuse ;  /* 0x00000010ff147819 */ /* 0x100fe40000011672 */
[----:B------:R-:W-:Y:S05]  /*a720*/  SHF.R.U32.HI R114, RZ, 0x18, R114 ;  /* 0x00000018ff727819 */ /* 0x000fea0000011672 */
[----:B------:R-:W-:Y:S01]  /*a730*/  MUFU.EX2 R113, R89 ;  /* 0x0000005900717308 */ /* 0x000fe20000000800 */
[----:B------:R-:W-:Y:S02]  /*a740*/  LOP3.LUT R25, R20, 0xff, RZ, 0xc0, !PT ;  /* 0x000000ff14197812 */ /* 0x000fe400078ec0ff */
[----:B-1----:R-:W-:Y:S01]  /*a750*/  F2FP.F16.F32.PACK_AB R24, R35, R150 ;  /* 0x000000962318723e */ /* 0x002fe200000000ff */
[----:B------:R-:W-:Y:S01]  /*a760*/  FADD.FTZ R150, R150, R103 ;  /* 0x0000006796967221 */ /* 0x000fe20000010000 */
[----:B------:R-:W-:Y:S02]  /*a770*/  PRMT R21, R25, 0x5410, R114 ;  /* 0x0000541019157816 */ /* 0x000fe40000000072 */
[--C-:B------:R-:W-:Y:S03]  /*a780*/  HSET2.LE.AND R20, R3, R134.reuse, PT ;  /* 0x0000008603147233 */ /* 0x100fe60003803000 */
[----:B------:R-:W-:Y:S01]  /*a790*/  MUFU.EX2 R110, R88 ;  /* 0x00000058006e7308 */ /* 0x000fe20000000800 */
[----:B------:R-:W-:Y:S01]  /*a7a0*/  F2FP.F16.F32.PACK_AB R3, R33, R34 ;  /* 0x000000222103723e */ /* 0x000fe200000000ff */
[----:B------:R-:W-:Y:S01]  /*a7b0*/  FADD.FTZ R115, R35, R150 ;  /* 0x0000009623737221 */ /* 0x000fe20000010000 */
[--C-:B------:R-:W-:Y:S02]  /*a7c0*/  HSET2.LE.AND R21, R21, R134.reuse, PT ;  /* 0x0000008615157233 */ /* 0x100fe40003803000 */
[----:B------:R-:W-:Y:S02]  /*a7d0*/  LOP3.LUT R20, R20, R3, RZ, 0xc0, !PT ;  /* 0x0000000314147212 */ /* 0x000fe400078ec0ff */
[----:B------:R-:W-:Y:S03]  /*a7e0*/  LOP3.LUT R3, R108, 0xffff, RZ, 0xc0, !PT ;  /* 0x0000ffff6c037812 */ /* 0x000fe600078ec0ff */
[----:B------:R-:W-:Y:S01]  /*a7f0*/  MUFU.EX2 R103, R149 ;  /* 0x0000009500677308 */ /* 0x000fe20000000800 */
[----:B------:R-:W-:Y:S02]  /*a800*/  LOP3.LUT R21, R21, R24, RZ, 0xc0, !PT ;  /* 0x0000001815157212 */ /* 0x000fe400078ec0ff */
[----:B------:R-:W1:Y:S01]  /*a810*/  LDSM.16.MT88.4 R24, [R117+0x6400] ;  /* 0x006400007518783b */ /* 0x000e620000004200 */
[----:B------:R-:W-:Y:S02]  /*a820*/  SHF.R.U32.HI R3, RZ, 0x8, R3 ;  /* 0x00000008ff037819 */ /* 0x000fe40000011603 */
[--C-:B------:R-:W-:Y:S04]  /*a830*/  HSET2.LE.AND R35, R135, R134.reuse, PT ;  /* 0x0000008687237233 */ /* 0x100fe80003803000 */
[----:B------:R-:W-:Y:S10]  /*a840*/  MUFU.EX2 R112, R95 ;  /* 0x0000005f00707308 */ /* 0x000ff40000000800 */
[----:B------:R-:W-:Y:S10]  /*a850*/  MUFU.EX2 R106, R148 ;  /* 0x00000094006a7308 */ /* 0x000ff40000000800 */
[----:B------:R-:W2:Y:S10]  /*a860*/  MUFU.EX2 R114, R107 ;  /* 0x0000006b00727308 */ /* 0x000eb40000000800 */
[----:B------:R2:W-:Y:S01]  /*a870*/  MUFU.EX2 R135, R100 ;  /* 0x0000006400877308 */ /* 0x0005e20000000800 */
[C---:B-1----:R-:W-:Y:S06]  /*a880*/  HMMA.16816.F32 R36, R20.reuse, R24, R36 ;  /* 0x000000181424723c */ /* 0x042fec0000001824 */
[C---:B------:R-:W-:Y:S01]  /*a890*/  HMMA.16816.F32 R40, R20.reuse, R26, R40 ;  /* 0x0000001a1428723c */ /* 0x040fe20000001828 */
[----:B------:R-:W1:Y:S04]  /*a8a0*/  LDSM.16.MT88.4 R24, [R86+0x6400] ;  /* 0x006400005618783b */ /* 0x000e680000004200 */
[----:B--2---:R-:W-:Y:S01]  /*a8b0*/  F2FP.F16.F32.PACK_AB R100, R114, R109 ;  /* 0x0000006d7264723e */ /* 0x004fe200000000ff */
[C---:B-1----:R-:W-:Y:S06]  /*a8c0*/  HMMA.16816.F32 R44, R20.reuse, R24, R44 ;  /* 0x00000018142c723c */ /* 0x042fec000000182c */
[C---:B------:R-:W-:Y:S01]  /*a8d0*/  HMMA.16816.F32 R48, R20.reuse, R26, R48 ;  /* 0x0000001a1430723c */ /* 0x040fe20000001830 */
[----:B------:R-:W1:Y:S05]  /*a8e0*/  LDSM.16.MT88.4 R24, [R117+0x7400] ;  /* 0x007400007518783b */ /* 0x000e6a0000004200 */
[C---:B-1----:R-:W-:Y:S06]  /*a8f0*/  HMMA.16816.F32 R52, R20.reuse, R24, R52 ;  /* 0x000000181434723c */ /* 0x042fec0000001834 */
[C---:B------:R-:W-:Y:S05]  /*a900*/  HMMA.16816.F32 R56, R20.reuse, R26, R56 ;  /* 0x0000001a1438723c */ /* 0x040fea0000001838 */
[----:B------:R-:W-:Y:S02]  /*a910*/  LOP3.LUT R24, R108, 0xff, RZ, 0xc0, !PT ;  /* 0x000000ff6c187812 */ /* 0x000fe400078ec0ff */
[----:B------:R-:W-:Y:S04]  /*a920*/  SHF.R.U32.HI R108, RZ, 0x18, R108 ;  /* 0x00000018ff6c7819 */ /* 0x000fe8000001166c */
[----:B------:R-:W-:Y:S02]  /*a930*/  PRMT R3, R24, 0x5410, R3 ;  /* 0x0000541018037816 */ /* 0x000fe40000000003 */
[----:B------:R-:W1:Y:S01]  /*a940*/  LDSM.16.MT88.4 R24, [R86+0x7400] ;  /* 0x007400005618783b */ /* 0x000e620000004200 */
[----:B------:R-:W-:Y:S02]  /*a950*/  PRMT R153, R153, 0x5410, R108 ;  /* 0x0000541099997816 */ /* 0x000fe4000000006c */
[----:B------:R2:W3:Y:S01]  /*a960*/  MUFU.EX2 R108, R90 ;  /* 0x0000005a006c7308 */ /* 0x0004e20000000800 */
[--C-:B------:R-:W-:Y:S04]  /*a970*/  HSET2.LE.AND R32, R3, R134.reuse, PT ;  /* 0x0000008603207233 */ /* 0x100fe80003803000 */
[----:B--2---:R-:W-:Y:S01]  /*a980*/  LDSM.16.MT88.4 R88, [R86+0x6800] ;  /* 0x006800005658783b */ /* 0x004fe20000004200 */
[----:B---3--:R-:W-:Y:S04]  /*a990*/  F2FP.F16.F32.PACK_AB R3, R108, R111 ;  /* 0x0000006f6c03723e */ /* 0x008fe800000000ff */
[----:B------:R-:W-:Y:S01]  /*a9a0*/  LOP3.LUT R32, R32, R3, RZ, 0xc0, !PT ;  /* 0x0000000320207212 */ /* 0x000fe200078ec0ff */
[----:B------:R-:W-:Y:S02]  /*a9b0*/  FADD.FTZ R3, R101, R104 ;  /* 0x0000006865037221 */ /* 0x000fe40000010000 */
[----:B------:R-:W-:Y:S02]  /*a9c0*/  MUFU.EX2 R104, R147 ;  /* 0x0000009300687308 */ /* 0x000fe40000000800 */
[----:B------:R-:W-:Y:S01]  /*a9d0*/  FADD.FTZ R144, R34, R3 ;  /* 0x0000000322907221 */ /* 0x000fe20000010000 */
[--C-:B------:R-:W-:Y:S03]  /*a9e0*/  HSET2.LE.AND R34, R151, R134.reuse, PT ;  /* 0x0000008697227233 */ /* 0x100fe60003803000 */
[----:B------:R-:W-:Y:S01]  /*a9f0*/  FADD.FTZ R144, R33, R144 ;  /* 0x0000009021907221 */ /* 0x000fe20000010000 */
[--C-:B------:R-:W-:Y:S03]  /*aa00*/  HSET2.LE.AND R33, R153, R134.reuse, PT ;  /* 0x0000008699217233 */ /* 0x100fe60003803000 */
[----:B------:R-:W2:Y:S01]  /*aa10*/  MUFU.EX2 R101, R145 ;  /* 0x0000009100657308 */ /* 0x000ea20000000800 */
[----:B------:R-:W-:Y:S01]  /*aa20*/  FADD.FTZ R107, R93, R144 ;  /* 0x000000905d6b7221 */ /* 0x000fe20000010000 */
[C---:B-1----:R-:W-:Y:S03]  /*aa30*/  HMMA.16816.F32 R60, R20.reuse, R24, R60 ;  /* 0x00000018143c723c */ /* 0x042fe6000000183c */
[----:B------:R-:W-:Y:S05]  /*aa40*/  FADD.FTZ R84, R84, R107 ;  /* 0x0000006b54547221 */ /* 0x000fea0000010000 */
[----:B------:R-:W-:Y:S01]  /*aa50*/  MUFU.EX2 R144, R99 ;  /* 0x0000006300907308 */ /* 0x000fe20000000800 */
[C---:B------:R-:W-:Y:S01]  /*aa60*/  HMMA.16816.F32 R64, R20.reuse, R26, R64 ;  /* 0x0000001a1440723c */ /* 0x040fe20000001840 */
[----:B------:R-:W1:Y:S02]  /*aa70*/  LDSM.16.MT88.4 R24, [R117+0x8400] ;  /* 0x008400007518783b */ /* 0x000e640000004200 */
[----:B------:R-:W-:Y:S01]  /*aa80*/  FADD.FTZ R107, R111, R84 ;  /* 0x000000546f6b7221 */ /* 0x000fe20000010000 */
[----:B------:R-:W-:Y:S02]  /*aa90*/  F2FP.F16.F32.PACK_AB R84, R135, R102 ;  /* 0x000000668754723e */ /* 0x000fe400000000ff */
[C---:B--2---:R-:W-:Y:S01]  /*aaa0*/  F2FP.F16.F32.PACK_AB R3, R101.reuse, R104 ;  /* 0x000000686503723e */ /* 0x044fe200000000ff */
[----:B------:R-:W-:Y:S04]  /*aab0*/  FADD.FTZ R107, R108, R107 ;  /* 0x0000006b6c6b7221 */ /* 0x000fe80000010000 */
[----:B------:R-:W-:Y:S01]  /*aac0*/  LOP3.LUT R34, R34, R3, RZ, 0xc0, !PT ;  /* 0x0000000322227212 */ /* 0x000fe200078ec0ff */
[----:B------:R-:W-:Y:S04]  /*aad0*/  FADD.FTZ R104, R104, R107 ;  /* 0x0000006b68687221 */ /* 0x000fe80000010000 */
[----:B------:R-:W-:Y:S01]  /*aae0*/  FADD.FTZ R104, R101, R104 ;  /* 0x0000006865687221 */ /* 0x000fe20000010000 */
[C---:B-1----:R-:W-:Y:S06]  /*aaf0*/  HMMA.16816.F32 R68, R20.reuse, R24, R68 ;  /* 0x000000181444723c */ /* 0x042fec0000001844 */
[C---:B------:R-:W-:Y:S01]  /*ab00*/  HMMA.16816.F32 R72, R20.reuse, R26, R72 ;  /* 0x0000001a1448723c */ /* 0x040fe20000001848 */
[----:B------:R-:W1:Y:S05]  /*ab10*/  LDSM.16.MT88.4 R24, [R117+0x6800] ;  /* 0x006800007518783b */ /* 0x000e6a0000004200 */
[C---:B------:R-:W-:Y:S06]  /*ab20*/  HMMA.16816.F32 R76, R20.reuse, R28, R76 ;  /* 0x0000001c144c723c */ /* 0x040fec000000184c */
[----:B------:R-:W-:Y:S01]  /*ab30*/  HMMA.16816.F32 R80, R20, R30, R80 ;  /* 0x0000001e1450723c */ /* 0x000fe20000001850 */
[----:B------:R-:W2:Y:S04]  /*ab40*/  LDSM.16.MT88.4 R20, [R117+0x7800] ;  /* 0x007800007514783b */ /* 0x000ea80000004200 */
[----:B------:R-:W-:Y:S02]  /*ab50*/  F2FP.F16.F32.PACK_AB R28, R106, R103 ;  /* 0x000000676a1c723e */ /* 0x000fe400000000ff */
[----:B------:R-:W-:Y:S04]  /*ab60*/  F2FP.F16.F32.PACK_AB R30, R110, R113 ;  /* 0x000000716e1e723e */ /* 0x000fe800000000ff */
[----:B------:R-:W-:Y:S02]  /*ab70*/  LOP3.LUT R33, R33, R30, RZ, 0xc0, !PT ;  /* 0x0000001e21217212 */ /* 0x000fe400078ec0ff */
[----:B------:R-:W-:Y:S02]  /*ab80*/  LOP3.LUT R35, R35, R28, RZ, 0xc0, !PT ;  /* 0x0000001c23237212 */ /* 0x000fe400078ec0ff */
[----:B------:R-:W3:Y:S05]  /*ab90*/  LDSM.16.MT88.4 R28, [R86+0x7800] ;  /* 0x00780000561c783b */ /* 0x000eea0000004200 */
[C---:B-1----:R-:W-:Y:S06]  /*aba0*/  HMMA.16816.F32 R36, R32.reuse, R24, R36 ;  /* 0x000000182024723c */ /* 0x042fec0000001824 */
[C---:B------:R-:W-:Y:S01]  /*abb0*/  HMMA.16816.F32 R40, R32.reuse, R26, R40 ;  /* 0x0000001a2028723c */ /* 0x040fe20000001828 */
[----:B------:R-:W1:Y:S05]  /*abc0*/  LDSM.16.MT88.4 R24, [R117+0x8800] ;  /* 0x008800007518783b */ /* 0x000e6a0000004200 */
[C---:B------:R-:W-:Y:S06]  /*abd0*/  HMMA.16816.F32 R44, R32.reuse, R88, R44 ;  /* 0x00000058202c723c */ /* 0x040fec000000182c */
[C---:B------:R-:W-:Y:S01]  /*abe0*/  HMMA.16816.F32 R48, R32.reuse, R90, R48 ;  /* 0x0000005a2030723c */ /* 0x040fe20000001830 */
[----:B------:R-:W4:Y:S05]  /*abf0*/  LDSM.16.MT88.4 R88, [R86+0x8800] ;  /* 0x008800005658783b */ /* 0x000f2a0000004200 */
[C---:B--2---:R-:W-:Y:S06]  /*ac00*/  HMMA.16816.F32 R52, R32.reuse, R20, R52 ;  /* 0x000000142034723c */ /* 0x044fec0000001834 */
[C---:B------:R-:W-:Y:S06]  /*ac10*/  HMMA.16816.F32 R56, R32.reuse, R22, R56 ;  /* 0x000000162038723c */ /* 0x040fec0000001838 */
[C---:B---3--:R-:W-:Y:S05]  /*ac20*/  HMMA.16816.F32 R60, R32.reuse, R28, R60 ;  /* 0x0000001c203c723c */ /* 0x048fea000000183c */
[----:B------:R-:W-:Y:S01]  /*ac30*/  IMAD.WIDE.U32 R22, R87, -0x2daee0ad, RZ ;  /* 0xd2511f5357167825 */ /* 0x000fe200078e00ff */
[C---:B------:R-:W-:Y:S01]  /*ac40*/  HMMA.16816.F32 R64, R32.reuse, R30, R64 ;  /* 0x0000001e2040723c */ /* 0x040fe20000001840 */
[----:B------:R-:W-:Y:S01]  /*ac50*/  LDSM.16.MT88.4 R28, [R86+0x6c00] ;  /* 0x006c0000561c783b */ /* 0x000fe20000004200 */
[----:B------:R2:W3:Y:S03]  /*ac60*/  MUFU.EX2 R87, R92 ;  /* 0x0000005c00577308 */ /* 0x0004e60000000800 */
[----:B------:R-:W-:Y:S01]  /*ac70*/  LOP3.LUT R96, R23, R98, R96, 0x96, !PT ;  /* 0x0000006217607212 */ /* 0x000fe200078e9660 */
[C---:B-1----:R-:W-:Y:S05]  /*ac80*/  HMMA.16816.F32 R68, R32.reuse, R24, R68 ;  /* 0x000000182044723c */ /* 0x042fea0000001844 */
[----:B------:R-:W-:Y:S01]  /*ac90*/  LOP3.LUT R3, R22, 0xffff, RZ, 0xc0, !PT ;  /* 0x0000ffff16037812 */ /* 0x000fe200078ec0ff */
[C---:B------:R-:W-:Y:S05]  /*aca0*/  HMMA.16816.F32 R72, R32.reuse, R26, R72 ;  /* 0x0000001a2048723c */ /* 0x040fea0000001848 */
[--C-:B------:R-:W-:Y:S01]  /*acb0*/  SHF.R.U32.HI R20, RZ, 0x10, R22.reuse ;  /* 0x00000010ff147819 */ /* 0x100fe20000011616 */
[C---:B----4-:R-:W-:Y:S05]  /*acc0*/  HMMA.16816.F32 R76, R32.reuse, R88, R76 ;  /* 0x00000058204c723c */ /* 0x050fea000000184c */
[----:B------:R-:W-:Y:S01]  /*acd0*/  LOP3.LUT R25, R96, 0xffff, RZ, 0xc0, !PT ;  /* 0x0000ffff60197812 */ /* 0x000fe200078ec0ff */
[----:B------:R-:W-:Y:S01]  /*ace0*/  HMMA.16816.F32 R80, R32, R90, R80 ;  /* 0x0000005a2050723c */ /* 0x000fe20000001850 */
[----:B------:R-:W-:Y:S04]  /*acf0*/  LDSM.16.MT88.4 R32, [R86+0x7c00] ;  /* 0x007c00005620783b */ /* 0x000fe80000004200 */
[----:B------:R-:W-:Y:S02]  /*ad00*/  SHF.R.U32.HI R24, RZ, 0x8, R3 ;  /* 0x00000008ff187819 */ /* 0x000fe40000011603 */
[----:B------:R-:W-:Y:S02]  /*ad10*/  LOP3.LUT R21, R22, 0xff, RZ, 0xc0, !PT ;  /* 0x000000ff16157812 */ /* 0x000fe400078ec0ff */
[----:B------:R-:W-:Y:S02]  /*ad20*/  LDSM.16.MT88.4 R88, [R117+0x8c00] ;  /* 0x008c00007558783b */ /* 0x000fe40000004200 */
[----:B------:R-:W-:Y:S02]  /*ad30*/  SHF.R.U32.HI R23, RZ, 0x18, R22 ;  /* 0x00000018ff177819 */ /* 0x000fe40000011616 */
[----:B------:R-:W-:Y:S02]  /*ad40*/  LOP3.LUT R22, R20, 0xff, RZ, 0xc0, !PT ;  /* 0x000000ff14167812 */ /* 0x000fe400078ec0ff */
[----:B------:R-:W-:Y:S02]  /*ad50*/  SHF.R.U32.HI R20, RZ, 0x8, R25 ;  /* 0x00000008ff147819 */ /* 0x000fe40000011619 */
[----:B------:R-:W-:Y:S02]  /*ad60*/  PRMT R21, R21, 0x5410, R24 ;  /* 0x0000541015157816 */ /* 0x000fe40000000018 */
[----:B------:R-:W1:Y:S01]  /*ad70*/  LDSM.16.MT88.4 R24, [R117+0x6c00] ;  /* 0x006c00007518783b */ /* 0x000e620000004200 */
[----:B------:R-:W-:Y:S02]  /*ad80*/  LOP3.LUT R3, R96, 0xff, RZ, 0xc0, !PT ;  /* 0x000000ff60037812 */ /* 0x000fe400078ec0ff */
[----:B------:R-:W-:Y:S02]  /*ad90*/  PRMT R23, R22, 0x5410, R23 ;  /* 0x0000541016177816 */ /* 0x000fe40000000017 */
[----:B------:R-:W-:Y:S01]  /*ada0*/  PRMT R3, R3, 0x5410, R20 ;  /* 0x0000541003037816 */ /* 0x000fe20000000014 */
[----:B------:R-:W-:Y:S01]  /*adb0*/  FADD.FTZ R20, R94, R115 ;  /* 0x000000735e147221 */ /* 0x000fe20000010000 */
[--C-:B------:R-:W-:Y:S01]  /*adc0*/  SHF.R.U32.HI R22, RZ, 0x10, R96.reuse ;  /* 0x00000010ff167819 */ /* 0x100fe20000011660 */
[----:B--2---:R-:W2:Y:S01]  /*add0*/  LDSM.16.MT88.4 R92, [R117+0x7c00] ;  /* 0x007c0000755c783b */ /* 0x004ea20000004200 */
[----:B------:R-:W-:Y:S01]  /*ade0*/  SHF.R.U32.HI R115, RZ, 0x18, R96 ;  /* 0x00000018ff737819 */ /* 0x000fe20000011660 */
[----:B------:R-:W-:Y:S01]  /*adf0*/  FADD.FTZ R20, R97, R20 ;  /* 0x0000001461147221 */ /* 0x000fe20000010000 */
[----:B------:R-:W-:Y:S02]  /*ae00*/  LOP3.LUT R22, R22, 0xff, RZ, 0xc0, !PT ;  /* 0x000000ff16167812 */ /* 0x000fe400078ec0ff */
[--C-:B------:R-:W-:Y:S01]  /*ae10*/  HSET2.LE.AND R23, R23, R134.reuse, PT ;  /* 0x0000008617177233 */ /* 0x100fe20003803000 */
[----:B------:R-:W-:Y:S01]  /*ae20*/  FADD.FTZ R113, R113, R20 ;  /* 0x0000001471717221 */ /* 0x000fe20000010000 */
[----:B------:R-:W-:Y:S01]  /*ae30*/  PRMT R115, R22, 0x5410, R115 ;  /* 0x0000541016737816 */ /* 0x000fe20000000073 */
[----:B------:R-:W4:Y:S01]  /*ae40*/  LDSM.16.MT88.4 R96, [R86+0x8c00] ;  /* 0x008c00005660783b */ /* 0x000f220000004200 */
[--C-:B------:R-:W-:Y:S01]  /*ae50*/  HSET2.LE.AND R20, R3, R134.reuse, PT ;  /* 0x0000008603147233 */ /* 0x100fe20003803000 */
[----:B------:R-:W-:Y:S01]  /*ae60*/  FADD.FTZ R110, R110, R113 ;  /* 0x000000716e6e7221 */ /* 0x000fe20000010000 */
[----:B------:R-:W-:Y:S01]  /*ae70*/  F2FP.F16.F32.PACK_AB R3, R112, R105 ;  /* 0x000000697003723e */ /* 0x000fe200000000ff */
[----:B------:R-:W-:Y:S01]  /*ae80*/  FADD.FTZ R105, R105, R104 ;  /* 0x0000006869697221 */ /* 0x000fe20000010000 */
[--C-:B------:R-:W-:Y:S01]  /*ae90*/  HSET2.LE.AND R22, R21, R134.reuse, PT ;  /* 0x0000008615167233 */ /* 0x100fe20003803000 */
[----:B------:R-:W-:Y:S01]  /*aea0*/  FADD.FTZ R103, R103, R110 ;  /* 0x0000006e67677221 */ /* 0x000fe20000010000 */
[----:B------:R-:W-:Y:S01]  /*aeb0*/  LOP3.LUT R20, R20, R3, RZ, 0xc0, !PT ;  /* 0x0000000314147212 */ /* 0x000fe200078ec0ff */
[----:B------:R-:W-:Y:S01]  /*aec0*/  FADD.FTZ R112, R112, R105 ;  /* 0x0000006970707221 */ /* 0x000fe20000010000 */
[----:B------:R-:W-:Y:S01]  /*aed0*/  HSET2.LE.AND R21, R115, R134, PT ;  /* 0x0000008673157233 */ /* 0x000fe20003803000 */
[----:B------:R-:W-:Y:S01]  /*aee0*/  FADD.FTZ R106, R106, R103 ;  /* 0x000000676a6a7221 */ /* 0x000fe20000010000 */
[C---:B---3--:R-:W-:Y:S01]  /*aef0*/  F2FP.F16.F32.PACK_AB R3, R144.reuse, R87 ;  /* 0x000000579003723e */ /* 0x048fe200000000ff */
[----:B------:R-:W-:Y:S01]  /*af00*/  FADD.FTZ R87, R87, R112 ;  /* 0x0000007057577221 */ /* 0x000fe20000010000 */
[----:B------:R-:W-:Y:S01]  /*af10*/  LOP3.LUT R23, R23, R84, RZ, 0xc0, !PT ;  /* 0x0000005417177212 */ /* 0x000fe200078ec0ff */
[----:B------:R-:W-:Y:S01]  /*af20*/  FADD.FTZ R109, R109, R106 ;  /* 0x0000006a6d6d7221 */ /* 0x000fe20000010000 */
[----:B------:R-:W-:Y:S01]  /*af30*/  LOP3.LUT R21, R21, R100, RZ, 0xc0, !PT ;  /* 0x0000006415157212 */ /* 0x000fe200078ec0ff */
[----:B------:R-:W-:Y:S01]  /*af40*/  FADD.FTZ R144, R144, R87 ;  /* 0x0000005790907221 */ /* 0x000fe20000010000 */
[----:B------:R-:W-:Y:S01]  /*af50*/  LOP3.LUT R22, R22, R3, RZ, 0xc0, !PT ;  /* 0x0000000316167212 */ /* 0x000fe200078ec0ff */
[----:B------:R-:W-:Y:S02]  /*af60*/  IMAD.MOV.U32 R3, RZ, RZ, R2 ;  /* 0x000000ffff037224 */ /* 0x000fe400078e0002 */
[----:B------:R-:W-:Y:S04]  /*af70*/  FADD.FTZ R109, R114, R109 ;  /* 0x0000006d726d7221 */ /* 0x000fe80000010000 */
[----:B------:R-:W-:Y:S01]  /*af80*/  FADD.FTZ R102, R102, R109 ;  /* 0x0000006d66667221 */ /* 0x000fe20000010000 */
[C---:B-1----:R-:W-:Y:S05]  /*af90*/  HMMA.16816.F32 R36, R20.reuse, R24, R36 ;  /* 0x000000181424723c */ /* 0x042fea0000001824 */
[----:B------:R-:W-:Y:S01]  /*afa0*/  FADD.FTZ R135, R135, R102 ;  /* 0x0000006687877221 */ /* 0x000fe20000010000 */
        /* <DEDUP_REMOVED lines=9> */
[C---:B----4-:R-:W-:Y:S06]  /*b040*/  HMMA.16816.F32 R76, R20.reuse, R96, R76 ;  /* 0x00000060144c723c */ /* 0x050fec000000184c */
[----:B------:R-:W-:Y:S01]  /*b050*/  HMMA.16816.F32 R80, R20, R98, R80 ;  /* 0x000000621450723c */ /* 0x000fe20000001850 */
[----:B------:R-:W-:Y:S11]  /*b060*/  @!UPT UIADD3 URZ, URZ, URZ, URZ ;  /* 0x0000003f3f3ff290 */ /* 0x000ff6000fffe03f */
[----:B------:R-:W-:Y:S01]  /*b070*/  @!UPT UIADD3 URZ, URZ, URZ, URZ ;  /* 0x0000003f3f3ff290 */ /* 0x000fe2000fffe03f */
[----:B------:R-:W-:Y:S11]  /*b080*/  @P5 BRA `(.L_x_953) ;  /* 0xffffffd400bc5947 */ /* 0x000ff6000383ffff */
.L_x_952:
        /* <DEDUP_REMOVED lines=12> */
[----:B---3--:R-:W-:Y:S01]  /*b150*/  SHF.R.S32.HI R8, RZ, 0x1f, R5 ;  /* 0x0000001fff087819 */ /* 0x008fe20000011405 */
[----:B-1----:R-:W-:-:S03]  /*b160*/  FADD.FTZ R7, R4, R7 ;  /* 0x0000000704077221 */ /* 0x002fc60000010000 */
[CC--:B------:R-:W-:Y:S01]  /*b170*/  LEA.HI R4, R8.reuse, R5.reuse, RZ, 0x2 ;  /* 0x0000000508047211 */ /* 0x0c0fe200078f10ff */
[----:B--2---:R-:W-:Y:S01]  /*b180*/  FADD.FTZ R6, R3, R6 ;  /* 0x0000000603067221 */ /* 0x004fe20000010000 */
[----:B------:R-:W-:Y:S02]  /*b190*/  FSETP.NE.FTZ.AND P4, PT, R7, RZ, PT ;  /* 0x000000ff0700720b */ /* 0x000fe40003f95000 */
[----:B------:R-:W-:Y:S02]  /*b1a0*/  LEA.HI R3, R8, R5, RZ, 0x5 ;  /* 0x0000000508037211 */ /* 0x000fe400078f28ff */
[----:B------:R-:W-:Y:S02]  /*b1b0*/  FSETP.NE.FTZ.AND P3, PT, R6, RZ, PT ;  /* 0x000000ff0600720b */ /* 0x000fe40003f75000 */
[----:B------:R-:W-:Y:S02]  /*b1c0*/  LOP3.LUT R12, R4, 0xfffffffc, RZ, 0xc0, !PT ;  /* 0xfffffffc040c7812 */ /* 0x000fe400078ec0ff */
[----:B------:R-:W-:-:S02]  /*b1d0*/  SHF.R.S32.HI R8, RZ, 0x5, R3 ;  /* 0x00000005ff087819 */ /* 0x000fc40000011403 */
[----:B------:R-:W-:-:S03]  /*b1e0*/  IADD3 R11, -R12, R5, RZ ;  /* 0x000000050c0b7210 */ /* 0x000fc60007ffe1ff */
[----:B------:R-:W1:Y:S02]  /*b1f0*/  @P4 MUFU.RCP R10, R7 ;  /* 0x00000007000a4308 */ /* 0x000e640000001000 */
[----:B------:R-:W-:-:S06]  /*b200*/  IMAD R8, R8, 0x100, R11 ;  /* 0x0000010008087824 */ /* 0x000fcc00078e020b */
[----:B------:R-:W2:Y:S01]  /*b210*/  @P3 MUFU.RCP R9, R6 ;  /* 0x0000000600093308 */ /* 0x000ea20000001000 */
        /* <DEDUP_REMOVED lines=26> */
[----:B--2---:R-:W-:Y:S01]  /*b3c0*/  FMUL.FTZ R9, R9, UR4 ;  /* 0x0000000409097c20 */ /* 0x004fe20008410000 */
[----:B------:R-:W1:Y:S01]  /*b3d0*/  S2UR UR4, SR_CgaCtaId ;  /* 0x00000000000479c3 */ /* 0x000e620000008800 */
[----:B------:R-:W-:-:S02]  /*b3e0*/  F2FP.F16.F32.PACK_AB R36, R37, R36 ;  /* 0x000000242524723e */ /* 0x000fc400000000ff */
[----:B------:R-:W-:Y:S01]  /*b3f0*/  SHF.R.S32.HI R11, RZ, 0x1f, R10 ;  /* 0x0000001fff0b7819 */ /* 0x000fe2000001140a */
[C---:B------:R-:W-:Y:S01]  /*b400*/  FMUL.FTZ R38, R9.reuse, R38 ;  /* 0x0000002609267220 */ /* 0x040fe20000410000 */
[C---:B------:R-:W-:Y:S01]  /*b410*/  FMUL.FTZ R39, R9.reuse, R39 ;  /* 0x0000002709277220 */ /* 0x040fe20000410000 */
        /* <DEDUP_REMOVED lines=12> */
[----:B------:R-:W-:Y:S01]  /*b4e0*/  FMUL.FTZ R59, R9, R59 ;  /* 0x0000003b093b7220 */ /* 0x000fe20000410000 */
[----:B------:R-:W-:Y:S01]  /*b4f0*/  LEA.HI R12, R11, R11, RZ, 0x1 ;  /* 0x0000000b0b0c7211 */ /* 0x000fe200078f08ff */
        /* <DEDUP_REMOVED lines=13> */
[----:B-1----:R-:W-:Y:S01]  /*b5d0*/  ULEA UR4, UR4, UR5, 0x18 ;  /* 0x0000000504047291 */ /* 0x002fe2000f8ec03f */
[----:B------:R-:W-:-:S02]  /*b5e0*/  LOP3.LUT R12, R12, 0x3fffffe, RZ, 0xc0, !PT ;  /* 0x03fffffe0c0c7812 */ /* 0x000fc400078ec0ff */
[C---:B------:R-:W-:Y:S02]  /*b5f0*/  SHF.L.U32 R13, R9.reuse, 0x6, RZ ;  /* 0x00000006090d7819 */ /* 0x040fe400000006ff */
[----:B------:R-:W-:Y:S01]  /*b600*/  LOP3.LUT P0, RZ, R9, 0x2, RZ, 0xc0, !PT ;  /* 0x0000000209ff7812 */ /* 0x000fe2000780c0ff */
[----:B------:R-:W-:Y:S01]  /*b610*/  IMAD.IADD R11, R11, 0x1, -R12 ;  /* 0x000000010b0b7824 */ /* 0x000fe200078e0a0c */
[----:B------:R-:W-:Y:S01]  /*b620*/  LOP3.LUT R13, R13, 0xc0, RZ, 0xc0, !PT ;  /* 0x000000c00d0d7812 */ /* 0x000fe200078ec0ff */
[----:B------:R-:W1:Y:S01]  /*b630*/  S2R R12, SR_TID.X ;  /* 0x00000000000c7919 */ /* 0x000e620000002100 */
[----:B------:R-:W-:Y:S02]  /*b640*/  F2FP.F16.F32.PACK_AB R38, R39, R38 ;  /* 0x000000262726723e */ /* 0x000fe400000000ff */
[----:B------:R-:W-:Y:S02]  /*b650*/  LEA R8, R11, R8, 0x4 ;  /* 0x000000080b087211 */ /* 0x000fe400078e20ff */
[----:B------:R-:W-:-:S02]  /*b660*/  LOP3.LUT R11, R9, 0x1, RZ, 0xc0, !PT ;  /* 0x00000001090b7812 */ /* 0x000fc400078ec0ff */
[----:B------:R-:W-:Y:S02]  /*b670*/  LEA.HI R13, R13, R13, RZ, 0x1d ;  /* 0x0000000d0d0d7211 */ /* 0x000fe400078fe8ff */
[----:B------:R-:W-:Y:S02]  /*b680*/  ISETP.NE.U32.AND P1, PT, R11, 0x1, PT ;  /* 0x000000010b00780c */ /* 0x000fe40003f25070 */
[----:B------:R-:W-:Y:S02]  /*b690*/  LEA R8, R8, R13, 0x1 ;  /* 0x0000000d08087211 */ /* 0x000fe400078e08ff */
[----:B------:R-:W-:Y:S02]  /*b6a0*/  F2FP.F16.F32.PACK_AB R40, R41, R40 ;  /* 0x000000282928723e */ /* 0x000fe400000000ff */
[----:B------:R-:W-:Y:S01]  /*b6b0*/  LEA R11, R8, UR4, 0x1 ;  /* 0x00000004080b7c11 */ /* 0x000fe2000f8e08ff */
[----:B------:R-:W-:Y:S01]  /*b6c0*/  @UP0 ULDC.64 UR4, c[0x0][0x298] ;  /* 0x0000a60000040ab9 */ /* 0x000fe20000000a00 */
[----:B------:R-:W-:Y:S01]  /*b6d0*/  MOV R8, 0x20 ;  /* 0x0000002000087802 */ /* 0x000fe20000000f00 */
[----:B------:R-:W-:Y:S01]  /*b6e0*/  @UP0 UIMAD.WIDE.U32 UR10, UR14, UR4, URZ ;  /* 0x000000040e0a02a5 */ /* 0x000fe2000f8e003f */
[----:B------:R-:W-:Y:S01]  /*b6f0*/  F2FP.F16.F32.PACK_AB R42, R43, R42 ;  /* 0x0000002a2b2a723e */ /* 0x000fe200000000ff */
[C---:B------:R-:W-:Y:S01]  /*b700*/  VIADD R9, R11.reuse, 0xfffffff0 ;  /* 0xfffffff00b097836 */ /* 0x040fe20000000000 */
[----:B------:R-:W-:Y:S01]  /*b710*/  SEL R8, R8, 0xffffffe0, !P0 ;  /* 0xffffffe008087807 */ /* 0x000fe20004000000 */
[----:B------:R2:W-:Y:S01]  /*b720*/  STS [R11], R36 ;  /* 0x000000240b007388 */ /* 0x0005e20000000800 */
[----:B------:R-:W-:Y:S01]  /*b730*/  @P1 IADD3 R9, R11, 0x10, RZ ;  /* 0x000000100b091810 */ /* 0x000fe20007ffe0ff */
[----:B------:R-:W-:Y:S01]  /*b740*/  @UP0 UIMAD UR6, UR14, UR5, UR11 ;  /* 0x000000050e0602a4 */ /* 0x000fe2000f8e020b */
[----:B------:R-:W-:Y:S01]  /*b750*/  F2FP.F16.F32.PACK_AB R44, R45, R44 ;  /* 0x0000002c2d2c723e */ /* 0x000fe200000000ff */
[----:B------:R2:W-:Y:S01]  /*b760*/  STS [R11+0x200], R38 ;  /* 0x000200260b007388 */ /* 0x0005e20000000800 */
[----:B------:R-:W-:-:S02]  /*b770*/  F2FP.F16.F32.PACK_AB R46, R47, R46 ;  /* 0x0000002e2f2e723e */ /* 0x000fc400000000ff */
[----:B------:R-:W-:Y:S01]  /*b780*/  IADD3 R13, R11, R8, RZ ;  /* 0x000000080b0d7210 */ /* 0x000fe20007ffe0ff */
[----:B------:R2:W-:Y:S01]  /*b790*/  STS [R9], R40 ;  /* 0x0000002809007388 */ /* 0x0005e20000000800 */
[----:B------:R-:W-:Y:S02]  /*b7a0*/  F2FP.F16.F32.PACK_AB R48, R49, R48 ;  /* 0x000000303130723e */ /* 0x000fe400000000ff */
[----:B------:R-:W-:Y:S01]  /*b7b0*/  IADD3 R15, R8, R9, RZ ;  /* 0x00000009080f7210 */ /* 0x000fe20007ffe0ff */
[----:B------:R2:W-:Y:S01]  /*b7c0*/  STS [R9+0x200], R42 ;  /* 0x0002002a09007388 */ /* 0x0005e20000000800 */
[----:B------:R-:W-:Y:S02]  /*b7d0*/  PLOP3.LUT P0, PT, PT, PT, UP0, 0x80, 0x0 ;  /* 0x000000000000781c */ /* 0x000fe40003f0f008 */
        /* <DEDUP_REMOVED lines=28> */
.L_x_956:
[----:B------:R-:W-:Y:S01]  /*b9a0*/  ULDC.U8 UR5, c[0x0][0x3d9] ;  /* 0x0000f64000057ab9 */ /* 0x000fe20000000000 */
[----:B------:R-:W-:Y:S01]  /*b9b0*/  STS [R15+0x200], R50 ;  /* 0x000200320f007388 */ /* 0x000fe20000000800 */
[----:B------:R-:W-:Y:S01]  /*b9c0*/  ISETP.NE.AND P1, PT, RZ, UR5, PT ;  /* 0x00000005ff007c0c */ /* 0x000fe2000bf25270 */
[----:B------:R-:W-:Y:S01]  /*b9d0*/  ULDC.U8 UR8, c[0x0][0x3d8] ;  /* 0x0000f60000087ab9 */ /* 0x000fe20000000000 */
[----:B------:R-:W1:Y:S01]  /*b9e0*/  @P4 MUFU.LG2 R7, R7 ;  /* 0x0000000700074308 */ /* 0x000e620000000c00 */
[----:B------:R-:W-:Y:S01]  /*b9f0*/  STS [R11+0x1000], R52 ;  /* 0x001000340b007388 */ /* 0x000fe20000000800 */
[----:B------:R-:W-:Y:S01]  /*ba00*/  ISETP.NE.AND P2, PT, RZ, UR8, PT ;  /* 0x00000008ff007c0c */ /* 0x000fe2000bf45270 */
[----:B------:R-:W3:Y:S02]  /*ba10*/  S2UR UR4, SR_CTAID.X ;  /* 0x00000000000479c3 */ /* 0x000ee40000002500 */
[----:B------:R-:W-:Y:S01]  /*ba20*/  STS [R11+0x1200], R54 ;  /* 0x001200360b007388 */ /* 0x000fe20000000800 */
[----:B------:R-:W-:-:S03]  /*ba30*/  ISETP.EQ.AND P2, PT, RZ, UR5, P2 ;  /* 0x00000005ff007c0c */ /* 0x000fc60009742270 */
[----:B------:R-:W-:Y:S02]  /*ba40*/  STS [R9+0x1000], R56 ;  /* 0x0010003809007388 */ /* 0x000fe40000000800 */
[----:B------:R-:W4:Y:S02]  /*ba50*/  @P1 LDC.64 R16, c[0x0][0x2c0] ;  /* 0x0000b000ff101b82 */ /* 0x000f240000000a00 */
        /* <DEDUP_REMOVED lines=8> */
[----:B----4-:R-:W-:-:S03]  /*bae0*/  @P1 IMAD R25, R17, R16, RZ ;  /* 0x0000001011191224 */ /* 0x010fc600078e02ff */
[----:B------:R2:W-:Y:S04]  /*baf0*/  STS [R11+0x2200], R70 ;  /* 0x002200460b007388 */ /* 0x0005e80000000800 */
[----:B------:R-:W-:Y:S04]  /*bb00*/  STS [R9+0x2000], R72 ;  /* 0x0020004809007388 */ /* 0x000fe80000000800 */
[----:B------:R4:W-:Y:S01]  /*bb10*/  STS [R9+0x2200], R74 ;  /* 0x0022004a09007388 */ /* 0x0009e20000000800 */
[----:B------:R-:W1:Y:S01]  /*bb20*/  S2R R14, SR_CTAID.Y ;  /* 0x00000000000e7919 */ /* 0x000e620000002600 */
[----:B------:R-:W1:Y:S02]  /*bb30*/  S2R R8, SR_CTAID.Z ;  /* 0x0000000000087919 */ /* 0x000e640000002700 */
[----:B------:R-:W-:Y:S04]  /*bb40*/  STS [R13+0x2000], R76 ;  /* 0x0020004c0d007388 */ /* 0x000fe80000000800 */
[----:B------:R5:W-:Y:S01]  /*bb50*/  STS [R13+0x2200], R78 ;  /* 0x0022004e0d007388 */ /* 0x000be20000000800 */
[----:B--2---:R-:W-:-:S03]  /*bb60*/  SHF.R.S32.HI R11, RZ, 0x1f, R12 ;  /* 0x0000001fff0b7819 */ /* 0x004fc6000001140c */
[----:B------:R-:W-:Y:S01]  /*bb70*/  STS [R15+0x2000], R80 ;  /* 0x002000500f007388 */ /* 0x000fe20000000800 */
[----:B------:R-:W-:-:S03]  /*bb80*/  LEA.HI R24, R11, R12, RZ, 0x5 ;  /* 0x0000000c0b187211 */ /* 0x000fc600078f28ff */
[----:B------:R2:W-:Y:S01]  /*bb90*/  STS [R15+0x2200], R82 ;  /* 0x002200520f007388 */ /* 0x0005e20000000800 */
[----:B----4-:R-:W4:Y:S01]  /*bba0*/  @P1 LDC R9, c[0x0][0x2c0] ;  /* 0x0000b000ff091b82 */ /* 0x010f220000000800 */
[----:B-----5:R-:W-:Y:S01]  /*bbb0*/  LOP3.LUT R13, R24, 0xffffffe0, RZ, 0xc0, !PT ;  /* 0xffffffe0180d7812 */ /* 0x020fe200078ec0ff */
[----:B--2---:R-:W-:Y:S01]  /*bbc0*/  @P1 IMAD.MOV.U32 R15, RZ, RZ, 0x1 ;  /* 0x00000001ff0f1424 */ /* 0x004fe200078e00ff */
[----:B-1-3--:R-:W-:Y:S06]  /*bbd0*/  @!P2 BRA `(.L_x_957) ;  /* 0x000000000020a947 */ /* 0x00afec0003800000 */
        /* <DEDUP_REMOVED lines=8> */
.L_x_957:
[----:B------:R-:W-:Y:S05]  /*bc60*/  @P1 BRA `(.L_x_958) ;  /* 0x0000000000181947 */ /* 0x000fea0003800000 */
[----:B------:R-:W1:Y:S01]  /*bc70*/  LDC R25, c[0x0][0x2c4] ;  /* 0x0000b100ff197b82 */ /* 0x000e620000000800 */
[----:B------:R-:W-:Y:S02]  /*bc80*/  ISETP.NE.AND P1, PT, RZ, UR8, PT ;  /* 0x00000008ff007c0c */ /* 0x000fe4000bf25270 */
[----:B----4-:R-:W-:-:S05]  /*bc90*/  MOV R9, 0x1 ;  /* 0x0000000100097802 */ /* 0x010fca0000000f00 */
[----:B------:R-:W2:Y:S08]  /*bca0*/  LDC R16, c[0x0][0x270] ;  /* 0x00009c00ff107b82 */ /* 0x000eb00000000800 */
[----:B-1----:R-:W2:Y:S02]  /*bcb0*/  @P1 LDC R25, c[0x0][0x2e4] ;  /* 0x0000b900ff191b82 */ /* 0x002ea40000000800 */
[----:B--2---:R-:W-:-:S07]  /*bcc0*/  IMAD R15, R25, R16, RZ ;  /* 0x00000010190f7224 */ /* 0x004fce00078e02ff */
.L_x_958:
[----:B------:R-:W-:Y:S01]  /*bcd0*/  BAR.SYNC.DEFER_BLOCKING 0x0 ;  /* 0x0000000000007b1d */ /* 0x000fe20000010000 */
[----:B------:R-:W-:Y:S01]  /*bce0*/  LEA.HI R11, R11, R12, RZ, 0x2 ;  /* 0x0000000c0b0b7211 */ /* 0x000fe200078f10ff */
[----:B------:R-:W-:Y:S01]  /*bcf0*/  IMAD.IADD R13, R12, 0x1, -R13 ;  /* 0x000000010c0d7824 */ /* 0x000fe200078e0a0d */
[----:B------:R-:W-:Y:S01]  /*bd00*/  LOP3.LUT R12, R3, 0xffffffe0, RZ, 0xc0, !PT ;  /* 0xffffffe0030c7812 */ /* 0x000fe200078ec0ff */
[----:B------:R-:W-:Y:S01]  /*bd10*/  UIMAD UR7, UR4, -0x40, UR16 ;  /* 0xffffffc0040778a4 */ /* 0x000fe2000f8e0210 */
[----:B------:R-:W-:-:S03]  /*bd20*/  SHF.R.S32.HI R24, RZ, 0x5, R24 ;  /* 0x00000005ff187819 */ /* 0x000fc60000011418 */
[----:B------:R-:W1:Y:S01]  /*bd30*/  @P4 LDC R29, c[0x0][0x2e8] ;  /* 0x0000ba00ff1d4b82 */ /* 0x000e620000000800 */
[----:B------:R-:W2:Y:S01]  /*bd40*/  @P3 MUFU.LG2 R6, R6 ;  /* 0x0000000600063308 */ /* 0x000ea20000000c00 */
[----:B------:R-:W-:Y:S01]  /*bd50*/  IMAD R14, R14, R15, RZ ;  /* 0x0000000f0e0e7224 */ /* 0x000fe200078e02ff */
[----:B------:R-:W-:Y:S01]  /*bd60*/  SHF.R.S32.HI R3, RZ, 0x1f, R24 ;  /* 0x0000001fff037819 */ /* 0x000fe20000011418 */
[----:B------:R-:W-:Y:S01]  /*bd70*/  IMAD.IADD R12, R5, 0x1, -R12 ;  /* 0x00000001050c7824 */ /* 0x000fe200078e0a0c */
[----:B------:R-:W-:Y:S01]  /*bd80*/  ISETP.GE.AND P2, PT, R10, UR7, PT ;  /* 0x000000070a007c0c */ /* 0x000fe2000bf46270 */
[----:B----4-:R-:W-:Y:S01]  /*bd90*/  IMAD R5, R9, UR4, RZ ;  /* 0x0000000409057c24 */ /* 0x010fe2000f8e02ff */
[----:B------:R-:W-:Y:S01]  /*bda0*/  SEL R14, R14, RZ, !P0 ;  /* 0x000000ff0e0e7207 */ /* 0x000fe20004000000 */
[----:B------:R-:W3:Y:S01]  /*bdb0*/  @P3 LDC R27, c[0x0][0x2e8] ;  /* 0x0000ba00ff1b3b82 */ /* 0x000ee20000000800 */
[----:B------:R-:W-:Y:S01]  /*bdc0*/  LOP3.LUT P5, RZ, R12, 0x3, RZ, 0xc0, !PT ;  /* 0x000000030cff7812 */ /* 0x000fe200078ac0ff */
[----:B------:R-:W-:Y:S01]  /*bdd0*/  IMAD.SHL.U32 R5, R5, 0x40, RZ ;  /* 0x0000004005057824 */ /* 0x000fe200078e00ff */
[----:B------:R-:W-:Y:S01]  /*bde0*/  LEA.HI R3, R3, R24, RZ, 0x2 ;  /* 0x0000001803037211 */ /* 0x000fe200078f10ff */
[----:B------:R-:W-:Y:S01]  /*bdf0*/  IMAD R25, R8, R25, R14 ;  /* 0x0000001908197224 */ /* 0x000fe200078e020e */
[----:B------:R-:W-:Y:S01]  /*be00*/  SHF.R.S32.HI R10, RZ, 0x1f, R13 ;  /* 0x0000001fff0a7819 */ /* 0x000fe2000001140d */
[----:B------:R-:W-:Y:S01]  /*be10*/  @P4 FMUL.FTZ R7, R7, 0.69314718246459960938 ;  /* 0x3f31721807074820 */ /* 0x000fe20000410000 */
[----:B------:R-:W-:Y:S01]  /*be20*/  LOP3.LUT R3, R3, 0xfffffffc, RZ, 0xc0, !PT ;  /* 0xfffffffc03037812 */ /* 0x000fe200078ec0ff */
[----:B------:R-:W-:Y:S01]  /*be30*/  BSSY B0, `(.L_x_959) ;  /* 0x0000023000007945 */ /* 0x000fe20003800000 */
[----:B------:R-:W-:Y:S01]  /*be40*/  LEA.HI R10, R10, R13, RZ, 0x2 ;  /* 0x0000000d0a0a7211 */ /* 0x000fe200078f10ff */
[----:B------:R4:W4:Y:S01]  /*be50*/  LDS.128 R20, [R121+0x800] ;  /* 0x0008000079147984 */ /* 0x0009220000000c00 */
[----:B------:R-:W-:Y:S01]  /*be60*/  SHF.R.S32.HI R33, RZ, 0x1f, R5 ;  /* 0x0000001fff217819 */ /* 0x000fe20000011405 */
[----:B------:R-:W-:Y:S01]  /*be70*/  IMAD.IADD R3, R24, 0x1, -R3 ;  /* 0x0000000118037824 */ /* 0x000fe200078e0a03 */
[----:B------:R-:W-:Y:S01]  /*be80*/  SHF.R.S32.HI R10, RZ, 0x2, R10 ;  /* 0x00000002ff0a7819 */ /* 0x000fe2000001140a */
[----:B------:R1:W4:Y:S01]  /*be90*/  LDS.128 R16, [R121+0x1800] ;  /* 0x0018000079107984 */ /* 0x0003220000000c00 */
[--C-:B------:R-:W-:Y:S01]  /*bea0*/  IADD3 R5, P1, P0, R5, R30, R25.reuse ;  /* 0x0000001e05057210 */ /* 0x100fe2000783e019 */
[----:B--2---:R-:W-:Y:S01]  /*beb0*/  @P3 FMUL.FTZ R15, R6, 0.69314718246459960938 ;  /* 0x3f317218060f3820 */ /* 0x004fe20000410000 */
[----:B------:R-:W-:Y:S01]  /*bec0*/  SHF.R.S32.HI R30, RZ, 0x1f, R25 ;  /* 0x0000001fff1e7819 */ /* 0x000fe20000011419 */
[----:B------:R-:W-:-:S02]  /*bed0*/  IMAD.MOV.U32 R12, RZ, RZ, 0x7f800000 ;  /* 0x7f800000ff0c7424 */ /* 0x000fc400078e00ff */
[----:B-1----:R-:W-:Y:S01]  /*bee0*/  @P4 FFMA.FTZ R12, R2, R29, R7 ;  /* 0x0000001d020c4223 */ /* 0x002fe20000010007 */
[----:B------:R-:W-:Y:S01]  /*bef0*/  IMAD.MOV.U32 R13, RZ, RZ, 0x7f800000 ;  /* 0x7f800000ff0d7424 */ /* 0x000fe200078e00ff */
[----:B------:R-:W-:Y:S01]  /*bf00*/  IADD3.X R30, R33, R31, R30, P1, P0 ;  /* 0x0000001f211e7210 */ /* 0x000fe20000fe041e */
[----:B------:R-:W-:Y:S02]  /*bf10*/  IMAD R10, R3, 0x10, R10 ;  /* 0x00000010030a7824 */ /* 0x000fe400078e020a */
[----:B---3--:R-:W-:Y:S01]  /*bf20*/  @P3 FFMA.FTZ R13, R0, R27, R15 ;  /* 0x0000001b000d3223 */ /* 0x008fe2000001000f */
[----:B------:R-:W-:Y:S06]  /*bf30*/  @P5 BRA `(.L_x_960) ;  /* 0x0000000000485947 */ /* 0x000fec0003800000 */
[----:B------:R-:W-:Y:S01]  /*bf40*/  UIMAD UR5, UR4, -0x40, UR16 ;  /* 0xffffffc0040578a4 */ /* 0x000fe2000f8e0210 */
[----:B------:R-:W-:-:S05]  /*bf50*/  VIADD R0, R10, 0x8 ;  /* 0x000000080a007836 */ /* 0x000fca0000000000 */
[----:B------:R-:W-:Y:S02]  /*bf60*/  ISETP.GE.AND P4, PT, R10, UR5, PT ;  /* 0x000000050a007c0c */ /* 0x000fe4000bf86270 */
[----:B------:R-:W-:-:S11]  /*bf70*/  ISETP.GE.AND P3, PT, R0, UR5, PT ;  /* 0x0000000500007c0c */ /* 0x000fd6000bf66270 */
[----:B------:R-:W1:Y:S01]  /*bf80*/  @!P4 LDC.64 R6, c[0x0][0x2b0] ;  /* 0x0000ac00ff06cb82 */ /* 0x000e620000000a00 */
[-C--:B------:R-:W-:Y:S02]  /*bf90*/  @!P4 IMAD R10, R10, R9.reuse, RZ ;  /* 0x000000090a0ac224 */ /* 0x080fe400078e02ff */
[----:B------:R-:W-:-:S03]  /*bfa0*/  @!P3 IMAD R9, R0, R9, RZ ;  /* 0x000000090009b224 */ /* 0x000fc600078e02ff */
[CC--:B------:R-:W-:Y:S02]  /*bfb0*/  @!P4 IADD3 R0, P1, R10.reuse, R5.reuse, RZ ;  /* 0x000000050a00c210 */ /* 0x0c0fe40007f3e0ff */
[----:B------:R-:W2:Y:S01]  /*bfc0*/  @!P3 LDC.64 R2, c[0x0][0x2b0] ;  /* 0x0000ac00ff02bb82 */ /* 0x000ea20000000a00 */
[C---:B------:R-:W-:Y:S02]  /*bfd0*/  @!P3 IADD3 R5, P0, R9.reuse, R5, RZ ;  /* 0x000000050905b210 */ /* 0x040fe40007f1e0ff */
        /* <DEDUP_REMOVED lines=8> */
.L_x_960:
[----:B------:R-:W-:Y:S05]  /*c060*/  BSYNC B0 ;  /* 0x0000000000007941 */ /* 0x000fea0003800000 */
.L_x_959:
[----:B-1----:R-:W-:Y:S01]  /*c070*/  SHF.R.S32.HI R2, RZ, 0x1f, R8 ;  /* 0x0000001fff027819 */ /* 0x002fe20000011408 */
[----:B------:R-:W-:Y:S01]  /*c080*/  ULDC.64 UR4, c[0x0][0x2a0] ;  /* 0x0000a80000047ab9 */ /* 0x000fe20000000a00 */
[----:B------:R-:W-:Y:S01]  /*c090*/  SHF.R.S32.HI R0, RZ, 0x1f, R130 ;  /* 0x0000001fff007819 */ /* 0x000fe20000011482 */
[----:B------:R1:W2:Y:S01]  /*c0a0*/  LDS.128 R12, [R121] ;  /* 0x00000000790c7984 */ /* 0x0002a20000000c00 */
[----:B------:R-:W-:Y:S01]  /*c0b0*/  IADD3 R24, P0, R130, UR10, RZ ;  /* 0x0000000a82187c10 */ /* 0x000fe2000ff1e0ff */
[----:B------:R-:W-:Y:S01]  /*c0c0*/  IMAD R3, R2, UR4, RZ ;  /* 0x0000000402037c24 */ /* 0x000fe2000f8e02ff */
[----:B------:R-:W-:Y:S01]  /*c0d0*/  SHF.R.S32.HI R6, RZ, 0x2, R11 ;  /* 0x00000002ff067819 */ /* 0x000fe2000001140b */
[----:B------:R-:W-:Y:S01]  /*c0e0*/  IMAD.U32 R2, RZ, RZ, UR15 ;  /* 0x0000000fff027e24 */ /* 0x000fe2000f8e00ff */
[----:B------:R-:W-:Y:S01]  /*c0f0*/  LEA.HI.SX32 R4, R4, 0x20, 0x1e ;  /* 0x0000002004047811 */ /* 0x000fe200078ff2ff */
[----:B------:R-:W-:Y:S01]  /*c100*/  BSSY B0, `(.L_x_961) ;  /* 0x000001b000007945 */ /* 0x000fe20003800000 */
[----:B------:R-:W-:Y:S01]  /*c110*/  IADD3.X R25, R0, UR6, RZ, P0, !PT ;  /* 0x0000000600197c10 */ /* 0x000fe200087fe4ff */
[----:B------:R-:W-:Y:S01]  /*c120*/  IMAD R0, R8, UR5, R3 ;  /* 0x0000000508007c24 */ /* 0x000fe2000f8e0203 */
[----:B------:R-:W-:-:S02]  /*c130*/  SHF.R.S32.HI R7, RZ, 0x1f, R6 ;  /* 0x0000001fff077819 */ /* 0x000fc40000011406 */
[----:B------:R-:W-:Y:S01]  /*c140*/  ISETP.GE.AND P0, PT, R4, UR7, PT ;  /* 0x0000000704007c0c */ /* 0x000fe2000bf06270 */
[----:B------:R-:W-:Y:S02]  /*c150*/  IMAD.WIDE.U32 R24, R8, UR4, R24 ;  /* 0x0000000408187c25 */ /* 0x000fe4000f8e0018 */
[----:B------:R1:W3:Y:S02]  /*c160*/  LDS.128 R8, [R121+0x1000] ;  /* 0x0010000079087984 */ /* 0x0002e40000000c00 */
[----:B------:R-:W-:Y:S02]  /*c170*/  IMAD.WIDE R2, R2, 0x40, R6 ;  /* 0x0000004002027825 */ /* 0x000fe400078e0206 */
[----:B------:R1:W1:Y:S02]  /*c180*/  LDS.128 R4, [R121+0x2000] ;  /* 0x0020000079047984 */ /* 0x0002640000000c00 */
        /* <DEDUP_REMOVED lines=17> */
[----:B-1----:R2:W-:Y:S02]  /*c2a0*/  @!P2 STG.E.128 desc[UR20][R30.64+0x80], R4 ;  /* 0x000080041e00a986 */ /* 0x0025e4000c101d14 */
.L_x_962:
[----:B------:R-:W-:Y:S05]  /*c2b0*/  BSYNC B0 ;  /* 0x0000000000007941 */ /* 0x000fea0003800000 */
.L_x_961:
[----:B-12---:R1:W2:Y:S01]  /*c2c0*/  LDS.128 R4, [R121+0x2800] ;  /* 0x0028000079047984 */ /* 0x0062a20000000c00 */
        /* <DEDUP_REMOVED lines=17> */
[----:B----4-:R3:W-:Y:S04]  /*c3e0*/  @!P2 STG.E.128 desc[UR20][R2.64], R20 ;  /* 0x000000140200a986 */ /* 0x0107e8000c101d14 */
[----:B------:R3:W-:Y:S01]  /*c3f0*/  @!P1 STG.E.128 desc[UR20][R2.64+0x40], R16 ;  /* 0x0000401002009986 */ /* 0x0007e2000c101d14 */
[----:B------:R-:W-:Y:S05]  /*c400*/  @P0 EXIT ;  /* 0x000000000000094d */ /* 0x000fea0003800000 */
[----:B--2---:R-:W-:Y:S01]  /*c410*/  STG.E.128 desc[UR20][R2.64+0x80], R4 ;  /* 0x0000800402007986 */ /* 0x004fe2000c101d14 */
[----:B------:R-:W-:Y:S05]  /*c420*/  EXIT ;  /* 0x000000000000794d */ /* 0x000fea0003800000 */
.L_x_929:
[----:B------:R-:W-:Y:S01]  /*c430*/  ULDC.U8 UR9, c[0x0][0x3d9] ;  /* 0x0000f64000097ab9 */ /* 0x000fe20000000000 */
[----:B------:R-:W-:Y:S01]  /*c440*/  UISETP.NE.AND UP0, UPT, UR14, -0x1, UPT ;  /* 0xffffffff0e00788c */ /* 0x000fe2000bf05270 */
[----:B------:R-:W-:Y:S01]  /*c450*/  LEA.HI R9, R9, R86, RZ, 0x2 ;  /* 0x0000005609097211 */ /* 0x000fe200078f10ff */
[----:B------:R-:W-:Y:S01]  /*c460*/  UISETP.NE.AND UP3, UPT, UR9, URZ, UPT ;  /* 0x0000003f0900728c */ /* 0x000fe2000bf65270 */
[----:B------:R-:W-:Y:S01]  /*c470*/  IMAD.U32 R11, RZ, RZ, UR15 ;  /* 0x0000000fff0b7e24 */ /* 0x000fe2000f8e00ff */
[----:B------:R-:W-:Y:S01]  /*c480*/  ULDC.U8 UR11, c[0x0][0x3d8] ;  /* 0x0000f600000b7ab9 */ /* 0x000fe20000000000 */
[----:B------:R-:W-:Y:S01]  /*c490*/  LOP3.LUT R3, R9, 0xfffffffc, RZ, 0xc0, !PT ;  /* 0xfffffffc09037812 */ /* 0x000fe200078ec0ff */
[----:B------:R-:W-:Y:S01]  /*c4a0*/  UISETP.NE.AND UP2, UPT, UR11, URZ, UPT ;  /* 0x0000003f0b00728c */ /* 0x000fe2000bf45270 */
[----:B------:R-:W-:Y:S01]  /*c4b0*/  SHF.R.S32.HI R12, RZ, 0x2, R9 ;  /* 0x00000002ff0c7819 */ /* 0x000fe20000011409 */
[----:B------:R-:W-:Y:S01]  /*c4c0*/  UIADD3 UR16, -UR27, UR16, URZ ;  /* 0x000000101b107290 */ /* 0x000fe2000fffe13f */
[----:B------:R-:W-:Y:S01]  /*c4d0*/  BSSY B0, `(.L_x_963) ;  /* 0x000004b000007945 */ /* 0x000fe20003800000 */
        /* <DEDUP_REMOVED lines=12> */
[----:B------:R-:W-:Y:S01]  /*c5a0*/  UISETP.EQ.AND UP2, UPT, UR9, URZ, UP2 ;  /* 0x0000003f0900728c */ /* 0x000fe20009742270 */
[----:B------:R-:W-:Y:S01]  /*c5b0*/  ISETP.GE.OR P6, PT, R12, UR16, P5 ;  /* 0x000000100c007c0c */ /* 0x000fe2000afc6670 */
[----:B------:R-:W-:Y:S01]  /*c5c0*/  @!UP0 UIMAD UR10, UR10, UR4, URZ ;  /* 0x000000040a0a82a4 */ /* 0x000fe2000f8e023f */
[C---:B------:R-:W-:Y:S01]  /*c5d0*/  ISETP.GE.AND P4, PT, R0.reuse, UR16, PT ;  /* 0x0000001000007c0c */ /* 0x040fe2000bf86270 */
[----:B------:R-:W-:Y:S01]  /*c5e0*/  @!UP0 UIMAD.WIDE.U32 UR18, UR26, UR4, URZ ;  /* 0x000000041a1282a5 */ /* 0x000fe2000f8e003f */
[----:B------:R-:W-:Y:S01]  /*c5f0*/  ISETP.GE.OR P5, PT, R0, UR16, P5 ;  /* 0x0000001000007c0c */ /* 0x000fe2000afa6670 */
[----:B------:R-:W-:Y:S01]  /*c600*/  @!UP0 UIMAD UR13, UR26, UR5, UR10 ;  /* 0x000000051a0d82a4 */ /* 0x000fe2000f8e020a */
[----:B------:R-:W-:Y:S01]  /*c610*/  IMAD.WIDE R10, R11, 0x40, R12 ;  /* 0x000000400b0a7825 */ /* 0x000fe200078e020c */
[----:B------:R-:W-:-:S02]  /*c620*/  USHF.R.S32.HI UR10, URZ, 0x1f, UR24 ;  /* 0x0000001f3f0a7899 */ /* 0x000fc40008011418 */
[----:B------:R-:W-:Y:S01]  /*c630*/  @!UP0 UIADD3 UR7, UR19, UR13, URZ ;  /* 0x0000000d13078290 */ /* 0x000fe2000fffe03f */
[----:B------:R-:W-:Y:S01]  /*c640*/  @!UP0 UMOV UR12, UR18 ;  /* 0x00000012000c8c82 */ /* 0x000fe20008000000 */
[----:B------:R-:W-:Y:S01]  /*c650*/  UISETP.NE.AND UP0, UPT, UR11, URZ, !UP3 ;  /* 0x0000003f0b00728c */ /* 0x000fe2000df05270 */
[C---:B------:R-:W-:Y:S01]  /*c660*/  IADD3 R2, P0, R4.reuse, UR12, RZ ;  /* 0x0000000c04027c10 */ /* 0x040fe2000ff1e0ff */
[----:B------:R-:W-:Y:S01]  /*c670*/  ULDC.64 UR4, c[0x0][0x2a0] ;  /* 0x0000a80000047ab9 */ /* 0x000fe20000000a00 */
[----:B------:R-:W-:Y:S01]  /*c680*/  UISETP.NE.OR UP1, UPT, UR14, -0x1, !UP2 ;  /* 0xffffffff0e00788c */ /* 0x000fe2000d725670 */
[----:B------:R-:W-:Y:S01]  /*c690*/  IMAD.U32 R6, RZ, RZ, UR4 ;  /* 0x00000004ff067e24 */ /* 0x000fe2000f8e00ff */
[----:B------:R-:W-:Y:S01]  /*c6a0*/  UIMAD UR10, UR10, UR4, URZ ;  /* 0x000000040a0a72a4 */ /* 0x000fe2000f8e023f */
[----:B------:R-:W-:Y:S01]  /*c6b0*/  LEA.HI.X.SX32 R3, R4, UR7, 0x1, P0 ;  /* 0x0000000704037c11 */ /* 0x000fe200080f0eff */
[----:B------:R-:W-:Y:S01]  /*c6c0*/  @UP3 UMOV UR9, 0x1 ;  /* 0x0000000100093882 */ /* 0x000fe20000000000 */
[----:B------:R-:W-:Y:S01]  /*c6d0*/  @!UP3 ULDC UR4, c[0x0][0x2c4] ;  /* 0x0000b1000004bab9 */ /* 0x000fe20000000800 */
[----:B------:R-:W-:Y:S01]  /*c6e0*/  @UP2 ULDC UR7, c[0x0][0x2c4] ;  /* 0x0000b10000072ab9 */ /* 0x000fe20000000800 */
[----:B------:R-:W-:Y:S01]  /*c6f0*/  UIMAD UR5, UR24, UR5, UR10 ;  /* 0x00000005180572a4 */ /* 0x000fe2000f8e020a */
[----:B------:R-:W-:Y:S01]  /*c700*/  ISETP.GE.AND P0, PT, R12, UR16, PT ;  /* 0x000000100c007c0c */ /* 0x000fe2000bf06270 */
[----:B------:R-:W-:Y:S01]  /*c710*/  @UP0 ULDC UR4, c[0x0][0x2e4] ;  /* 0x0000b90000040ab9 */ /* 0x000fe20000000800 */
[----:B------:R-:W-:Y:S01]  /*c720*/  @UP3 ULDC UR10, c[0x0][0x2c0] ;  /* 0x0000b000000a3ab9 */ /* 0x000fe20000000800 */
[----:B------:R-:W-:Y:S01]  /*c730*/  @!UP3 UIMAD UR9, UR4, UR8, URZ ;  /* 0x000000080409b2a4 */ /* 0x000fe2000f8e023f */
[----:B------:R-:W-:Y:S01]  /*c740*/  IMAD.WIDE.U32 R6, R6, UR24, R2 ;  /* 0x0000001806067c25 */ /* 0x000fe2000f8e0002 */
[----:B------:R-:W-:-:S02]  /*c750*/  @!UP1 UIMAD UR14, UR26, UR7, URZ ;  /* 0x000000071a0e92a4 */ /* 0x000fc4000f8e023f */
[----:B------:R-:W-:Y:S01]  /*c760*/  UIMAD UR9, UR26, UR9, URZ ;  /* 0x000000091a0972a4 */ /* 0x000fe2000f8e023f */
[----:B------:R-:W-:Y:S01]  /*c770*/  VIADD R9, R7, UR5 ;  /* 0x0000000507097c36 */ /* 0x000fe20008000000 */
[----:B------:R-:W-:Y:S01]  /*c780*/  @!UP3 UMOV UR6, UR4 ;  /* 0x000000040006bc82 */ /* 0x000fe20008000000 */
[----:B------:R-:W-:Y:S01]  /*c790*/  @!UP3 UMOV UR10, 0x1 ;  /* 0x00000001000ab882 */ /* 0x000fe20000000000 */
[----:B------:R-:W-:Y:S01]  /*c7a0*/  USEL UR9, UR9, URZ, !UP2 ;  /* 0x0000003f09097287 */ /* 0x000fe2000d000000 */
[C---:B------:R-:W-:Y:S01]  /*c7b0*/  VIADD R3, R4.reuse, 0x20 ;  /* 0x0000002004037836 */ /* 0x040fe20000000000 */
[----:B------:R-:W-:Y:S01]  /*c7c0*/  UIMAD UR27, UR27, UR10, URZ ;  /* 0x0000000a1b1b72a4 */ /* 0x000fe2000f8e023f */
[----:B------:R-:W-:Y:S01]  /*c7d0*/  VIADD R2, R4, 0x40 ;  /* 0x0000004004027836 */ /* 0x000fe20000000000 */
[----:B------:R-:W-:Y:S01]  /*c7e0*/  UIMAD UR6, UR24, UR6, UR9 ;  /* 0x00000006180672a4 */ /* 0x000fe2000f8e0209 */
        /* <DEDUP_REMOVED lines=25> */
.L_x_964:
[----:B------:R-:W-:Y:S05]  /*c980*/  BSYNC B0 ;  /* 0x0000000000007941 */ /* 0x000fea0003800000 */
.L_x_963:
        /* <DEDUP_REMOVED lines=20> */
.L_x_966:
[----:B------:R-:W-:Y:S05]  /*cad0*/  BSYNC B0 ;  /* 0x0000000000007941 */ /* 0x000fea0003800000 */
.L_x_965:
        /* <DEDUP_REMOVED lines=10> */
.L_x_968:
[----:B------:R-:W-:Y:S05]  /*cb80*/  BSYNC B0 ;  /* 0x0000000000007941 */ /* 0x000fea0003800000 */
.L_x_967:
        /* <DEDUP_REMOVED lines=10> */
.L_x_969:
        /* <DEDUP_REMOVED lines=13> */
.L_x_1164:


//--------------------- .text._ZN5flash16flash_fwd_kernelI23Flash_fwd_kernel_traitsILi96ELi64ELi64ELi4ELb0ELb0EN7cutlass6half_tE19Flash_kernel_traitsILi96ELi64ELi64ELi4ES3_EELb1ELb1ELb0ELb0ELb0ELb0ELb0ELb1EEEvNS_16Flash_fwd_paramsE --------------------------
	.section	.text._ZN5flash16flash_fwd_kernelI23Flash_fwd_kernel_traitsILi96ELi64ELi64ELi4ELb0ELb0EN7cutlass6half_tE19Flash_kernel_traitsILi96ELi64ELi64ELi4ES3_EELb1ELb1ELb0ELb0ELb0ELb0ELb0ELb1EEEvNS_16Flash_fwd_paramsE,"ax",@progbits
	.align	128
        .global         _ZN5flash16flash_fwd_kernelI23Flash_fwd_kernel_traitsILi96ELi64ELi64ELi4ELb0ELb0EN7cutlass6half_tE19Flash_kernel_traitsILi96ELi64ELi64ELi4ES3_EELb1ELb1ELb0ELb0ELb0ELb0ELb0ELb1EEEvNS_16Flash_fwd_paramsE
        .type           _ZN5flash16flash_fwd_kernelI23Flash_fwd_kernel_traitsILi96ELi64ELi64ELi4ELb0ELb0EN7cutlass6half_tE19Flash_kernel_traitsILi96ELi64ELi64ELi4ES3_EELb1ELb1ELb0ELb0ELb0ELb0ELb0ELb1EEEvNS_16Flash_fwd_paramsE,@function
        .size           _ZN5flash16flash_fwd_kernelI23Flash_fwd_kernel_traitsILi96ELi64ELi64ELi4ELb0ELb0EN7cutlass6half_tE19Flash_kernel_traitsILi96ELi64ELi64ELi4ES3_EELb1ELb1ELb0ELb0ELb0ELb0ELb0ELb1EEEvNS_16Flash_fwd_paramsE,(.L_x_1165 - _ZN5flash16flash_fwd_kernelI23Flash_fwd_kernel_traitsILi96ELi64ELi64ELi4ELb0ELb0EN7cutlass6half_tE19Flash_kernel_traitsILi96ELi64ELi64ELi4ES3_EELb1ELb1ELb0ELb0ELb0ELb0ELb0ELb1EEEvNS_16Flash_fwd_paramsE)
        .other          _ZN5flash16flash_fwd_kernelI23Flash_fwd_kernel_traitsILi96ELi64ELi64ELi4ELb0ELb0EN7cutlass6half_tE19Flash_kernel_traitsILi96ELi64ELi64ELi4ES3_EELb1ELb1ELb0ELb0ELb0ELb0ELb0ELb1EEEvNS_16Flash_fwd_paramsE,@"STO_CUDA_ENTRY STV_DEFAULT"
_ZN5flash16flash_fwd_kernelI23Flash_fwd_kernel_traitsILi96ELi64ELi64ELi4ELb0ELb0EN7cutlass6half_tE19Flash_kernel_traitsILi96ELi64ELi64ELi4ES3_EELb1ELb1ELb0ELb0ELb0ELb0ELb0ELb1EEEvNS_16Flash_fwd_paramsE:
.text._ZN5flash16flash_fwd_kernelI23Flash_fwd_kernel_traitsILi96ELi64ELi64ELi4ELb0ELb0EN7cutlass6half_tE19Flash_kernel_traitsILi96ELi64ELi64ELi4ES3_EELb1ELb1ELb0ELb0ELb0ELb0ELb0ELb1EEEvNS_16Flash_fwd_paramsE:
        /* <DEDUP_REMOVED lines=9> */
[----:B------:R-:W3:Y:S01]  /*0090*/  S2R R94, SR_TID.X ;  /* 0x00000000005e7919 */ /* 0x000ee20000002100 */
[----:B------:R-:W-:Y:S01]  /*00a0*/  ULDC.64 UR6, c[0x0][0x2f0] ;  /* 0x0000bc0000067ab9 */ /* 0x000fe20000000a00 */
[----:B------:R-:W-:-:S05]  /*00b0*/  ULDC.64 UR8, c[0x0][0x2f0] ;  /* 0x0000bc0000087ab9 */ /* 0x000fca0000000a00 */
[----:B------:R-:W-:Y:S01]  /*00c0*/  S2UR UR14, SR_CTAID.X ;  /* 0x00000000000e79c3 */ /* 0x000fe20000002500 */
[----:B------:R-:W4:Y:S07]  /*00d0*/  @P2 LDG.E.64 R8, desc[UR20][R8.64] ;  /* 0x0000001408082981 */ /* 0x000f2e000c1e1b00 */
[----:B------:R-:W5:Y:S01]  /*00e0*/  S2UR UR23, SR_CTAID.Y ;  /* 0x00000000001779c3 */ /* 0x000f620000002600 */
[----:B-1----:R-:W-:-:S07]  /*00f0*/  @P2 IMAD.MOV.U32 R6, RZ, RZ, R124 ;  /* 0x000000ffff062224 */ /* 0x002fce00078e007c */
[----:B------:R-:W1:Y:S01]  /*0100*/  S2UR UR10, SR_CTAID.Z ;  /* 0x00000000000a79c3 */ /* 0x000e620000002700 */
[----:B--2---:R-:W2:Y:S01]  /*0110*/  @P2 LDG.E.64 R4, desc[UR20][R6.64] ;  /* 0x0000001406042981 */ /* 0x004ea2000c1e1b00 */
[----:B------:R-:W-:Y:S01]  /*0120*/  UISETP.NE.U32.AND UP2, UPT, UR6, URZ, UPT ;  /* 0x0000003f0600728c */ /* 0x000fe2000bf45070 */
[----:B------:R-:W-:Y:S02]  /*0130*/  UMOV UR13, 0xffffffff ;  /* 0xffffffff000d7882 */ /* 0x000fe40000000000 */
[----:B------:R-:W-:Y:S01]  /*0140*/  ULDC.U8 UR6, c[0x0][0x3c2] ;  /* 0x0000f08000067ab9 */ /* 0x000fe20000000000 */
[----:B------:R-:W-:Y:S02]  /*0150*/  UISETP.NE.AND.EX UP2, UPT, UR7, URZ, UPT, UP2 ;  /* 0x0000003f0700728c */ /* 0x000fe4000bf45320 */
[----:B------:R-:W2:Y:S01]  /*0160*/  @P2 LDC R0, c[0x0][0x3b0] ;  /* 0x0000ec00ff002b82 */ /* 0x000ea20000000800 */
[----:B------:R-:W-:Y:S01]  /*0170*/  UISETP.NE.AND UP3, UPT, UR6, URZ, UPT ;  /* 0x0000003f0600728c */ /* 0x000fe2000bf65270 */
[----:B------:R-:W-:-:S02]  /*0180*/  UMOV UR27, URZ ;  /* 0x0000003f001b7c82 */ /* 0x000fc40008000000 */
[----:B------:R-:W-:Y:S01]  /*0190*/  PLOP3.LUT P0, PT, PT, PT, UP2, 0x80, 0x0 ;  /* 0x000000000000781c */ /* 0x000fe20003f0f028 */
[----:B------:R-:W-:Y:S01]  /*01a0*/  ULDC.64 UR6, c[0x0][0x2f8] ;  /* 0x0000be0000067ab9 */ /* 0x000fe20000000a00 */
[----:B------:R-:W-:Y:S01]  /*01b0*/  ULDC.U8 UR12, c[0x0][0x388] ;  /* 0x0000e200000c7ab9 */ /* 0x000fe20000000000 */
[----:B-----5:R-:W-:-:S06]  /*01c0*/  UIMAD.WIDE UR8, UR23, 0x4, UR8 ;  /* 0x00000004170878a5 */ /* 0x020fcc000f8e0208 */
[----:B------:R-:W-:Y:S01]  /*01d0*/  IMAD.U32 R10, RZ, RZ, UR8 ;  /* 0x00000008ff0a7e24 */ /* 0x000fe2000f8e00ff */
[----:B-1----:R-:W-:Y:S01]  /*01e0*/  ULOP3.LUT UR4, UR10, UR14, UR23, 0xfe, !UPT ;  /* 0x0000000e0a047292 */ /* 0x002fe2000f8efe17 */
[----:B------:R-:W-:-:S05]  /*01f0*/  IMAD.U32 R11, RZ, RZ, UR9 ;  /* 0x00000009ff0b7e24 */ /* 0x000fca000f8e00ff */
[----:B---3--:R-:W-:Y:S01]  /*0200*/  LOP3.LUT P3, RZ, R94, UR4, RZ, 0xfc, !PT ;  /* 0x000000045eff7c12 */ /* 0x008fe2000f86fcff */
[----:B------:R-:W-:Y:S02]  /*0210*/  ULDC.64 UR4, c[0x0][0x300] ;  /* 0x0000c00000047ab9 */ /* 0x000fe40000000a00 */
[----:B------:R-:W-:-:S04]  /*0220*/  UISETP.NE.U32.AND UP1, UPT, UR4, URZ, UPT ;  /* 0x0000003f0400728c */ /* 0x000fc8000bf25070 */
[----:B------:R-:W-:-:S03]  /*0230*/  UISETP.NE.AND.EX UP1, UPT, UR5, URZ, UPT, UP1 ;  /* 0x0000003f0500728c */ /* 0x000fc6000bf25310 */
[----:B------:R-:W-:Y:S02]  /*0240*/  ULDC.64 UR4, c[0x0][0x2f8] ;  /* 0x0000be0000047ab9 */ /* 0x000fe40000000a00 */
[----:B------:R-:W-:Y:S01]  /*0250*/  UISETP.EQ.U32.AND UP0, UPT, UR4, URZ, UPT ;  /* 0x0000003f0400728c */ /* 0x000fe2000bf02070 */
[----:B------:R-:W1:Y:S03]  /*0260*/  @!P3 LDC.64 R2, c[0x0][0x3b8] ;  /* 0x0000ee00ff02bb82 */ /* 0x000e660000000a00 */
[----:B------:R-:W-:Y:S02]  /*0270*/  UISETP.EQ.OR.EX UP0, UPT, UR5, URZ, !UP3, UP0 ;  /* 0x0000003f0500728c */ /* 0x000fe4000df02700 */
[----:B------:R-:W-:Y:S01]  /*0280*/  @UP1 ULDC.64 UR8, c[0x0][0x300] ;  /* 0x0000c00000081ab9 */ /* 0x000fe20000000a00 */
[----:B------:R-:W-:Y:S02]  /*0290*/  UIMAD.WIDE UR6, UR23, 0x4, UR6 ;  /* 0x00000004170678a5 */ /* 0x000fe4000f8e0206 */
[----:B------:R-:W-:Y:S01]  /*02a0*/  @UP1 UIMAD.WIDE UR8, UR23, 0x4, UR8 ;  /* 0x00000004170818a5 */ /* 0x000fe2000f8e0208 */
[----:B----4-:R-:W-:-:S02]  /*02b0*/  @P2 R2UR UR24, R8 ;  /* 0x00000000081822ca */ /* 0x010fc400000e0000 */
[----:B------:R-:W-:-:S11]  /*02c0*/  @P2 R2UR UR25, R9 ;  /* 0x00000000091922ca */ /* 0x000fd600000e0000 */
[----:B------:R-:W-:Y:S02]  /*02d0*/  IMAD.U32 R8, RZ, RZ, UR24 ;  /* 0x00000018ff087e24 */ /* 0x000fe4000f8e00ff */
[----:B------:R-:W-:Y:S01]  /*02e0*/  IMAD.U32 R9, RZ, RZ, UR25 ;  /* 0x00000019ff097e24 */ /* 0x000fe2000f8e00ff */
[----:B--2---:R-:W-:-:S04]  /*02f0*/  @P2 IADD3 R124, P1, R4, R0, RZ ;  /* 0x00000000047c2210 */ /* 0x004fc80007f3e0ff */
[----:B-1----:R1:W-:Y:S01]  /*0300*/  @!P3 STG.E.64 desc[UR20][R2.64], R8 ;  /* 0x000000080200b986 */ /* 0x0023e2000c101b14 */
[----:B------:R-:W-:Y:S01]  /*0310*/  @P2 IMAD.X R7, RZ, RZ, R5, P1 ;  /* 0x000000ffff072224 */ /* 0x000fe200008e0605 */
[----:B------:R-:W-:-:S03]  /*0320*/  PLOP3.LUT P1, PT, PT, PT, UP1, 0x80, 0x0 ;  /* 0x000000000000781c */ /* 0x000fc60003f2f018 */
[----:B------:R-:W-:-:S05]  /*0330*/  @!P3 IMAD.MOV.U32 R125, RZ, RZ, R7 ;  /* 0x000000ffff7db224 */ /* 0x000fca00078e0007 */
[----:B------:R2:W-:Y:S04]  /*0340*/  @!P3 STG.E.64 desc[UR20][R2.64+0x8], R124 ;  /* 0x0000087c0200b986 */ /* 0x0005e8000c101b14 */
[----:B------:R-:W3:Y:S04]  /*0350*/  @P0 LDG.E R6, desc[UR20][R10.64] ;  /* 0x000000140a060981 */ /* 0x000ee8000c1e1900 */
[----:B------:R4:W5:Y:S01]  /*0360*/  @P0 LDG.E R0, desc[UR20][R10.64+0x4] ;  /* 0x000004140a000981 */ /* 0x000962000c1e1900 */
[----:B------:R-:W-:Y:S01]  /*0370*/  PLOP3.LUT P2, PT, PT, PT, UP0, 0x80, 0x0 ;  /* 0x000000000000781c */ /* 0x000fe20003f4f008 */
[----:B------:R-:W-:-:S02]  /*0380*/  IMAD.U32 R4, RZ, RZ, UR6 ;  /* 0x00000006ff047e24 */ /* 0x000fc4000f8e00ff */
[----:B------:R-:W-:Y:S02]  /*0390*/  IMAD.U32 R5, RZ, RZ, UR7 ;  /* 0x00000007ff057e24 */ /* 0x000fe4000f8e00ff */
[----:B-1----:R-:W-:Y:S02]  /*03a0*/  IMAD.U32 R8, RZ, RZ, UR8 ;  /* 0x00000008ff087e24 */ /* 0x002fe4000f8e00ff */
[----:B------:R-:W-:-:S05]  /*03b0*/  IMAD.U32 R9, RZ, RZ, UR9 ;  /* 0x00000009ff097e24 */ /* 0x000fca000f8e00ff */
[----:B--2---:R-:W2:Y:S04]  /*03c0*/  @P1 LDG.E R2, desc[UR20][R8.64] ;  /* 0x0000001408021981 */ /* 0x004ea8000c1e1900 */
[----:B------:R-:W2:Y:S01]  /*03d0*/  @!P2 LDG.E R3, desc[UR20][R4.64] ;  /* 0x000000140403a981 */ /* 0x000ea2000c1e1900 */
[----:B------:R-:W-:Y:S01]  /*03e0*/  UMOV UR6, 0xffffffff ;  /* 0xffffffff00067882 */ /* 0x000fe20000000000 */
[----:B----4-:R-:W-:Y:S02]  /*03f0*/  SHF.R.S32.HI R11, RZ, 0x1f, R94 ;  /* 0x0000001fff0b7819 */ /* 0x010fe4000001145e */
[----:B---3--:R-:W-:Y:S02]  /*0400*/  @P0 R2UR UR13, R6 ;  /* 0x00000000060d02ca */ /* 0x008fe400000e0000 */
[----:B-----5:R-:W-:-:S02]  /*0410*/  @P0 R2UR UR15, R0 ;  /* 0x00000000000f02ca */ /* 0x020fc400000e0000 */
[----:B------:R-:W-:-:S04]  /*0420*/  ISETP.NE.U32.AND P0, PT, RZ, UR4, PT ;  /* 0x00000004ff007c0c */ /* 0x000fc8000bf05070 */
[----:B------:R-:W-:-:S07]  /*0430*/  ISETP.NE.AND.EX P0, PT, RZ, UR5, PT, P0 ;  /* 0x00000005ff007c0c */ /* 0x000fce000bf05300 */
[----:B------:R-:W-:-:S07]  /*0440*/  @UP2 UIADD3 UR15, UR15, -UR13, URZ ;  /* 0x8000000d0f0f2290 */ /* 0x000fce000fffe03f */
[----:B------:R-:W-:Y:S01]  /*0450*/  @!UP2 ULDC UR15, c[0x0][0x2c4] ;  /* 0x0000b100000faab9 */ /* 0x000fe20000000800 */
[----:B--2---:R-:W-:Y:S02]  /*0460*/  @P1 R2UR UR27, R2 ;  /* 0x00000000021b12ca */ /* 0x004fe400000e0000 */
[----:B------:R-:W-:Y:S02]  /*0470*/  LEA.HI R2, R11, R94, RZ, 0x5 ;  /* 0x0000005e0b027211 */ /* 0x000fe400078f28ff */
[----:B------:R-:W-:Y:S01]  /*0480*/  @!P2 R2UR UR6, R3 ;  /* 0x000000000306a2ca */ /* 0x000fe200000e0000 */
        /* <DEDUP_REMOVED lines=8> */
.L_x_970:
[----:B------:R-:W-:-:S05]  /*0510*/  ULDC UR7, c[0x0][0x2c8] ;  /* 0x0000b20000077ab9 */ /* 0x000fca0000000800 */
.L_x_971:
        /* <DEDUP_REMOVED lines=38> */
[----:B------:R-:W-:Y:S01]  /*0780*/  ULDC UR7, c[0x0][0x270] ;  /* 0x00009c0000077ab9 */ /* 0x000fe20000000800 */
[----:B------:R-:W-:Y:S01]  /*0790*/  UISETP.NE.AND UP1, UPT, UR13, -0x1, UPT ;  /* 0xffffffff0d00788c */ /* 0x000fe2000bf25270 */
[----:B------:R-:W-:Y:S01]  /*07a0*/  LOP3.LUT R5, R2, 0xffffffe0, RZ, 0xc0, !PT ;  /* 0xffffffe002057812 */ /* 0x000fe200078ec0ff */
[----:B------:R-:W-:Y:S01]  /*07b0*/  UIMAD UR7, UR23, UR7, UR10 ;  /* 0x00000007170772a4 */ /* 0x000fe2000f8e020a */
[----:B------:R-:W-:Y:S01]  /*07c0*/  IMAD.U32 R17, RZ, RZ, UR14 ;  /* 0x0000000eff117e24 */ /* 0x000fe2000f8e00ff */
[----:B------:R-:W-:Y:S02]  /*07d0*/  UISETP.NE.AND UP0, UPT, UR6, -0x1, UPT ;  /* 0xffffffff0600788c */ /* 0x000fe4000bf05270 */
[----:B------:R-:W-:Y:S01]  /*07e0*/  USHF.L.U32 UR9, UR7, 0x5, URZ ;  /* 0x0000000507097899 */ /* 0x000fe2000800063f */
[----:B------:R-:W-:Y:S01]  /*07f0*/  IMAD.IADD R90, R94, 0x1, -R5 ;  /* 0x000000015e5a7824 */ /* 0x000fe200078e0a05 */
[----:B------:R-:W-:Y:S01]  /*0800*/  LEA.HI R5, R11, R94, RZ, 0x2 ;  /* 0x0000005e0b057211 */ /* 0x000fe200078f10ff */
[----:B------:R-:W-:Y:S01]  /*0810*/  ULDC UR17, c[0x0][0x2d8] ;  /* 0x0000b60000117ab9 */ /* 0x000fe20000000800 */
[----:B------:R-:W-:Y:S01]  /*0820*/  USHF.R.S32.HI UR8, URZ, 0x1f, UR9 ;  /* 0x0000001f3f087899 */ /* 0x000fe20008011409 */
[----:B------:R-:W-:Y:S01]  /*0830*/  @UP1 ULDC.64 UR4, c[0x0][0x240] ;  /* 0x0000900000041ab9 */ /* 0x000fe20000000a00 */
[--C-:B------:R-:W-:Y:S01]  /*0840*/  IADD3 R124, P1, P0, R124, UR9, R90.reuse ;  /* 0x000000097c7c7c10 */ /* 0x100fe2000f83e05a */
[----:B------:R-:W-:Y:S01]  /*0850*/  @UP1 UIMAD.WIDE.U32 UR28, UR13, UR4, URZ ;  /* 0x000000040d1c12a5 */ /* 0x000fe2000f8e003f */
[----:B------:R-:W-:Y:S01]  /*0860*/  SHF.R.S32.HI R24, RZ, 0x2, R5 ;  /* 0x00000002ff187819 */ /* 0x000fe20000011405 */
[----:B------:R-:W-:Y:S01]  /*0870*/  @UP0 UIADD3 UR30, UR27, UR6, URZ ;  /* 0x000000061b1e0290 */ /* 0x000fe2000fffe03f */
[----:B------:R-:W-:Y:S01]  /*0880*/  SHF.R.S32.HI R15, RZ, 0x1f, R90 ;  /* 0x0000001fff0f7819 */ /* 0x000fe2000001145a */
[----:B------:R-:W-:Y:S01]  /*0890*/  @UP1 UIMAD UR11, UR13, UR5, UR29 ;  /* 0x000000050d0b12a4 */ /* 0x000fe2000f8e021d */
[----:B------:R-:W-:-:S02]  /*08a0*/  SHF.R.S32.HI R25, RZ, 0x1f, R24 ;  /* 0x0000001fff197819 */ /* 0x000fc40000011418 */
[----:B-1----:R-:W-:Y:S01]  /*08b0*/  IABS R4, R3 ;  /* 0x0000000300047213 */ /* 0x002fe20000000000 */
[----:B------:R-:W-:Y:S02]  /*08c0*/  @!UP1 ULDC.64 UR4, c[0x0][0x228] ;  /* 0x00008a0000049ab9 */ /* 0x000fe40000000a00 */
[----:B------:R-:W-:Y:S01]  /*08d0*/  @!UP1 UIMAD.WIDE.U32 UR34, UR23, UR4, URZ ;  /* 0x00000004172292a5 */ /* 0x000fe2000f8e003f */
[----:B------:R-:W1:Y:S01]  /*08e0*/  I2F.RP R10, R4 ;  /* 0x00000004000a7306 */ /* 0x000e620000209400 */
[----:B------:R-:W-:Y:S01]  /*08f0*/  IMAD.WIDE R16, R17, 0x40, R24 ;  /* 0x0000004011107825 */ /* 0x000fe200078e0218 */
[----:B--2---:R-:W-:-:S04]  /*0900*/  IABS R6, R6 ;  /* 0x0000000600067213 */ /* 0x004fc80000000000 */
[----:B------:R-:W-:Y:S02]  /*0910*/  @!UP1 UMOV UR28, UR34 ;  /* 0x00000022001c9c82 */ /* 0x000fe40008000000 */
[----:B-1----:R-:W1:Y:S02]  /*0920*/  MUFU.RCP R8, R10 ;  /* 0x0000000a00087308 */ /* 0x002e640000001000 */
[----:B-1----:R-:W-:-:S06]  /*0930*/  VIADD R8, R8, 0xffffffe ;  /* 0x0ffffffe08087836 */ /* 0x002fcc0000000000 */
[----:B------:R-:W1:Y:S02]  /*0940*/  F2I.FTZ.U32.TRUNC.NTZ R9, R8 ;  /* 0x0000000800097305 */ /* 0x000e64000021f000 */
[----:B-1----:R-:W-:Y:S02]  /*0950*/  IMAD.MOV R0, RZ, RZ, -R9 ;  /* 0x000000ffff007224 */ /* 0x002fe400078e0a09 */
[----:B------:R-:W-:Y:S02]  /*0960*/  IMAD.MOV.U32 R8, RZ, RZ, RZ ;  /* 0x000000ffff087224 */ /* 0x000fe400078e00ff */
[----:B------:R-:W-:Y:S01]  /*0970*/  IMAD R135, R0, R4, RZ ;  /* 0x0000000400877224 */ /* 0x000fe200078e02ff */
[----:B------:R-:W-:-:S03]  /*0980*/  SHF.R.S32.HI R0, RZ, 0x1f, R90 ;  /* 0x0000001fff007819 */ /* 0x000fc6000001145a */
[----:B------:R-:W-:Y:S01]  /*0990*/  IMAD.HI.U32 R135, R9, R135, R8 ;  /* 0x0000008709877227 */ /* 0x000fe200078e0008 */
[----:B------:R-:W-:Y:S01]  /*09a0*/  IADD3.X R0, R7, UR8, R0, P1, P0 ;  /* 0x0000000807007c10 */ /* 0x000fe20008fe0400 */
[----:B------:R-:W-:Y:S01]  /*09b0*/  @!UP1 USHF.R.S32.HI UR8, URZ, 0x1f, UR23 ;  /* 0x0000001f3f089899 */ /* 0x000fe20008011417 */
[----:B------:R-:W-:Y:S02]  /*09c0*/  LEA.HI R8, R11, R94, RZ, 0x3 ;  /* 0x0000005e0b087211 */ /* 0x000fe400078f18ff */
[----:B------:R-:W-:Y:S01]  /*09d0*/  LOP3.LUT R7, R5, 0xfffffffc, RZ, 0xc0, !PT ;  /* 0xfffffffc05077812 */ /* 0x000fe200078ec0ff */
[----:B------:R-:W-:Y:S01]  /*09e0*/  @!UP1 UIMAD UR8, UR8, UR4, URZ ;  /* 0x00000004080892a4 */ /* 0x000fe2000f8e023f */
[----:B------:R-:W-:Y:S01]  /*09f0*/  SHF.R.S32.HI R9, RZ, 0x3, R8 ;  /* 0x00000003ff097819 */ /* 0x000fe20000011408 */
[----:B------:R-:W-:Y:S01]  /*0a00*/  IMAD.HI.U32 R135, R135, R6, RZ ;  /* 0x0000000687877227 */ /* 0x000fe200078e00ff */
[----:B------:R-:W-:Y:S01]  /*0a10*/  PLOP3.LUT P0, PT, PT, PT, UP0, 0x80, 0x0 ;  /* 0x000000000000781c */ /* 0x000fe20003f0f008 */
[----:B------:R-:W-:-:S02]  /*0a20*/  @!UP1 UIMAD UR5, UR23, UR5, UR8 ;  /* 0x00000005170592a4 */ /* 0x000fc4000f8e0208 */
[----:B------:R-:W-:Y:S01]  /*0a30*/  IMAD.IADD R174, R94, 0x1, -R7 ;  /* 0x000000015eae7824 */ /* 0x000fe200078e0a07 */
[----:B------:R-:W-:Y:S01]  /*0a40*/  @UP0 ULDC.64 UR8, c[0x0][0x248] ;  /* 0x0000920000080ab9 */ /* 0x000fe20000000a00 */
[----:B------:R-:W-:Y:S01]  /*0a50*/  IMAD.SHL.U32 R7, R9, 0x40, RZ ;  /* 0x0000004009077824 */ /* 0x000fe200078e00ff */
[----:B------:R-:W-:Y:S01]  /*0a60*/  ULDC UR4, c[0x0][0x2d4] ;  /* 0x0000b50000047ab9 */ /* 0x000fe20000000800 */
[----:B------:R-:W-:Y:S01]  /*0a70*/  IMAD.MOV R13, RZ, RZ, -R135 ;  /* 0x000000ffff0d7224 */ /* 0x000fe200078e0a87 */
[----:B------:R-:W-:Y:S01]  /*0a80*/  @UP0 UIMAD.WIDE.U32 UR32, UR30, UR8, URZ ;  /* 0x000000081e2002a5 */ /* 0x000fe2000f8e003f */
[----:B------:R-:W-:Y:S01]  /*0a90*/  IMAD.SHL.U32 R174, R174, 0x8, RZ ;  /* 0x00000008aeae7824 */ /* 0x000fe200078e00ff */
[----:B------:R-:W-:Y:S01]  /*0aa0*/  UIMAD UR4, UR7, UR4, UR19 ;  /* 0x00000004070472a4 */ /* 0x000fe2000f8e0213 */
[C---:B------:R-:W-:Y:S01]  /*0ab0*/  IMAD R13, R4.reuse, R13, R6 ;  /* 0x0000000d040d7224 */ /* 0x040fe200078e0206 */
[----:B------:R-:W-:Y:S01]  /*0ac0*/  @UP0 UIMAD UR30, UR30, UR9, URZ ;  /* 0x000000091e1e02a4 */ /* 0x000fe2000f8e023f */
[----:B------:R-:W-:Y:S01]  /*0ad0*/  LOP3.LUT R7, R7, 0xc0, RZ, 0xc0, !PT ;  /* 0x000000c007077812 */ /* 0x000fe200078ec0ff */
[----:B------:R-:W-:Y:S01]  /*0ae0*/  UIMAD UR26, UR4, UR17, URZ ;  /* 0x00000011041a72a4 */ /* 0x000fe2000f8e023f */
[----:B------:R-:W-:Y:S01]  /*0af0*/  LEA.HI R6, R15, R90, RZ, 0x2 ;  /* 0x0000005a0f067211 */ /* 0x000fe200078f10ff */
[----:B------:R-:W-:Y:S01]  /*0b00*/  @UP0 UIADD3 UR30, UR33, UR30, URZ ;  /* 0x0000001e211e0290 */ /* 0x000fe2000fffe03f */
[----:B------:R-:W-:Y:S01]  /*0b10*/  LOP3.LUT R12, R7, 0x18, R174, 0xf8, !PT ;  /* 0x00000018070c7812 */ /* 0x000fe200078ef8ae */
[----:B------:R-:W-:Y:S01]  /*0b20*/  @!UP1 UIADD3 UR11, UR35, UR5, URZ ;  /* 0x00000005230b9290 */ /* 0x000fe2000fffe03f */
[----:B------:R-:W-:-:S02]  /*0b30*/  ISETP.GT.U32.AND P2, PT, R4, R13, PT ;  /* 0x0000000d0400720c */ /* 0x000fc40003f44070 */
[----:B------:R-:W-:Y:S02]  /*0b40*/  SHF.R.U32.HI R7, RZ, 0x3, R7 ;  /* 0x00000003ff077819 */ /* 0x000fe40000011607 */
[----:B------:R-:W-:Y:S01]  /*0b50*/  LOP3.LUT R15, R6, 0x7ffffffc, RZ, 0xc0, !PT ;  /* 0x7ffffffc060f7812 */ /* 0x000fe200078ec0ff */
        /* <DEDUP_REMOVED lines=13> */
.L_x_973:
[----:B------:R-:W-:Y:S01]  /*0c30*/  @UP0 UIADD3 UR31, UR27, UR6, URZ ;  /* 0x000000061b1f0290 */ /* 0x000fe2000fffe03f */
[----:B------:R-:W-:Y:S01]  /*0c40*/  LEA.HI R5, R5, R24, RZ, 0x1 ;  /* 0x0000001805057211 */ /* 0x000fe200078f08ff */
[----:B------:R-:W-:Y:S01]  /*0c50*/  @!P2 IMAD.IADD R13, R13, 0x1, -R4 ;  /* 0x000000010d0da824 */ /* 0x000fe200078e0a04 */
[----:B------:R-:W-:Y:S01]  /*0c60*/  @UP0 ULDC.64 UR6, c[0x0][0x250] ;  /* 0x0000940000060ab9 */ /* 0x000fe20000000a00 */
[----:B------:R-:W-:Y:S01]  /*0c70*/  LOP3.LUT R10, R3, UR10, RZ, 0x3c, !PT ;  /* 0x0000000a030a7c12 */ /* 0x000fe2000f8e3cff */
[----:B------:R-:W-:Y:S01]  /*0c80*/  @UP0 UIMAD.WIDE.U32 UR4, UR31, UR6, URZ ;  /* 0x000000061f0402a5 */ /* 0x000fe2000f8e003f */
[----:B------:R-:W-:Y:S01]  /*0c90*/  LOP3.LUT R5, R5, 0x7fffffe, RZ, 0xc0, !PT ;  /* 0x07fffffe05057812 */ /* 0x000fe200078ec0ff */
[----:B------:R-:W-:Y:S01]  /*0ca0*/  @UP0 UIMAD UR31, UR31, UR7, URZ ;  /* 0x000000071f1f02a4 */ /* 0x000fe2000f8e023f */
[----:B------:R-:W-:Y:S01]  /*0cb0*/  LOP3.LUT R7, R12, R7, RZ, 0x3c, !PT ;  /* 0x000000070c077212 */ /* 0x000fe200078e3cff */
[----:B------:R-:W-:Y:S01]  /*0cc0*/  USHF.R.S32.HI UR29, URZ, 0x1f, UR10 ;  /* 0x0000001f3f1d7899 */ /* 0x000fe2000801140a */
[----:B------:R-:W-:Y:S01]  /*0cd0*/  IMAD.IADD R90, R90, 0x1, -R15 ;  /* 0x000000015a5a7824 */ /* 0x000fe200078e0a0f */
[----:B------:R-:W-:Y:S01]  /*0ce0*/  @UP0 UIADD3 UR31, UR5, UR31, URZ ;  /* 0x0000001f051f0290 */ /* 0x000fe2000fffe03f */
[----:B------:R-:W-:Y:S01]  /*0cf0*/  ISETP.GE.AND P1, PT, R10, RZ, PT ;  /* 0x000000ff0a00720c */ /* 0x000fe20003f26270 */
[----:B------:R-:W-:Y:S01]  /*0d00*/  IMAD.IADD R166, R24, 0x1, -R5 ;  /* 0x0000000118a67824 */ /* 0x000fe200078e0a05 */
[----:B------:R-:W-:-:S02]  /*0d10*/  ISETP.GE.U32.AND P4, PT, R13, R4, PT ;  /* 0x000000040d00720c */ /* 0x000fc40003f86070 */
        /* <DEDUP_REMOVED lines=17> */
.L_x_974:
[----:B------:R-:W-:Y:S01]  /*0e30*/  IMAD R5, R25, UR8, RZ ;  /* 0x0000000819057c24 */ /* 0x000fe2000f8e02ff */
[----:B------:R-:W-:Y:S01]  /*0e40*/  @!P2 IADD3 R135, R135, 0x1, RZ ;  /* 0x000000018787a810 */ /* 0x000fe20007ffe0ff */
[C---:B------:R-:W-:Y:S01]  /*0e50*/  IMAD.WIDE.U32 R14, R24.reuse, UR8, R174 ;  /* 0x00000008180e7c25 */ /* 0x040fe2000f8e00ae */
[----:B------:R-:W-:Y:S01]  /*0e60*/  UIADD3 UR27, -UR19, UR15, URZ ;  /* 0x0000000f131b7290 */ /* 0x000fe2000fffe13f */
[----:B------:R-:W-:Y:S01]  /*0e70*/  SHF.R.S32.HI R2, RZ, 0x1f, R2 ;  /* 0x0000001fff027819 */ /* 0x000fe20000011402 */
[----:B------:R-:W-:Y:S01]  /*0e80*/  UIADD3 UR23, UR16, -0x1, URZ ;  /* 0xffffffff10177890 */ /* 0x000fe2000fffe03f */
[----:B------:R-:W-:Y:S01]  /*0e90*/  IMAD.WIDE.U32 R12, R24, UR6, R174 ;  /* 0x00000006180c7c25 */ /* 0x000fe2000f8e00ae */
[----:B------:R-:W-:Y:S01]  /*0ea0*/  IADD3 R170, P0, R14, UR32, RZ ;  /* 0x000000200eaa7c10 */ /* 0x000fe2000ff1e0ff */
[----:B------:R-:W-:Y:S01]  /*0eb0*/  BSSY B0, `(.L_x_975) ;  /* 0x0000052000007945 */ /* 0x000fe20003800000 */
[----:B------:R-:W-:Y:S01]  /*0ec0*/  LEA.HI R2, R2, R95, RZ, 0x2 ;  /* 0x0000005f02027211 */ /* 0x000fe200078f10ff */
[----:B------:R-:W-:Y:S01]  /*0ed0*/  IMAD R4, R24, UR9, R5 ;  /* 0x0000000918047c24 */ /* 0x000fe2000f8e0205 */
[----:B------:R-:W-:Y:S01]  /*0ee0*/  IADD3 R126, P2, R12, UR4, RZ ;  /* 0x000000040c7e7c10 */ /* 0x000fe2000ff5e0ff */
[----:B------:R-:W-:Y:S01]  /*0ef0*/  ULDC.64 UR4, c[0x0][0x258] ;  /* 0x0000960000047ab9 */ /* 0x000fe20000000a00 */
[----:B------:R-:W-:Y:S01]  /*0f00*/  IMAD R5, R25, UR6, RZ ;  /* 0x0000000619057c24 */ /* 0x000fe2000f8e02ff */
[----:B------:R-:W-:Y:S01]  /*0f10*/  MOV R12, UR4 ;  /* 0x00000004000c7c02 */ /* 0x000fe20008000f00 */
[----:B------:R-:W-:Y:S01]  /*0f20*/  @P4 VIADD R135, R135, 0x1 ;  /* 0x0000000187874836 */ /* 0x000fe20000000000 */
[----:B------:R-:W-:Y:S01]  /*0f30*/  IADD3.X R171, R15, UR30, R4, P0, !PT ;  /* 0x0000001e0fab7c10 */ /* 0x000fe200087fe404 */
[----:B------:R-:W-:Y:S01]  /*0f40*/  IMAD R4, R24, UR7, R5 ;  /* 0x0000000718047c24 */ /* 0x000fe2000f8e0205 */
[----:B------:R-:W-:Y:S01]  /*0f50*/  IADD3 R14, P0, R174, UR28, RZ ;  /* 0x0000001cae0e7c10 */ /* 0x000fe2000ff1e0ff */
[----:B------:R-:W-:Y:S01]  /*0f60*/  UIMAD UR28, UR29, UR4, URZ ;  /* 0x000000041d1c72a4 */ /* 0x000fe2000f8e023f */
[----:B------:R-:W1:Y:S01]  /*0f70*/  S2UR UR29, SR_CgaCtaId ;  /* 0x00000000001d79c3 */ /* 0x000e620000008800 */
[----:B------:R-:W-:Y:S01]  /*0f80*/  @!P1 IMAD.MOV R135, RZ, RZ, -R135 ;  /* 0x000000ffff879224 */ /* 0x000fe200078e0a87 */
[----:B------:R-:W-:Y:S01]  /*0f90*/  @!P3 LOP3.LUT R135, RZ, R3, RZ, 0x33, !PT ;  /* 0x00000003ff87b212 */ /* 0x000fe200078e33ff */
[----:B------:R-:W-:Y:S01]  /*0fa0*/  UIMAD UR28, UR10, UR5, UR28 ;  /* 0x000000050a1c72a4 */ /* 0x000fe2000f8e021c */
[----:B------:R-:W-:Y:S01]  /*0fb0*/  IADD3.X R15, R175, UR11, RZ, P0, !PT ;  /* 0x0000000baf0f7c10 */ /* 0x000fe200087fe4ff */
[----:B------:R-:W-:Y:S01]  /*0fc0*/  IMAD R166, R95, 0x8, R166 ;  /* 0x000000085fa67824 */ /* 0x000fe200078e02a6 */
[----:B------:R-:W-:Y:S01]  /*0fd0*/  IADD3.X R127, R13, UR31, R4, P2, !PT ;  /* 0x0000001f0d7f7c10 */ /* 0x000fe200097fe404 */
[----:B------:R-:W-:Y:S01]  /*0fe0*/  ULDC.64 UR4, c[0x0][0x268] ;  /* 0x00009a0000047ab9 */ /* 0x000fe20000000a00 */
[----:B------:R-:W-:Y:S01]  /*0ff0*/  SHF.R.S32.HI R4, RZ, 0x1f, R135 ;  /* 0x0000001fff047819 */ /* 0x000fe20000011487 */
[----:B------:R-:W-:Y:S01]  /*1000*/  IMAD.WIDE.U32 R12, R12, UR10, R14 ;  /* 0x0000000a0c0c7c25 */ /* 0x000fe2000f8e000e */
[----:B------:R-:W-:Y:S01]  /*1010*/  ISETP.GE.AND P0, PT, R24, UR27, PT ;  /* 0x0000001b18007c0c */ /* 0x000fe2000bf06270 */
[----:B------:R-:W-:Y:S01]  /*1020*/  ULDC.64 UR10, c[0x0][0x260] ;  /* 0x00009800000a7ab9 */ /* 0x000fe20000000a00 */
[----:B------:R-:W-:Y:S01]  /*1030*/  LOP3.LUT R2, R2, 0xffffffc, RZ, 0xc0, !PT ;  /* 0x0ffffffc02027812 */ /* 0x000fe200078ec0ff */
[C---:B------:R-:W-:Y:S01]  /*1040*/  IMAD R10, R4.reuse, UR10, RZ ;  /* 0x0000000a040a7c24 */ /* 0x040fe2000f8e02ff */
[----:B------:R-:W-:Y:S01]  /*1050*/  SHF.R.S32.HI R6, RZ, 0x2, R6 ;  /* 0x00000002ff067819 */ /* 0x000fe20000011406 */
[----:B------:R-:W-:Y:S01]  /*1060*/  IMAD R4, R4, UR4, RZ ;  /* 0x0000000404047c24 */ /* 0x000fe2000f8e02ff */
[----:B------:R-:W-:Y:S01]  /*1070*/  LEA R166, R166, R7, 0x5 ;  /* 0x00000007a6a67211 */ /* 0x000fe200078e28ff */
[----:B------:R-:W-:Y:S01]  /*1080*/  IMAD.WIDE.U32 R126, R135, UR4, R126 ;  /* 0x00000004877e7c25 */ /* 0x000fe2000f8e007e */
[----:B------:R-:W-:Y:S01]  /*1090*/  UMOV UR4, 0x400 ;  /* 0x0000040000047882 */ /* 0x000fe20000000000 */
[----:B------:R-:W-:-:S02]  /*10a0*/  IADD3 R7, R24, 0x20, RZ ;  /* 0x0000002018077810 */ /* 0x000fc40007ffe0ff */
[C---:B------:R-:W-:Y:S01]  /*10b0*/  IMAD.WIDE.U32 R170, R135.reuse, UR10, R170 ;  /* 0x0000000a87aa7c25 */ /* 0x040fe2000f8e00aa */
[----:B------:R-:W-:Y:S01]  /*10c0*/  IADD3 R167, R174, 0x40, RZ ;  /* 0x00000040aea77810 */ /* 0x000fe20007ffe0ff */
[----:B-1----:R-:W-:Y:S02]  /*10d0*/  ULEA UR4, UR29, UR4, 0x18 ;  /* 0x000000041d047291 */ /* 0x002fe4000f8ec03f */
[C---:B------:R-:W-:Y:S01]  /*10e0*/  IMAD R173, R135.reuse, UR11, R10 ;  /* 0x0000000b87ad7c24 */ /* 0x040fe2000f8e020a */
[----:B------:R-:W-:Y:S01]  /*10f0*/  SHF.L.U32 R90, R90, 0x1, RZ ;  /* 0x000000015a5a7819 */ /* 0x000fe200000006ff */
[----:B------:R-:W-:Y:S01]  /*1100*/  IMAD R135, R135, UR5, R4 ;  /* 0x0000000587877c24 */ /* 0x000fe2000f8e0204 */
[----:B------:R-:W-:Y:S01]  /*1110*/  UIMAD UR5, UR23, -0x40, UR22 ;  /* 0xffffffc0170578a4 */ /* 0x000fe2000f8e0216 */
[----:B------:R-:W-:Y:S01]  /*1120*/  IMAD.IADD R19, R95, 0x1, -R2 ;  /* 0x000000015f137824 */ /* 0x000fe200078e0a02 */
[----:B------:R-:W-:Y:S01]  /*1130*/  LEA R166, R166, UR4, 0x1 ;  /* 0x00000004a6a67c11 */ /* 0x000fe2000f8e08ff */
[----:B------:R-:W-:-:S02]  /*1140*/  VIADD R15, R13, UR28 ;  /* 0x0000001c0d0f7c36 */ /* 0x000fc40008000000 */
[----:B------:R-:W-:Y:S02]  /*1150*/  VIADD R168, R174, 0x20 ;  /* 0x00000020aea87836 */ /* 0x000fe40000000000 */
[----:B------:R-:W-:Y:S01]  /*1160*/  IMAD R19, R19, 0x10, R6 ;  /* 0x0000001013137824 */ /* 0x000fe200078e0206 */
        /* <DEDUP_REMOVED lines=38> */
.L_x_976:
[----:B------:R-:W-:Y:S05]  /*13d0*/  BSYNC B0 ;  /* 0x0000000000007941 */ /* 0x000fea0003800000 */
.L_x_975:
[----:B------:R-:W-:Y:S01]  /*13e0*/  ISETP.GE.AND P0, PT, R7, UR27, PT ;  /* 0x0000001b07007c0c */ /* 0x000fe2000bf06270 */
[----:B------:R-:W-:Y:S01]  /*13f0*/  ULEA UR26, UR16, UR26, 0x6 ;  /* 0x0000001a101a7291 */ /* 0x000fe2000f8e303f */
[----:B------:R-:W-:Y:S01]  /*1400*/  IMAD R90, R19, UR17, R90 ;  /* 0x00000011135a7c24 */ /* 0x000fe2000f8e025a */
[----:B------:R-:W-:Y:S01]  /*1410*/  BSSY B0, `(.L_x_977) ;  /* 0x000002d000007945 */ /* 0x000fe20003800000 */
[C---:B------:R-:W-:Y:S01]  /*1420*/  ISETP.GE.AND P1, PT, R24.reuse, UR5, PT ;  /* 0x0000000518007c0c */ /* 0x040fe2000bf26270 */
[----:B------:R-:W-:Y:S01]  /*1430*/  UIADD3 UR26, UR26, -0x40, URZ ;  /* 0xffffffc01a1a7890 */ /* 0x000fe2000fffe03f */
[----:B------:R-:W-:Y:S02]  /*1440*/  ISETP.GE.AND P6, PT, R24, UR5, PT ;  /* 0x0000000518007c0c */ /* 0x000fe4000bfc6270 */
[----:B------:R-:W-:-:S03]  /*1450*/  LEA.HI R10, R11, R94, RZ, 0x4 ;  /* 0x0000005e0b0a7211 */ /* 0x000fc600078f20ff */
[----:B------:R-:W-:Y:S01]  /*1460*/  IADD3 R88, P4, R90, UR26, RZ ;  /* 0x0000001a5a587c10 */ /* 0x000fe2000ff9e0ff */
[----:B------:R-:W-:Y:S01]  /*1470*/  IMAD.U32 R89, RZ, RZ, UR26 ;  /* 0x0000001aff597e24 */ /* 0x000fe2000f8e00ff */
[----:B------:R-:W-:Y:S11]  /*1480*/  @P0 BRA `(.L_x_978) ;  /* 0x0000000000940947 */ /* 0x000ff60003800000 */
        /* <DEDUP_REMOVED lines=37> */
.L_x_978:
[----:B------:R-:W-:Y:S05]  /*16e0*/  BSYNC B0 ;  /* 0x0000000000007941 */ /* 0x000fea0003800000 */
.L_x_977:
[----:B------:R-:W-:Y:S01]  /*16f0*/  USHF.L.U64.HI UR26, UR8, 0x6, UR9 ;  /* 0x00000006081a7899 */ /* 0x000fe20008010209 */
[----:B------:R-:W-:Y:S01]  /*1700*/  SHF.R.S32.HI R17, RZ, 0x4, R10 ;  /* 0x00000004ff117819 */ /* 0x000fe2000001140a */
[----:B------:R-:W-:Y:S01]  /*1710*/  USHF.R.S32.HI UR29, URZ, 0x1f, UR23 ;  /* 0x0000001f3f1d7899 */ /* 0x000fe20008011417 */
[----:B------:R-:W-:Y:S01]  /*1720*/  IMAD.IADD R173, R171, 0x1, R173 ;  /* 0x00000001abad7824 */ /* 0x000fe200078e02ad */
[----:B------:R-:W-:Y:S01]  /*1730*/  USHF.L.U32 UR27, UR8, 0x6, URZ ;  /* 0x00000006081b7899 */ /* 0x000fe2000800063f */
[----:B------:R-:W-:Y:S01]  /*1740*/  IMAD.U32 R11, RZ, RZ, UR23 ;  /* 0x00000017ff0b7e24 */ /* 0x000fe2000f8e00ff */
[----:B------:R-:W-:Y:S01]  /*1750*/  UIMAD UR10, UR26, UR23, URZ ;  /* 0x000000171a0a72a4 */ /* 0x000fe2000f8e023f */
[----:B------:R-:W-:Y:S01]  /*1760*/  IMAD.MOV.U32 R172, RZ, RZ, R170 ;  /* 0x000000ffffac7224 */ /* 0x000fe200078e00aa */
[C---:B------:R-:W-:Y:S01]  /*1770*/  LOP3.LUT R93, R10.reuse, 0xfffffff0, RZ, 0xc0, !PT ;  /* 0xfffffff00a5d7812 */ /* 0x040fe200078ec0ff */
[----:B------:R-:W-:Y:S01]  /*1780*/  BSSY B0, `(.L_x_979) ;  /* 0x0000029000007945 */ /* 0x000fe20003800000 */
[----:B------:R-:W-:Y:S01]  /*1790*/  UIMAD UR10, UR29, UR27, UR10 ;  /* 0x0000001b1d0a72a4 */ /* 0x000fe2000f8e020a */
[----:B------:R-:W-:Y:S01]  /*17a0*/  LEA.HI R10, R10, R17, RZ, 0x1 ;  /* 0x000000110a0a7211 */ /* 0x000fe200078f08ff */
[----:B------:R-:W-:Y:S01]  /*17b0*/  IMAD.WIDE.U32 R12, R11, UR27, R172 ;  /* 0x0000001b0b0c7c25 */ /* 0x000fe2000f8e00ac */
[----:B------:R-:W-:-:S02]  /*17c0*/  LOP3.LUT R19, R8, 0xfffffff8, RZ, 0xc0, !PT ;  /* 0xfffffff808137812 */ /* 0x000fc400078ec0ff */
[----:B------:R-:W-:Y:S01]  /*17d0*/  LOP3.LUT R8, R10, 0xfffffffe, RZ, 0xc0, !PT ;  /* 0xfffffffe0a087812 */ /* 0x000fe200078ec0ff */
[----:B------:R-:W-:Y:S01]  /*17e0*/  VIADD R10, R13, UR10 ;  /* 0x0000000a0d0a7c36 */ /* 0x000fe20008000000 */
[----:B------:R-:W-:Y:S01]  /*17f0*/  ISETP.GE.AND P0, PT, R7, UR5, PT ;  /* 0x0000000507007c0c */ /* 0x000fe2000bf06270 */
[----:B------:R-:W-:Y:S01]  /*1800*/  IMAD.IADD R93, R94, 0x1, -R93 ;  /* 0x000000015e5d7824 */ /* 0x000fe200078e0a5d */
[----:B------:R-:W-:Y:S11]  /*1810*/  @P1 BRA `(.L_x_980) ;  /* 0x00000000007c1947 */ /* 0x000ff60003800000 */
[----:B------:R-:W-:Y:S02]  /*1820*/  ULDC UR10, c[0x0][0x2d0] ;  /* 0x0000b400000a7ab9 */ /* 0x000fe40000000800 */
[----:B------:R-:W-:Y:S02]  /*1830*/  ISETP.GE.AND P5, PT, R174, UR10, PT ;  /* 0x0000000aae007c0c */ /* 0x000fe4000bfa6270 */
[----:B------:R-:W-:Y:S02]  /*1840*/  ISETP.GE.AND P3, PT, R168, UR10, PT ;  /* 0x0000000aa8007c0c */ /* 0x000fe4000bf66270 */
[----:B------:R-:W-:-:S09]  /*1850*/  ISETP.GE.AND P1, PT, R167, UR10, PT ;  /* 0x0000000aa7007c0c */ /* 0x000fd2000bf26270 */
[----:B--2---:R-:W2:Y:S01]  /*1860*/  @!P5 LDC.64 R4, c[0x0][0x218] ;  /* 0x00008600ff04db82 */ /* 0x004ea20000000a00 */
[----:B------:R2:W-:Y:S04]  /*1870*/  @P5 STS [R166+0x3000], RZ ;  /* 0x003000ffa6005388 */ /* 0x0005e80000000800 */
[----:B------:R2:W-:Y:S03]  /*1880*/  @P5 STS [R166+0x3004], RZ ;  /* 0x003004ffa6005388 */ /* 0x0005e60000000800 */
[----:B-1-34-:R-:W1:Y:S01]  /*1890*/  @!P3 LDC.64 R2, c[0x0][0x218] ;  /* 0x00008600ff02bb82 */ /* 0x01ae620000000a00 */
        /* <DEDUP_REMOVED lines=23> */
.L_x_980:
[----:B------:R-:W-:Y:S05]  /*1a10*/  BSYNC B0 ;  /* 0x0000000000007941 */ /* 0x000fea0003800000 */
.L_x_979:
[----:B--23--:R-:W-:Y:S01]  /*1a20*/  LEA.HI R4, R93, R93, RZ, 0x1 ;  /* 0x0000005d5d047211 */ /* 0x00cfe200078f08ff */
[----:B------:R-:W-:Y:S01]  /*1a30*/  IMAD.IADD R19, R94, 0x1, -R19 ;  /* 0x000000015e137824 */ /* 0x000fe200078e0a13 */
[----:B-1--4-:R-:W-:Y:S01]  /*1a40*/  SHF.R.S32.HI R2, RZ, 0x1f, R93 ;  /* 0x0000001fff027819 */ /* 0x012fe2000001145d */
[----:B------:R-:W-:Y:S01]  /*1a50*/  IMAD.IADD R17, R17, 0x1, -R8 ;  /* 0x0000000111117824 */ /* 0x000fe200078e0a08 */
[--C-:B------:R-:W-:Y:S01]  /*1a60*/  SHF.R.S32.HI R8, RZ, 0x1, R4.reuse ;  /* 0x00000001ff087819 */ /* 0x100fe20000011404 */
[----:B------:R-:W-:Y:S01]  /*1a70*/  USHF.L.U64.HI UR10, UR8, 0x5, UR9 ;  /* 0x00000005080a7899 */ /* 0x000fe20008010209 */
[----:B------:R-:W-:Y:S01]  /*1a80*/  SHF.R.S32.HI R5, RZ, 0x1f, R4 ;  /* 0x0000001fff057819 */ /* 0x000fe20000011404 */
[----:B------:R-:W-:Y:S01]  /*1a90*/  USHF.L.U32 UR11, UR8, 0x5, URZ ;  /* 0x00000005080b7899 */ /* 0x000fe2000800063f */
[----:B------:R-:W-:Y:S01]  /*1aa0*/  LEA.HI R3, R19, R19, RZ, 0x1 ;  /* 0x0000001313037211 */ /* 0x000fe200078f08ff */
[----:B------:R-:W-:Y:S01]  /*1ab0*/  BSSY B0, `(.L_x_981) ;  /* 0x000002e000007945 */ /* 0x000fe20003800000 */
[----:B------:R-:W-:-:S02]  /*1ac0*/  LEA.HI R5, R5, R8, RZ, 0x2 ;  /* 0x0000000805057211 */ /* 0x000fc400078f10ff */
[----:B------:R-:W-:Y:S02]  /*1ad0*/  LEA.HI R15, R2, R93, RZ, 0x3 ;  /* 0x0000005d020f7211 */ /* 0x000fe400078f18ff */
[----:B------:R-:W-:Y:S02]  /*1ae0*/  LOP3.LUT R2, R3, 0x7fffffe, RZ, 0xc0, !PT ;  /* 0x07fffffe03027812 */ /* 0x000fe400078ec0ff */
[----:B------:R-:W-:Y:S02]  /*1af0*/  ISETP.GE.AND P5, PT, R7, UR5, PT ;  /* 0x0000000507007c0c */ /* 0x000fe4000bfa6270 */
[----:B------:R-:W-:Y:S01]  /*1b00*/  LOP3.LUT R4, R4, 0x7fffffe, RZ, 0xc0, !PT ;  /* 0x07fffffe04047812 */ /* 0x000fe200078ec0ff */
[----:B------:R-:W-:Y:S01]  /*1b10*/  IMAD.IADD R2, R19, 0x1, -R2 ;  /* 0x0000000113027824 */ /* 0x000fe200078e0a02 */
[----:B------:R-:W-:Y:S02]  /*1b20*/  LOP3.LUT R5, R5, 0xfffffffc, RZ, 0xc0, !PT ;  /* 0xfffffffc05057812 */ /* 0x000fe400078ec0ff */
[----:B------:R-:W-:Y:S01]  /*1b30*/  SHF.R.S32.HI R3, RZ, 0x1, R3 ;  /* 0x00000001ff037819 */ /* 0x000fe20000011403 */
[----:B------:R-:W-:Y:S01]  /*1b40*/  IMAD.IADD R93, R93, 0x1, -R4 ;  /* 0x000000015d5d7824 */ /* 0x000fe200078e0a04 */
[----:B------:R-:W-:Y:S01]  /*1b50*/  LEA R7, R95, UR19, 0x4 ;  /* 0x000000135f077c11 */ /* 0x000fe2000f8e20ff */
[----:B------:R-:W-:-:S02]  /*1b60*/  IMAD.IADD R8, R8, 0x1, -R5 ;  /* 0x0000000108087824 */ /* 0x000fc400078e0a05 */
[----:B------:R-:W-:Y:S01]  /*1b70*/  IMAD.SHL.U32 R16, R3, 0x40, RZ ;  /* 0x0000004003107824 */ /* 0x000fe200078e00ff */
[----:B------:R-:W-:Y:S01]  /*1b80*/  IADD3 R14, R7, 0x1, R6 ;  /* 0x00000001070e7810 */ /* 0x000fe20007ffe006 */
[----:B------:R-:W-:Y:S06]  /*1b90*/  @P0 BRA `(.L_x_982) ;  /* 0x00000000007c0947 */ /* 0x000fec0003800000 */
[----:B------:R-:W-:Y:S01]  /*1ba0*/  ULDC UR8, c[0x0][0x2d0] ;  /* 0x0000b40000087ab9 */ /* 0x000fe20000000800 */
[----:B------:R-:W-:Y:S02]  /*1bb0*/  IADD3 R12, P0, R12, UR11, RZ ;  /* 0x0000000b0c0c7c10 */ /* 0x000fe4000ff1e0ff */
[----:B------:R-:W-:Y:S02]  /*1bc0*/  ISETP.GE.AND P3, PT, R174, UR8, PT ;  /* 0x00000008ae007c0c */ /* 0x000fe4000bf66270 */
[----:B------:R-:W-:Y:S02]  /*1bd0*/  ISETP.GE.AND P2, PT, R168, UR8, PT ;  /* 0x00000008a8007c0c */ /* 0x000fe4000bf46270 */
[----:B------:R-:W-:Y:S02]  /*1be0*/  IADD3.X R13, R10, UR10, RZ, P0, !PT ;  /* 0x0000000a0a0d7c10 */ /* 0x000fe400087fe4ff */
[----:B------:R-:W-:-:S07]  /*1bf0*/  ISETP.GE.AND P0, PT, R167, UR8, PT ;  /* 0x00000008a7007c0c */ /* 0x000fce000bf06270 */
[----:B------:R-:W1:Y:S01]  /*1c00*/  @!P3 LDC.64 R6, c[0x0][0x218] ;  /* 0x00008600ff06bb82 */ /* 0x000e620000000a00 */
        /* <DEDUP_REMOVED lines=24> */
.L_x_982:
[----:B------:R-:W-:Y:S05]  /*1d90*/  BSYNC B0 ;  /* 0x0000000000007941 */ /* 0x000fea0003800000 */
.L_x_981:
[----:B------:R-:W0:Y:S01]  /*1da0*/  LDGDEPBAR ;  /* 0x00000000000079af */ /* 0x000e220000000000 */
[----:B------:R-:W-:Y:S01]  /*1db0*/  IMAD.SHL.U32 R9, R9, 0x8, RZ ;  /* 0x0000000809097824 */ /* 0x000fe200078e00ff */
[----:B------:R-:W-:Y:S01]  /*1dc0*/  LOP3.LUT R16, R16, 0xc0, RZ, 0xc0, !PT ;  /* 0x000000c010107812 */ /* 0x000fe200078ec0ff */
[----:B--2---:R-:W-:Y:S01]  /*1dd0*/  IMAD.SHL.U32 R6, R8, 0x40, RZ ;  /* 0x0000004008067824 */ /* 0x004fe200078e00ff */
[----:B------:R-:W-:Y:S01]  /*1de0*/  USHF.L.U64.HI UR19, UR6, 0x6, UR7 ;  /* 0x0000000606137899 */ /* 0x000fe20008010207 */
[----:B------:R-:W-:Y:S01]  /*1df0*/  IMAD.SHL.U32 R15, R15, 0x20, RZ ;  /* 0x000000200f0f7824 */ /* 0x000fe200078e00ff */
[C---:B------:R-:W-:Y:S01]  /*1e00*/  LEA R2, R17.reuse, R2, 0x3 ;  /* 0x0000000211027211 */ /* 0x040fe200078e18ff */
[----:B------:R-:W-:Y:S01]  /*1e10*/  IMAD.SHL.U32 R17, R17, 0x8, RZ ;  /* 0x0000000811117824 */ /* 0x000fe200078e00ff */
[----:B------:R-:W-:Y:S01]  /*1e20*/  LOP3.LUT R9, R16, 0x8, R9, 0xf8, !PT ;  /* 0x0000000810097812 */ /* 0x000fe200078ef809 */
[----:B------:R-:W-:Y:S01]  /*1e30*/  USHF.L.U32 UR28, UR6, 0x6, URZ ;  /* 0x00000006061c7899 */ /* 0x000fe2000800063f */
[----:B------:R-:W-:Y:S01]  /*1e40*/  SHF.R.U32.HI R16, RZ, 0x3, R16 ;  /* 0x00000003ff107819 */ /* 0x000fe20000011610 */
[----:B------:R-:W-:Y:S01]  /*1e50*/  UIMAD UR8, UR19, UR23, URZ ;  /* 0x00000017130872a4 */ /* 0x000fe2000f8e023f */
[----:B------:R-:W-:Y:S01]  /*1e60*/  LOP3.LUT R6, R6, 0xc0, RZ, 0xc0, !PT ;  /* 0x000000c006067812 */ /* 0x000fe200078ec0ff */
[----:B------:R-:W-:Y:S01]  /*1e70*/  IMAD.IADD R135, R127, 0x1, R135 ;  /* 0x000000017f877824 */ /* 0x000fe200078e0287 */
[----:B------:R-:W-:Y:S01]  /*1e80*/  LOP3.LUT R92, R15, 0xffffff00, RZ, 0xc0, !PT ;  /* 0xffffff000f5c7812 */ /* 0x000fe200078ec0ff */
[----:B------:R-:W-:Y:S01]  /*1e90*/  IMAD.MOV.U32 R134, RZ, RZ, R126 ;  /* 0x000000ffff867224 */ /* 0x000fe200078e007e */
[----:B------:R-:W-:Y:S01]  /*1ea0*/  LOP3.LUT R9, R9, R16, RZ, 0x3c, !PT ;  /* 0x0000001009097212 */ /* 0x000fe200078e3cff */
[----:B-1----:R-:W-:Y:S01]  /*1eb0*/  IMAD.U32 R5, RZ, RZ, UR22 ;  /* 0x00000016ff057e24 */ /* 0x002fe2000f8e00ff */
[----:B------:R-:W-:Y:S01]  /*1ec0*/  LOP3.LUT R17, R6, 0x8, R17, 0xf8, !PT ;  /* 0x0000000806117812 */ /* 0x000fe200078ef811 */
[----:B------:R-:W-:Y:S01]  /*1ed0*/  UIMAD UR8, UR29, UR28, UR8 ;  /* 0x0000001c1d0872a4 */ /* 0x000fe2000f8e0208 */
[----:B------:R-:W-:Y:S01]  /*1ee0*/  LEA R4, R95, R92, 0x9 ;  /* 0x0000005c5f047211 */ /* 0x000fe200078e48ff */
[----:B------:R-:W-:Y:S01]  /*1ef0*/  IMAD.WIDE.U32 R12, R11, UR28, R134 ;  /* 0x0000001c0b0c7c25 */ /* 0x000fe2000f8e0086 */
[----:B------:R-:W-:Y:S01]  /*1f00*/  SHF.R.U32.HI R6, RZ, 0x3, R6 ;  /* 0x00000003ff067819 */ /* 0x000fe20000011606 */
[----:B------:R-:W-:Y:S01]  /*1f10*/  BSSY B0, `(.L_x_983) ;  /* 0x000002f000007945 */ /* 0x000fe20003800000 */
[----:B------:R-:W-:-:S04]  /*1f20*/  DEPBAR.LE SB0, 0x0 ;  /* 0x000080000000791a */ /* 0x000fc80000000000 */
[----:B------:R-:W-:Y:S01]  /*1f30*/  BAR.SYNC.DEFER_BLOCKING 0x0 ;  /* 0x0000000000007b1d */ /* 0x000fe20000010000 */
[----:B------:R-:W-:Y:S01]  /*1f40*/  IADD3 R5, R5, -UR15, R14 ;  /* 0x8000000f05057c10 */ /* 0x000fe2000fffe00e */
[----:B------:R-:W-:Y:S01]  /*1f50*/  IMAD.U32 R132, R2, 0x20, R9 ;  /* 0x0000002002847824 */ /* 0x000fe200078e0009 */
[----:B------:R-:W-:Y:S01]  /*1f60*/  LOP3.LUT R2, R17, R6, RZ, 0x3c, !PT ;  /* 0x0000000611027212 */ /* 0x000fe200078e3cff */
[----:B------:R-:W-:Y:S01]  /*1f70*/  VIADD R10, R13, UR8 ;  /* 0x000000080d0a7c36 */ /* 0x000fe20008000000 */
[----:B------:R-:W-:Y:S01]  /*1f80*/  LEA R133, R93, R4, 0x5 ;  /* 0x000000045d857211 */ /* 0x000fe200078e28ff */
[----:B------:R-:W-:-:S03]  /*1f90*/  VIADD R91, R5, UR18 ;  /* 0x00000012055b7c36 */ /* 0x000fc60008000000 */
        /* <DEDUP_REMOVED lines=38> */
.L_x_984:
[----:B------:R-:W-:Y:S05]  /*2200*/  BSYNC B0 ;  /* 0x0000000000007941 */ /* 0x000fea0003800000 */
.L_x_983:
        /* <DEDUP_REMOVED lines=40> */
.L_x_986:
[----:B------:R-:W-:Y:S05]  /*2490*/  BSYNC B0 ;  /* 0x0000000000007941 */ /* 0x000fea0003800000 */
.L_x_985:
[----:B------:R-:W-:Y:S01]  /*24a0*/  LDSM.16.M88.4 R68, [R133] ;  /* 0x000000008544783b */ /* 0x000fe20000000200 */
[----:B------:R-:W-:Y:S01]  /*24b0*/  LOP3.LUT P0, RZ, R3, 0x2, RZ, 0xc0, !PT ;  /* 0x0000000203ff7812 */ /* 0x000fe2000780c0ff */
[----:B------:R-:W-:Y:S01]  /*24c0*/  IMAD.MOV.U32 R3, RZ, RZ, 0x10 ;  /* 0x00000010ff037424 */ /* 0x000fe200078e00ff */
[----:B------:R-:W-:Y:S01]  /*24d0*/  LOP3.LUT P1, RZ, R8, 0x2, RZ, 0xc0, !PT ;  /* 0x0000000208ff7812 */ /* 0x000fe2000782c0ff */
[----:B------:R-:W5:Y:S01]  /*24e0*/  LDSM.16.M88.4 R20, [R132+0x3000] ;  /* 0x003000008414783b */ /* 0x000f620000000200 */
[----:B------:R-:W-:Y:S01]  /*24f0*/  VIMNMX R140, R91, UR22, PT ;  /* 0x000000165b8c7c48 */ /* 0x000fe2000bfe0100 */
[----:B------:R-:W-:Y:S01]  /*2500*/  UISETP.GE.AND UP0, UPT, UR16, 0x2, UPT ;  /* 0x000000021000788c */ /* 0x000fe2000bf06270 */
[C---:B-123--:R-:W-:Y:S01]  /*2510*/  SEL R5, R3.reuse, 0xfffffff0, !P0 ;  /* 0xfffffff003057807 */ /* 0x04efe20004000000 */
[----:B------:R-:W1:Y:S01]  /*2520*/  LDSM.16.M88.4 R44, [R132+0x3400] ;  /* 0x00340000842c783b */ /* 0x000e620000000200 */
[----:B------:R-:W-:Y:S01]  /*2530*/  SEL R3, R3, 0xfffffff0, !P1 ;  /* 0xfffffff003037807 */ /* 0x000fe20004800000 */
[----:B------:R-:W-:Y:S01]  /*2540*/  IMAD.U32 R136, RZ, RZ, UR14 ;  /* 0x0000000eff887e24 */ /* 0x000fe2000f8e00ff */
[----:B------:R-:W-:Y:S01]  /*2550*/  SHF.R.S32.HI R90, RZ, 0x1f, R90 ;  /* 0x0000001fff5a7819 */ /* 0x000fe2000001145a */
[----:B------:R-:W-:Y:S01]  /*2560*/  IMAD R129, R5, 0x2, R132 ;  /* 0x0000000205817824 */ /* 0x000fe200078e0284 */
[----:B------:R-:W2:Y:S01]  /*2570*/  LDSM.16.M88.4 R36, [R132+0x3800] ;  /* 0x003800008424783b */ /* 0x000ea20000000200 */
[----:B------:R-:W-:Y:S01]  /*2580*/  IMAD R131, R3, 0x2, R133 ;  /* 0x0000000203837824 */ /* 0x000fe200078e0285 */
[----:B------:R-:W-:Y:S01]  /*2590*/  UIADD3 UR18, UR24, -0x4ab325aa, URZ ;  /* 0xb54cda5618127890 */ /* 0x000fe2000fffe03f */
[----:B------:R-:W-:Y:S01]  /*25a0*/  IMAD R93, R93, 0x20, R92 ;  /* 0x000000205d5d7824 */ /* 0x000fe200078e025c */
[----:B------:R-:W-:Y:S01]  /*25b0*/  LDSM.16.M88.4 R4, [R129+0x3000] ;  /* 0x003000008104783b */ /* 0x000fe20000000200 */
[----:B------:R-:W-:-:S03]  /*25c0*/  IMAD R136, R136, 0x4, R95 ;  /* 0x0000000488887824 */ /* 0x000fc600078e025f */
[----:B------:R-:W3:Y:S04]  /*25d0*/  LDSM.16.M88.4 R16, [R131] ;  /* 0x000000008310783b */ /* 0x000ee80000000200 */
[----:B------:R-:W4:Y:S04]  /*25e0*/  LDSM.16.M88.4 R32, [R129+0x3400] ;  /* 0x003400008120783b */ /* 0x000f280000000200 */
[----:B------:R-:W4:Y:S04]  /*25f0*/  LDSM.16.M88.4 R52, [R129+0x3800] ;  /* 0x003800008134783b */ /* 0x000f280000000200 */
[----:B------:R-:W-:Y:S04]  /*2600*/  LDSM.16.M88.4 R80, [R133+0x1000] ;  /* 0x001000008550783b */ /* 0x000fe80000000200 */
[----:B------:R-:W4:Y:S04]  /*2610*/  LDSM.16.M88.4 R8, [R132+0x4000] ;  /* 0x004000008408783b */ /* 0x000f280000000200 */
[----:B------:R-:W4:Y:S01]  /*2620*/  LDSM.16.M88.4 R56, [R132+0x3c00] ;  /* 0x003c00008438783b */ /* 0x000f220000000200 */
[C---:B-----5:R-:W-:Y:S03]  /*2630*/  HMMA.16816.F32 R24, R68.reuse, R20, RZ ;  /* 0x000000144418723c */ /* 0x060fe600000018ff */
[----:B------:R-:W5:Y:S04]  /*2640*/  LDSM.16.M88.4 R12, [R132+0x4400] ;  /* 0x00440000840c783b */ /* 0x000f680000000200 */
[----:B------:R-:W5:Y:S01]  /*2650*/  LDSM.16.M88.4 R84, [R132+0x4800] ;  /* 0x004800008454783b */ /* 0x000f620000000200 */
[C---:B------:R-:W-:Y:S03]  /*2660*/  HMMA.16816.F32 R20, R68.reuse, R22, RZ ;  /* 0x000000164414723c */ /* 0x040fe600000018ff */
[----:B------:R-:W-:Y:S03]  /*2670*/  LDSM.16.M88.4 R64, [R131+0x1000] ;  /* 0x001000008340783b */ /* 0x000fe60000000200 */
[C---:B-1----:R-:W-:Y:S01]  /*2680*/  HMMA.16816.F32 R48, R68.reuse, R44, RZ ;  /* 0x0000002c4430723c */ /* 0x042fe200000018ff */
[----:B------:R-:W-:Y:S04]  /*2690*/  LDSM.16.M88.4 R28, [R129+0x3c00] ;  /* 0x003c0000811c783b */ /* 0x000fe80000000200 */
[----:B------:R-:W-:Y:S01]  /*26a0*/  LDSM.16.M88.4 R60, [R129+0x4400] ;  /* 0x00440000813c783b */ /* 0x000fe20000000200 */
[C---:B------:R-:W-:Y:S03]  /*26b0*/  HMMA.16816.F32 R44, R68.reuse, R46, RZ ;  /* 0x0000002e442c723c */ /* 0x040fe600000018ff */
[----:B------:R-:W-:Y:S03]  /*26c0*/  LDSM.16.M88.4 R76, [R132+0x4c00] ;  /* 0x004c0000844c783b */ /* 0x000fe60000000200 */
[----:B--2---:R-:W-:Y:S01]  /*26d0*/  HMMA.16816.F32 R40, R68, R36, RZ ;  /* 0x000000244428723c */ /* 0x004fe200000018ff */
[----:B------:R-:W0:Y:S05]  /*26e0*/  LDGDEPBAR ;  /* 0x00000000000079af */ /* 0x000e2a0000000000 */
[C---:B---3--:R-:W-:Y:S06]  /*26f0*/  HMMA.16816.F32 R24, R16.reuse, R4, R24 ;  /* 0x000000041018723c */ /* 0x048fec0000001818 */
[C---:B------:R-:W-:Y:S01]  /*2700*/  HMMA.16816.F32 R20, R16.reuse, R6, R20 ;  /* 0x000000061014723c */ /* 0x040fe20000001814 */
[----:B------:R-:W1:Y:S05]  /*2710*/  LDSM.16.M88.4 R4, [R129+0x4000] ;  /* 0x004000008104783b */ /* 0x000e6a0000000200 */
[C---:B----4-:R-:W-:Y:S06]  /*2720*/  HMMA.16816.F32 R48, R16.reuse, R32, R48 ;  /* 0x000000201030723c */ /* 0x050fec0000001830 */
[C---:B------:R-:W-:Y:S01]  /*2730*/  HMMA.16816.F32 R44, R16.reuse, R34, R44 ;  /* 0x00000022102c723c */ /* 0x040fe2000000182c */
[----:B------:R-:W-:Y:S05]  /*2740*/  LDSM.16.M88.4 R32, [R132+0x5000] ;  /* 0x005000008420783b */ /* 0x000fea0000000200 */
[----:B------:R-:W-:Y:S06]  /*2750*/  HMMA.16816.F32 R40, R16, R52, R40 ;  /* 0x000000341028723c */ /* 0x000fec0000001828 */
[----:B------:R-:W-:Y:S06]  /*2760*/  HMMA.16816.F32 R24, R80, R8, R24 ;  /* 0x000000085018723c */ /* 0x000fec0000001818 */
[C---:B------:R-:W-:Y:S06]  /*2770*/  HMMA.16816.F32 R36, R68.reuse, R38, RZ ;  /* 0x000000264424723c */ /* 0x040fec00000018ff */
[C---:B------:R-:W-:Y:S06]  /*2780*/  HMMA.16816.F32 R72, R68.reuse, R56, RZ ;  /* 0x000000384448723c */ /* 0x040fec00000018ff */
[----:B------:R-:W-:Y:S01]  /*2790*/  HMMA.16816.F32 R68, R68, R58, RZ ;  /* 0x0000003a4444723c */ /* 0x000fe200000018ff */
[----:B------:R-:W2:Y:S05]  /*27a0*/  LDSM.16.M88.4 R56, [R129+0x4800] ;  /* 0x004800008138783b */ /* 0x000eaa0000000200 */
[C---:B------:R-:W-:Y:S01]  /*27b0*/  HMMA.16816.F32 R20, R80.reuse, R10, R20 ;  /* 0x0000000a5014723c */ /* 0x040fe20000001814 */
[----:B------:R-:W3:Y:S05]  /*27c0*/  LDSM.16.M88.4 R8, [R133+0x2000] ;  /* 0x002000008508783b */ /* 0x000eea0000000200 */
[C---:B-----5:R-:W-:Y:S06]  /*27d0*/  HMMA.16816.F32 R48, R80.reuse, R12, R48 ;  /* 0x0000000c5030723c */ /* 0x060fec0000001830 */
[C---:B------:R-:W-:Y:S01]  /*27e0*/  HMMA.16816.F32 R44, R80.reuse, R14, R44 ;  /* 0x0000000e502c723c */ /* 0x040fe2000000182c */
[----:B------:R-:W4:Y:S05]  /*27f0*/  LDSM.16.M88.4 R12, [R132+0x5800] ;  /* 0x00580000840c783b */ /* 0x000f2a0000000200 */
[----:B------:R-:W-:Y:S06]  /*2800*/  HMMA.16816.F32 R40, R80, R84, R40 ;  /* 0x000000545028723c */ /* 0x000fec0000001828 */
[----:B-1----:R-:W-:Y:S06]  /*2810*/  HMMA.16816.F32 R24, R64, R4, R24 ;  /* 0x000000044018723c */ /* 0x002fec0000001818 */
[C---:B------:R-:W-:Y:S01]  /*2820*/  HMMA.16816.F32 R36, R16.reuse, R54, R36 ;  /* 0x000000361024723c */ /* 0x040fe20000001824 */
[----:B------:R-:W-:Y:S05]  /*2830*/  LDSM.16.M88.4 R52, [R129+0x4c00] ;  /* 0x004c00008134783b */ /* 0x000fea0000000200 */
[C---:B------:R-:W-:Y:S06]  /*2840*/  HMMA.16816.F32 R72, R16.reuse, R28, R72 ;  /* 0x0000001c1048723c */ /* 0x040fec0000001848 */
[----:B------:R-:W-:Y:S01]  /*2850*/  HMMA.16816.F32 R68, R16, R30, R68 ;  /* 0x0000001e1044723c */ /* 0x000fe20000001844 */
[----:B------:R-:W-:Y:S04]  /*2860*/  LDSM.16.M88.4 R16, [R129+0x5000] ;  /* 0x005000008110783b */ /* 0x000fe80000000200 */
[----:B------:R-:W-:Y:S01]  /*2870*/  LDSM.16.M88.4 R28, [R132+0x5400] ;  /* 0x00540000841c783b */ /* 0x000fe20000000200 */
[C---:B------:R-:W-:Y:S03]  /*2880*/  HMMA.16816.F32 R20, R64.reuse, R6, R20 ;  /* 0x000000064014723c */ /* 0x040fe60000001814 */
[----:B------:R-:W1:Y:S03]  /*2890*/  LDSM.16.M88.4 R4, [R131+0x2000] ;  /* 0x002000008304783b */ /* 0x000e660000000200 */
[C---:B------:R-:W-:Y:S06]  /*28a0*/  HMMA.16816.F32 R48, R64.reuse, R60, R48 ;  /* 0x0000003c4030723c */ /* 0x040fec0000001830 */
[C---:B------:R-:W-:Y:S06]  /*28b0*/  HMMA.16816.F32 R44, R64.reuse, R62, R44 ;  /* 0x0000003e402c723c */ /* 0x040fec000000182c */
[----:B--2---:R-:W-:Y:S06]  /*28c0*/  HMMA.16816.F32 R40, R64, R56, R40 ;  /* 0x000000384028723c */ /* 0x004fec0000001828 */
[----:B---3--:R-:W-:Y:S01]  /*28d0*/  HMMA.16816.F32 R60, R8, R32, R24 ;  /* 0x00000020083c723c */ /* 0x008fe20000001818 */
[----:B------:R-:W2:Y:S05]  /*28e0*/  LDSM.16.M88.4 R24, [R129+0x5400] ;  /* 0x005400008118783b */ /* 0x000eaa0000000200 */
[C---:B------:R-:W-:Y:S06]  /*28f0*/  HMMA.16816.F32 R36, R80.reuse, R86, R36 ;  /* 0x000000565024723c */ /* 0x040fec0000001824 */
[----:B------:R-:W-:Y:S06]  /*2900*/  HMMA.16816.F32 R72, R80, R76, R72 ;  /* 0x0000004c5048723c */ /* 0x000fec0000001848 */
[C---:B------:R-:W-:Y:S01]  /*2910*/  HMMA.16816.F32 R20, R8.reuse, R34, R20 ;  /* 0x000000220814723c */ /* 0x040fe20000001814 */
[----:B------:R-:W-:Y:S05]  /*2920*/  LDSM.16.M88.4 R32, [R129+0x5800] ;  /* 0x005800008120783b */ /* 0x000fea0000000200 */
[----:B----4-:R-:W-:Y:S06]  /*2930*/  HMMA.16816.F32 R40, R8, R12, R40 ;  /* 0x0000000c0828723c */ /* 0x010fec0000001828 */
[----:B-1----:R-:W-:Y:S01]  /*2940*/  HMMA.16816.F32 R60, R4, R16, R60 ;  /* 0x00000010043c723c */ /* 0x002fe2000000183c */
[----:B------:R-:W-:-:S05]  /*2950*/  IMAD.SHL.U32 R12, R94, 0x2, RZ ;  /* 0x000000025e0c7824 */ /* 0x000fca00078e00ff */
[----:B------:R-:W-:Y:S01]  /*2960*/  HMMA.16816.F32 R36, R64, R58, R36 ;  /* 0x0000003a4024723c */ /* 0x000fe20000001824 */
[----:B------:R-:W-:-:S05]  /*2970*/  LOP3.LUT R12, R12, 0x6, RZ, 0xc0, !PT ;  /* 0x000000060c0c7812 */ /* 0x000fca00078ec0ff */
[C---:B------:R-:W-:Y:S06]  /*2980*/  HMMA.16816.F32 R48, R8.reuse, R28, R48 ;  /* 0x0000001c0830723c */ /* 0x040fec0000001830 */
[----:B------:R-:W-:Y:S01]  /*2990*/  HMMA.16816.F32 R44, R8, R30, R44 ;  /* 0x0000001e082c723c */ /* 0x000fe2000000182c */
[----:B------:R-:W1:Y:S05]  /*29a0*/  LDSM.16.M88.4 R28, [R132+0x5c00] ;  /* 0x005c0000841c783b */ /* 0x000e6a0000000200 */
[----:B------:R-:W-:Y:S06]  /*29b0*/  HMMA.16816.F32 R72, R64, R52, R72 ;  /* 0x000000344048723c */ /* 0x000fec0000001848 */
[----:B------:R-:W-:Y:S01]  /*29c0*/  HMMA.16816.F32 R16, R4, R18, R20 ;  /* 0x000000120410723c */ /* 0x000fe20000001814 */
[----:B------:R-:W-:-:S04]  /*29d0*/  IMAD.U32 R53, RZ, RZ, UR23 ;  /* 0x00000017ff357e24 */ /* 0x000fc8000f8e00ff */
[----:B------:R-:W-:Y:S01]  /*29e0*/  IMAD R53, R53, 0x40, R12 ;  /* 0x0000004035357824 */ /* 0x000fe200078e020c */
[----:B------:R-:W-:Y:S01]  /*29f0*/  HMMA.16816.F32 R68, R80, R78, R68 ;  /* 0x0000004e5044723c */ /* 0x000fe20000001844 */
[----:B------:R-:W-:Y:S01]  /*2a00*/  IMAD.U32 R20, RZ, RZ, UR22 ;  /* 0x00000016ff147e24 */ /* 0x000fe2000f8e00ff */
[----:B------:R-:W-:Y:S01]  /*2a10*/  LEA.HI.X.SX32 R21, R89, R90, 0x1, P4 ;  /* 0x0000005a59157211 */ /* 0x000fe200020f0eff */
[C---:B------:R-:W-:Y:S01]  /*2a20*/  VIADD R12, R53.reuse, 0x1 ;  /* 0x00000001350c7836 */ /* 0x040fe20000000000 */
[----:B------:R-:W-:Y:S01]  /*2a30*/  UIADD3 UR22, UR25, 0x646e171e, URZ ;  /* 0x646e171e19167890 */ /* 0x000fe2000fffe03f */
[----:B------:R-:W-:Y:S01]  /*2a40*/  VIADD R13, R53, 0x8 ;  /* 0x00000008350d7836 */ /* 0x000fe20000000000 */
[----:B------:R-:W-:Y:S01]  /*2a50*/  VIADDMNMX R137, R91, 0x8, R20, PT ;  /* 0x000000085b897846 */ /* 0x000fe20003800114 */
[----:B------:R-:W-:Y:S01]  /*2a60*/  HMMA.16816.F32 R36, R8, R14, R36 ;  /* 0x0000000e0824723c */ /* 0x000fe20000001824 */
[CC--:B------:R-:W-:Y:S01]  /*2a70*/  ISETP.GE.AND P6, PT, R12.reuse, R140.reuse, PT ;  /* 0x0000008c0c00720c */ /* 0x0c0fe20003fc6270 */
[C---:B------:R-:W-:Y:S01]  /*2a80*/  VIADD R20, R53.reuse, 0x18 ;  /* 0x0000001835147836 */ /* 0x040fe20000000000 */
[-C--:B------:R-:W-:Y:S01]  /*2a90*/  ISETP.GE.AND P2, PT, R12, R137.reuse, PT ;  /* 0x000000890c00720c */ /* 0x080fe20003f46270 */
[----:B------:R-:W-:Y:S01]  /*2aa0*/  VIADD R12, R53, 0x9 ;  /* 0x00000009350c7836 */ /* 0x000fe20000000000 */
[CC--:B------:R-:W-:Y:S01]  /*2ab0*/  ISETP.GE.AND P5, PT, R13.reuse, R140.reuse, PT ;  /* 0x0000008c0d00720c */ /* 0x0c0fe20003fa6270 */
[C---:B--2---:R-:W-:Y:S01]  /*2ac0*/  HMMA.16816.F32 R44, R4.reuse, R26, R44 ;  /* 0x0000001a042c723c */ /* 0x044fe2000000182c */
[-C--:B------:R-:W-:Y:S01]  /*2ad0*/  ISETP.GE.AND P1, PT, R13, R137.reuse, PT ;  /* 0x000000890d00720c */ /* 0x080fe20003f26270 */
[----:B------:R-:W-:Y:S01]  /*2ae0*/  VIADD R13, R53, 0x10 ;  /* 0x00000010350d7836 */ /* 0x000fe20000000000 */
[----:B------:R-:W-:Y:S01]  /*2af0*/  FSEL R58, R61, -INF , !P6 ;  /* 0xff8000003d3a7808 */ /* 0x000fe20007000000 */
[----:B------:R-:W-:Y:S01]  /*2b00*/  VIADD R22, R53, 0x11 ;  /* 0x0000001135167836 */ /* 0x000fe20000000000 */
[C---:B------:R-:W-:Y:S01]  /*2b10*/  ISETP.GE.AND P3, PT, R12.reuse, R140, PT ;  /* 0x0000008c0c00720c */ /* 0x040fe20003f66270 */
[----:B------:R-:W-:Y:S01]  /*2b20*/  HMMA.16816.F32 R48, R4, R24, R48 ;  /* 0x000000180430723c */ /* 0x000fe20000001830 */
[----:B------:R-:W-:-:S02]  /*2b30*/  ISETP.GE.AND P0, PT, R12, R137, PT ;  /* 0x000000890c00720c */ /* 0x000fc40003f06270 */
[C---:B------:R-:W-:Y:S02]  /*2b40*/  ISETP.GE.AND P4, PT, R13.reuse, R140, PT ;  /* 0x0000008c0d00720c */ /* 0x040fe40003f86270 */
[----:B------:R-:W-:Y:S01]  /*2b50*/  ISETP.GE.AND P6, PT, R13, R137, PT ;  /* 0x000000890d00720c */ /* 0x000fe20003fc6270 */
[----:B------:R-:W-:Y:S01]  /*2b60*/  HMMA.16816.F32 R68, R64, R54, R68 ;  /* 0x000000364044723c */ /* 0x000fe20000001844 */
[----:B------:R-:W2:Y:S01]  /*2b70*/  LDSM.16.M88.4 R12, [R129+0x5c00] ;  /* 0x005c0000810c783b */ /* 0x000ea20000000200 */
[----:B------:R-:W-:Y:S01]  /*2b80*/  FSEL R78, R17, -INF , !P3 ;  /* 0xff800000114e7808 */ /* 0x000fe20005800000 */
[----:B------:R-:W-:Y:S01]  /*2b90*/  VIADD R17, R53, 0x19 ;  /* 0x0000001935117836 */ /* 0x000fe20000000000 */
[----:B------:R-:W-:Y:S01]  /*2ba0*/  FSEL R76, R16, -INF , !P5 ;  /* 0xff800000104c7808 */ /* 0x000fe20006800000 */
[----:B------:R-:W-:-:S04]  /*2bb0*/  DEPBAR.LE SB0, 0x0 ;  /* 0x000080000000791a */ /* 0x000fc80000000000 */
[----:B-1----:R-:W-:Y:S01]  /*2bc0*/  HMMA.16816.F32 R72, R8, R28, R72 ;  /* 0x0000001c0848723c */ /* 0x002fe20000001848 */
[----:B------:R-:W-:Y:S01]  /*2bd0*/  FSEL R16, R19, -INF , !P0 ;  /* 0xff80000013107808 */ /* 0x000fe20004000000 */
[----:B------:R-:W-:Y:S01]  /*2be0*/  VIADD R19, R53, 0x20 ;  /* 0x0000002035137836 */ /* 0x000fe20000000000 */
[----:B------:R-:W-:Y:S02]  /*2bf0*/  FSEL R18, R18, -INF , !P1 ;  /* 0xff80000012127808 */ /* 0x000fe40004800000 */
[CC--:B------:R-:W-:Y:S01]  /*2c00*/  ISETP.GE.AND P3, PT, R20.reuse, R137.reuse, PT ;  /* 0x000000891400720c */ /* 0x0c0fe20003f66270 */
[C---:B------:R-:W-:Y:S01]  /*2c10*/  HMMA.16816.F32 R40, R4.reuse, R32, R40 ;  /* 0x000000200428723c */ /* 0x040fe20000001828 */
[-C--:B------:R-:W-:Y:S02]  /*2c20*/  ISETP.GE.AND P0, PT, R17, R140.reuse, PT ;  /* 0x0000008c1100720c */ /* 0x080fe40003f06270 */
[----:B------:R-:W-:Y:S02]  /*2c30*/  ISETP.GE.AND P1, PT, R20, R140, PT ;  /* 0x0000008c1400720c */ /* 0x000fe40003f26270 */
[----:B------:R-:W-:Y:S01]  /*2c40*/  ISETP.GE.AND P5, PT, R22, R137, PT ;  /* 0x000000891600720c */ /* 0x000fe20003fa6270 */
[----:B------:R-:W-:Y:S01]  /*2c50*/  HMMA.16816.F32 R36, R4, R34, R36 ;  /* 0x000000220424723c */ /* 0x000fe20000001824 */
[----:B------:R-:W-:-:S02]  /*2c60*/  FSEL R32, R45, -INF , !P0 ;  /* 0xff8000002d207808 */ /* 0x000fc40004000000 */
[----:B------:R-:W-:Y:S02]  /*2c70*/  FSEL R84, R44, -INF , !P1 ;  /* 0xff8000002c547808 */ /* 0x000fe40004800000 */
[----:B------:R-:W-:Y:S01]  /*2c80*/  FSEL R80, R48, -INF , !P4 ;  /* 0xff80000030507808 */ /* 0x000fe20006000000 */
[----:B------:R-:W-:Y:S01]  /*2c90*/  HMMA.16816.F32 R68, R8, R30, R68 ;  /* 0x0000001e0844723c */ /* 0x000fe20000001844 */
[----:B------:R-:W-:Y:S02]  /*2ca0*/  FSEL R28, R50, -INF , !P6 ;  /* 0xff800000321c7808 */ /* 0x000fe40007000000 */
[----:B------:R-:W-:Y:S02]  /*2cb0*/  FSEL R56, R63, -INF , !P2 ;  /* 0xff8000003f387808 */ /* 0x000fe40005000000 */
[-C--:B------:R-:W-:Y:S02]  /*2cc0*/  ISETP.GE.AND P4, PT, R17, R137.reuse, PT ;  /* 0x000000891100720c */ /* 0x080fe40003f86270 */
[C---:B------:R-:W-:Y:S01]  /*2cd0*/  VIADD R11, R53.reuse, 0x28 ;  /* 0x00000028350b7836 */ /* 0x040fe20000000000 */
[----:B------:R-:W-:Y:S01]  /*2ce0*/  FSEL R10, R46, -INF , !P3 ;  /* 0xff8000002e0a7808 */ /* 0x000fe20005800000 */
[----:B------:R-:W-:Y:S01]  /*2cf0*/  VIADD R8, R53, 0x21 ;  /* 0x0000002135087836 */ /* 0x000fe20000000000 */
[-C--:B------:R-:W-:Y:S01]  /*2d00*/  ISETP.GE.AND P6, PT, R19, R140.reuse, PT ;  /* 0x0000008c1300720c */ /* 0x080fe20003fc6270 */
[----:B------:R-:W-:Y:S01]  /*2d10*/  VIADD R9, R53, 0x29 ;  /* 0x0000002935097836 */ /* 0x000fe20000000000 */
[C---:B------:R-:W-:Y:S01]  /*2d20*/  ISETP.GE.AND P3, PT, R11.reuse, R140, PT ;  /* 0x0000008c0b00720c */ /* 0x040fe20003f66270 */
[----:B--2---:R-:W-:Y:S01]  /*2d30*/  HMMA.16816.F32 R72, R4, R12, R72 ;  /* 0x0000000c0448723c */ /* 0x004fe20000001848 */
[----:B------:R-:W-:Y:S01]  /*2d40*/  BAR.SYNC.DEFER_BLOCKING 0x0 ;  /* 0x0000000000007b1d */ /* 0x000fe20000010000 */
[-C--:B------:R-:W-:Y:S01]  /*2d50*/  ISETP.GE.AND P0, PT, R11, R137.reuse, PT ;  /* 0x000000890b00720c */ /* 0x080fe20003f06270 */
[----:B------:R-:W-:Y:S01]  /*2d60*/  VIADD R11, R53, 0x31 ;  /* 0x00000031350b7836 */ /* 0x000fe20000000000 */
[----:B------:R-:W-:-:S02]  /*2d70*/  ISETP.GE.AND P1, PT, R8, R137, PT ;  /* 0x000000890800720c */ /* 0x000fc40003f26270 */
[----:B------:R-:W-:Y:S02]  /*2d80*/  ISETP.GE.AND P2, PT, R22, R140, PT ;  /* 0x0000008c1600720c */ /* 0x000fe40003f46270 */
[----:B------:R-:W-:-:S03]  /*2d90*/  FSEL R112, R43, -INF , !P1 ;  /* 0xff8000002b707808 */ /* 0x000fc60004800000 */
[----:B------:R-:W-:Y:S01]  /*2da0*/  HMMA.16816.F32 R68, R4, R14, R68 ;  /* 0x0000000e0444723c */ /* 0x000fe20000001844 */
[-C--:B------:R-:W-:Y:S02]  /*2db0*/  ISETP.GE.AND P1, PT, R11, R140.reuse, PT ;  /* 0x0000008c0b00720c */ /* 0x080fe40003f26270 */
[----:B------:R-:W-:Y:S02]  /*2dc0*/  FSEL R30, R51, -INF , !P5 ;  /* 0xff800000331e7808 */ /* 0x000fe40006800000 */
[----:B------:R-:W-:Y:S02]  /*2dd0*/  ISETP.GE.AND P5, PT, R8, R140, PT ;  /* 0x0000008c0800720c */ /* 0x000fe40003fa6270 */
[----:B------:R-:W-:Y:S01]  /*2de0*/  FSEL R8, R47, -INF , !P4 ;  /* 0xff8000002f087808 */ /* 0x000fe20006000000 */
[----:B------:R-:W-:Y:S01]  /*2df0*/  VIADD R4, R53, 0x39 ;  /* 0x0000003935047836 */ /* 0x000fe20000000000 */
[----:B------:R-:W-:Y:S02]  /*2e00*/  FSEL R102, R40, -INF , !P6 ;  /* 0xff80000028667808 */ /* 0x000fe40007000000 */
[----:B------:R-:W-:-:S02]  /*2e10*/  FSEL R82, R49, -INF , !P2 ;  /* 0xff80000031527808 */ /* 0x000fc40005000000 */
[C---:B------:R-:W-:Y:S02]  /*2e20*/  ISETP.GE.AND P4, PT, R9.reuse, R140, PT ;  /* 0x0000008c0900720c */ /* 0x040fe40003f86270 */
[-C--:B------:R-:W-:Y:S01]  /*2e30*/  ISETP.GE.AND P6, PT, R9, R137.reuse, PT ;  /* 0x000000890900720c */ /* 0x080fe20003fc6270 */
[----:B------:R-:W-:Y:S01]  /*2e40*/  VIADD R9, R53, 0x30 ;  /* 0x0000003035097836 */ /* 0x000fe20000000000 */
[----:B------:R-:W-:Y:S02]  /*2e50*/  FSEL R50, R73, -INF , !P1 ;  /* 0xff80000049327808 */ /* 0x000fe40004800000 */
[----:B------:R-:W-:Y:S02]  /*2e60*/  ISETP.GE.AND P2, PT, R19, R137, PT ;  /* 0x000000891300720c */ /* 0x000fe40003f46270 */
[----:B------:R-:W-:Y:S02]  /*2e70*/  PLOP3.LUT P1, PT, PT, PT, UP0, 0x80, 0x0 ;  /* 0x000000000000781c */ /* 0x000fe40003f2f008 */
[----:B------:R-:W-:-:S02]  /*2e80*/  FSEL R110, R42, -INF , !P2 ;  /* 0xff8000002a6e7808 */ /* 0x000fc40005000000 */
[----:B------:R-:W-:Y:S02]  /*2e90*/  FSEL R114, R41, -INF , !P5 ;  /* 0xff80000029727808 */ /* 0x000fe40006800000 */
[CC--:B------:R-:W-:Y:S02]  /*2ea0*/  ISETP.GE.AND P2, PT, R9.reuse, R140.reuse, PT ;  /* 0x0000008c0900720c */ /* 0x0c0fe40003f46270 */
[----:B------:R-:W-:Y:S01]  /*2eb0*/  ISETP.GE.AND P5, PT, R9, R137, PT ;  /* 0x000000890900720c */ /* 0x000fe20003fa6270 */
[----:B------:R-:W-:Y:S01]  /*2ec0*/  VIADD R9, R53, 0x38 ;  /* 0x0000003835097836 */ /* 0x000fe20000000000 */
[----:B------:R-:W-:Y:S02]  /*2ed0*/  FSEL R52, R39, -INF , !P6 ;  /* 0xff80000027347808 */ /* 0x000fe40007000000 */
[----:B------:R-:W-:Y:S02]  /*2ee0*/  ISETP.GE.AND P6, PT, R53, R140, PT ;  /* 0x0000008c3500720c */ /* 0x000fe40003fc6270 */
[----:B------:R-:W-:-:S02]  /*2ef0*/  FSEL R64, R36, -INF , !P3 ;  /* 0xff80000024407808 */ /* 0x000fc40005800000 */
[----:B------:R-:W-:Y:S02]  /*2f00*/  FSEL R54, R38, -INF , !P0 ;  /* 0xff80000026367808 */ /* 0x000fe40004000000 */
[----:B------:R-:W-:Y:S02]  /*2f10*/  FSEL R66, R37, -INF , !P4 ;  /* 0xff80000025427808 */ /* 0x000fe40006000000 */
[----:B------:R-:W-:Y:S02]  /*2f20*/  FSEL R48, R72, -INF , !P2 ;  /* 0xff80000048307808 */ /* 0x000fe40005000000 */
[----:B------:R-:W-:Y:S02]  /*2f30*/  FSEL R44, R74, -INF , !P5 ;  /* 0xff8000004a2c7808 */ /* 0x000fe40006800000 */
[----:B------:R-:W-:Y:S02]  /*2f40*/  FSEL R60, R60, -INF , !P6 ;  /* 0xff8000003c3c7808 */ /* 0x000fe40007000000 */
[----:B------:R-:W-:-:S02]  /*2f50*/  ISETP.GE.AND P3, PT, R11, R137, PT ;  /* 0x000000890b00720c */ /* 0x000fc40003f66270 */
[CC--:B------:R-:W-:Y:S02]  /*2f60*/  ISETP.GE.AND P0, PT, R9.reuse, R140.reuse, PT ;  /* 0x0000008c0900720c */ /* 0x0c0fe40003f06270 */
[-C--:B------:R-:W-:Y:S02]  /*2f70*/  ISETP.GE.AND P4, PT, R9, R137.reuse, PT ;  /* 0x000000890900720c */ /* 0x080fe40003f86270 */
[-C--:B------:R-:W-:Y:S02]  /*2f80*/  ISETP.GE.AND P2, PT, R53, R137.reuse, PT ;  /* 0x000000893500720c */ /* 0x080fe40003f46270 */
[C---:B------:R-:W-:Y:S02]  /*2f90*/  ISETP.GE.AND P5, PT, R4.reuse, R140, PT ;  /* 0x0000008c0400720c */ /* 0x040fe40003fa6270 */
[----:B------:R-:W-:Y:S01]  /*2fa0*/  ISETP.GE.AND P6, PT, R4, R137, PT ;  /* 0x000000890400720c */ /* 0x000fe20003fc6270 */
[----:B------:R-:W-:Y:S01]  /*2fb0*/  IMAD.IADD R4, R2, 0x1, R93 ;  /* 0x0000000102047824 */ /* 0x000fe200078e025d */
        /* <DEDUP_REMOVED lines=72> */
.L_x_989:
[----:B------:R-:W-:Y:S05]  /*3440*/  BSYNC B0 ;  /* 0x0000000000007941 */ /* 0x000fea0003800000 */
.L_x_988:
[----:B------:R-:W0:Y:S02]  /*3450*/  LDGDEPBAR ;  /* 0x00000000000079af */ /* 0x000e240000000000 */
.L_x_987:
[----:B-12---:R-:W-:Y:S01]  /*3460*/  FMNMX.FTZ R7, R60, R58, !PT ;  /* 0x0000003a3c077209 */ /* 0x006fe20007810000 */
[----:B------:R-:W-:Y:S01]  /*3470*/  USHF.L.U32 UR5, UR23, 0x1, URZ ;  /* 0x0000000117057899 */ /* 0x000fe2000800063f */
[----:B------:R-:W-:Y:S01]  /*3480*/  FMNMX.FTZ R5, R62, R56, !PT ;  /* 0x000000383e057209 */ /* 0x000fe20007810000 */
[----:B------:R-:W-:Y:S01]  /*3490*/  IMAD.WIDE.U32 R138, R124, -0x2daee0ad, RZ ;  /* 0xd2511f537c8a7825 */ /* 0x000fe200078e00ff */
[----:B------:R-:W-:Y:S01]  /*34a0*/  FMNMX.FTZ R7, R76, R7, !PT ;  /* 0x000000074c077209 */ /* 0x000fe20007810000 */
[----:B------:R-:W-:Y:S01]  /*34b0*/  ULOP3.LUT UR29, UR5, UR25, URZ, 0x3c, !UPT ;  /* 0x00000019051d7292 */ /* 0x000fe2000f8e3c3f */
[----:B------:R-:W-:Y:S01]  /*34c0*/  FMNMX.FTZ R5, R18, R5, !PT ;  /* 0x0000000512057209 */ /* 0x000fe20007810000 */
[----:B------:R-:W-:Y:S01]  /*34d0*/  UIADD3 UR6, UR24, -0x61c88647, URZ ;  /* 0x9e3779b918067890 */ /* 0x000fe2000fffe03f */
[----:B------:R-:W-:Y:S01]  /*34e0*/  FMNMX.FTZ R7, R78, R7, !PT ;  /* 0x000000074e077209 */ /* 0x000fe20007810000 */
[----:B------:R-:W-:Y:S01]  /*34f0*/  UIADD3 UR7, UR25, -0x4498517b, URZ ;  /* 0xbb67ae8519077890 */ /* 0x000fe2000fffe03f */
[----:B------:R-:W-:Y:S01]  /*3500*/  FMNMX.FTZ R5, R16, R5, !PT ;  /* 0x0000000510057209 */ /* 0x000fe20007810000 */
[----:B------:R-:W-:Y:S01]  /*3510*/  UIADD3 UR33, UR24, 0x3c6ef372, URZ ;  /* 0x3c6ef37218217890 */ /* 0x000fe2000fffe03f */
[----:B------:R-:W-:Y:S01]  /*3520*/  FMNMX.FTZ R7, R80, R7, !PT ;  /* 0x0000000750077209 */ /* 0x000fe20007810000 */
[----:B------:R-:W-:Y:S01]  /*3530*/  UIADD3 UR32, UR25, 0x76cf5d0a, URZ ;  /* 0x76cf5d0a19207890 */ /* 0x000fe2000fffe03f */
[----:B------:R-:W-:Y:S01]  /*3540*/  FMNMX.FTZ R5, R28, R5, !PT ;  /* 0x000000051c057209 */ /* 0x000fe20007810000 */
[----:B------:R-:W-:Y:S01]  /*3550*/  UIADD3 UR30, UR25, 0x32370b8f, URZ ;  /* 0x32370b8f191e7890 */ /* 0x000fe2000fffe03f */
[----:B------:R-:W-:Y:S01]  /*3560*/  FMNMX.FTZ R7, R82, R7, !PT ;  /* 0x0000000752077209 */ /* 0x000fe20007810000 */
[----:B------:R-:W-:Y:S01]  /*3570*/  UIADD3 UR5, UR5, 0x1, URZ ;  /* 0x0000000105057890 */ /* 0x000fe2000fffe03f */
[----:B------:R-:W-:Y:S01]  /*3580*/  FMNMX.FTZ R5, R30, R5, !PT ;  /* 0x000000051e057209 */ /* 0x000fe20007810000 */
[----:B------:R-:W-:Y:S01]  /*3590*/  ULDC UR34, c[0x0][0x2ec] ;  /* 0x0000bb0000227ab9 */ /* 0x000fe20000000800 */
[----:B------:R-:W-:Y:S01]  /*35a0*/  FMNMX.FTZ R7, R84, R7, !PT ;  /* 0x0000000754077209 */ /* 0x000fe20007810000 */
[----:B------:R-:W-:Y:S01]  /*35b0*/  UIADD3 UR31, UR24, -0x255992d5, URZ ;  /* 0xdaa66d2b181f7890 */ /* 0x000fe2000fffe03f */
[----:B------:R-:W-:Y:S01]  /*35c0*/  FMNMX.FTZ R5, R10, R5, !PT ;  /* 0x000000050a057209 */ /* 0x000fe20007810000 */
[----:B------:R-:W-:Y:S01]  /*35d0*/  ULOP3.LUT UR5, UR5, UR25, URZ, 0x3c, !UPT ;  /* 0x0000001905057292 */ /* 0x000fe2000f8e3c3f */
[----:B------:R-:W-:Y:S01]  /*35e0*/  FMNMX.FTZ R7, R32, R7, !PT ;  /* 0x0000000720077209 */ /* 0x000fe20007810000 */
[----:B------:R-:W-:Y:S01]  /*35f0*/  IMAD.U32 R152, RZ, RZ, UR12 ;  /* 0x0000000cff987e24 */ /* 0x000fe2000f8e00ff */
[----:B------:R-:W-:Y:S01]  /*3600*/  FMNMX.FTZ R5, R8, R5, !PT ;  /* 0x0000000508057209 */ /* 0x000fe20007810000 */
[----:B------:R-:W-:Y:S01]  /*3610*/  USHF.L.U32 UR17, UR17, 0x3, URZ ;  /* 0x0000000311117899 */ /* 0x000fe2000800063f */
        /* <DEDUP_REMOVED lines=16> */
[----:B------:R-:W-:Y:S01]  /*3720*/  LOP3.LUT R125, R0, UR24, RZ, 0x3c, !PT ;  /* 0x00000018007d7c12 */ /* 0x000fe2000f8e3cff */
[----:B------:R-:W1:Y:S01]  /*3730*/  SHFL.BFLY PT, R9, R6, 0x2, 0x1f ;  /* 0x0c401f0006097f89 */ /* 0x000e6200000e0000 */
[----:B------:R-:W-:Y:S02]  /*3740*/  LEA R130, R4, UR4, 0x1 ;  /* 0x0000000404827c11 */ /* 0x000fe4000f8e08ff */
[----:B------:R-:W-:Y:S01]  /*3750*/  LEA R152, R152, UR12, 0x10 ;  /* 0x0000000c98987c11 */ /* 0x000fe2000f8e80ff */
[----:B------:R-:W2:Y:S02]  /*3760*/  SHFL.BFLY PT, R0, R5, 0x2, 0x1f ;  /* 0x0c401f0005007f89 */ /* 0x000ea400000e0000 */
[----:B------:R-:W-:-:S05]  /*3770*/  IMAD R128, R3, 0x2, R130 ;  /* 0x0000000203807824 */ /* 0x000fca00078e0282 */
[----:B------:R-:W-:Y:S01]  /*3780*/  LDSM.16.MT88.4 R40, [R128+0x6000] ;  /* 0x006000008028783b */ /* 0x000fe20000004200 */
[----:B-1----:R-:W-:Y:S01]  /*3790*/  FMNMX.FTZ R9, R6, R9, !PT ;  /* 0x0000000906097209 */ /* 0x002fe20007810000 */
[----:B------:R-:W-:Y:S01]  /*37a0*/  IMAD.WIDE.U32 R6, R136, -0x326172a9, RZ ;  /* 0xcd9e8d5788067825 */ /* 0x000fe200078e00ff */
[----:B--2---:R-:W-:-:S03]  /*37b0*/  FMNMX.FTZ R0, R5, R0, !PT ;  /* 0x0000000005007209 */ /* 0x004fc60007810000 */
[----:B------:R-:W1:Y:S01]  /*37c0*/  SHFL.BFLY PT, R2, R9, 0x1, 0x1f ;  /* 0x0c201f0009027f89 */ /* 0x000e6200000e0000 */
[----:B------:R-:W-:Y:S02]  /*37d0*/  LOP3.LUT R70, R7, R125, RZ, 0x3c, !PT ;  /* 0x0000007d07467212 */ /* 0x000fe400078e3cff */
[----:B------:R-:W-:Y:S01]  /*37e0*/  LOP3.LUT R7, R139, UR29, RZ, 0x3c, !PT ;  /* 0x0000001d8b077c12 */ /* 0x000fe2000f8e3cff */
[----:B------:R-:W-:Y:S02]  /*37f0*/  UIADD3 UR29, UR24, 0x78dde6e4, URZ ;  /* 0x78dde6e4181d7890 */ /* 0x000fe4000fffe03f */
[----:B------:R-:W-:-:S04]  /*3800*/  IMAD.WIDE.U32 R70, R70, -0x2daee0ad, RZ ;  /* 0xd2511f5346467825 */ /* 0x000fc800078e00ff */
[----:B------:R-:W-:Y:S01]  /*3810*/  IMAD.WIDE.U32 R72, R7, -0x326172a9, RZ ;  /* 0xcd9e8d5707487825 */ /* 0x000fe200078e00ff */
[----:B------:R-:W-:Y:S01]  /*3820*/  LOP3.LUT R68, R71, UR7, R138, 0x96, !PT ;  /* 0x0000000747447c12 */ /* 0x000fe2000f8e968a */
[----:B------:R-:W-:Y:S01]  /*3830*/  UIADD3 UR7, UR25, -0x126145ec, URZ ;  /* 0xed9eba1419077890 */ /* 0x000fe2000fffe03f */
[----:B------:R-:W-:Y:S01]  /*3840*/  LOP3.LUT R138, R139, UR5, RZ, 0x3c, !PT ;  /* 0x000000058b8a7c12 */ /* 0x000fe2000f8e3cff */
[----:B------:R-:W-:Y:S01]  /*3850*/  UIADD3 UR5, UR25, -0x56f99767, URZ ;  /* 0xa906689919057890 */ /* 0x000fe2000fffe03f */
[----:B------:R-:W-:Y:S01]  /*3860*/  LOP3.LUT R7, R73, UR6, R6, 0x96, !PT ;  /* 0x0000000649077c12 */ /* 0x000fe2000f8e9606 */
[----:B------:R-:W-:-:S04]  /*3870*/  IMAD.WIDE.U32 R68, R68, -0x326172a9, RZ ;  /* 0xcd9e8d5744447825 */ /* 0x000fc800078e00ff */
[----:B------:R-:W-:Y:S01]  /*3880*/  IMAD.WIDE.U32 R118, R7, -0x2daee0ad, RZ ;  /* 0xd2511f5307767825 */ /* 0x000fe200078e00ff */
[----:B------:R-:W-:Y:S01]  /*3890*/  LOP3.LUT R72, R69, UR33, R72, 0x96, !PT ;  /* 0x0000002145487c12 */ /* 0x000fe2000f8e9648 */
[----:B------:R-:W2:Y:S01]  /*38a0*/  SHFL.BFLY PT, R7, R0, 0x1, 0x1f ;  /* 0x0c201f0000077f89 */ /* 0x000ea200000e0000 */
[----:B-1----:R-:W-:Y:S01]  /*38b0*/  FMNMX.FTZ R2, R9, R2, !PT ;  /* 0x0000000209027209 */ /* 0x002fe20007810000 */
[----:B------:R-:W-:Y:S01]  /*38c0*/  IMAD.WIDE.U32 R138, R138, -0x326172a9, RZ ;  /* 0xcd9e8d578a8a7825 */ /* 0x000fe200078e00ff */
[----:B------:R-:W-:Y:S02]  /*38d0*/  LOP3.LUT R5, R119, UR32, R70, 0x96, !PT ;  /* 0x0000002077057c12 */ /* 0x000fe4000f8e9646 */
[----:B------:R-:W-:Y:S01]  /*38e0*/  FSETP.NEU.FTZ.AND P0, PT, R2, -INF , PT ;  /* 0xff8000000200780b */ /* 0x000fe20003f1d000 */
[----:B------:R-:W-:-:S04]  /*38f0*/  IMAD.WIDE.U32 R72, R72, -0x2daee0ad, RZ ;  /* 0xd2511f5348487825 */ /* 0x000fc800078e00ff */
[----:B------:R-:W-:Y:S01]  /*3900*/  FMUL.FTZ R151, R2, UR34 ;  /* 0x0000002202977c20 */ /* 0x000fe20008410000 */
[----:B------:R-:W-:Y:S01]  /*3910*/  LOP3.LUT R138, R69, UR33, R138, 0x96, !PT ;  /* 0x00000021458a7c12 */ /* 0x000fe2000f8e968a */
[----:B------:R-:W-:Y:S01]  /*3920*/  IMAD.WIDE.U32 R120, R5, -0x326172a9, RZ ;  /* 0xcd9e8d5705787825 */ /* 0x000fe200078e00ff */
[----:B------:R-:W-:Y:S02]  /*3930*/  LOP3.LUT R118, R73, UR30, R118, 0x96, !PT ;  /* 0x0000001e49767c12 */ /* 0x000fe4000f8e9676 */
[----:B------:R-:W-:Y:S02]  /*3940*/  FSEL R151, R151, RZ, P0 ;  /* 0x000000ff97977208 */ /* 0x000fe40000000000 */
[----:B------:R-:W-:Y:S01]  /*3950*/  LOP3.LUT R5, R121, UR31, R68, 0x96, !PT ;  /* 0x0000001f79057c12 */ /* 0x000fe2000f8e9644 */
[----:B------:R-:W-:-:S04]  /*3960*/  IMAD.WIDE.U32 R118, R118, -0x326172a9, RZ ;  /* 0xcd9e8d5776767825 */ /* 0x000fc800078e00ff */
[--C-:B------:R-:W-:Y:S01]  /*3970*/  FFMA.FTZ R109, R60, UR34, -R151.reuse ;  /* 0x000000223c6d7c23 */ /* 0x100fe20008010897 */
[----:B------:R-:W-:Y:S01]  /*3980*/  FFMA.FTZ R108, R58, UR34, -R151 ;  /* 0x000000223a6c7c23 */ /* 0x000fe20008010897 */
[----:B------:R-:W-:Y:S01]  /*3990*/  IMAD.WIDE.U32 R12, R5, -0x2daee0ad, RZ ;  /* 0xd2511f53050c7825 */ /* 0x000fe200078e00ff */
[----:B------:R-:W-:-:S03]  /*39a0*/  LOP3.LUT R120, R119, UR29, R120, 0x96, !PT ;  /* 0x0000001d77787c12 */ /* 0x000fc6000f8e9678 */
[----:B------:R-:W-:Y:S01]  /*39b0*/  FFMA.FTZ R104, R76, UR34, -R151 ;  /* 0x000000224c687c23 */ /* 0x000fe20008010897 */
[----:B--2---:R-:W-:Y:S01]  /*39c0*/  FMNMX.FTZ R0, R0, R7, !PT ;  /* 0x0000000700007209 */ /* 0x004fe20007810000 */
[----:B------:R-:W-:Y:S01]  /*39d0*/  MUFU.EX2 R109, R109 ;  /* 0x0000006d006d7308 */ /* 0x000fe20000000800 */
[----:B------:R-:W-:Y:S01]  /*39e0*/  LOP3.LUT R72, R13, UR7, R72, 0x96, !PT ;  /* 0x000000070d487c12 */ /* 0x000fe2000f8e9648 */
[----:B------:R-:W-:Y:S01]  /*39f0*/  IMAD.WIDE.U32 R120, R120, -0x2daee0ad, RZ ;  /* 0xd2511f5378787825 */ /* 0x000fe200078e00ff */
[----:B------:R-:W-:-:S03]  /*3a00*/  FSETP.NEU.FTZ.AND P0, PT, R0, -INF , PT ;  /* 0xff8000000000780b */ /* 0x000fc60003f1d000 */
[----:B------:R-:W-:Y:S01]  /*3a10*/  FMUL.FTZ R149, R0, UR34 ;  /* 0x0000002200957c20 */ /* 0x000fe20008410000 */
[----:B------:R-:W-:Y:S01]  /*3a20*/  LOP3.LUT R5, R139, UR6, R6, 0x96, !PT ;  /* 0x000000068b057c12 */ /* 0x000fe2000f8e9606 */
[----:B------:R-:W-:Y:S01]  /*3a30*/  UIADD3 UR6, UR24, 0x1715609d, URZ ;  /* 0x1715609d18067890 */ /* 0x000fe2000fffe03f */
[----:B------:R-:W-:Y:S01]  /*3a40*/  LOP3.LUT R122, R121, UR5, R12, 0x96, !PT ;  /* 0x00000005797a7c12 */ /* 0x000fe2000f8e960c */
[----:B------:R-:W-:Y:S01]  /*3a50*/  IMAD.WIDE.U32 R72, R72, -0x326172a9, RZ ;  /* 0xcd9e8d5748487825 */ /* 0x000fe200078e00ff */
[----:B------:R-:W-:Y:S01]  /*3a60*/  FSEL R149, R149, RZ, P0 ;  /* 0x000000ff95957208 */ /* 0x000fe20000000000 */
[----:B------:R-:W1:Y:S02]  /*3a70*/  MUFU.EX2 R108, R108 ;  /* 0x0000006c006c7308 */ /* 0x000e640000000800 */
[----:B------:R-:W-:Y:S01]  /*3a80*/  FFMA.FTZ R101, R78, UR34, -R151 ;  /* 0x000000224e657c23 */ /* 0x000fe20008010897 */
[----:B------:R-:W-:Y:S01]  /*3a90*/  IMAD.WIDE.U32 R122, R122, -0x326172a9, RZ ;  /* 0xcd9e8d577a7a7825 */ /* 0x000fe200078e00ff */
[----:B------:R-:W-:-:S03]  /*3aa0*/  LOP3.LUT R118, R73, UR6, R118, 0x96, !PT ;  /* 0x0000000649767c12 */ /* 0x000fc6000f8e9676 */
[--C-:B------:R-:W-:Y:S01]  /*3ab0*/  FFMA.FTZ R107, R62, UR34, -R149.reuse ;  /* 0x000000223e6b7c23 */ /* 0x100fe20008010895 */
[--C-:B------:R-:W-:Y:S01]  /*3ac0*/  FFMA.FTZ R106, R56, UR34, -R149.reuse ;  /* 0x00000022386a7c23 */ /* 0x100fe20008010895 */
[--C-:B------:R-:W-:Y:S01]  /*3ad0*/  FFMA.FTZ R105, R18, UR34, -R149.reuse ;  /* 0x0000002212697c23 */ /* 0x100fe20008010895 */
[----:B------:R-:W-:Y:S01]  /*3ae0*/  LOP3.LUT R6, R122, 0xffff, RZ, 0xc0, !PT ;  /* 0x0000ffff7a067812 */ /* 0x000fe200078ec0ff */
[----:B------:R-:W-:Y:S01]  /*3af0*/  FFMA.FTZ R100, R16, UR34, -R149 ;  /* 0x0000002210647c23 */ /* 0x000fe20008010895 */
[----:B------:R-:W2:Y:S01]  /*3b00*/  LDSM.16.MT88.4 R76, [R130+0x6000] ;  /* 0x00600000824c783b */ /* 0x000ea20000004200 */
[----:B------:R-:W-:Y:S01]  /*3b10*/  MUFU.EX2 R107, R107 ;  /* 0x0000006b006b7308 */ /* 0x000fe20000000800 */
[----:B------:R-:W-:Y:S01]  /*3b20*/  LOP3.LUT R12, R123, UR18, R72, 0x96, !PT ;  /* 0x000000127b0c7c12 */ /* 0x000fe2000f8e9648 */
[----:B------:R-:W-:Y:S01]  /*3b30*/  IMAD.WIDE.U32 R118, R118, -0x2daee0ad, RZ ;  /* 0xd2511f5376767825 */ /* 0x000fe200078e00ff */
[----:B------:R-:W-:-:S03]  /*3b40*/  LOP3.LUT R13, R122, 0xff, RZ, 0xc0, !PT ;  /* 0x000000ff7a0d7812 */ /* 0x000fc600078ec0ff */
[--C-:B------:R-:W-:Y:S01]  /*3b50*/  FFMA.FTZ R98, R80, UR34, -R151.reuse ;  /* 0x0000002250627c23 */ /* 0x100fe20008010897 */
[----:B------:R-:W-:Y:S01]  /*3b60*/  SHF.R.U32.HI R6, RZ, 0x8, R6 ;  /* 0x00000008ff067819 */ /* 0x000fe20000011606 */
[----:B------:R-:W-:Y:S01]  /*3b70*/  FFMA.FTZ R97, R82, UR34, -R151 ;  /* 0x0000002252617c23 */ /* 0x000fe20008010897 */
[--C-:B------:R-:W-:Y:S01]  /*3b80*/  FFMA.FTZ R99, R28, UR34, -R149.reuse ;  /* 0x000000221c637c23 */ /* 0x100fe20008010895 */
[----:B------:R-:W3:Y:S01]  /*3b90*/  MUFU.EX2 R106, R106 ;  /* 0x0000006a006a7308 */ /* 0x000ee20000000800 */
[----:B------:R-:W-:Y:S01]  /*3ba0*/  FFMA.FTZ R96, R30, UR34, -R149 ;  /* 0x000000221e607c23 */ /* 0x000fe20008010895 */
[----:B------:R-:W-:Y:S01]  /*3bb0*/  LOP3.LUT R14, R12, 0xffff, RZ, 0xc0, !PT ;  /* 0x0000ffff0c0e7812 */ /* 0x000fe200078ec0ff */
[--C-:B------:R-:W-:Y:S01]  /*3bc0*/  FFMA.FTZ R92, R84, UR34, -R151.reuse ;  /* 0x00000022545c7c23 */ /* 0x100fe20008010897 */
[----:B------:R-:W-:Y:S01]  /*3bd0*/  SHF.R.U32.HI R17, RZ, 0x10, R12 ;  /* 0x00000010ff117819 */ /* 0x000fe2000001160c */
[----:B------:R-:W-:Y:S01]  /*3be0*/  FFMA.FTZ R89, R32, UR34, -R151 ;  /* 0x0000002220597c23 */ /* 0x000fe20008010897 */
[----:B------:R-:W-:Y:S01]  /*3bf0*/  PRMT R13, R13, 0x5410, R6 ;  /* 0x000054100d0d7816 */ /* 0x000fe20000000006 */
[--C-:B------:R-:W-:Y:S01]  /*3c00*/  FFMA.FTZ R95, R10, UR34, -R149.reuse ;  /* 0x000000220a5f7c23 */ /* 0x100fe20008010895 */
[----:B------:R-:W-:Y:S01]  /*3c10*/  MUFU.EX2 R104, R104 ;  /* 0x0000006800687308 */ /* 0x000fe20000000800 */
[----:B------:R-:W-:Y:S01]  /*3c20*/  LOP3.LUT R6, R118, 0xffff, RZ, 0xc0, !PT ;  /* 0x0000ffff76067812 */ /* 0x000fe200078ec0ff */
[----:B------:R-:W-:Y:S01]  /*3c30*/  FFMA.FTZ R90, R8, UR34, -R149 ;  /* 0x00000022085a7c23 */ /* 0x000fe20008010895 */
[----:B------:R-:W-:Y:S01]  /*3c40*/  LOP3.LUT R19, R12, 0xff, RZ, 0xc0, !PT ;  /* 0x000000ff0c137812 */ /* 0x000fe200078ec0ff */
[----:B------:R-:W-:Y:S01]  /*3c50*/  IMAD.WIDE.U32 R142, R5, -0x2daee0ad, RZ ;  /* 0xd2511f53058e7825 */ /* 0x000fe200078e00ff */
[----:B------:R-:W-:-:S03]  /*3c60*/  SHF.R.U32.HI R12, RZ, 0x18, R12 ;  /* 0x00000018ff0c7819 */ /* 0x000fc6000001160c */
[----:B------:R-:W-:Y:S01]  /*3c70*/  FFMA.FTZ R110, R110, UR34, -R149 ;  /* 0x000000226e6e7c23 */ /* 0x000fe20008010895 */
[----:B------:R-:W-:Y:S01]  /*3c80*/  SHF.R.U32.HI R14, RZ, 0x8, R14 ;  /* 0x00000008ff0e7819 */ /* 0x000fe2000001160e */
[----:B------:R-:W4:Y:S01]  /*3c90*/  MUFU.EX2 R101, R101 ;  /* 0x0000006500657308 */ /* 0x000f220000000800 */
[----:B------:R-:W-:Y:S01]  /*3ca0*/  LOP3.LUT R17, R17, 0xff, RZ, 0xc0, !PT ;  /* 0x000000ff11117812 */ /* 0x000fe200078ec0ff */
[----:B------:R-:W-:Y:S01]  /*3cb0*/  IMAD.WIDE.U32 R138, R138, -0x2daee0ad, RZ ;  /* 0xd2511f538a8a7825 */ /* 0x000fe200078e00ff */
[----:B------:R-:W-:-:S03]  /*3cc0*/  LOP3.LUT R37, R118, 0xff, RZ, 0xc0, !PT ;  /* 0x000000ff76257812 */ /* 0x000fc600078ec0ff */
[----:B------:R-:W-:Y:S01]  /*3cd0*/  FFMA.FTZ R147, R66, UR34, -R151 ;  /* 0x0000002242937c23 */ /* 0x000fe20008010897 */
[----:B------:R-:W-:Y:S01]  /*3ce0*/  SHF.R.U32.HI R6, RZ, 0x8, R6 ;  /* 0x00000008ff067819 */ /* 0x000fe20000011606 */
[----:B------:R-:W-:Y:S01]  /*3cf0*/  FFMA.FTZ R148, R54, UR34, -R149 ;  /* 0x0000002236947c23 */ /* 0x000fe20008010895 */
[----:B-1----:R-:W-:Y:S01]  /*3d00*/  F2FP.F16.F32.PACK_AB R93, R108, R109 ;  /* 0x0000006d6c5d723e */ /* 0x002fe200000000ff */
[----:B------:R-:W-:Y:S01]  /*3d10*/  MUFU.EX2 R105, R105 ;  /* 0x0000006900697308 */ /* 0x000fe20000000800 */
[----:B---3--:R-:W-:Y:S01]  /*3d20*/  F2FP.F16.F32.PACK_AB R94, R106, R107 ;  /* 0x0000006b6a5e723e */ /* 0x008fe200000000ff */
[--C-:B------:R-:W-:Y:S01]  /*3d30*/  FFMA.FTZ R150, R48, UR34, -R151.reuse ;  /* 0x0000002230967c23 */ /* 0x100fe20008010897 */
[----:B------:R-:W-:Y:S01]  /*3d40*/  PRMT R19, R19, 0x5410, R14 ;  /* 0x0000541013137816 */ /* 0x000fe2000000000e */
[----:B------:R-:W-:Y:S01]  /*3d50*/  FFMA.FTZ R145, R50, UR34, -R151 ;  /* 0x0000002232917c23 */ /* 0x000fe20008010897 */
[----:B------:R-:W-:Y:S01]  /*3d60*/  PRMT R17, R17, 0x5410, R12 ;  /* 0x0000541011117816 */ /* 0x000fe2000000000c */
[--C-:B------:R-:W-:Y:S01]  /*3d70*/  FFMA.FTZ R146, R44, UR34, -R149.reuse ;  /* 0x000000222c927c23 */ /* 0x100fe20008010895 */
[----:B------:R-:W-:Y:S01]  /*3d80*/  SHF.R.U32.HI R34, RZ, 0x10, R122 ;  /* 0x00000010ff227819 */ /* 0x000fe2000001167a */
[----:B------:R-:W1:Y:S01]  /*3d90*/  MUFU.EX2 R100, R100 ;  /* 0x0000006400647308 */ /* 0x000e620000000800 */
[----:B------:R-:W-:Y:S01]  /*3da0*/  PRMT R37, R37, 0x5410, R6 ;  /* 0x0000541025257816 */ /* 0x000fe20000000006 */
[----:B------:R-:W-:Y:S01]  /*3db0*/  FFMA.FTZ R141, R46, UR34, -R149 ;  /* 0x000000222e8d7c23 */ /* 0x000fe20008010895 */
[----:B------:R-:W-:Y:S01]  /*3dc0*/  PRMT R91, R93, 0x7632, R91 ;  /* 0x000076325d5b7816 */ /* 0x000fe2000000005b */
[----:B------:R-:W-:Y:S01]  /*3dd0*/  FFMA.FTZ R188, R24, UR34, -R151 ;  /* 0x0000002218bc7c23 */ /* 0x000fe20008010897 */
[----:B------:R-:W-:Y:S01]  /*3de0*/  PRMT R87, R94, 0x7632, R87 ;  /* 0x000076325e577816 */ /* 0x000fe20000000057 */
[----:B------:R-:W-:Y:S01]  /*3df0*/  FFMA.FTZ R186, R20, UR34, -R149 ;  /* 0x0000002214ba7c23 */ /* 0x000fe20008010895 */
[----:B------:R-:W-:Y:S01]  /*3e00*/  LOP3.LUT R6, R119, UR22, R120, 0x96, !PT ;  /* 0x0000001677067c12 */ /* 0x000fe2000f8e9678 */
[----:B------:R-:W-:Y:S01]  /*3e10*/  MUFU.EX2 R98, R98 ;  /* 0x0000006200627308 */ /* 0x000fe20000000800 */
[--C-:B------:R-:W-:Y:S01]  /*3e20*/  HSET2.LE.AND R19, R19, R152.reuse, PT ;  /* 0x0000009813137233 */ /* 0x100fe20003803000 */
[----:B------:R-:W-:Y:S01]  /*3e30*/  FADD.FTZ R109, R109, R108 ;  /* 0x0000006c6d6d7221 */ /* 0x000fe20000010000 */
[----:B------:R-:W-:Y:S01]  /*3e40*/  HSET2.LE.AND R17, R17, R152, PT ;  /* 0x0000009811117233 */ /* 0x000fe20003803000 */
[----:B------:R-:W-:Y:S01]  /*3e50*/  FADD.FTZ R106, R107, R106 ;  /* 0x0000006a6b6a7221 */ /* 0x000fe20000010000 */
[----:B------:R-:W-:-:S02]  /*3e60*/  SHF.R.U32.HI R11, RZ, 0x18, R122 ;  /* 0x00000018ff0b7819 */ /* 0x000fc4000001167a */
[----:B------:R-:W-:Y:S01]  /*3e70*/  LOP3.LUT R34, R34, 0xff, RZ, 0xc0, !PT ;  /* 0x000000ff22227812 */ /* 0x000fe200078ec0ff */
[----:B------:R-:W3:Y:S01]  /*3e80*/  MUFU.EX2 R97, R97 ;  /* 0x0000006100617308 */ /* 0x000ee20000000800 */
[----:B------:R-:W-:Y:S02]  /*3e90*/  PRMT R56, R93, 0x5410, R91 ;  /* 0x000054105d387816 */ /* 0x000fe4000000005b */
[----:B------:R-:W-:Y:S02]  /*3ea0*/  PRMT R4, R94, 0x5410, R87 ;  /* 0x000054105e047816 */ /* 0x000fe40000000057 */
[----:B------:R-:W-:Y:S02]  /*3eb0*/  LOP3.LUT R12, R6, 0xffff, RZ, 0xc0, !PT ;  /* 0x0000ffff060c7812 */ /* 0x000fe400078ec0ff */
[----:B----4-:R-:W-:Y:S01]  /*3ec0*/  F2FP.F16.F32.PACK_AB R86, R101, R104 ;  /* 0x000000686556723e */ /* 0x010fe200000000ff */
[----:B------:R-:W-:Y:S01]  /*3ed0*/  MUFU.EX2 R99, R99 ;  /* 0x0000006300637308 */ /* 0x000fe20000000800 */
[----:B-1----:R-:W-:Y:S01]  /*3ee0*/  F2FP.F16.F32.PACK_AB R84, R100, R105 ;  /* 0x000000696454723e */ /* 0x002fe200000000ff */
[----:B------:R-:W-:Y:S01]  /*3ef0*/  FADD.FTZ R104, R104, R109 ;  /* 0x0000006d68687221 */ /* 0x000fe20000010000 */
[----:B------:R-:W-:Y:S01]  /*3f00*/  SHF.R.U32.HI R7, RZ, 0x10, R6 ;  /* 0x00000010ff077819 */ /* 0x000fe20000011606 */
[----:B------:R-:W-:Y:S01]  /*3f10*/  FADD.FTZ R105, R105, R106 ;  /* 0x0000006a69697221 */ /* 0x000fe20000010000 */
[----:B------:R-:W-:Y:S01]  /*3f20*/  PRMT R11, R34, 0x5410, R11 ;  /* 0x00005410220b7816 */ /* 0x000fe2000000000b */
[----:B------:R-:W-:Y:S01]  /*3f30*/  FADD.FTZ R101, R101, R104 ;  /* 0x0000006865657221 */ /* 0x000fe20000010000 */
[----:B------:R-:W-:Y:S01]  /*3f40*/  LOP3.LUT R56, R19, R56, RZ, 0xc0, !PT ;  /* 0x0000003813387212 */ /* 0x000fe200078ec0ff */
[----:B------:R-:W1:Y:S01]  /*3f50*/  MUFU.EX2 R96, R96 ;  /* 0x0000006000607308 */ /* 0x000e620000000800 */
[----:B------:R-:W-:Y:S01]  /*3f60*/  LOP3.LUT R57, R17, R4, RZ, 0xc0, !PT ;  /* 0x0000000411397212 */ /* 0x000fe200078ec0ff */
[----:B------:R-:W-:Y:S01]  /*3f70*/  FADD.FTZ R100, R100, R105 ;  /* 0x0000006964647221 */ /* 0x000fe20000010000 */
[----:B------:R-:W-:Y:S01]  /*3f80*/  LOP3.LUT R9, R6, 0xff, RZ, 0xc0, !PT ;  /* 0x000000ff06097812 */ /* 0x000fe200078ec0ff */
[----:B------:R-:W4:Y:S01]  /*3f90*/  LDSM.16.MT88.4 R16, [R130+0x6400] ;  /* 0x006400008210783b */ /* 0x000f220000004200 */
[----:B------:R-:W-:-:S02]  /*3fa0*/  SHF.R.U32.HI R12, RZ, 0x8, R12 ;  /* 0x00000008ff0c7819 */ /* 0x000fc4000001160c */
[----:B------:R-:W-:Y:S01]  /*3fb0*/  PRMT R85, R86, 0x7632, R85 ;  /* 0x0000763256557816 */ /* 0x000fe20000000055 */
[----:B------:R-:W-:Y:S01]  /*3fc0*/  MUFU.EX2 R92, R92 ;  /* 0x0000005c005c7308 */ /* 0x000fe20000000800 */
[----:B------:R-:W-:Y:S02]  /*3fd0*/  PRMT R35, R84, 0x7632, R35 ;  /* 0x0000763254237816 */ /* 0x000fe40000000023 */
[----:B------:R-:W-:Y:S02]  /*3fe0*/  SHF.R.U32.HI R6, RZ, 0x18, R6 ;  /* 0x00000018ff067819 */ /* 0x000fe40000011606 */
[----:B------:R-:W-:Y:S02]  /*3ff0*/  LOP3.LUT R7, R7, 0xff, RZ, 0xc0, !PT ;  /* 0x000000ff07077812 */ /* 0x000fe400078ec0ff */
[----:B---3--:R-:W-:Y:S01]  /*4000*/  F2FP.F16.F32.PACK_AB R28, R97, R98 ;  /* 0x00000062611c723e */ /* 0x008fe200000000ff */
[----:B------:R-:W3:Y:S01]  /*4010*/  MUFU.EX2 R89, R89 ;  /* 0x0000005900597308 */ /* 0x000ee20000000800 */
[----:B-1----:R-:W-:Y:S01]  /*4020*/  F2FP.F16.F32.PACK_AB R30, R96, R99 ;  /* 0x00000063601e723e */ /* 0x002fe200000000ff */
[----:B------:R-:W-:Y:S01]  /*4030*/  FADD.FTZ R98, R98, R101 ;  /* 0x0000006562627221 */ /* 0x000fe20000010000 */
[----:B------:R-:W-:Y:S01]  /*4040*/  PRMT R9, R9, 0x5410, R12 ;  /* 0x0000541009097816 */ /* 0x000fe2000000000c */
[----:B------:R-:W-:Y:S01]  /*4050*/  FADD.FTZ R99, R99, R100 ;  /* 0x0000006463637221 */ /* 0x000fe20000010000 */
[--C-:B------:R-:W-:Y:S01]  /*4060*/  HSET2.LE.AND R13, R13, R152.reuse, PT ;  /* 0x000000980d0d7233 */ /* 0x100fe20003803000 */
[----:B------:R-:W-:Y:S01]  /*4070*/  FADD.FTZ R97, R97, R98 ;  /* 0x0000006261617221 */ /* 0x000fe20000010000 */
[----:B------:R-:W-:Y:S01]  /*4080*/  HSET2.LE.AND R4, R11, R152, PT ;  /* 0x000000980b047233 */ /* 0x000fe20003803000 */
[----:B------:R-:W-:Y:S01]  /*4090*/  MUFU.EX2 R95, R95 ;  /* 0x0000005f005f7308 */ /* 0x000fe20000000800 */
[----:B------:R-:W-:Y:S01]  /*40a0*/  PRMT R58, R86, 0x5410, R85 ;  /* 0x00005410563a7816 */ /* 0x000fe20000000055 */
[----:B------:R-:W-:Y:S01]  /*40b0*/  FADD.FTZ R96, R96, R99 ;  /* 0x0000006360607221 */ /* 0x000fe20000010000 */
[----:B------:R-:W-:-:S02]  /*40c0*/  PRMT R59, R84, 0x5410, R35 ;  /* 0x00005410543b7816 */ /* 0x000fc40000000023 */
[----:B------:R-:W-:Y:S02]  /*40d0*/  PRMT R7, R7, 0x5410, R6 ;  /* 0x0000541007077816 */ /* 0x000fe40000000006 */
[----:B------:R-:W-:Y:S01]  /*40e0*/  PRMT R27, R28, 0x7632, R27 ;  /* 0x000076321c1b7816 */ /* 0x000fe2000000001b */
[----:B------:R-:W1:Y:S01]  /*40f0*/  MUFU.EX2 R90, R90 ;  /* 0x0000005a005a7308 */ /* 0x000e620000000800 */
[----:B------:R-:W-:Y:S02]  /*4100*/  SHF.R.U32.HI R15, RZ, 0x10, R118 ;  /* 0x00000010ff0f7819 */ /* 0x000fe40000011676 */
[----:B------:R-:W-:Y:S02]  /*4110*/  PRMT R29, R30, 0x7632, R29 ;  /* 0x000076321e1d7816 */ /* 0x000fe4000000001d */
[----:B------:R-:W-:Y:S02]  /*4120*/  LOP3.LUT R58, R13, R58, RZ, 0xc0, !PT ;  /* 0x0000003a0d3a7212 */ /* 0x000fe400078ec0ff */
[----:B------:R-:W-:Y:S01]  /*4130*/  LOP3.LUT R59, R4, R59, RZ, 0xc0, !PT ;  /* 0x0000003b043b7212 */ /* 0x000fe200078ec0ff */
[----:B------:R-:W-:Y:S01]  /*4140*/  MUFU.EX2 R110, R110 ;  /* 0x0000006e006e7308 */ /* 0x000fe20000000800 */
[----:B------:R-:W-:-:S02]  /*4150*/  HSET2.LE.AND R9, R9, R152, PT ;  /* 0x0000009809097233 */ /* 0x000fc40003803000 */
[----:B------:R-:W-:Y:S02]  /*4160*/  PRMT R12, R28, 0x5410, R27 ;  /* 0x000054101c0c7816 */ /* 0x000fe4000000001b */
[----:B------:R-:W-:Y:S01]  /*4170*/  SHF.R.U32.HI R14, RZ, 0x18, R118 ;  /* 0x00000018ff0e7819 */ /* 0x000fe20000011676 */
[C---:B--2---:R-:W-:Y:S01]  /*4180*/  HMMA.16816.F32 R80, R56.reuse, R76, RZ ;  /* 0x0000004c3850723c */ /* 0x044fe200000018ff */
[----:B------:R-:W-:Y:S01]  /*4190*/  LOP3.LUT R15, R15, 0xff, RZ, 0xc0, !PT ;  /* 0x000000ff0f0f7812 */ /* 0x000fe200078ec0ff */
[----:B------:R-:W-:Y:S01]  /*41a0*/  MUFU.EX2 R147, R147 ;  /* 0x0000009300937308 */ /* 0x000fe20000000800 */
[--C-:B------:R-:W-:Y:S02]  /*41b0*/  HSET2.LE.AND R7, R7, R152.reuse, PT ;  /* 0x0000009807077233 */ /* 0x100fe40003803000 */
[----:B------:R-:W-:Y:S01]  /*41c0*/  PRMT R4, R30, 0x5410, R29 ;  /* 0x000054101e047816 */ /* 0x000fe2000000001d */
[----:B------:R-:W-:Y:S01]  /*41d0*/  HMMA.16816.F32 R76, R56, R78, RZ ;  /* 0x0000004e384c723c */ /* 0x000fe200000018ff */
[----:B---3--:R-:W-:Y:S01]  /*41e0*/  F2FP.F16.F32.PACK_AB R32, R89, R92 ;  /* 0x0000005c5920723e */ /* 0x008fe200000000ff */
[----:B------:R-:W-:Y:S01]  /*41f0*/  FADD.FTZ R92, R92, R97 ;  /* 0x000000615c5c7221 */ /* 0x000fe20000010000 */
[----:B------:R-:W-:Y:S01]  /*4200*/  LOP3.LUT R12, R9, R12, RZ, 0xc0, !PT ;  /* 0x0000000c090c7212 */ /* 0x000fe200078ec0ff */
[----:B------:R-:W-:Y:S01]  /*4210*/  MUFU.EX2 R148, R148 ;  /* 0x0000009400947308 */ /* 0x000fe20000000800 */
[----:B------:R-:W-:Y:S01]  /*4220*/  PRMT R15, R15, 0x5410, R14 ;  /* 0x000054100f0f7816 */ /* 0x000fe2000000000e */
[----:B------:R-:W2:Y:S01]  /*4230*/  LDSM.16.MT88.4 R8, [R128+0x6400] ;  /* 0x006400008008783b */ /* 0x000ea20000004200 */
[----:B------:R-:W-:Y:S01]  /*4240*/  LOP3.LUT R13, R7, R4, RZ, 0xc0, !PT ;  /* 0x00000004070d7212 */ /* 0x000fe200078ec0ff */
[----:B------:R-:W-:Y:S01]  /*4250*/  FADD.FTZ R92, R89, R92 ;  /* 0x0000005c595c7221 */ /* 0x000fe20000010000 */
[----:B------:R-:W-:Y:S01]  /*4260*/  PRMT R31, R32, 0x7632, R31 ;  /* 0x00007632201f7816 */ /* 0x000fe2000000001f */
[----:B------:R-:W3:Y:S01]  /*4270*/  LDSM.16.MT88.4 R4, [R130+0x7000] ;  /* 0x007000008204783b */ /* 0x000ee20000004200 */
[----:B-1----:R-:W-:Y:S01]  /*4280*/  F2FP.F16.F32.PACK_AB R34, R90, R95 ;  /* 0x0000005f5a22723e */ /* 0x002fe200000000ff */
[----:B------:R-:W-:Y:S01]  /*4290*/  MUFU.EX2 R150, R150 ;  /* 0x0000009600967308 */ /* 0x000fe20000000800 */
[--C-:B------:R-:W-:Y:S01]  /*42a0*/  HSET2.LE.AND R14, R37, R152.reuse, PT ;  /* 0x00000098250e7233 */ /* 0x100fe20003803000 */
[----:B------:R-:W-:Y:S01]  /*42b0*/  FADD.FTZ R95, R95, R96 ;  /* 0x000000605f5f7221 */ /* 0x000fe20000010000 */
[----:B------:R-:W-:-:S02]  /*42c0*/  HSET2.LE.AND R38, R15, R152, PT ;  /* 0x000000980f267233 */ /* 0x000fc40003803000 */
[----:B------:R-:W-:Y:S01]  /*42d0*/  PRMT R15, R32, 0x5410, R31 ;  /* 0x00005410200f7816 */ /* 0x000fe2000000001f */
[----:B------:R-:W-:Y:S01]  /*42e0*/  FADD.FTZ R95, R90, R95 ;  /* 0x0000005f5a5f7221 */ /* 0x000fe20000010000 */
[----:B------:R-:W-:Y:S01]  /*42f0*/  PRMT R33, R34, 0x7632, R33 ;  /* 0x0000763222217816 */ /* 0x000fe20000000021 */
[----:B------:R-:W-:Y:S01]  /*4300*/  MUFU.EX2 R145, R145 ;  /* 0x0000009100917308 */ /* 0x000fe20000000800 */
[----:B------:R-:W-:Y:S02]  /*4310*/  LOP3.LUT R36, R143, UR32, R70, 0x96, !PT ;  /* 0x000000208f247c12 */ /* 0x000fe4000f8e9646 */
[----:B------:R-:W-:Y:S02]  /*4320*/  LOP3.LUT R14, R14, R15, RZ, 0xc0, !PT ;  /* 0x0000000f0e0e7212 */ /* 0x000fe400078ec0ff */
[----:B------:R-:W-:Y:S01]  /*4330*/  LOP3.LUT R164, R139, UR30, R142, 0x96, !PT ;  /* 0x0000001e8ba47c12 */ /* 0x000fe2000f8e968e */
[----:B------:R-:W-:Y:S01]  /*4340*/  IMAD.WIDE.U32 R74, R36, -0x326172a9, RZ ;  /* 0xcd9e8d57244a7825 */ /* 0x000fe200078e00ff */
[----:B------:R-:W-:Y:S01]  /*4350*/  PRMT R15, R34, 0x5410, R33 ;  /* 0x00005410220f7816 */ /* 0x000fe20000000021 */
[----:B------:R-:W-:Y:S01]  /*4360*/  MUFU.EX2 R146, R146 ;  /* 0x0000009200927308 */ /* 0x000fe20000000800 */
[----:B------:R-:W-:Y:S01]  /*4370*/  LOP3.LUT R70, R143, UR32, R70, 0x96, !PT ;  /* 0x000000208f467c12 */ /* 0x000fe2000f8e9646 */
[----:B------:R-:W-:Y:S01]  /*4380*/  IMAD.WIDE.U32 R164, R164, -0x326172a9, RZ ;  /* 0xcd9e8d57a4a47825 */ /* 0x000fe200078e00ff */
[----:B------:R-:W-:-:S02]  /*4390*/  LOP3.LUT R15, R38, R15, RZ, 0xc0, !PT ;  /* 0x0000000f260f7212 */ /* 0x000fc400078ec0ff */
[----:B------:R-:W-:Y:S01]  /*43a0*/  HMMA.16816.F32 R36, R56, R40, RZ ;  /* 0x000000283824723c */ /* 0x000fe200000018ff */
[----:B------:R-:W-:Y:S01]  /*43b0*/  IMAD.WIDE.U32 R156, R70, -0x326172a9, RZ ;  /* 0xcd9e8d57469c7825 */ /* 0x000fe200078e00ff */
[----:B------:R-:W-:Y:S01]  /*43c0*/  LOP3.LUT R142, R139, UR30, R142, 0x96, !PT ;  /* 0x0000001e8b8e7c12 */ /* 0x000fe2000f8e968e */
[----:B------:R-:W1:Y:S01]  /*43d0*/  MUFU.EX2 R141, R141 ;  /* 0x0000008d008d7308 */ /* 0x000e620000000800 */
[----:B------:R-:W-:Y:S02]  /*43e0*/  LOP3.LUT R162, R118, 0xff, RZ, 0xc0, !PT ;  /* 0x000000ff76a27812 */ /* 0x000fe400078ec0ff */
[C---:B----4-:R-:W-:Y:S01]  /*43f0*/  HMMA.16816.F32 R80, R12.reuse, R16, R80 ;  /* 0x000000100c50723c */ /* 0x050fe20000001850 */
[----:B------:R-:W-:Y:S01]  /*4400*/  LOP3.LUT R41, R75, UR31, R68, 0x96, !PT ;  /* 0x0000001f4b297c12 */ /* 0x000fe2000f8e9644 */
[----:B------:R-:W-:Y:S01]  /*4410*/  IMAD.WIDE.U32 R142, R142, -0x326172a9, RZ ;  /* 0xcd9e8d578e8e7825 */ /* 0x000fe200078e00ff */
[----:B------:R-:W-:Y:S02]  /*4420*/  LOP3.LUT R40, R165, UR29, R74, 0x96, !PT ;  /* 0x0000001da5287c12 */ /* 0x000fe4000f8e964a */
[----:B------:R-:W-:Y:S01]  /*4430*/  LOP3.LUT R103, R157, UR31, R68, 0x96, !PT ;  /* 0x0000001f9d677c12 */ /* 0x000fe2000f8e9644 */
[----:B------:R-:W-:Y:S01]  /*4440*/  IMAD.WIDE.U32 R70, R41, -0x2daee0ad, RZ ;  /* 0xd2511f5329467825 */ /* 0x000fe200078e00ff */
[----:B------:R-:W-:Y:S01]  /*4450*/  HMMA.16816.F32 R76, R12, R18, R76 ;  /* 0x000000120c4c723c */ /* 0x000fe2000000184c */
[----:B------:R-:W-:-:S02]  /*4460*/  LOP3.LUT R156, R143, UR29, R156, 0x96, !PT ;  /* 0x0000001d8f9c7c12 */ /* 0x000fc4000f8e969c */
[----:B------:R-:W-:Y:S01]  /*4470*/  FFMA.FTZ R143, R52, UR34, -R149 ;  /* 0x00000022348f7c23 */ /* 0x000fe20008010895 */
[----:B------:R-:W-:Y:S01]  /*4480*/  IMAD.WIDE.U32 R16, R40, -0x2daee0ad, RZ ;  /* 0xd2511f5328107825 */ /* 0x000fe200078e00ff */
[----:B------:R-:W-:Y:S01]  /*4490*/  SHF.R.U32.HI R160, RZ, 0x10, R118 ;  /* 0x00000010ffa07819 */ /* 0x000fe20000011676 */
[----:B------:R-:W-:Y:S01]  /*44a0*/  MUFU.EX2 R188, R188 ;  /* 0x000000bc00bc7308 */ /* 0x000fe20000000800 */
[----:B------:R-:W-:Y:S01]  /*44b0*/  HMMA.16816.F32 R40, R56, R42, RZ ;  /* 0x0000002a3828723c */ /* 0x000fe200000018ff */
[----:B------:R-:W-:Y:S01]  /*44c0*/  LOP3.LUT R18, R71, UR7, R138, 0x96, !PT ;  /* 0x0000000747127c12 */ /* 0x000fe2000f8e968a */
[----:B------:R-:W-:Y:S01]  /*44d0*/  IMAD.WIDE.U32 R156, R156, -0x2daee0ad, RZ ;  /* 0xd2511f539c9c7825 */ /* 0x000fe200078e00ff */
[----:B------:R-:W-:Y:S02]  /*44e0*/  LOP3.LUT R17, R17, UR5, R70, 0x96, !PT ;  /* 0x0000000511117c12 */ /* 0x000fe4000f8e9646 */
[----:B------:R-:W4:Y:S01]  /*44f0*/  LDSM.16.MT88.4 R68, [R130+0x7400] ;  /* 0x007400008244783b */ /* 0x000f220000004200 */
[----:B------:R-:W-:Y:S01]  /*4500*/  IMAD.WIDE.U32 R18, R18, -0x326172a9, RZ ;  /* 0xcd9e8d5712127825 */ /* 0x000fe200078e00ff */
[----:B--2---:R-:W-:Y:S01]  /*4510*/  HMMA.16816.F32 R36, R12, R8, R36 ;  /* 0x000000080c24723c */ /* 0x004fe20000001824 */
[----:B------:R-:W-:Y:S01]  /*4520*/  MUFU.EX2 R143, R143 ;  /* 0x0000008f008f7308 */ /* 0x000fe20000000800 */
[----:B------:R-:W-:Y:S01]  /*4530*/  SHF.R.U32.HI R161, RZ, 0x18, R118 ;  /* 0x00000018ffa17819 */ /* 0x000fe20000011676 */
[----:B------:R-:W-:Y:S01]  /*4540*/  IMAD.WIDE.U32 R74, R17, -0x326172a9, RZ ;  /* 0xcd9e8d57114a7825 */ /* 0x000fe200078e00ff */
[----:B------:R-:W-:-:S02]  /*4550*/  LOP3.LUT R164, R19, UR6, R164, 0x96, !PT ;  /* 0x0000000613a47c12 */ /* 0x000fc4000f8e96a4 */
[----:B------:R-:W-:Y:S02]  /*4560*/  LOP3.LUT R19, R123, UR18, R72, 0x96, !PT ;  /* 0x000000127b137c12 */ /* 0x000fe4000f8e9648 */
[----:B------:R-:W-:Y:S01]  /*4570*/  LOP3.LUT R18, R75, UR18, R18, 0x96, !PT ;  /* 0x000000124b127c12 */ /* 0x000fe2000f8e9612 */
[----:B------:R-:W-:Y:S01]  /*4580*/  IMAD.WIDE.U32 R164, R164, -0x2daee0ad, RZ ;  /* 0xd2511f53a4a47825 */ /* 0x000fe200078e00ff */
[C---:B------:R-:W-:Y:S01]  /*4590*/  LOP3.LUT R115, R74.reuse, 0xff, RZ, 0xc0, !PT ;  /* 0x000000ff4a737812 */ /* 0x040fe200078ec0ff */
[----:B------:R-:W-:Y:S01]  /*45a0*/  MUFU.EX2 R186, R186 ;  /* 0x000000ba00ba7308 */ /* 0x000fe20000000800 */
[----:B------:R-:W-:Y:S02]  /*45b0*/  LOP3.LUT R121, R74, 0xffff, RZ, 0xc0, !PT ;  /* 0x0000ffff4a797812 */ /* 0x000fe400078ec0ff */
[--C-:B------:R-:W-:Y:S02]  /*45c0*/  SHF.R.U32.HI R9, RZ, 0x10, R74.reuse ;  /* 0x00000010ff097819 */ /* 0x100fe4000001164a */
[----:B------:R-:W-:Y:S01]  /*45d0*/  SHF.R.U32.HI R111, RZ, 0x18, R74 ;  /* 0x00000018ff6f7819 */ /* 0x000fe2000001164a */
[----:B------:R-:W-:Y:S01]  /*45e0*/  HMMA.16816.F32 R40, R12, R10, R40 ;  /* 0x0000000a0c28723c */ /* 0x000fe20000001828 */
[----:B------:R-:W-:Y:S01]  /*45f0*/  ISETP.LE.U32.AND P5, PT, R115, UR12, PT ;  /* 0x0000000c73007c0c */ /* 0x000fe2000bfa3070 */
[----:B------:R-:W-:Y:S01]  /*4600*/  FFMA.FTZ R115, R112, UR34, -R149 ;  /* 0x0000002270737c23 */ /* 0x000fe20008010895 */
[----:B------:R-:W-:-:S02]  /*4610*/  ISETP.LE.U32.AND P3, PT, R111, UR12, PT ;  /* 0x0000000c6f007c0c */ /* 0x000fc4000bf63070 */
[----:B------:R-:W-:Y:S01]  /*4620*/  LOP3.LUT R8, R122, 0xff, RZ, 0xc0, !PT ;  /* 0x000000ff7a087812 */ /* 0x000fe200078ec0ff */
[----:B---3--:R-:W-:Y:S01]  /*4630*/  HMMA.16816.F32 R72, R56, R4, RZ ;  /* 0x000000043848723c */ /* 0x008fe200000018ff */
[----:B------:R-:W-:Y:S01]  /*4640*/  LOP3.LUT R16, R165, UR22, R16, 0x96, !PT ;  /* 0x00000016a5107c12 */ /* 0x000fe2000f8e9610 */
[----:B------:R-:W2:Y:S01]  /*4650*/  MUFU.EX2 R115, R115 ;  /* 0x0000007300737308 */ /* 0x000ea20000000800 */
[----:B------:R-:W-:Y:S02]  /*4660*/  ISETP.LE.U32.AND P0, PT, R8, UR12, PT ;  /* 0x0000000c08007c0c */ /* 0x000fe4000bf03070 */
[----:B------:R-:W-:Y:S02]  /*4670*/  LOP3.LUT R163, R119, UR22, R120, 0x96, !PT ;  /* 0x0000001677a37c12 */ /* 0x000fe4000f8e9678 */
[----:B------:R-:W-:-:S04]  /*4680*/  IMAD.WIDE.U32 R4, R103, -0x2daee0ad, RZ ;  /* 0xd2511f5367047825 */ /* 0x000fc800078e00ff */
[--C-:B------:R-:W-:Y:S01]  /*4690*/  FFMA.FTZ R103, R102, UR34, -R151.reuse ;  /* 0x0000002266677c23 */ /* 0x100fe20008010897 */
[----:B------:R-:W-:Y:S01]  /*46a0*/  FFMA.FTZ R102, R114, UR34, -R151 ;  /* 0x0000002272667c23 */ /* 0x000fe20008010897 */
[----:B-1----:R-:W-:Y:S02]  /*46b0*/  F2FP.F16.F32.PACK_AB R120, R141, R146 ;  /* 0x000000928d78723e */ /* 0x002fe400000000ff */
[----:B------:R-:W-:Y:S02]  /*46c0*/  LOP3.LUT R139, R5, UR7, R138, 0x96, !PT ;  /* 0x00000007058b7c12 */ /* 0x000fe4000f8e968a */
[----:B------:R-:W-:Y:S01]  /*46d0*/  LOP3.LUT R4, R157, UR5, R4, 0x96, !PT ;  /* 0x000000059d047c12 */ /* 0x000fe2000f8e9604 */
[----:B------:R-:W-:Y:S01]  /*46e0*/  MUFU.EX2 R103, R103 ;  /* 0x0000006700677308 */ /* 0x000fe20000000800 */
[----:B------:R-:W-:Y:S01]  /*46f0*/  LOP3.LUT R157, R122, 0xffff, RZ, 0xc0, !PT ;  /* 0x0000ffff7a9d7812 */ /* 0x000fe200078ec0ff */
[----:B------:R-:W-:Y:S01]  /*4700*/  IMAD.WIDE.U32 R10, R139, -0x326172a9, RZ ;  /* 0xcd9e8d578b0a7825 */ /* 0x000fe200078e00ff */
[----:B------:R-:W-:-:S03]  /*4710*/  SHF.R.U32.HI R138, RZ, 0x10, R122 ;  /* 0x00000010ff8a7819 */ /* 0x000fc6000001167a */
[----:B------:R-:W-:Y:S01]  /*4720*/  @!P0 HADD2 R49, -R86.H0_H0, -RZ.H0_H0 ;  /* 0xa00000ff56318230 */ /* 0x000fe20000000900 */
[----:B--2---:R-:W-:Y:S01]  /*4730*/  F2FP.F16.F32.PACK_AB R144, R115, R110 ;  /* 0x0000006e7390723e */ /* 0x004fe200000000ff */
[----:B------:R-:W-:Y:S01]  /*4740*/  IMAD.WIDE.U32 R4, R4, -0x326172a9, RZ ;  /* 0xcd9e8d5704047825 */ /* 0x000fe200078e00ff */
[----:B------:R-:W-:Y:S01]  /*4750*/  SHF.R.U32.HI R122, RZ, 0x18, R122 ;  /* 0x00000018ff7a7819 */ /* 0x000fe2000001167a */
[----:B------:R-:W1:Y:S01]  /*4760*/  MUFU.EX2 R102, R102 ;  /* 0x0000006600667308 */ /* 0x000e620000000800 */
[----:B----4-:R-:W-:Y:S01]  /*4770*/  HMMA.16816.F32 R72, R12, R68, R72 ;  /* 0x000000440c48723c */ /* 0x010fe20000001848 */
[----:B------:R-:W-:Y:S01]  /*4780*/  LOP3.LUT R155, R11, UR6, R142, 0x96, !PT ;  /* 0x000000060b9b7c12 */ /* 0x000fe2000f8e968e */
[----:B------:R-:W-:Y:S01]  /*4790*/  ULDC.64 UR4, c[0x0][0x2a8] ;  /* 0x0000aa0000047ab9 */ /* 0x000fe20000000a00 */
[----:B------:R-:W-:Y:S01]  /*47a0*/  LOP3.LUT R17, R5, UR18, R10, 0x96, !PT ;  /* 0x0000001205117c12 */ /* 0x000fe2000f8e960a */
[----:B------:R-:W-:Y:S01]  /*47b0*/  FADD.FTZ R110, R110, R95 ;  /* 0x0000005f6e6e7221 */ /* 0x000fe20000010000 */
[----:B------:R-:W-:-:S02]  /*47c0*/  LOP3.LUT R139, R4, 0xffff, RZ, 0xc0, !PT ;  /* 0x0000ffff048b7812 */ /* 0x000fc400078ec0ff */
[----:B------:R-:W-:Y:S01]  /*47d0*/  LOP3.LUT R159, R4, 0xff, RZ, 0xc0, !PT ;  /* 0x000000ff049f7812 */ /* 0x000fe200078ec0ff */
[----:B------:R-:W-:Y:S01]  /*47e0*/  FADD.FTZ R115, R115, R110 ;  /* 0x0000006e73737221 */ /* 0x000fe20000010000 */
[--C-:B------:R-:W-:Y:S02]  /*47f0*/  SHF.R.U32.HI R154, RZ, 0x10, R4.reuse ;  /* 0x00000010ff9a7819 */ /* 0x100fe40000011604 */
[----:B------:R-:W-:Y:S02]  /*4800*/  SHF.R.U32.HI R158, RZ, 0x18, R4 ;  /* 0x00000018ff9e7819 */ /* 0x000fe40000011604 */
[C---:B------:R-:W-:Y:S02]  /*4810*/  LOP3.LUT R4, R18.reuse, 0xffff, RZ, 0xc0, !PT ;  /* 0x0000ffff12047812 */ /* 0x040fe400078ec0ff */
[----:B------:R-:W-:Y:S02]  /*4820*/  LOP3.LUT R5, R18, 0xff, RZ, 0xc0, !PT ;  /* 0x000000ff12057812 */ /* 0x000fe400078ec0ff */
[----:B------:R-:W-:-:S02]  /*4830*/  SHF.R.U32.HI R4, RZ, 0x8, R4 ;  /* 0x00000008ff047819 */ /* 0x000fc40000011604 */
[----:B------:R-:W-:Y:S02]  /*4840*/  ISETP.LE.U32.AND P4, PT, R5, UR12, PT ;  /* 0x0000000c05007c0c */ /* 0x000fe4000bf83070 */
[----:B------:R-:W-:Y:S02]  /*4850*/  LOP3.LUT R4, R4, 0xffff, RZ, 0xc0, !PT ;  /* 0x0000ffff04047812 */ /* 0x000fe400078ec0ff */
[----:B-1----:R-:W-:Y:S01]  /*4860*/  F2FP.F16.F32.PACK_AB R111, R102, R103 ;  /* 0x00000067666f723e */ /* 0x002fe200000000ff */
[----:B------:R-:W-:Y:S01]  /*4870*/  FADD.FTZ R103, R103, R92 ;  /* 0x0000005c67677221 */ /* 0x000fe20000010000 */
[----:B------:R-:W-:Y:S02]  /*4880*/  ISETP.LE.U32.AND P6, PT, R4, UR12, PT ;  /* 0x0000000c04007c0c */ /* 0x000fe4000bfc3070 */
[----:B------:R-:W-:Y:S01]  /*4890*/  HMMA.16816.F32 R4, R56, R6, RZ ;  /* 0x000000063804723c */ /* 0x000fe200000018ff */
[----:B------:R-:W-:Y:S01]  /*48a0*/  PRMT R112, R111, 0x7632, R112 ;  /* 0x000076326f707816 */ /* 0x000fe20000000070 */
[----:B------:R-:W-:Y:S01]  /*48b0*/  FADD.FTZ R103, R102, R103 ;  /* 0x0000006766677221 */ /* 0x000fe20000010000 */
[----:B------:R-:W-:-:S02]  /*48c0*/  SHF.R.U32.HI R10, RZ, 0x18, R18 ;  /* 0x00000018ff0a7819 */ /* 0x000fc40000011612 */
[----:B------:R-:W-:Y:S01]  /*48d0*/  @!P4 HADD2 R116, -R111.H0_H0, -RZ.H0_H0 ;  /* 0xa00000ff6f74c230 */ /* 0x000fe20000000900 */
[----:B------:R-:W-:Y:S02]  /*48e0*/  PRMT R8, R111, 0x5410, R112 ;  /* 0x000054106f087816 */ /* 0x000fe40000000070 */
[----:B------:R-:W-:Y:S02]  /*48f0*/  ISETP.LE.U32.AND P2, PT, R122, UR12, PT ;  /* 0x0000000c7a007c0c */ /* 0x000fe4000bf43070 */
[----:B------:R-:W-:Y:S01]  /*4900*/  @!P4 PRMT R111, R116, 0x5410, RZ ;  /* 0x00005410746fc816 */ /* 0x000fe200000000ff */
[----:B------:R-:W-:Y:S01]  /*4910*/  @!P6 HADD2 R113, -R112.H0_H0, -RZ.H0_H0 ;  /* 0xa00000ff7071e230 */ /* 0x000fe20000000900 */
[----:B------:R-:W-:Y:S01]  /*4920*/  ISETP.LE.U32.AND P4, PT, R10, UR12, PT ;  /* 0x0000000c0a007c0c */ /* 0x000fe2000bf83070 */
[----:B------:R-:W-:Y:S01]  /*4930*/  FFMA.FTZ R116, R64, UR34, -R151 ;  /* 0x0000002240747c23 */ /* 0x000fe20008010897 */
[----:B------:R-:W-:Y:S02]  /*4940*/  SHF.R.U32.HI R10, RZ, 0x10, R18 ;  /* 0x00000010ff0a7819 */ /* 0x000fe40000011612 */
[----:B------:R-:W-:-:S02]  /*4950*/  @!P6 PRMT R112, R113, 0x5410, RZ ;  /* 0x000054107170e816 */ /* 0x000fc400000000ff */
[----:B------:R-:W-:Y:S01]  /*4960*/  LOP3.LUT R10, R10, 0xff, RZ, 0xc0, !PT ;  /* 0x000000ff0a0a7812 */ /* 0x000fe200078ec0ff */
[----:B------:R-:W1:Y:S01]  /*4970*/  MUFU.EX2 R116, R116 ;  /* 0x0000007400747308 */ /* 0x000e620000000800 */
[----:B------:R-:W-:Y:S01]  /*4980*/  PRMT R113, R144, 0x7632, R113 ;  /* 0x0000763290717816 */ /* 0x000fe20000000071 */
[----:B------:R-:W-:Y:S01]  /*4990*/  @!P2 HADD2 R114, -R35.H0_H0, -RZ.H0_H0 ;  /* 0xa00000ff2372a230 */ /* 0x000fe20000000900 */
[----:B------:R-:W-:Y:S02]  /*49a0*/  ISETP.LE.U32.AND P6, PT, R10, UR12, PT ;  /* 0x0000000c0a007c0c */ /* 0x000fe4000bfc3070 */
[----:B------:R-:W-:Y:S01]  /*49b0*/  HMMA.16816.F32 R68, R12, R70, R4 ;  /* 0x000000460c44723c */ /* 0x000fe20000001804 */
[----:B------:R-:W-:Y:S01]  /*49c0*/  @!P4 HADD2 R117, -R113.H0_H0, -RZ.H0_H0 ;  /* 0xa00000ff7175c230 */ /* 0x000fe20000000900 */
[----:B------:R-:W-:Y:S01]  /*49d0*/  F2FP.F16.F32.PACK_AB R142, R143, R148 ;  /* 0x000000948f8e723e */ /* 0x000fe200000000ff */
[----:B------:R-:W-:Y:S01]  /*49e0*/  FADD.FTZ R148, R148, R115 ;  /* 0x0000007394947221 */ /* 0x000fe20000010000 */
[----:B------:R-:W-:-:S02]  /*49f0*/  LOP3.LUT R18, R118, 0xffff, RZ, 0xc0, !PT ;  /* 0x0000ffff76127812 */ /* 0x000fc400078ec0ff */
[----:B------:R-:W-:Y:S01]  /*4a00*/  PRMT R123, R142, 0x7632, R123 ;  /* 0x000076328e7b7816 */ /* 0x000fe2000000007b */
[----:B------:R-:W-:Y:S01]  /*4a10*/  FADD.FTZ R143, R143, R148 ;  /* 0x000000948f8f7221 */ /* 0x000fe20000010000 */
[----:B------:R-:W-:Y:S02]  /*4a20*/  LOP3.LUT R4, R9, 0xff, RZ, 0xc0, !PT ;  /* 0x000000ff09047812 */ /* 0x000fe400078ec0ff */
[----:B------:R-:W-:Y:S01]  /*4a30*/  PRMT R9, R144, 0x5410, R113 ;  /* 0x0000541090097816 */ /* 0x000fe20000000071 */
[----:B------:R-:W-:Y:S01]  /*4a40*/  @!P6 HADD2 R67, -R144.H0_H0, -RZ.H0_H0 ;  /* 0xa00000ff9043e230 */ /* 0x000fe20000000900 */
[----:B------:R-:W-:Y:S01]  /*4a50*/  @!P4 PRMT R113, R117, 0x5410, RZ ;  /* 0x000054107571c816 */ /* 0x000fe200000000ff */
[----:B------:R-:W-:Y:S01]  /*4a60*/  @!P3 HADD2 R63, -R123.H0_H0, -RZ.H0_H0 ;  /* 0xa00000ff7b3fb230 */ /* 0x000fe20000000900 */
[----:B------:R-:W-:Y:S01]  /*4a70*/  ISETP.LE.U32.AND P4, PT, R4, UR12, PT ;  /* 0x0000000c04007c0c */ /* 0x000fe2000bf83070 */
[----:B------:R-:W-:Y:S01]  /*4a80*/  FADD.FTZ R146, R146, R143 ;  /* 0x0000008f92927221 */ /* 0x000fe20000010000 */
[----:B------:R-:W-:-:S02]  /*4a90*/  SHF.R.U32.HI R4, RZ, 0x8, R121 ;  /* 0x00000008ff047819 */ /* 0x000fc40000011679 */
[----:B-1----:R-:W-:Y:S01]  /*4aa0*/  F2FP.F16.F32.PACK_AB R122, R147, R116 ;  /* 0x00000074937a723e */ /* 0x002fe200000000ff */
[----:B------:R-:W-:Y:S01]  /*4ab0*/  FADD.FTZ R116, R116, R103 ;  /* 0x0000006774747221 */ /* 0x000fe20000010000 */
[----:B------:R-:W-:Y:S01]  /*4ac0*/  LOP3.LUT R4, R4, 0xffff, RZ, 0xc0, !PT ;  /* 0x0000ffff04047812 */ /* 0x000fe200078ec0ff */
[----:B------:R-:W-:Y:S01]  /*4ad0*/  FADD.FTZ R146, R141, R146 ;  /* 0x000000928d927221 */ /* 0x000fe20000010000 */
[----:B------:R-:W-:Y:S01]  /*4ae0*/  @!P6 PRMT R144, R67, 0x5410, RZ ;  /* 0x000054104390e816 */ /* 0x000fe200000000ff */
[----:B------:R-:W-:Y:S01]  /*4af0*/  @!P5 HADD2 R66, -R122.H0_H0, -RZ.H0_H0 ;  /* 0xa00000ff7a42d230 */ /* 0x000fe20000000900 */
[----:B------:R-:W-:Y:S01]  /*4b00*/  ISETP.LE.U32.AND P6, PT, R4, UR12, PT ;  /* 0x0000000c04007c0c */ /* 0x000fe2000bfc3070 */
[----:B------:R-:W-:Y:S01]  /*4b10*/  FADD.FTZ R147, R147, R116 ;  /* 0x0000007493937221 */ /* 0x000fe20000010000 */
        /* <DEDUP_REMOVED lines=8> */
[----:B------:R-:W-:Y:S02]  /*4ba0*/  LOP3.LUT R4, R16, 0xff, RZ, 0xc0, !PT ;  /* 0x000000ff10047812 */ /* 0x000fe400078ec0ff */
[----:B------:R-:W-:-:S02]  /*4bb0*/  PRMT R11, R142, 0x5410, R123 ;  /* 0x000054108e0b7816 */ /* 0x000fc4000000007b */
[----:B------:R-:W-:Y:S02]  /*4bc0*/  @!P4 PRMT R142, R64, 0x5410, RZ ;  /* 0x00005410408ec816 */ /* 0x000fe400000000ff */
[----:B------:R-:W-:Y:S02]  /*4bd0*/  ISETP.LE.U32.AND P4, PT, R4, UR12, PT ;  /* 0x0000000c04007c0c */ /* 0x000fe4000bf83070 */
[----:B------:R-:W-:Y:S02]  /*4be0*/  SHF.R.U32.HI R4, RZ, 0x18, R16 ;  /* 0x00000018ff047819 */ /* 0x000fe40000011610 */
[----:B------:R-:W-:Y:S01]  /*4bf0*/  LOP3.LUT R16, R16, 0xffff, RZ, 0xc0, !PT ;  /* 0x0000ffff10107812 */ /* 0x000fe200078ec0ff */
[----:B------:R-:W-:Y:S01]  /*4c00*/  @!P5 HADD2 R55, -R120.H0_H0, -RZ.H0_H0 ;  /* 0xa00000ff7837d230 */ /* 0x000fe20000000900 */
[----:B------:R-:W-:Y:S02]  /*4c10*/  @!P6 PRMT R121, R65, 0x5410, RZ ;  /* 0x000054104179e816 */ /* 0x000fe400000000ff */
[----:B------:R-:W-:Y:S01]  /*4c20*/  SHF.R.U32.HI R16, RZ, 0x8, R16 ;  /* 0x00000008ff107819 */ /* 0x000fe20000011610 */
[----:B------:R-:W1:Y:S01]  /*4c30*/  LDSM.16.MT88.4 R64, [R128+0x7000] ;  /* 0x007000008040783b */ /* 0x000e620000004200 */
[----:B------:R-:W-:Y:S01]  /*4c40*/  F2FP.F16.F32.PACK_AB R118, R145, R150 ;  /* 0x000000969176723e */ /* 0x000fe200000000ff */
[----:B------:R-:W-:Y:S01]  /*4c50*/  FADD.FTZ R150, R150, R147 ;  /* 0x0000009396967221 */ /* 0x000fe20000010000 */
[----:B------:R-:W-:-:S02]  /*4c60*/  LOP3.LUT R16, R16, 0xffff, RZ, 0xc0, !PT ;  /* 0x0000ffff10107812 */ /* 0x000fc400078ec0ff */
[----:B------:R-:W-:Y:S01]  /*4c70*/  @!P3 PRMT R123, R63, 0x5410, RZ ;  /* 0x000054103f7bb816 */ /* 0x000fe200000000ff */
[----:B------:R-:W-:Y:S01]  /*4c80*/  @!P4 HADD2 R62, -R118.H0_H0, -RZ.H0_H0 ;  /* 0xa00000ff763ec230 */ /* 0x000fe20000000900 */
[----:B------:R-:W-:Y:S01]  /*4c90*/  ISETP.LE.U32.AND P6, PT, R16, UR12, PT ;  /* 0x0000000c10007c0c */ /* 0x000fe2000bfc3070 */
[----:B------:R-:W-:Y:S01]  /*4ca0*/  FADD.FTZ R150, R145, R150 ;  /* 0x0000009691967221 */ /* 0x000fe20000010000 */
[----:B------:R-:W-:Y:S02]  /*4cb0*/  PRMT R117, R118, 0x7632, R117 ;  /* 0x0000763276757816 */ /* 0x000fe40000000075 */
[----:B------:R-:W-:Y:S02]  /*4cc0*/  ISETP.LE.U32.AND P3, PT, R4, UR12, PT ;  /* 0x0000000c04007c0c */ /* 0x000fe4000bf63070 */
[----:B------:R-:W-:Y:S02]  /*4cd0*/  LOP3.LUT R4, R163, 0xff, RZ, 0xc0, !PT ;  /* 0x000000ffa3047812 */ /* 0x000fe400078ec0ff */
[----:B------:R-:W-:-:S02]  /*4ce0*/  PRMT R16, R118, 0x5410, R117 ;  /* 0x0000541076107816 */ /* 0x000fc40000000075 */
[----:B------:R-:W-:Y:S02]  /*4cf0*/  @!P4 PRMT R118, R62, 0x5410, RZ ;  /* 0x000054103e76c816 */ /* 0x000fe400000000ff */
[----:B------:R-:W-:Y:S01]  /*4d00*/  ISETP.LE.U32.AND P4, PT, R4, UR12, PT ;  /* 0x0000000c04007c0c */ /* 0x000fe2000bf83070 */
[----:B------:R-:W-:Y:S01]  /*4d10*/  @!P6 HADD2 R60, -R117.H0_H0, -RZ.H0_H0 ;  /* 0xa00000ff753ce230 */ /* 0x000fe20000000900 */
[----:B------:R-:W-:Y:S02]  /*4d20*/  SHF.R.U32.HI R4, RZ, 0x10, R19 ;  /* 0x00000010ff047819 */ /* 0x000fe40000011613 */
[----:B------:R-:W-:Y:S02]  /*4d30*/  PRMT R119, R120, 0x7632, R119 ;  /* 0x0000763278777816 */ /* 0x000fe40000000077 */
[----:B------:R-:W-:Y:S02]  /*4d40*/  LOP3.LUT R4, R4, 0xff, RZ, 0xc0, !PT ;  /* 0x000000ff04047812 */ /* 0x000fe400078ec0ff */
[----:B------:R-:W-:Y:S01]  /*4d50*/  @!P6 PRMT R117, R60, 0x5410, RZ ;  /* 0x000054103c75e816 */ /* 0x000fe200000000ff */
[----:B------:R-:W-:Y:S01]  /*4d60*/  @!P3 HADD2 R54, -R119.H0_H0, -RZ.H0_H0 ;  /* 0xa00000ff7736b230 */ /* 0x000fe20000000900 */
[----:B------:R-:W-:-:S02]  /*4d70*/  ISETP.LE.U32.AND P6, PT, R4, UR12, PT ;  /* 0x0000000c04007c0c */ /* 0x000fc4000bfc3070 */
[----:B------:R-:W-:Y:S01]  /*4d80*/  LOP3.LUT R4, R163, 0xffff, RZ, 0xc0, !PT ;  /* 0x0000ffffa3047812 */ /* 0x000fe200078ec0ff */
[----:B------:R-:W-:Y:S01]  /*4d90*/  @!P4 HADD2 R61, -R28.H0_H0, -RZ.H0_H0 ;  /* 0xa00000ff1c3dc230 */ /* 0x000fe20000000900 */
[----:B------:R-:W-:Y:S02]  /*4da0*/  SHF.R.U32.HI R5, RZ, 0x18, R163 ;  /* 0x00000018ff057819 */ /* 0x000fe400000116a3 */
[----:B------:R-:W-:Y:S02]  /*4db0*/  SHF.R.U32.HI R4, RZ, 0x8, R4 ;  /* 0x00000008ff047819 */ /* 0x000fe40000011604 */
[----:B------:R-:W-:Y:S02]  /*4dc0*/  PRMT R153, R120, 0x5410, R119 ;  /* 0x0000541078997816 */ /* 0x000fe40000000077 */
[----:B------:R-:W-:Y:S02]  /*4dd0*/  LOP3.LUT R4, R4, 0xffff, RZ, 0xc0, !PT ;  /* 0x0000ffff04047812 */ /* 0x000fe400078ec0ff */
[----:B------:R-:W-:Y:S01]  /*4de0*/  SHF.R.U32.HI R163, RZ, 0x10, R163 ;  /* 0x00000010ffa37819 */ /* 0x000fe200000116a3 */
[----:B------:R-:W-:Y:S01]  /*4df0*/  @!P6 HADD2 R45, -R94.H0_H0, -RZ.H0_H0 ;  /* 0xa00000ff5e2de230 */ /* 0x000fe20000000900 */
[----:B------:R-:W-:-:S02]  /*4e00*/  @!P3 PRMT R119, R54, 0x5410, RZ ;  /* 0x000054103677b816 */ /* 0x000fc400000000ff */
[----:B------:R-:W-:Y:S02]  /*4e10*/  ISETP.LE.U32.AND P3, PT, R4, UR12, PT ;  /* 0x0000000c04007c0c */ /* 0x000fe4000bf63070 */
[----:B------:R-:W-:Y:S02]  /*4e20*/  LOP3.LUT R163, R163, 0xff, RZ, 0xc0, !PT ;  /* 0x000000ffa3a37812 */ /* 0x000fe400078ec0ff */
[----:B------:R-:W-:Y:S02]  /*4e30*/  @!P4 PRMT R28, R61, 0x5410, RZ ;  /* 0x000054103d1cc816 */ /* 0x000fe400000000ff */
[----:B------:R-:W-:Y:S01]  /*4e40*/  ISETP.LE.U32.AND P4, PT, R163, UR12, PT ;  /* 0x0000000ca3007c0c */ /* 0x000fe2000bf83070 */
[----:B-1----:R-:W-:Y:S01]  /*4e50*/  HMMA.16816.F32 R60, R56, R64, RZ ;  /* 0x00000040383c723c */ /* 0x002fe200000018ff */
[----:B------:R-:W-:Y:S02]  /*4e60*/  LOP3.LUT R4, R19, 0xffff, RZ, 0xc0, !PT ;  /* 0x0000ffff13047812 */ /* 0x000fe400078ec0ff */
[----:B------:R-:W-:Y:S01]  /*4e70*/  @!P5 PRMT R120, R55, 0x5410, RZ ;  /* 0x000054103778d816 */ /* 0x000fe200000000ff */
[----:B------:R-:W-:Y:S01]  /*4e80*/  IMAD.WIDE.U32 R54, R155, -0x2daee0ad, RZ ;  /* 0xd2511f539b367825 */ /* 0x000fe200078e00ff */
[----:B------:R-:W-:-:S03]  /*4e90*/  SHF.R.U32.HI R4, RZ, 0x8, R4 ;  /* 0x00000008ff047819 */ /* 0x000fc60000011604 */
[----:B------:R-:W-:Y:S01]  /*4ea0*/  @!P3 HADD2 R53, -R27.H0_H0, -RZ.H0_H0 ;  /* 0xa00000ff1b35b230 */ /* 0x000fe20000000900 */
[----:B------:R-:W-:Y:S01]  /*4eb0*/  ISETP.LE.U32.AND P5, PT, R5, UR12, PT ;  /* 0x0000000c05007c0c */ /* 0x000fe2000bfa3070 */
[----:B------:R-:W-:Y:S01]  /*4ec0*/  HMMA.16816.F32 R64, R56, R66, RZ ;  /* 0x000000423840723c */ /* 0x000fe200000018ff */
[----:B------:R-:W-:Y:S02]  /*4ed0*/  LOP3.LUT R4, R4, 0xffff, RZ, 0xc0, !PT ;  /* 0x0000ffff04047812 */ /* 0x000fe400078ec0ff */
[----:B------:R-:W-:Y:S01]  /*4ee0*/  @!P3 PRMT R27, R53, 0x5410, RZ ;  /* 0x00005410351bb816 */ /* 0x000fe200000000ff */
[----:B------:R-:W-:Y:S01]  /*4ef0*/  @!P4 HADD2 R51, -R30.H0_H0, -RZ.H0_H0 ;  /* 0xa00000ff1e33c230 */ /* 0x000fe20000000900 */
[----:B------:R-:W-:Y:S02]  /*4f00*/  ISETP.LE.U32.AND P3, PT, R4, UR12, PT ;  /* 0x0000000c04007c0c */ /* 0x000fe4000bf63070 */
[----:B------:R-:W-:Y:S02]  /*4f10*/  LOP3.LUT R4, R19, 0xff, RZ, 0xc0, !PT ;  /* 0x000000ff13047812 */ /* 0x000fe400078ec0ff */
[----:B------:R-:W-:-:S02]  /*4f20*/  @!P4 PRMT R30, R51, 0x5410, RZ ;  /* 0x00005410331ec816 */ /* 0x000fc400000000ff */
[----:B------:R-:W-:Y:S01]  /*4f30*/  ISETP.LE.U32.AND P4, PT, R4, UR12, PT ;  /* 0x0000000c04007c0c */ /* 0x000fe2000bf83070 */
[----:B------:R-:W-:Y:S01]  /*4f40*/  @!P5 HADD2 R48, -R29.H0_H0, -RZ.H0_H0 ;  /* 0xa00000ff1d30d230 */ /* 0x000fe20000000900 */
[----:B------:R-:W1:Y:S01]  /*4f50*/  LDSM.16.MT88.4 R4, [R128+0x7400] ;  /* 0x007400008004783b */ /* 0x000e620000004200 */
[----:B------:R-:W-:Y:S02]  /*4f60*/  SHF.R.U32.HI R19, RZ, 0x18, R19 ;  /* 0x00000018ff137819 */ /* 0x000fe40000011613 */
[----:B------:R-:W-:Y:S02]  /*4f70*/  SHF.R.U32.HI R157, RZ, 0x8, R157 ;  /* 0x00000008ff9d7819 */ /* 0x000fe4000001169d */
[----:B------:R-:W-:Y:S01]  /*4f80*/  @!P5 PRMT R29, R48, 0x5410, RZ ;  /* 0x00005410301dd816 */ /* 0x000fe200000000ff */
[----:B------:R-:W-:Y:S01]  /*4f90*/  @!P3 HADD2 R46, -R91.H0_H0, -RZ.H0_H0 ;  /* 0xa00000ff5b2eb230 */ /* 0x000fe20000000900 */
[----:B------:R-:W-:Y:S02]  /*4fa0*/  ISETP.LE.U32.AND P5, PT, R19, UR12, PT ;  /* 0x0000000c13007c0c */ /* 0x000fe4000bfa3070 */
[----:B------:R-:W-:-:S02]  /*4fb0*/  @!P0 PRMT R86, R49, 0x5410, RZ ;  /* 0x0000541031568816 */ /* 0x000fc400000000ff */
[----:B------:R-:W-:Y:S01]  /*4fc0*/  LOP3.LUT R157, R157, 0xffff, RZ, 0xc0, !PT ;  /* 0x0000ffff9d9d7812 */ /* 0x000fe200078ec0ff */
[----:B------:R-:W-:Y:S01]  /*4fd0*/  @!P4 HADD2 R47, -R93.H0_H0, -RZ.H0_H0 ;  /* 0xa00000ff5d2fc230 */ /* 0x000fe20000000900 */
[----:B------:R-:W-:Y:S02]  /*4fe0*/  LOP3.LUT R155, R17, 0xff, RZ, 0xc0, !PT ;  /* 0x000000ff119b7812 */ /* 0x000fe400078ec0ff */
[----:B------:R-:W-:Y:S02]  /*4ff0*/  @!P3 PRMT R91, R46, 0x5410, RZ ;  /* 0x000054102e5bb816 */ /* 0x000fe400000000ff */
[----:B------:R-:W-:Y:S02]  /*5000*/  @!P4 PRMT R93, R47, 0x5410, RZ ;  /* 0x000054102f5dc816 */ /* 0x000fe400000000ff */
[----:B------:R-:W-:Y:S01]  /*5010*/  @!P6 PRMT R94, R45, 0x5410, RZ ;  /* 0x000054102d5ee816 */ /* 0x000fe200000000ff */
[----:B------:R-:W-:Y:S01]  /*5020*/  @!P5 HADD2 R50, -R87.H0_H0, -RZ.H0_H0 ;  /* 0xa00000ff5732d230 */ /* 0x000fe20000000900 */
[----:B------:R-:W-:-:S02]  /*5030*/  LOP3.LUT R138, R138, 0xff, RZ, 0xc0, !PT ;  /* 0x000000ff8a8a7812 */ /* 0x000fc400078ec0ff */
[----:B------:R-:W-:Y:S02]  /*5040*/  LOP3.LUT R53, R54, 0xffff, RZ, 0xc0, !PT ;  /* 0x0000ffff36357812 */ /* 0x000fe400078ec0ff */
[----:B------:R-:W-:Y:S02]  /*5050*/  @!P5 PRMT R87, R50, 0x5410, RZ ;  /* 0x000054103257d816 */ /* 0x000fe400000000ff */
[----:B------:R-:W2:Y:S01]  /*5060*/  LDSM.16.MT88.4 R48, [R130+0x8000] ;  /* 0x008000008230783b */ /* 0x000ea20000004200 */
[----:B------:R-:W-:Y:S02]  /*5070*/  ISETP.LE.U32.AND P5, PT, R157, UR12, PT ;  /* 0x0000000c9d007c0c */ /* 0x000fe4000bfa3070 */
[----:B------:R-:W-:Y:S02]  /*5080*/  ISETP.LE.U32.AND P4, PT, R138, UR12, PT ;  /* 0x0000000c8a007c0c */ /* 0x000fe4000bf83070 */
[----:B------:R-:W-:Y:S02]  /*5090*/  LOP3.LUT R156, R55, UR22, R156, 0x96, !PT ;  /* 0x00000016379c7c12 */ /* 0x000fe4000f8e969c */
[----:B------:R-:W-:-:S02]  /*50a0*/  LOP3.LUT R157, R54, 0xff, RZ, 0xc0, !PT ;  /* 0x000000ff369d7812 */ /* 0x000fc400078ec0ff */
[----:B------:R-:W-:Y:S02]  /*50b0*/  LOP3.LUT R138, R164, 0xffff, RZ, 0xc0, !PT ;  /* 0x0000ffffa48a7812 */ /* 0x000fe400078ec0ff */
[----:B------:R-:W-:Y:S01]  /*50c0*/  LOP3.LUT R165, R156, 0xff, RZ, 0xc0, !PT ;  /* 0x000000ff9ca57812 */ /* 0x000fe200078ec0ff */
[C---:B-1----:R-:W-:Y:S02]  /*50d0*/  HMMA.16816.F32 R64, R12.reuse, R6, R64 ;  /* 0x000000060c40723c */ /* 0x042fe40000001840 */
[----:B------:R-:W-:Y:S01]  /*50e0*/  @!P5 HADD2 R44, -R85.H0_H0, -RZ.H0_H0 ;  /* 0xa00000ff552cd230 */ /* 0x000fe20000000900 */
[----:B------:R-:W-:Y:S01]  /*50f0*/  SHF.R.U32.HI R163, RZ, 0x18, R156 ;  /* 0x00000018ffa37819 */ /* 0x000fe2000001169c */
[----:B------:R-:W-:Y:S01]  /*5100*/  @!P4 HADD2 R52, -R84.H0_H0, -RZ.H0_H0 ;  /* 0xa00000ff5434c230 */ /* 0x000fe20000000900 */
[----:B------:R-:W-:Y:S01]  /*5110*/  SHF.R.U32.HI R55, RZ, 0x10, R54 ;  /* 0x00000010ff377819 */ /* 0x000fe20000011636 */
[----:B------:R-:W-:Y:S01]  /*5120*/  HMMA.16816.F32 R60, R12, R4, R60 ;  /* 0x000000040c3c723c */ /* 0x000fe2000000183c */
[----:B------:R-:W-:-:S02]  /*5130*/  SHF.R.U32.HI R6, RZ, 0x8, R139 ;  /* 0x00000008ff067819 */ /* 0x000fc4000001168b */
[----:B------:R-:W-:Y:S02]  /*5140*/  @!P5 PRMT R85, R44, 0x5410, RZ ;  /* 0x000054102c55d816 */ /* 0x000fe400000000ff */
[----:B------:R-:W-:Y:S02]  /*5150*/  PRMT R159, R159, 0x5410, R6 ;  /* 0x000054109f9f7816 */ /* 0x000fe40000000006 */
[----:B------:R-:W-:Y:S02]  /*5160*/  SHF.R.U32.HI R6, RZ, 0x10, R17 ;  /* 0x00000010ff067819 */ /* 0x000fe40000011611 */
[----:B------:R-:W-:Y:S02]  /*5170*/  LOP3.LUT R4, R164, 0xff, RZ, 0xc0, !PT ;  /* 0x000000ffa4047812 */ /* 0x000fe400078ec0ff */
[----:B------:R-:W-:Y:S02]  /*5180*/  LOP3.LUT R5, R17, 0xffff, RZ, 0xc0, !PT ;  /* 0x0000ffff11057812 */ /* 0x000fe400078ec0ff */
[----:B------:R-:W-:-:S02]  /*5190*/  LOP3.LUT R6, R6, 0xff, RZ, 0xc0, !PT ;  /* 0x000000ff06067812 */ /* 0x000fc400078ec0ff */
[----:B------:R-:W-:Y:S02]  /*51a0*/  SHF.R.U32.HI R17, RZ, 0x18, R17 ;  /* 0x00000018ff117819 */ /* 0x000fe40000011611 */
[----:B------:R-:W-:Y:S02]  /*51b0*/  SHF.R.U32.HI R44, RZ, 0x8, R5 ;  /* 0x00000008ff2c7819 */ /* 0x000fe40000011605 */
[----:B------:R-:W-:Y:S02]  /*51c0*/  ISETP.LE.U32.AND P5, PT, R4, UR12, PT ;  /* 0x0000000c04007c0c */ /* 0x000fe4000bfa3070 */
[----:B------:R-:W-:Y:S02]  /*51d0*/  PRMT R17, R6, 0x5410, R17 ;  /* 0x0000541006117816 */ /* 0x000fe40000000011 */
[----:B------:R-:W1:Y:S01]  /*51e0*/  LDSM.16.MT88.4 R4, [R130+0x8400] ;  /* 0x008400008204783b */ /* 0x000e620000004200 */
[----:B------:R-:W-:Y:S02]  /*51f0*/  PRMT R155, R155, 0x5410, R44 ;  /* 0x000054109b9b7816 */ /* 0x000fe4000000002c */
[----:B--2---:R-:W-:Y:S01]  /*5200*/  HMMA.16816.F32 R44, R56, R48, RZ ;  /* 0x00000030382c723c */ /* 0x004fe200000018ff */
[----:B------:R-:W-:-:S02]  /*5210*/  @!P4 PRMT R84, R52, 0x5410, RZ ;  /* 0x000054103454c816 */ /* 0x000fc400000000ff */
[----:B------:R-:W-:Y:S02]  /*5220*/  LOP3.LUT R19, R154, 0xff, RZ, 0xc0, !PT ;  /* 0x000000ff9a137812 */ /* 0x000fe400078ec0ff */
[----:B------:R-:W-:Y:S01]  /*5230*/  SHF.R.U32.HI R54, RZ, 0x18, R54 ;  /* 0x00000018ff367819 */ /* 0x000fe20000011636 */
[----:B------:R-:W-:Y:S01]  /*5240*/  HMMA.16816.F32 R48, R56, R50, RZ ;  /* 0x000000323830723c */ /* 0x000fe200000018ff */
[----:B------:R-:W-:Y:S02]  /*5250*/  LOP3.LUT R55, R55, 0xff, RZ, 0xc0, !PT ;  /* 0x000000ff37377812 */ /* 0x000fe400078ec0ff */
[----:B------:R-:W-:Y:S02]  /*5260*/  ISETP.LE.U32.AND P6, PT, R161, UR12, PT ;  /* 0x0000000ca1007c0c */ /* 0x000fe4000bfc3070 */
[----:B------:R-:W-:Y:S02]  /*5270*/  PRMT R19, R19, 0x5410, R158 ;  /* 0x0000541013137816 */ /* 0x000fe4000000009e */
[----:B------:R-:W-:-:S02]  /*5280*/  PRMT R161, R55, 0x5410, R54 ;  /* 0x0000541037a17816 */ /* 0x000fc40000000036 */
[--C-:B------:R-:W-:Y:S02]  /*5290*/  HSET2.LE.AND R155, R155, R152.reuse, PT ;  /* 0x000000989b9b7233 */ /* 0x100fe40003803000 */
[----:B------:R-:W-:Y:S02]  /*52a0*/  HSET2.LE.AND R159, R159, R152, PT ;  /* 0x000000989f9f7233 */ /* 0x000fe40003803000 */
[----:B------:R-:W-:Y:S02]  /*52b0*/  @!P2 PRMT R35, R114, 0x5410, RZ ;  /* 0x000054107223a816 */ /* 0x000fe400000000ff */
[----:B------:R-:W-:Y:S01]  /*52c0*/  LOP3.LUT R8, R155, R8, RZ, 0xc0, !PT ;  /* 0x000000089b087212 */ /* 0x000fe200078ec0ff */
[----:B------:R-:W-:Y:S01]  /*52d0*/  @!P6 HADD2 R23, -R33.H0_H0, -RZ.H0_H0 ;  /* 0xa00000ff2117e230 */ /* 0x000fe20000000900 */
[----:B------:R-:W-:Y:S02]  /*52e0*/  LOP3.LUT R10, R159, R10, RZ, 0xc0, !PT ;  /* 0x0000000a9f0a7212 */ /* 0x000fe400078ec0ff */
[----:B------:R-:W-:-:S02]  /*52f0*/  LOP3.LUT R160, R160, 0xff, RZ, 0xc0, !PT ;  /* 0x000000ffa0a07812 */ /* 0x000fc400078ec0ff */
[----:B------:R-:W-:Y:S02]  /*5300*/  SHF.R.U32.HI R139, RZ, 0x18, R164 ;  /* 0x00000018ff8b7819 */ /* 0x000fe400000116a4 */
[----:B------:R-:W-:Y:S02]  /*5310*/  ISETP.LE.U32.AND P0, PT, R160, UR12, PT ;  /* 0x0000000ca0007c0c */ /* 0x000fe4000bf03070 */
[----:B------:R-:W-:Y:S02]  /*5320*/  ISETP.LE.U32.AND P3, PT, R162, UR12, PT ;  /* 0x0000000ca2007c0c */ /* 0x000fe4000bf63070 */
[----:B------:R-:W-:Y:S02]  /*5330*/  ISETP.LE.U32.AND P2, PT, R139, UR12, PT ;  /* 0x0000000c8b007c0c */ /* 0x000fe4000bf43070 */
[----:B------:R-:W-:Y:S01]  /*5340*/  SHF.R.U32.HI R138, RZ, 0x8, R138 ;  /* 0x00000008ff8a7819 */ /* 0x000fe2000001168a */
[----:B-1----:R-:W-:Y:S01]  /*5350*/  HMMA.16816.F32 R44, R12, R4, R44 ;  /* 0x000000040c2c723c */ /* 0x002fe2000000182c */
[----:B------:R-:W-:-:S02]  /*5360*/  SHF.R.U32.HI R154, RZ, 0x10, R164 ;  /* 0x00000010ff9a7819 */ /* 0x000fc400000116a4 */
[----:B------:R-:W-:-:S03]  /*5370*/  LOP3.LUT R138, R138, 0xffff, RZ, 0xc0, !PT ;  /* 0x0000ffff8a8a7812 */ /* 0x000fc600078ec0ff */
[----:B------:R-:W-:Y:S01]  /*5380*/  @!P0 HADD2 R24, -R34.H0_H0, -RZ.H0_H0 ;  /* 0xa00000ff22188230 */ /* 0x000fe20000000900 */
[----:B------:R-:W-:Y:S01]  /*5390*/  HMMA.16816.F32 R48, R12, R6, R48 ;  /* 0x000000060c30723c */ /* 0x000fe20000001830 */
[----:B------:R-:W-:Y:S01]  /*53a0*/  SHF.R.U32.HI R4, RZ, 0x8, R18 ;  /* 0x00000008ff047819 */ /* 0x000fe20000011612 */
[----:B------:R-:W-:Y:S01]  /*53b0*/  FFMA.FTZ R18, R26, UR34, -R151 ;  /* 0x000000221a127c23 */ /* 0x000fe20008010897 */
[----:B------:R-:W-:Y:S01]  /*53c0*/  SHF.R.U32.HI R5, RZ, 0x10, R156 ;  /* 0x00000010ff057819 */ /* 0x000fe2000001169c */
[----:B------:R-:W-:Y:S01]  /*53d0*/  @!P3 HADD2 R26, -R32.H0_H0, -RZ.H0_H0 ;  /* 0xa00000ff201ab230 */ /* 0x000fe20000000900 */
[----:B------:R-:W-:Y:S01]  /*53e0*/  LOP3.LUT R4, R4, 0xffff, RZ, 0xc0, !PT ;  /* 0x0000ffff04047812 */ /* 0x000fe200078ec0ff */
[----:B------:R1:W2:Y:S01]  /*53f0*/  MUFU.EX2 R151, R18 ;  /* 0x0000001200977308 */ /* 0x0002a20000000800 */
[----:B------:R-:W-:Y:S02]  /*5400*/  SHF.R.U32.HI R6, RZ, 0x8, R53 ;  /* 0x00000008ff067819 */ /* 0x000fe40000011635 */
[----:B------:R-:W-:-:S02]  /*5410*/  ISETP.LE.U32.AND P4, PT, R4, UR12, PT ;  /* 0x0000000c04007c0c */ /* 0x000fc4000bf83070 */
[----:B------:R-:W-:Y:S01]  /*5420*/  LOP3.LUT R4, R156, 0xffff, RZ, 0xc0, !PT ;  /* 0x0000ffff9c047812 */ /* 0x000fe200078ec0ff */
[----:B------:R-:W-:Y:S01]  /*5430*/  FFMA.FTZ R156, R22, UR34, -R149 ;  /* 0x00000022169c7c23 */ /* 0x000fe20008010895 */
[----:B------:R-:W-:Y:S02]  /*5440*/  PRMT R157, R157, 0x5410, R6 ;  /* 0x000054109d9d7816 */ /* 0x000fe40000000006 */
[----:B------:R-:W-:Y:S01]  /*5450*/  SHF.R.U32.HI R6, RZ, 0x8, R4 ;  /* 0x00000008ff067819 */ /* 0x000fe20000011604 */
[----:B------:R-:W3:Y:S01]  /*5460*/  MUFU.EX2 R149, R156 ;  /* 0x0000009c00957308 */ /* 0x000ee20000000800 */
[----:B------:R-:W-:Y:S02]  /*5470*/  LOP3.LUT R4, R5, 0xff, RZ, 0xc0, !PT ;  /* 0x000000ff05047812 */ /* 0x000fe400078ec0ff */
[----:B------:R-:W-:Y:S02]  /*5480*/  PRMT R165, R165, 0x5410, R6 ;  /* 0x00005410a5a57816 */ /* 0x000fe40000000006 */
[----:B------:R-:W-:Y:S01]  /*5490*/  PRMT R163, R4, 0x5410, R163 ;  /* 0x0000541004a37816 */ /* 0x000fe200000000a3 */
[----:B------:R-:W-:Y:S01]  /*54a0*/  @!P4 HADD2 R25, -R31.H0_H0, -RZ.H0_H0 ;  /* 0xa00000ff1f19c230 */ /* 0x000fe20000000900 */
[----:B------:R-:W4:Y:S01]  /*54b0*/  LDSM.16.MT88.4 R4, [R128+0x8000] ;  /* 0x008000008004783b */ /* 0x000f220000004200 */
[----:B-1----:R-:W-:-:S02]  /*54c0*/  HSET2.LE.AND R18, R17, R152, PT ;  /* 0x0000009811127233 */ /* 0x002fc40003803000 */
[----:B------:R-:W-:Y:S02]  /*54d0*/  HSET2.LE.AND R165, R165, R152, PT ;  /* 0x00000098a5a57233 */ /* 0x000fe40003803000 */
[----:B--2---:R-:W-:Y:S01]  /*54e0*/  F2FP.F16.F32.PACK_AB R114, R188, R151 ;  /* 0x00000097bc72723e */ /* 0x004fe200000000ff */
[----:B------:R-:W-:Y:S01]  /*54f0*/  FADD.FTZ R151, R151, R150 ;  /* 0x0000009697977221 */ /* 0x000fe20000010000 */
[----:B------:R-:W-:Y:S02]  /*5500*/  LOP3.LUT R9, R18, R9, RZ, 0xc0, !PT ;  /* 0x0000000912097212 */ /* 0x000fe400078ec0ff */
[----:B------:R-:W-:Y:S01]  /*5510*/  @!P4 PRMT R31, R25, 0x5410, RZ ;  /* 0x00005410191fc816 */ /* 0x000fe200000000ff */
[----:B------:R-:W-:Y:S01]  /*5520*/  @!P5 HADD2 R22, -R114.H0_H0, -RZ.H0_H0 ;  /* 0xa00000ff7216d230 */ /* 0x000fe20000000900 */
[----:B---3--:R-:W-:Y:S01]  /*5530*/  F2FP.F16.F32.PACK_AB R155, R186, R149 ;  /* 0x00000095ba9b723e */ /* 0x008fe200000000ff */
[----:B------:R-:W-:Y:S01]  /*5540*/  FADD.FTZ R149, R149, R146 ;  /* 0x0000009295957221 */ /* 0x000fe20000010000 */
[----:B------:R-:W-:Y:S01]  /*5550*/  ISETP.LE.U32.AND P4, PT, R138, UR12, PT ;  /* 0x0000000c8a007c0c */ /* 0x000fe2000bf83070 */
[----:B------:R-:W-:Y:S01]  /*5560*/  FADD.FTZ R188, R188, R151 ;  /* 0x00000097bcbc7221 */ /* 0x000fe20000010000 */
[----:B------:R-:W-:Y:S01]  /*5570*/  @!P0 PRMT R34, R24, 0x5410, RZ ;  /* 0x0000541018228816 */ /* 0x000fe200000000ff */
[----:B------:R-:W-:Y:S01]  /*5580*/  FADD.FTZ R186, R186, R149 ;  /* 0x00000095baba7221 */ /* 0x000fe20000010000 */
[----:B------:R-:W-:-:S02]  /*5590*/  LEA R138, P0, R88, UR4, 0x1 ;  /* 0x00000004588a7c11 */ /* 0x000fc4000f8008ff */
[----:B------:R-:W-:Y:S02]  /*55a0*/  LOP3.LUT R154, R154, 0xff, RZ, 0xc0, !PT ;  /* 0x000000ff9a9a7812 */ /* 0x000fe400078ec0ff */
[----:B------:R-:W-:Y:S02]  /*55b0*/  @!P3 PRMT R32, R26, 0x5410, RZ ;  /* 0x000054101a20b816 */ /* 0x000fe400000000ff */
[----:B------:R-:W-:Y:S02]  /*55c0*/  LEA.HI.X R139, R88, UR5, R21, 0x1, P0 ;  /* 0x00000005588b7c11 */ /* 0x000fe400080f0c15 */
[----:B------:R-:W-:Y:S02]  /*55d0*/  ISETP.LE.U32.AND P3, PT, R154, UR12, PT ;  /* 0x0000000c9a007c0c */ /* 0x000fe4000bf63070 */
[----:B------:R-:W-:Y:S01]  /*55e0*/  @!P6 PRMT R33, R23, 0x5410, RZ ;  /* 0x000054101721e816 */ /* 0x000fe200000000ff */
[----:B------:R-:W-:Y:S04]  /*55f0*/  STG.E.U16 desc[UR20][R138.64], R93 ;  /* 0x0000005d8a007986 */ /* 0x000fe8000c101514 */
[----:B------:R-:W-:Y:S06]  /*5600*/  STG.E.U16 desc[UR20][R138.64+0x2], R91 ;  /* 0x0000025b8a007986 */ /* 0x000fec000c101514 */
[----:B------:R-:W-:Y:S01]  /*5610*/  @!P3 HADD2 R20, -R155.H0_H0, -RZ.H0_H0 ;  /* 0xa00000ff9b14b230 */ /* 0x000fe20000000900 */
[C---:B----4-:R-:W-:Y:S06]  /*5620*/  HMMA.16816.F32 R52, R56.reuse, R4, RZ ;  /* 0x000000043834723c */ /* 0x050fec00000018ff */
[----:B------:R-:W-:Y:S01]  /*5630*/  HMMA.16816.F32 R56, R56, R6, RZ ;  /* 0x000000063838723c */ /* 0x000fe200000018ff */
[----:B------:R-:W-:-:S05]  /*5640*/  HSET2.LE.AND R4, R19, R152, PT ;  /* 0x0000009813047233 */ /* 0x000fca0003803000 */
[----:B------:R-:W-:Y:S02]  /*5650*/  LOP3.LUT R11, R4, R11, RZ, 0xc0, !PT ;  /* 0x0000000b040b7212 */ /* 0x000fe400078ec0ff */
[--C-:B------:R-:W-:Y:S02]  /*5660*/  HSET2.LE.AND R6, R157, R152.reuse, PT ;  /* 0x000000989d067233 */ /* 0x100fe40003803000 */
[--C-:B------:R-:W-:Y:S02]  /*5670*/  HSET2.LE.AND R7, R161, R152.reuse, PT ;  /* 0x00000098a1077233 */ /* 0x100fe40003803000 */
[----:B------:R-:W-:Y:S02]  /*5680*/  HSET2.LE.AND R152, R163, R152, PT ;  /* 0x00000098a3987233 */ /* 0x000fe40003803000 */
[----:B------:R-:W-:-:S03]  /*5690*/  LOP3.LUT R4, R165, R16, RZ, 0xc0, !PT ;  /* 0x00000010a5047212 */ /* 0x000fc600078ec0ff */
[----:B------:R-:W-:Y:S02]  /*56a0*/  LOP3.LUT R5, R152, R153, RZ, 0xc0, !PT ;  /* 0x0000009998057212 */ /* 0x000fe400078ec0ff */
[C---:B------:R-:W-:Y:S02]  /*56b0*/  PRMT R153, R114.reuse, 0x7632, R153 ;  /* 0x0000763272997816 */ /* 0x040fe40000000099 */
[C---:B------:R-:W-:Y:S02]  /*56c0*/  PRMT R152, R155.reuse, 0x7632, R152 ;  /* 0x000076329b987816 */ /* 0x040fe40000000098 */
[----:B------:R-:W-:Y:S01]  /*56d0*/  PRMT R17, R114, 0x5410, R153 ;  /* 0x0000541072117816 */ /* 0x000fe20000000099 */
[----:B------:R-:W-:Y:S01]  /*56e0*/  @!P4 HADD2 R21, -R153.H0_H0, -RZ.H0_H0 ;  /* 0xa00000ff9915c230 */ /* 0x000fe20000000900 */
[----:B------:R-:W-:Y:S01]  /*56f0*/  PRMT R16, R155, 0x5410, R152 ;  /* 0x000054109b107816 */ /* 0x000fe20000000098 */
[----:B------:R-:W-:Y:S01]  /*5700*/  @!P2 HADD2 R3, -R152.H0_H0, -RZ.H0_H0 ;  /* 0xa00000ff9803a230 */ /* 0x000fe20000000900 */
[----:B------:R-:W-:-:S02]  /*5710*/  LOP3.LUT R6, R6, R17, RZ, 0xc0, !PT ;  /* 0x0000001106067212 */ /* 0x000fc400078ec0ff */
[----:B------:R-:W-:Y:S02]  /*5720*/  LOP3.LUT R7, R7, R16, RZ, 0xc0, !PT ;  /* 0x0000001007077212 */ /* 0x000fe400078ec0ff */
[----:B------:R-:W1:Y:S01]  /*5730*/  LDSM.16.MT88.4 R16, [R128+0x8400] ;  /* 0x008400008010783b */ /* 0x000e620000004200 */
[----:B------:R-:W-:Y:S01]  /*5740*/  @!P2 PRMT R152, R3, 0x5410, RZ ;  /* 0x000054100398a816 */ /* 0x000fe200000000ff */
[----:B------:R-:W-:Y:S01]  /*5750*/  IMAD.U32 R3, RZ, RZ, UR17 ;  /* 0x00000011ff037e24 */ /* 0x000fe2000f8e00ff */
[----:B------:R-:W-:Y:S02]  /*5760*/  @!P5 PRMT R114, R22, 0x5410, RZ ;  /* 0x000054101672d816 */ /* 0x000fe400000000ff */
[----:B------:R-:W-:Y:S02]  /*5770*/  @!P4 PRMT R153, R21, 0x5410, RZ ;  /* 0x000054101599c816 */ /* 0x000fe400000000ff */
[----:B------:R-:W-:Y:S01]  /*5780*/  @!P3 PRMT R155, R20, 0x5410, RZ ;  /* 0x00005410149bb816 */ /* 0x000fe200000000ff */
        /* <DEDUP_REMOVED lines=34> */
[----:B------:R-:W-:-:S05]  /*59b0*/  IMAD.WIDE R12, R3, 0x2, R138 ;  /* 0x00000002030c7825 */ /* 0x000fca00078e028a */
[----:B------:R-:W-:Y:S01]  /*59c0*/  STG.E.U16 desc[UR20][R12.64], R94 ;  /* 0x0000005e0c007986 */ /* 0x000fe2000c101514 */
[C---:B--2---:R-:W-:Y:S03]  /*59d0*/  HMMA.16816.F32 R60, R4.reuse, R16, R60 ;  /* 0x00000010043c723c */ /* 0x044fe6000000183c */
[----:B------:R-:W-:Y:S03]  /*59e0*/  STG.E.U16 desc[UR20][R12.64+0x2], R87 ;  /* 0x000002570c007986 */ /* 0x000fe6000c101514 */
[C---:B------:R-:W-:Y:S01]  /*59f0*/  HMMA.16816.F32 R64, R4.reuse, R18, R64 ;  /* 0x000000120440723c */ /* 0x040fe20000001840 */
[----:B------:R-:W-:Y:S04]  /*5a00*/  STG.E.U16 desc[UR20][R138.64+0x10], R86 ;  /* 0x000010568a007986 */ /* 0x000fe8000c101514 */
[----:B------:R-:W-:Y:S01]  /*5a10*/  STG.E.U16 desc[UR20][R138.64+0x12], R85 ;  /* 0x000012558a007986 */ /* 0x000fe2000c101514 */
[C---:B---3--:R-:W-:Y:S03]  /*5a20*/  HMMA.16816.F32 R52, R4.reuse, R8, R52 ;  /* 0x000000080434723c */ /* 0x048fe60000001834 */
[----:B------:R1:W-:Y:S03]  /*5a30*/  STG.E.U16 desc[UR20][R12.64+0x10], R84 ;  /* 0x000010540c007986 */ /* 0x0003e6000c101514 */
[----:B------:R-:W-:Y:S01]  /*5a40*/  HMMA.16816.F32 R56, R4, R10, R56 ;  /* 0x0000000a0438723c */ /* 0x000fe20000001838 */
[----:B------:R2:W-:Y:S04]  /*5a50*/  STG.E.U16 desc[UR20][R12.64+0x12], R35 ;  /* 0x000012230c007986 */ /* 0x0005e8000c101514 */
[----:B------:R2:W-:Y:S04]  /*5a60*/  STG.E.U16 desc[UR20][R138.64+0x20], R28 ;  /* 0x0000201c8a007986 */ /* 0x0005e8000c101514 */
[----:B------:R2:W-:Y:S04]  /*5a70*/  STG.E.U16 desc[UR20][R138.64+0x22], R27 ;  /* 0x0000221b8a007986 */ /* 0x0005e8000c101514 */
[----:B------:R2:W-:Y:S04]  /*5a80*/  STG.E.U16 desc[UR20][R12.64+0x20], R30 ;  /* 0x0000201e0c007986 */ /* 0x0005e8000c101514 */
[----:B------:R2:W-:Y:S04]  /*5a90*/  STG.E.U16 desc[UR20][R12.64+0x22], R29 ;  /* 0x0000221d0c007986 */ /* 0x0005e8000c101514 */
[----:B------:R2:W-:Y:S01]  /*5aa0*/  STG.E.U16 desc[UR20][R138.64+0x30], R32 ;  /* 0x000030208a007986 */ /* 0x0005e2000c101514 */
[----:B-1----:R-:W-:-:S03]  /*5ab0*/  IADD3 R84, P0, R138, -0x80, RZ ;  /* 0xffffff808a547810 */ /* 0x002fc60007f1e0ff */
[----:B------:R2:W-:Y:S01]  /*5ac0*/  STG.E.U16 desc[UR20][R138.64+0x32], R31 ;  /* 0x0000321f8a007986 */ /* 0x0005e2000c101514 */
[----:B------:R-:W-:-:S03]  /*5ad0*/  IADD3.X R87, R139, -0x1, RZ, P0, !PT ;  /* 0xffffffff8b577810 */ /* 0x000fc600007fe4ff */
        /* <DEDUP_REMOVED lines=18> */
[----:B------:R-:W-:Y:S05]  /*5c00*/  @!P1 BRA `(.L_x_990) ;  /* 0x0000003c00f09947 */ /* 0x000fea0003800000 */
        /* <DEDUP_REMOVED lines=17> */
[----:B--2---:R-:W2:Y:S01]  /*5d20*/  @!P4 LDC.64 R12, c[0x0][0x220] ;  /* 0x00008800ff0ccb82 */ /* 0x004ea20000000a00 */
        /* <DEDUP_REMOVED lines=54> */
[----:B------:R-:W5:Y:S04]  /*6090*/  LDSM.16.M88.4 R16, [R132+0x3800] ;  /* 0x003800008410783b */ /* 0x000f680000000200 */
[----:B------:R-:W5:Y:S04]  /*60a0*/  LDSM.16.M88.4 R96, [R132+0x3c00] ;  /* 0x003c00008460783b */ /* 0x000f680000000200 */
[----:B---3--:R-:W-:Y:S04]  /*60b0*/  LDSM.16.M88.4 R8, [R131] ;  /* 0x000000008308783b */ /* 0x008fe80000000200 */
[----:B------:R-:W3:Y:S04]  /*60c0*/  LDSM.16.M88.4 R92, [R129+0x3000] ;  /* 0x00300000815c783b */ /* 0x000ee80000000200 */
[----:B------:R-:W3:Y:S04]  /*60d0*/  LDSM.16.M88.4 R116, [R129+0x3400] ;  /* 0x003400008174783b */ /* 0x000ee80000000200 */
[----:B------:R-:W3:Y:S04]  /*60e0*/  LDSM.16.M88.4 R12, [R129+0x3800] ;  /* 0x00380000810c783b */ /* 0x000ee80000000200 */
[----:B------:R-:W3:Y:S04]  /*60f0*/  LDSM.16.M88.4 R104, [R129+0x3c00] ;  /* 0x003c00008168783b */ /* 0x000ee80000000200 */
[----:B------:R-:W-:Y:S01]  /*6100*/  LDSM.16.M88.4 R88, [R133+0x1000] ;  /* 0x001000008558783b */ /* 0x000fe20000000200 */
[C---:B--2---:R-:W-:Y:S03]  /*6110*/  HMMA.16816.F32 R84, R108.reuse, R32, RZ ;  /* 0x000000206c54723c */ /* 0x044fe600000018ff */
[----:B-1----:R-:W1:Y:S04]  /*6120*/  LDSM.16.M88.4 R4, [R132+0x4000] ;  /* 0x004000008404783b */ /* 0x002e680000000200 */
[----:B------:R-:W2:Y:S01]  /*6130*/  LDSM.16.M88.4 R100, [R132+0x4400] ;  /* 0x004400008464783b */ /* 0x000ea20000000200 */
[C---:B------:R-:W-:Y:S03]  /*6140*/  HMMA.16816.F32 R32, R108.reuse, R34, RZ ;  /* 0x000000226c20723c */ /* 0x040fe600000018ff */
[----:B------:R-:W-:Y:S03]  /*6150*/  LDSM.16.M88.4 R120, [R131+0x1000] ;  /* 0x001000008378783b */ /* 0x000fe60000000200 */
[C---:B----4-:R-:W-:Y:S01]  /*6160*/  HMMA.16816.F32 R28, R108.reuse, R24, RZ ;  /* 0x000000186c1c723c */ /* 0x050fe200000018ff */
[----:B------:R-:W4:Y:S01]  /*6170*/  S2R R3, SR_TID.X ;  /* 0x0000000000037919 */ /* 0x000f220000002100 */
[----:B------:R-:W0:Y:S04]  /*6180*/  LDGDEPBAR ;  /* 0x00000000000079af */ /* 0x000e280000000000 */
[C---:B-----5:R-:W-:Y:S06]  /*6190*/  HMMA.16816.F32 R20, R108.reuse, R16, RZ ;  /* 0x000000106c14723c */ /* 0x060fec00000018ff */
[C---:B------:R-:W-:Y:S06]  /*61a0*/  HMMA.16816.F32 R24, R108.reuse, R26, RZ ;  /* 0x0000001a6c18723c */ /* 0x040fec00000018ff */
[C---:B------:R-:W-:Y:S06]  /*61b0*/  HMMA.16816.F32 R16, R108.reuse, R18, RZ ;  /* 0x000000126c10723c */ /* 0x040fec00000018ff */
[C---:B------:R-:W-:Y:S06]  /*61c0*/  HMMA.16816.F32 R112, R108.reuse, R96, RZ ;  /* 0x000000606c70723c */ /* 0x040fec00000018ff */
[----:B------:R-:W-:Y:S01]  /*61d0*/  HMMA.16816.F32 R108, R108, R98, RZ ;  /* 0x000000626c6c723c */ /* 0x000fe200000018ff */
[----:B------:R-:W5:Y:S01]  /*61e0*/  LDSM.16.M88.4 R96, [R132+0x4800] ;  /* 0x004800008460783b */ /* 0x000f620000000200 */
[----:B----4-:R-:W-:-:S04]  /*61f0*/  IMAD.SHL.U32 R3, R3, 0x2, RZ ;  /* 0x0000000203037824 */ /* 0x010fc800078e00ff */
[C---:B---3--:R-:W-:Y:S06]  /*6200*/  HMMA.16816.F32 R84, R8.reuse, R92, R84 ;  /* 0x0000005c0854723c */ /* 0x048fec0000001854 */
[C---:B------:R-:W-:Y:S01]  /*6210*/  HMMA.16816.F32 R32, R8.reuse, R94, R32 ;  /* 0x0000005e0820723c */ /* 0x040fe20000001820 */
[----:B------:R-:W3:Y:S05]  /*6220*/  LDSM.16.M88.4 R92, [R132+0x4c00] ;  /* 0x004c0000845c783b */ /* 0x000eea0000000200 */
[C---:B------:R-:W-:Y:S06]  /*6230*/  HMMA.16816.F32 R28, R8.reuse, R116, R28 ;  /* 0x00000074081c723c */ /* 0x040fec000000181c */
[C---:B------:R-:W-:Y:S01]  /*6240*/  HMMA.16816.F32 R24, R8.reuse, R118, R24 ;  /* 0x000000760818723c */ /* 0x040fe20000001818 */
[----:B------:R-:W-:Y:S05]  /*6250*/  LDSM.16.M88.4 R116, [R129+0x4c00] ;  /* 0x004c00008174783b */ /* 0x000fea0000000200 */
[C---:B------:R-:W-:Y:S06]  /*6260*/  HMMA.16816.F32 R20, R8.reuse, R12, R20 ;  /* 0x0000000c0814723c */ /* 0x040fec0000001814 */
[C---:B------:R-:W-:Y:S01]  /*6270*/  HMMA.16816.F32 R16, R8.reuse, R14, R16 ;  /* 0x0000000e0810723c */ /* 0x040fe20000001810 */
[----:B------:R-:W4:Y:S05]  /*6280*/  LDSM.16.M88.4 R12, [R129+0x4000] ;  /* 0x00400000810c783b */ /* 0x000f2a0000000200 */
[C---:B------:R-:W-:Y:S06]  /*6290*/  HMMA.16816.F32 R112, R8.reuse, R104, R112 ;  /* 0x000000680870723c */ /* 0x040fec0000001870 */
[----:B------:R-:W-:Y:S01]  /*62a0*/  HMMA.16816.F32 R108, R8, R106, R108 ;  /* 0x0000006a086c723c */ /* 0x000fe2000000186c */
[----:B------:R-:W4:Y:S04]  /*62b0*/  LDSM.16.M88.4 R8, [R129+0x4400] ;  /* 0x004400008108783b */ /* 0x000f280000000200 */
[----:B------:R-:W-:Y:S01]  /*62c0*/  LDSM.16.M88.4 R104, [R133+0x2000] ;  /* 0x002000008568783b */ /* 0x000fe20000000200 */
[C---:B-1----:R-:W-:Y:S06]  /*62d0*/  HMMA.16816.F32 R84, R88.reuse, R4, R84 ;  /* 0x000000045854723c */ /* 0x042fec0000001854 */
[C---:B------:R-:W-:Y:S01]  /*62e0*/  HMMA.16816.F32 R32, R88.reuse, R6, R32 ;  /* 0x000000065820723c */ /* 0x040fe20000001820 */
[----:B------:R-:W1:Y:S05]  /*62f0*/  LDSM.16.M88.4 R4, [R129+0x4800] ;  /* 0x004800008104783b */ /* 0x000e6a0000000200 */
[C---:B--2---:R-:W-:Y:S06]  /*6300*/  HMMA.16816.F32 R28, R88.reuse, R100, R28 ;  /* 0x00000064581c723c */ /* 0x044fec000000181c */
[C---:B------:R-:W-:Y:S01]  /*6310*/  HMMA.16816.F32 R24, R88.reuse, R102, R24 ;  /* 0x000000665818723c */ /* 0x040fe20000001818 */
[----:B------:R-:W2:Y:S05]  /*6320*/  LDSM.16.M88.4 R100, [R132+0x5000] ;  /* 0x005000008464783b */ /* 0x000eaa0000000200 */
[C---:B-----5:R-:W-:Y:S06]  /*6330*/  HMMA.16816.F32 R20, R88.reuse, R96, R20 ;  /* 0x000000605814723c */ /* 0x060fec0000001814 */
[C---:B------:R-:W-:Y:S01]  /*6340*/  HMMA.16816.F32 R16, R88.reuse, R98, R16 ;  /* 0x000000625810723c */ /* 0x040fe20000001810 */
[----:B------:R-:W5:Y:S05]  /*6350*/  LDSM.16.M88.4 R96, [R132+0x5400] ;  /* 0x005400008460783b */ /* 0x000f6a0000000200 */
[C---:B---3--:R-:W-:Y:S06]  /*6360*/  HMMA.16816.F32 R112, R88.reuse, R92, R112 ;  /* 0x0000005c5870723c */ /* 0x048fec0000001870 */
[----:B------:R-:W-:Y:S01]  /*6370*/  HMMA.16816.F32 R108, R88, R94, R108 ;  /* 0x0000005e586c723c */ /* 0x000fe2000000186c */
[----:B------:R-:W3:Y:S04]  /*6380*/  LDSM.16.M88.4 R92, [R132+0x5800] ;  /* 0x00580000845c783b */ /* 0x000ee80000000200 */
[----:B------:R-:W-:Y:S01]  /*6390*/  LDSM.16.M88.4 R88, [R132+0x5c00] ;  /* 0x005c00008458783b */ /* 0x000fe20000000200 */
[C---:B----4-:R-:W-:Y:S06]  /*63a0*/  HMMA.16816.F32 R84, R120.reuse, R12, R84 ;  /* 0x0000000c7854723c */ /* 0x050fec0000001854 */
[C---:B------:R-:W-:Y:S01]  /*63b0*/  HMMA.16816.F32 R32, R120.reuse, R14, R32 ;  /* 0x0000000e7820723c */ /* 0x040fe20000001820 */
[----:B------:R-:W-:Y:S05]  /*63c0*/  LDSM.16.M88.4 R12, [R131+0x2000] ;  /* 0x00200000830c783b */ /* 0x000fea0000000200 */
[C---:B------:R-:W-:Y:S06]  /*63d0*/  HMMA.16816.F32 R28, R120.reuse, R8, R28 ;  /* 0x00000008781c723c */ /* 0x040fec000000181c */
[C---:B------:R-:W-:Y:S01]  /*63e0*/  HMMA.16816.F32 R24, R120.reuse, R10, R24 ;  /* 0x0000000a7818723c */ /* 0x040fe20000001818 */
[----:B------:R-:W4:Y:S05]  /*63f0*/  LDSM.16.M88.4 R8, [R129+0x5000] ;  /* 0x005000008108783b */ /* 0x000f2a0000000200 */
[C---:B-1----:R-:W-:Y:S06]  /*6400*/  HMMA.16816.F32 R20, R120.reuse, R4, R20 ;  /* 0x000000047814723c */ /* 0x042fec0000001814 */
[----:B------:R-:W-:Y:S01]  /*6410*/  HMMA.16816.F32 R16, R120, R6, R16 ;  /* 0x000000067810723c */ /* 0x000fe20000001810 */
[----:B------:R-:W1:Y:S05]  /*6420*/  LDSM.16.M88.4 R4, [R129+0x5400] ;  /* 0x005400008104783b */ /* 0x000e6a0000000200 */
[C---:B--2---:R-:W-:Y:S06]  /*6430*/  HMMA.16816.F32 R32, R104.reuse, R102, R32 ;  /* 0x000000666820723c */ /* 0x044fec0000001820 */
[C---:B------:R-:W-:Y:S01]  /*6440*/  HMMA.16816.F32 R84, R104.reuse, R100, R84 ;  /* 0x000000646854723c */ /* 0x040fe20000001854 */
[----:B------:R-:W2:Y:S05]  /*6450*/  LDSM.16.M88.4 R100, [R129+0x5800] ;  /* 0x005800008164783b */ /* 0x000eaa0000000200 */
[----:B-----5:R-:W-:Y:S06]  /*6460*/  HMMA.16816.F32 R28, R104, R96, R28 ;  /* 0x00000060681c723c */ /* 0x020fec000000181c */
[----:B------:R-:W-:Y:S06]  /*6470*/  HMMA.16816.F32 R112, R120, R116, R112 ;  /* 0x000000747870723c */ /* 0x000fec0000001870 */
[C---:B------:R-:W-:Y:S06]  /*6480*/  HMMA.16816.F32 R24, R104.reuse, R98, R24 ;  /* 0x000000626818723c */ /* 0x040fec0000001818 */
[C---:B---3--:R-:W-:Y:S06]  /*6490*/  HMMA.16816.F32 R20, R104.reuse, R92, R20 ;  /* 0x0000005c6814723c */ /* 0x048fec0000001814 */
[----:B------:R-:W-:Y:S01]  /*64a0*/  HMMA.16816.F32 R16, R104, R94, R16 ;  /* 0x0000005e6810723c */ /* 0x000fe20000001810 */
[----:B------:R-:W3:Y:S01]  /*64b0*/  LDSM.16.M88.4 R92, [R129+0x5c00] ;  /* 0x005c0000815c783b */ /* 0x000ee20000000200 */
[----:B------:R-:W-:-:S04]  /*64c0*/  DEPBAR.LE SB0, 0x0 ;  /* 0x000080000000791a */ /* 0x000fc80000000000 */
[----:B------:R-:W-:Y:S06]  /*64d0*/  HMMA.16816.F32 R108, R120, R118, R108 ;  /* 0x00000076786c723c */ /* 0x000fec000000186c */
[C---:B----4-:R-:W-:Y:S06]  /*64e0*/  HMMA.16816.F32 R32, R12.reuse, R10, R32 ;  /* 0x0000000a0c20723c */ /* 0x050fec0000001820 */
[----:B-1----:R-:W-:Y:S01]  /*64f0*/  HMMA.16816.F32 R28, R12, R4, R28 ;  /* 0x000000040c1c723c */ /* 0x002fe2000000181c */
[----:B------:R-:W-:Y:S01]  /*6500*/  LOP3.LUT R10, R3, 0x6, RZ, 0xc0, !PT ;  /* 0x00000006030a7812 */ /* 0x000fe200078ec0ff */
[----:B------:R-:W-:-:S04]  /*6510*/  IMAD.U32 R11, RZ, RZ, UR23 ;  /* 0x00000017ff0b7e24 */ /* 0x000fc8000f8e00ff */
[----:B------:R-:W-:Y:S01]  /*6520*/  HMMA.16816.F32 R112, R104, R88, R112 ;  /* 0x000000586870723c */ /* 0x000fe20000001870 */
[----:B------:R-:W-:-:S04]  /*6530*/  IMAD R11, R11, 0x40, R10 ;  /* 0x000000400b0b7824 */ /* 0x000fc800078e020a */
[C---:B------:R-:W-:Y:S01]  /*6540*/  VIADD R4, R11.reuse, 0x8 ;  /* 0x000000080b047836 */ /* 0x040fe20000000000 */
[C---:B------:R-:W-:Y:S01]  /*6550*/  HMMA.16816.F32 R24, R12.reuse, R6, R24 ;  /* 0x000000060c18723c */ /* 0x040fe20000001818 */
[C---:B------:R-:W-:Y:S02]  /*6560*/  VIADD R3, R11.reuse, 0x9 ;  /* 0x000000090b037836 */ /* 0x040fe40000000000 */
[C---:B------:R-:W-:Y:S01]  /*6570*/  VIADD R5, R11.reuse, 0x31 ;  /* 0x000000310b057836 */ /* 0x040fe20000000000 */
[CC--:B------:R-:W-:Y:S02]  /*6580*/  ISETP.GE.AND P2, PT, R4.reuse, R140.reuse, PT ;  /* 0x0000008c0400720c */ /* 0x0c0fe40003f46270 */
[----:B--2---:R-:W-:Y:S01]  /*6590*/  HMMA.16816.F32 R20, R12, R100, R20 ;  /* 0x000000640c14723c */ /* 0x004fe20000001814 */
[-C--:B------:R-:W-:Y:S01]  /*65a0*/  ISETP.GE.AND P1, PT, R4, R137.reuse, PT ;  /* 0x000000890400720c */ /* 0x080fe20003f26270 */
[----:B------:R-:W-:Y:S01]  /*65b0*/  VIADD R4, R11, 0x10 ;  /* 0x000000100b047836 */ /* 0x000fe20000000000 */
[----:B------:R-:W-:Y:S01]  /*65c0*/  BAR.SYNC.DEFER_BLOCKING 0x0 ;  /* 0x0000000000007b1d */ /* 0x000fe20000010000 */
[----:B------:R-:W-:Y:S01]  /*65d0*/  ISETP.GE.AND P6, PT, R3, R140, PT ;  /* 0x0000008c0300720c */ /* 0x000fe20003fc6270 */
[----:B------:R-:W-:Y:S01]  /*65e0*/  VIADD R7, R11, 0x1 ;  /* 0x000000010b077836 */ /* 0x000fe20000000000 */
[----:B------:R-:W-:Y:S01]  /*65f0*/  HMMA.16816.F32 R108, R104, R90, R108 ;  /* 0x0000005a686c723c */ /* 0x000fe2000000186c */
[----:B------:R-:W-:Y:S01]  /*6600*/  ISETP.GE.AND P0, PT, R3, R137, PT ;  /* 0x000000890300720c */ /* 0x000fe20003f06270 */
[----:B------:R-:W-:-:S03]  /*6610*/  VIADD R3, R11, 0x18 ;  /* 0x000000180b037836 */ /* 0x000fc60000000000 */
[----:B------:R-:W-:Y:S01]  /*6620*/  FSEL R35, R35, -INF , !P0 ;  /* 0xff80000023237808 */ /* 0x000fe20004000000 */
[C---:B------:R-:W-:Y:S01]  /*6630*/  HMMA.16816.F32 R16, R12.reuse, R102, R16 ;  /* 0x000000660c10723c */ /* 0x040fe20000001810 */
[----:B------:R-:W-:Y:S02]  /*6640*/  FSEL R90, R32, -INF , !P2 ;  /* 0xff800000205a7808 */ /* 0x000fe40005000000 */
[----:B------:R-:W-:Y:S02]  /*6650*/  FSEL R91, R34, -INF , !P1 ;  /* 0xff800000225b7808 */ /* 0x000fe40004800000 */
[C---:B------:R-:W-:Y:S01]  /*6660*/  ISETP.GE.AND P2, PT, R4.reuse, R140, PT ;  /* 0x0000008c0400720c */ /* 0x040fe20003f46270 */
[----:B---3--:R-:W-:Y:S01]  /*6670*/  HMMA.16816.F32 R112, R12, R92, R112 ;  /* 0x0000005c0c70723c */ /* 0x008fe20000001870 */
[----:B------:R-:W-:Y:S01]  /*6680*/  ISETP.GE.AND P1, PT, R4, R137, PT ;  /* 0x000000890400720c */ /* 0x000fe20003f26270 */
[----:B------:R-:W-:Y:S01]  /*6690*/  VIADD R4, R11, 0x11 ;  /* 0x000000110b047836 */ /* 0x000fe20000000000 */
[----:B------:R-:W-:-:S02]  /*66a0*/  FSEL R88, R28, -INF , !P2 ;  /* 0xff8000001c587808 */ /* 0x000fc40005000000 */
[----:B------:R-:W-:Y:S01]  /*66b0*/  FSEL R89, R30, -INF , !P1 ;  /* 0xff8000001e597808 */ /* 0x000fe20004800000 */
[C---:B------:R-:W-:Y:S01]  /*66c0*/  HMMA.16816.F32 R84, R12.reuse, R8, R84 ;  /* 0x000000080c54723c */ /* 0x040fe20000001854 */
[----:B------:R-:W-:Y:S02]  /*66d0*/  FSEL R34, R33, -INF , !P6 ;  /* 0xff80000021227808 */ /* 0x000fe40007000000 */
[CC--:B------:R-:W-:Y:S02]  /*66e0*/  ISETP.GE.AND P2, PT, R3.reuse, R140.reuse, PT ;  /* 0x0000008c0300720c */ /* 0x0c0fe40003f46270 */
[-C--:B------:R-:W-:Y:S01]  /*66f0*/  ISETP.GE.AND P1, PT, R3, R137.reuse, PT ;  /* 0x000000890300720c */ /* 0x080fe20003f26270 */
[C---:B------:R-:W-:Y:S01]  /*6700*/  VIADD R3, R11.reuse, 0x20 ;  /* 0x000000200b037836 */ /* 0x040fe20000000000 */
[C---:B------:R-:W-:Y:S01]  /*6710*/  ISETP.GE.AND P6, PT, R4.reuse, R140, PT ;  /* 0x0000008c0400720c */ /* 0x040fe20003fc6270 */
[----:B------:R-:W-:Y:S01]  /*6720*/  HMMA.16816.F32 R108, R12, R94, R108 ;  /* 0x0000005e0c6c723c */ /* 0x000fe2000000186c */
[----:B------:R-:W-:Y:S01]  /*6730*/  ISETP.GE.AND P0, PT, R4, R137, PT ;  /* 0x000000890400720c */ /* 0x000fe20003f06270 */
[----:B------:R-:W-:Y:S01]  /*6740*/  VIADD R4, R11, 0x19 ;  /* 0x000000190b047836 */ /* 0x000fe20000000000 */
[----:B------:R-:W-:-:S02]  /*6750*/  FSEL R30, R29, -INF , !P6 ;  /* 0xff8000001d1e7808 */ /* 0x000fc40007000000 */
[----:B------:R-:W-:Y:S02]  /*6760*/  FSEL R28, R24, -INF , !P2 ;  /* 0xff800000181c7808 */ /* 0x000fe40005000000 */
[----:B------:R-:W-:Y:S01]  /*6770*/  FSEL R99, R26, -INF , !P1 ;  /* 0xff8000001a637808 */ /* 0x000fe20004800000 */
[----:B------:R-:W-:Y:S01]  /*6780*/  VIADD R13, R11, 0x38 ;  /* 0x000000380b0d7836 */ /* 0x000fe20000000000 */
[----:B------:R-:W-:Y:S01]  /*6790*/  FSEL R29, R31, -INF , !P0 ;  /* 0xff8000001f1d7808 */ /* 0x000fe20004000000 */
[----:B------:R-:W-:Y:S01]  /*67a0*/  VIADD R12, R11, 0x39 ;  /* 0x000000390b0c7836 */ /* 0x000fe20000000000 */
        /* <DEDUP_REMOVED lines=8> */
[----:B------:R-:W-:Y:S02]  /*6830*/  FSEL R107, R27, -INF , !P0 ;  /* 0xff8000001b6b7808 */ /* 0x000fe40004000000 */
[C---:B------:R-:W-:Y:S02]  /*6840*/  ISETP.GE.AND P2, PT, R3.reuse, R140, PT ;  /* 0x0000008c0300720c */ /* 0x040fe40003f46270 */
[----:B------:R-:W-:Y:S01]  /*6850*/  ISETP.GE.AND P1, PT, R3, R137, PT ;  /* 0x000000890300720c */ /* 0x000fe20003f26270 */
[----:B------:R-:W-:Y:S01]  /*6860*/  VIADD R3, R11, 0x29 ;  /* 0x000000290b037836 */ /* 0x000fe20000000000 */
[----:B------:R-:W-:-:S02]  /*6870*/  FSEL R96, R25, -INF , !P6 ;  /* 0xff80000019607808 */ /* 0x000fc40007000000 */
[CC--:B------:R-:W-:Y:S02]  /*6880*/  ISETP.GE.AND P0, PT, R4.reuse, R137.reuse, PT ;  /* 0x000000890400720c */ /* 0x0c0fe40003f06270 */
[-C--:B------:R-:W-:Y:S01]  /*6890*/  ISETP.GE.AND P6, PT, R4, R140.reuse, PT ;  /* 0x0000008c0400720c */ /* 0x080fe20003fc6270 */
[----:B------:R-:W-:Y:S01]  /*68a0*/  VIADD R4, R11, 0x30 ;  /* 0x000000300b047836 */ /* 0x000fe20000000000 */
        /* <DEDUP_REMOVED lines=19> */
[----:B------:R-:W-:Y:S02]  /*69e0*/  FSEL R84, R84, -INF , !P0 ;  /* 0xff80000054547808 */ /* 0x000fe40004000000 */
[----:B------:R-:W-:Y:S02]  /*69f0*/  PLOP3.LUT P0, PT, PT, PT, UP0, 0x80, 0x0 ;  /* 0x000000000000781c */ /* 0x000fe40003f0f008 */
[----:B------:R-:W-:-:S02]  /*6a00*/  FSEL R115, R87, -INF , !P1 ;  /* 0xff80000057737808 */ /* 0x000fc40004800000 */
[C---:B------:R-:W-:Y:S02]  /*6a10*/  ISETP.GE.AND P6, PT, R13.reuse, R140, PT ;  /* 0x0000008c0d00720c */ /* 0x040fe40003fc6270 */
[-C--:B------:R-:W-:Y:S02]  /*6a20*/  ISETP.GE.AND P1, PT, R13, R137.reuse, PT ;  /* 0x000000890d00720c */ /* 0x080fe40003f26270 */
[----:B------:R-:W-:Y:S02]  /*6a30*/  FSEL R116, R85, -INF , !P2 ;  /* 0xff80000055747808 */ /* 0x000fe40005000000 */
[----:B------:R-:W-:Y:S02]  /*6a40*/  ISETP.GE.AND P2, PT, R11, R137, PT ;  /* 0x000000890b00720c */ /* 0x000fe40003f46270 */
[----:B------:R-:W-:Y:S02]  /*6a50*/  FSEL R108, R108, -INF , !P6 ;  /* 0xff8000006c6c7808 */ /* 0x000fe40007000000 */
[----:B------:R-:W-:-:S02]  /*6a60*/  FSEL R11, R110, -INF , !P1 ;  /* 0xff8000006e0b7808 */ /* 0x000fc40004800000 */
[C---:B------:R-:W-:Y:S02]  /*6a70*/  ISETP.GE.AND P6, PT, R12.reuse, R140, PT ;  /* 0x0000008c0c00720c */ /* 0x040fe40003fc6270 */
[----:B------:R-:W-:Y:S02]  /*6a80*/  ISETP.GE.AND P1, PT, R12, R137, PT ;  /* 0x000000890c00720c */ /* 0x000fe40003f26270 */
[----:B------:R-:W-:Y:S02]  /*6a90*/  FSEL R117, R86, -INF , !P2 ;  /* 0xff80000056757808 */ /* 0x000fe40005000000 */
[----:B------:R-:W-:Y:S02]  /*6aa0*/  FSEL R146, R109, -INF , !P6 ;  /* 0xff8000006d927808 */ /* 0x000fe40007000000 */
[----:B------:R-:W-:Y:S01]  /*6ab0*/  FSEL R13, R111, -INF , !P1 ;  /* 0xff8000006f0d7808 */ /* 0x000fe20004800000 */
[----:B------:R-:W-:Y:S06]  /*6ac0*/  @!P0 BRA `(.L_x_991) ;  /* 0x0000000400048947 */ /* 0x000fec0003800000 */
[----:B------:R-:W1:Y:S01]  /*6ad0*/  @!P4 LDC.64 R24, c[0x0][0x218] ;  /* 0x00008600ff18cb82 */ /* 0x000e620000000a00 */
[----:B------:R-:W-:Y:S01]  /*6ae0*/  UIADD3 UR5, UR16, -0x3, URZ ;  /* 0xfffffffd10057890 */ /* 0x000fe2000fffe03f */
[----:B------:R-:W-:Y:S01]  /*6af0*/  IMAD.MOV.U32 R32, RZ, RZ, R170 ;  /* 0x000000ffff207224 */ /* 0x000fe200078e00aa */
[----:B------:R2:W-:Y:S01]  /*6b00*/  @P5 STS [R166+0x3000], RZ ;  /* 0x003000ffa6005388 */ /* 0x0005e20000000800 */
[----:B------:R-:W-:Y:S01]  /*6b10*/  IMAD.MOV.U32 R33, RZ, RZ, R173 ;  /* 0x000000ffff217224 */ /* 0x000fe200078e00ad */
[----:B------:R-:W-:Y:S01]  /*6b20*/  USHF.R.S32.HI UR4, URZ, 0x1f, UR5 ;  /* 0x0000001f3f047899 */ /* 0x000fe20008011405 */
[----:B------:R-:W-:Y:S01]  /*6b30*/  BSSY B0, `(.L_x_992) ;  /* 0x0000039000007945 */ /* 0x000fe20003800000 */
[----:B------:R-:W-:Y:S01]  /*6b40*/  UIMAD UR26, UR26, UR5, URZ ;  /* 0x000000051a1a72a4 */ /* 0x000fe2000f8e023f */
[----:B------:R-:W3:Y:S01]  /*6b50*/  @!P5 LDC.64 R26, c[0x0][0x218] ;  /* 0x00008600ff1adb82 */ /* 0x000ee20000000a00 */
[----:B------:R-:W-:Y:S01]  /*6b60*/  IMAD.U32 R12, RZ, RZ, UR5 ;  /* 0x00000005ff0c7e24 */ /* 0x000fe2000f8e00ff */
[----:B------:R2:W-:Y:S01]  /*6b70*/  @P5 STS [R166+0x3004], RZ ;  /* 0x003004ffa6005388 */ /* 0x0005e20000000800 */
[----:B------:R-:W-:-:S02]  /*6b80*/  UIMAD UR4, UR4, UR27, UR26 ;  /* 0x0000001b040472a4 */ /* 0x000fc4000f8e021a */
[----:B------:R-:W-:Y:S01]  /*6b90*/  IMAD.WIDE.U32 R32, R12, UR27, R32 ;  /* 0x0000001b0c207c25 */ /* 0x000fe2000f8e0020 */
[----:B------:R2:W-:Y:S02]  /*6ba0*/  @P5 STS.64 [R166+0x3008], RZ ;  /* 0x003008ffa6005388 */ /* 0x0005e40000000a00 */
[----:B------:R-:W4:Y:S01]  /*6bb0*/  @!P3 LDC.64 R22, c[0x0][0x218] ;  /* 0x00008600ff16bb82 */ /* 0x000f220000000a00 */
[----:B------:R-:W-:-:S07]  /*6bc0*/  VIADD R12, R33, UR4 ;  /* 0x00000004210c7c36 */ /* 0x000fce0008000000 */
        /* <DEDUP_REMOVED lines=47> */
.L_x_993:
[----:B------:R-:W-:Y:S05]  /*6ec0*/  BSYNC B0 ;  /* 0x0000000000007941 */ /* 0x000fea0003800000 */
.L_x_992:
[----:B------:R-:W0:Y:S02]  /*6ed0*/  LDGDEPBAR ;  /* 0x00000000000079af */ /* 0x000e240000000000 */
.L_x_991:
[----:B--2---:R-:W-:Y:S01]  /*6ee0*/  FMNMX.FTZ R25, R2, R84, !PT ;  /* 0x0000005402197209 */ /* 0x004fe20007810000 */
[----:B------:R-:W-:Y:S01]  /*6ef0*/  USHF.L.U32 UR4, UR23, 0x1, URZ ;  /* 0x0000000117047899 */ /* 0x000fe2000800063f */
[----:B------:R-:W-:Y:S01]  /*6f00*/  FMNMX.FTZ R20, R0, R117, !PT ;  /* 0x0000007500147209 */ /* 0x000fe20007810000 */
[----:B------:R-:W-:Y:S01]  /*6f10*/  IMAD.WIDE.U32 R140, R124, -0x2daee0ad, RZ ;  /* 0xd2511f537c8c7825 */ /* 0x000fe200078e00ff */
        /* <DEDUP_REMOVED lines=11> */
[----:B------:R-:W-:Y:S01]  /*6fd0*/  UIADD3 UR26, UR24, -0x255992d5, URZ ;  /* 0xdaa66d2b181a7890 */ /* 0x000fe2000fffe03f */
[----:B------:R-:W-:Y:S01]  /*6fe0*/  FMNMX.FTZ R25, R88, R25, !PT ;  /* 0x0000001958197209 */ /* 0x000fe20007810000 */
[----:B------:R-:W-:Y:S01]  /*6ff0*/  UIADD3 UR6, UR24, 0x78dde6e4, URZ ;  /* 0x78dde6e418067890 */ /* 0x000fe2000fffe03f */
[----:B------:R-:W-:Y:S01]  /*7000*/  FMNMX.FTZ R20, R89, R20, !PT ;  /* 0x0000001459147209 */ /* 0x000fe20007810000 */
[----:B------:R-:W-:Y:S01]  /*7010*/  UIADD3 UR27, UR25, -0x56f99767, URZ ;  /* 0xa9066899191b7890 */ /* 0x000fe2000fffe03f */
[----:B------:R-:W-:Y:S01]  /*7020*/  FMNMX.FTZ R25, R30, R25, !PT ;  /* 0x000000191e197209 */ /* 0x000fe20007810000 */
[----:B------:R-:W-:Y:S01]  /*7030*/  UIADD3 UR5, UR25, -0x126145ec, URZ ;  /* 0xed9eba1419057890 */ /* 0x000fe2000fffe03f */
[----:B------:R-:W-:Y:S01]  /*7040*/  FMNMX.FTZ R20, R29, R20, !PT ;  /* 0x000000141d147209 */ /* 0x000fe20007810000 */
[----:B------:R-:W-:Y:S01]  /*7050*/  ULDC UR33, c[0x0][0x2ec] ;  /* 0x0000bb0000217ab9 */ /* 0x000fe20000000800 */
[----:B------:R-:W-:Y:S01]  /*7060*/  FMNMX.FTZ R25, R28, R25, !PT ;  /* 0x000000191c197209 */ /* 0x000fe20007810000 */
[----:B------:R-:W-:Y:S01]  /*7070*/  @UP0 UIADD3 UR36, UR16, -0x3, URZ ;  /* 0xfffffffd10240890 */ /* 0x000fe2000fffe03f */
[----:B------:R-:W-:-:S02]  /*7080*/  FMNMX.FTZ R20, R99, R20, !PT ;  /* 0x0000001463147209 */ /* 0x000fc40007810000 */
        /* <DEDUP_REMOVED lines=11> */
[----:B------:R-:W-:Y:S01]  /*7140*/  IMAD.WIDE.U32 R24, R136, -0x326172a9, RZ ;  /* 0xcd9e8d5788187825 */ /* 0x000fe200078e00ff */
[----:B------:R-:W-:Y:S02]  /*7150*/  FMNMX.FTZ R33, R104, R33, !PT ;  /* 0x0000002168217209 */ /* 0x000fe40007810000 */
[----:B------:R-:W-:-:S02]  /*7160*/  FMNMX.FTZ R32, R5, R32, !PT ;  /* 0x0000002005207209 */ /* 0x000fc40007810000 */
[----:B------:R-:W-:Y:S02]  /*7170*/  FMNMX.FTZ R33, R108, R33, !PT ;  /* 0x000000216c217209 */ /* 0x000fe40007810000 */
[----:B------:R-:W-:Y:S02]  /*7180*/  FMNMX.FTZ R32, R7, R32, !PT ;  /* 0x0000002007207209 */ /* 0x000fe40007810000 */
[----:B------:R-:W-:Y:S02]  /*7190*/  FMNMX.FTZ R33, R146, R33, !PT ;  /* 0x0000002192217209 */ /* 0x000fe40007810000 */
[----:B------:R-:W-:Y:S01]  /*71a0*/  LOP3.LUT R113, R25, R125, RZ, 0x3c, !PT ;  /* 0x0000007d19717212 */ /* 0x000fe200078e3cff */
[----:B------:R-:W-:Y:S01]  /*71b0*/  IMAD.U32 R25, RZ, RZ, UR25 ;  /* 0x00000019ff197e24 */ /* 0x000fe2000f8e00ff */
[----:B------:R-:W-:Y:S01]  /*71c0*/  FMNMX.FTZ R32, R11, R32, !PT ;  /* 0x000000200b207209 */ /* 0x000fe20007810000 */
[----:B------:R-:W2:Y:S02]  /*71d0*/  SHFL.BFLY PT, R20, R33, 0x2, 0x1f ;  /* 0x0c401f0021147f89 */ /* 0x000ea400000e0000 */
[----:B------:R-:W-:Y:S01]  /*71e0*/  IMAD.WIDE.U32 R102, R113, -0x2daee0ad, RZ ;  /* 0xd2511f5371667825 */ /* 0x000fe200078e00ff */
[----:B------:R-:W-:Y:S01]  /*71f0*/  LOP3.LUT R25, R141, UR4, R25, 0x96, !PT ;  /* 0x000000048d197c12 */ /* 0x000fe2000f8e9619 */
[----:B------:R-:W-:Y:S01]  /*7200*/  ULEA UR4, UR23, 0x1, 0x1 ;  /* 0x0000000117047891 */ /* 0x000fe2000f8e083f */
[----:B------:R-:W-:-:S02]  /*7210*/  FMNMX.FTZ R32, R13, R32, !PT ;  /* 0x000000200d207209 */ /* 0x000fc40007810000 */
[----:B------:R-:W-:Y:S01]  /*7220*/  LOP3.LUT R110, R103, UR32, R140, 0x96, !PT ;  /* 0x00000020676e7c12 */ /* 0x000fe2000f8e968c */
[----:B------:R-:W-:Y:S01]  /*7230*/  IMAD.WIDE.U32 R118, R25, -0x326172a9, RZ ;  /* 0xcd9e8d5719767825 */ /* 0x000fe200078e00ff */
[----:B------:R-:W-:Y:S01]  /*7240*/  ULOP3.LUT UR4, UR4, UR25, URZ, 0x3c, !UPT ;  /* 0x0000001904047292 */ /* 0x000fe2000f8e3c3f */
[----:B------:R-:W3:Y:S02]  /*7250*/  SHFL.BFLY PT, R25, R32, 0x2, 0x1f ;  /* 0x0c401f0020197f89 */ /* 0x000ee400000e0000 */
[----:B------:R-:W-:Y:S01]  /*7260*/  IMAD.WIDE.U32 R110, R110, -0x326172a9, RZ ;  /* 0xcd9e8d576e6e7825 */ /* 0x000fe200078e00ff */
[----:B------:R-:W-:Y:S02]  /*7270*/  LOP3.LUT R154, R119, UR31, R24, 0x96, !PT ;  /* 0x0000001f779a7c12 */ /* 0x000fe4000f8e9618 */
[----:B------:R-:W-:Y:S01]  /*7280*/  LOP3.LUT R140, R141, UR4, RZ, 0x3c, !PT ;  /* 0x000000048d8c7c12 */ /* 0x000fe2000f8e3cff */
[----:B------:R-:W-:Y:S01]  /*7290*/  UIADD3 UR4, UR24, 0x1715609d, URZ ;  /* 0x1715609d18047890 */ /* 0x000fe2000fffe03f */
[----:B------:R-:W-:Y:S01]  /*72a0*/  LOP3.LUT R118, R111, UR30, R118, 0x96, !PT ;  /* 0x0000001e6f767c12 */ /* 0x000fe2000f8e9676 */
[----:B------:R-:W-:-:S04]  /*72b0*/  IMAD.WIDE.U32 R154, R154, -0x2daee0ad, RZ ;  /* 0xd2511f539a9a7825 */ /* 0x000fc800078e00ff */
[----:B------:R-:W-:Y:S01]  /*72c0*/  IMAD.WIDE.U32 R118, R118, -0x2daee0ad, RZ ;  /* 0xd2511f5376767825 */ /* 0x000fe200078e00ff */
[----:B------:R-:W-:Y:S02]  /*72d0*/  LOP3.LUT R86, R155, UR29, R102, 0x96, !PT ;  /* 0x0000001d9b567c12 */ /* 0x000fe4000f8e9666 */
[----:B--2---:R-:W-:Y:S01]  /*72e0*/  FMNMX.FTZ R20, R33, R20, !PT ;  /* 0x0000001421147209 */ /* 0x004fe20007810000 */
[----:B------:R-:W-:Y:S01]  /*72f0*/  IMAD.WIDE.U32 R140, R140, -0x326172a9, RZ ;  /* 0xcd9e8d578c8c7825 */ /* 0x000fe200078e00ff */
[----:B------:R-:W-:-:S03]  /*7300*/  LOP3.LUT R122, R119, UR7, R154, 0x96, !PT ;  /* 0x00000007777a7c12 */ /* 0x000fc6000f8e969a */
[----:B------:R-:W2:Y:S01]  /*7310*/  SHFL.BFLY PT, R33, R20, 0x1, 0x1f ;  /* 0x0c201f0014217f89 */ /* 0x000ea200000e0000 */
[----:B------:R-:W-:Y:S01]  /*7320*/  IMAD.WIDE.U32 R100, R86, -0x326172a9, RZ ;  /* 0xcd9e8d5756647825 */ /* 0x000fe200078e00ff */
[----:B---3--:R-:W-:-:S03]  /*7330*/  FMNMX.FTZ R25, R32, R25, !PT ;  /* 0x0000001920197209 */ /* 0x008fc60007810000 */
[----:B------:R-:W-:Y:S01]  /*7340*/  IMAD.WIDE.U32 R122, R122, -0x326172a9, RZ ;  /* 0xcd9e8d577a7a7825 */ /* 0x000fe200078e00ff */
[----:B------:R-:W-:Y:S01]  /*7350*/  LOP3.LUT R86, R101, UR26, R110, 0x96, !PT ;  /* 0x0000001a65567c12 */ /* 0x000fe2000f8e966e */
[----:B------:R-:W3:Y:S03]  /*7360*/  SHFL.BFLY PT, R32, R25, 0x1, 0x1f ;  /* 0x0c201f0019207f89 */ /* 0x000ee600000e0000 */
[----:B------:R-:W-:Y:S01]  /*7370*/  LOP3.LUT R100, R123, UR6, R100, 0x96, !PT ;  /* 0x000000067b647c12 */ /* 0x000fe2000f8e9664 */
[----:B------:R-:W-:-:S04]  /*7380*/  IMAD.WIDE.U32 R86, R86, -0x2daee0ad, RZ ;  /* 0xd2511f5356567825 */ /* 0x000fc800078e00ff */
[----:B------:R-:W-:-:S05]  /*7390*/  IMAD.WIDE.U32 R100, R100, -0x2daee0ad, RZ ;  /* 0xd2511f5364647825 */ /* 0x000fca00078e00ff */
[----:B------:R-:W-:Y:S02]  /*73a0*/  LOP3.LUT R92, R101, UR27, R86, 0x96, !PT ;  /* 0x0000001b655c7c12 */ /* 0x000fe4000f8e9656 */
[----:B------:R-:W-:Y:S02]  /*73b0*/  LOP3.LUT R86, R141, UR31, R24, 0x96, !PT ;  /* 0x0000001f8d567c12 */ /* 0x000fe4000f8e9618 */
[----:B--2---:R-:W-:Y:S01]  /*73c0*/  FMNMX.FTZ R33, R20, R33, !PT ;  /* 0x0000002114217209 */ /* 0x004fe20007810000 */
[----:B------:R-:W-:Y:S01]  /*73d0*/  IMAD.WIDE.U32 R92, R92, -0x326172a9, RZ ;  /* 0xcd9e8d575c5c7825 */ /* 0x000fe200078e00ff */
[----:B------:R-:W-:Y:S02]  /*73e0*/  LOP3.LUT R20, R87, UR5, R118, 0x96, !PT ;  /* 0x0000000557147c12 */ /* 0x000fe4000f8e9676 */
[C---:B------:R-:W-:Y:S01]  /*73f0*/  FSETP.NEU.FTZ.AND P2, PT, R33.reuse, -INF , PT ;  /* 0xff8000002100780b */ /* 0x040fe20003f5d000 */
[----:B------:R-:W-:Y:S01]  /*7400*/  FMUL.FTZ R105, R33, UR33 ;  /* 0x0000002121697c20 */ /* 0x000fe20008410000 */
[----:B------:R-:W-:Y:S01]  /*7410*/  LOP3.LUT R98, R92, 0xffff, RZ, 0xc0, !PT ;  /* 0x0000ffff5c627812 */ /* 0x000fe200078ec0ff */
[----:B------:R-:W-:Y:S01]  /*7420*/  IMAD.WIDE.U32 R94, R20, -0x326172a9, RZ ;  /* 0xcd9e8d57145e7825 */ /* 0x000fe200078e00ff */
[----:B------:R-:W-:-:S02]  /*7430*/  LOP3.LUT R20, R141, UR31, R24, 0x96, !PT ;  /* 0x0000001f8d147c12 */ /* 0x000fc4000f8e9618 */
[----:B---3--:R-:W-:Y:S02]  /*7440*/  FMNMX.FTZ R32, R25, R32, !PT ;  /* 0x0000002019207209 */ /* 0x008fe40007810000 */
[----:B------:R-:W-:Y:S02]  /*7450*/  FSEL R105, R105, RZ, P2 ;  /* 0x000000ff69697208 */ /* 0x000fe40001000000 */
[C---:B------:R-:W-:Y:S01]  /*7460*/  FSETP.NEU.FTZ.AND P6, PT, R32.reuse, -INF , PT ;  /* 0xff8000002000780b */ /* 0x040fe20003fdd000 */
[----:B------:R-:W-:Y:S01]  /*7470*/  FMUL.FTZ R120, R32, UR33 ;  /* 0x0000002120787c20 */ /* 0x000fe20008410000 */
[----:B------:R-:W-:Y:S01]  /*7480*/  LOP3.LUT R97, R93, UR18, R94, 0x96, !PT ;  /* 0x000000125d617c12 */ /* 0x000fe2000f8e965e */
[--C-:B------:R-:W-:Y:S01]  /*7490*/  FFMA.FTZ R121, R84, UR33, -R105.reuse ;  /* 0x0000002154797c23 */ /* 0x100fe20008010869 */
[--C-:B------:R-:W-:Y:S01]  /*74a0*/  FFMA.FTZ R116, R116, UR33, -R105.reuse ;  /* 0x0000002174747c23 */ /* 0x100fe20008010869 */
[----:B------:R-:W-:Y:S01]  /*74b0*/  SHF.R.U32.HI R24, RZ, 0x18, R92 ;  /* 0x00000018ff187819 */ /* 0x000fe2000001165c */
[--C-:B------:R-:W-:Y:S01]  /*74c0*/  FFMA.FTZ R152, R90, UR33, -R105.reuse ;  /* 0x000000215a987c23 */ /* 0x100fe20008010869 */
[----:B------:R-:W-:Y:S01]  /*74d0*/  FSEL R120, R120, RZ, P6 ;  /* 0x000000ff78787208 */ /* 0x000fe20003000000 */
[--C-:B------:R-:W-:Y:S01]  /*74e0*/  FFMA.FTZ R114, R88, UR33, -R105.reuse ;  /* 0x0000002158727c23 */ /* 0x100fe20008010869 */
[----:B------:R-:W-:Y:S01]  /*74f0*/  MUFU.EX2 R121, R121 ;  /* 0x0000007900797308 */ /* 0x000fe20000000800 */
[----:B------:R-:W-:Y:S01]  /*7500*/  LOP3.LUT R101, R97, 0xffff, RZ, 0xc0, !PT ;  /* 0x0000ffff61657812 */ /* 0x000fe200078ec0ff */
[----:B------:R-:W-:Y:S01]  /*7510*/  FFMA.FTZ R145, R112, UR33, -R105 ;  /* 0x0000002170917c23 */ /* 0x000fe20008010869 */
[--C-:B------:R-:W-:Y:S01]  /*7520*/  FFMA.FTZ R117, R117, UR33, -R120.reuse ;  /* 0x0000002175757c23 */ /* 0x100fe20008010878 */
[--C-:B------:R-:W-:Y:S01]  /*7530*/  FFMA.FTZ R115, R115, UR33, -R120.reuse ;  /* 0x0000002173737c23 */ /* 0x100fe20008010878 */
[----:B------:R-:W-:Y:S01]  /*7540*/  SHF.R.U32.HI R101, RZ, 0x8, R101 ;  /* 0x00000008ff657819 */ /* 0x000fe20000011665 */
[--C-:B------:R-:W-:Y:S01]  /*7550*/  FFMA.FTZ R151, R91, UR33, -R120.reuse ;  /* 0x000000215b977c23 */ /* 0x100fe20008010878 */
[----:B------:R-:W-:Y:S01]  /*7560*/  LOP3.LUT R103, R97, 0xff, RZ, 0xc0, !PT ;  /* 0x000000ff61677812 */ /* 0x000fe200078ec0ff */
[----:B------:R-:W2:Y:S01]  /*7570*/  MUFU.EX2 R116, R116 ;  /* 0x0000007400747308 */ /* 0x000ea20000000800 */
[----:B------:R-:W-:Y:S01]  /*7580*/  ISETP.LE.U32.AND P5, PT, R24, UR12, PT ;  /* 0x0000000c18007c0c */ /* 0x000fe2000bfa3070 */
[----:B------:R-:W-:Y:S01]  /*7590*/  FFMA.FTZ R106, R9, UR33, -R120 ;  /* 0x00000021096a7c23 */ /* 0x000fe20008010878 */
[----:B------:R-:W-:Y:S01]  /*75a0*/  LOP3.LUT R24, R101, 0xffff, RZ, 0xc0, !PT ;  /* 0x0000ffff65187812 */ /* 0x000fe200078ec0ff */
[--C-:B------:R-:W-:Y:S01]  /*75b0*/  FFMA.FTZ R142, R104, UR33, -R105.reuse ;  /* 0x00000021688e7c23 */ /* 0x100fe20008010869 */
[----:B------:R-:W-:Y:S01]  /*75c0*/  ISETP.LE.U32.AND P1, PT, R103, UR12, PT ;  /* 0x0000000c67007c0c */ /* 0x000fe2000bf23070 */
[----:B------:R-:W-:Y:S01]  /*75d0*/  FFMA.FTZ R103, R30, UR33, -R105 ;  /* 0x000000211e677c23 */ /* 0x000fe20008010869 */
[----:B------:R-:W-:Y:S01]  /*75e0*/  SHF.R.U32.HI R101, RZ, 0x10, R97 ;  /* 0x00000010ff657819 */ /* 0x000fe20000011661 */
[----:B------:R-:W-:Y:S01]  /*75f0*/  MUFU.EX2 R117, R117 ;  /* 0x0000007500757308 */ /* 0x000fe20000000800 */
[----:B------:R-:W-:Y:S01]  /*7600*/  LOP3.LUT R25, R92, 0xff, RZ, 0xc0, !PT ;  /* 0x000000ff5c197812 */ /* 0x000fe200078ec0ff */
[--C-:B------:R-:W-:Y:S01]  /*7610*/  FFMA.FTZ R148, R108, UR33, -R105.reuse ;  /* 0x000000216c947c23 */ /* 0x100fe20008010869 */
[----:B------:R-:W-:Y:S01]  /*7620*/  LOP3.LUT R101, R101, 0xff, RZ, 0xc0, !PT ;  /* 0x000000ff65657812 */ /* 0x000fe200078ec0ff */
[----:B------:R-:W-:Y:S01]  /*7630*/  FFMA.FTZ R146, R146, UR33, -R105 ;  /* 0x0000002192927c23 */ /* 0x000fe20008010869 */
[----:B------:R-:W-:Y:S01]  /*7640*/  LOP3.LUT R122, R95, UR4, R122, 0x96, !PT ;  /* 0x000000045f7a7c12 */ /* 0x000fe2000f8e967a */
[----:B------:R-:W-:Y:S01]  /*7650*/  FFMA.FTZ R143, R4, UR33, -R120 ;  /* 0x00000021048f7c23 */ /* 0x000fe20008010878 */
[----:B------:R-:W-:Y:S01]  /*7660*/  ISETP.LE.U32.AND P4, PT, R25, UR12, PT ;  /* 0x0000000c19007c0c */ /* 0x000fe2000bf83070 */
[----:B------:R-:W3:Y:S01]  /*7670*/  MUFU.EX2 R115, R115 ;  /* 0x0000007300737308 */ /* 0x000ee20000000800 */
[----:B------:R-:W-:Y:S01]  /*7680*/  FSEL R109, R33, RZ, P2 ;  /* 0x000000ff216d7208 */ /* 0x000fe20001000000 */
[----:B------:R-:W-:Y:S01]  /*7690*/  IMAD.WIDE.U32 R122, R122, -0x2daee0ad, RZ ;  /* 0xd2511f537a7a7825 */ /* 0x000fe200078e00ff */
[----:B--2---:R-:W-:-:S03]  /*76a0*/  F2FP.F16.F32.PACK_AB R25, R116, R121 ;  /* 0x000000797419723e */ /* 0x004fc600000000ff */
[--C-:B------:R-:W-:Y:S01]  /*76b0*/  FFMA.FTZ R141, R5, UR33, -R120.reuse ;  /* 0x00000021058d7c23 */ /* 0x100fe20008010878 */
[----:B------:R-:W-:Y:S01]  /*76c0*/  ISETP.LE.U32.AND P2, PT, R101, UR12, PT ;  /* 0x0000000c65007c0c */ /* 0x000fe2000bf43070 */
[----:B------:R-:W-:Y:S01]  /*76d0*/  FFMA.FTZ R137, R11, UR33, -R120 ;  /* 0x000000210b897c23 */ /* 0x000fe20008010878 */
[----:B------:R-:W-:Y:S01]  /*76e0*/  ISETP.LE.U32.AND P3, PT, R24, UR12, PT ;  /* 0x0000000c18007c0c */ /* 0x000fe2000bf63070 */
[----:B------:R-:W-:Y:S01]  /*76f0*/  @!P1 HADD2 R27, -R25.H0_H0, -RZ.H0_H0 ;  /* 0xa00000ff191b9230 */ /* 0x000fe20000000900 */
[C---:B------:R-:W-:Y:S01]  /*7700*/  PRMT R24, R25.reuse, 0x7632, R24 ;  /* 0x0000763219187816 */ /* 0x040fe20000000018 */
[----:B------:R-:W-:Y:S01]  /*7710*/  MUFU.EX2 R152, R152 ;  /* 0x0000009800987308 */ /* 0x000fe20000000800 */
[----:B------:R-:W-:Y:S02]  /*7720*/  LOP3.LUT R94, R122, 0xff, RZ, 0xc0, !PT ;  /* 0x000000ff7a5e7812 */ /* 0x000fe400078ec0ff */
[----:B------:R-:W-:Y:S02]  /*7730*/  PRMT R158, R25, 0x5410, R24 ;  /* 0x00005410199e7816 */ /* 0x000fe40000000018 */
[----:B------:R-:W-:Y:S01]  /*7740*/  @!P1 PRMT R25, R27, 0x5410, RZ ;  /* 0x000054101b199816 */ /* 0x000fe200000000ff */
[----:B------:R-:W-:Y:S01]  /*7750*/  FFMA.FTZ R27, R34, UR33, -R105 ;  /* 0x00000021221b7c23 */ /* 0x000fe20008010869 */
[----:B---3--:R-:W-:Y:S01]  /*7760*/  F2FP.F16.F32.PACK_AB R147, R115, R117 ;  /* 0x000000757393723e */ /* 0x008fe200000000ff */
[----:B------:R-:W-:Y:S01]  /*7770*/  MUFU.EX2 R151, R151 ;  /* 0x0000009700977308 */ /* 0x000fe20000000800 */
[----:B------:R-:W-:Y:S01]  /*7780*/  ISETP.LE.U32.AND P1, PT, R94, UR12, PT ;  /* 0x0000000c5e007c0c */ /* 0x000fe2000bf23070 */
[----:B------:R-:W-:Y:S01]  /*7790*/  @!P3 HADD2 R85, -R24.H0_H0, -RZ.H0_H0 ;  /* 0xa00000ff1855b230 */ /* 0x000fe20000000900 */
[C---:B------:R-:W-:Y:S01]  /*77a0*/  PRMT R94, R147.reuse, 0x7632, R94 ;  /* 0x00007632935e7816 */ /* 0x040fe2000000005e */
[----:B------:R-:W-:Y:S01]  /*77b0*/  @!P2 HADD2 R26, -R147.H0_H0, -RZ.H0_H0 ;  /* 0xa00000ff931aa230 */ /* 0x000fe20000000900 */
[----:B------:R-:W-:Y:S01]  /*77c0*/  SHF.R.U32.HI R97, RZ, 0x18, R97 ;  /* 0x00000018ff617819 */ /* 0x000fe20000011661 */
[----:B------:R-:W-:Y:S01]  /*77d0*/  STG.E.U16 desc[UR20][R138.64+-0x80], R25 ;  /* 0xffff80198a007986 */ /* 0x000fe2000c101514 */
[----:B------:R-:W-:Y:S01]  /*77e0*/  PRMT R157, R147, 0x5410, R94 ;  /* 0x00005410939d7816 */ /* 0x000fe2000000005e */
[----:B------:R-:W2:Y:S01]  /*77f0*/  MUFU.EX2 R27, R27 ;  /* 0x0000001b001b7308 */ /* 0x000ea20000000800 */
[----:B------:R-:W-:Y:S01]  /*7800*/  @!P2 PRMT R147, R26, 0x5410, RZ ;  /* 0x000054101a93a816 */ /* 0x000fe200000000ff */
[----:B------:R-:W-:Y:S01]  /*7810*/  FFMA.FTZ R26, R35, UR33, -R120 ;  /* 0x00000021231a7c23 */ /* 0x000fe20008010878 */
[----:B------:R-:W-:-:S02]  /*7820*/  @!P3 PRMT R24, R85, 0x5410, RZ ;  /* 0x000054105518b816 */ /* 0x000fc400000000ff */
[----:B------:R-:W-:Y:S01]  /*7830*/  SHF.R.U32.HI R85, RZ, 0x8, R98 ;  /* 0x00000008ff557819 */ /* 0x000fe20000011662 */
[--C-:B------:R-:W-:Y:S01]  /*7840*/  FFMA.FTZ R98, R89, UR33, -R120.reuse ;  /* 0x0000002159627c23 */ /* 0x100fe20008010878 */
[----:B------:R-:W-:Y:S01]  /*7850*/  ISETP.LE.U32.AND P3, PT, R97, UR12, PT ;  /* 0x0000000c61007c0c */ /* 0x000fe2000bf63070 */
[----:B------:R-:W3:Y:S01]  /*7860*/  MUFU.EX2 R26, R26 ;  /* 0x0000001a001a7308 */ /* 0x000ee20000000800 */
[----:B------:R-:W-:Y:S01]  /*7870*/  LOP3.LUT R85, R85, 0xffff, RZ, 0xc0, !PT ;  /* 0x0000ffff55557812 */ /* 0x000fe200078ec0ff */
[----:B------:R-:W-:Y:S01]  /*7880*/  FFMA.FTZ R97, R29, UR33, -R120 ;  /* 0x000000211d617c23 */ /* 0x000fe20008010878 */
[----:B------:R-:W-:Y:S01]  /*7890*/  SHF.R.U32.HI R93, RZ, 0x10, R92 ;  /* 0x00000010ff5d7819 */ /* 0x000fe2000001165c */
[----:B------:R-:W-:Y:S01]  /*78a0*/  STG.E.U16 desc[UR20][R138.64+-0x7e], R24 ;  /* 0xffff82188a007986 */ /* 0x000fe2000c101514 */
[----:B------:R-:W-:Y:S02]  /*78b0*/  ISETP.LE.U32.AND P2, PT, R85, UR12, PT ;  /* 0x0000000c55007c0c */ /* 0x000fe4000bf43070 */
[----:B------:R-:W-:Y:S01]  /*78c0*/  LOP3.LUT R93, R93, 0xff, RZ, 0xc0, !PT ;  /* 0x000000ff5d5d7812 */ /* 0x000fe200078ec0ff */
[----:B------:R-:W-:Y:S01]  /*78d0*/  MUFU.EX2 R114, R114 ;  /* 0x0000007200727308 */ /* 0x000fe20000000800 */
[----:B--2---:R-:W-:-:S02]  /*78e0*/  F2FP.F16.F32.PACK_AB R91, R27, R152 ;  /* 0x000000981b5b723e */ /* 0x004fc400000000ff */
[----:B------:R-:W-:Y:S01]  /*78f0*/  SHF.R.U32.HI R92, RZ, 0x18, R122 ;  /* 0x00000018ff5c7819 */ /* 0x000fe2000001167a */
[----:B------:R-:W-:Y:S01]  /*7900*/  @!P3 HADD2 R84, -R94.H0_H0, -RZ.H0_H0 ;  /* 0xa00000ff5e54b230 */ /* 0x000fe20000000900 */
[----:B------:R-:W-:Y:S01]  /*7910*/  PRMT R90, R91, 0x7632, R90 ;  /* 0x000076325b5a7816 */ /* 0x000fe2000000005a */
[----:B------:R-:W-:Y:S01]  /*7920*/  @!P4 HADD2 R35, -R91.H0_H0, -RZ.H0_H0 ;  /* 0xa00000ff5b23c230 */ /* 0x000fe20000000900 */
[----:B------:R-:W-:Y:S01]  /*7930*/  LOP3.LUT R100, R123, UR22, R100, 0x96, !PT ;  /* 0x000000167b647c12 */ /* 0x000fe2000f8e9664 */
[----:B------:R-:W2:Y:S01]  /*7940*/  MUFU.EX2 R103, R103 ;  /* 0x0000006700677308 */ /* 0x000ea20000000800 */
[----:B------:R-:W-:Y:S01]  /*7950*/  @!P3 PRMT R94, R84, 0x5410, RZ ;  /* 0x00005410545eb816 */ /* 0x000fe200000000ff */
[----:B------:R-:W-:Y:S01]  /*7960*/  @!P2 HADD2 R34, -R90.H0_H0, -RZ.H0_H0 ;  /* 0xa00000ff5a22a230 */ /* 0x000fe20000000900 */
[----:B------:R-:W-:Y:S02]  /*7970*/  ISETP.LE.U32.AND P3, PT, R93, UR12, PT ;  /* 0x0000000c5d007c0c */ /* 0x000fe4000bf63070 */
[----:B---3--:R-:W-:-:S02]  /*7980*/  F2FP.F16.F32.PACK_AB R93, R26, R151 ;  /* 0x000000971a5d723e */ /* 0x008fc400000000ff */
[----:B------:R-:W-:Y:S01]  /*7990*/  PRMT R156, R91, 0x5410, R90 ;  /* 0x000054105b9c7816 */ /* 0x000fe2000000005a */
[----:B------:R-:W-:Y:S01]  /*79a0*/  MUFU.EX2 R98, R98 ;  /* 0x0000006200627308 */ /* 0x000fe20000000800 */
[----:B------:R-:W-:Y:S02]  /*79b0*/  @!P4 PRMT R91, R35, 0x5410, RZ ;  /* 0x00005410235bc816 */ /* 0x000fe400000000ff */
[----:B------:R-:W-:Y:S02]  /*79c0*/  ISETP.LE.U32.AND P4, PT, R92, UR12, PT ;  /* 0x0000000c5c007c0c */ /* 0x000fe4000bf83070 */
[----:B------:R-:W-:Y:S02]  /*79d0*/  PRMT R92, R93, 0x7632, R92 ;  /* 0x000076325d5c7816 */ /* 0x000fe4000000005c */
[----:B------:R-:W-:Y:S01]  /*79e0*/  @!P2 PRMT R90, R34, 0x5410, RZ ;  /* 0x00005410225aa816 */ /* 0x000fe200000000ff */
[----:B------:R-:W-:Y:S01]  /*79f0*/  @!P3 HADD2 R31, -R93.H0_H0, -RZ.H0_H0 ;  /* 0xa00000ff5d1fb230 */ /* 0x000fe20000000900 */
[----:B------:R-:W-:Y:S01]  /*7a00*/  LOP3.LUT R34, R100, 0xffff, RZ, 0xc0, !PT ;  /* 0x0000ffff64227812 */ /* 0x000fe200078ec0ff */
[----:B------:R-:W-:Y:S01]  /*7a10*/  @!P5 HADD2 R12, -R92.H0_H0, -RZ.H0_H0 ;  /* 0xa00000ff5c0cd230 */ /* 0x000fe20000000900 */
[----:B------:R-:W-:Y:S01]  /*7a20*/  SHF.R.U32.HI R87, RZ, 0x10, R122 ;  /* 0x00000010ff577819 */ /* 0x000fe2000001167a */
[----:B------:R-:W3:Y:S01]  /*7a30*/  MUFU.EX2 R97, R97 ;  /* 0x0000006100617308 */ /* 0x000ee20000000800 */
[----:B------:R-:W-:-:S02]  /*7a40*/  SHF.R.U32.HI R34, RZ, 0x8, R34 ;  /* 0x00000008ff227819 */ /* 0x000fc40000011622 */
[----:B------:R-:W-:Y:S02]  /*7a50*/  LOP3.LUT R87, R87, 0xff, RZ, 0xc0, !PT ;  /* 0x000000ff57577812 */ /* 0x000fe400078ec0ff */
[----:B------:R-:W-:Y:S02]  /*7a60*/  PRMT R153, R93, 0x5410, R92 ;  /* 0x000054105d997816 */ /* 0x000fe4000000005c */
[----:B------:R-:W-:Y:S01]  /*7a70*/  @!P5 PRMT R92, R12, 0x5410, RZ ;  /* 0x000054100c5cd816 */ /* 0x000fe200000000ff */
[----:B------:R-:W-:Y:S01]  /*7a80*/  MUFU.EX2 R106, R106 ;  /* 0x0000006a006a7308 */ /* 0x000fe20000000800 */
[----:B------:R-:W-:Y:S02]  /*7a90*/  LOP3.LUT R34, R34, 0xffff, RZ, 0xc0, !PT ;  /* 0x0000ffff22227812 */ /* 0x000fe400078ec0ff */
[----:B------:R-:W-:Y:S02]  /*7aa0*/  LOP3.LUT R12, R100, 0xff, RZ, 0xc0, !PT ;  /* 0x000000ff640c7812 */ /* 0x000fe400078ec0ff */
[----:B------:R-:W-:Y:S01]  /*7ab0*/  ISETP.LE.U32.AND P2, PT, R87, UR12, PT ;  /* 0x0000000c57007c0c */ /* 0x000fe2000bf43070 */
[----:B------:R-:W-:Y:S01]  /*7ac0*/  IMAD.WIDE.U32 R86, R86, -0x2daee0ad, RZ ;  /* 0xd2511f5356567825 */ /* 0x000fe200078e00ff */
[----:B------:R-:W-:Y:S01]  /*7ad0*/  LOP3.LUT R84, R111, UR30, R140, 0x96, !PT ;  /* 0x0000001e6f547c12 */ /* 0x000fe2000f8e968c */
[----:B------:R-:W-:Y:S01]  /*7ae0*/  MUFU.EX2 R143, R143 ;  /* 0x0000008f008f7308 */ /* 0x000fe20000000800 */
[----:B------:R-:W-:-:S02]  /*7af0*/  @!P3 PRMT R93, R31, 0x5410, RZ ;  /* 0x000054101f5db816 */ /* 0x000fc400000000ff */
[----:B------:R-:W-:Y:S01]  /*7b00*/  ISETP.LE.U32.AND P3, PT, R34, UR12, PT ;  /* 0x0000000c22007c0c */ /* 0x000fe2000bf63070 */
[----:B------:R-:W-:Y:S01]  /*7b10*/  IMAD.WIDE.U32 R84, R84, -0x2daee0ad, RZ ;  /* 0xd2511f5354547825 */ /* 0x000fe200078e00ff */
[----:B------:R-:W-:Y:S02]  /*7b20*/  ISETP.LE.U32.AND P5, PT, R12, UR12, PT ;  /* 0x0000000c0c007c0c */ /* 0x000fe4000bfa3070 */
[----:B------:R-:W-:Y:S01]  /*7b30*/  LOP3.LUT R102, R87, UR29, R102, 0x96, !PT ;  /* 0x0000001d57667c12 */ /* 0x000fe2000f8e9666 */
[----:B------:R-:W-:Y:S01]  /*7b40*/  MUFU.EX2 R145, R145 ;  /* 0x0000009100917308 */ /* 0x000fe20000000800 */
[----:B--2---:R-:W-:Y:S02]  /*7b50*/  F2FP.F16.F32.PACK_AB R87, R103, R114 ;  /* 0x000000726757723e */ /* 0x004fe400000000ff */
[--C-:B------:R-:W-:Y:S02]  /*7b60*/  LOP3.LUT R31, R85, UR7, R86.reuse, 0x96, !PT ;  /* 0x00000007551f7c12 */ /* 0x100fe4000f8e9656 */
[----:B------:R-:W-:-:S02]  /*7b70*/  PRMT R86, R87, 0x7632, R86 ;  /* 0x0000763257567816 */ /* 0x000fc40000000056 */
[--C-:B------:R-:W-:Y:S01]  /*7b80*/  SHF.R.U32.HI R34, RZ, 0x18, R100.reuse ;  /* 0x00000018ff227819 */ /* 0x100fe20000011664 */
[----:B------:R-:W-:Y:S01]  /*7b90*/  MUFU.EX2 R142, R142 ;  /* 0x0000008e008e7308 */ /* 0x000fe20000000800 */
[----:B------:R-:W-:Y:S01]  /*7ba0*/  SHF.R.U32.HI R100, RZ, 0x10, R100 ;  /* 0x00000010ff647819 */ /* 0x000fe20000011664 */
[----:B------:R-:W-:Y:S01]  /*7bb0*/  @!P5 HADD2 R30, -R87.H0_H0, -RZ.H0_H0 ;  /* 0xa00000ff571ed230 */ /* 0x000fe20000000900 */
[----:B------:R-:W-:Y:S01]  /*7bc0*/  PRMT R12, R87, 0x5410, R86 ;  /* 0x00005410570c7816 */ /* 0x000fe20000000056 */
[----:B------:R-:W-:Y:S01]  /*7bd0*/  @!P3 HADD2 R18, -R86.H0_H0, -RZ.H0_H0 ;  /* 0xa00000ff5612b230 */ /* 0x000fe20000000900 */
[----:B------:R-:W-:Y:S02]  /*7be0*/  LOP3.LUT R100, R100, 0xff, RZ, 0xc0, !PT ;  /* 0x000000ff64647812 */ /* 0x000fe400078ec0ff */
[----:B------:R-:W-:Y:S01]  /*7bf0*/  @!P5 PRMT R87, R30, 0x5410, RZ ;  /* 0x000054101e57d816 */ /* 0x000fe200000000ff */
[----:B------:R-:W-:Y:S01]  /*7c00*/  MUFU.EX2 R137, R137 ;  /* 0x0000008900897308 */ /* 0x000fe20000000800 */
[----:B------:R-:W-:-:S02]  /*7c10*/  @!P3 PRMT R86, R18, 0x5410, RZ ;  /* 0x000054101256b816 */ /* 0x000fc400000000ff */
[----:B------:R-:W-:Y:S01]  /*7c20*/  ISETP.LE.U32.AND P5, PT, R34, UR12, PT ;  /* 0x0000000c22007c0c */ /* 0x000fe2000bfa3070 */
[----:B------:R-:W-:Y:S01]  /*7c30*/  IMAD.WIDE.U32 R34, R102, -0x326172a9, RZ ;  /* 0xcd9e8d5766227825 */ /* 0x000fe200078e00ff */
[----:B------:R-:W-:-:S03]  /*7c40*/  ISETP.LE.U32.AND P3, PT, R100, UR12, PT ;  /* 0x0000000c64007c0c */ /* 0x000fc6000bf63070 */
[--C-:B------:R-:W-:Y:S01]  /*7c50*/  FFMA.FTZ R102, R28, UR33, -R105.reuse ;  /* 0x000000211c667c23 */ /* 0x100fe20008010869 */
[----:B------:R-:W-:Y:S01]  /*7c60*/  LOP3.LUT R95, R122, 0xffff, RZ, 0xc0, !PT ;  /* 0x0000ffff7a5f7812 */ /* 0x000fe200078ec0ff */
[----:B------:R-:W-:Y:S01]  /*7c70*/  IMAD.WIDE.U32 R100, R31, -0x326172a9, RZ ;  /* 0xcd9e8d571f647825 */ /* 0x000fe200078e00ff */
[----:B------:R-:W-:Y:S01]  /*7c80*/  LOP3.LUT R110, R35, UR26, R110, 0x96, !PT ;  /* 0x0000001a236e7c12 */ /* 0x000fe2000f8e966e */
[----:B------:R-:W-:Y:S01]  /*7c90*/  MUFU.EX2 R141, R141 ;  /* 0x0000008d008d7308 */ /* 0x000fe20000000800 */
[----:B---3--:R-:W-:Y:S02]  /*7ca0*/  F2FP.F16.F32.PACK_AB R89, R97, R98 ;  /* 0x000000626159723e */ /* 0x008fe400000000ff */
[----:B------:R-:W-:Y:S01]  /*7cb0*/  LOP3.LUT R30, R101, UR6, R34, 0x96, !PT ;  /* 0x00000006651e7c12 */ /* 0x000fe2000f8e9622 */
[----:B------:R-:W-:Y:S01]  /*7cc0*/  FFMA.FTZ R101, R96, UR33, -R105 ;  /* 0x0000002160657c23 */ /* 0x000fe20008010869 */
[----:B------:R-:W-:Y:S01]  /*7cd0*/  IMAD.WIDE.U32 R110, R110, -0x2daee0ad, RZ ;  /* 0xd2511f536e6e7825 */ /* 0x000fe200078e00ff */
[----:B------:R-:W-:-:S03]  /*7ce0*/  SHF.R.U32.HI R95, RZ, 0x8, R95 ;  /* 0x00000008ff5f7819 */ /* 0x000fc6000001165f */
[----:B------:R-:W-:Y:S01]  /*7cf0*/  FFMA.FTZ R96, R99, UR33, -R120 ;  /* 0x0000002163607c23 */ /* 0x000fe20008010878 */
[----:B------:R-:W-:Y:S01]  /*7d00*/  MUFU.EX2 R102, R102 ;  /* 0x0000006600667308 */ /* 0x000fe20000000800 */
[----:B------:R-:W-:Y:S01]  /*7d10*/  IMAD.WIDE.U32 R30, R30, -0x2daee0ad, RZ ;  /* 0xd2511f531e1e7825 */ /* 0x000fe200078e00ff */
[----:B------:R-:W-:-:S03]  /*7d20*/  LOP3.LUT R34, R111, UR5, R84, 0x96, !PT ;  /* 0x000000056f227c12 */ /* 0x000fc6000f8e9654 */
[----:B------:R-:W-:Y:S01]  /*7d30*/  @!P3 HADD2 R29, -R89.H0_H0, -RZ.H0_H0 ;  /* 0xa00000ff591db230 */ /* 0x000fe20000000900 */
[----:B------:R-:W-:Y:S01]  /*7d40*/  PRMT R88, R89, 0x7632, R88 ;  /* 0x0000763259587816 */ /* 0x000fe20000000058 */
[----:B------:R-:W-:Y:S01]  /*7d50*/  FFMA.FTZ R99, R21, UR33, -R105 ;  /* 0x0000002115637c23 */ /* 0x000fe20008010869 */
[----:B------:R-:W-:Y:S01]  /*7d60*/  LOP3.LUT R110, R31, UR27, R110, 0x96, !PT ;  /* 0x0000001b1f6e7c12 */ /* 0x000fe2000f8e966e */
[----:B------:R-:W-:Y:S01]  /*7d70*/  IMAD.WIDE.U32 R34, R34, -0x326172a9, RZ ;  /* 0xcd9e8d5722227825 */ /* 0x000fe200078e00ff */
[----:B------:R-:W2:Y:S01]  /*7d80*/  MUFU.EX2 R101, R101 ;  /* 0x0000006500657308 */ /* 0x000ea20000000800 */
[----:B------:R-:W-:Y:S02]  /*7d90*/  LOP3.LUT R31, R95, 0xffff, RZ, 0xc0, !PT ;  /* 0x0000ffff5f1f7812 */ /* 0x000fe400078ec0ff */
[----:B------:R-:W-:Y:S01]  /*7da0*/  FFMA.FTZ R95, R107, UR33, -R120 ;  /* 0x000000216b5f7c23 */ /* 0x000fe20008010878 */
[----:B------:R-:W-:Y:S01]  /*7db0*/  PRMT R18, R89, 0x5410, R88 ;  /* 0x0000541059127816 */ /* 0x000fe20000000058 */
[----:B------:R-:W-:Y:S01]  /*7dc0*/  IMAD.WIDE.U32 R110, R110, -0x326172a9, RZ ;  /* 0xcd9e8d576e6e7825 */ /* 0x000fe200078e00ff */
[----:B------:R-:W-:-:S03]  /*7dd0*/  @!P3 PRMT R89, R29, 0x5410, RZ ;  /* 0x000054101d59b816 */ /* 0x000fc600000000ff */
[----:B-1----:R-:W-:Y:S01]  /*7de0*/  @!P5 HADD2 R17, -R88.H0_H0, -RZ.H0_H0 ;  /* 0xa00000ff5811d230 */ /* 0x002fe20000000900 */
[----:B------:R-:W-:Y:S01]  /*7df0*/  ISETP.LE.U32.AND P3, PT, R31, UR12, PT ;  /* 0x0000000c1f007c0c */ /* 0x000fe2000bf63070 */
[----:B------:R-:W-:Y:S01]  /*7e00*/  MUFU.EX2 R96, R96 ;  /* 0x0000006000607308 */ /* 0x000fe20000000800 */
[----:B------:R-:W-:Y:S01]  /*7e10*/  LOP3.LUT R29, R35, UR4, R100, 0x96, !PT ;  /* 0x00000004231d7c12 */ /* 0x000fe2000f8e9664 */
[----:B------:R-:W-:Y:S01]  /*7e20*/  FFMA.FTZ R100, R10, UR33, -R105 ;  /* 0x000000210a647c23 */ /* 0x000fe20008010869 */
[----:B------:R-:W-:Y:S01]  /*7e30*/  LOP3.LUT R31, R111, UR18, R34, 0x96, !PT ;  /* 0x000000126f1f7c12 */ /* 0x000fe2000f8e9622 */
[----:B------:R-:W-:Y:S01]  /*7e40*/  FFMA.FTZ R107, R6, UR33, -R120 ;  /* 0x00000021066b7c23 */ /* 0x000fe20008010878 */
[----:B------:R-:W-:Y:S01]  /*7e50*/  @!P5 PRMT R88, R17, 0x5410, RZ ;  /* 0x000054101158d816 */ /* 0x000fe200000000ff */
[----:B------:R-:W-:Y:S01]  /*7e60*/  IMAD.WIDE.U32 R160, R29, -0x2daee0ad, RZ ;  /* 0xd2511f531da07825 */ /* 0x000fe200078e00ff */
[----:B------:R-:W-:Y:S01]  /*7e70*/  SHF.R.U32.HI R84, RZ, 0x10, R31 ;  /* 0x00000010ff547819 */ /* 0x000fe2000001161f */
[----:B------:R-:W1:Y:S01]  /*7e80*/  MUFU.EX2 R95, R95 ;  /* 0x0000005f005f7308 */ /* 0x000e620000000800 */
[----:B--2---:R-:W-:-:S02]  /*7e90*/  F2FP.F16.F32.PACK_AB R35, R101, R102 ;  /* 0x000000666523723e */ /* 0x004fc400000000ff */
[----:B------:R-:W-:Y:S02]  /*7ea0*/  LOP3.LUT R84, R84, 0xff, RZ, 0xc0, !PT ;  /* 0x000000ff54547812 */ /* 0x000fe400078ec0ff */
[C---:B------:R-:W-:Y:S01]  /*7eb0*/  PRMT R34, R35.reuse, 0x7632, R34 ;  /* 0x0000763223227816 */ /* 0x040fe20000000022 */
[----:B------:R-:W-:Y:S01]  /*7ec0*/  @!P1 HADD2 R28, -R35.H0_H0, -RZ.H0_H0 ;  /* 0xa00000ff231c9230 */ /* 0x000fe20000000900 */
[----:B------:R-:W-:Y:S01]  /*7ed0*/  ISETP.LE.U32.AND P5, PT, R84, UR12, PT ;  /* 0x0000000c54007c0c */ /* 0x000fe2000bfa3070 */
[----:B------:R-:W-:Y:S01]  /*7ee0*/  MUFU.EX2 R100, R100 ;  /* 0x0000006400647308 */ /* 0x000fe20000000800 */
[----:B------:R-:W-:Y:S01]  /*7ef0*/  PRMT R17, R35, 0x5410, R34 ;  /* 0x0000541023117816 */ /* 0x000fe20000000022 */
[----:B------:R-:W-:Y:S01]  /*7f00*/  @!P3 HADD2 R16, -R34.H0_H0, -RZ.H0_H0 ;  /* 0xa00000ff2210b230 */ /* 0x000fe20000000900 */
[----:B------:R-:W-:Y:S02]  /*7f10*/  @!P1 PRMT R35, R28, 0x5410, RZ ;  /* 0x000054101c239816 */ /* 0x000fe400000000ff */
[----:B------:R-:W-:-:S02]  /*7f20*/  LOP3.LUT R28, R110, 0xff, RZ, 0xc0, !PT ;  /* 0x000000ff6e1c7812 */ /* 0x000fc400078ec0ff */
[----:B------:R-:W-:Y:S01]  /*7f30*/  @!P3 PRMT R34, R16, 0x5410, RZ ;  /* 0x000054101022b816 */ /* 0x000fe200000000ff */
[----:B------:R-:W2:Y:S01]  /*7f40*/  MUFU.EX2 R99, R99 ;  /* 0x0000006300637308 */ /* 0x000ea20000000800 */
[----:B-1----:R-:W-:Y:S02]  /*7f50*/  F2FP.F16.F32.PACK_AB R85, R95, R96 ;  /* 0x000000605f55723e */ /* 0x002fe400000000ff */
[----:B------:R-:W-:Y:S02]  /*7f60*/  ISETP.LE.U32.AND P1, PT, R28, UR12, PT ;  /* 0x0000000c1c007c0c */ /* 0x000fe4000bf23070 */
[C---:B------:R-:W-:Y:S01]  /*7f70*/  LOP3.LUT R16, R31.reuse, 0xff, RZ, 0xc0, !PT ;  /* 0x000000ff1f107812 */ /* 0x040fe200078ec0ff */
[----:B------:R-:W-:Y:S01]  /*7f80*/  @!P2 HADD2 R23, -R85.H0_H0, -RZ.H0_H0 ;  /* 0xa00000ff5517a230 */ /* 0x000fe20000000900 */
[----:B------:R-:W-:Y:S01]  /*7f90*/  SHF.R.U32.HI R28, RZ, 0x18, R31 ;  /* 0x00000018ff1c7819 */ /* 0x000fe2000001161f */
[----:B------:R-:W1:Y:S01]  /*7fa0*/  MUFU.EX2 R107, R107 ;  /* 0x0000006b006b7308 */ /* 0x000e620000000800 */
[----:B------:R-:W-:-:S02]  /*7fb0*/  LOP3.LUT R31, R31, 0xffff, RZ, 0xc0, !PT ;  /* 0x0000ffff1f1f7812 */ /* 0x000fc400078ec0ff */
[----:B------:R-:W-:Y:S02]  /*7fc0*/  PRMT R84, R85, 0x7632, R84 ;  /* 0x0000763255547816 */ /* 0x000fe40000000054 */
[----:B------:R-:W-:Y:S02]  /*7fd0*/  SHF.R.U32.HI R31, RZ, 0x8, R31 ;  /* 0x00000008ff1f7819 */ /* 0x000fe4000001161f */
[----:B------:R-:W-:Y:S01]  /*7fe0*/  ISETP.LE.U32.AND P3, PT, R16, UR12, PT ;  /* 0x0000000c10007c0c */ /* 0x000fe2000bf63070 */
[----:B------:R-:W-:Y:S01]  /*7ff0*/  @!P4 HADD2 R22, -R84.H0_H0, -RZ.H0_H0 ;  /* 0xa00000ff5416c230 */ /* 0x000fe20000000900 */
[----:B------:R-:W-:Y:S01]  /*8000*/  LOP3.LUT R31, R31, 0xffff, RZ, 0xc0, !PT ;  /* 0x0000ffff1f1f7812 */ /* 0x000fe200078ec0ff */
[----:B------:R-:W-:Y:S01]  /*8010*/  MUFU.EX2 R148, R148 ;  /* 0x0000009400947308 */ /* 0x000fe20000000800 */
[----:B------:R-:W-:Y:S02]  /*8020*/  PRMT R16, R85, 0x5410, R84 ;  /* 0x0000541055107816 */ /* 0x000fe40000000054 */
[----:B------:R-:W-:-:S02]  /*8030*/  @!P2 PRMT R85, R23, 0x5410, RZ ;  /* 0x000054101755a816 */ /* 0x000fc400000000ff */
[----:B------:R-:W-:Y:S02]  /*8040*/  @!P4 PRMT R84, R22, 0x5410, RZ ;  /* 0x000054101654c816 */ /* 0x000fe400000000ff */
[----:B------:R-:W-:Y:S01]  /*8050*/  LOP3.LUT R23, R110, 0xffff, RZ, 0xc0, !PT ;  /* 0x0000ffff6e177812 */ /* 0x000fe200078ec0ff */
[--C-:B------:R-:W-:Y:S01]  /*8060*/  FFMA.FTZ R111, R14, UR33, -R105.reuse ;  /* 0x000000210e6f7c23 */ /* 0x100fe20008010869 */
[----:B------:R-:W-:Y:S01]  /*8070*/  ISETP.LE.U32.AND P4, PT, R31, UR12, PT ;  /* 0x0000000c1f007c0c */ /* 0x000fe2000bf83070 */
[----:B------:R-:W-:Y:S01]  /*8080*/  FFMA.FTZ R31, R8, UR33, -R105 ;  /* 0x00000021081f7c23 */ /* 0x000fe20008010869 */
[----:B------:R-:W-:Y:S02]  /*8090*/  ISETP.LE.U32.AND P2, PT, R28, UR12, PT ;  /* 0x0000000c1c007c0c */ /* 0x000fe4000bf43070 */
[----:B--2---:R-:W-:Y:S01]  /*80a0*/  F2FP.F16.F32.PACK_AB R105, R99, R100 ;  /* 0x000000646369723e */ /* 0x004fe200000000ff */
[----:B------:R-:W-:Y:S01]  /*80b0*/  MUFU.EX2 R112, R31 ;  /* 0x0000001f00707308 */ /* 0x000fe20000000800 */
[----:B------:R-:W-:-:S02]  /*80c0*/  SHF.R.U32.HI R28, RZ, 0x10, R110 ;  /* 0x00000010ff1c7819 */ /* 0x000fc4000001166e */
[----:B------:R-:W-:Y:S01]  /*80d0*/  SHF.R.U32.HI R110, RZ, 0x18, R110 ;  /* 0x00000018ff6e7819 */ /* 0x000fe2000001166e */
[----:B------:R-:W-:Y:S01]  /*80e0*/  @!P3 HADD2 R21, -R105.H0_H0, -RZ.H0_H0 ;  /* 0xa00000ff6915b230 */ /* 0x000fe20000000900 */
[----:B------:R-:W-:Y:S02]  /*80f0*/  FSEL R123, R32, RZ, P6 ;  /* 0x000000ff207b7208 */ /* 0x000fe40003000000 */
[C---:B------:R-:W-:Y:S01]  /*8100*/  PRMT R104, R105.reuse, 0x7632, R104 ;  /* 0x0000763269687816 */ /* 0x040fe20000000068 */
[----:B------:R-:W-:Y:S01]  /*8110*/  MUFU.EX2 R111, R111 ;  /* 0x0000006f006f7308 */ /* 0x000fe20000000800 */
[----:B------:R-:W-:Y:S01]  /*8120*/  ISETP.LE.U32.AND P6, PT, R110, UR12, PT ;  /* 0x0000000c6e007c0c */ /* 0x000fe2000bfc3070 */
[----:B------:R-:W-:Y:S01]  /*8130*/  FADD.FTZ R110, R2, -R109 ;  /* 0x8000006d026e7221 */ /* 0x000fe20000010000 */
[----:B------:R-:W-:Y:S01]  /*8140*/  PRMT R150, R105, 0x5410, R104 ;  /* 0x0000541069967816 */ /* 0x000fe20000000068 */
[----:B------:R-:W-:Y:S01]  /*8150*/  @!P4 HADD2 R19, -R104.H0_H0, -RZ.H0_H0 ;  /* 0xa00000ff6813c230 */ /* 0x000fe20000000900 */
[----:B------:R-:W-:Y:S01]  /*8160*/  @!P3 PRMT R105, R21, 0x5410, RZ ;  /* 0x000054101569b816 */ /* 0x000fe200000000ff */
[----:B------:R-:W-:Y:S01]  /*8170*/  FMUL.FTZ R21, R110, UR33 ;  /* 0x000000216e157c20 */ /* 0x000fe20008410000 */
[----:B-1----:R-:W-:Y:S01]  /*8180*/  F2FP.F16.F32.PACK_AB R109, R106, R107 ;  /* 0x0000006b6a6d723e */ /* 0x002fe200000000ff */
[----:B------:R-:W-:Y:S01]  /*8190*/  FADD.FTZ R123, R0, -R123 ;  /* 0x8000007b007b7221 */ /* 0x000fe20000010000 */
[----:B------:R-:W-:Y:S01]  /*81a0*/  @!P4 PRMT R104, R19, 0x5410, RZ ;  /* 0x000054101368c816 */ /* 0x000fe200000000ff */
[----:B------:R-:W-:Y:S01]  /*81b0*/  FFMA.FTZ R110, R3, UR33, -R120 ;  /* 0x00000021036e7c23 */ /* 0x000fe20008010878 */
[----:B------:R-:W-:Y:S01]  /*81c0*/  PRMT R108, R109, 0x7632, R108 ;  /* 0x000076326d6c7816 */ /* 0x000fe2000000006c */
[----:B------:R-:W1:Y:S01]  /*81d0*/  MUFU.EX2 R21, R21 ;  /* 0x0000001500157308 */ /* 0x000e620000000800 */
[----:B------:R-:W-:Y:S01]  /*81e0*/  @!P5 HADD2 R14, -R109.H0_H0, -RZ.H0_H0 ;  /* 0xa00000ff6d0ed230 */ /* 0x000fe20000000900 */
[----:B------:R-:W-:-:S02]  /*81f0*/  LOP3.LUT R22, R161, UR22, R30, 0x96, !PT ;  /* 0x00000016a1167c12 */ /* 0x000fc4000f8e961e */
[----:B------:R-:W-:Y:S01]  /*8200*/  @!P2 HADD2 R15, -R108.H0_H0, -RZ.H0_H0 ;  /* 0xa00000ff6c0fa230 */ /* 0x000fe20000000900 */
[----:B------:R-:W-:Y:S02]  /*8210*/  SHF.R.U32.HI R19, RZ, 0x10, R160 ;  /* 0x00000010ff137819 */ /* 0x000fe400000116a0 */
[----:B------:R-:W-:Y:S01]  /*8220*/  PRMT R30, R109, 0x5410, R108 ;  /* 0x000054106d1e7816 */ /* 0x000fe2000000006c */
[----:B------:R-:W-:Y:S01]  /*8230*/  MUFU.EX2 R110, R110 ;  /* 0x0000006e006e7308 */ /* 0x000fe20000000800 */
[----:B------:R-:W-:Y:S01]  /*8240*/  @!P2 PRMT R108, R15, 0x5410, RZ ;  /* 0x000054100f6ca816 */ /* 0x000fe200000000ff */
[----:B------:R-:W-:Y:S01]  /*8250*/  FMUL.FTZ R15, R123, UR33 ;  /* 0x000000217b0f7c20 */ /* 0x000fe20008410000 */
[----:B------:R-:W-:Y:S02]  /*8260*/  LOP3.LUT R19, R19, 0xff, RZ, 0xc0, !PT ;  /* 0x000000ff13137812 */ /* 0x000fe400078ec0ff */
[----:B------:R-:W-:Y:S02]  /*8270*/  @!P5 PRMT R109, R14, 0x5410, RZ ;  /* 0x000054100e6dd816 */ /* 0x000fe400000000ff */
[----:B------:R-:W-:Y:S01]  /*8280*/  SHF.R.U32.HI R23, RZ, 0x8, R23 ;  /* 0x00000008ff177819 */ /* 0x000fe20000011617 */
[----:B------:R-:W2:Y:S01]  /*8290*/  MUFU.EX2 R15, R15 ;  /* 0x0000000f000f7308 */ /* 0x000ea20000000800 */
[----:B------:R-:W-:Y:S01]  /*82a0*/  SHF.R.U32.HI R14, RZ, 0x10, R22 ;  /* 0x00000010ff0e7819 */ /* 0x000fe20000011616 */
[-C--:B-1----:R-:W-:Y:S01]  /*82b0*/  FMUL.FTZ R80, R80, R21.reuse ;  /* 0x0000001550507220 */ /* 0x082fe20000410000 */
[----:B------:R-:W-:Y:S01]  /*82c0*/  ISETP.LE.U32.AND P2, PT, R19, UR12, PT ;  /* 0x0000000c13007c0c */ /* 0x000fe2000bf43070 */
[-C--:B------:R-:W-:Y:S01]  /*82d0*/  FFMA.FTZ R19, R188, R21.reuse, R121 ;  /* 0x00000015bc137223 */ /* 0x080fe20000010079 */
[----:B------:R-:W-:Y:S01]  /*82e0*/  LOP3.LUT R23, R23, 0xffff, RZ, 0xc0, !PT ;  /* 0x0000ffff17177812 */ /* 0x000fe200078ec0ff */
[-C--:B------:R-:W-:Y:S01]  /*82f0*/  FMUL.FTZ R81, R81, R21.reuse ;  /* 0x0000001551517220 */ /* 0x080fe20000410000 */
[----:B------:R-:W-:Y:S01]  /*8300*/  LOP3.LUT R14, R14, 0xff, RZ, 0xc0, !PT ;  /* 0x000000ff0e0e7812 */ /* 0x000fe200078ec0ff */
[----:B------:R-:W-:Y:S01]  /*8310*/  FADD.FTZ R19, R116, R19 ;  /* 0x0000001374137221 */ /* 0x000fe20000010000 */
[----:B------:R-:W-:Y:S01]  /*8320*/  F2FP.F16.F32.PACK_AB R121, R111, R112 ;  /* 0x000000706f79723e */ /* 0x000fe200000000ff */
[-C--:B------:R-:W-:Y:S01]  /*8330*/  FMUL.FTZ R76, R76, R21.reuse ;  /* 0x000000154c4c7220 */ /* 0x080fe20000410000 */
[----:B------:R-:W-:Y:S01]  /*8340*/  ISETP.LE.U32.AND P4, PT, R23, UR12, PT ;  /* 0x0000000c17007c0c */ /* 0x000fe2000bf83070 */
[--C-:B------:R-:W-:Y:S01]  /*8350*/  FFMA.FTZ R23, R13, UR33, -R120.reuse ;  /* 0x000000210d177c23 */ /* 0x100fe20008010878 */
[----:B------:R-:W-:Y:S01]  /*8360*/  ISETP.LE.U32.AND P5, PT, R14, UR12, PT ;  /* 0x0000000c0e007c0c */ /* 0x000fe2000bfa3070 */
[--C-:B------:R-:W-:Y:S01]  /*8370*/  FFMA.FTZ R14, R7, UR33, -R120.reuse ;  /* 0x00000021070e7c23 */ /* 0x100fe20008010878 */
[----:B------:R-:W-:Y:S01]  /*8380*/  @!P1 HADD2 R13, -R121.H0_H0, -RZ.H0_H0 ;  /* 0xa00000ff790d9230 */ /* 0x000fe20000000900 */
[----:B------:R-:W-:Y:S01]  /*8390*/  PRMT R120, R121, 0x7632, R120 ;  /* 0x0000763279787816 */ /* 0x000fe20000000078 */
[-C--:B------:R-:W-:Y:S01]  /*83a0*/  FMUL.FTZ R77, R77, R21.reuse ;  /* 0x000000154d4d7220 */ /* 0x080fe20000410000 */
[----:B------:R-:W-:Y:S01]  /*83b0*/  LOP3.LUT R28, R28, 0xff, RZ, 0xc0, !PT ;  /* 0x000000ff1c1c7812 */ /* 0x000fe200078ec0ff */
[-C--:B------:R-:W-:Y:S01]  /*83c0*/  FMUL.FTZ R36, R36, R21.reuse ;  /* 0x0000001524247220 */ /* 0x080fe20000410000 */
[----:B------:R-:W-:Y:S01]  /*83d0*/  PRMT R31, R121, 0x5410, R120 ;  /* 0x00005410791f7816 */ /* 0x000fe20000000078 */
[-C--:B------:R-:W-:Y:S01]  /*83e0*/  FMUL.FTZ R37, R37, R21.reuse ;  /* 0x0000001525257220 */ /* 0x080fe20000410000 */
[----:B------:R-:W-:Y:S01]  /*83f0*/  @!P1 PRMT R121, R13, 0x5410, RZ ;  /* 0x000054100d799816 */ /* 0x000fe200000000ff */
[----:B------:R-:W-:Y:S01]  /*8400*/  FMUL.FTZ R40, R40, R21 ;  /* 0x0000001528287220 */ /* 0x000fe20000410000 */
[----:B------:R-:W-:Y:S01]  /*8410*/  LOP3.LUT R13, R22, 0xff, RZ, 0xc0, !PT ;  /* 0x000000ff160d7812 */ /* 0x000fe200078ec0ff */
[----:B------:R-:W-:Y:S01]  /*8420*/  @!P4 HADD2 R11, -R120.H0_H0, -RZ.H0_H0 ;  /* 0xa00000ff780bc230 */ /* 0x000fe20000000900 */
[----:B------:R-:W-:Y:S01]  /*8430*/  ISETP.LE.U32.AND P3, PT, R28, UR12, PT ;  /* 0x0000000c1c007c0c */ /* 0x000fe2000bf63070 */
[----:B--2---:R-:W-:Y:S01]  /*8440*/  FFMA.FTZ R28, R186, R15, R117 ;  /* 0x0000000fba1c7223 */ /* 0x004fe20000010075 */
[----:B------:R-:W-:Y:S01]  /*8450*/  ISETP.LE.U32.AND P1, PT, R13, UR12, PT ;  /* 0x0000000c0d007c0c */ /* 0x000fe2000bf23070 */
[----:B------:R-:W1:Y:S01]  /*8460*/  MUFU.EX2 R186, R23 ;  /* 0x0000001700ba7308 */ /* 0x000e620000000800 */
[----:B------:R-:W-:Y:S01]  /*8470*/  F2FP.F16.F32.PACK_AB R123, R143, R110 ;  /* 0x0000006e8f7b723e */ /* 0x000fe200000000ff */
[----:B------:R-:W-:Y:S01]  /*8480*/  FMUL.FTZ R41, R41, R21 ;  /* 0x0000001529297220 */ /* 0x000fe20000410000 */
[----:B------:R-:W-:Y:S01]  /*8490*/  F2FP.F16.F32.PACK_AB R117, R142, R145 ;  /* 0x000000918e75723e */ /* 0x000fe200000000ff */
[-C--:B------:R-:W-:Y:S01]  /*84a0*/  FMUL.FTZ R72, R72, R21.reuse ;  /* 0x0000001548487220 */ /* 0x080fe20000410000 */
[----:B------:R-:W-:Y:S01]  /*84b0*/  @!P4 PRMT R120, R11, 0x5410, RZ ;  /* 0x000054100b78c816 */ /* 0x000fe200000000ff */
[-C--:B------:R-:W-:Y:S01]  /*84c0*/  FMUL.FTZ R73, R73, R21.reuse ;  /* 0x0000001549497220 */ /* 0x080fe20000410000 */
[----:B------:R-:W-:Y:S01]  /*84d0*/  PRMT R122, R123, 0x7632, R122 ;  /* 0x000076327b7a7816 */ /* 0x000fe2000000007a */
[-C--:B------:R-:W-:Y:S01]  /*84e0*/  FMUL.FTZ R68, R68, R21.reuse ;  /* 0x0000001544447220 */ /* 0x080fe20000410000 */
[----:B------:R-:W-:Y:S01]  /*84f0*/  SHF.R.U32.HI R11, RZ, 0x18, R22 ;  /* 0x00000018ff0b7819 */ /* 0x000fe20000011616 */
[----:B------:R-:W-:Y:S01]  /*8500*/  @!P3 HADD2 R10, -R123.H0_H0, -RZ.H0_H0 ;  /* 0xa00000ff7b0ab230 */ /* 0x000fe20000000900 */
[----:B------:R-:W-:Y:S01]  /*8510*/  LOP3.LUT R22, R22, 0xffff, RZ, 0xc0, !PT ;  /* 0x0000ffff16167812 */ /* 0x000fe200078ec0ff */
[----:B------:R-:W-:Y:S01]  /*8520*/  @!P1 HADD2 R0, -R117.H0_H0, -RZ.H0_H0 ;  /* 0xa00000ff75009230 */ /* 0x000fe20000000900 */
[----:B------:R-:W-:Y:S01]  /*8530*/  PRMT R116, R117, 0x7632, R116 ;  /* 0x0000763275747816 */ /* 0x000fe20000000074 */
[----:B------:R-:W-:Y:S01]  /*8540*/  @!P6 HADD2 R9, -R122.H0_H0, -RZ.H0_H0 ;  /* 0xa00000ff7a09e230 */ /* 0x000fe20000000900 */
[----:B------:R-:W-:Y:S01]  /*8550*/  SHF.R.U32.HI R22, RZ, 0x8, R22 ;  /* 0x00000008ff167819 */ /* 0x000fe20000011616 */
[-C--:B------:R-:W-:Y:S01]  /*8560*/  FMUL.FTZ R69, R69, R21.reuse ;  /* 0x0000001545457220 */ /* 0x080fe20000410000 */
[----:B------:R-:W-:Y:S01]  /*8570*/  PRMT R144, R117, 0x5410, R116 ;  /* 0x0000541075907816 */ /* 0x000fe20000000074 */
[-C--:B------:R-:W-:Y:S01]  /*8580*/  FMUL.FTZ R60, R60, R21.reuse ;  /* 0x000000153c3c7220 */ /* 0x080fe20000410000 */
[----:B------:R-:W-:Y:S01]  /*8590*/  @!P1 PRMT R117, R0, 0x5410, RZ ;  /* 0x0000541000759816 */ /* 0x000fe200000000ff */
[----:B------:R-:W-:Y:S01]  /*85a0*/  FMUL.FTZ R61, R61, R21 ;  /* 0x000000153d3d7220 */ /* 0x000fe20000410000 */
[----:B-1----:R-:W-:Y:S01]  /*85b0*/  F2FP.F16.F32.PACK_AB R0, R186, R137 ;  /* 0x00000089ba00723e */ /* 0x002fe200000000ff */
[-C--:B------:R-:W-:Y:S01]  /*85c0*/  FMUL.FTZ R64, R64, R21.reuse ;  /* 0x0000001540407220 */ /* 0x080fe20000410000 */
[----:B------:R-:W-:Y:S01]  /*85d0*/  PRMT R29, R123, 0x5410, R122 ;  /* 0x000054107b1d7816 */ /* 0x000fe2000000007a */
[-C--:B------:R-:W-:Y:S01]  /*85e0*/  FMUL.FTZ R65, R65, R21.reuse ;  /* 0x0000001541417220 */ /* 0x080fe20000410000 */
[----:B------:R-:W-:Y:S01]  /*85f0*/  @!P3 PRMT R123, R10, 0x5410, RZ ;  /* 0x000054100a7bb816 */ /* 0x000fe200000000ff */
[----:B------:R-:W-:Y:S01]  /*8600*/  @!P2 HADD2 R8, -R0.H0_H0, -RZ.H0_H0 ;  /* 0xa00000ff0008a230 */ /* 0x000fe20000000900 */
[----:B------:R-:W-:Y:S01]  /*8610*/  @!P6 PRMT R122, R9, 0x5410, RZ ;  /* 0x00005410097ae816 */ /* 0x000fe200000000ff */
[-C--:B------:R-:W-:Y:S01]  /*8620*/  FMUL.FTZ R44, R44, R21.reuse ;  /* 0x000000152c2c7220 */ /* 0x080fe20000410000 */
[----:B------:R-:W-:Y:S01]  /*8630*/  LOP3.LUT R22, R22, 0xffff, RZ, 0xc0, !PT ;  /* 0x0000ffff16167812 */ /* 0x000fe200078ec0ff */
[-C--:B------:R-:W-:Y:S01]  /*8640*/  FMUL.FTZ R45, R45, R21.reuse ;  /* 0x000000152d2d7220 */ /* 0x080fe20000410000 */
[----:B------:R-:W-:Y:S01]  /*8650*/  LOP3.LUT R10, R160, 0xff, RZ, 0xc0, !PT ;  /* 0x000000ffa00a7812 */ /* 0x000fe200078ec0ff */
[-C--:B------:R-:W-:Y:S01]  /*8660*/  FMUL.FTZ R48, R48, R21.reuse ;  /* 0x0000001530307220 */ /* 0x080fe20000410000 */
[----:B------:R-:W-:Y:S01]  /*8670*/  LOP3.LUT R9, R160, 0xffff, RZ, 0xc0, !PT ;  /* 0x0000ffffa0097812 */ /* 0x000fe200078ec0ff */
[----:B------:R-:W-:Y:S01]  /*8680*/  FMUL.FTZ R49, R49, R21 ;  /* 0x0000001531317220 */ /* 0x000fe20000410000 */
[----:B------:R-:W-:Y:S01]  /*8690*/  ISETP.LE.U32.AND P4, PT, R11, UR12, PT ;  /* 0x0000000c0b007c0c */ /* 0x000fe2000bf83070 */
[----:B------:R-:W-:Y:S01]  /*86a0*/  IMAD R11, R124, -0x2daee0ad, RZ ;  /* 0xd2511f537c0b7824 */ /* 0x000fe200078e02ff */
[----:B------:R-:W-:Y:S01]  /*86b0*/  ISETP.LE.U32.AND P6, PT, R22, UR12, PT ;  /* 0x0000000c16007c0c */ /* 0x000fe2000bfc3070 */
[----:B------:R-:W-:Y:S01]  /*86c0*/  IMAD.WIDE.U32 R22, R113, -0x2daee0ad, RZ ;  /* 0xd2511f5371167825 */ /* 0x000fe200078e00ff */
[----:B------:R-:W-:-:S03]  /*86d0*/  ISETP.LE.U32.AND P3, PT, R10, UR12, PT ;  /* 0x0000000c0a007c0c */ /* 0x000fc6000bf63070 */
[----:B------:R-:W-:Y:S01]  /*86e0*/  FADD.FTZ R10, R115, R28 ;  /* 0x0000001c730a7221 */ /* 0x000fe20000010000 */
[----:B------:R-:W-:Y:S01]  /*86f0*/  SHF.R.U32.HI R9, RZ, 0x8, R9 ;  /* 0x00000008ff097819 */ /* 0x000fe20000011609 */
[-C--:B------:R-:W-:Y:S01]  /*8700*/  FMUL.FTZ R52, R52, R21.reuse ;  /* 0x0000001534347220 */ /* 0x080fe20000410000 */
[----:B------:R-:W-:Y:S01]  /*8710*/  @P2 PRMT R115, R0, 0x7610, R115 ;  /* 0x0000761000732816 */ /* 0x000fe20000000073 */
[-C--:B------:R-:W-:Y:S01]  /*8720*/  FMUL.FTZ R53, R53, R21.reuse ;  /* 0x0000001535357220 */ /* 0x080fe20000410000 */
[----:B------:R-:W-:Y:S01]  /*8730*/  @!P2 PRMT R115, R8, 0x5410, RZ ;  /* 0x000054100873a816 */ /* 0x000fe200000000ff */
[-C--:B------:R-:W-:Y:S01]  /*8740*/  FMUL.FTZ R56, R56, R21.reuse ;  /* 0x0000001538387220 */ /* 0x080fe20000410000 */
[----:B------:R-:W-:Y:S01]  /*8750*/  LOP3.LUT R9, R9, 0xffff, RZ, 0xc0, !PT ;  /* 0x0000ffff09097812 */ /* 0x000fe200078ec0ff */
[----:B------:R-:W-:Y:S01]  /*8760*/  FMUL.FTZ R57, R57, R21 ;  /* 0x0000001539397220 */ /* 0x000fe20000410000 */
[----:B------:R-:W-:Y:S01]  /*8770*/  LOP3.LUT R8, R119, UR7, R154, 0x96, !PT ;  /* 0x0000000777087c12 */ /* 0x000fe2000f8e969a */
[-C--:B------:R-:W-:Y:S01]  /*8780*/  FMUL.FTZ R82, R82, R15.reuse ;  /* 0x0000000f52527220 */ /* 0x080fe20000410000 */
[----:B------:R-:W-:Y:S01]  /*8790*/  LOP3.LUT R154, R23, UR32, R11, 0x96, !PT ;  /* 0x00000020179a7c12 */ /* 0x000fe2000f8e960b */
[-C--:B------:R-:W-:Y:S01]  /*87a0*/  FMUL.FTZ R83, R83, R15.reuse ;  /* 0x0000000f53537220 */ /* 0x080fe20000410000 */
[----:B------:R-:W-:Y:S01]  /*87b0*/  ISETP.LE.U32.AND P2, PT, R9, UR12, PT ;  /* 0x0000000c09007c0c */ /* 0x000fe2000bf43070 */
[----:B------:R-:W-:Y:S01]  /*87c0*/  FMUL.FTZ R78, R78, R15 ;  /* 0x0000000f4e4e7220 */ /* 0x000fe20000410000 */
[----:B------:R-:W-:Y:S01]  /*87d0*/  LOP3.LUT R9, R155, UR29, R22, 0x96, !PT ;  /* 0x0000001d9b097c12 */ /* 0x000fe2000f8e9616 */
[----:B------:R-:W-:Y:S01]  /*87e0*/  IMAD.WIDE.U32 R154, R154, -0x326172a9, RZ ;  /* 0xcd9e8d579a9a7825 */ /* 0x000fe200078e00ff */
[----:B------:R-:W-:-:S03]  /*87f0*/  SHF.R.U32.HI R160, RZ, 0x18, R160 ;  /* 0x00000018ffa07819 */ /* 0x000fc600000116a0 */
[-C--:B------:R-:W-:Y:S01]  /*8800*/  FMUL.FTZ R79, R79, R15.reuse ;  /* 0x0000000f4f4f7220 */ /* 0x080fe20000410000 */
[----:B------:R-:W-:Y:S01]  /*8810*/  FMUL.FTZ R38, R38, R15 ;  /* 0x0000000f26267220 */ /* 0x000fe20000410000 */
[----:B------:R-:W-:Y:S01]  /*8820*/  IMAD.WIDE.U32 R162, R9, -0x326172a9, RZ ;  /* 0xcd9e8d5709a27825 */ /* 0x000fe200078e00ff */
[----:B------:R-:W-:-:S03]  /*8830*/  LOP3.LUT R21, R155, UR30, R140, 0x96, !PT ;  /* 0x0000001e9b157c12 */ /* 0x000fc6000f8e968c */
[----:B------:R-:W-:Y:S01]  /*8840*/  FMUL.FTZ R39, R39, R15 ;  /* 0x0000000f27277220 */ /* 0x000fe20000410000 */
[----:B------:R-:W1:Y:S01]  /*8850*/  MUFU.EX2 R140, R14 ;  /* 0x0000000e008c7308 */ /* 0x000e620000000800 */
[----:B------:R-:W-:Y:S01]  /*8860*/  ISETP.LE.U32.AND P1, PT, R160, UR12, PT ;  /* 0x0000000ca0007c0c */ /* 0x000fe2000bf23070 */
[----:B------:R-:W-:Y:S01]  /*8870*/  IMAD.WIDE.U32 R160, R8, -0x326172a9, RZ ;  /* 0xcd9e8d5708a07825 */ /* 0x000fe200078e00ff */
[----:B------:R-:W-:-:S03]  /*8880*/  LOP3.LUT R9, R163, UR26, R154, 0x96, !PT ;  /* 0x0000001aa3097c12 */ /* 0x000fc6000f8e969a */
[-C--:B------:R-:W-:Y:S01]  /*8890*/  FMUL.FTZ R42, R42, R15.reuse ;  /* 0x0000000f2a2a7220 */ /* 0x080fe20000410000 */
[-C--:B------:R-:W-:Y:S01]  /*88a0*/  FMUL.FTZ R43, R43, R15.reuse ;  /* 0x0000000f2b2b7220 */ /* 0x080fe20000410000 */
[-C--:B------:R-:W-:Y:S01]  /*88b0*/  FMUL.FTZ R74, R74, R15.reuse ;  /* 0x0000000f4a4a7220 */ /* 0x080fe20000410000 */
[----:B------:R-:W-:Y:S01]  /*88c0*/  LOP3.LUT R8, R161, UR6, R162, 0x96, !PT ;  /* 0x00000006a1087c12 */ /* 0x000fe2000f8e96a2 */
        /* <DEDUP_REMOVED lines=16> */
[----:B------:R-:W-:-:S04]  /*89d0*/  IMAD.WIDE.U32 R10, R9, -0x2daee0ad, RZ ;  /* 0xd2511f53090a7825 */ /* 0x000fc800078e00ff */
[----:B------:R-:W-:Y:S01]  /*89e0*/  @!P1 HADD2 R7, -R0.H1_H1, -RZ.H0_H0 ;  /* 0xa00000ff00079230 */ /* 0x000fe20000000d00 */
[----:B-1----:R-:W-:Y:S01]  /*89f0*/  F2FP.F16.F32.PACK_AB R119, R140, R141 ;  /* 0x0000008d8c77723e */ /* 0x002fe200000000ff */
[----:B------:R-:W-:Y:S02]  /*8a00*/  @!P6 HADD2 R6, -R116.H0_H0, -RZ.H0_H0 ;  /* 0xa00000ff7406e230 */ /* 0x000fe40000000900 */
[----:B------:R-:W-:Y:S01]  /*8a10*/  IMAD.WIDE.U32 R14, R8, -0x2daee0ad, RZ ;  /* 0xd2511f53080e7825 */ /* 0x000fe200078e00ff */
[----:B------:R-:W-:-:S03]  /*8a20*/  LOP3.LUT R9, R11, UR5, R118, 0x96, !PT ;  /* 0x000000050b097c12 */ /* 0x000fc6000f8e9676 */
[----:B------:R-:W-:Y:S01]  /*8a30*/  FADD.FTZ R152, R152, R19 ;  /* 0x0000001398987221 */ /* 0x000fe20000010000 */
[----:B------:R-:W-:Y:S01]  /*8a40*/  @P1 PRMT R113, R0, 0x7632, R113 ;  /* 0x0000763200711816 */ /* 0x000fe20000000071 */
[----:B------:R-:W-:Y:S01]  /*8a50*/  @!P5 HADD2 R5, -R119.H0_H0, -RZ.H0_H0 ;  /* 0xa00000ff7705d230 */ /* 0x000fe20000000900 */
[----:B------:R-:W-:Y:S01]  /*8a60*/  LOP3.LUT R8, R15, UR27, R10, 0x96, !PT ;  /* 0x0000001b0f087c12 */ /* 0x000fe2000f8e960a */
[----:B------:R-:W-:Y:S01]  /*8a70*/  IMAD.MOV.U32 R28, RZ, RZ, 0x7054 ;  /* 0x00007054ff1c7424 */ /* 0x000fe200078e00ff */
[----:B------:R-:W-:Y:S01]  /*8a80*/  PRMT R118, R119, 0x7632, R118 ;  /* 0x0000763277767816 */ /* 0x000fe20000000076 */
[----:B------:R-:W-:Y:S01]  /*8a90*/  FADD.FTZ R151, R26, R151 ;  /* 0x000000971a977221 */ /* 0x000fe20000010000 */
[----:B------:R-:W-:Y:S01]  /*8aa0*/  @!P1 PRMT R113, R7, 0x5410, RZ ;  /* 0x0000541007719816 */ /* 0x000fe200000000ff */
[----:B------:R-:W-:Y:S01]  /*8ab0*/  IMAD.WIDE.U32 R10, R8, -0x326172a9, RZ ;  /* 0xcd9e8d57080a7825 */ /* 0x000fe200078e00ff */
[----:B------:R-:W-:-:S03]  /*8ac0*/  @!P6 PRMT R116, R6, 0x5410, RZ ;  /* 0x000054100674e816 */ /* 0x000fc600000000ff */
[----:B------:R-:W-:Y:S01]  /*8ad0*/  @!P4 HADD2 R4, -R118.H0_H0, -RZ.H0_H0 ;  /* 0xa00000ff7604c230 */ /* 0x000fe20000000900 */
[----:B------:R-:W-:Y:S01]  /*8ae0*/  PRMT R149, R119, 0x5410, R118 ;  /* 0x0000541077957816 */ /* 0x000fe20000000076 */
[----:B------:R-:W-:Y:S01]  /*8af0*/  IMAD.WIDE.U32 R6, R9, -0x326172a9, RZ ;  /* 0xcd9e8d5709067825 */ /* 0x000fe200078e00ff */
[----:B------:R-:W-:-:S03]  /*8b00*/  @!P5 PRMT R119, R5, 0x5410, RZ ;  /* 0x000054100577d816 */ /* 0x000fc600000000ff */
[----:B------:R-:W-:Y:S01]  /*8b10*/  FADD.FTZ R98, R98, R151 ;  /* 0x0000009762627221 */ /* 0x000fe20000010000 */
[----:B------:R-:W-:Y:S01]  /*8b20*/  @!P4 PRMT R118, R4, 0x5410, RZ ;  /* 0x000054100476c816 */ /* 0x000fe200000000ff */
[----:B------:R-:W-:Y:S01]  /*8b30*/  IMAD.U32 R5, RZ, RZ, UR12 ;  /* 0x0000000cff057e24 */ /* 0x000fe2000f8e00ff */
[----:B------:R-:W-:Y:S01]  /*8b40*/  LOP3.LUT R6, R11, UR18, R6, 0x96, !PT ;  /* 0x000000120b067c12 */ /* 0x000fe2000f8e9606 */
[----:B------:R-:W-:Y:S01]  /*8b50*/  FADD.FTZ R97, R97, R98 ;  /* 0x0000006261617221 */ /* 0x000fe20000010000 */
[----:B------:R-:W-:Y:S02]  /*8b60*/  LOP3.LUT R13, R7, UR4, R160, 0x96, !PT ;  /* 0x00000004070d7c12 */ /* 0x000fe4000f8e96a0 */
[----:B------:R-:W-:Y:S01]  /*8b70*/  LOP3.LUT R4, R6, 0xffff, RZ, 0xc0, !PT ;  /* 0x0000ffff06047812 */ /* 0x000fe200078ec0ff */
[----:B------:R-:W-:Y:S01]  /*8b80*/  FADD.FTZ R96, R96, R97 ;  /* 0x0000006160607221 */ /* 0x000fe20000010000 */
[----:B------:R-:W-:Y:S02]  /*8b90*/  LOP3.LUT R9, R6, 0xff, RZ, 0xc0, !PT ;  /* 0x000000ff06097812 */ /* 0x000fe400078ec0ff */
[----:B------:R-:W-:Y:S01]  /*8ba0*/  SHF.R.U32.HI R4, RZ, 0x8, R4 ;  /* 0x00000008ff047819 */ /* 0x000fe20000011604 */
[----:B------:R-:W-:Y:S01]  /*8bb0*/  FADD.FTZ R96, R95, R96 ;  /* 0x000000605f607221 */ /* 0x000fe20000010000 */
[----:B------:R-:W-:-:S02]  /*8bc0*/  SHF.R.U32.HI R8, RZ, 0x10, R6 ;  /* 0x00000010ff087819 */ /* 0x000fc40000011606 */
[----:B------:R-:W-:Y:S01]  /*8bd0*/  PRMT R9, R9, 0x5410, R4 ;  /* 0x0000541009097816 */ /* 0x000fe20000000004 */
[----:B------:R-:W-:Y:S01]  /*8be0*/  FADD.FTZ R107, R107, R96 ;  /* 0x000000606b6b7221 */ /* 0x000fe20000010000 */
[----:B------:R-:W-:Y:S02]  /*8bf0*/  LOP3.LUT R4, R10, 0xffff, RZ, 0xc0, !PT ;  /* 0x0000ffff0a047812 */ /* 0x000fe400078ec0ff */
[----:B------:R-:W-:Y:S01]  /*8c00*/  PRMT R28, R5, R28, UR12 ;  /* 0x0000000c051c7e16 */ /* 0x000fe2000800001c */
[----:B------:R-:W-:Y:S01]  /*8c10*/  FADD.FTZ R107, R106, R107 ;  /* 0x0000006b6a6b7221 */ /* 0x000fe20000010000 */
[----:B------:R-:W-:Y:S02]  /*8c20*/  SHF.R.U32.HI R6, RZ, 0x18, R6 ;  /* 0x00000018ff067819 */ /* 0x000fe40000011606 */
[----:B------:R-:W-:Y:S01]  /*8c30*/  LOP3.LUT R11, R8, 0xff, RZ, 0xc0, !PT ;  /* 0x000000ff080b7812 */ /* 0x000fe200078ec0ff */
[----:B------:R-:W-:Y:S01]  /*8c40*/  FADD.FTZ R110, R110, R107 ;  /* 0x0000006b6e6e7221 */ /* 0x000fe20000010000 */
[----:B------:R-:W-:-:S02]  /*8c50*/  SHF.R.U32.HI R4, RZ, 0x8, R4 ;  /* 0x00000008ff047819 */ /* 0x000fc40000011604 */
[----:B------:R-:W-:Y:S01]  /*8c60*/  LOP3.LUT R5, R10, 0xff, RZ, 0xc0, !PT ;  /* 0x000000ff0a057812 */ /* 0x000fe200078ec0ff */
[----:B------:R-:W-:Y:S01]  /*8c70*/  FADD.FTZ R110, R143, R110 ;  /* 0x0000006e8f6e7221 */ /* 0x000fe20000010000 */
[----:B------:R-:W-:Y:S02]  /*8c80*/  PRMT R15, R11, 0x5410, R6 ;  /* 0x000054100b0f7816 */ /* 0x000fe40000000006 */
[----:B------:R-:W-:Y:S01]  /*8c90*/  PRMT R5, R5, 0x5410, R4 ;  /* 0x0000541005057816 */ /* 0x000fe20000000004 */
[----:B------:R-:W-:Y:S01]  /*8ca0*/  FADD.FTZ R141, R141, R110 ;  /* 0x0000006e8d8d7221 */ /* 0x000fe20000010000 */
[----:B------:R-:W-:Y:S02]  /*8cb0*/  SHF.R.U32.HI R4, RZ, 0x10, R10 ;  /* 0x00000010ff047819 */ /* 0x000fe4000001160a */
[--C-:B------:R-:W-:Y:S01]  /*8cc0*/  HSET2.LE.AND R11, R9, R28.reuse, PT ;  /* 0x0000001c090b7233 */ /* 0x100fe20003803000 */
[----:B------:R-:W-:Y:S01]  /*8cd0*/  FADD.FTZ R140, R140, R141 ;  /* 0x0000008d8c8c7221 */ /* 0x000fe20000010000 */
[----:B------:R-:W-:-:S02]  /*8ce0*/  HSET2.LE.AND R6, R15, R28, PT ;  /* 0x0000001c0f067233 */ /* 0x000fc40003803000 */
[----:B------:R-:W-:Y:S01]  /*8cf0*/  SHF.R.U32.HI R7, RZ, 0x18, R10 ;  /* 0x00000018ff077819 */ /* 0x000fe2000001160a */
[----:B------:R-:W-:Y:S01]  /*8d00*/  FADD.FTZ R137, R137, R140 ;  /* 0x0000008c89897221 */ /* 0x000fe20000010000 */
[----:B------:R-:W-:Y:S02]  /*8d10*/  LOP3.LUT R4, R4, 0xff, RZ, 0xc0, !PT ;  /* 0x000000ff04047812 */ /* 0x000fe400078ec0ff */
[----:B------:R-:W-:Y:S01]  /*8d20*/  HSET2.LE.AND R9, R5, R28, PT ;  /* 0x0000001c05097233 */ /* 0x000fe20003803000 */
[----:B------:R-:W-:Y:S01]  /*8d30*/  FADD.FTZ R186, R186, R137 ;  /* 0x00000089baba7221 */ /* 0x000fe20000010000 */
[----:B------:R-:W-:Y:S02]  /*8d40*/  PRMT R7, R4, 0x5410, R7 ;  /* 0x0000541004077816 */ /* 0x000fe40000000007 */
[----:B------:R-:W-:Y:S02]  /*8d50*/  LOP3.LUT R5, R6, R157, RZ, 0xc0, !PT ;  /* 0x0000009d06057212 */ /* 0x000fe400078ec0ff */
[----:B------:R-:W-:-:S02]  /*8d60*/  LOP3.LUT R4, R11, R158, RZ, 0xc0, !PT ;  /* 0x0000009e0b047212 */ /* 0x000fc400078ec0ff */
[----:B------:R-:W-:Y:S02]  /*8d70*/  LOP3.LUT R6, R9, R156, RZ, 0xc0, !PT ;  /* 0x0000009c09067212 */ /* 0x000fe400078ec0ff */
[----:B------:R-:W1:Y:S01]  /*8d80*/  LDSM.16.MT88.4 R8, [R130+0x6000] ;  /* 0x006000008208783b */ /* 0x000e620000004200 */
[----:B------:R-:W-:-:S05]  /*8d90*/  HSET2.LE.AND R156, R7, R28, PT ;  /* 0x0000001c079c7233 */ /* 0x000fca0003803000 */
[----:B------:R-:W-:-:S07]  /*8da0*/  LOP3.LUT R7, R156, R153, RZ, 0xc0, !PT ;  /* 0x000000999c077212 */ /* 0x000fce00078ec0ff */
        /* <DEDUP_REMOVED lines=17> */
[----:B------:R-:W-:-:S03]  /*8ec0*/  IMAD.WIDE.U32 R6, R13, -0x2daee0ad, RZ ;  /* 0xd2511f530d067825 */ /* 0x000fc600078e00ff */
[C---:B------:R-:W-:Y:S02]  /*8ed0*/  LOP3.LUT R8, R6.reuse, 0xffff, RZ, 0xc0, !PT ;  /* 0x0000ffff06087812 */ /* 0x040fe400078ec0ff */
[----:B------:R-:W-:Y:S02]  /*8ee0*/  LOP3.LUT R13, R6, 0xff, RZ, 0xc0, !PT ;  /* 0x000000ff060d7812 */ /* 0x000fe400078ec0ff */
[----:B------:R-:W-:Y:S02]  /*8ef0*/  SHF.R.U32.HI R8, RZ, 0x8, R8 ;  /* 0x00000008ff087819 */ /* 0x000fe40000011608 */
[----:B------:R-:W-:Y:S02]  /*8f00*/  LOP3.LUT R4, R7, UR22, R14, 0x96, !PT ;  /* 0x0000001607047c12 */ /* 0x000fe4000f8e960e */
[----:B------:R-:W-:Y:S02]  /*8f10*/  PRMT R13, R13, 0x5410, R8 ;  /* 0x000054100d0d7816 */ /* 0x000fe40000000008 */
[----:B------:R-:W-:-:S02]  /*8f20*/  LOP3.LUT R8, R4, 0xffff, RZ, 0xc0, !PT ;  /* 0x0000ffff04087812 */ /* 0x000fc400078ec0ff */
[----:B------:R-:W-:Y:S02]  /*8f30*/  LOP3.LUT R15, R4, 0xff, RZ, 0xc0, !PT ;  /* 0x000000ff040f7812 */ /* 0x000fe400078ec0ff */
[----:B------:R-:W-:Y:S02]  /*8f40*/  SHF.R.U32.HI R8, RZ, 0x8, R8 ;  /* 0x00000008ff087819 */ /* 0x000fe40000011608 */
[----:B------:R-:W-:Y:S02]  /*8f50*/  SHF.R.U32.HI R7, RZ, 0x10, R6 ;  /* 0x00000010ff077819 */ /* 0x000fe40000011606 */
[----:B------:R-:W-:Y:S02]  /*8f60*/  PRMT R15, R15, 0x5410, R8 ;  /* 0x000054100f0f7816 */ /* 0x000fe40000000008 */
[----:B------:R-:W1:Y:S01]  /*8f70*/  LDSM.16.MT88.4 R8, [R130+0x6400] ;  /* 0x006400008208783b */ /* 0x000e620000004200 */
[----:B------:R-:W-:Y:S02]  /*8f80*/  SHF.R.U32.HI R5, RZ, 0x10, R4 ;  /* 0x00000010ff057819 */ /* 0x000fe40000011604 */
[----:B------:R-:W-:-:S02]  /*8f90*/  SHF.R.U32.HI R6, RZ, 0x18, R6 ;  /* 0x00000018ff067819 */ /* 0x000fc40000011606 */
[----:B------:R-:W-:Y:S02]  /*8fa0*/  SHF.R.U32.HI R4, RZ, 0x18, R4 ;  /* 0x00000018ff047819 */ /* 0x000fe40000011604 */
[----:B------:R-:W-:Y:S02]  /*8fb0*/  LOP3.LUT R7, R7, 0xff, RZ, 0xc0, !PT ;  /* 0x000000ff07077812 */ /* 0x000fe400078ec0ff */
[----:B------:R-:W-:Y:S02]  /*8fc0*/  LOP3.LUT R5, R5, 0xff, RZ, 0xc0, !PT ;  /* 0x000000ff05057812 */ /* 0x000fe400078ec0ff */
[----:B------:R-:W-:Y:S02]  /*8fd0*/  HSET2.LE.AND R15, R15, R28, PT ;  /* 0x0000001c0f0f7233 */ /* 0x000fe40003803000 */
[----:B------:R-:W-:Y:S02]  /*8fe0*/  PRMT R7, R7, 0x5410, R6 ;  /* 0x0000541007077816 */ /* 0x000fe40000000006 */
[----:B------:R-:W-:-:S02]  /*8ff0*/  PRMT R5, R5, 0x5410, R4 ;  /* 0x0000541005057816 */ /* 0x000fc40000000004 */
[----:B------:R-:W-:Y:S02]  /*9000*/  LOP3.LUT R4, R15, R12, RZ, 0xc0, !PT ;  /* 0x0000000c0f047212 */ /* 0x000fe400078ec0ff */
[--C-:B------:R-:W-:Y:S02]  /*9010*/  HSET2.LE.AND R6, R13, R28.reuse, PT ;  /* 0x0000001c0d067233 */ /* 0x100fe40003803000 */
[----:B------:R-:W2:Y:S01]  /*9020*/  LDSM.16.MT88.4 R12, [R128+0x6400] ;  /* 0x00640000800c783b */ /* 0x000ea20000004200 */
[--C-:B------:R-:W-:Y:S02]  /*9030*/  HSET2.LE.AND R5, R5, R28.reuse, PT ;  /* 0x0000001c05057233 */ /* 0x100fe40003803000 */
[----:B------:R-:W-:Y:S02]  /*9040*/  HSET2.LE.AND R7, R7, R28, PT ;  /* 0x0000001c07077233 */ /* 0x000fe40003803000 */
[----:B------:R-:W-:Y:S02]  /*9050*/  LOP3.LUT R6, R6, R17, RZ, 0xc0, !PT ;  /* 0x0000001106067212 */ /* 0x000fe400078ec0ff */
[----:B------:R-:W-:-:S02]  /*9060*/  LOP3.LUT R5, R5, R18, RZ, 0xc0, !PT ;  /* 0x0000001205057212 */ /* 0x000fc400078ec0ff */
[----:B------:R-:W-:Y:S02]  /*9070*/  LOP3.LUT R7, R7, R16, RZ, 0xc0, !PT ;  /* 0x0000001007077212 */ /* 0x000fe400078ec0ff */
[----:B------:R-:W3:Y:S05]  /*9080*/  LDSM.16.MT88.4 R16, [R128+0x7400] ;  /* 0x007400008010783b */ /* 0x000eea0000004200 */
[C---:B-1----:R-:W-:Y:S06]  /*9090*/  HMMA.16816.F32 R80, R4.reuse, R8, R80 ;  /* 0x000000080450723c */ /* 0x042fec0000001850 */
[C---:B------:R-:W-:Y:S01]  /*90a0*/  HMMA.16816.F32 R76, R4.reuse, R10, R76 ;  /* 0x0000000a044c723c */ /* 0x040fe2000000184c */
[----:B------:R-:W1:Y:S05]  /*90b0*/  LDSM.16.MT88.4 R8, [R130+0x7400] ;  /* 0x007400008208783b */ /* 0x000e6a0000004200 */
[C---:B--2---:R-:W-:Y:S06]  /*90c0*/  HMMA.16816.F32 R36, R4.reuse, R12, R36 ;  /* 0x0000000c0424723c */ /* 0x044fec0000001824 */
[C---:B------:R-:W-:Y:S01]  /*90d0*/  HMMA.16816.F32 R40, R4.reuse, R14, R40 ;  /* 0x0000000e0428723c */ /* 0x040fe20000001828 */
[----:B------:R-:W2:Y:S05]  /*90e0*/  LDSM.16.MT88.4 R12, [R130+0x8400] ;  /* 0x00840000820c783b */ /* 0x000eaa0000004200 */
[C---:B---3--:R-:W-:Y:S06]  /*90f0*/  HMMA.16816.F32 R60, R4.reuse, R16, R60 ;  /* 0x00000010043c723c */ /* 0x048fec000000183c */
[----:B------:R-:W-:Y:S01]  /*9100*/  HMMA.16816.F32 R64, R4, R18, R64 ;  /* 0x000000120440723c */ /* 0x000fe20000001840 */
[----:B------:R-:W-:-:S05]  /*9110*/  IMAD.WIDE.U32 R16, R21, -0x2daee0ad, RZ ;  /* 0xd2511f5315107825 */ /* 0x000fca00078e00ff */
[C---:B-1----:R-:W-:Y:S06]  /*9120*/  HMMA.16816.F32 R72, R4.reuse, R8, R72 ;  /* 0x000000080448723c */ /* 0x042fec0000001848 */
[C---:B------:R-:W-:Y:S01]  /*9130*/  HMMA.16816.F32 R68, R4.reuse, R10, R68 ;  /* 0x0000000a0444723c */ /* 0x040fe20000001844 */
[----:B------:R-:W1:Y:S05]  /*9140*/  LDSM.16.MT88.4 R8, [R128+0x8400] ;  /* 0x008400008008783b */ /* 0x000e6a0000004200 */
[C---:B--2---:R-:W-:Y:S06]  /*9150*/  HMMA.16816.F32 R44, R4.reuse, R12, R44 ;  /* 0x0000000c042c723c */ /* 0x044fec000000182c */
[----:B------:R-:W-:Y:S01]  /*9160*/  HMMA.16816.F32 R48, R4, R14, R48 ;  /* 0x0000000e0430723c */ /* 0x000fe20000001830 */
[----:B------:R-:W-:-:S05]  /*9170*/  IMAD.WIDE.U32 R12, R20, -0x2daee0ad, RZ ;  /* 0xd2511f53140c7825 */ /* 0x000fca00078e00ff */
[----:B------:R-:W-:Y:S02]  /*9180*/  LOP3.LUT R22, R13, UR29, R22, 0x96, !PT ;  /* 0x0000001d0d167c12 */ /* 0x000fe4000f8e9616 */
[----:B------:R-:W-:-:S03]  /*9190*/  LOP3.LUT R12, R17, UR7, R12, 0x96, !PT ;  /* 0x00000007110c7c12 */ /* 0x000fc6000f8e960c */
[----:B------:R-:W-:-:S04]  /*91a0*/  IMAD.WIDE.U32 R22, R22, -0x326172a9, RZ ;  /* 0xcd9e8d5716167825 */ /* 0x000fc800078e00ff */
[----:B------:R-:W-:Y:S01]  /*91b0*/  IMAD.WIDE.U32 R12, R12, -0x326172a9, RZ ;  /* 0xcd9e8d570c0c7825 */ /* 0x000fe200078e00ff */
[----:B------:R-:W-:-:S04]  /*91c0*/  LOP3.LUT R155, R23, UR26, R154, 0x96, !PT ;  /* 0x0000001a179b7c12 */ /* 0x000fc8000f8e969a */
[----:B------:R-:W-:Y:S01]  /*91d0*/  LOP3.LUT R154, R13, UR6, R22, 0x96, !PT ;  /* 0x000000060d9a7c12 */ /* 0x000fe2000f8e9616 */
[C---:B-1----:R-:W-:Y:S01]  /*91e0*/  HMMA.16816.F32 R52, R4.reuse, R8, R52 ;  /* 0x000000080434723c */ /* 0x042fe20000001834 */
[----:B------:R-:W-:Y:S05]  /*91f0*/  LDSM.16.MT88.4 R20, [R130+0x6800] ;  /* 0x006800008214783b */ /* 0x000fea0000004200 */
[----:B------:R-:W-:Y:S01]  /*9200*/  HMMA.16816.F32 R56, R4, R10, R56 ;  /* 0x0000000a0438723c */ /* 0x000fe20000001838 */
[----:B------:R-:W-:-:S04]  /*9210*/  IMAD.WIDE.U32 R8, R155, -0x2daee0ad, RZ ;  /* 0xd2511f539b087825 */ /* 0x000fc800078e00ff */
[----:B------:R-:W-:Y:S01]  /*9220*/  IMAD.WIDE.U32 R154, R154, -0x2daee0ad, RZ ;  /* 0xd2511f539a9a7825 */ /* 0x000fe200078e00ff */
[----:B------:R-:W-:-:S04]  /*9230*/  LOP3.LUT R16, R9, UR5, R16, 0x96, !PT ;  /* 0x0000000509107c12 */ /* 0x000fc8000f8e9610 */
[----:B------:R-:W-:Y:S01]  /*9240*/  LOP3.LUT R8, R155, UR27, R8, 0x96, !PT ;  /* 0x0000001b9b087c12 */ /* 0x000fe2000f8e9608 */
[----:B------:R-:W-:-:S04]  /*9250*/  IMAD.WIDE.U32 R16, R16, -0x326172a9, RZ ;  /* 0xcd9e8d5710107825 */ /* 0x000fc800078e00ff */
[----:B------:R-:W-:Y:S01]  /*9260*/  IMAD.WIDE.U32 R8, R8, -0x326172a9, RZ ;  /* 0xcd9e8d5708087825 */ /* 0x000fe200078e00ff */
[----:B------:R-:W-:Y:S02]  /*9270*/  LOP3.LUT R153, R17, UR4, R12, 0x96, !PT ;  /* 0x0000000411997c12 */ /* 0x000fe4000f8e960c */
[----:B------:R-:W1:Y:S02]  /*9280*/  LDSM.16.MT88.4 R12, [R130+0x7800] ;  /* 0x00780000820c783b */ /* 0x000e640000004200 */
[----:B------:R-:W-:Y:S02]  /*9290*/  LOP3.LUT R4, R9, UR18, R16, 0x96, !PT ;  /* 0x0000001209047c12 */ /* 0x000fe4000f8e9610 */
[----:B------:R-:W2:Y:S01]  /*92a0*/  LDSM.16.MT88.4 R16, [R128+0x6800] ;  /* 0x006800008010783b */ /* 0x000ea20000004200 */
[----:B------:R-:W-:Y:S02]  /*92b0*/  LOP3.LUT R10, R8, 0xffff, RZ, 0xc0, !PT ;  /* 0x0000ffff080a7812 */ /* 0x000fe400078ec0ff */
[----:B------:R-:W-:-:S02]  /*92c0*/  LOP3.LUT R6, R4, 0xffff, RZ, 0xc0, !PT ;  /* 0x0000ffff04067812 */ /* 0x000fc400078ec0ff */
[----:B------:R-:W-:Y:S02]  /*92d0*/  LOP3.LUT R5, R4, 0xff, RZ, 0xc0, !PT ;  /* 0x000000ff04057812 */ /* 0x000fe400078ec0ff */
[----:B------:R-:W-:Y:S02]  /*92e0*/  SHF.R.U32.HI R6, RZ, 0x8, R6 ;  /* 0x00000008ff067819 */ /* 0x000fe40000011606 */
[----:B------:R-:W-:Y:S02]  /*92f0*/  SHF.R.U32.HI R11, RZ, 0x10, R4 ;  /* 0x00000010ff0b7819 */ /* 0x000fe40000011604 */
[----:B------:R-:W-:Y:S02]  /*9300*/  SHF.R.U32.HI R9, RZ, 0x10, R8 ;  /* 0x00000010ff097819 */ /* 0x000fe40000011608 */
[----:B------:R-:W-:Y:S02]  /*9310*/  PRMT R5, R5, 0x5410, R6 ;  /* 0x0000541005057816 */ /* 0x000fe40000000006 */
[----:B------:R-:W-:-:S02]  /*9320*/  LOP3.LUT R155, R8, 0xff, RZ, 0xc0, !PT ;  /* 0x000000ff089b7812 */ /* 0x000fc400078ec0ff */
[----:B------:R-:W-:Y:S02]  /*9330*/  SHF.R.U32.HI R4, RZ, 0x18, R4 ;  /* 0x00000018ff047819 */ /* 0x000fe40000011604 */
[----:B------:R-:W-:Y:S02]  /*9340*/  LOP3.LUT R11, R11, 0xff, RZ, 0xc0, !PT ;  /* 0x000000ff0b0b7812 */ /* 0x000fe400078ec0ff */
[----:B------:R-:W-:Y:S02]  /*9350*/  SHF.R.U32.HI R8, RZ, 0x18, R8 ;  /* 0x00000018ff087819 */ /* 0x000fe40000011608 */
[----:B------:R-:W-:Y:S02]  /*9360*/  SHF.R.U32.HI R10, RZ, 0x8, R10 ;  /* 0x00000008ff0a7819 */ /* 0x000fe4000001160a */
[----:B------:R-:W-:Y:S02]  /*9370*/  LOP3.LUT R9, R9, 0xff, RZ, 0xc0, !PT ;  /* 0x000000ff09097812 */ /* 0x000fe400078ec0ff */
[----:B------:R-:W-:-:S02]  /*9380*/  PRMT R11, R11, 0x5410, R4 ;  /* 0x000054100b0b7816 */ /* 0x000fc40000000004 */
[--C-:B------:R-:W-:Y:S02]  /*9390*/  HSET2.LE.AND R5, R5, R28.reuse, PT ;  /* 0x0000001c05057233 */ /* 0x100fe40003803000 */
[----:B------:R-:W-:Y:S02]  /*93a0*/  PRMT R155, R155, 0x5410, R10 ;  /* 0x000054109b9b7816 */ /* 0x000fe4000000000a */
[----:B------:R-:W-:Y:S02]  /*93b0*/  PRMT R9, R9, 0x5410, R8 ;  /* 0x0000541009097816 */ /* 0x000fe40000000008 */
[----:B------:R-:W-:Y:S02]  /*93c0*/  LOP3.LUT R8, R5, R150, RZ, 0xc0, !PT ;  /* 0x0000009605087212 */ /* 0x000fe400078ec0ff */
[--C-:B------:R-:W-:Y:S01]  /*93d0*/  HSET2.LE.AND R11, R11, R28.reuse, PT ;  /* 0x0000001c0b0b7233 */ /* 0x100fe20003803000 */
[----:B------:R-:W3:Y:S01]  /*93e0*/  LDSM.16.MT88.4 R4, [R128+0x7800] ;  /* 0x007800008004783b */ /* 0x000ee20000004200 */
[----:B------:R-:W-:-:S02]  /*93f0*/  HSET2.LE.AND R10, R155, R28, PT ;  /* 0x0000001c9b0a7233 */ /* 0x000fc40003803000 */
[----:B------:R-:W-:Y:S01]  /*9400*/  HSET2.LE.AND R150, R9, R28, PT ;  /* 0x0000001c09967233 */ /* 0x000fe20003803000 */
[----:B------:R-:W4:Y:S01]  /*9410*/  MUFU.EX2 R155, R146 ;  /* 0x00000092009b7308 */ /* 0x000f220000000800 */
[----:B------:R-:W-:Y:S02]  /*9420*/  LOP3.LUT R9, R11, R30, RZ, 0xc0, !PT ;  /* 0x0000001e0b097212 */ /* 0x000fe400078ec0ff */
[----:B------:R-:W-:Y:S02]  /*9430*/  LOP3.LUT R10, R10, R31, RZ, 0xc0, !PT ;  /* 0x0000001f0a0a7212 */ /* 0x000fe400078ec0ff */
[----:B------:R-:W-:-:S07]  /*9440*/  LOP3.LUT R11, R150, R29, RZ, 0xc0, !PT ;  /* 0x0000001d960b7212 */ /* 0x000fce00078ec0ff */
        /* <DEDUP_REMOVED lines=8> */
[----:B------:R-:W-:-:S04]  /*94d0*/  IMAD.WIDE.U32 R4, R153, -0x2daee0ad, RZ ;  /* 0xd2511f5399047825 */ /* 0x000fc800078e00ff */
[----:B------:R-:W-:Y:S02]  /*94e0*/  FADD.FTZ R153, R27, R152 ;  /* 0x000000981b997221 */ /* 0x000fe40000010000 */
[----:B------:R-:W-:Y:S01]  /*94f0*/  LDSM.16.MT88.4 R24, [R128+0x6c00] ;  /* 0x006c00008018783b */ /* 0x000fe20000004200 */
[----:B------:R-:W-:Y:S01]  /*9500*/  LOP3.LUT R154, R5, UR22, R154, 0x96, !PT ;  /* 0x00000016059a7c12 */ /* 0x000fe2000f8e969a */
[C---:B------:R-:W-:Y:S01]  /*9510*/  HMMA.16816.F32 R80, R8.reuse, R20, R80 ;  /* 0x000000140850723c */ /* 0x040fe20000001850 */
[----:B------:R-:W-:Y:S01]  /*9520*/  LOP3.LUT R5, R4, 0xffff, RZ, 0xc0, !PT ;  /* 0x0000ffff04057812 */ /* 0x000fe200078ec0ff */
[----:B------:R-:W-:Y:S01]  /*9530*/  FADD.FTZ R114, R114, R153 ;  /* 0x0000009972727221 */ /* 0x000fe20000010000 */
[----:B------:R-:W-:Y:S02]  /*9540*/  SHF.R.U32.HI R6, RZ, 0x10, R4 ;  /* 0x00000010ff067819 */ /* 0x000fe40000011604 */
[----:B------:R-:W-:Y:S01]  /*9550*/  LOP3.LUT R7, R4, 0xff, RZ, 0xc0, !PT ;  /* 0x000000ff04077812 */ /* 0x000fe200078ec0ff */
[----:B------:R-:W-:Y:S01]  /*9560*/  HMMA.16816.F32 R76, R8, R22, R76 ;  /* 0x00000016084c723c */ /* 0x000fe2000000184c */
[----:B------:R-:W-:Y:S01]  /*9570*/  SHF.R.U32.HI R20, RZ, 0x8, R5 ;  /* 0x00000008ff147819 */ /* 0x000fe20000011605 */
[----:B------:R-:W-:Y:S01]  /*9580*/  FADD.FTZ R103, R103, R114 ;  /* 0x0000007267677221 */ /* 0x000fe20000010000 */
[----:B------:R-:W-:-:S02]  /*9590*/  LOP3.LUT R5, R6, 0xff, RZ, 0xc0, !PT ;  /* 0x000000ff06057812 */ /* 0x000fc400078ec0ff */
[----:B------:R-:W-:Y:S01]  /*95a0*/  SHF.R.U32.HI R4, RZ, 0x18, R4 ;  /* 0x00000018ff047819 */ /* 0x000fe20000011604 */
[C---:B-1----:R-:W-:Y:S01]  /*95b0*/  HMMA.16816.F32 R52, R8.reuse, R12, R52 ;  /* 0x0000000c0834723c */ /* 0x042fe20000001834 */
[----:B------:R-:W-:Y:S01]  /*95c0*/  LOP3.LUT R6, R154, 0xffff, RZ, 0xc0, !PT ;  /* 0x0000ffff9a067812 */ /* 0x000fe200078ec0ff */
[----:B------:R-:W-:Y:S01]  /*95d0*/  IMAD.U32 R23, RZ, RZ, UR17 ;  /* 0x00000011ff177e24 */ /* 0x000fe2000f8e00ff */
[----:B------:R-:W-:Y:S01]  /*95e0*/  PRMT R7, R7, 0x5410, R20 ;  /* 0x0000541007077816 */ /* 0x000fe20000000014 */
[----:B------:R-:W-:Y:S01]  /*95f0*/  FADD.FTZ R102, R102, R103 ;  /* 0x0000006766667221 */ /* 0x000fe20000010000 */
[----:B------:R-:W-:Y:S01]  /*9600*/  PRMT R5, R5, 0x5410, R4 ;  /* 0x0000541005057816 */ /* 0x000fe20000000004 */
[----:B------:R-:W-:Y:S01]  /*9610*/  HMMA.16816.F32 R56, R8, R14, R56 ;  /* 0x0000000e0838723c */ /* 0x000fe20000001838 */
[----:B------:R-:W1:Y:S01]  /*9620*/  LDSM.16.MT88.4 R12, [R130+0x8c00] ;  /* 0x008c0000820c783b */ /* 0x000e620000004200 */
[----:B------:R-:W-:Y:S01]  /*9630*/  SHF.R.U32.HI R6, RZ, 0x8, R6 ;  /* 0x00000008ff067819 */ /* 0x000fe20000011606 */
[----:B------:R-:W-:Y:S01]  /*9640*/  IMAD.WIDE R156, R23, 0x2, R138 ;  /* 0x00000002179c7825 */ /* 0x000fe200078e028a */
[----:B------:R-:W-:-:S03]  /*9650*/  LOP3.LUT R21, R154, 0xff, RZ, 0xc0, !PT ;  /* 0x000000ff9a157812 */ /* 0x000fc600078ec0ff */
[----:B------:R-:W-:Y:S01]  /*9660*/  FADD.FTZ R101, R101, R102 ;  /* 0x0000006665657221 */ /* 0x000fe20000010000 */
[C---:B--2---:R-:W-:Y:S01]  /*9670*/  HMMA.16816.F32 R44, R8.reuse, R16, R44 ;  /* 0x00000010082c723c */ /* 0x044fe2000000182c */
[----:B------:R-:W-:Y:S01]  /*9680*/  SHF.R.U32.HI R4, RZ, 0x10, R154 ;  /* 0x00000010ff047819 */ /* 0x000fe2000001169a */
[----:B------:R2:W-:Y:S01]  /*9690*/  STG.E.U16 desc[UR20][R156.64+-0x80], R147 ;  /* 0xffff80939c007986 */ /* 0x0005e2000c101514 */
[----:B------:R-:W-:Y:S01]  /*96a0*/  PRMT R21, R21, 0x5410, R6 ;  /* 0x0000541015157816 */ /* 0x000fe20000000006 */
[----:B------:R-:W-:Y:S01]  /*96b0*/  FADD.FTZ R100, R100, R101 ;  /* 0x0000006564647221 */ /* 0x000fe20000010000 */
[----:B------:R-:W-:Y:S01]  /*96c0*/  LOP3.LUT R4, R4, 0xff, RZ, 0xc0, !PT ;  /* 0x000000ff04047812 */ /* 0x000fe200078ec0ff */
[----:B------:R-:W-:Y:S01]  /*96d0*/  HMMA.16816.F32 R48, R8, R18, R48 ;  /* 0x000000120830723c */ /* 0x000fe20000001830 */
[----:B------:R-:W3:Y:S01]  /*96e0*/  LDSM.16.MT88.4 R8, [R128+0x8c00] ;  /* 0x008c00008008783b */ /* 0x000ee20000004200 */
[----:B------:R-:W-:Y:S01]  /*96f0*/  SHF.R.U32.HI R17, RZ, 0x18, R154 ;  /* 0x00000018ff117819 */ /* 0x000fe2000001169a */
[----:B------:R-:W-:Y:S01]  /*9700*/  FADD.FTZ R99, R99, R100 ;  /* 0x0000006463637221 */ /* 0x000fe20000010000 */
[----:B------:R-:W-:-:S02]  /*9710*/  HSET2.LE.AND R6, R7, R28, PT ;  /* 0x0000001c07067233 */ /* 0x000fc40003803000 */
[--C-:B------:R-:W-:Y:S01]  /*9720*/  HSET2.LE.AND R7, R5, R28.reuse, PT ;  /* 0x0000001c05077233 */ /* 0x100fe20003803000 */
[----:B------:R-:W-:Y:S01]  /*9730*/  FADD.FTZ R112, R112, R99 ;  /* 0x0000006370707221 */ /* 0x000fe20000010000 */
[----:B------:R-:W-:Y:S02]  /*9740*/  PRMT R17, R4, 0x5410, R17 ;  /* 0x0000541004117816 */ /* 0x000fe40000000011 */
[--C-:B------:R-:W-:Y:S01]  /*9750*/  HSET2.LE.AND R5, R21, R28.reuse, PT ;  /* 0x0000001c15057233 */ /* 0x100fe20003803000 */
[----:B------:R-:W-:Y:S01]  /*9760*/  FADD.FTZ R112, R111, R112 ;  /* 0x000000706f707221 */ /* 0x000fe20000010000 */
[----:B------:R-:W-:Y:S01]  /*9770*/  LOP3.LUT R7, R7, R0, RZ, 0xc0, !PT ;  /* 0x0000000007077212 */ /* 0x000fe200078ec0ff */
[----:B------:R-:W-:Y:S01]  /*9780*/  LDSM.16.MT88.4 R20, [R130+0x7c00] ;  /* 0x007c00008214783b */ /* 0x000fe20000004200 */
[----:B----4-:R-:W-:Y:S01]  /*9790*/  F2FP.F16.F32.PACK_AB R0, R155, R148 ;  /* 0x000000949b00723e */ /* 0x010fe200000000ff */
[----:B------:R-:W-:Y:S01]  /*97a0*/  FADD.FTZ R145, R145, R112 ;  /* 0x0000007091917221 */ /* 0x000fe20000010000 */
[----:B------:R-:W-:-:S02]  /*97b0*/  HSET2.LE.AND R152, R17, R28, PT ;  /* 0x0000001c11987233 */ /* 0x000fc40003803000 */
[----:B------:R-:W-:Y:S01]  /*97c0*/  PRMT R150, R0, 0x7632, R150 ;  /* 0x0000763200967816 */ /* 0x000fe20000000096 */
[----:B------:R-:W4:Y:S01]  /*97d0*/  LDSM.16.MT88.4 R28, [R130+0x6c00] ;  /* 0x006c0000821c783b */ /* 0x000f220000004200 */
[----:B------:R-:W-:Y:S01]  /*97e0*/  LOP3.LUT R4, R5, R144, RZ, 0xc0, !PT ;  /* 0x0000009005047212 */ /* 0x000fe200078ec0ff */
[----:B------:R-:W-:Y:S01]  /*97f0*/  FADD.FTZ R145, R142, R145 ;  /* 0x000000918e917221 */ /* 0x000fe20000010000 */
[----:B------:R-:W-:Y:S01]  /*9800*/  LOP3.LUT R5, R152, R149, RZ, 0xc0, !PT ;  /* 0x0000009598057212 */ /* 0x000fe200078ec0ff */
[----:B------:R-:W5:Y:S01]  /*9810*/  LDSM.16.MT88.4 R16, [R128+0x7c00] ;  /* 0x007c00008010783b */ /* 0x000f620000004200 */
[----:B--2---:R-:W-:Y:S01]  /*9820*/  PRMT R147, R0, 0x7610, R147 ;  /* 0x0000761000937816 */ /* 0x004fe20000000093 */
[----:B------:R-:W-:Y:S02]  /*9830*/  @!P2 HADD2 R2, -R150.H0_H0, -RZ.H0_H0 ;  /* 0xa00000ff9602a230 */ /* 0x000fe40000000900 */
[----:B------:R-:W-:Y:S01]  /*9840*/  FADD.FTZ R148, R148, R145 ;  /* 0x0000009194947221 */ /* 0x000fe20000010000 */
[----:B------:R-:W-:Y:S01]  /*9850*/  IMAD.MOV.U32 R0, RZ, RZ, R32 ;  /* 0x000000ffff007224 */ /* 0x000fe200078e0020 */
[----:B------:R-:W-:Y:S01]  /*9860*/  PRMT R149, R147, 0x5410, R150 ;  /* 0x0000541093957816 */ /* 0x000fe20000000096 */
[----:B------:R-:W-:Y:S01]  /*9870*/  @!P3 HADD2 R3, -R147.H0_H0, -RZ.H0_H0 ;  /* 0xa00000ff9303b230 */ /* 0x000fe20000000900 */
[----:B------:R-:W-:Y:S01]  /*9880*/  @!P2 PRMT R150, R2, 0x5410, RZ ;  /* 0x000054100296a816 */ /* 0x000fe200000000ff */
[--C-:B------:R-:W-:Y:S01]  /*9890*/  IMAD.MOV.U32 R2, RZ, RZ, R33.reuse ;  /* 0x000000ffff027224 */ /* 0x100fe200078e0021 */
[----:B------:R-:W-:Y:S01]  /*98a0*/  LOP3.LUT R6, R6, R149, RZ, 0xc0, !PT ;  /* 0x0000009506067212 */ /* 0x000fe200078ec0ff */
[----:B------:R-:W-:Y:S01]  /*98b0*/  @P0 IMAD.MOV.U32 R0, RZ, RZ, R32 ;  /* 0x000000ffff000224 */ /* 0x000fe200078e0020 */
[----:B------:R-:W-:Y:S01]  /*98c0*/  @!P3 PRMT R147, R3, 0x5410, RZ ;  /* 0x000054100393b816 */ /* 0x000fe200000000ff */
[----:B------:R-:W-:-:S02]  /*98d0*/  @P0 IMAD.MOV.U32 R2, RZ, RZ, R33 ;  /* 0x000000ffff020224 */ /* 0x000fc400078e0021 */
[----:B------:R-:W-:Y:S02]  /*98e0*/  FADD.FTZ R188, R155, R148 ;  /* 0x000000949bbc7221 */ /* 0x000fe40000010000 */
[C---:B-1----:R-:W-:Y:S06]  /*98f0*/  HMMA.16816.F32 R44, R4.reuse, R12, R44 ;  /* 0x0000000c042c723c */ /* 0x042fec000000182c */
[----:B---3--:R-:W-:Y:S01]  /*9900*/  HMMA.16816.F32 R52, R4, R8, R52 ;  /* 0x000000080434723c */ /* 0x008fe20000001834 */
[----:B------:R-:W-:-:S05]  /*9910*/  IMAD.U32 R13, RZ, RZ, UR17 ;  /* 0x00000011ff0d7e24 */ /* 0x000fca000f8e00ff */
[----:B------:R-:W-:Y:S01]  /*9920*/  HMMA.16816.F32 R36, R4, R24, R36 ;  /* 0x000000180424723c */ /* 0x000fe20000001824 */
[----:B------:R-:W-:-:S05]  /*9930*/  IMAD.WIDE R8, R13, 0x2, R138 ;  /* 0x000000020d087825 */ /* 0x000fca00078e028a */
[----:B------:R-:W-:Y:S01]  /*9940*/  STG.E.U16 desc[UR20][R8.64+-0x7e], R94 ;  /* 0xffff825e08007986 */ /* 0x000fe2000c101514 */
[C---:B------:R-:W-:Y:S03]  /*9950*/  HMMA.16816.F32 R40, R4.reuse, R26, R40 ;  /* 0x0000001a0428723c */ /* 0x040fe60000001828 */
[----:B------:R-:W-:Y:S03]  /*9960*/  STG.E.U16 desc[UR20][R138.64+-0x70], R91 ;  /* 0xffff905b8a007986 */ /* 0x000fe6000c101514 */
[C---:B----4-:R-:W-:Y:S01]  /*9970*/  HMMA.16816.F32 R80, R4.reuse, R28, R80 ;  /* 0x0000001c0450723c */ /* 0x050fe20000001850 */
[----:B------:R-:W-:Y:S04]  /*9980*/  STG.E.U16 desc[UR20][R138.64+-0x6e], R90 ;  /* 0xffff925a8a007986 */ /* 0x000fe8000c101514 */
[----:B------:R-:W-:Y:S01]  /*9990*/  STG.E.U16 desc[UR20][R8.64+-0x70], R93 ;  /* 0xffff905d08007986 */ /* 0x000fe2000c101514 */
[C---:B------:R-:W-:Y:S03]  /*99a0*/  HMMA.16816.F32 R76, R4.reuse, R30, R76 ;  /* 0x0000001e044c723c */ /* 0x040fe6000000184c */
[----:B------:R-:W-:Y:S03]  /*99b0*/  STG.E.U16 desc[UR20][R8.64+-0x6e], R92 ;  /* 0xffff925c08007986 */ /* 0x000fe6000c101514 */
[C---:B------:R-:W-:Y:S01]  /*99c0*/  HMMA.16816.F32 R72, R4.reuse, R20, R72 ;  /* 0x000000140448723c */ /* 0x040fe20000001848 */
[----:B------:R-:W-:Y:S04]  /*99d0*/  STG.E.U16 desc[UR20][R138.64+-0x60], R87 ;  /* 0xffffa0578a007986 */ /* 0x000fe8000c101514 */
[----:B------:R-:W-:Y:S01]  /*99e0*/  STG.E.U16 desc[UR20][R138.64+-0x5e], R86 ;  /* 0xffffa2568a007986 */ /* 0x000fe2000c101514 */
[C---:B------:R-:W-:Y:S03]  /*99f0*/  HMMA.16816.F32 R68, R4.reuse, R22, R68 ;  /* 0x000000160444723c */ /* 0x040fe60000001844 */
[----:B------:R-:W-:Y:S03]  /*9a00*/  STG.E.U16 desc[UR20][R8.64+-0x60], R89 ;  /* 0xffffa05908007986 */ /* 0x000fe6000c101514 */
[C---:B-----5:R-:W-:Y:S01]  /*9a10*/  HMMA.16816.F32 R60, R4.reuse, R16, R60 ;  /* 0x00000010043c723c */ /* 0x060fe2000000183c */
[----:B------:R-:W-:Y:S04]  /*9a20*/  STG.E.U16 desc[UR20][R8.64+-0x5e], R88 ;  /* 0xffffa25808007986 */ /* 0x000fe8000c101514 */
[----:B------:R-:W-:Y:S01]  /*9a30*/  STG.E.U16 desc[UR20][R138.64+-0x50], R35 ;  /* 0xffffb0238a007986 */ /* 0x000fe2000c101514 */
[C---:B------:R-:W-:Y:S03]  /*9a40*/  HMMA.16816.F32 R64, R4.reuse, R18, R64 ;  /* 0x000000120440723c */ /* 0x040fe60000001840 */
[----:B------:R-:W-:Y:S03]  /*9a50*/  STG.E.U16 desc[UR20][R138.64+-0x4e], R34 ;  /* 0xffffb2228a007986 */ /* 0x000fe6000c101514 */
[C---:B------:R-:W-:Y:S01]  /*9a60*/  HMMA.16816.F32 R48, R4.reuse, R14, R48 ;  /* 0x0000000e0430723c */ /* 0x040fe20000001830 */
[----:B------:R-:W-:Y:S04]  /*9a70*/  STG.E.U16 desc[UR20][R8.64+-0x50], R85 ;  /* 0xffffb05508007986 */ /* 0x000fe8000c101514 */
[----:B------:R1:W-:Y:S01]  /*9a80*/  STG.E.U16 desc[UR20][R8.64+-0x4e], R84 ;  /* 0xffffb25408007986 */ /* 0x0003e2000c101514 */
[----:B------:R-:W-:Y:S03]  /*9a90*/  HMMA.16816.F32 R56, R4, R10, R56 ;  /* 0x0000000a0438723c */ /* 0x000fe60000001838 */
        /* <DEDUP_REMOVED lines=18> */
[----:B------:R-:W-:Y:S05]  /*9bc0*/  @P0 BRA `(.L_x_994) ;  /* 0x0000000000040947 */ /* 0x000fea0003800000 */
.L_x_990:
[----:B------:R-:W-:-:S12]  /*9bd0*/  UIADD3 UR36, UR23, -0x1, URZ ;  /* 0xffffffff17247890 */ /* 0x000fd8000fffe03f */
.L_x_994:
[----:B------:R-:W-:-:S13]  /*9be0*/  ISETP.LE.AND P0, PT, RZ, UR36, PT ;  /* 0x00000024ff007c0c */ /* 0x000fda000bf03270 */
[----:B------:R-:W-:Y:S05]  /*9bf0*/  @!P0 BRA `(.L_x_995) ;  /* 0x0000003800248947 */ /* 0x000fea0003800000 */
[C---:B------:R-:W-:Y:S01]  /*9c00*/  IMAD.WIDE.U32 R180, R136.reuse, -0x326172a9, RZ ;  /* 0xcd9e8d5788b47825 */ /* 0x040fe200078e00ff */
[----:B------:R-:W-:Y:S01]  /*9c10*/  USHF.R.S32.HI UR34, URZ, 0x1f, UR17 ;  /* 0x0000001f3f227899 */ /* 0x000fe20008011411 */
[----:B------:R-:W-:Y:S01]  /*9c20*/  MOV R85, R0 ;  /* 0x0000000000557202 */ /* 0x000fe20000000f00 */
[----:B------:R-:W-:Y:S01]  /*9c30*/  ULDC UR4, c[0x0][0x2d0] ;  /* 0x0000b40000047ab9 */ /* 0x000fe20000000800 */
[----:B------:R-:W-:Y:S01]  /*9c40*/  MOV R3, R2 ;  /* 0x0000000200037202 */ /* 0x000fe20000000f00 */
[----:B------:R-:W-:Y:S01]  /*9c50*/  IMAD R176, R136, -0x326172a9, RZ ;  /* 0xcd9e8d5788b07824 */ /* 0x000fe200078e02ff */
[----:B------:R-:W-:Y:S01]  /*9c60*/  LOP3.LUT R178, R181, R125, RZ, 0x3c, !PT ;  /* 0x0000007db5b27212 */ /* 0x000fe200078e3cff */
[----:B------:R-:W-:Y:S01]  /*9c70*/  IMAD.WIDE.U32 R182, R124, -0x2daee0ad, RZ ;  /* 0xd2511f537cb67825 */ /* 0x000fe200078e00ff */
[----:B------:R-:W-:Y:S01]  /*9c80*/  MOV R169, 0x7054 ;  /* 0x0000705400a97802 */ /* 0x000fe20000000f00 */
[----:B------:R-:W-:Y:S01]  /*9c90*/  USHF.L.U32 UR35, UR17, 0x1, URZ ;  /* 0x0000000111237899 */ /* 0x000fe2000800063f */
[----:B------:R-:W-:Y:S01]  /*9ca0*/  MOV R184, R126 ;  /* 0x0000007e00b87202 */ /* 0x000fe20000000f00 */
[----:B------:R-:W-:Y:S01]  /*9cb0*/  IMAD.WIDE.U32 R178, R178, -0x2daee0ad, RZ ;  /* 0xd2511f53b2b27825 */ /* 0x000fe200078e00ff */
[----:B------:R-:W-:Y:S01]  /*9cc0*/  MOV R185, R135 ;  /* 0x0000008700b97202 */ /* 0x000fe20000000f00 */
[----:B------:R-:W-:Y:S01]  /*9cd0*/  ULDC UR32, c[0x0][0x2d0] ;  /* 0x0000b40000207ab9 */ /* 0x000fe20000000800 */
[----:B------:R-:W-:Y:S01]  /*9ce0*/  ISETP.GE.AND P4, PT, R174, UR4, PT ;  /* 0x00000004ae007c0c */ /* 0x000fe2000bf86270 */
[----:B------:R-:W-:Y:S01]  /*9cf0*/  USHF.L.U64.HI UR34, UR17, 0x1, UR34 ;  /* 0x0000000111227899 */ /* 0x000fe20008010222 */
[----:B------:R-:W-:Y:S01]  /*9d00*/  ULDC UR4, c[0x0][0x2ec] ;  /* 0x0000bb0000047ab9 */ /* 0x000fe20000000800 */
[----:B------:R-:W-:Y:S01]  /*9d10*/  ULDC.64 UR6, c[0x0][0x248] ;  /* 0x0000920000067ab9 */ /* 0x000fe20000000a00 */
[----:B------:R-:W-:Y:S09]  /*9d20*/  BRA `(.L_x_996) ;  /* 0x0000000400087947 */ /* 0x000ff20003800000 */
.L_x_998:
        /* <DEDUP_REMOVED lines=15> */
[----:B------:R-:W-:Y:S02]  /*9e20*/  IMAD.U32 R0, RZ, RZ, UR26 ;  /* 0x0000001aff007e24 */ /* 0x000fe4000f8e00ff */
[----:B------:R-:W-:Y:S01]  /*9e30*/  IADD3 R100, P6, R2, UR11, RZ ;  /* 0x0000000b02647c10 */ /* 0x000fe2000ffde0ff */
[----:B------:R-:W-:Y:S01]  /*9e40*/  IMAD.U32 R101, RZ, RZ, UR5 ;  /* 0x00000005ff657e24 */ /* 0x000fe2000f8e00ff */
[----:B------:R-:W5:Y:S04]  /*9e50*/  @!P4 LDC.64 R92, c[0x0][0x218] ;  /* 0x00008600ff5ccb82 */ /* 0x000f680000000a00 */
[----:B------:R-:W-:Y:S04]  /*9e60*/  LEA.HI.X R0, R0, R173, R101, 0x6, P0 ;  /* 0x000000ad00007211 */ /* 0x000fe800000f3465 */
        /* <DEDUP_REMOVED lines=11> */
[----:B-----5:R-:W-:Y:S02]  /*9f20*/  @!P4 LEA R92, P5, R100, R92, 0x1 ;  /* 0x0000005c645cc211 */ /* 0x020fe400078a08ff */
[----:B------:R-:W-:Y:S01]  /*9f30*/  @!P2 LEA.HI.X R95, R2, R95, R0, 0x1, P0 ;  /* 0x0000005f025fa211 */ /* 0x000fe200000f0c00 */
[----:B------:R1:W-:Y:S01]  /*9f40*/  @P3 STS.128 [R166+0x4000], RZ ;  /* 0x004000ffa6003388 */ /* 0x0003e20000000c00 */
[----:B------:R-:W-:Y:S02]  /*9f50*/  IADD3.X R0, R0, UR10, RZ, P6, !PT ;  /* 0x0000000a00007c10 */ /* 0x000fe4000b7fe4ff */
[C---:B---3--:R-:W-:Y:S01]  /*9f60*/  @!P3 LEA R90, P1, R100.reuse, R90, 0x1 ;  /* 0x0000005a645ab211 */ /* 0x048fe200078208ff */
[----:B------:R-:W-:Y:S01]  /*9f70*/  @!PT LDS RZ, [RZ] ;  /* 0x00000000fffff984 */ /* 0x000fe20000000800 */
[----:B------:R-:W-:Y:S01]  /*9f80*/  @!PT LDS RZ, [RZ] ;  /* 0x00000000fffff984 */ /* 0x000fe20000000800 */
[----:B------:R-:W-:Y:S01]  /*9f90*/  @!PT LDS RZ, [RZ] ;  /* 0x00000000fffff984 */ /* 0x000fe20000000800 */
[----:B------:R1:W-:Y:S01]  /*9fa0*/  @!P3 LDGSTS.E.BYPASS.LTC128B.128 [R166+0x4000], desc[UR20][R96.64+0x40] ;  /* 0x0400004060a6bfae */ /* 0x0003e2000b901d54 */
[C-C-:B------:R-:W-:Y:S02]  /*9fb0*/  @!P4 LEA.HI.X R93, R100.reuse, R93, R0.reuse, 0x1, P5 ;  /* 0x0000005d645dc211 */ /* 0x140fe400028f0c00 */
[C-C-:B------:R-:W-:Y:S01]  /*9fc0*/  @!P3 LEA.HI.X R91, R100.reuse, R91, R0.reuse, 0x1, P1 ;  /* 0x0000005b645bb211 */ /* 0x140fe200008f0c00 */
[----:B------:R1:W-:Y:S01]  /*9fd0*/  @P2 STS.128 [R166+0x5000], RZ ;  /* 0x005000ffa6002388 */ /* 0x0003e20000000c00 */
[C---:B------:R-:W-:Y:S03]  /*9fe0*/  @!P2 LEA R88, P0, R100.reuse, R88, 0x1 ;  /* 0x000000586458a211 */ /* 0x040fe600078008ff */
[----:B------:R-:W-:Y:S01]  /*9ff0*/  @!PT LDS RZ, [RZ] ;  /* 0x00000000fffff984 */ /* 0x000fe20000000800 */
[----:B------:R-:W-:Y:S01]  /*a000*/  @!PT LDS RZ, [RZ] ;  /* 0x00000000fffff984 */ /* 0x000fe20000000800 */
[----:B------:R-:W-:Y:S01]  /*a010*/  @!PT LDS RZ, [RZ] ;  /* 0x00000000fffff984 */ /* 0x000fe20000000800 */
[----:B------:R1:W-:Y:S01]  /*a020*/  @!P2 LDGSTS.E.BYPASS.LTC128B.128 [R166+0x5000], desc[UR20][R94.64+0x80] ;  /* 0x050000805ea6afae */ /* 0x0003e2000b901d54 */
[----:B------:R-:W-:Y:S03]  /*a030*/  @!P2 LEA.HI.X R89, R100, R89, R0, 0x1, P0 ;  /* 0x000000596459a211 */ /* 0x000fe600000f0c00 */
        /* <DEDUP_REMOVED lines=17> */
.L_x_996:
[----:B------:R-:W-:Y:S01]  /*a150*/  ISETP.GE.AND P3, PT, R168, UR32, PT ;  /* 0x00000020a8007c0c */ /* 0x000fe2000bf66270 */
[----:B-1----:R-:W1:Y:S01]  /*a160*/  @!P4 LDC.64 R200, c[0x0][0x220] ;  /* 0x00008800ffc8cb82 */ /* 0x002e620000000a00 */
[----:B------:R-:W-:Y:S01]  /*a170*/  ISETP.GE.AND P2, PT, R167, UR32, PT ;  /* 0x00000020a7007c0c */ /* 0x000fe2000bf46270 */
[----:B------:R-:W-:Y:S04]  /*a180*/  DEPBAR.LE SB0, 0x0 ;  /* 0x000080000000791a */ /* 0x000fe80000000000 */
[----:B------:R-:W-:Y:S01]  /*a190*/  USHF.R.S32.HI UR16, URZ, 0x1f, UR36 ;  /* 0x0000001f3f107899 */ /* 0x000fe20008011424 */
[----:B------:R-:W-:Y:S01]  /*a1a0*/  IMAD.U32 R203, RZ, RZ, UR36 ;  /* 0x00000024ffcb7e24 */ /* 0x000fe2000f8e00ff */
[----:B------:R-:W-:Y:S01]  /*a1b0*/  UIMAD UR5, UR19, UR36, URZ ;  /* 0x00000024130572a4 */ /* 0x000fe2000f8e023f */
[----:B------:R-:W4:Y:S08]  /*a1c0*/  @!P4 LDC.64 R194, c[0x0][0x220] ;  /* 0x00008800ffc2cb82 */ /* 0x000f300000000a00 */
[----:B------:R-:W-:Y:S01]  /*a1d0*/  BAR.SYNC.DEFER_BLOCKING 0x0 ;  /* 0x0000000000007b1d */ /* 0x000fe20000010000 */
[----:B------:R-:W-:Y:S01]  /*a1e0*/  IMAD.WIDE.U32 R202, R203, UR28, R184 ;  /* 0x0000001ccbca7c25 */ /* 0x000fe2000f8e00b8 */
[----:B------:R-:W-:Y:S02]  /*a1f0*/  UIMAD UR5, UR16, UR28, UR5 ;  /* 0x0000001c100572a4 */ /* 0x000fe4000f8e0205 */
[----:B------:R-:W-:Y:S01]  /*a200*/  UISETP.GE.AND UP0, UPT, UR36, 0x1, UPT ;  /* 0x000000012400788c */ /* 0x000fe2000bf06270 */
[C---:B------:R-:W-:Y:S03]  /*a210*/  IADD3 R2, P5, R202.reuse, UR9, RZ ;  /* 0x00000009ca027c10 */ /* 0x040fe6000ffbe0ff */
[----:B------:R-:W-:Y:S01]  /*a220*/  VIADD R0, R203, UR5 ;  /* 0x00000005cb007c36 */ /* 0x000fe20008000000 */
[----:B------:R-:W-:Y:S01]  /*a230*/  @P4 STS [R166+0x6000], RZ ;  /* 0x006000ffa6004388 */ /* 0x000fe20000000800 */
[----:B------:R-:W5:Y:S03]  /*a240*/  @!P3 LDC.64 R198, c[0x0][0x220] ;  /* 0x00008800ffc6bb82 */ /* 0x000f660000000a00 */
[----:B------:R-:W-:Y:S04]  /*a250*/  @P4 STS [R166+0x6004], RZ ;  /* 0x006004ffa6004388 */ /* 0x000fe80000000800 */
[----:B------:R-:W-:Y:S01]  /*a260*/  @P4 STS.64 [R166+0x6008], RZ ;  /* 0x006008ffa6004388 */ /* 0x000fe20000000a00 */
[----:B------:R-:W2:Y:S08]  /*a270*/  @!P2 LDC.64 R196, c[0x0][0x220] ;  /* 0x00008800ffc4ab82 */ /* 0x000eb00000000a00 */
[----:B------:R-:W3:Y:S08]  /*a280*/  @!P3 LDC.64 R192, c[0x0][0x220] ;  /* 0x00008800ffc0bb82 */ /* 0x000ef00000000a00 */
[----:B------:R-:W3:Y:S01]  /*a290*/  @!P2 LDC.64 R190, c[0x0][0x220] ;  /* 0x00008800ffbeab82 */ /* 0x000ee20000000a00 */
[C---:B-1----:R-:W-:Y:S02]  /*a2a0*/  @!P4 LEA R200, P0, R202.reuse, R200, 0x1 ;  /* 0x000000c8cac8c211 */ /* 0x042fe400078008ff */
[C---:B-----5:R-:W-:Y:S02]  /*a2b0*/  @!P3 LEA R198, P1, R202.reuse, R198, 0x1 ;  /* 0x000000c6cac6b211 */ /* 0x060fe400078208ff */
[C-C-:B------:R-:W-:Y:S02]  /*a2c0*/  @!P4 LEA.HI.X R201, R202.reuse, R201, R0.reuse, 0x1, P0 ;  /* 0x000000c9cac9c211 */ /* 0x140fe400000f0c00 */
[C-C-:B------:R-:W-:Y:S02]  /*a2d0*/  @!P3 LEA.HI.X R199, R202.reuse, R199, R0.reuse, 0x1, P1 ;  /* 0x000000c7cac7b211 */ /* 0x140fe400008f0c00 */
[C---:B--2---:R-:W-:Y:S01]  /*a2e0*/  @!P2 LEA R196, P0, R202.reuse, R196, 0x1 ;  /* 0x000000c4cac4a211 */ /* 0x044fe200078008ff */
[----:B------:R-:W-:Y:S01]  /*a2f0*/  @!PT LDS RZ, [RZ] ;  /* 0x00000000fffff984 */ /* 0x000fe20000000800 */
[----:B------:R-:W-:Y:S01]  /*a300*/  @!PT LDS RZ, [RZ] ;  /* 0x00000000fffff984 */ /* 0x000fe20000000800 */
[----:B------:R-:W-:Y:S01]  /*a310*/  @!PT LDS RZ, [RZ] ;  /* 0x00000000fffff984 */ /* 0x000fe20000000800 */
[----:B------:R1:W-:Y:S03]  /*a320*/  @!P4 LDGSTS.E.BYPASS.LTC128B.128 [R166+0x6000], desc[UR20][R200.64] ;  /* 0x06000000c8a6cfae */ /* 0x0003e6000b901d54 */
[----:B------:R-:W-:Y:S01]  /*a330*/  @!P2 LEA.HI.X R197, R202, R197, R0, 0x1, P0 ;  /* 0x000000c5cac5a211 */ /* 0x000fe200000f0c00 */
[----:B------:R-:W-:Y:S01]  /*a340*/  @P3 STS.128 [R166+0x7000], RZ ;  /* 0x007000ffa6003388 */ /* 0x000fe20000000c00 */
[----:B------:R-:W-:Y:S02]  /*a350*/  IADD3.X R0, R0, UR8, RZ, P5, !PT ;  /* 0x0000000800007c10 */ /* 0x000fe4000affe4ff */
[C---:B----4-:R-:W-:Y:S01]  /*a360*/  @!P4 LEA R194, P5, R2.reuse, R194, 0x1 ;  /* 0x000000c202c2c211 */ /* 0x050fe200078a08ff */
[----:B------:R-:W-:Y:S01]  /*a370*/  @!PT LDS RZ, [RZ] ;  /* 0x00000000fffff984 */ /* 0x000fe20000000800 */
[----:B------:R-:W-:Y:S01]  /*a380*/  @!PT LDS RZ, [RZ] ;  /* 0x00000000fffff984 */ /* 0x000fe20000000800 */
[----:B------:R-:W-:Y:S01]  /*a390*/  @!PT LDS RZ, [RZ] ;  /* 0x00000000fffff984 */ /* 0x000fe20000000800 */
[----:B------:R1:W-:Y:S01]  /*a3a0*/  @!P3 LDGSTS.E.BYPASS.LTC128B.128 [R166+0x7000], desc[UR20][R198.64+0x40] ;  /* 0x07000040c6a6bfae */ /* 0x0003e2000b901d54 */
[C---:B---3--:R-:W-:Y:S02]  /*a3b0*/  @!P3 LEA R192, P1, R2.reuse, R192, 0x1 ;  /* 0x000000c002c0b211 */ /* 0x048fe400078208ff */
[C-C-:B------:R-:W-:Y:S01]  /*a3c0*/  @!P4 LEA.HI.X R195, R2.reuse, R195, R0.reuse, 0x1, P5 ;  /* 0x000000c302c3c211 */ /* 0x140fe200028f0c00 */
[----:B------:R-:W-:Y:S01]  /*a3d0*/  @P2 STS.128 [R166+0x8000], RZ ;  /* 0x008000ffa6002388 */ /* 0x000fe20000000c00 */
[C-C-:B------:R-:W-:Y:S02]  /*a3e0*/  @!P3 LEA.HI.X R193, R2.reuse, R193, R0.reuse, 0x1, P1 ;  /* 0x000000c102c1b211 */ /* 0x140fe400008f0c00 */
[C---:B------:R-:W-:Y:S01]  /*a3f0*/  @!P2 LEA R190, P0, R2.reuse, R190, 0x1 ;  /* 0x000000be02bea211 */ /* 0x040fe200078008ff */
[----:B------:R-:W-:Y:S01]  /*a400*/  @!PT LDS RZ, [RZ] ;  /* 0x00000000fffff984 */ /* 0x000fe20000000800 */
[----:B------:R-:W-:Y:S01]  /*a410*/  @!PT LDS RZ, [RZ] ;  /* 0x00000000fffff984 */ /* 0x000fe20000000800 */
[----:B------:R-:W-:Y:S01]  /*a420*/  @!PT LDS RZ, [RZ] ;  /* 0x00000000fffff984 */ /* 0x000fe20000000800 */
[----:B------:R1:W-:Y:S03]  /*a430*/  @!P2 LDGSTS.E.BYPASS.LTC128B.128 [R166+0x8000], desc[UR20][R196.64+0x80] ;  /* 0x08000080c4a6afae */ /* 0x0003e6000b901d54 */
[----:B------:R-:W-:Y:S01]  /*a440*/  @!P2 LEA.HI.X R191, R2, R191, R0, 0x1, P0 ;  /* 0x000000bf02bfa211 */ /* 0x000fe200000f0c00 */
[----:B------:R-:W-:Y:S01]  /*a450*/  @P4 STS.128 [R166+0x6800], RZ ;  /* 0x006800ffa6004388 */ /* 0x000fe20000000c00 */
[----:B------:R-:W-:Y:S03]  /*a460*/  PLOP3.LUT P0, PT, PT, PT, UP0, 0x80, 0x0 ;  /* 0x000000000000781c */ /* 0x000fe60003f0f008 */
        /* <DEDUP_REMOVED lines=21> */
[----:B------:R-:W1:Y:S04]  /*a5c0*/  LDSM.16.M88.4 R112, [R129+0x3000] ;  /* 0x003000008170783b */ /* 0x000e680000000200 */
[----:B------:R-:W1:Y:S04]  /*a5d0*/  LDSM.16.M88.4 R116, [R129+0x3400] ;  /* 0x003400008174783b */ /* 0x000e680000000200 */
[----:B------:R-:W1:Y:S04]  /*a5e0*/  LDSM.16.M88.4 R120, [R129+0x3800] ;  /* 0x003800008178783b */ /* 0x000e680000000200 */
[----:B------:R-:W-:Y:S01]  /*a5f0*/  LDSM.16.M88.4 R124, [R132+0x4000] ;  /* 0x00400000847c783b */ /* 0x000fe20000000200 */
[C---:B--2---:R-:W-:Y:S06]  /*a600*/  HMMA.16816.F32 R4, R88.reuse, R92, RZ ;  /* 0x0000005c5804723c */ /* 0x044fec00000018ff */
[C---:B------:R-:W-:Y:S01]  /*a610*/  HMMA.16816.F32 R8, R88.reuse, R94, RZ ;  /* 0x0000005e5808723c */ /* 0x040fe200000018ff */
[----:B------:R-:W2:Y:S05]  /*a620*/  LDSM.16.M88.4 R92, [R129+0x3c00] ;  /* 0x003c0000815c783b */ /* 0x000eaa0000000200 */
[C---:B---3--:R-:W-:Y:S06]  /*a630*/  HMMA.16816.F32 R12, R88.reuse, R96, RZ ;  /* 0x00000060580c723c */ /* 0x048fec00000018ff */
[C---:B------:R-:W-:Y:S01]  /*a640*/  HMMA.16816.F32 R16, R88.reuse, R98, RZ ;  /* 0x000000625810723c */ /* 0x040fe200000018ff */
[----:B------:R-:W3:Y:S05]  /*a650*/  LDSM.16.M88.4 R96, [R133+0x1000] ;  /* 0x001000008560783b */ /* 0x000eea0000000200 */
[C---:B----4-:R-:W-:Y:S06]  /*a660*/  HMMA.16816.F32 R20, R88.reuse, R100, RZ ;  /* 0x000000645814723c */ /* 0x050fec00000018ff */
[C---:B------:R-:W-:Y:S01]  /*a670*/  HMMA.16816.F32 R24, R88.reuse, R102, RZ ;  /* 0x000000665818723c */ /* 0x040fe200000018ff */
[----:B------:R-:W-:Y:S05]  /*a680*/  LDSM.16.M88.4 R100, [R132+0x4800] ;  /* 0x004800008464783b */ /* 0x000fea0000000200 */
[C---:B-----5:R-:W-:Y:S06]  /*a690*/  HMMA.16816.F32 R28, R88.reuse, R104, RZ ;  /* 0x00000068581c723c */ /* 0x060fec00000018ff */
[----:B------:R-:W-:Y:S01]  /*a6a0*/  HMMA.16816.F32 R32, R88, R106, RZ ;  /* 0x0000006a5820723c */ /* 0x000fe200000018ff */
[----:B------:R-:W4:Y:S04]  /*a6b0*/  LDSM.16.M88.4 R88, [R132+0x4400] ;  /* 0x004400008458783b */ /* 0x000f280000000200 */
[----:B------:R-:W5:Y:S01]  /*a6c0*/  LDSM.16.M88.4 R104, [R132+0x4c00] ;  /* 0x004c00008468783b */ /* 0x000f620000000200 */
        /* <DEDUP_REMOVED lines=9> */
[C---:B--2---:R-:W-:Y:S06]  /*a760*/  HMMA.16816.F32 R28, R108.reuse, R92, R28 ;  /* 0x0000005c6c1c723c */ /* 0x044fec000000181c */
[----:B------:R-:W-:Y:S01]  /*a770*/  HMMA.16816.F32 R32, R108, R94, R32 ;  /* 0x0000005e6c20723c */ /* 0x000fe20000001820 */
[----:B------:R-:W-:Y:S04]  /*a780*/  LDSM.16.M88.4 R92, [R131+0x1000] ;  /* 0x00100000835c783b */ /* 0x000fe80000000200 */
[----:B------:R-:W1:Y:S01]  /*a790*/  LDSM.16.M88.4 R108, [R129+0x4000] ;  /* 0x00400000816c783b */ /* 0x000e620000000200 */
[C---:B---3--:R-:W-:Y:S06]  /*a7a0*/  HMMA.16816.F32 R4, R96.reuse, R124, R4 ;  /* 0x0000007c6004723c */ /* 0x048fec0000001804 */
[C---:B------:R-:W-:Y:S06]  /*a7b0*/  HMMA.16816.F32 R8, R96.reuse, R126, R8 ;  /* 0x0000007e6008723c */ /* 0x040fec0000001808 */
[C---:B----4-:R-:W-:Y:S06]  /*a7c0*/  HMMA.16816.F32 R12, R96.reuse, R88, R12 ;  /* 0x00000058600c723c */ /* 0x050fec000000180c */
[C---:B------:R-:W-:Y:S01]  /*a7d0*/  HMMA.16816.F32 R16, R96.reuse, R90, R16 ;  /* 0x0000005a6010723c */ /* 0x040fe20000001810 */
[----:B------:R-:W2:Y:S05]  /*a7e0*/  LDSM.16.M88.4 R88, [R129+0x4c00] ;  /* 0x004c00008158783b */ /* 0x000eaa0000000200 */
[C---:B------:R-:W-:Y:S06]  /*a7f0*/  HMMA.16816.F32 R20, R96.reuse, R100, R20 ;  /* 0x000000646014723c */ /* 0x040fec0000001814 */
[C---:B------:R-:W-:Y:S01]  /*a800*/  HMMA.16816.F32 R24, R96.reuse, R102, R24 ;  /* 0x000000666018723c */ /* 0x040fe20000001818 */
[----:B------:R-:W3:Y:S05]  /*a810*/  LDSM.16.M88.4 R100, [R133+0x2000] ;  /* 0x002000008564783b */ /* 0x000eea0000000200 */
[C---:B-----5:R-:W-:Y:S06]  /*a820*/  HMMA.16816.F32 R28, R96.reuse, R104, R28 ;  /* 0x00000068601c723c */ /* 0x060fec000000181c */
[----:B------:R-:W-:Y:S01]  /*a830*/  HMMA.16816.F32 R32, R96, R106, R32 ;  /* 0x0000006a6020723c */ /* 0x000fe20000001820 */
[----:B------:R-:W4:Y:S04]  /*a840*/  LDSM.16.M88.4 R96, [R132+0x5400] ;  /* 0x005400008460783b */ /* 0x000f280000000200 */
[----:B------:R-:W5:Y:S01]  /*a850*/  LDSM.16.M88.4 R104, [R132+0x5800] ;  /* 0x005800008468783b */ /* 0x000f620000000200 */
[C---:B-1----:R-:W-:Y:S06]  /*a860*/  HMMA.16816.F32 R4, R92.reuse, R108, R4 ;  /* 0x0000006c5c04723c */ /* 0x042fec0000001804 */
[C---:B------:R-:W-:Y:S01]  /*a870*/  HMMA.16816.F32 R8, R92.reuse, R110, R8 ;  /* 0x0000006e5c08723c */ /* 0x040fe20000001808 */
[----:B------:R-:W1:Y:S05]  /*a880*/  LDSM.16.M88.4 R108, [R132+0x5c00] ;  /* 0x005c0000846c783b */ /* 0x000e6a0000000200 */
        /* <DEDUP_REMOVED lines=9> */
[----:B------:R-:W2:Y:S01]  /*a920*/  LDSM.16.M88.4 R92, [R129+0x5800] ;  /* 0x00580000815c783b */ /* 0x000ea20000000200 */
[C---:B---3--:R-:W-:Y:S06]  /*a930*/  HMMA.16816.F32 R4, R100.reuse, R120, R4 ;  /* 0x000000786404723c */ /* 0x048fec0000001804 */
[C---:B------:R-:W-:Y:S06]  /*a940*/  HMMA.16816.F32 R8, R100.reuse, R122, R8 ;  /* 0x0000007a6408723c */ /* 0x040fec0000001808 */
[C---:B----4-:R-:W-:Y:S06]  /*a950*/  HMMA.16816.F32 R12, R100.reuse, R96, R12 ;  /* 0x00000060640c723c */ /* 0x050fec000000180c */
[C---:B------:R-:W-:Y:S01]  /*a960*/  HMMA.16816.F32 R16, R100.reuse, R98, R16 ;  /* 0x000000626410723c */ /* 0x040fe20000001810 */
[----:B------:R-:W3:Y:S01]  /*a970*/  LDSM.16.M88.4 R96, [R129+0x5c00] ;  /* 0x005c00008160783b */ /* 0x000ee20000000200 */
[----:B------:R-:W-:Y:S04]  /*a980*/  DEPBAR.LE SB0, 0x0 ;  /* 0x000080000000791a */ /* 0x000fe80000000000 */
[C---:B-----5:R-:W-:Y:S01]  /*a990*/  HMMA.16816.F32 R20, R100.reuse, R104, R20 ;  /* 0x000000686414723c */ /* 0x060fe20000001814 */
[----:B------:R-:W-:Y:S05]  /*a9a0*/  BAR.SYNC.DEFER_BLOCKING 0x0 ;  /* 0x0000000000007b1d */ /* 0x000fea0000010000 */
[C---:B------:R-:W-:Y:S06]  /*a9b0*/  HMMA.16816.F32 R24, R100.reuse, R106, R24 ;  /* 0x0000006a6418723c */ /* 0x040fec0000001818 */
[C---:B-1----:R-:W-:Y:S06]  /*a9c0*/  HMMA.16816.F32 R28, R100.reuse, R108, R28 ;  /* 0x0000006c641c723c */ /* 0x042fec000000181c */
[----:B------:R-:W-:Y:S06]  /*a9d0*/  HMMA.16816.F32 R32, R100, R110, R32 ;  /* 0x0000006e6420723c */ /* 0x000fec0000001820 */
[C---:B------:R-:W-:Y:S06]  /*a9e0*/  HMMA.16816.F32 R4, R112.reuse, R116, R4 ;  /* 0x000000747004723c */ /* 0x040fec0000001804 */
[C---:B------:R-:W-:Y:S06]  /*a9f0*/  HMMA.16816.F32 R8, R112.reuse, R118, R8 ;  /* 0x000000767008723c */ /* 0x040fec0000001808 */
[C---:B--2---:R-:W-:Y:S06]  /*aa00*/  HMMA.16816.F32 R12, R112.reuse, R88, R12 ;  /* 0x00000058700c723c */ /* 0x044fec000000180c */
[C---:B------:R-:W-:Y:S06]  /*aa10*/  HMMA.16816.F32 R16, R112.reuse, R90, R16 ;  /* 0x0000005a7010723c */ /* 0x040fec0000001810 */
[----:B------:R-:W-:Y:S01]  /*aa20*/  FMNMX.FTZ R0, R4, R3, !PT ;  /* 0x0000000304007209 */ /* 0x000fe20007810000 */
[C---:B------:R-:W-:Y:S04]  /*aa30*/  HMMA.16816.F32 R20, R112.reuse, R92, R20 ;  /* 0x0000005c7014723c */ /* 0x040fe80000001814 */
[----:B------:R-:W-:Y:S02]  /*aa40*/  FMNMX.FTZ R177, R5, R0, !PT ;  /* 0x0000000005b17209 */ /* 0x000fe40007810000 */
        /* <DEDUP_REMOVED lines=29> */
.L_x_997:
[----:B-1----:R-:W-:Y:S01]  /*ac20*/  FMNMX.FTZ R89, R27, R86, !PT ;  /* 0x000000561b597209 */ /* 0x002fe20007810000 */
[----:B------:R-:W1:Y:S01]  /*ac30*/  SHFL.BFLY PT, R2, R177, 0x2, 0x1f ;  /* 0x0c401f00b1027f89 */ /* 0x000e6200000e0000 */
[----:B------:R-:W-:Y:S01]  /*ac40*/  IMAD.MOV.U32 R114, RZ, RZ, R84 ;  /* 0x000000ffff727224 */ /* 0x000fe200078e0054 */
[----:B------:R-:W-:Y:S01]  /*ac50*/  UIADD3 UR30, UR25, -0x126145ec, URZ ;  /* 0xed9eba14191e7890 */ /* 0x000fe2000fffe03f */
[----:B------:R-:W-:Y:S01]  /*ac60*/  FMNMX.FTZ R86, R30, R89, !PT ;  /* 0x000000591e567209 */ /* 0x000fe20007810000 */
[----:B------:R-:W-:Y:S01]  /*ac70*/  IMAD.MOV.U32 R115, RZ, RZ, R87 ;  /* 0x000000ffff737224 */ /* 0x000fe200078e0057 */
[----:B------:R-:W-:Y:S02]  /*ac80*/  UIADD3 UR5, UR25, -0x4498517b, URZ ;  /* 0xbb67ae8519057890 */ /* 0x000fe4000fffe03f */
[----:B------:R-:W-:Y:S01]  /*ac90*/  FMNMX.FTZ R89, R31, R86, !PT ;  /* 0x000000561f597209 */ /* 0x000fe20007810000 */
[----:B------:R-:W-:Y:S02]  /*aca0*/  UIADD3 UR17, UR24, 0x3c6ef372, URZ ;  /* 0x3c6ef37218117890 */ /* 0x000fe4000fffe03f */
[----:B------:R-:W-:Y:S01]  /*acb0*/  UIADD3 UR31, UR25, 0x76cf5d0a, URZ ;  /* 0x76cf5d0a191f7890 */ /* 0x000fe2000fffe03f */
[----:B------:R-:W-:Y:S01]  /*acc0*/  FMNMX.FTZ R86, R34, R89, !PT ;  /* 0x0000005922567209 */ /* 0x000fe20007810000 */
[----:B------:R-:W-:Y:S01]  /*acd0*/  UIADD3 UR29, UR24, -0x255992d5, URZ ;  /* 0xdaa66d2b181d7890 */ /* 0x000fe2000fffe03f */
[----:B------:R-:W-:Y:S01]  /*ace0*/  LOP3.LUT R94, R179, UR5, R182, 0x96, !PT ;  /* 0x00000005b35e7c12 */ /* 0x000fe2000f8e96b6 */
[----:B------:R-:W-:Y:S01]  /*acf0*/  UIADD3 UR5, UR25, -0x56f99767, URZ ;  /* 0xa906689919057890 */ /* 0x000fe2000fffe03f */
[----:B------:R-:W-:Y:S01]  /*ad00*/  FMNMX.FTZ R0, R35, R86, !PT ;  /* 0x0000005623007209 */ /* 0x000fe20007810000 */
[----:B------:R-:W-:Y:S02]  /*ad10*/  USHF.L.U32 UR33, UR36, 0x1, URZ ;  /* 0x0000000124217899 */ /* 0x000fe4000800063f */
[----:B------:R-:W-:Y:S01]  /*ad20*/  IMAD.WIDE.U32 R94, R94, -0x326172a9, RZ ;  /* 0xcd9e8d575e5e7825 */ /* 0x000fe200078e00ff */
[----:B------:R-:W-:Y:S01]  /*ad30*/  UIADD3 UR23, UR24, -0x61c88647, URZ ;  /* 0x9e3779b918177890 */ /* 0x000fe2000fffe03f */
[----:B------:R-:W2:Y:S01]  /*ad40*/  SHFL.BFLY PT, R89, R0, 0x2, 0x1f ;  /* 0x0c401f0000597f89 */ /* 0x000ea200000e0000 */
[----:B------:R-:W-:Y:S02]  /*ad50*/  ULOP3.LUT UR16, UR33, UR25, URZ, 0x3c, !UPT ;  /* 0x0000001921107292 */ /* 0x000fe4000f8e3c3f */
[----:B------:R-:W-:Y:S01]  /*ad60*/  UIADD3 UR27, UR25, 0x32370b8f, URZ ;  /* 0x32370b8f191b7890 */ /* 0x000fe2000fffe03f */
[----:B-1----:R-:W-:Y:S01]  /*ad70*/  FMNMX.FTZ R93, R177, R2, !PT ;  /* 0x00000002b15d7209 */ /* 0x002fe20007810000 */
[----:B------:R-:W-:Y:S02]  /*ad80*/  UIADD3 UR26, UR24, 0x1715609d, URZ ;  /* 0x1715609d181a7890 */ /* 0x000fe4000fffe03f */
[----:B------:R-:W-:Y:S01]  /*ad90*/  LOP3.LUT R86, R183, UR16, RZ, 0x3c, !PT ;  /* 0x00000010b7567c12 */ /* 0x000fe2000f8e3cff */
[----:B------:R-:W-:Y:S01]  /*ada0*/  UIADD3 UR16, UR24, 0x78dde6e4, URZ ;  /* 0x78dde6e418107890 */ /* 0x000fe2000fffe03f */
[----:B------:R-:W1:Y:S01]  /*adb0*/  SHFL.BFLY PT, R2, R93, 0x1, 0x1f ;  /* 0x0c201f005d027f89 */ /* 0x000e6200000e0000 */
[----:B------:R-:W-:Y:S02]  /*adc0*/  UIADD3 UR33, UR33, 0x1, URZ ;  /* 0x0000000121217890 */ /* 0x000fe4000fffe03f */
[----:B------:R-:W-:Y:S02]  /*add0*/  IMAD.WIDE.U32 R90, R86, -0x326172a9, RZ ;  /* 0xcd9e8d57565a7825 */ /* 0x000fe400078e00ff */
[----:B------:R-:W-:Y:S03]  /*ade0*/  ULOP3.LUT UR33, UR33, UR25, URZ, 0x3c, !UPT ;  /* 0x0000001921217292 */ /* 0x000fe6000f8e3c3f */
[----:B------:R-:W-:Y:S02]  /*adf0*/  LOP3.LUT R86, R91, UR23, R180, 0x96, !PT ;  /* 0x000000175b567c12 */ /* 0x000fe4000f8e96b4 */
[----:B------:R-:W-:Y:S03]  /*ae00*/  LOP3.LUT R90, R95, UR17, R90, 0x96, !PT ;  /* 0x000000115f5a7c12 */ /* 0x000fe6000f8e965a */
[----:B------:R-:W-:Y:S01]  /*ae10*/  IMAD.WIDE.U32 R190, R86, -0x2daee0ad, RZ ;  /* 0xd2511f5356be7825 */ /* 0x000fe200078e00ff */
[----:B--2---:R-:W-:Y:S03]  /*ae20*/  FMNMX.FTZ R89, R0, R89, !PT ;  /* 0x0000005900597209 */ /* 0x004fe60007810000 */
[----:B------:R-:W-:Y:S01]  /*ae30*/  IMAD.WIDE.U32 R90, R90, -0x2daee0ad, RZ ;  /* 0xd2511f535a5a7825 */ /* 0x000fe200078e00ff */
[----:B------:R-:W-:Y:S01]  /*ae40*/  LOP3.LUT R86, R191, UR31, R178, 0x96, !PT ;  /* 0x0000001fbf567c12 */ /* 0x000fe2000f8e96b2 */
[----:B------:R-:W2:Y:S03]  /*ae50*/  SHFL.BFLY PT, R0, R89, 0x1, 0x1f ;  /* 0x0c201f0059007f89 */ /* 0x000ea600000e0000 */
[----:B------:R-:W-:Y:S01]  /*ae60*/  LOP3.LUT R190, R91, UR27, R190, 0x96, !PT ;  /* 0x0000001b5bbe7c12 */ /* 0x000fe2000f8e96be */
[----:B------:R-:W-:Y:S01]  /*ae70*/  IMAD.WIDE.U32 R194, R86, -0x326172a9, RZ ;  /* 0xcd9e8d5756c27825 */ /* 0x000fe200078e00ff */
[----:B-1----:R-:W-:Y:S03]  /*ae80*/  FMNMX.FTZ R2, R93, R2, !PT ;  /* 0x000000025d027209 */ /* 0x002fe60007810000 */
[----:B------:R-:W-:Y:S01]  /*ae90*/  IMAD.WIDE.U32 R190, R190, -0x326172a9, RZ ;  /* 0xcd9e8d57bebe7825 */ /* 0x000fe200078e00ff */
[C---:B------:R-:W-:Y:S02]  /*aea0*/  FSETP.NEU.FTZ.AND P0, PT, R2.reuse, -INF , PT ;  /* 0xff8000000200780b */ /* 0x040fe40003f1d000 */
[----:B------:R-:W-:Y:S01]  /*aeb0*/  LOP3.LUT R86, R195, UR29, R94, 0x96, !PT ;  /* 0x0000001dc3567c12 */ /* 0x000fe2000f8e965e */
[C---:B------:R-:W-:Y:S01]  /*aec0*/  FMUL.FTZ R106, R2.reuse, UR4 ;  /* 0x00000004026a7c20 */ /* 0x040fe20008410000 */
[----:B------:R-:W-:Y:S01]  /*aed0*/  LOP3.LUT R194, R191, UR16, R194, 0x96, !PT ;  /* 0x00000010bfc27c12 */ /* 0x000fe2000f8e96c2 */
[----:B------:R-:W-:Y:S02]  /*aee0*/  FADD.FTZ R3, -R2, R3 ;  /* 0x0000000302037221 */ /* 0x000fe40000010100 */
[----:B------:R-:W-:Y:S01]  /*aef0*/  IMAD.WIDE.U32 R92, R86, -0x2daee0ad, RZ ;  /* 0xd2511f53565c7825 */ /* 0x000fe200078e00ff */
[----:B------:R-:W-:Y:S03]  /*af00*/  FSEL R106, R106, RZ, P0 ;  /* 0x000000ff6a6a7208 */ /* 0x000fe60000000000 */
[----:B------:R-:W-:Y:S04]  /*af10*/  IMAD.WIDE.U32 R194, R194, -0x2daee0ad, RZ ;  /* 0xd2511f53c2c27825 */ /* 0x000fe800078e00ff */
[----:B------:R-:W-:Y:S01]  /*af20*/  FFMA.FTZ R196, R4, UR4, -R106 ;  /* 0x0000000404c47c23 */ /* 0x000fe2000801086a */
[----:B------:R-:W-:Y:S01]  /*af30*/  LOP3.LUT R4, R93, UR30, R90, 0x96, !PT ;  /* 0x0000001e5d047c12 */ /* 0x000fe2000f8e965a */
[----:B------:R-:W-:Y:S01]  /*af40*/  FFMA.FTZ R123, R20, UR4, -R106 ;  /* 0x00000004147b7c23 */ /* 0x000fe2000801086a */
[----:B------:R-:W-:Y:S01]  /*af50*/  LOP3.LUT R92, R195, UR5, R92, 0x96, !PT ;  /* 0x00000005c35c7c12 */ /* 0x000fe2000f8e965c */
[----:B------:R-:W-:Y:S01]  /*af60*/  FFMA.FTZ R177, R5, UR4, -R106 ;  /* 0x0000000405b17c23 */ /* 0x000fe2000801086a */
[----:B--2---:R-:W-:Y:S01]  /*af70*/  FMNMX.FTZ R0, R89, R0, !PT ;  /* 0x0000000059007209 */ /* 0x004fe20007810000 */
[----:B------:R-:W-:Y:S01]  /*af80*/  IMAD.WIDE.U32 R4, R4, -0x326172a9, RZ ;  /* 0xcd9e8d5704047825 */ /* 0x000fe200078e00ff */
[----:B------:R-:W-:Y:S02]  /*af90*/  MUFU.EX2 R196, R196 ;  /* 0x000000c400c47308 */ /* 0x000fe40000000800 */
[----:B------:R-:W-:Y:S01]  /*afa0*/  FSETP.NEU.FTZ.AND P0, PT, R0, -INF , PT ;  /* 0xff8000000000780b */ /* 0x000fe20003f1d000 */
[----:B------:R-:W-:Y:S01]  /*afb0*/  IMAD.WIDE.U32 R92, R92, -0x326172a9, RZ ;  /* 0xcd9e8d575c5c7825 */ /* 0x000fe200078e00ff */
[----:B------:R-:W-:Y:S03]  /*afc0*/  LOP3.LUT R190, R5, UR26, R190, 0x96, !PT ;  /* 0x0000001a05be7c12 */ /* 0x000fe6000f8e96be */
[--C-:B------:R-:W-:Y:S01]  /*afd0*/  FFMA.FTZ R187, R16, UR4, -R106.reuse ;  /* 0x0000000410bb7c23 */ /* 0x100fe2000801086a */
[----:B------:R-:W-:Y:S01]  /*afe0*/  FFMA.FTZ R127, R17, UR4, -R106 ;  /* 0x00000004117f7c23 */ /* 0x000fe2000801086a */
[----:B------:R-:W-:Y:S01]  /*aff0*/  LOP3.LUT R86, R93, UR18, R4, 0x96, !PT ;  /* 0x000000125d567c12 */ /* 0x000fe2000f8e9604 */
[----:B------:R-:W1:Y:S01]  /*b000*/  MUFU.EX2 R177, R177 ;  /* 0x000000b100b17308 */ /* 0x000e620000000800 */
[----:B------:R-:W-:Y:S01]  /*b010*/  LOP3.LUT R88, R92, 0xff, RZ, 0xc0, !PT ;  /* 0x000000ff5c587812 */ /* 0x000fe200078ec0ff */
[----:B------:R-:W-:Y:S01]  /*b020*/  FMUL.FTZ R189, R0, UR4 ;  /* 0x0000000400bd7c20 */ /* 0x000fe20008410000 */
[----:B------:R-:W-:Y:S01]  /*b030*/  LOP3.LUT R89, R86, 0xff, RZ, 0xc0, !PT ;  /* 0x000000ff56597812 */ /* 0x000fe200078ec0ff */
[----:B------:R-:W-:Y:S01]  /*b040*/  IMAD.WIDE.U32 R190, R190, -0x2daee0ad, RZ ;  /* 0xd2511f53bebe7825 */ /* 0x000fe200078e00ff */
[----:B------:R-:W-:Y:S02]  /*b050*/  LOP3.LUT R5, R86, 0xffff, RZ, 0xc0, !PT ;  /* 0x0000ffff56057812 */ /* 0x000fe400078ec0ff */
[----:B------:R-:W-:Y:S01]  /*b060*/  FSEL R189, R189, RZ, P0 ;  /* 0x000000ffbdbd7208 */ /* 0x000fe20000000000 */
[--C-:B------:R-:W-:Y:S01]  /*b070*/  FFMA.FTZ R118, R21, UR4, -R106.reuse ;  /* 0x0000000415767c23 */ /* 0x100fe2000801086a */
[----:B------:R-:W-:Y:S01]  /*b080*/  ISETP.LE.U32.AND P6, PT, R89, UR12, PT ;  /* 0x0000000c59007c0c */ /* 0x000fe2000bfc3070 */
[----:B------:R-:W-:Y:S01]  /*b090*/  FFMA.FTZ R110, R24, UR4, -R106 ;  /* 0x00000004186e7c23 */ /* 0x000fe2000801086a */
[----:B------:R-:W-:Y:S01]  /*b0a0*/  SHF.R.U32.HI R5, RZ, 0x8, R5 ;  /* 0x00000008ff057819 */ /* 0x000fe20000011605 */
[--C-:B------:R-:W-:Y:S01]  /*b0b0*/  FFMA.FTZ R192, R6, UR4, -R189.reuse ;  /* 0x0000000406c07c23 */ /* 0x100fe200080108bd */
[--C-:B------:R-:W-:Y:S01]  /*b0c0*/  SHF.R.U32.HI R6, RZ, 0x18, R86.reuse ;  /* 0x00000018ff067819 */ /* 0x100fe20000011656 */
[--C-:B------:R-:W-:Y:S01]  /*b0d0*/  FFMA.FTZ R126, R7, UR4, -R189.reuse ;  /* 0x00000004077e7c23 */ /* 0x100fe200080108bd */
[----:B------:R-:W-:Y:S01]  /*b0e0*/  LOP3.LUT R5, R5, 0xffff, RZ, 0xc0, !PT ;  /* 0x0000ffff05057812 */ /* 0x000fe200078ec0ff */
[--C-:B------:R-:W-:Y:S01]  /*b0f0*/  FFMA.FTZ R124, R10, UR4, -R189.reuse ;  /* 0x000000040a7c7c23 */ /* 0x100fe200080108bd */
[----:B-1----:R-:W-:Y:S01]  /*b100*/  F2FP.F16.F32.PACK_AB R103, R177, R196 ;  /* 0x000000c4b167723e */ /* 0x002fe200000000ff */
[----:B------:R-:W-:Y:S01]  /*b110*/  MUFU.EX2 R192, R192 ;  /* 0x000000c000c07308 */ /* 0x000fe20000000800 */
[----:B------:R-:W-:Y:S01]  /*b120*/  ISETP.LE.U32.AND P2, PT, R88, UR12, PT ;  /* 0x0000000c58007c0c */ /* 0x000fe2000bf43070 */
[--C-:B------:R-:W-:Y:S01]  /*b130*/  FFMA.FTZ R111, R11, UR4, -R189.reuse ;  /* 0x000000040b6f7c23 */ /* 0x100fe200080108bd */
[----:B------:R-:W-:Y:S01]  /*b140*/  ISETP.LE.U32.AND P5, PT, R5, UR12, PT ;  /* 0x0000000c05007c0c */ /* 0x000fe2000bfa3070 */
[----:B------:R-:W-:Y:S01]  /*b150*/  @!P6 HADD2 R155, -R103.H0_H0, -RZ.H0_H0 ;  /* 0xa00000ff679be230 */ /* 0x000fe20000000900 */
[----:B------:R-:W-:Y:S01]  /*b160*/  SHF.R.U32.HI R86, RZ, 0x10, R86 ;  /* 0x00000010ff567819 */ /* 0x000fe20000011656 */
[--C-:B------:R-:W-:Y:S01]  /*b170*/  FFMA.FTZ R193, R18, UR4, -R189.reuse ;  /* 0x0000000412c17c23 */ /* 0x100fe200080108bd */
[--C-:B------:R-:W-:Y:S03]  /*b180*/  SHF.R.U32.HI R88, RZ, 0x18, R92.reuse ;  /* 0x00000018ff587819 */ /* 0x100fe6000001165c */
[----:B------:R-:W1:Y:S01]  /*b190*/  MUFU.EX2 R126, R126 ;  /* 0x0000007e007e7308 */ /* 0x000e620000000800 */
[----:B------:R-:W-:Y:S01]  /*b1a0*/  SHF.R.U32.HI R5, RZ, 0x10, R92 ;  /* 0x00000010ff057819 */ /* 0x000fe2000001165c */
[----:B------:R-:W-:Y:S01]  /*b1b0*/  FFMA.FTZ R104, R13, UR4, -R106 ;  /* 0x000000040d687c23 */ /* 0x000fe2000801086a */
[----:B------:R-:W-:Y:S01]  /*b1c0*/  PRMT R100, R103, 0x7632, R100 ;  /* 0x0000763267647816 */ /* 0x000fe20000000064 */
[--C-:B------:R-:W-:Y:S01]  /*b1d0*/  FFMA.FTZ R112, R25, UR4, -R106.reuse ;  /* 0x0000000419707c23 */ /* 0x100fe2000801086a */
[----:B------:R-:W-:Y:S01]  /*b1e0*/  IADD3 R116, P0, R114, UR35, RZ ;  /* 0x0000002372747c10 */ /* 0x000fe2000ff1e0ff */
[--C-:B------:R-:W-:Y:S01]  /*b1f0*/  FFMA.FTZ R108, R29, UR4, -R106.reuse ;  /* 0x000000041d6c7c23 */ /* 0x100fe2000801086a */
[----:B------:R-:W-:Y:S01]  /*b200*/  LOP3.LUT R86, R86, 0xff, RZ, 0xc0, !PT ;  /* 0x000000ff56567812 */ /* 0x000fe200078ec0ff */
[----:B------:R-:W-:Y:S01]  /*b210*/  @!P5 HADD2 R159, -R100.H0_H0, -RZ.H0_H0 ;  /* 0xa00000ff649fd230 */ /* 0x000fe20000000900 */
[----:B------:R-:W-:Y:S01]  /*b220*/  ISETP.LE.U32.AND P1, PT, R88, UR12, PT ;  /* 0x0000000c58007c0c */ /* 0x000fe2000bf23070 */
[----:B------:R-:W-:Y:S01]  /*b230*/  MUFU.EX2 R124, R124 ;  /* 0x0000007c007c7308 */ /* 0x000fe20000000800 */
[----:B------:R-:W-:Y:S01]  /*b240*/  LOP3.LUT R5, R5, 0xff, RZ, 0xc0, !PT ;  /* 0x000000ff05057812 */ /* 0x000fe200078ec0ff */
[----:B------:R-:W-:Y:S01]  /*b250*/  FFMA.FTZ R107, R32, UR4, -R106 ;  /* 0x00000004206b7c23 */ /* 0x000fe2000801086a */
[----:B------:R-:W-:Y:S01]  /*b260*/  PRMT R88, R103, 0x5410, R100 ;  /* 0x0000541067587816 */ /* 0x000fe20000000064 */
[--C-:B------:R-:W-:Y:S01]  /*b270*/  FFMA.FTZ R125, R8, UR4, -R106.reuse ;  /* 0x00000004087d7c23 */ /* 0x100fe2000801086a */
[----:B------:R-:W-:Y:S01]  /*b280*/  @!P6 PRMT R103, R155, 0x5410, RZ ;  /* 0x000054109b67e816 */ /* 0x000fe200000000ff */
[--C-:B------:R-:W-:Y:S01]  /*b290*/  FFMA.FTZ R122, R9, UR4, -R106.reuse ;  /* 0x00000004097a7c23 */ /* 0x100fe2000801086a */
[----:B------:R-:W-:Y:S03]  /*b2a0*/  IADD3.X R117, R115, UR34, RZ, P0, !PT ;  /* 0x0000002273757c10 */ /* 0x000fe600087fe4ff */
[----:B------:R-:W-:Y:S01]  /*b2b0*/  MUFU.EX2 R104, R104 ;  /* 0x0000006800687308 */ /* 0x000fe20000000800 */
[----:B------:R-:W-:Y:S01]  /*b2c0*/  ISETP.LE.U32.AND P6, PT, R86, UR12, PT ;  /* 0x0000000c56007c0c */ /* 0x000fe2000bfc3070 */
[----:B------:R-:W-:Y:S01]  /*b2d0*/  STG.E.U16 desc[UR20][R114.64], R103 ;  /* 0x0000006772007986 */ /* 0x000fe2000c101514 */
[----:B------:R-:W-:Y:S01]  /*b2e0*/  ISETP.LE.U32.AND P0, PT, R5, UR12, PT ;  /* 0x0000000c05007c0c */ /* 0x000fe2000bf03070 */
[----:B------:R-:W-:Y:S01]  /*b2f0*/  FFMA.FTZ R32, R15, UR4, -R189 ;  /* 0x000000040f207c23 */ /* 0x000fe200080108bd */
[----:B------:R-:W-:Y:S01]  /*b300*/  LOP3.LUT R5, R92, 0xffff, RZ, 0xc0, !PT ;  /* 0x0000ffff5c057812 */ /* 0x000fe200078ec0ff */
[----:B------:R-:W-:Y:S01]  /*b310*/  FFMA.FTZ R119, R12, UR4, -R106 ;  /* 0x000000040c777c23 */ /* 0x000fe2000801086a */
[----:B------:R-:W-:Y:S03]  /*b320*/  ISETP.LE.U32.AND P3, PT, R6, UR12, PT ;  /* 0x0000000c06007c0c */ /* 0x000fe6000bf63070 */
[----:B------:R-:W-:Y:S01]  /*b330*/  MUFU.EX2 R125, R125 ;  /* 0x0000007d007d7308 */ /* 0x000fe20000000800 */
[----:B------:R-:W-:Y:S01]  /*b340*/  SHF.R.U32.HI R5, RZ, 0x8, R5 ;  /* 0x00000008ff057819 */ /* 0x000fe20000011605 */
[----:B------:R-:W-:Y:S01]  /*b350*/  FMUL.FTZ R12, R3, UR4 ;  /* 0x00000004030c7c20 */ /* 0x000fe20008410000 */
[----:B-1----:R-:W-:Y:S01]  /*b360*/  F2FP.F16.F32.PACK_AB R101, R126, R192 ;  /* 0x000000c07e65723e */ /* 0x002fe200000000ff */
[----:B------:R-:W-:Y:S01]  /*b370*/  FADD.FTZ R3, -R0, R85 ;  /* 0x0000005500037221 */ /* 0x000fe20000010100 */
[----:B------:R-:W-:Y:S01]  /*b380*/  LOP3.LUT R5, R5, 0xffff, RZ, 0xc0, !PT ;  /* 0x0000ffff05057812 */ /* 0x000fe200078ec0ff */
[----:B------:R-:W-:Y:S01]  /*b390*/  FFMA.FTZ R85, R27, UR4, -R189 ;  /* 0x000000041b557c23 */ /* 0x000fe200080108bd */
[----:B------:R-:W-:Y:S03]  /*b3a0*/  PRMT R98, R101, 0x7632, R98 ;  /* 0x0000763265627816 */ /* 0x000fe60000000062 */
[----:B------:R-:W1:Y:S01]  /*b3b0*/  MUFU.EX2 R122, R122 ;  /* 0x0000007a007a7308 */ /* 0x000e620000000800 */
[----:B------:R-:W-:Y:S01]  /*b3c0*/  @!P5 PRMT R100, R159, 0x5410, RZ ;  /* 0x000054109f64d816 */ /* 0x000fe200000000ff */
[----:B------:R-:W-:Y:S01]  /*b3d0*/  @!P6 HADD2 R156, -R101.H0_H0, -RZ.H0_H0 ;  /* 0xa00000ff659ce230 */ /* 0x000fe20000000900 */
[----:B------:R-:W-:Y:S01]  /*b3e0*/  ISETP.LE.U32.AND P5, PT, R5, UR12, PT ;  /* 0x0000000c05007c0c */ /* 0x000fe2000bfa3070 */
[----:B------:R-:W-:Y:S01]  /*b3f0*/  @!P3 HADD2 R154, -R98.H0_H0, -RZ.H0_H0 ;  /* 0xa00000ff629ab230 */ /* 0x000fe20000000900 */
[----:B------:R-:W-:Y:S01]  /*b400*/  LOP3.LUT R5, R190, 0xff, RZ, 0xc0, !PT ;  /* 0x000000ffbe057812 */ /* 0x000fe200078ec0ff */
[----:B------:R-:W-:Y:S01]  /*b410*/  STG.E.U16 desc[UR20][R114.64+0x2], R100 ;  /* 0x0000026472007986 */ /* 0x000fe2000c101514 */
[----:B------:R-:W-:Y:S03]  /*b420*/  PRMT R89, R101, 0x5410, R98 ;  /* 0x0000541065597816 */ /* 0x000fe60000000062 */
[----:B------:R-:W2:Y:S01]  /*b430*/  MUFU.EX2 R111, R111 ;  /* 0x0000006f006f7308 */ /* 0x000ea20000000800 */
[----:B------:R-:W-:Y:S01]  /*b440*/  @!P6 PRMT R101, R156, 0x5410, RZ ;  /* 0x000054109c65e816 */ /* 0x000fe200000000ff */
[----:B------:R-:W-:Y:S01]  /*b450*/  FMUL.FTZ R13, R3, UR4 ;  /* 0x00000004030d7c20 */ /* 0x000fe20008410000 */
[----:B------:R-:W-:Y:S01]  /*b460*/  ISETP.LE.U32.AND P6, PT, R5, UR12, PT ;  /* 0x0000000c05007c0c */ /* 0x000fe2000bfc3070 */
[----:B------:R-:W-:Y:S01]  /*b470*/  FFMA.FTZ R109, R28, UR4, -R106 ;  /* 0x000000041c6d7c23 */ /* 0x000fe2000801086a */
[----:B------:R-:W-:Y:S01]  /*b480*/  SHF.R.U32.HI R6, RZ, 0x18, R190 ;  /* 0x00000018ff067819 */ /* 0x000fe200000116be */
[----:B------:R-:W-:Y:S01]  /*b490*/  STG.E.U16 desc[UR20][R116.64], R101 ;  /* 0x0000006574007986 */ /* 0x000fe2000c101514 */
[----:B------:R-:W-:Y:S03]  /*b4a0*/  LOP3.LUT R5, R191, UR22, R194, 0x96, !PT ;  /* 0x00000016bf057c12 */ /* 0x000fe6000f8e96c2 */
[----:B------:R-:W3:Y:S01]  /*b4b0*/  MUFU.EX2 R25, R12 ;  /* 0x0000000c00197308 */ /* 0x000ee20000000800 */
[----:B-1----:R-:W-:Y:S01]  /*b4c0*/  F2FP.F16.F32.PACK_AB R99, R122, R125 ;  /* 0x0000007d7a63723e */ /* 0x002fe200000000ff */
[----:B------:R-:W-:Y:S01]  /*b4d0*/  FFMA.FTZ R106, R33, UR4, -R106 ;  /* 0x00000004216a7c23 */ /* 0x000fe2000801086a */
[----:B------:R-:W-:Y:S02]  /*b4e0*/  @!P3 PRMT R98, R154, 0x5410, RZ ;  /* 0x000054109a62b816 */ /* 0x000fe400000000ff */
[----:B------:R-:W-:Y:S01]  /*b4f0*/  ISETP.LE.U32.AND P3, PT, R6, UR12, PT ;  /* 0x0000000c06007c0c */ /* 0x000fe2000bf63070 */
[----:B------:R-:W-:Y:S01]  /*b500*/  @!P2 HADD2 R150, -R99.H0_H0, -RZ.H0_H0 ;  /* 0xa00000ff6396a230 */ /* 0x000fe20000000900 */
[----:B------:R-:W-:Y:S01]  /*b510*/  LOP3.LUT R6, R5, 0xffff, RZ, 0xc0, !PT ;  /* 0x0000ffff05067812 */ /* 0x000fe200078ec0ff */
[----:B------:R-:W-:Y:S01]  /*b520*/  STG.E.U16 desc[UR20][R116.64+0x2], R98 ;  /* 0x0000026274007986 */ /* 0x000fe2000c101514 */
[----:B------:R-:W-:Y:S01]  /*b530*/  PRMT R86, R99, 0x7632, R86 ;  /* 0x0000763263567816 */ /* 0x000fe20000000056 */
[----:B------:R-:W1:Y:S01]  /*b540*/  MUFU.EX2 R3, R13 ;  /* 0x0000000d00037308 */ /* 0x000e620000000800 */
[----:B------:R-:W-:Y:S02]  /*b550*/  SHF.R.U32.HI R6, RZ, 0x8, R6 ;  /* 0x00000008ff067819 */ /* 0x000fe40000011606 */
[----:B--2---:R-:W-:Y:S01]  /*b560*/  F2FP.F16.F32.PACK_AB R97, R111, R124 ;  /* 0x0000007c6f61723e */ /* 0x004fe200000000ff */
[----:B------:R-:W-:Y:S01]  /*b570*/  @!P5 HADD2 R153, -R86.H0_H0, -RZ.H0_H0 ;  /* 0xa00000ff5699d230 */ /* 0x000fe20000000900 */
[----:B------:R-:W-:Y:S02]  /*b580*/  LOP3.LUT R6, R6, 0xffff, RZ, 0xc0, !PT ;  /* 0x0000ffff06067812 */ /* 0x000fe400078ec0ff */
[----:B------:R-:W-:Y:S03]  /*b590*/  PRMT R90, R99, 0x5410, R86 ;  /* 0x00005410635a7816 */ /* 0x000fe60000000056 */
[----:B------:R-:W2:Y:S01]  /*b5a0*/  MUFU.EX2 R119, R119 ;  /* 0x0000007700777308 */ /* 0x000ea20000000800 */
[----:B------:R-:W-:Y:S01]  /*b5b0*/  PRMT R84, R97, 0x7632, R84 ;  /* 0x0000763261547816 */ /* 0x000fe20000000054 */
[----:B---3--:R-:W-:Y:S01]  /*b5c0*/  FMUL.FTZ R16, R25, R68 ;  /* 0x0000004419107220 */ /* 0x008fe20000410000 */
[----:B------:R-:W-:Y:S01]  /*b5d0*/  LOP3.LUT R7, R5, 0xff, RZ, 0xc0, !PT ;  /* 0x000000ff05077812 */ /* 0x000fe200078ec0ff */
[----:B------:R-:W-:Y:S01]  /*b5e0*/  FMUL.FTZ R17, R25, R69 ;  /* 0x0000004519117220 */ /* 0x000fe20000410000 */
[----:B------:R-:W-:Y:S01]  /*b5f0*/  @!P5 PRMT R86, R153, 0x5410, RZ ;  /* 0x000054109956d816 */ /* 0x000fe200000000ff */
[----:B------:R-:W-:Y:S01]  /*b600*/  FMUL.FTZ R21, R25, R61 ;  /* 0x0000003d19157220 */ /* 0x000fe20000410000 */
[----:B------:R-:W-:Y:S01]  /*b610*/  ISETP.LE.U32.AND P5, PT, R6, UR12, PT ;  /* 0x0000000c06007c0c */ /* 0x000fe2000bfa3070 */
[----:B------:R-:W-:Y:S01]  /*b620*/  @!P1 HADD2 R146, -R84.H0_H0, -RZ.H0_H0 ;  /* 0xa00000ff54929230 */ /* 0x000fe20000000900 */
[----:B------:R-:W-:Y:S01]  /*b630*/  SHF.R.U32.HI R6, RZ, 0x10, R190 ;  /* 0x00000010ff067819 */ /* 0x000fe200000116be */
[----:B------:R-:W-:Y:S01]  /*b640*/  STG.E.U16 desc[UR20][R114.64+0x12], R86 ;  /* 0x0000125672007986 */ /* 0x000fe2000c101514 */
[----:B------:R-:W-:Y:S01]  /*b650*/  @!P2 PRMT R99, R150, 0x5410, RZ ;  /* 0x000054109663a816 */ /* 0x000fe200000000ff */
[----:B-1----:R-:W-:Y:S01]  /*b660*/  FMUL.FTZ R10, R3, R78 ;  /* 0x0000004e030a7220 */ /* 0x002fe20000410000 */
[----:B------:R-:W-:Y:S01]  /*b670*/  ISETP.LE.U32.AND P2, PT, R7, UR12, PT ;  /* 0x0000000c07007c0c */ /* 0x000fe2000bf43070 */
[----:B------:R-:W-:Y:S01]  /*b680*/  FMUL.FTZ R11, R3, R79 ;  /* 0x0000004f030b7220 */ /* 0x000fe20000410000 */
[----:B------:R-:W-:Y:S01]  /*b690*/  LOP3.LUT R6, R6, 0xff, RZ, 0xc0, !PT ;  /* 0x000000ff06067812 */ /* 0x000fe200078ec0ff */
[----:B------:R-:W-:Y:S01]  /*b6a0*/  STG.E.U16 desc[UR20][R114.64+0x10], R99 ;  /* 0x0000106372007986 */ /* 0x000fe2000c101514 */
[----:B------:R-:W-:Y:S01]  /*b6b0*/  PRMT R91, R97, 0x5410, R84 ;  /* 0x00005410615b7816 */ /* 0x000fe20000000054 */
[----:B------:R-:W-:Y:S01]  /*b6c0*/  @!P0 HADD2 R147, -R97.H0_H0, -RZ.H0_H0 ;  /* 0xa00000ff61938230 */ /* 0x000fe20000000900 */
[----:B------:R-:W-:Y:S01]  /*b6d0*/  @!P1 PRMT R84, R146, 0x5410, RZ ;  /* 0x0000541092549816 */ /* 0x000fe200000000ff */
[C---:B------:R-:W-:Y:S01]  /*b6e0*/  FMUL.FTZ R15, R3.reuse, R75 ;  /* 0x0000004b030f7220 */ /* 0x040fe20000410000 */
[--C-:B------:R-:W-:Y:S01]  /*b6f0*/  SHF.R.U32.HI R7, RZ, 0x18, R5.reuse ;  /* 0x00000018ff077819 */ /* 0x100fe20000011605 */
[----:B------:R-:W-:Y:S01]  /*b700*/  FMUL.FTZ R18, R3, R70 ;  /* 0x0000004603127220 */ /* 0x000fe20000410000 */
[----:B------:R-:W-:Y:S01]  /*b710*/  ISETP.LE.U32.AND P1, PT, R6, UR12, PT ;  /* 0x0000000c06007c0c */ /* 0x000fe2000bf23070 */
[----:B------:R-:W-:Y:S01]  /*b720*/  STG.E.U16 desc[UR20][R116.64+0x12], R84 ;  /* 0x0000125474007986 */ /* 0x000fe2000c101514 */
[----:B------:R-:W-:Y:S01]  /*b730*/  LOP3.LUT R6, R183, UR33, RZ, 0x3c, !PT ;  /* 0x00000021b7067c12 */ /* 0x000fe2000f8e3cff */
[C---:B------:R-:W-:Y:S01]  /*b740*/  FMUL.FTZ R36, R25.reuse, R36 ;  /* 0x0000002419247220 */ /* 0x040fe20000410000 */
[----:B--2---:R-:W-:Y:S01]  /*b750*/  F2FP.F16.F32.PACK_AB R87, R104, R119 ;  /* 0x000000776857723e */ /* 0x004fe200000000ff */
[----:B------:R-:W-:Y:S01]  /*b760*/  FMUL.FTZ R37, R25, R37 ;  /* 0x0000002519257220 */ /* 0x000fe20000410000 */
[----:B------:R-:W-:Y:S01]  /*b770*/  @!P0 PRMT R97, R147, 0x5410, RZ ;  /* 0x0000541093618816 */ /* 0x000fe200000000ff */
[----:B------:R-:W-:Y:S01]  /*b780*/  FMUL.FTZ R38, R3, R38 ;  /* 0x0000002603267220 */ /* 0x000fe20000410000 */
[----:B------:R-:W-:Y:S01]  /*b790*/  ISETP.LE.U32.AND P0, PT, R7, UR12, PT ;  /* 0x0000000c07007c0c */ /* 0x000fe2000bf03070 */
[----:B------:R-:W-:Y:S01]  /*b7a0*/  @!P2 HADD2 R145, -R87.H0_H0, -RZ.H0_H0 ;  /* 0xa00000ff5791a230 */ /* 0x000fe20000000900 */
[----:B------:R-:W-:Y:S01]  /*b7b0*/  SHF.R.U32.HI R7, RZ, 0x10, R5 ;  /* 0x00000010ff077819 */ /* 0x000fe20000011605 */
[----:B------:R-:W-:Y:S01]  /*b7c0*/  STG.E.U16 desc[UR20][R116.64+0x10], R97 ;  /* 0x0000106174007986 */ /* 0x000fe2000c101514 */
[----:B------:R-:W-:Y:S01]  /*b7d0*/  LOP3.LUT R5, R190, 0xffff, RZ, 0xc0, !PT ;  /* 0x0000ffffbe057812 */ /* 0x000fe200078ec0ff */
[----:B------:R-:W-:Y:S01]  /*b7e0*/  IMAD.WIDE.U32 R8, R6, -0x326172a9, RZ ;  /* 0xcd9e8d5706087825 */ /* 0x000fe200078e00ff */
[----:B------:R-:W-:Y:S01]  /*b7f0*/  PRMT R96, R87, 0x7632, R96 ;  /* 0x0000763257607816 */ /* 0x000fe20000000060 */
[----:B------:R-:W-:Y:S01]  /*b800*/  MUFU.EX2 R127, R127 ;  /* 0x0000007f007f7308 */ /* 0x000fe20000000800 */
[----:B------:R-:W-:Y:S01]  /*b810*/  LOP3.LUT R6, R7, 0xff, RZ, 0xc0, !PT ;  /* 0x000000ff07067812 */ /* 0x000fe200078ec0ff */
[----:B------:R-:W-:Y:S01]  /*b820*/  FMUL.FTZ R39, R3, R39 ;  /* 0x0000002703277220 */ /* 0x000fe20000410000 */
[----:B------:R-:W-:Y:S01]  /*b830*/  SHF.R.U32.HI R5, RZ, 0x8, R5 ;  /* 0x00000008ff057819 */ /* 0x000fe20000011605 */
[----:B------:R-:W-:Y:S01]  /*b840*/  @!P5 HADD2 R144, -R96.H0_H0, -RZ.H0_H0 ;  /* 0xa00000ff6090d230 */ /* 0x000fe20000000900 */
[----:B------:R-:W-:Y:S01]  /*b850*/  PRMT R102, R87, 0x5410, R96 ;  /* 0x0000541057667816 */ /* 0x000fe20000000060 */
[----:B------:R-:W-:Y:S01]  /*b860*/  FMUL.FTZ R40, R25, R40 ;  /* 0x0000002819287220 */ /* 0x000fe20000410000 */
[----:B------:R-:W-:Y:S01]  /*b870*/  LOP3.LUT R7, R9, UR23, R176, 0x96, !PT ;  /* 0x0000001709077c12 */ /* 0x000fe2000f8e96b0 */
[----:B------:R-:W-:Y:S01]  /*b880*/  FMUL.FTZ R41, R25, R41 ;  /* 0x0000002919297220 */ /* 0x000fe20000410000 */
[----:B------:R-:W-:Y:S01]  /*b890*/  @!P2 PRMT R87, R145, 0x5410, RZ ;  /* 0x000054109157a816 */ /* 0x000fe200000000ff */
[C---:B------:R-:W-:Y:S01]  /*b8a0*/  FMUL.FTZ R42, R3.reuse, R42 ;  /* 0x0000002a032a7220 */ /* 0x040fe20000410000 */
[----:B------:R-:W-:Y:S01]  /*b8b0*/  ISETP.LE.U32.AND P2, PT, R6, UR12, PT ;  /* 0x0000000c06007c0c */ /* 0x000fe2000bf43070 */
[----:B------:R-:W-:Y:S01]  /*b8c0*/  FMUL.FTZ R43, R3, R43 ;  /* 0x0000002b032b7220 */ /* 0x000fe20000410000 */
[----:B------:R-:W-:Y:S01]  /*b8d0*/  LOP3.LUT R6, R5, 0xffff, RZ, 0xc0, !PT ;  /* 0x0000ffff05067812 */ /* 0x000fe200078ec0ff */
[----:B------:R-:W-:Y:S01]  /*b8e0*/  STG.E.U16 desc[UR20][R114.64+0x20], R87 ;  /* 0x0000205772007986 */ /* 0x000fe2000c101514 */
[----:B------:R-:W-:Y:S01]  /*b8f0*/  LOP3.LUT R5, R95, UR17, R8, 0x96, !PT ;  /* 0x000000115f057c12 */ /* 0x000fe2000f8e9608 */
[----:B------:R-:W-:Y:S01]  /*b900*/  IMAD.WIDE.U32 R8, R7, -0x2daee0ad, RZ ;  /* 0xd2511f5307087825 */ /* 0x000fe200078e00ff */
[----:B------:R-:W-:Y:S01]  /*b910*/  @!P5 PRMT R96, R144, 0x5410, RZ ;  /* 0x000054109060d816 */ /* 0x000fe200000000ff */
[----:B------:R-:W-:Y:S01]  /*b920*/  MUFU.EX2 R107, R107 ;  /* 0x0000006b006b7308 */ /* 0x000fe20000000800 */
[----:B------:R-:W-:Y:S01]  /*b930*/  ISETP.LE.U32.AND P5, PT, R6, UR12, PT ;  /* 0x0000000c06007c0c */ /* 0x000fe2000bfa3070 */
[----:B------:R-:W-:Y:S01]  /*b940*/  IMAD.WIDE.U32 R198, R5, -0x2daee0ad, RZ ;  /* 0xd2511f5305c67825 */ /* 0x000fe200078e00ff */
[----:B------:R-:W-:Y:S01]  /*b950*/  LOP3.LUT R6, R9, UR31, R178, 0x96, !PT ;  /* 0x0000001f09067c12 */ /* 0x000fe2000f8e96b2 */
[----:B------:R-:W-:Y:S01]  /*b960*/  STG.E.U16 desc[UR20][R114.64+0x22], R96 ;  /* 0x0000226072007986 */ /* 0x000fe2000c101514 */
[----:B------:R-:W-:Y:S01]  /*b970*/  LOP3.LUT R4, R93, UR18, R4, 0x96, !PT ;  /* 0x000000125d047c12 */ /* 0x000fe2000f8e9604 */
[----:B------:R-:W-:Y:S01]  /*b980*/  FMUL.FTZ R9, R25, R77 ;  /* 0x0000004d19097220 */ /* 0x000fe20000410000 */
[----:B------:R-:W-:Y:S01]  /*b990*/  LOP3.LUT R5, R199, UR27, R8, 0x96, !PT ;  /* 0x0000001bc7057c12 */ /* 0x000fe2000f8e9608 */
[----:B------:R-:W-:Y:S01]  /*b9a0*/  IMAD.WIDE.U32 R120, R6, -0x326172a9, RZ ;  /* 0xcd9e8d5706787825 */ /* 0x000fe200078e00ff */
[----:B------:R-:W-:Y:S03]  /*b9b0*/  LOP3.LUT R29, R191, UR22, R194, 0x96, !PT ;  /* 0x00000016bf1d7c12 */ /* 0x000fe6000f8e96c2 */
[----:B------:R-:W-:Y:S01]  /*b9c0*/  FMUL.FTZ R13, R25, R73 ;  /* 0x00000049190d7220 */ /* 0x000fe20000410000 */
[----:B------:R-:W-:Y:S01]  /*b9d0*/  FFMA.FTZ R73, R19, UR4, -R189 ;  /* 0x0000000413497c23 */ /* 0x000fe200080108bd */
[----:B------:R-:W-:Y:S01]  /*b9e0*/  LOP3.LUT R94, R121, UR29, R94, 0x96, !PT ;  /* 0x0000001d795e7c12 */ /* 0x000fe2000f8e965e */
[----:B------:R-:W-:Y:S01]  /*b9f0*/  IMAD.WIDE.U32 R6, R5, -0x326172a9, RZ ;  /* 0xcd9e8d5705067825 */ /* 0x000fe200078e00ff */
[----:B------:R-:W-:Y:S03]  /*ba00*/  LOP3.LUT R5, R4, 0xffff, RZ, 0xc0, !PT ;  /* 0x0000ffff04057812 */ /* 0x000fe600078ec0ff */
[----:B------:R-:W-:Y:S01]  /*ba10*/  FMUL.FTZ R19, R3, R71 ;  /* 0x0000004703137220 */ /* 0x000fe20000410000 */
[----:B------:R-:W-:Y:S01]  /*ba20*/  IMAD.WIDE.U32 R94, R94, -0x2daee0ad, RZ ;  /* 0xd2511f535e5e7825 */ /* 0x000fe200078e00ff */
[----:B------:R-:W-:Y:S01]  /*ba30*/  SHF.R.U32.HI R5, RZ, 0x8, R5 ;  /* 0x00000008ff057819 */ /* 0x000fe20000011605 */
[----:B------:R-:W-:Y:S01]  /*ba40*/  LDSM.16.MT88.4 R68, [R128+0x7000] ;  /* 0x007000008044783b */ /* 0x000fe20000004200 */
[----:B------:R-:W-:Y:S01]  /*ba50*/  LOP3.LUT R120, R7, UR16, R120, 0x96, !PT ;  /* 0x0000001007787c12 */ /* 0x000fe2000f8e9678 */
[----:B------:R-:W-:Y:S01]  /*ba60*/  IMAD.U32 R8, RZ, RZ, UR12 ;  /* 0x0000000cff087e24 */ /* 0x000fe2000f8e00ff */
[----:B------:R-:W-:Y:S01]  /*ba70*/  LOP3.LUT R198, R95, UR30, R198, 0x96, !PT ;  /* 0x0000001e5fc67c12 */ /* 0x000fe2000f8e96c6 */
[C---:B------:R-:W-:Y:S01]  /*ba80*/  FMUL.FTZ R33, R25.reuse, R65 ;  /* 0x0000004119217220 */ /* 0x040fe20000410000 */
[C---:B------:R-:W-:Y:S01]  /*ba90*/  FMUL.FTZ R44, R25.reuse, R44 ;  /* 0x0000002c192c7220 */ /* 0x040fe20000410000 */
[----:B------:R-:W-:Y:S01]  /*baa0*/  IMAD.WIDE.U32 R120, R120, -0x2daee0ad, RZ ;  /* 0xd2511f5378787825 */ /* 0x000fe200078e00ff */
[----:B------:R-:W-:Y:S03]  /*bab0*/  PRMT R105, R8, R169, UR12 ;  /* 0x0000000c08697e16 */ /* 0x000fe600080000a9 */
[----:B------:R-:W-:Y:S01]  /*bac0*/  FMUL.FTZ R8, R25, R76 ;  /* 0x0000004c19087220 */ /* 0x000fe20000410000 */
[----:B------:R-:W-:Y:S01]  /*bad0*/  IMAD.WIDE.U32 R198, R198, -0x326172a9, RZ ;  /* 0xcd9e8d57c6c67825 */ /* 0x000fe200078e00ff */
[----:B------:R-:W-:Y:S01]  /*bae0*/  LOP3.LUT R20, R121, UR5, R94, 0x96, !PT ;  /* 0x0000000579147c12 */ /* 0x000fe2000f8e965e */
[----:B------:R-:W-:Y:S02]  /*baf0*/  LDSM.16.MT88.4 R76, [R128+0x6000] ;  /* 0x00600000804c783b */ /* 0x000fe40000004200 */
[----:B------:R-:W-:Y:S01]  /*bb00*/  FFMA.FTZ R121, R26, UR4, -R189 ;  /* 0x000000041a797c23 */ /* 0x000fe200080108bd */
[----:B------:R-:W-:Y:S01]  /*bb10*/  FMUL.FTZ R45, R25, R45 ;  /* 0x0000002d192d7220 */ /* 0x000fe20000410000 */
[----:B------:R-:W-:Y:S01]  /*bb20*/  LOP3.LUT R113, R199, UR26, R6, 0x96, !PT ;  /* 0x0000001ac7717c12 */ /* 0x000fe2000f8e9606 */
[C---:B------:R-:W-:Y:S01]  /*bb30*/  FMUL.FTZ R48, R25.reuse, R48 ;  /* 0x0000003019307220 */ /* 0x040fe20000410000 */
[----:B------:R-:W-:Y:S01]  /*bb40*/  LOP3.LUT R6, R4, 0xff, RZ, 0xc0, !PT ;  /* 0x000000ff04067812 */ /* 0x000fe200078ec0ff */
[----:B------:R-:W-:Y:S01]  /*bb50*/  FMUL.FTZ R49, R25, R49 ;  /* 0x0000003119317220 */ /* 0x000fe20000410000 */
[C---:B------:R-:W-:Y:S01]  /*bb60*/  FFMA.FTZ R192, R3.reuse, R186, R192 ;  /* 0x000000ba03c07223 */ /* 0x040fe200000100c0 */
[C---:B------:R-:W-:Y:S01]  /*bb70*/  FMUL.FTZ R46, R3.reuse, R46 ;  /* 0x0000002e032e7220 */ /* 0x040fe20000410000 */
[----:B------:R-:W-:Y:S01]  /*bb80*/  PRMT R6, R6, 0x5410, R5 ;  /* 0x0000541006067816 */ /* 0x000fe20000000005 */
[C---:B------:R-:W-:Y:S01]  /*bb90*/  FMUL.FTZ R47, R3.reuse, R47 ;  /* 0x0000002f032f7220 */ /* 0x040fe20000410000 */
[----:B------:R-:W-:Y:S01]  /*bba0*/  FADD.FTZ R65, R126, R192 ;  /* 0x000000c07e417221 */ /* 0x000fe20000010000 */
[----:B------:R-:W-:Y:S01]  /*bbb0*/  SHF.R.U32.HI R192, RZ, 0x10, R29 ;  /* 0x00000010ffc07819 */ /* 0x000fe2000001161d */
[----:B------:R-:W-:Y:S01]  /*bbc0*/  MUFU.EX2 R126, R73 ;  /* 0x00000049007e7308 */ /* 0x000fe20000000800 */
[--C-:B------:R-:W-:Y:S01]  /*bbd0*/  HSET2.LE.AND R5, R6, R105.reuse, PT ;  /* 0x0000006906057233 */ /* 0x100fe20003803000 */
[----:B------:R-:W-:Y:S01]  /*bbe0*/  FADD.FTZ R124, R124, R65 ;  /* 0x000000417c7c7221 */ /* 0x000fe20000010000 */
[----:B------:R-:W-:Y:S01]  /*bbf0*/  LOP3.LUT R6, R92, 0xff, RZ, 0xc0, !PT ;  /* 0x000000ff5c067812 */ /* 0x000fe200078ec0ff */
[C---:B------:R-:W-:Y:S01]  /*bc00*/  FMUL.FTZ R50, R3.reuse, R50 ;  /* 0x0000003203327220 */ /* 0x040fe20000410000 */
[----:B------:R-:W-:Y:S01]  /*bc10*/  LOP3.LUT R192, R192, 0xff, RZ, 0xc0, !PT ;  /* 0x000000ffc0c07812 */ /* 0x000fe200078ec0ff */
[----:B------:R-:W-:Y:S01]  /*bc20*/  FMUL.FTZ R51, R3, R51 ;  /* 0x0000003303337220 */ /* 0x000fe20000410000 */
[----:B------:R-:W-:Y:S01]  /*bc30*/  LOP3.LUT R88, R5, R88, RZ, 0xc0, !PT ;  /* 0x0000005805587212 */ /* 0x000fe200078ec0ff */
[C---:B------:R-:W-:Y:S01]  /*bc40*/  FMUL.FTZ R54, R3.reuse, R54 ;  /* 0x0000003603367220 */ /* 0x040fe20000410000 */
[--C-:B------:R-:W-:Y:S01]  /*bc50*/  SHF.R.U32.HI R5, RZ, 0x10, R4.reuse ;  /* 0x00000010ff057819 */ /* 0x100fe20000011604 */
[C---:B------:R-:W-:Y:S01]  /*bc60*/  FMUL.FTZ R55, R3.reuse, R55 ;  /* 0x0000003703377220 */ /* 0x040fe20000410000 */
[----:B------:R-:W-:Y:S01]  /*bc70*/  SHF.R.U32.HI R4, RZ, 0x18, R4 ;  /* 0x00000018ff047819 */ /* 0x000fe20000011604 */
[----:B------:R-:W-:Y:S01]  /*bc80*/  FMUL.FTZ R58, R3, R58 ;  /* 0x0000003a033a7220 */ /* 0x000fe20000410000 */
[----:B------:R-:W-:Y:S01]  /*bc90*/  LOP3.LUT R5, R5, 0xff, RZ, 0xc0, !PT ;  /* 0x000000ff05057812 */ /* 0x000fe200078ec0ff */
[C---:B------:R-:W-:Y:S01]  /*bca0*/  FMUL.FTZ R59, R3.reuse, R59 ;  /* 0x0000003b033b7220 */ /* 0x040fe20000410000 */
[----:B------:R-:W-:Y:S01]  /*bcb0*/  FFMA.FTZ R194, R14, UR4, -R189 ;  /* 0x000000040ec27c23 */ /* 0x000fe200080108bd */
[----:B------:R-:W-:Y:S01]  /*bcc0*/  FMUL.FTZ R14, R3, R74 ;  /* 0x0000004a030e7220 */ /* 0x000fe20000410000 */
[----:B------:R-:W-:Y:S01]  /*bcd0*/  PRMT R4, R5, 0x5410, R4 ;  /* 0x0000541005047816 */ /* 0x000fe20000000004 */
[C---:B------:R-:W-:Y:S01]  /*bce0*/  FMUL.FTZ R12, R25.reuse, R72 ;  /* 0x00000048190c7220 */ /* 0x040fe20000410000 */
[----:B------:R-:W-:Y:S01]  /*bcf0*/  SHF.R.U32.HI R5, RZ, 0x10, R92 ;  /* 0x00000010ff057819 */ /* 0x000fe2000001165c */
[C---:B------:R-:W-:Y:S01]  /*bd00*/  FFMA.FTZ R196, R25.reuse, R188, R196 ;  /* 0x000000bc19c47223 */ /* 0x040fe200000100c4 */
[----:B------:R-:W-:Y:S01]  /*bd10*/  MUFU.EX2 R194, R194 ;  /* 0x000000c200c27308 */ /* 0x000fe20000000800 */
[--C-:B------:R-:W-:Y:S01]  /*bd20*/  HSET2.LE.AND R4, R4, R105.reuse, PT ;  /* 0x0000006904047233 */ /* 0x100fe20003803000 */
[----:B------:R-:W-:Y:S01]  /*bd30*/  FMUL.FTZ R52, R25, R52 ;  /* 0x0000003419347220 */ /* 0x000fe20000410000 */
[----:B------:R-:W-:Y:S01]  /*bd40*/  LOP3.LUT R5, R5, 0xff, RZ, 0xc0, !PT ;  /* 0x000000ff05057812 */ /* 0x000fe200078ec0ff */
[C---:B------:R-:W-:Y:S01]  /*bd50*/  FMUL.FTZ R53, R25.reuse, R53 ;  /* 0x0000003519357220 */ /* 0x040fe20000410000 */
[C---:B------:R-:W-:Y:S01]  /*bd60*/  FMUL.FTZ R56, R25.reuse, R56 ;  /* 0x0000003819387220 */ /* 0x040fe20000410000 */
[----:B------:R-:W-:Y:S01]  /*bd70*/  LOP3.LUT R89, R4, R89, RZ, 0xc0, !PT ;  /* 0x0000005904597212 */ /* 0x000fe200078ec0ff */
[----:B------:R-:W-:Y:S01]  /*bd80*/  FMUL.FTZ R57, R25, R57 ;  /* 0x0000003919397220 */ /* 0x000fe20000410000 */
[----:B------:R-:W-:Y:S01]  /*bd90*/  LOP3.LUT R4, R92, 0xffff, RZ, 0xc0, !PT ;  /* 0x0000ffff5c047812 */ /* 0x000fe200078ec0ff */
[----:B------:R-:W-:Y:S01]  /*bda0*/  FADD.FTZ R196, R177, R196 ;  /* 0x000000c4b1c47221 */ /* 0x000fe20000010000 */
[----:B------:R-:W-:Y:S01]  /*bdb0*/  SHF.R.U32.HI R92, RZ, 0x18, R92 ;  /* 0x00000018ff5c7819 */ /* 0x000fe2000001165c */
[----:B------:R-:W-:Y:S01]  /*bdc0*/  MUFU.EX2 R121, R121 ;  /* 0x0000007900797308 */ /* 0x000fe20000000800 */
[----:B------:R-:W-:Y:S01]  /*bdd0*/  SHF.R.U32.HI R7, RZ, 0x8, R4 ;  /* 0x00000008ff077819 */ /* 0x000fe20000011604 */
[----:B------:R-:W-:Y:S01]  /*bde0*/  FADD.FTZ R125, R125, R196 ;  /* 0x000000c47d7d7221 */ /* 0x000fe20000010000 */
[----:B------:R-:W-:Y:S02]  /*bdf0*/  PRMT R4, R5, 0x5410, R92 ;  /* 0x0000541005047816 */ /* 0x000fe4000000005c */
[----:B------:R-:W-:Y:S01]  /*be00*/  PRMT R6, R6, 0x5410, R7 ;  /* 0x0000541006067816 */ /* 0x000fe20000000007 */
[----:B------:R-:W1:Y:S01]  /*be10*/  LDSM.16.MT88.4 R92, [R130+0x6000] ;  /* 0x00600000825c783b */ /* 0x000e620000004200 */
[C---:B------:R-:W-:Y:S01]  /*be20*/  FMUL.FTZ R7, R3.reuse, R83 ;  /* 0x0000005303077220 */ /* 0x040fe20000410000 */
[--C-:B------:R-:W-:Y:S01]  /*be30*/  HSET2.LE.AND R4, R4, R105.reuse, PT ;  /* 0x0000006904047233 */ /* 0x100fe20003803000 */
[--C-:B------:R-:W-:Y:S01]  /*be40*/  FFMA.FTZ R83, R34, UR4, -R189.reuse ;  /* 0x0000000422537c23 */ /* 0x100fe200080108bd */
[--C-:B------:R-:W-:Y:S01]  /*be50*/  HSET2.LE.AND R5, R6, R105.reuse, PT ;  /* 0x0000006906057233 */ /* 0x100fe20003803000 */
[----:B------:R-:W-:Y:S01]  /*be60*/  FMUL.FTZ R6, R3, R82 ;  /* 0x0000005203067220 */ /* 0x000fe20000410000 */
[--C-:B------:R-:W-:Y:S01]  /*be70*/  FFMA.FTZ R82, R35, UR4, -R189.reuse ;  /* 0x0000000423527c23 */ /* 0x100fe200080108bd */
[----:B------:R-:W-:Y:S01]  /*be80*/  LOP3.LUT R91, R4, R91, RZ, 0xc0, !PT ;  /* 0x0000005b045b7212 */ /* 0x000fe200078ec0ff */
[----:B------:R-:W-:Y:S01]  /*be90*/  FMUL.FTZ R34, R3, R66 ;  /* 0x0000004203227220 */ /* 0x000fe20000410000 */
[----:B------:R-:W-:Y:S01]  /*bea0*/  LOP3.LUT R90, R5, R90, RZ, 0xc0, !PT ;  /* 0x0000005a055a7212 */ /* 0x000fe200078ec0ff */
[C---:B------:R-:W-:Y:S01]  /*beb0*/  FMUL.FTZ R4, R25.reuse, R80 ;  /* 0x0000005019047220 */ /* 0x040fe20000410000 */
[----:B------:R-:W-:Y:S01]  /*bec0*/  SHF.R.U32.HI R66, RZ, 0x10, R190 ;  /* 0x00000010ff427819 */ /* 0x000fe200000116be */
[----:B------:R-:W-:Y:S01]  /*bed0*/  FMUL.FTZ R5, R25, R81 ;  /* 0x0000005119057220 */ /* 0x000fe20000410000 */
[--C-:B------:R-:W-:Y:S01]  /*bee0*/  FFMA.FTZ R80, R31, UR4, -R189.reuse ;  /* 0x000000041f507c23 */ /* 0x100fe200080108bd */
[----:B------:R-:W-:Y:S01]  /*bef0*/  FFMA.FTZ R81, R30, UR4, -R189 ;  /* 0x000000041e517c23 */ /* 0x000fe200080108bd */
[----:B------:R-:W-:Y:S01]  /*bf00*/  FMUL.FTZ R35, R3, R67 ;  /* 0x0000004303237220 */ /* 0x000fe20000410000 */
[----:B------:R-:W-:Y:S01]  /*bf10*/  LOP3.LUT R67, R66, 0xff, RZ, 0xc0, !PT ;  /* 0x000000ff42437812 */ /* 0x000fe200078ec0ff */
[----:B------:R-:W-:Y:S02]  /*bf20*/  FADD.FTZ R122, R122, R125 ;  /* 0x0000007d7a7a7221 */ /* 0x000fe40000010000 */
[C---:B-1----:R-:W-:Y:S06]  /*bf30*/  HMMA.16816.F32 R4, R88.reuse, R92, R4 ;  /* 0x0000005c5804723c */ /* 0x042fec0000001804 */
[C---:B------:R-:W-:Y:S05]  /*bf40*/  HMMA.16816.F32 R8, R88.reuse, R94, R8 ;  /* 0x0000005e5808723c */ /* 0x040fea0000001808 */
[--C-:B------:R-:W-:Y:S01]  /*bf50*/  FFMA.FTZ R93, R22, UR4, -R189.reuse ;  /* 0x00000004165d7c23 */ /* 0x100fe200080108bd */
[C---:B------:R-:W-:Y:S05]  /*bf60*/  HMMA.16816.F32 R36, R88.reuse, R76, R36 ;  /* 0x0000004c5824723c */ /* 0x040fea0000001824 */
[----:B------:R-:W-:Y:S01]  /*bf70*/  FFMA.FTZ R95, R23, UR4, -R189 ;  /* 0x00000004175f7c23 */ /* 0x000fe200080108bd */
[C---:B------:R-:W-:Y:S01]  /*bf80*/  HMMA.16816.F32 R40, R88.reuse, R78, R40 ;  /* 0x0000004e5828723c */ /* 0x040fe20000001828 */
[----:B------:R-:W1:Y:S04]  /*bf90*/  LDSM.16.MT88.4 R76, [R130+0x7000] ;  /* 0x00700000824c783b */ /* 0x000e680000004200 */
[----:B------:R-:W-:Y:S06]  /*bfa0*/  IMAD.WIDE.U32 R188, R20, -0x326172a9, RZ ;  /* 0xcd9e8d5714bc7825 */ /* 0x000fec00078e00ff */
[C---:B------:R-:W-:Y:S01]  /*bfb0*/  FMUL.FTZ R22, R3.reuse, R62 ;  /* 0x0000003e03167220 */ /* 0x040fe20000410000 */
[----:B------:R-:W-:Y:S01]  /*bfc0*/  FMUL.FTZ R23, R3, R63 ;  /* 0x0000003f03177220 */ /* 0x000fe20000410000 */
[--C-:B------:R-:W-:Y:S01]  /*bfd0*/  LOP3.LUT R74, R189, UR18, R198.reuse, 0x96, !PT ;  /* 0x00000012bd4a7c12 */ /* 0x100fe2000f8e96c6 */
[----:B------:R-:W-:Y:S01]  /*bfe0*/  FMUL.FTZ R20, R25, R60 ;  /* 0x0000003c19147220 */ /* 0x000fe20000410000 */
[----:B------:R-:W-:Y:S02]  /*bff0*/  LOP3.LUT R186, R189, UR18, R198, 0x96, !PT ;  /* 0x00000012bdba7c12 */ /* 0x000fe4000f8e96c6 */
[C---:B------:R-:W-:Y:S02]  /*c000*/  LOP3.LUT R60, R74.reuse, 0xff, RZ, 0xc0, !PT ;  /* 0x000000ff4a3c7812 */ /* 0x040fe400078ec0ff */
[----:B------:R-:W-:Y:S04]  /*c010*/  LOP3.LUT R3, R74, 0xffff, RZ, 0xc0, !PT ;  /* 0x0000ffff4a037812 */ /* 0x000fe800078ec0ff */
[----:B------:R-:W-:Y:S04]  /*c020*/  SHF.R.U32.HI R3, RZ, 0x8, R3 ;  /* 0x00000008ff037819 */ /* 0x000fe80000011603 */
[----:B------:R-:W-:Y:S01]  /*c030*/  LOP3.LUT R3, R3, 0xffff, RZ, 0xc0, !PT ;  /* 0x0000ffff03037812 */ /* 0x000fe200078ec0ff */
[C---:B-1----:R-:W-:Y:S01]  /*c040*/  HMMA.16816.F32 R12, R88.reuse, R76, R12 ;  /* 0x0000004c580c723c */ /* 0x042fe2000000180c */
[----:B------:R-:W1:Y:S05]  /*c050*/  MUFU.EX2 R77, R32 ;  /* 0x00000020004d7308 */ /* 0x000e6a0000000800 */
[C---:B------:R-:W-:Y:S05]  /*c060*/  HMMA.16816.F32 R16, R88.reuse, R78, R16 ;  /* 0x0000004e5810723c */ /* 0x040fea0000001810 */
[----:B------:R2:W3:Y:S01]  /*c070*/  MUFU.EX2 R78, R187 ;  /* 0x000000bb004e7308 */ /* 0x0004e20000000800 */
[----:B------:R-:W-:Y:S01]  /*c080*/  SHF.R.U32.HI R76, RZ, 0x18, R190 ;  /* 0x00000018ff4c7819 */ /* 0x000fe200000116be */
[C---:B------:R-:W-:Y:S04]  /*c090*/  HMMA.16816.F32 R20, R88.reuse, R68, R20 ;  /* 0x000000445814723c */ /* 0x040fe80000001814 */
[----:B------:R-:W-:Y:S04]  /*c0a0*/  PRMT R76, R67, 0x5410, R76 ;  /* 0x00005410434c7816 */ /* 0x000fe8000000004c */
[----:B------:R-:W4:Y:S03]  /*c0b0*/  MUFU.EX2 R79, R193 ;  /* 0x000000c1004f7308 */ /* 0x000f260000000800 */
[----:B-1----:R-:W-:Y:S01]  /*c0c0*/  F2FP.F16.F32.PACK_AB R26, R77, R194 ;  /* 0x000000c24d1a723e */ /* 0x002fe200000000ff */
[----:B------:R-:W-:Y:S03]  /*c0d0*/  FMUL.FTZ R32, R25, R64 ;  /* 0x0000004019207220 */ /* 0x000fe60000410000 */
[C---:B------:R-:W-:Y:S01]  /*c0e0*/  PRMT R25, R26.reuse, 0x7632, R25 ;  /* 0x000076321a197816 */ /* 0x040fe20000000019 */
[----:B------:R-:W-:Y:S01]  /*c0f0*/  @!P2 HADD2 R165, -R26.H0_H0, -RZ.H0_H0 ;  /* 0xa00000ff1aa5a230 */ /* 0x000fe20000000900 */
[----:B------:R-:W-:Y:S01]  /*c100*/  SHF.R.U32.HI R64, RZ, 0x18, R74 ;  /* 0x00000018ff407819 */ /* 0x000fe2000001164a */
[----:B--2---:R-:W-:Y:S01]  /*c110*/  FADD.FTZ R187, R119, R122 ;  /* 0x0000007a77bb7221 */ /* 0x004fe20000010000 */
[----:B------:R-:W-:Y:S01]  /*c120*/  PRMT R31, R26, 0x5410, R25 ;  /* 0x000054101a1f7816 */ /* 0x000fe20000000019 */
[C---:B------:R-:W-:Y:S01]  /*c130*/  HMMA.16816.F32 R32, R88.reuse, R70, R32 ;  /* 0x000000465820723c */ /* 0x040fe20000001820 */
[----:B------:R1:W-:Y:S02]  /*c140*/  MUFU.EX2 R119, R110 ;  /* 0x0000006e00777308 */ /* 0x0003e40000000800 */
[----:B------:R-:W-:Y:S01]  /*c150*/  @!P2 PRMT R26, R165, 0x5410, RZ ;  /* 0x00005410a51aa816 */ /* 0x000fe200000000ff */
[----:B------:R-:W-:Y:S01]  /*c160*/  @!P0 HADD2 R164, -R25.H0_H0, -RZ.H0_H0 ;  /* 0xa00000ff19a48230 */ /* 0x000fe20000000900 */
[----:B------:R-:W-:Y:S01]  /*c170*/  ISETP.LE.U32.AND P2, PT, R60, UR12, PT ;  /* 0x0000000c3c007c0c */ /* 0x000fe2000bf43070 */
[----:B------:R-:W-:Y:S01]  /*c180*/  FADD.FTZ R187, R104, R187 ;  /* 0x000000bb68bb7221 */ /* 0x000fe20000010000 */
[----:B---3--:R-:W-:Y:S01]  /*c190*/  F2FP.F16.F32.PACK_AB R92, R127, R78 ;  /* 0x0000004e7f5c723e */ /* 0x008fe200000000ff */
[----:B------:R-:W2:Y:S03]  /*c1a0*/  LDSM.16.MT88.4 R60, [R130+0x8000] ;  /* 0x00800000823c783b */ /* 0x000ea60000004200 */
[----:B------:R-:W-:Y:S01]  /*c1b0*/  @!P0 PRMT R25, R164, 0x5410, RZ ;  /* 0x00005410a4198816 */ /* 0x000fe200000000ff */
[----:B------:R-:W-:Y:S01]  /*c1c0*/  @!P6 HADD2 R163, -R92.H0_H0, -RZ.H0_H0 ;  /* 0xa00000ff5ca3e230 */ /* 0x000fe20000000900 */
[----:B------:R-:W-:Y:S02]  /*c1d0*/  ISETP.LE.U32.AND P0, PT, R3, UR12, PT ;  /* 0x0000000c03007c0c */ /* 0x000fe4000bf03070 */
[----:B------:R-:W-:Y:S01]  /*c1e0*/  PRMT R3, R92, 0x7632, R3 ;  /* 0x000076325c037816 */ /* 0x000fe20000000003 */
[----:B------:R-:W-:Y:S01]  /*c1f0*/  STG.E.U16 desc[UR20][R116.64+0x20], R26 ;  /* 0x0000201a74007986 */ /* 0x000fe2000c101514 */
[----:B------:R-:W-:Y:S01]  /*c200*/  LOP3.LUT R68, R190, 0xff, RZ, 0xc0, !PT ;  /* 0x000000ffbe447812 */ /* 0x000fe200078ec0ff */
[----:B-1----:R-:W-:Y:S01]  /*c210*/  FADD.FTZ R110, R78, R187 ;  /* 0x000000bb4e6e7221 */ /* 0x002fe20000010000 */
[----:B------:R-:W-:Y:S01]  /*c220*/  PRMT R72, R92, 0x5410, R3 ;  /* 0x000054105c487816 */ /* 0x000fe20000000003 */
[----:B------:R-:W-:Y:S01]  /*c230*/  @!P5 HADD2 R162, -R3.H0_H0, -RZ.H0_H0 ;  /* 0xa00000ff03a2d230 */ /* 0x000fe20000000900 */
[----:B------:R-:W-:Y:S01]  /*c240*/  @!P6 PRMT R92, R163, 0x5410, RZ ;  /* 0x00005410a35ce816 */ /* 0x000fe200000000ff */
[----:B------:R-:W-:Y:S01]  /*c250*/  STG.E.U16 desc[UR20][R116.64+0x22], R25 ;  /* 0x0000221974007986 */ /* 0x000fe2000c101514 */
[----:B------:R-:W-:Y:S01]  /*c260*/  ISETP.LE.U32.AND P6, PT, R64, UR12, PT ;  /* 0x0000000c40007c0c */ /* 0x000fe2000bfc3070 */
[----:B------:R-:W-:Y:S01]  /*c270*/  FADD.FTZ R187, R127, R110 ;  /* 0x0000006e7fbb7221 */ /* 0x000fe20000010000 */
[----:B------:R-:W-:Y:S01]  /*c280*/  @!P5 PRMT R3, R162, 0x5410, RZ ;  /* 0x00005410a203d816 */ /* 0x000fe200000000ff */
[----:B------:R-:W-:Y:S01]  /*c290*/  STG.E.U16 desc[UR20][R114.64+0x30], R92 ;  /* 0x0000305c72007986 */ /* 0x000fe2000c101514 */
[----:B------:R-:W-:Y:S01]  /*c2a0*/  LOP3.LUT R64, R190, 0xffff, RZ, 0xc0, !PT ;  /* 0x0000ffffbe407812 */ /* 0x000fe200078ec0ff */
[----:B------:R-:W-:Y:S01]  /*c2b0*/  MUFU.EX2 R127, R108 ;  /* 0x0000006c007f7308 */ /* 0x000fe20000000800 */
[C---:B------:R-:W-:Y:S01]  /*c2c0*/  LOP3.LUT R190, R29.reuse, 0xff, RZ, 0xc0, !PT ;  /* 0x000000ff1dbe7812 */ /* 0x040fe200078ec0ff */
[----:B------:R1:W-:Y:S01]  /*c2d0*/  STG.E.U16 desc[UR20][R114.64+0x32], R3 ;  /* 0x0000320372007986 */ /* 0x0003e2000c101514 */
[----:B------:R-:W-:Y:S02]  /*c2e0*/  SHF.R.U32.HI R69, RZ, 0x8, R64 ;  /* 0x00000008ff457819 */ /* 0x000fe40000011640 */
[----:B------:R-:W-:Y:S02]  /*c2f0*/  LOP3.LUT R64, R29, 0xffff, RZ, 0xc0, !PT ;  /* 0x0000ffff1d407812 */ /* 0x000fe400078ec0ff */
[----:B------:R-:W-:Y:S02]  /*c300*/  SHF.R.U32.HI R29, RZ, 0x18, R29 ;  /* 0x00000018ff1d7819 */ /* 0x000fe4000001161d */
[----:B------:R-:W-:Y:S02]  /*c310*/  SHF.R.U32.HI R67, RZ, 0x8, R64 ;  /* 0x00000008ff437819 */ /* 0x000fe40000011640 */
[----:B------:R-:W-:Y:S02]  /*c320*/  PRMT R68, R68, 0x5410, R69 ;  /* 0x0000541044447816 */ /* 0x000fe40000000045 */
[----:B------:R-:W-:Y:S02]  /*c330*/  PRMT R190, R190, 0x5410, R67 ;  /* 0x00005410bebe7816 */ /* 0x000fe40000000043 */
[--C-:B------:R-:W-:Y:S01]  /*c340*/  PRMT R192, R192, 0x5410, R29.reuse ;  /* 0x00005410c0c07816 */ /* 0x100fe2000000001d */
[----:B------:R-:W-:Y:S01]  /*c350*/  LDSM.16.MT88.4 R64, [R130+0x6400] ;  /* 0x006400008240783b */ /* 0x000fe20000004200 */
[----:B----4-:R-:W-:Y:S01]  /*c360*/  F2FP.F16.F32.PACK_AB R94, R126, R79 ;  /* 0x0000004f7e5e723e */ /* 0x010fe200000000ff */
[C---:B--2---:R-:W-:Y:S03]  /*c370*/  HMMA.16816.F32 R44, R88.reuse, R60, R44 ;  /* 0x0000003c582c723c */ /* 0x044fe6000000182c */
[----:B------:R-:W-:Y:S01]  /*c380*/  PRMT R29, R94, 0x7632, R29 ;  /* 0x000076325e1d7816 */ /* 0x000fe2000000001d */
[----:B------:R-:W-:Y:S02]  /*c390*/  @!P1 HADD2 R161, -R94.H0_H0, -RZ.H0_H0 ;  /* 0xa00000ff5ea19230 */ /* 0x000fe40000000900 */
[C---:B------:R-:W-:Y:S05]  /*c3a0*/  HMMA.16816.F32 R48, R88.reuse, R62, R48 ;  /* 0x0000003e5830723c */ /* 0x040fea0000001830 */
[----:B------:R-:W-:Y:S01]  /*c3b0*/  LOP3.LUT R60, R188, 0xff, RZ, 0xc0, !PT ;  /* 0x000000ffbc3c7812 */ /* 0x000fe200078ec0ff */
[----:B------:R-:W-:Y:S02]  /*c3c0*/  @!P3 HADD2 R160, -R29.H0_H0, -RZ.H0_H0 ;  /* 0xa00000ff1da0b230 */ /* 0x000fe40000000900 */
[----:B-1----:R-:W-:Y:S01]  /*c3d0*/  IMAD.MOV.U32 R3, RZ, RZ, R2 ;  /* 0x000000ffff037224 */ /* 0x002fe200078e0002 */
[----:B------:R-:W-:Y:S02]  /*c3e0*/  ISETP.LE.U32.AND P5, PT, R60, UR12, PT ;  /* 0x0000000c3c007c0c */ /* 0x000fe4000bfa3070 */
[----:B------:R-:W1:Y:S02]  /*c3f0*/  LDSM.16.MT88.4 R60, [R128+0x8000] ;  /* 0x00800000803c783b */ /* 0x000e640000004200 */
[C---:B-1----:R-:W-:Y:S06]  /*c400*/  HMMA.16816.F32 R52, R88.reuse, R60, R52 ;  /* 0x0000003c5834723c */ /* 0x042fec0000001834 */
[----:B------:R-:W-:Y:S01]  /*c410*/  HMMA.16816.F32 R56, R88, R62, R56 ;  /* 0x0000003e5838723c */ /* 0x000fe20000001838 */
[----:B------:R-:W-:Y:S04]  /*c420*/  MUFU.EX2 R88, R123 ;  /* 0x0000007b00587308 */ /* 0x000fe80000000800 */
[--C-:B------:R-:W-:Y:S02]  /*c430*/  HSET2.LE.AND R61, R190, R105.reuse, PT ;  /* 0x00000069be3d7233 */ /* 0x100fe40003803000 */
[--C-:B------:R-:W-:Y:S01]  /*c440*/  HSET2.LE.AND R63, R68, R105.reuse, PT ;  /* 0x00000069443f7233 */ /* 0x100fe20003803000 */
[----:B------:R-:W-:Y:S01]  /*c450*/  FADD.FTZ R89, R111, R124 ;  /* 0x0000007c6f597221 */ /* 0x000fe20000010000 */
[----:B------:R-:W1:Y:S02]  /*c460*/  LDSM.16.MT88.4 R68, [R128+0x6400] ;  /* 0x006400008044783b */ /* 0x000e640000004200 */
[----:B------:R-:W2:Y:S01]  /*c470*/  MUFU.EX2 R111, R118 ;  /* 0x00000076006f7308 */ /* 0x000ea20000000800 */
[--C-:B------:R-:W-:Y:S01]  /*c480*/  HSET2.LE.AND R62, R192, R105.reuse, PT ;  /* 0x00000069c03e7233 */ /* 0x100fe20003803000 */
[----:B------:R-:W-:Y:S01]  /*c490*/  FADD.FTZ R194, R194, R89 ;  /* 0x00000059c2c27221 */ /* 0x000fe20000010000 */
[----:B------:R-:W-:Y:S02]  /*c4a0*/  LOP3.LUT R60, R61, R102, RZ, 0xc0, !PT ;  /* 0x000000663d3c7212 */ /* 0x000fe400078ec0ff */
[----:B------:R-:W-:Y:S01]  /*c4b0*/  SHF.R.U32.HI R91, RZ, 0x18, R188 ;  /* 0x00000018ff5b7819 */ /* 0x000fe200000116bc */
[----:B------:R-:W-:Y:S01]  /*c4c0*/  FADD.FTZ R194, R77, R194 ;  /* 0x000000c24dc27221 */ /* 0x000fe20000010000 */
[----:B------:R-:W-:Y:S03]  /*c4d0*/  LOP3.LUT R61, R62, R31, RZ, 0xc0, !PT ;  /* 0x0000001f3e3d7212 */ /* 0x000fe600078ec0ff */
[----:B------:R-:W-:Y:S01]  /*c4e0*/  MUFU.EX2 R124, R85 ;  /* 0x00000055007c7308 */ /* 0x000fe20000000800 */
[--C-:B------:R-:W-:Y:S01]  /*c4f0*/  HSET2.LE.AND R31, R76, R105.reuse, PT ;  /* 0x000000694c1f7233 */ /* 0x100fe20003803000 */
[----:B------:R-:W-:Y:S01]  /*c500*/  FADD.FTZ R191, R79, R194 ;  /* 0x000000c24fbf7221 */ /* 0x000fe20000010000 */
[----:B------:R-:W-:Y:S02]  /*c510*/  LOP3.LUT R62, R63, R72, RZ, 0xc0, !PT ;  /* 0x000000483f3e7212 */ /* 0x000fe400078ec0ff */
[----:B------:R-:W-:Y:S01]  /*c520*/  PRMT R72, R94, 0x5410, R29 ;  /* 0x000054105e487816 */ /* 0x000fe2000000001d */
[----:B------:R-:W-:Y:S01]  /*c530*/  FADD.FTZ R191, R126, R191 ;  /* 0x000000bf7ebf7221 */ /* 0x000fe20000010000 */
[----:B------:R-:W-:Y:S03]  /*c540*/  SHF.R.U32.HI R76, RZ, 0x10, R74 ;  /* 0x00000010ff4c7819 */ /* 0x000fe6000001164a */
[----:B------:R-:W-:Y:S01]  /*c550*/  MUFU.EX2 R126, R82 ;  /* 0x00000052007e7308 */ /* 0x000fe20000000800 */
[----:B------:R-:W-:Y:S02]  /*c560*/  LOP3.LUT R63, R31, R72, RZ, 0xc0, !PT ;  /* 0x000000481f3f7212 */ /* 0x000fe400078ec0ff */
[----:B------:R-:W-:Y:S01]  /*c570*/  SHF.R.U32.HI R31, RZ, 0x10, R188 ;  /* 0x00000010ff1f7819 */ /* 0x000fe200000116bc */
[----:B------:R-:W3:Y:S01]  /*c580*/  LDSM.16.MT88.4 R72, [R130+0x7400] ;  /* 0x007400008248783b */ /* 0x000ee20000004200 */
[----:B------:R-:W-:Y:S02]  /*c590*/  LOP3.LUT R76, R76, 0xff, RZ, 0xc0, !PT ;  /* 0x000000ff4c4c7812 */ /* 0x000fe400078ec0ff */
[----:B------:R-:W-:Y:S01]  /*c5a0*/  LOP3.LUT R31, R31, 0xff, RZ, 0xc0, !PT ;  /* 0x000000ff1f1f7812 */ /* 0x000fe200078ec0ff */
[C---:B------:R-:W-:Y:S02]  /*c5b0*/  HMMA.16816.F32 R4, R60.reuse, R64, R4 ;  /* 0x000000403c04723c */ /* 0x040fe40000001804 */
[----:B------:R-:W4:Y:S03]  /*c5c0*/  MUFU.EX2 R118, R112 ;  /* 0x0000007000767308 */ /* 0x000f260000000800 */
[----:B--2---:R-:W-:Y:S01]  /*c5d0*/  F2FP.F16.F32.PACK_AB R102, R111, R88 ;  /* 0x000000586f66723e */ /* 0x004fe200000000ff */
[C---:B------:R-:W-:Y:S01]  /*c5e0*/  HMMA.16816.F32 R8, R60.reuse, R66, R8 ;  /* 0x000000423c08723c */ /* 0x040fe20000001808 */
[----:B------:R-:W2:Y:S04]  /*c5f0*/  LDSM.16.MT88.4 R64, [R128+0x7400] ;  /* 0x007400008040783b */ /* 0x000ea80000004200 */
[----:B------:R-:W-:Y:S01]  /*c600*/  @!P3 PRMT R29, R160, 0x5410, RZ ;  /* 0x00005410a01db816 */ /* 0x000fe200000000ff */
[----:B------:R-:W-:Y:S01]  /*c610*/  @!P2 HADD2 R158, -R102.H0_H0, -RZ.H0_H0 ;  /* 0xa00000ff669ea230 */ /* 0x000fe20000000900 */
[----:B------:R-:W-:Y:S02]  /*c620*/  @!P1 PRMT R94, R161, 0x5410, RZ ;  /* 0x00005410a15e9816 */ /* 0x000fe400000000ff */
[----:B------:R-:W-:Y:S01]  /*c630*/  ISETP.LE.U32.AND P3, PT, R76, UR12, PT ;  /* 0x0000000c4c007c0c */ /* 0x000fe2000bf63070 */
[C---:B-1----:R-:W-:Y:S01]  /*c640*/  HMMA.16816.F32 R36, R60.reuse, R68, R36 ;  /* 0x000000443c24723c */ /* 0x042fe20000001824 */
[----:B------:R-:W-:Y:S02]  /*c650*/  STG.E.U16 desc[UR20][R116.64+0x32], R29 ;  /* 0x0000321d74007986 */ /* 0x000fe4000c101514 */
[----:B------:R-:W-:Y:S02]  /*c660*/  ISETP.LE.U32.AND P1, PT, R31, UR12, PT ;  /* 0x0000000c1f007c0c */ /* 0x000fe4000bf23070 */
[----:B------:R-:W-:Y:S01]  /*c670*/  LOP3.LUT R76, R188, 0xffff, RZ, 0xc0, !PT ;  /* 0x0000ffffbc4c7812 */ /* 0x000fe200078ec0ff */
[----:B------:R-:W-:Y:S01]  /*c680*/  STG.E.U16 desc[UR20][R116.64+0x30], R94 ;  /* 0x0000305e74007986 */ /* 0x000fe2000c101514 */
[----:B------:R-:W-:Y:S01]  /*c690*/  PRMT R31, R102, 0x7632, R31 ;  /* 0x00007632661f7816 */ /* 0x000fe2000000001f */
[C---:B------:R-:W-:Y:S03]  /*c6a0*/  HMMA.16816.F32 R40, R60.reuse, R70, R40 ;  /* 0x000000463c28723c */ /* 0x040fe60000001828 */
[C---:B------:R-:W-:Y:S01]  /*c6b0*/  LOP3.LUT R89, R188.reuse, 0xffff, RZ, 0xc0, !PT ;  /* 0x0000ffffbc597812 */ /* 0x040fe200078ec0ff */
[----:B------:R-:W-:Y:S01]  /*c6c0*/  @!P0 HADD2 R152, -R31.H0_H0, -RZ.H0_H0 ;  /* 0xa00000ff1f988230 */ /* 0x000fe20000000900 */
[----:B------:R-:W-:Y:S02]  /*c6d0*/  LOP3.LUT R192, R188, 0xff, RZ, 0xc0, !PT ;  /* 0x000000ffbcc07812 */ /* 0x000fe400078ec0ff */
[----:B------:R-:W-:Y:S04]  /*c6e0*/  SHF.R.U32.HI R69, RZ, 0x8, R76 ;  /* 0x00000008ff457819 */ /* 0x000fe8000001164c */
[--C-:B------:R-:W-:Y:S01]  /*c6f0*/  SHF.R.U32.HI R90, RZ, 0x10, R188.reuse ;  /* 0x00000010ff5a7819 */ /* 0x100fe200000116bc */
[C---:B---3--:R-:W-:Y:S03]  /*c700*/  HMMA.16816.F32 R12, R60.reuse, R72, R12 ;  /* 0x000000483c0c723c */ /* 0x048fe6000000180c */
[----:B------:R-:W-:Y:S02]  /*c710*/  PRMT R76, R102, 0x5410, R31 ;  /* 0x00005410664c7816 */ /* 0x000fe4000000001f */
[----:B------:R-:W-:Y:S01]  /*c720*/  @!P2 PRMT R102, R158, 0x5410, RZ ;  /* 0x000054109e66a816 */ /* 0x000fe200000000ff */
[C---:B------:R-:W-:Y:S03]  /*c730*/  HMMA.16816.F32 R16, R60.reuse, R74, R16 ;  /* 0x0000004a3c10723c */ /* 0x040fe60000001810 */
[----:B------:R-:W-:Y:S01]  /*c740*/  ISETP.LE.U32.AND P2, PT, R91, UR12, PT ;  /* 0x0000000c5b007c0c */ /* 0x000fe2000bf43070 */
[----:B------:R-:W-:Y:S01]  /*c750*/  STG.E.U16 desc[UR20][R114.64+0x40], R102 ;  /* 0x0000406672007986 */ /* 0x000fe2000c101514 */
[----:B------:R-:W-:Y:S01]  /*c760*/  SHF.R.U32.HI R91, RZ, 0x8, R89 ;  /* 0x00000008ff5b7819 */ /* 0x000fe20000011659 */
[C---:B--2---:R-:W-:Y:S05]  /*c770*/  HMMA.16816.F32 R20, R60.reuse, R64, R20 ;  /* 0x000000403c14723c */ /* 0x044fea0000001814 */
[----:B------:R-:W-:Y:S01]  /*c780*/  PRMT R192, R192, 0x5410, R69 ;  /* 0x00005410c0c07816 */ /* 0x000fe20000000045 */
[C---:B------:R-:W-:Y:S05]  /*c790*/  HMMA.16816.F32 R32, R60.reuse, R66, R32 ;  /* 0x000000423c20723c */ /* 0x040fea0000001820 */
[----:B------:R-:W-:Y:S01]  /*c7a0*/  SHF.R.U32.HI R188, RZ, 0x18, R188 ;  /* 0x00000018ffbc7819 */ /* 0x000fe200000116bc */
[----:B------:R-:W-:Y:S01]  /*c7b0*/  IMAD.WIDE.U32 R68, R113, -0x2daee0ad, RZ ;  /* 0xd2511f5371447825 */ /* 0x000fe200078e00ff */
[----:B------:R-:W-:Y:S01]  /*c7c0*/  LOP3.LUT R89, R90, 0xff, RZ, 0xc0, !PT ;  /* 0x000000ff5a597812 */ /* 0x000fe200078ec0ff */
[----:B------:R1:W-:Y:S03]  /*c7d0*/  MUFU.EX2 R113, R95 ;  /* 0x0000005f00717308 */ /* 0x0003e60000000800 */
[----:B------:R-:W-:Y:S02]  /*c7e0*/  LOP3.LUT R90, R91, 0xffff, RZ, 0xc0, !PT ;  /* 0x0000ffff5b5a7812 */ /* 0x000fe400078ec0ff */
[----:B------:R-:W-:Y:S02]  /*c7f0*/  PRMT R188, R89, 0x5410, R188 ;  /* 0x0000541059bc7816 */ /* 0x000fe400000000bc */
[C-C-:B------:R-:W-:Y:S02]  /*c800*/  LOP3.LUT R89, R69.reuse, UR22, R120.reuse, 0x96, !PT ;  /* 0x0000001645597c12 */ /* 0x140fe4000f8e9678 */
[----:B------:R-:W-:Y:S02]  /*c810*/  LOP3.LUT R91, R69, UR22, R120, 0x96, !PT ;  /* 0x00000016455b7c12 */ /* 0x000fe4000f8e9678 */
[C---:B------:R-:W-:Y:S02]  /*c820*/  LOP3.LUT R190, R68.reuse, 0xffff, RZ, 0xc0, !PT ;  /* 0x0000ffff44be7812 */ /* 0x040fe400078ec0ff */
[C---:B------:R-:W-:Y:S02]  /*c830*/  LOP3.LUT R189, R68.reuse, 0xff, RZ, 0xc0, !PT ;  /* 0x000000ff44bd7812 */ /* 0x040fe400078ec0ff */
[--C-:B------:R-:W-:Y:S02]  /*c840*/  SHF.R.U32.HI R177, RZ, 0x10, R68.reuse ;  /* 0x00000010ffb17819 */ /* 0x100fe40000011644 */
[--C-:B------:R-:W-:Y:S02]  /*c850*/  SHF.R.U32.HI R103, RZ, 0x18, R68.reuse ;  /* 0x00000018ff677819 */ /* 0x100fe40000011644 */
[C---:B------:R-:W-:Y:S02]  /*c860*/  LOP3.LUT R125, R68.reuse, 0xff, RZ, 0xc0, !PT ;  /* 0x000000ff447d7812 */ /* 0x040fe400078ec0ff */
[----:B------:R-:W-:Y:S02]  /*c870*/  LOP3.LUT R123, R68, 0xffff, RZ, 0xc0, !PT ;  /* 0x0000ffff447b7812 */ /* 0x000fe400078ec0ff */
[--C-:B------:R-:W-:Y:S02]  /*c880*/  SHF.R.U32.HI R122, RZ, 0x10, R68.reuse ;  /* 0x00000010ff7a7819 */ /* 0x100fe40000011644 */
[----:B------:R-:W-:Y:S02]  /*c890*/  SHF.R.U32.HI R120, RZ, 0x18, R68 ;  /* 0x00000018ff787819 */ /* 0x000fe40000011644 */
[C---:B------:R-:W-:Y:S02]  /*c8a0*/  LOP3.LUT R68, R186.reuse, 0xffff, RZ, 0xc0, !PT ;  /* 0x0000ffffba447812 */ /* 0x040fe400078ec0ff */
[--C-:B------:R-:W-:Y:S02]  /*c8b0*/  SHF.R.U32.HI R69, RZ, 0x10, R186.reuse ;  /* 0x00000010ff457819 */ /* 0x100fe400000116ba */
[----:B------:R-:W-:Y:S02]  /*c8c0*/  LOP3.LUT R72, R186, 0xff, RZ, 0xc0, !PT ;  /* 0x000000ffba487812 */ /* 0x000fe400078ec0ff */
[----:B------:R-:W-:Y:S02]  /*c8d0*/  SHF.R.U32.HI R74, RZ, 0x18, R186 ;  /* 0x00000018ff4a7819 */ /* 0x000fe400000116ba */
[----:B------:R-:W-:Y:S01]  /*c8e0*/  SHF.R.U32.HI R71, RZ, 0x8, R68 ;  /* 0x00000008ff477819 */ /* 0x000fe20000011644 */
[----:B------:R-:W-:Y:S01]  /*c8f0*/  MUFU.EX2 R186, R109 ;  /* 0x0000006d00ba7308 */ /* 0x000fe20000000800 */
[----:B------:R-:W-:Y:S02]  /*c900*/  LOP3.LUT R69, R69, 0xff, RZ, 0xc0, !PT ;  /* 0x000000ff45457812 */ /* 0x000fe400078ec0ff */
[----:B------:R-:W-:Y:S02]  /*c910*/  PRMT R72, R72, 0x5410, R71 ;  /* 0x0000541048487816 */ /* 0x000fe40000000047 */
[----:B------:R-:W-:Y:S02]  /*c920*/  PRMT R74, R69, 0x5410, R74 ;  /* 0x00005410454a7816 */ /* 0x000fe4000000004a */
[----:B------:R-:W2:Y:S01]  /*c930*/  LDSM.16.MT88.4 R68, [R130+0x8400] ;  /* 0x008400008244783b */ /* 0x000ea20000004200 */
[----:B------:R-:W-:Y:S02]  /*c940*/  @!P0 PRMT R31, R152, 0x5410, RZ ;  /* 0x00005410981f8816 */ /* 0x000fe400000000ff */
[----:B------:R-:W-:Y:S01]  /*c950*/  MUFU.EX2 R109, R81 ;  /* 0x00000051006d7308 */ /* 0x000fe20000000800 */
[----:B------:R-:W-:Y:S02]  /*c960*/  ISETP.LE.U32.AND P0, PT, R90, UR12, PT ;  /* 0x0000000c5a007c0c */ /* 0x000fe4000bf03070 */
[--C-:B------:R-:W-:Y:S02]  /*c970*/  HSET2.LE.AND R65, R72, R105.reuse, PT ;  /* 0x0000006948417233 */ /* 0x100fe40003803000 */
[--C-:B------:R-:W-:Y:S01]  /*c980*/  HSET2.LE.AND R73, R74, R105.reuse, PT ;  /* 0x000000694a497233 */ /* 0x100fe20003803000 */
[----:B------:R-:W-:Y:S01]  /*c990*/  STG.E.U16 desc[UR20][R114.64+0x42], R31 ;  /* 0x0000421f72007986 */ /* 0x000fe2000c101514 */
[----:B----4-:R-:W-:Y:S03]  /*c9a0*/  F2FP.F16.F32.PACK_AB R100, R118, R119 ;  /* 0x000000777664723e */ /* 0x010fe600000000ff */
[----:B------:R-:W3:Y:S01]  /*c9b0*/  MUFU.EX2 R90, R93 ;  /* 0x0000005d005a7308 */ /* 0x000ee20000000800 */
[----:B------:R-:W-:Y:S02]  /*c9c0*/  LOP3.LUT R72, R65, R76, RZ, 0xc0, !PT ;  /* 0x0000004c41487212 */ /* 0x000fe400078ec0ff */
[----:B------:R-:W4:Y:S01]  /*c9d0*/  LDSM.16.MT88.4 R64, [R128+0x8400] ;  /* 0x008400008040783b */ /* 0x000f220000004200 */
[----:B-1----:R-:W-:Y:S01]  /*c9e0*/  PRMT R95, R100, 0x7632, R95 ;  /* 0x00007632645f7816 */ /* 0x002fe2000000005f */
[----:B------:R-:W-:Y:S01]  /*c9f0*/  @!P5 HADD2 R149, -R100.H0_H0, -RZ.H0_H0 ;  /* 0xa00000ff6495d230 */ /* 0x000fe20000000900 */
[----:B------:R-:W-:Y:S02]  /*ca00*/  F2FP.F16.F32.PACK_AB R101, R124, R121 ;  /* 0x000000797c65723e */ /* 0x000fe400000000ff */
[--C-:B------:R-:W-:Y:S01]  /*ca10*/  HSET2.LE.AND R75, R192, R105.reuse, PT ;  /* 0x00000069c04b7233 */ /* 0x100fe20003803000 */
[----:B------:R-:W-:Y:S01]  /*ca20*/  FADD.FTZ R192, R88, R187 ;  /* 0x000000bb58c07221 */ /* 0x000fe20000010000 */
[----:B------:R-:W-:Y:S01]  /*ca30*/  PRMT R74, R100, 0x5410, R95 ;  /* 0x00005410644a7816 */ /* 0x000fe2000000005f */
[----:B------:R-:W-:Y:S01]  /*ca40*/  LDSM.16.MT88.4 R76, [R128+0x6800] ;  /* 0x00680000804c783b */ /* 0x000fe20000004200 */
[----:B------:R-:W-:Y:S01]  /*ca50*/  @!P5 PRMT R100, R149, 0x5410, RZ ;  /* 0x000054109564d816 */ /* 0x000fe200000000ff */
[----:B------:R-:W-:Y:S01]  /*ca60*/  @!P0 HADD2 R148, -R95.H0_H0, -RZ.H0_H0 ;  /* 0xa00000ff5f948230 */ /* 0x000fe20000000900 */
[----:B------:R-:W-:Y:S01]  /*ca70*/  PRMT R98, R101, 0x7632, R98 ;  /* 0x0000763265627816 */ /* 0x000fe20000000062 */
[----:B------:R-:W-:Y:S01]  /*ca80*/  @!P1 HADD2 R134, -R101.H0_H0, -RZ.H0_H0 ;  /* 0xa00000ff65869230 */ /* 0x000fe20000000900 */
[----:B------:R-:W-:Y:S01]  /*ca90*/  LOP3.LUT R74, R75, R74, RZ, 0xc0, !PT ;  /* 0x0000004a4b4a7212 */ /* 0x000fe200078ec0ff */
[----:B---3--:R-:W-:Y:S01]  /*caa0*/  FADD.FTZ R194, R90, R191 ;  /* 0x000000bf5ac27221 */ /* 0x008fe20000010000 */
[----:B------:R-:W-:Y:S01]  /*cab0*/  F2FP.F16.F32.PACK_AB R104, R113, R90 ;  /* 0x0000005a7168723e */ /* 0x000fe200000000ff */
[----:B------:R-:W-:Y:S01]  /*cac0*/  @!P2 HADD2 R139, -R98.H0_H0, -RZ.H0_H0 ;  /* 0xa00000ff628ba230 */ /* 0x000fe20000000900 */
[----:B------:R-:W-:Y:S01]  /*cad0*/  @!P0 PRMT R95, R148, 0x5410, RZ ;  /* 0x00005410945f8816 */ /* 0x000fe200000000ff */
[----:B------:R-:W-:Y:S01]  /*cae0*/  FADD.FTZ R192, R111, R192 ;  /* 0x000000c06fc07221 */ /* 0x000fe20000010000 */
[----:B------:R-:W-:Y:S01]  /*caf0*/  PRMT R93, R104, 0x7632, R93 ;  /* 0x00007632685d7816 */ /* 0x000fe2000000005d */
[----:B------:R-:W-:Y:S01]  /*cb00*/  @!P3 HADD2 R157, -R104.H0_H0, -RZ.H0_H0 ;  /* 0xa00000ff689db230 */ /* 0x000fe20000000900 */
[----:B------:R-:W-:Y:S01]  /*cb10*/  PRMT R75, R101, 0x5410, R98 ;  /* 0x00005410654b7816 */ /* 0x000fe20000000062 */
[----:B------:R-:W-:Y:S01]  /*cb20*/  FADD.FTZ R194, R113, R194 ;  /* 0x000000c271c27221 */ /* 0x000fe20000010000 */
[----:B------:R-:W-:Y:S01]  /*cb30*/  @!P1 PRMT R101, R134, 0x5410, RZ ;  /* 0x0000541086659816 */ /* 0x000fe200000000ff */
[----:B------:R-:W-:Y:S01]  /*cb40*/  @!P6 HADD2 R151, -R93.H0_H0, -RZ.H0_H0 ;  /* 0xa00000ff5d97e230 */ /* 0x000fe20000000900 */
[----:B------:R-:W-:Y:S01]  /*cb50*/  @!P2 PRMT R98, R139, 0x5410, RZ ;  /* 0x000054108b62a816 */ /* 0x000fe200000000ff */
[----:B------:R-:W-:Y:S01]  /*cb60*/  FADD.FTZ R119, R119, R192 ;  /* 0x000000c077777221 */ /* 0x000fe20000010000 */
[C---:B--2---:R-:W-:Y:S03]  /*cb70*/  HMMA.16816.F32 R44, R60.reuse, R68, R44 ;  /* 0x000000443c2c723c */ /* 0x044fe6000000182c */
[----:B------:R-:W-:Y:S01]  /*cb80*/  ISETP.LE.U32.AND P1, PT, R125, UR12, PT ;  /* 0x0000000c7d007c0c */ /* 0x000fe2000bf23070 */
[----:B------:R-:W-:Y:S01]  /*cb90*/  FADD.FTZ R121, R121, R194 ;  /* 0x000000c279797221 */ /* 0x000fe20000010000 */
[----:B------:R-:W-:Y:S01]  /*cba0*/  LOP3.LUT R110, R177, 0xff, RZ, 0xc0, !PT ;  /* 0x000000ffb16e7812 */ /* 0x000fe200078ec0ff */
[C---:B------:R-:W-:Y:S01]  /*cbb0*/  HMMA.16816.F32 R48, R60.reuse, R70, R48 ;  /* 0x000000463c30723c */ /* 0x040fe20000001830 */
[----:B------:R-:W1:Y:S04]  /*cbc0*/  MUFU.EX2 R177, R83 ;  /* 0x0000005300b17308 */ /* 0x000e680000000800 */
[----:B------:R-:W-:Y:S01]  /*cbd0*/  PRMT R68, R104, 0x5410, R93 ;  /* 0x0000541068447816 */ /* 0x000fe2000000005d */
[----:B------:R-:W-:Y:S01]  /*cbe0*/  FADD.FTZ R119, R118, R119 ;  /* 0x0000007776777221 */ /* 0x000fe20000010000 */
[C---:B----4-:R-:W-:Y:S04]  /*cbf0*/  HMMA.16816.F32 R52, R60.reuse, R64, R52 ;  /* 0x000000403c34723c */ /* 0x050fe80000001834 */
[----:B------:R-:W-:Y:S01]  /*cc00*/  LOP3.LUT R73, R73, R68, RZ, 0xc0, !PT ;  /* 0x0000004449497212 */ /* 0x000fe200078ec0ff */
[----:B------:R-:W-:Y:S01]  /*cc10*/  FADD.FTZ R124, R124, R121 ;  /* 0x000000797c7c7221 */ /* 0x000fe20000010000 */
[----:B------:R-:W-:Y:S01]  /*cc20*/  HMMA.16816.F32 R56, R60, R66, R56 ;  /* 0x000000423c38723c */ /* 0x000fe20000001838 */
[----:B------:R-:W2:Y:S04]  /*cc30*/  LDSM.16.MT88.4 R68, [R130+0x6800] ;  /* 0x006800008244783b */ /* 0x000ea80000004200 */
[--C-:B------:R-:W-:Y:S02]  /*cc40*/  HSET2.LE.AND R64, R188, R105.reuse, PT ;  /* 0x00000069bc407233 */ /* 0x100fe40003803000 */
[C---:B------:R-:W-:Y:S01]  /*cc50*/  LOP3.LUT R65, R89.reuse, 0xff, RZ, 0xc0, !PT ;  /* 0x000000ff59417812 */ /* 0x040fe200078ec0ff */
[----:B------:R3:W4:Y:S01]  /*cc60*/  MUFU.EX2 R188, R80 ;  /* 0x0000005000bc7308 */ /* 0x0007220000000800 */
[----:B------:R-:W5:Y:S02]  /*cc70*/  LDSM.16.MT88.4 R60, [R130+0x7800] ;  /* 0x00780000823c783b */ /* 0x000f640000004200 */
[----:B------:R-:W-:Y:S02]  /*cc80*/  LOP3.LUT R75, R64, R75, RZ, 0xc0, !PT ;  /* 0x0000004b404b7212 */ /* 0x000fe400078ec0ff */
[----:B------:R-:W-:Y:S02]  /*cc90*/  LOP3.LUT R64, R89, 0xffff, RZ, 0xc0, !PT ;  /* 0x0000ffff59407812 */ /* 0x000fe400078ec0ff */
[----:B------:R-:W-:Y:S02]  /*cca0*/  @!P3 PRMT R104, R157, 0x5410, RZ ;  /* 0x000054109d68b816 */ /* 0x000fe400000000ff */
[----:B------:R-:W-:Y:S02]  /*ccb0*/  ISETP.LE.U32.AND P3, PT, R65, UR12, PT ;  /* 0x0000000c41007c0c */ /* 0x000fe4000bf63070 */
[----:B------:R-:W-:Y:S01]  /*ccc0*/  @!P6 PRMT R93, R151, 0x5410, RZ ;  /* 0x00005410975de816 */ /* 0x000fe200000000ff */
[----:B------:R-:W-:Y:S01]  /*ccd0*/  STG.E.U16 desc[UR20][R116.64+0x40], R104 ;  /* 0x0000406874007986 */ /* 0x000fe2000c101514 */
[----:B-1----:R-:W-:Y:S02]  /*cce0*/  F2FP.F16.F32.PACK_AB R112, R126, R177 ;  /* 0x000000b17e70723e */ /* 0x002fe400000000ff */
[----:B------:R-:W-:Y:S01]  /*ccf0*/  PRMT R108, R110, 0x5410, R103 ;  /* 0x000054106e6c7816 */ /* 0x000fe20000000067 */
[----:B------:R-:W-:Y:S01]  /*cd00*/  STG.E.U16 desc[UR20][R116.64+0x42], R93 ;  /* 0x0000425d74007986 */ /* 0x000fe2000c101514 */
[----:B------:R-:W-:Y:S02]  /*cd10*/  LOP3.LUT R110, R91, 0xff, RZ, 0xc0, !PT ;  /* 0x000000ff5b6e7812 */ /* 0x000fe400078ec0ff */
[----:B------:R-:W-:Y:S01]  /*cd20*/  LOP3.LUT R122, R122, 0xff, RZ, 0xc0, !PT ;  /* 0x000000ff7a7a7812 */ /* 0x000fe200078ec0ff */
[----:B------:R-:W-:Y:S01]  /*cd30*/  STG.E.U16 desc[UR20][R114.64+0x50], R100 ;  /* 0x0000506472007986 */ /* 0x000fe2000c101514 */
[----:B------:R-:W-:Y:S02]  /*cd40*/  SHF.R.U32.HI R190, RZ, 0x8, R190 ;  /* 0x00000008ffbe7819 */ /* 0x000fe400000116be */
[----:B------:R-:W-:Y:S01]  /*cd50*/  ISETP.LE.U32.AND P2, PT, R122, UR12, PT ;  /* 0x0000000c7a007c0c */ /* 0x000fe2000bf43070 */
[----:B------:R-:W-:Y:S01]  /*cd60*/  STG.E.U16 desc[UR20][R114.64+0x52], R95 ;  /* 0x0000525f72007986 */ /* 0x000fe2000c101514 */
[----:B------:R-:W-:Y:S02]  /*cd70*/  PRMT R86, R189, 0x5410, R190 ;  /* 0x00005410bd567816 */ /* 0x000fe400000000be */
[----:B------:R4:W1:Y:S01]  /*cd80*/  MUFU.EX2 R190, R106 ;  /* 0x0000006a00be7308 */ /* 0x0008620000000800 */
[----:B------:R-:W-:Y:S01]  /*cd90*/  STG.E.U16 desc[UR20][R116.64+0x50], R101 ;  /* 0x0000506574007986 */ /* 0x000fe2000c101514 */
[----:B------:R-:W-:Y:S02]  /*cda0*/  SHF.R.U32.HI R123, RZ, 0x8, R123 ;  /* 0x00000008ff7b7819 */ /* 0x000fe4000001167b */
[--C-:B------:R-:W-:Y:S01]  /*cdb0*/  HSET2.LE.AND R86, R86, R105.reuse, PT ;  /* 0x0000006956567233 */ /* 0x100fe20003803000 */
[----:B------:R-:W-:Y:S01]  /*cdc0*/  STG.E.U16 desc[UR20][R116.64+0x52], R98 ;  /* 0x0000526274007986 */ /* 0x000fe2000c101514 */
[C---:B--2---:R-:W-:Y:S05]  /*cdd0*/  HMMA.16816.F32 R4, R72.reuse, R68, R4 ;  /* 0x000000444804723c */ /* 0x044fea0000001804 */
[----:B------:R-:W-:Y:S01]  /*cde0*/  @!P2 HADD2 R135, -R112.H0_H0, -RZ.H0_H0 ;  /* 0xa00000ff7087a230 */ /* 0x000fe20000000900 */
[C---:B------:R-:W-:Y:S05]  /*cdf0*/  HMMA.16816.F32 R8, R72.reuse, R70, R8 ;  /* 0x000000464808723c */ /* 0x040fea0000001808 */
[----:B------:R-:W-:Y:S01]  /*ce00*/  SHF.R.U32.HI R68, RZ, 0x8, R64 ;  /* 0x00000008ff447819 */ /* 0x000fe20000011640 */
[C---:B------:R-:W-:Y:S01]  /*ce10*/  HMMA.16816.F32 R36, R72.reuse, R76, R36 ;  /* 0x0000004c4824723c */ /* 0x040fe20000001824 */
[----:B------:R-:W2:Y:S04]  /*ce20*/  LDSM.16.MT88.4 R64, [R128+0x7800] ;  /* 0x007800008040783b */ /* 0x000ea80000004200 */
[----:B------:R-:W-:Y:S01]  /*ce30*/  LOP3.LUT R68, R68, 0xffff, RZ, 0xc0, !PT ;  /* 0x0000ffff44447812 */ /* 0x000fe200078ec0ff */
[C---:B------:R-:W-:Y:S03]  /*ce40*/  HMMA.16816.F32 R40, R72.reuse, R78, R40 ;  /* 0x0000004e4828723c */ /* 0x040fe60000001828 */
[----:B------:R-:W-:Y:S02]  /*ce50*/  ISETP.LE.U32.AND P6, PT, R68, UR12, PT ;  /* 0x0000000c44007c0c */ /* 0x000fe4000bfc3070 */
[----:B------:R-:W-:Y:S01]  /*ce60*/  LOP3.LUT R68, R91, 0xffff, RZ, 0xc0, !PT ;  /* 0x0000ffff5b447812 */ /* 0x000fe200078ec0ff */
[C---:B-----5:R-:W-:Y:S05]  /*ce70*/  HMMA.16816.F32 R12, R72.reuse, R60, R12 ;  /* 0x0000003c480c723c */ /* 0x060fea000000180c */
[----:B------:R-:W-:Y:S01]  /*ce80*/  SHF.R.U32.HI R77, RZ, 0x8, R68 ;  /* 0x00000008ff4d7819 */ /* 0x000fe20000011644 */
[C---:B------:R-:W-:Y:S01]  /*ce90*/  HMMA.16816.F32 R16, R72.reuse, R62, R16 ;  /* 0x0000003e4810723c */ /* 0x040fe20000001810 */
[----:B------:R-:W5:Y:S04]  /*cea0*/  LDSM.16.MT88.4 R68, [R130+0x8800] ;  /* 0x008800008244783b */ /* 0x000f680000004200 */
[----:B------:R-:W-:Y:S02]  /*ceb0*/  SHF.R.U32.HI R76, RZ, 0x18, R89 ;  /* 0x00000018ff4c7819 */ /* 0x000fe40000011659 */
[----:B------:R-:W-:Y:S02]  /*cec0*/  PRMT R110, R110, 0x5410, R77 ;  /* 0x000054106e6e7816 */ /* 0x000fe4000000004d */
[----:B------:R-:W-:Y:S02]  /*ced0*/  ISETP.LE.U32.AND P5, PT, R76, UR12, PT ;  /* 0x0000000c4c007c0c */ /* 0x000fe4000bfa3070 */
[--C-:B------:R-:W-:Y:S02]  /*cee0*/  SHF.R.U32.HI R76, RZ, 0x10, R91.reuse ;  /* 0x00000010ff4c7819 */ /* 0x100fe4000001165b */
[----:B------:R-:W-:Y:S02]  /*cef0*/  SHF.R.U32.HI R91, RZ, 0x18, R91 ;  /* 0x00000018ff5b7819 */ /* 0x000fe4000001165b */
[----:B---3--:R-:W-:Y:S02]  /*cf00*/  LOP3.LUT R80, R76, 0xff, RZ, 0xc0, !PT ;  /* 0x000000ff4c507812 */ /* 0x008fe400078ec0ff */
[----:B------:R-:W3:Y:S01]  /*cf10*/  LDSM.16.MT88.4 R76, [R128+0x8800] ;  /* 0x00880000804c783b */ /* 0x000ee20000004200 */
[--C-:B------:R-:W-:Y:S02]  /*cf20*/  HSET2.LE.AND R81, R110, R105.reuse, PT ;  /* 0x000000696e517233 */ /* 0x100fe40003803000 */
[----:B------:R-:W-:Y:S02]  /*cf30*/  PRMT R60, R80, 0x5410, R91 ;  /* 0x00005410503c7816 */ /* 0x000fe4000000005b */
[--C-:B------:R-:W-:Y:S01]  /*cf40*/  HSET2.LE.AND R80, R108, R105.reuse, PT ;  /* 0x000000696c507233 */ /* 0x100fe20003803000 */
[C---:B--2---:R-:W-:Y:S03]  /*cf50*/  HMMA.16816.F32 R20, R72.reuse, R64, R20 ;  /* 0x000000404814723c */ /* 0x044fe60000001814 */
[----:B------:R-:W-:Y:S02]  /*cf60*/  HSET2.LE.AND R85, R60, R105, PT ;  /* 0x000000693c557233 */ /* 0x000fe40003803000 */
[----:B------:R-:W2:Y:S01]  /*cf70*/  LDSM.16.MT88.4 R60, [R130+0x6c00] ;  /* 0x006c0000823c783b */ /* 0x000ea20000004200 */
[C---:B------:R-:W-:Y:S05]  /*cf80*/  HMMA.16816.F32 R32, R72.reuse, R66, R32 ;  /* 0x000000424820723c */ /* 0x040fea0000001820 */
[----:B------:R-:W-:Y:S01]  /*cf90*/  F2FP.F16.F32.PACK_AB R108, R127, R186 ;  /* 0x000000ba7f6c723e */ /* 0x000fe200000000ff */
[----:B------:R-:W-:Y:S01]  /*cfa0*/  FADD.FTZ R186, R186, R119 ;  /* 0x00000077baba7221 */ /* 0x000fe20000010000 */
[----:B------:R-:W2:Y:S01]  /*cfb0*/  LDSM.16.MT88.4 R64, [R128+0x6c00] ;  /* 0x006c00008040783b */ /* 0x000ea20000004200 */
[----:B----4-:R-:W-:Y:S03]  /*cfc0*/  F2FP.F16.F32.PACK_AB R106, R188, R109 ;  /* 0x0000006dbc6a723e */ /* 0x010fe600000000ff */
[----:B-1----:R-:W-:Y:S01]  /*cfd0*/  F2FP.F16.F32.PACK_AB R110, R190, R107 ;  /* 0x0000006bbe6e723e */ /* 0x002fe200000000ff */
[C---:B-----5:R-:W-:Y:S03]  /*cfe0*/  HMMA.16816.F32 R44, R72.reuse, R68, R44 ;  /* 0x00000044482c723c */ /* 0x060fe6000000182c */
[----:B------:R-:W-:Y:S01]  /*cff0*/  PRMT R103, R108, 0x7632, R103 ;  /* 0x000076326c677816 */ /* 0x000fe20000000067 */
[----:B------:R-:W-:Y:S01]  /*d000*/  @!P3 HADD2 R138, -R108.H0_H0, -RZ.H0_H0 ;  /* 0xa00000ff6c8ab230 */ /* 0x000fe20000000900 */
[----:B------:R-:W-:Y:S01]  /*d010*/  PRMT R97, R106, 0x7632, R97 ;  /* 0x000076326a617816 */ /* 0x000fe20000000061 */
[C---:B------:R-:W-:Y:S01]  /*d020*/  HMMA.16816.F32 R48, R72.reuse, R70, R48 ;  /* 0x000000464830723c */ /* 0x040fe20000001830 */
[----:B------:R-:W1:Y:S04]  /*d030*/  LDSM.16.MT88.4 R68, [R130+0x7c00] ;  /* 0x007c00008244783b */ /* 0x000e680000004200 */
[----:B------:R-:W-:Y:S01]  /*d040*/  PRMT R99, R110, 0x7632, R99 ;  /* 0x000076326e637816 */ /* 0x000fe20000000063 */
[----:B------:R-:W-:Y:S01]  /*d050*/  @!P6 HADD2 R137, -R103.H0_H0, -RZ.H0_H0 ;  /* 0xa00000ff6789e230 */ /* 0x000fe20000000900 */
[----:B------:R-:W-:Y:S01]  /*d060*/  PRMT R105, R112, 0x7632, R105 ;  /* 0x0000763270697816 */ /* 0x000fe20000000069 */
[----:B------:R-:W-:Y:S01]  /*d070*/  @!P5 HADD2 R143, -R97.H0_H0, -RZ.H0_H0 ;  /* 0xa00000ff618fd230 */ /* 0x000fe20000000900 */
[C---:B---3--:R-:W-:Y:S03]  /*d080*/  HMMA.16816.F32 R52, R72.reuse, R76, R52 ;  /* 0x0000004c4834723c */ /* 0x048fe60000001834 */
[----:B------:R-:W-:Y:S01]  /*d090*/  SHF.R.U32.HI R89, RZ, 0x10, R89 ;  /* 0x00000010ff597819 */ /* 0x000fe20000011659 */
[----:B------:R-:W-:Y:S01]  /*d0a0*/  @!P1 HADD2 R142, -R110.H0_H0, -RZ.H0_H0 ;  /* 0xa00000ff6e8e9230 */ /* 0x000fe20000000900 */
[----:B------:R-:W-:Y:S01]  /*d0b0*/  PRMT R84, R108, 0x5410, R103 ;  /* 0x000054106c547816 */ /* 0x000fe20000000067 */
[----:B------:R-:W-:Y:S05]  /*d0c0*/  HMMA.16816.F32 R56, R72, R78, R56 ;  /* 0x0000004e4838723c */ /* 0x000fea0000001838 */
[----:B------:R-:W-:Y:S01]  /*d0d0*/  PRMT R76, R106, 0x5410, R97 ;  /* 0x000054106a4c7816 */ /* 0x000fe20000000061 */
[----:B------:R-:W-:Y:S01]  /*d0e0*/  FADD.FTZ R109, R109, R124 ;  /* 0x0000007c6d6d7221 */ /* 0x000fe20000010000 */
[----:B------:R-:W-:Y:S01]  /*d0f0*/  PRMT R77, R110, 0x5410, R99 ;  /* 0x000054106e4d7816 */ /* 0x000fe20000000063 */
[----:B------:R-:W-:Y:S03]  /*d100*/  FADD.FTZ R186, R127, R186 ;  /* 0x000000ba7fba7221 */ /* 0x000fe60000010000 */
[----:B------:R-:W-:Y:S01]  /*d110*/  PRMT R87, R112, 0x5410, R105 ;  /* 0x0000541070577816 */ /* 0x000fe20000000069 */
[----:B------:R-:W-:Y:S01]  /*d120*/  FADD.FTZ R188, R188, R109 ;  /* 0x0000006dbcbc7221 */ /* 0x000fe20000010000 */
[----:B------:R-:W-:Y:S01]  /*d130*/  LOP3.LUT R89, R89, 0xff, RZ, 0xc0, !PT ;  /* 0x000000ff59597812 */ /* 0x000fe200078ec0ff */
[----:B------:R-:W-:Y:S01]  /*d140*/  FADD.FTZ R107, R107, R186 ;  /* 0x000000ba6b6b7221 */ /* 0x000fe20000010000 */
[----:B------:R-:W-:Y:S01]  /*d150*/  LOP3.LUT R84, R81, R84, RZ, 0xc0, !PT ;  /* 0x0000005451547212 */ /* 0x000fe200078ec0ff */
[----:B------:R-:W-:Y:S01]  /*d160*/  FADD.FTZ R177, R177, R188 ;  /* 0x000000bcb1b17221 */ /* 0x000fe20000010000 */
[----:B------:R-:W-:Y:S01]  /*d170*/  LOP3.LUT R85, R85, R76, RZ, 0xc0, !PT ;  /* 0x0000004c55557212 */ /* 0x000fe200078ec0ff */
[----:B------:R-:W-:Y:S01]  /*d180*/  FADD.FTZ R188, R190, R107 ;  /* 0x0000006bbebc7221 */ /* 0x000fe20000010000 */
[----:B------:R-:W-:Y:S01]  /*d190*/  LOP3.LUT R86, R86, R77, RZ, 0xc0, !PT ;  /* 0x0000004d56567212 */ /* 0x000fe200078ec0ff */
[----:B------:R-:W-:Y:S01]  /*d1a0*/  FADD.FTZ R186, R126, R177 ;  /* 0x000000b17eba7221 */ /* 0x000fe20000010000 */
[----:B------:R-:W-:Y:S02]  /*d1b0*/  LOP3.LUT R87, R80, R87, RZ, 0xc0, !PT ;  /* 0x0000005750577212 */ /* 0x000fe400078ec0ff */
[----:B------:R-:W-:Y:S02]  /*d1c0*/  ISETP.LE.U32.AND P0, PT, R89, UR12, PT ;  /* 0x0000000c59007c0c */ /* 0x000fe4000bf03070 */
[----:B------:R-:W3:Y:S01]  /*d1d0*/  LDSM.16.MT88.4 R88, [R128+0x7c00] ;  /* 0x007c00008058783b */ /* 0x000ee20000004200 */
[----:B------:R-:W-:Y:S02]  /*d1e0*/  @!P3 PRMT R108, R138, 0x5410, RZ ;  /* 0x000054108a6cb816 */ /* 0x000fe400000000ff */
[C---:B--2---:R-:W-:Y:S05]  /*d1f0*/  HMMA.16816.F32 R80, R84.reuse, R60, R4 ;  /* 0x0000003c5450723c */ /* 0x044fea0000001804 */
[----:B------:R-:W2:Y:S01]  /*d200*/  LDSM.16.MT88.4 R4, [R130+0x8c00] ;  /* 0x008c00008204783b */ /* 0x000ea20000004200 */
[C---:B------:R-:W-:Y:S05]  /*d210*/  HMMA.16816.F32 R76, R84.reuse, R62, R8 ;  /* 0x0000003e544c723c */ /* 0x040fea0000001808 */
[----:B------:R-:W-:Y:S01]  /*d220*/  @!P6 PRMT R103, R137, 0x5410, RZ ;  /* 0x000054108967e816 */ /* 0x000fe200000000ff */
[C---:B------:R-:W-:Y:S01]  /*d230*/  HMMA.16816.F32 R36, R84.reuse, R64, R36 ;  /* 0x000000405424723c */ /* 0x040fe20000001824 */
[----:B------:R-:W4:Y:S02]  /*d240*/  LDSM.16.MT88.4 R8, [R128+0x8c00] ;  /* 0x008c00008008783b */ /* 0x000f240000004200 */
[----:B------:R-:W-:Y:S02]  /*d250*/  ISETP.LE.U32.AND P6, PT, R120, UR12, PT ;  /* 0x0000000c78007c0c */ /* 0x000fe4000bfc3070 */
[----:B------:R-:W-:Y:S01]  /*d260*/  @!P5 PRMT R97, R143, 0x5410, RZ ;  /* 0x000054108f61d816 */ /* 0x000fe200000000ff */
[C---:B------:R-:W-:Y:S03]  /*d270*/  HMMA.16816.F32 R40, R84.reuse, R66, R40 ;  /* 0x000000425428723c */ /* 0x040fe60000001828 */
[----:B------:R2:W-:Y:S02]  /*d280*/  STG.E.U16 desc[UR20][R114.64+0x60], R108 ;  /* 0x0000606c72007986 */ /* 0x0005e4000c101514 */
[----:B------:R-:W-:Y:S01]  /*d290*/  @!P1 PRMT R110, R142, 0x5410, RZ ;  /* 0x000054108e6e9816 */ /* 0x000fe200000000ff */
[C---:B-1----:R-:W-:Y:S01]  /*d2a0*/  HMMA.16816.F32 R72, R84.reuse, R68, R12 ;  /* 0x000000445448723c */ /* 0x042fe2000000180c */
[----:B------:R1:W-:Y:S01]  /*d2b0*/  STG.E.U16 desc[UR20][R114.64+0x62], R103 ;  /* 0x0000626772007986 */ /* 0x0003e2000c101514 */
[----:B------:R-:W-:Y:S01]  /*d2c0*/  ISETP.LT.AND P1, PT, RZ, UR36, PT ;  /* 0x00000024ff007c0c */ /* 0x000fe2000bf21270 */
[----:B------:R-:W-:Y:S02]  /*d2d0*/  UIADD3 UR36, UR36, -0x1, URZ ;  /* 0xffffffff24247890 */ /* 0x000fe4000fffe03f */
[----:B------:R1:W-:Y:S01]  /*d2e0*/  STG.E.U16 desc[UR20][R116.64+0x62], R97 ;  /* 0x0000626174007986 */ /* 0x0003e2000c101514 */
[C---:B------:R-:W-:Y:S05]  /*d2f0*/  HMMA.16816.F32 R68, R84.reuse, R70, R16 ;  /* 0x000000465444723c */ /* 0x040fea0000001810 */
[----:B------:R-:W-:Y:S01]  /*d300*/  LOP3.LUT R123, R123, 0xffff, RZ, 0xc0, !PT ;  /* 0x0000ffff7b7b7812 */ /* 0x000fe200078ec0ff */
[----:B------:R-:W-:Y:S01]  /*d310*/  @!P0 HADD2 R141, -R106.H0_H0, -RZ.H0_H0 ;  /* 0xa00000ff6a8d8230 */ /* 0x000fe20000000900 */
[C---:B---3--:R-:W-:Y:S03]  /*d320*/  HMMA.16816.F32 R60, R84.reuse, R88, R20 ;  /* 0x00000058543c723c */ /* 0x048fe60000001814 */
[----:B------:R-:W-:Y:S01]  /*d330*/  ISETP.LE.U32.AND P3, PT, R123, UR12, PT ;  /* 0x0000000c7b007c0c */ /* 0x000fe2000bf63070 */
[----:B------:R-:W-:Y:S01]  /*d340*/  @!P6 HADD2 R140, -R105.H0_H0, -RZ.H0_H0 ;  /* 0xa00000ff698ce230 */ /* 0x000fe20000000900 */
[----:B------:R-:W-:Y:S01]  /*d350*/  @!P0 PRMT R106, R141, 0x5410, RZ ;  /* 0x000054108d6a8816 */ /* 0x000fe200000000ff */
[C---:B------:R-:W-:Y:S04]  /*d360*/  HMMA.16816.F32 R64, R84.reuse, R90, R32 ;  /* 0x0000005a5440723c */ /* 0x040fe80000001820 */
[----:B------:R1:W-:Y:S01]  /*d370*/  STG.E.U16 desc[UR20][R116.64+0x60], R106 ;  /* 0x0000606a74007986 */ /* 0x0003e2000c101514 */
[----:B------:R-:W-:Y:S01]  /*d380*/  @!P2 PRMT R112, R135, 0x5410, RZ ;  /* 0x000054108770a816 */ /* 0x000fe200000000ff */
[C---:B--2---:R-:W-:Y:S02]  /*d390*/  HMMA.16816.F32 R44, R84.reuse, R4, R44 ;  /* 0x00000004542c723c */ /* 0x044fe4000000182c */
[----:B------:R1:W-:Y:S03]  /*d3a0*/  STG.E.U16 desc[UR20][R114.64+0x70], R110 ;  /* 0x0000706e72007986 */ /* 0x0003e6000c101514 */
[----:B------:R-:W-:Y:S01]  /*d3b0*/  @!P3 HADD2 R136, -R99.H0_H0, -RZ.H0_H0 ;  /* 0xa00000ff6388b230 */ /* 0x000fe20000000900 */
[C---:B------:R-:W-:Y:S05]  /*d3c0*/  HMMA.16816.F32 R48, R84.reuse, R6, R48 ;  /* 0x000000065430723c */ /* 0x040fea0000001830 */
[----:B------:R-:W-:Y:S01]  /*d3d0*/  @!P3 PRMT R99, R136, 0x5410, RZ ;  /* 0x000054108863b816 */ /* 0x000fe200000000ff */
[C---:B----4-:R-:W-:Y:S04]  /*d3e0*/  HMMA.16816.F32 R52, R84.reuse, R8, R52 ;  /* 0x000000085434723c */ /* 0x050fe80000001834 */
[----:B------:R1:W-:Y:S01]  /*d3f0*/  STG.E.U16 desc[UR20][R114.64+0x72], R99 ;  /* 0x0000726372007986 */ /* 0x0003e2000c101514 */
[----:B------:R-:W-:Y:S01]  /*d400*/  @!P6 PRMT R105, R140, 0x5410, RZ ;  /* 0x000054108c69e816 */ /* 0x000fe200000000ff */
[----:B------:R-:W-:Y:S02]  /*d410*/  HMMA.16816.F32 R56, R84, R10, R56 ;  /* 0x0000000a5438723c */ /* 0x000fe40000001838 */
[----:B------:R1:W-:Y:S04]  /*d420*/  STG.E.U16 desc[UR20][R116.64+0x70], R112 ;  /* 0x0000707074007986 */ /* 0x0003e8000c101514 */
[----:B------:R1:W-:Y:S01]  /*d430*/  STG.E.U16 desc[UR20][R116.64+0x72], R105 ;  /* 0x0000726974007986 */ /* 0x0003e2000c101514 */
[----:B------:R-:W-:Y:S01]  /*d440*/  IADD3 R84, P0, R114, -0x80, RZ ;  /* 0xffffff8072547810 */ /* 0x000fe20007f1e0ff */
[----:B------:R-:W-:Y:S03]  /*d450*/  IMAD.MOV.U32 R85, RZ, RZ, R0 ;  /* 0x000000ffff557224 */ /* 0x000fe600078e0000 */
[----:B------:R-:W-:Y:S01]  /*d460*/  IADD3.X R87, R115, -0x1, RZ, P0, !PT ;  /* 0xffffffff73577810 */ /* 0x000fe200007fe4ff */
[----:B------:R-:W-:Y:S01]  /*d470*/  @!UPT UIADD3 URZ, URZ, URZ, URZ ;  /* 0x0000003f3f3ff290 */ /* 0x000fe2000fffe03f */
[----:B------:R-:W-:Y:S11]  /*d480*/  @P1 BRA `(.L_x_996) ;  /* 0xffffffcc00301947 */ /* 0x000ff6000383ffff */
.L_x_995:
[----:B------:R-:W4:Y:S01]  /*d490*/  SHFL.BFLY PT, R5, R188, 0x2, 0x1f ;  /* 0x0c401f00bc057f89 */ /* 0x000f2200000e0000 */
[----:B------:R-:W-:Y:S01]  /*d4a0*/  MOV R10, 0x3f800000 ;  /* 0x3f800000000a7802 */ /* 0x000fe20000000f00 */
[----:B------:R-:W-:Y:S01]  /*d4b0*/  ULDC UR4, c[0x0][0x38c] ;  /* 0x0000e30000047ab9 */ /* 0x000fe20000000800 */
[----:B---3--:R-:W-:Y:S01]  /*d4c0*/  MOV R9, 0x3f800000 ;  /* 0x3f80000000097802 */ /* 0x008fe20000000f00 */
[----:B------:R-:W3:Y:S01]  /*d4d0*/  SHFL.BFLY PT, R3, R186, 0x2, 0x1f ;  /* 0x0c401f00ba037f89 */ /* 0x000ee200000e0000 */
[----:B------:R-:W5:Y:S01]  /*d4e0*/  S2UR UR6, SR_CgaCtaId ;  /* 0x00000000000679c3 */ /* 0x000f620000008800 */
[----:B------:R-:W-:Y:S01]  /*d4f0*/  UISETP.NE.AND UP0, UPT, UR13, -0x1, UPT ;  /* 0xffffffff0d00788c */ /* 0x000fe2000bf05270 */
[----:B------:R-:W-:-:S05]  /*d500*/  UMOV UR7, 0x400 ;  /* 0x0000040000077882 */ /* 0x000fca0000000000 */
[----:B------:R-:W-:Y:S01]  /*d510*/  PLOP3.LUT P0, PT, PT, PT, UP0, 0x80, 0x0 ;  /* 0x000000000000781c */ /* 0x000fe20003f0f008 */
[----:B----4-:R-:W-:Y:S02]  /*d520*/  FADD.FTZ R4, R5, R188 ;  /* 0x000000bc05047221 */ /* 0x010fe40000010000 */
[----:B------:R-:W4:Y:S01]  /*d530*/  S2R R5, SR_TID.X ;  /* 0x0000000000057919 */ /* 0x000f220000002100 */
[----:B---3--:R-:W-:Y:S02]  /*d540*/  FADD.FTZ R3, R3, R186 ;  /* 0x000000ba03037221 */ /* 0x008fe40000010000 */
[----:B------:R-:W3:Y:S04]  /*d550*/  SHFL.BFLY PT, R7, R4, 0x1, 0x1f ;  /* 0x0c201f0004077f89 */ /* 0x000ee800000e0000 */
[----:B------:R-:W2:Y:S01]  /*d560*/  SHFL.BFLY PT, R6, R3, 0x1, 0x1f ;  /* 0x0c201f0003067f89 */ /* 0x000ea200000e0000 */
[----:B---3--:R-:W-:Y:S01]  /*d570*/  FADD.FTZ R7, R4, R7 ;  /* 0x0000000704077221 */ /* 0x008fe20000010000 */
[----:B----4-:R-:W-:Y:S01]  /*d580*/  SHF.R.S32.HI R8, RZ, 0x1f, R5 ;  /* 0x0000001fff087819 */ /* 0x010fe20000011405 */
[----:B--2---:R-:W-:-:S03]  /*d590*/  FADD.FTZ R6, R3, R6 ;  /* 0x0000000603067221 */ /* 0x004fc60000010000 */
[----:B------:R-:W-:Y:S02]  /*d5a0*/  FSETP.NE.FTZ.AND P5, PT, R7, RZ, PT ;  /* 0x000000ff0700720b */ /* 0x000fe40003fb5000 */
[CC--:B------:R-:W-:Y:S02]  /*d5b0*/  LEA.HI R4, R8.reuse, R5.reuse, RZ, 0x2 ;  /* 0x0000000508047211 */ /* 0x0c0fe400078f10ff */
[-C--:B------:R-:W-:Y:S02]  /*d5c0*/  LEA.HI R3, R8, R5.reuse, RZ, 0x5 ;  /* 0x0000000508037211 */ /* 0x080fe400078f28ff */
[----:B------:R-:W-:Y:S02]  /*d5d0*/  LOP3.LUT R12, R4, 0xfffffffc, RZ, 0xc0, !PT ;  /* 0xfffffffc040c7812 */ /* 0x000fe400078ec0ff */
[----:B------:R-:W-:Y:S02]  /*d5e0*/  SHF.R.S32.HI R8, RZ, 0x5, R3 ;  /* 0x00000005ff087819 */ /* 0x000fe40000011403 */
[----:B------:R-:W-:-:S02]  /*d5f0*/  IADD3 R11, -R12, R5, RZ ;  /* 0x000000050c0b7210 */ /* 0x000fc40007ffe1ff */
[----:B------:R-:W-:Y:S01]  /*d600*/  FSETP.NE.FTZ.AND P4, PT, R6, RZ, PT ;  /* 0x000000ff0600720b */ /* 0x000fe20003f95000 */
[----:B------:R-:W2:Y:S01]  /*d610*/  @P5 MUFU.RCP R10, R7 ;  /* 0x00000007000a5308 */ /* 0x000ea20000001000 */
[----:B------:R-:W-:-:S11]  /*d620*/  LEA R8, R8, R11, 0x8 ;  /* 0x0000000b08087211 */ /* 0x000fd600078e40ff */
[----:B------:R-:W3:Y:S01]  /*d630*/  @P4 MUFU.RCP R9, R6 ;  /* 0x0000000600094308 */ /* 0x000ee20000001000 */
[----:B--2---:R-:W-:-:S04]  /*d640*/  FMUL.FTZ R10, R10, UR4 ;  /* 0x000000040a0a7c20 */ /* 0x004fc80008410000 */
        /* <DEDUP_REMOVED lines=25> */
[----:B---3--:R-:W-:Y:S01]  /*d7e0*/  FMUL.FTZ R9, R9, UR4 ;  /* 0x0000000409097c20 */ /* 0x008fe20008410000 */
[----:B------:R-:W-:Y:S01]  /*d7f0*/  @UP0 ULDC.64 UR4, c[0x0][0x298] ;  /* 0x0000a60000040ab9 */ /* 0x000fe20000000a00 */
[----:B------:R-:W-:Y:S01]  /*d800*/  F2FP.F16.F32.PACK_AB R80, R81, R80 ;  /* 0x000000505150723e */ /* 0x000fe200000000ff */
[----:B------:R-:W-:Y:S01]  /*d810*/  @UP0 UIMAD.WIDE.U32 UR8, UR13, UR4, URZ ;  /* 0x000000040d0802a5 */ /* 0x000fe2000f8e003f */
[----:B------:R-:W-:Y:S01]  /*d820*/  SHF.R.S32.HI R11, RZ, 0x1f, R10 ;  /* 0x0000001fff0b7819 */ /* 0x000fe2000001140a */
[----:B-----5:R-:W-:Y:S01]  /*d830*/  ULEA UR4, UR6, UR7, 0x18 ;  /* 0x0000000706047291 */ /* 0x020fe2000f8ec03f */
        /* <DEDUP_REMOVED lines=8> */
[----:B------:R-:W-:Y:S01]  /*d8c0*/  @UP0 UIMAD UR6, UR13, UR5, UR9 ;  /* 0x000000050d0602a4 */ /* 0x000fe2000f8e0209 */
        /* <DEDUP_REMOVED lines=9> */
[----:B------:R-:W-:Y:S01]  /*d960*/  LOP3.LUT R14, R12, 0x3fffffe, RZ, 0xc0, !PT ;  /* 0x03fffffe0c0e7812 */ /* 0x000fe200078ec0ff */
[C---:B------:R-:W-:Y:S01]  /*d970*/  FMUL.FTZ R63, R9.reuse, R63 ;  /* 0x0000003f093f7220 */ /* 0x040fe20000410000 */
[----:B------:R-:W-:Y:S01]  /*d980*/  SHF.R.S32.HI R12, RZ, 0x1, R12 ;  /* 0x00000001ff0c7819 */ /* 0x000fe2000001140c */
[----:B------:R-:W-:Y:S01]  /*d990*/  FMUL.FTZ R66, R9, R66 ;  /* 0x0000004209427220 */ /* 0x000fe20000410000 */
[----:B------:R-:W-:Y:S01]  /*d9a0*/  IADD3 R11, R11, -R14, RZ ;  /* 0x8000000e0b0b7210 */ /* 0x000fe20007ffe0ff */
[C---:B------:R-:W-:Y:S01]  /*d9b0*/  FMUL.FTZ R67, R9.reuse, R67 ;  /* 0x0000004309437220 */ /* 0x040fe20000410000 */
[----:B------:R-:W-:Y:S01]  /*d9c0*/  SHF.L.U32 R13, R12, 0x6, RZ ;  /* 0x000000060c0d7819 */ /* 0x000fe200000006ff */
[----:B------:R-:W-:Y:S01]  /*d9d0*/  FMUL.FTZ R46, R9, R46 ;  /* 0x0000002e092e7220 */ /* 0x000fe20000410000 */
[----:B------:R-:W-:Y:S01]  /*d9e0*/  LEA R8, R11, R8, 0x4 ;  /* 0x000000080b087211 */ /* 0x000fe200078e20ff */
[----:B------:R-:W-:Y:S01]  /*d9f0*/  FMUL.FTZ R47, R9, R47 ;  /* 0x0000002f092f7220 */ /* 0x000fe20000410000 */
[----:B------:R-:W-:Y:S01]  /*da00*/  LOP3.LUT R13, R13, 0xc0, RZ, 0xc0, !PT ;  /* 0x000000c00d0d7812 */ /* 0x000fe200078ec0ff */
[C---:B------:R-:W-:Y:S01]  /*da10*/  FMUL.FTZ R50, R9.reuse, R50 ;  /* 0x0000003209327220 */ /* 0x040fe20000410000 */
[C---:B------:R-:W-:Y:S01]  /*da20*/  FMUL.FTZ R51, R9.reuse, R51 ;  /* 0x0000003309337220 */ /* 0x040fe20000410000 */
[----:B------:R-:W-:Y:S01]  /*da30*/  FMUL.FTZ R54, R9, R54 ;  /* 0x0000003609367220 */ /* 0x000fe20000410000 */
[----:B------:R-:W-:Y:S01]  /*da40*/  LEA.HI R11, R13, R13, RZ, 0x1d ;  /* 0x0000000d0d0b7211 */ /* 0x000fe200078fe8ff */
[C---:B------:R-:W-:Y:S01]  /*da50*/  FMUL.FTZ R55, R9.reuse, R55 ;  /* 0x0000003709377220 */ /* 0x040fe20000410000 */
[C---:B------:R-:W-:Y:S01]  /*da60*/  FMUL.FTZ R58, R9.reuse, R58 ;  /* 0x0000003a093a7220 */ /* 0x040fe20000410000 */
[----:B------:R-:W-:Y:S01]  /*da70*/  FMUL.FTZ R9, R9, R59 ;  /* 0x0000003b09097220 */ /* 0x000fe20000410000 */
[----:B------:R-:W-:-:S02]  /*da80*/  LEA R8, R8, R11, 0x1 ;  /* 0x0000000b08087211 */ /* 0x000fc400078e08ff */
[----:B------:R-:W-:Y:S02]  /*da90*/  F2FP.F16.F32.PACK_AB R82, R83, R82 ;  /* 0x000000525352723e */ /* 0x000fe400000000ff */
[----:B------:R-:W-:Y:S02]  /*daa0*/  LEA R11, R8, UR4, 0x1 ;  /* 0x00000004080b7c11 */ /* 0x000fe4000f8e08ff */
[----:B------:R-:W-:Y:S02]  /*dab0*/  F2FP.F16.F32.PACK_AB R76, R77, R76 ;  /* 0x0000004c4d4c723e */ /* 0x000fe400000000ff */
[----:B------:R-:W-:Y:S02]  /*dac0*/  F2FP.F16.F32.PACK_AB R78, R79, R78 ;  /* 0x0000004e4f4e723e */ /* 0x000fe400000000ff */
[----:B------:R-:W-:Y:S02]  /*dad0*/  F2FP.F16.F32.PACK_AB R36, R37, R36 ;  /* 0x000000242524723e */ /* 0x000fe400000000ff */
[----:B------:R-:W-:-:S02]  /*dae0*/  F2FP.F16.F32.PACK_AB R38, R39, R38 ;  /* 0x000000262726723e */ /* 0x000fc400000000ff */
[----:B------:R-:W-:Y:S01]  /*daf0*/  F2FP.F16.F32.PACK_AB R40, R41, R40 ;  /* 0x000000282928723e */ /* 0x000fe200000000ff */
[----:B------:R-:W-:Y:S06]  /*db00*/  @P0 BRA `(.L_x_999) ;  /* 0x00000000001c0947 */ /* 0x000fec0003800000 */
[----:B------:R-:W2:Y:S01]  /*db10*/  S2UR UR7, SR_CTAID.Y ;  /* 0x00000000000779c3 */ /* 0x000ea20000002600 */
[----:B------:R-:W-:Y:S01]  /*db20*/  ULDC.64 UR4, c[0x0][0x290] ;  /* 0x0000a40000047ab9 */ /* 0x000fe20000000a00 */
[----:B--2---:R-:W-:Y:S02]  /*db30*/  USHF.R.S32.HI UR6, URZ, 0x1f, UR7 ;  /* 0x0000001f3f067899 */ /* 0x004fe40008011407 */
[----:B------:R-:W-:Y:S02]  /*db40*/  UIMAD.WIDE.U32 UR8, UR7, UR4, URZ ;  /* 0x00000004070872a5 */ /* 0x000fe4000f8e003f */
[----:B------:R-:W-:-:S04]  /*db50*/  UIMAD UR6, UR6, UR4, URZ ;  /* 0x00000004060672a4 */ /* 0x000fc8000f8e023f */
[----:B------:R-:W-:-:S04]  /*db60*/  UIMAD UR6, UR7, UR5, UR6 ;  /* 0x00000005070672a4 */ /* 0x000fc8000f8e0206 */
[----:B------:R-:W-:-:S12]  /*db70*/  UIADD3 UR6, UR9, UR6, URZ ;  /* 0x0000000609067290 */ /* 0x000fd8000fffe03f */
.L_x_999:
[----:B------:R-:W-:Y:S01]  /*db80*/  ULDC.U8 UR4, c[0x0][0x3d8] ;  /* 0x0000f60000047ab9 */ /* 0x000fe20000000000 */
[----:B------:R-:W-:Y:S01]  /*db90*/  ULDC.U8 UR7, c[0x0][0x3d9] ;  /* 0x0000f64000077ab9 */ /* 0x000fe20000000000 */
[----:B------:R-:W-:Y:S02]  /*dba0*/  ISETP.NE.AND P1, PT, RZ, UR4, PT ;  /* 0x00000004ff007c0c */ /* 0x000fe4000bf25270 */
[----:B------:R-:W-:Y:S02]  /*dbb0*/  CS2R R14, SRZ ;  /* 0x00000000000e7805 */ /* 0x000fe4000001ff00 */
        /* <DEDUP_REMOVED lines=9> */
[----:B------:R-:W-:Y:S02]  /*dc50*/  PLOP3.LUT P6, PT, PT, PT, PT, 0x8, 0x0 ;  /* 0x000000000000781c */ /* 0x000fe40003fce170 */
[----:B------:R-:W-:Y:S01]  /*dc60*/  LOP3.LUT R8, R12, 0x1, RZ, 0xc0, !PT ;  /* 0x000000010c087812 */ /* 0x000fe200078ec0ff */
[----:B------:R-:W-:Y:S10]  /*dc70*/  @P0 BRA `(.L_x_1000) ;  /* 0x0000000000200947 */ /* 0x000ff40003800000 */
        /* <DEDUP_REMOVED lines=8> */
.L_x_1000:
[----:B------:R-:W-:Y:S01]  /*dd00*/  ISETP.NE.U32.AND P3, PT, R8, 0x1, PT ;  /* 0x000000010800780c */ /* 0x000fe20003f65070 */
[----:B------:R-:W-:Y:S01]  /*dd10*/  IMAD.MOV.U32 R8, RZ, RZ, 0x20 ;  /* 0x00000020ff087424 */ /* 0x000fe200078e00ff */
[----:B------:R-:W-:Y:S01]  /*dd20*/  ISETP.NE.AND P0, PT, RZ, UR7, PT ;  /* 0x00000007ff007c0c */ /* 0x000fe2000bf05270 */
[----:B------:R-:W-:Y:S01]  /*dd30*/  VIADD R13, R11, 0xfffffff0 ;  /* 0xfffffff00b0d7836 */ /* 0x000fe20000000000 */
[----:B------:R-:W-:Y:S01]  /*dd40*/  LOP3.LUT P2, RZ, R12, 0x2, RZ, 0xc0, !PT ;  /* 0x000000020cff7812 */ /* 0x000fe2000784c0ff */
[----:B------:R-:W-:Y:S01]  /*dd50*/  STS [R11], R80 ;  /* 0x000000500b007388 */ /* 0x000fe20000000800 */
[----:B------:R-:W-:Y:S01]  /*dd60*/  F2FP.F16.F32.PACK_AB R66, R67, R66 ;  /* 0x000000424342723e */ /* 0x000fe200000000ff */
[----:B------:R-:W2:Y:S01]  /*dd70*/  S2UR UR4, SR_CTAID.X ;  /* 0x00000000000479c3 */ /* 0x000ea20000002500 */
[----:B------:R-:W-:Y:S01]  /*dd80*/  SEL R8, R8, 0xffffffe0, !P2 ;  /* 0xffffffe008087807 */ /* 0x000fe20005000000 */
[----:B------:R-:W-:Y:S01]  /*dd90*/  STS [R11+0x200], R82 ;  /* 0x000200520b007388 */ /* 0x000fe20000000800 */
[----:B------:R-:W-:Y:S01]  /*dda0*/  F2FP.F16.F32.PACK_AB R44, R45, R44 ;  /* 0x0000002c2d2c723e */ /* 0x000fe200000000ff */
[----:B------:R-:W3:Y:S01]  /*ddb0*/  @P5 MUFU.LG2 R7, R7 ;  /* 0x0000000700075308 */ /* 0x000ee20000000c00 */
[----:B------:R-:W-:Y:S01]  /*ddc0*/  F2FP.F16.F32.PACK_AB R46, R47, R46 ;  /* 0x0000002e2f2e723e */ /* 0x000fe200000000ff */
[----:B------:R-:W-:Y:S01]  /*ddd0*/  @P3 VIADD R13, R11, 0x10 ;  /* 0x000000100b0d3836 */ /* 0x000fe20000000000 */
[----:B------:R-:W-:Y:S01]  /*dde0*/  F2FP.F16.F32.PACK_AB R48, R49, R48 ;  /* 0x000000303130723e */ /* 0x000fe200000000ff */
[----:B------:R-:W-:Y:S01]  /*ddf0*/  IMAD.IADD R17, R11, 0x1, R8 ;  /* 0x000000010b117824 */ /* 0x000fe200078e0208 */
[----:B------:R-:W4:Y:S01]  /*de00*/  @!P0 LDC R12, c[0x0][0x2c4] ;  /* 0x0000b100ff0c8b82 */ /* 0x000f220000000800 */
[----:B------:R-:W-:Y:S01]  /*de10*/  IMAD.IADD R19, R8, 0x1, R13 ;  /* 0x0000000108137824 */ /* 0x000fe200078e020d */
[----:B------:R-:W-:Y:S01]  /*de20*/  STS [R13], R76 ;  /* 0x0000004c0d007388 */ /* 0x000fe20000000800 */
[----:B------:R-:W-:Y:S01]  /*de30*/  F2FP.F16.F32.PACK_AB R50, R51, R50 ;  /* 0x000000323332723e */ /* 0x000fe200000000ff */
[----:B------:R-:W5:Y:S01]  /*de40*/  @P4 MUFU.LG2 R6, R6 ;  /* 0x0000000600064308 */ /* 0x000f620000000c00 */
[----:B------:R-:W-:Y:S01]  /*de50*/  F2FP.F16.F32.PACK_AB R52, R53, R52 ;  /* 0x000000343534723e */ /* 0x000fe200000000ff */
[----:B------:R-:W-:Y:S01]  /*de60*/  STS [R13+0x200], R78 ;  /* 0x0002004e0d007388 */ /* 0x000fe20000000800 */
[----:B------:R-:W-:Y:S01]  /*de70*/  F2FP.F16.F32.PACK_AB R54, R55, R54 ;  /* 0x000000363736723e */ /* 0x000fe200000000ff */
[----:B------:R-:W1:Y:S01]  /*de80*/  @!P0 LDC R29, c[0x0][0x270] ;  /* 0x00009c00ff1d8b82 */ /* 0x000e620000000800 */
[----:B------:R-:W-:Y:S01]  /*de90*/  F2FP.F16.F32.PACK_AB R56, R57, R56 ;  /* 0x000000383938723e */ /* 0x000fe200000000ff */
[----:B------:R-:W-:Y:S01]  /*dea0*/  STS [R17], R36 ;  /* 0x0000002411007388 */ /* 0x000fe20000000800 */
[----:B------:R-:W-:Y:S01]  /*deb0*/  F2FP.F16.F32.PACK_AB R58, R9, R58 ;  /* 0x0000003a093a723e */ /* 0x000fe200000000ff */
[----:B---3--:R-:W-:Y:S01]  /*dec0*/  @P5 FMUL.FTZ R7, R7, 0.69314718246459960938 ;  /* 0x3f31721807075820 */ /* 0x008fe20000410000 */
[----:B------:R-:W-:Y:S01]  /*ded0*/  PLOP3.LUT P2, PT, PT, PT, PT, 0x8, 0x0 ;  /* 0x000000000000781c */ /* 0x000fe20003f4e170 */
[----:B------:R-:W-:Y:S01]  /*dee0*/  STS [R17+0x200], R38 ;  /* 0x0002002611007388 */ /* 0x000fe20000000800 */
[----:B------:R-:W-:Y:S01]  /*def0*/  @!P0 PLOP3.LUT P2, PT, P1, PT, PT, 0x80, 0x0 ;  /* 0x000000000000881c */ /* 0x000fe20000f4f070 */
[----:B------:R-:W3:Y:S01]  /*df00*/  @P0 LDC.64 R8, c[0x0][0x2c0] ;  /* 0x0000b000ff080b82 */ /* 0x000ee20000000a00 */
[----:B--2---:R-:W-:Y:S01]  /*df10*/  UIMAD UR7, UR4, -0x40, UR15 ;  /* 0xffffffc0040778a4 */ /* 0x004fe2000f8e020f */
[----:B------:R-:W-:Y:S01]  /*df20*/  STS [R19], R40 ;  /* 0x0000002813007388 */ /* 0x000fe20000000800 */
[----:B------:R-:W-:Y:S03]  /*df30*/  BSSY B0, `(.L_x_1001) ;  /* 0x0000056000007945 */ /* 0x000fe60003800000 */
[----:B------:R-:W-:Y:S02]  /*df40*/  STS [R19+0x200], R42 ;  /* 0x0002002a13007388 */ /* 0x000fe40000000800 */
[----:B------:R-:W2:Y:S02]  /*df50*/  @P0 LDC R28, c[0x0][0x2c0] ;  /* 0x0000b000ff1c0b82 */ /* 0x000ea40000000800 */
[----:B------:R-:W-:Y:S04]  /*df60*/  STS [R11+0x1000], R72 ;  /* 0x001000480b007388 */ /* 0x000fe80000000800 */
[----:B------:R-:W-:Y:S02]  /*df70*/  STS [R11+0x1200], R74 ;  /* 0x0012004a0b007388 */ /* 0x000fe40000000800 */
[----:B----4-:R-:W4:Y:S01]  /*df80*/  @P2 LDC R12, c[0x0][0x2e4] ;  /* 0x0000b900ff0c2b82 */ /* 0x010f220000000800 */
[----:B------:R-:W-:Y:S01]  /*df90*/  ISETP.GE.AND P2, PT, R10, UR7, PT ;  /* 0x000000070a007c0c */ /* 0x000fe2000bf46270 */
[----:B------:R-:W-:Y:S04]  /*dfa0*/  STS [R13+0x1000], R68 ;  /* 0x001000440d007388 */ /* 0x000fe80000000800 */
[----:B------:R-:W-:Y:S01]  /*dfb0*/  STS [R13+0x1200], R70 ;  /* 0x001200460d007388 */ /* 0x000fe20000000800 */
[----:B---3--:R-:W-:Y:S01]  /*dfc0*/  @P0 IMAD R9, R9, R8, RZ ;  /* 0x0000000809090224 */ /* 0x008fe200078e02ff */
[----:B------:R-:W-:-:S02]  /*dfd0*/  LOP3.LUT R8, R3, 0xffffffe0, RZ, 0xc0, !PT ;  /* 0xffffffe003087812 */ /* 0x000fc400078ec0ff */
[----:B------:R-:W-:Y:S01]  /*dfe0*/  STS [R17+0x1000], R60 ;  /* 0x0010003c11007388 */ /* 0x000fe20000000800 */
[----:B------:R-:W3:Y:S03]  /*dff0*/  @P4 LDC R3, c[0x0][0x2e8] ;  /* 0x0000ba00ff034b82 */ /* 0x000ee60000000800 */
[----:B------:R-:W-:Y:S01]  /*e000*/  STS [R17+0x1200], R62 ;  /* 0x0012003e11007388 */ /* 0x000fe20000000800 */
[----:B------:R-:W-:Y:S02]  /*e010*/  IMAD.IADD R8, R5, 0x1, -R8 ;  /* 0x0000000105087824 */ /* 0x000fe400078e0a08 */
[----:B------:R-:W-:Y:S01]  /*e020*/  @!P0 IMAD.MOV.U32 R28, RZ, RZ, 0x1 ;  /* 0x00000001ff1c8424 */ /* 0x000fe200078e00ff */
[----:B------:R-:W-:Y:S01]  /*e030*/  STS [R19+0x1000], R64 ;  /* 0x0010004013007388 */ /* 0x000fe20000000800 */
[----:B------:R-:W-:Y:S01]  /*e040*/  IMAD.MOV.U32 R5, RZ, RZ, 0x7f800000 ;  /* 0x7f800000ff057424 */ /* 0x000fe200078e00ff */
[----:B------:R-:W-:Y:S01]  /*e050*/  LOP3.LUT P3, RZ, R8, 0x3, RZ, 0xc0, !PT ;  /* 0x0000000308ff7812 */ /* 0x000fe2000786c0ff */
[----:B--2---:R-:W-:Y:S01]  /*e060*/  IMAD R10, R28, UR4, RZ ;  /* 0x000000041c0a7c24 */ /* 0x004fe2000f8e02ff */
[----:B------:R-:W-:Y:S01]  /*e070*/  STS [R19+0x1200], R66 ;  /* 0x0012004213007388 */ /* 0x000fe20000000800 */
[----:B------:R-:W-:-:S02]  /*e080*/  IMAD.MOV.U32 R8, RZ, RZ, 0x7f800000 ;  /* 0x7f800000ff087424 */ /* 0x000fc400078e00ff */
[----:B----4-:R-:W-:Y:S01]  /*e090*/  @!P0 IMAD.MOV.U32 R9, RZ, RZ, R12 ;  /* 0x000000ffff098224 */ /* 0x010fe200078e000c */
[----:B------:R-:W-:Y:S04]  /*e0a0*/  STS [R11+0x2000], R44 ;  /* 0x0020002c0b007388 */ /* 0x000fe80000000800 */
[----:B------:R2:W-:Y:S04]  /*e0b0*/  STS [R11+0x2200], R46 ;  /* 0x0022002e0b007388 */ /* 0x0005e80000000800 */
[----:B------:R-:W-:Y:S04]  /*e0c0*/  STS [R13+0x2000], R48 ;  /* 0x002000300d007388 */ /* 0x000fe80000000800 */
[----:B------:R4:W-:Y:S04]  /*e0d0*/  STS [R13+0x2200], R50 ;  /* 0x002200320d007388 */ /* 0x0009e80000000800 */
[----:B------:R-:W-:Y:S04]  /*e0e0*/  STS [R17+0x2000], R52 ;  /* 0x0020003411007388 */ /* 0x000fe80000000800 */
[----:B------:R4:W-:Y:S04]  /*e0f0*/  STS [R17+0x2200], R54 ;  /* 0x0022003611007388 */ /* 0x0009e80000000800 */
[----:B------:R-:W-:Y:S04]  /*e100*/  STS [R19+0x2000], R56 ;  /* 0x0020003813007388 */ /* 0x000fe80000000800 */
[----:B------:R4:W-:Y:S01]  /*e110*/  STS [R19+0x2200], R58 ;  /* 0x0022003a13007388 */ /* 0x0009e20000000800 */
[----:B--2---:R-:W-:-:S02]  /*e120*/  @P0 IMAD.MOV.U32 R11, RZ, RZ, 0x1 ;  /* 0x00000001ff0b0424 */ /* 0x004fc400078e00ff */
[----:B-1----:R-:W-:Y:S01]  /*e130*/  @!P0 IMAD R11, R12, R29, RZ ;  /* 0x0000001d0c0b8224 */ /* 0x002fe200078e02ff */
[----:B------:R-:W-:Y:S01]  /*e140*/  BAR.SYNC.DEFER_BLOCKING 0x0 ;  /* 0x0000000000007b1d */ /* 0x000fe20000010000 */
[----:B-----5:R-:W-:-:S04]  /*e150*/  @P4 FMUL.FTZ R29, R6, 0.69314718246459960938 ;  /* 0x3f317218061d4820 */ /* 0x020fc80000410000 */
[----:B---3--:R-:W-:-:S03]  /*e160*/  @P4 FFMA.FTZ R8, R0, R3, R29 ;  /* 0x0000000300084223 */ /* 0x008fc6000001001d */
[----:B----4-:R-:W1:Y:S01]  /*e170*/  @P5 LDC R13, c[0x0][0x2e8] ;  /* 0x0000ba00ff0d5b82 */ /* 0x010e620000000800 */
[----:B------:R-:W2:Y:S01]  /*e180*/  S2R R16, SR_CTAID.Y ;  /* 0x0000000000107919 */ /* 0x000ea20000002600 */
[----:B------:R-:W3:Y:S01]  /*e190*/  S2R R18, SR_CTAID.Z ;  /* 0x0000000000127919 */ /* 0x000ee20000002700 */
[----:B------:R-:W4:Y:S01]  /*e1a0*/  S2R R30, SR_TID.X ;  /* 0x00000000001e7919 */ /* 0x000f220000002100 */
[----:B------:R1:W1:Y:S04]  /*e1b0*/  LDS.128 R24, [R166+0x800] ;  /* 0x00080000a6187984 */ /* 0x0002680000000c00 */
[----:B------:R1:W1:Y:S02]  /*e1c0*/  LDS.128 R20, [R166+0x1800] ;  /* 0x00180000a6147984 */ /* 0x0002640000000c00 */
[----:B-1----:R-:W-:Y:S01]  /*e1d0*/  @P5 FFMA.FTZ R5, R2, R13, R7 ;  /* 0x0000000d02055223 */ /* 0x002fe20000010007 */
[----:B--2---:R-:W-:-:S05]  /*e1e0*/  IMAD R11, R16, R11, RZ ;  /* 0x0000000b100b7224 */ /* 0x004fca00078e02ff */
[----:B------:R-:W-:-:S05]  /*e1f0*/  SEL R11, R11, RZ, !P6 ;  /* 0x000000ff0b0b7207 */ /* 0x000fca0007000000 */
[----:B---3--:R-:W-:Y:S01]  /*e200*/  IMAD R17, R18, R9, R11 ;  /* 0x0000000912117224 */ /* 0x008fe200078e020b */
[----:B----4-:R-:W-:Y:S01]  /*e210*/  SHF.R.S32.HI R11, RZ, 0x1f, R30 ;  /* 0x0000001fff0b7819 */ /* 0x010fe2000001141e */
[----:B------:R-:W-:-:S03]  /*e220*/  IMAD.SHL.U32 R9, R10, 0x40, RZ ;  /* 0x000000400a097824 */ /* 0x000fc600078e00ff */
[----:B------:R-:W-:Y:S02]  /*e230*/  LEA.HI R30, R11, R30, RZ, 0x2 ;  /* 0x0000001e0b1e7211 */ /* 0x000fe400078f10ff */
[----:B------:R-:W-:Y:S02]  /*e240*/  SHF.R.S32.HI R19, RZ, 0x1f, R9 ;  /* 0x0000001fff137819 */ /* 0x000fe40000011409 */
[--C-:B------:R-:W-:Y:S02]  /*e250*/  IADD3 R9, P1, P0, R9, R14, R17.reuse ;  /* 0x0000000e09097210 */ /* 0x100fe4000783e011 */
[----:B------:R-:W-:-:S04]  /*e260*/  SHF.R.S32.HI R14, RZ, 0x1f, R17 ;  /* 0x0000001fff0e7819 */ /* 0x000fc80000011411 */
[----:B------:R-:W-:Y:S01]  /*e270*/  IADD3.X R14, R19, R15, R14, P1, P0 ;  /* 0x0000000f130e7210 */ /* 0x000fe20000fe040e */
[----:B------:R-:W-:Y:S06]  /*e280*/  @P3 BRA `(.L_x_1002) ;  /* 0x0000000000803947 */ /* 0x000fec0003800000 */
[----:B------:R-:W1:Y:S01]  /*e290*/  S2R R0, SR_TID.X ;  /* 0x0000000000007919 */ /* 0x000e620000002100 */
[----:B------:R-:W-:Y:S01]  /*e2a0*/  UIMAD UR5, UR4, -0x40, UR15 ;  /* 0xffffffc0040578a4 */ /* 0x000fe2000f8e020f */
        /* <DEDUP_REMOVED lines=14> */
[----:B------:R-:W-:-:S04]  /*e390*/  ISETP.GE.AND P4, PT, R11, UR5, PT ;  /* 0x000000050b007c0c */ /* 0x000fc8000bf86270 */
[----:B------:R-:W-:-:S09]  /*e3a0*/  ISETP.GE.AND P3, PT, R13, UR5, PT ;  /* 0x000000050d007c0c */ /* 0x000fd2000bf66270 */
[----:B------:R-:W1:Y:S01]  /*e3b0*/  @!P4 LDC.64 R6, c[0x0][0x2b0] ;  /* 0x0000ac00ff06cb82 */ /* 0x000e620000000a00 */
[----:B------:R-:W-:-:S03]  /*e3c0*/  @!P4 IMAD R11, R11, R28, RZ ;  /* 0x0000001c0b0bc224 */ /* 0x000fc600078e02ff */
[----:B------:R-:W-:Y:S02]  /*e3d0*/  @!P3 IMAD R13, R13, R28, RZ ;  /* 0x0000001c0d0db224 */ /* 0x000fe400078e02ff */
        /* <DEDUP_REMOVED lines=11> */
.L_x_1002:
[----:B------:R-:W-:Y:S05]  /*e490*/  BSYNC B0 ;  /* 0x0000000000007941 */ /* 0x000fea0003800000 */
.L_x_1001:
[----:B-1----:R-:W-:Y:S01]  /*e4a0*/  SHF.R.S32.HI R2, RZ, 0x1f, R18 ;  /* 0x0000001fff027819 */ /* 0x002fe20000011412 */
[----:B------:R-:W-:Y:S01]  /*e4b0*/  ULDC.64 UR4, c[0x0][0x2a0] ;  /* 0x0000a80000047ab9 */ /* 0x000fe20000000a00 */
[----:B------:R-:W-:Y:S01]  /*e4c0*/  SHF.R.S32.HI R0, RZ, 0x1f, R174 ;  /* 0x0000001fff007819 */ /* 0x000fe200000114ae */
[----:B------:R1:W2:Y:S01]  /*e4d0*/  LDS.128 R12, [R166] ;  /* 0x00000000a60c7984 */ /* 0x0002a20000000c00 */
[----:B------:R-:W-:Y:S01]  /*e4e0*/  IADD3 R6, P0, R174, UR8, RZ ;  /* 0x00000008ae067c10 */ /* 0x000fe2000ff1e0ff */
[----:B------:R-:W-:Y:S01]  /*e4f0*/  IMAD R3, R2, UR4, RZ ;  /* 0x0000000402037c24 */ /* 0x000fe2000f8e02ff */
[----:B------:R-:W-:Y:S01]  /*e500*/  LEA.HI.SX32 R4, R4, 0x20, 0x1e ;  /* 0x0000002004047811 */ /* 0x000fe200078ff2ff */
[----:B------:R1:W3:Y:S01]  /*e510*/  LDS.128 R8, [R166+0x1000] ;  /* 0x00100000a6087984 */ /* 0x0002e20000000c00 */
[----:B------:R-:W-:Y:S01]  /*e520*/  IADD3.X R7, R0, UR6, RZ, P0, !PT ;  /* 0x0000000600077c10 */ /* 0x000fe200087fe4ff */
[----:B------:R-:W-:Y:S01]  /*e530*/  IMAD R0, R18, UR5, R3 ;  /* 0x0000000512007c24 */ /* 0x000fe2000f8e0203 */
[----:B------:R-:W-:Y:S01]  /*e540*/  ISETP.GE.AND P0, PT, R4, UR7, PT ;  /* 0x0000000704007c0c */ /* 0x000fe2000bf06270 */
[----:B------:R-:W-:Y:S01]  /*e550*/  IMAD.U32 R2, RZ, RZ, UR14 ;  /* 0x0000000eff027e24 */ /* 0x000fe2000f8e00ff */
[----:B------:R-:W-:Y:S01]  /*e560*/  SHF.R.S32.HI R30, RZ, 0x2, R30 ;  /* 0x00000002ff1e7819 */ /* 0x000fe2000001141e */
[----:B------:R-:W-:Y:S01]  /*e570*/  IMAD.WIDE.U32 R18, R18, UR4, R6 ;  /* 0x0000000412127c25 */ /* 0x000fe2000f8e0006 */
[----:B------:R-:W-:Y:S01]  /*e580*/  BSSY B0, `(.L_x_1003) ;  /* 0x0000016000007945 */ /* 0x000fe20003800000 */
[----:B------:R1:W4:Y:S01]  /*e590*/  LDS.128 R4, [R166+0x2000] ;  /* 0x00200000a6047984 */ /* 0x0003220000000c00 */
[----:B------:R-:W-:Y:S01]  /*e5a0*/  SHF.R.S32.HI R31, RZ, 0x1f, R30 ;  /* 0x0000001fff1f7819 */ /* 0x000fe2000001141e */
[----:B------:R-:W-:-:S02]  /*e5b0*/  IMAD.IADD R17, R19, 0x1, R0 ;  /* 0x0000000113117824 */ /* 0x000fc400078e0200 */
        /* <DEDUP_REMOVED lines=18> */
.L_x_1004:
[----:B------:R-:W-:Y:S05]  /*e6e0*/  BSYNC B0 ;  /* 0x0000000000007941 */ /* 0x000fea0003800000 */
.L_x_1003:
        /* <DEDUP_REMOVED lines=23> */
.L_x_972:
[----:B------:R-:W-:Y:S01]  /*e860*/  UISETP.NE.AND UP2, UPT, UR13, -0x1, UPT ;  /* 0xffffffff0d00788c */ /* 0x000fe2000bf45270 */
[----:B------:R-:W-:Y:S01]  /*e870*/  LEA.HI R11, R11, R94, RZ, 0x2 ;  /* 0x0000005e0b0b7211 */ /* 0x000fe200078f10ff */
[----:B------:R-:W-:Y:S01]  /*e880*/  ULDC.U8 UR8, c[0x0][0x3d8] ;  /* 0x0000f60000087ab9 */ /* 0x000fe20000000000 */
[----:B------:R-:W-:Y:S01]  /*e890*/  ULDC.U8 UR11, c[0x0][0x3d9] ;  /* 0x0000f640000b7ab9 */ /* 0x000fe20000000000 */
[----:B------:R-:W-:Y:S01]  /*e8a0*/  UISETP.NE.AND UP3, UPT, UR8, URZ, UPT ;  /* 0x0000003f0800728c */ /* 0x000fe2000bf65270 */
[----:B------:R-:W-:Y:S01]  /*e8b0*/  LOP3.LUT R3, R11, 0xfffffffc, RZ, 0xc0, !PT ;  /* 0xfffffffc0b037812 */ /* 0x000fe200078ec0ff */
[----:B------:R-:W-:Y:S02]  /*e8c0*/  UISETP.NE.AND UP1, UPT, UR11, URZ, UPT ;  /* 0x0000003f0b00728c */ /* 0x000fe4000bf25270 */
[----:B------:R-:W-:Y:S02]  /*e8d0*/  UISETP.EQ.AND UP3, UPT, UR11, URZ, UP3 ;  /* 0x0000003f0b00728c */ /* 0x000fe40009f62270 */
[----:B------:R-:W-:Y:S01]  /*e8e0*/  IMAD.IADD R94, R94, 0x1, -R3 ;  /* 0x000000015e5e7824 */ /* 0x000fe200078e0a03 */
[----:B------:R-:W-:Y:S01]  /*e8f0*/  @!UP2 USHF.R.S32.HI UR9, URZ, 0x1f, UR23 ;  /* 0x0000001f3f09a899 */ /* 0x000fe20008011417 */
[----:B------:R-:W-:Y:S01]  /*e900*/  PLOP3.LUT P0, PT, PT, PT, UP1, 0x80, 0x0 ;  /* 0x000000000000781c */ /* 0x000fe20003f0f018 */
[----:B------:R-:W-:Y:S01]  /*e910*/  @UP2 ULDC.64 UR6, c[0x0][0x298] ;  /* 0x0000a60000062ab9 */ /* 0x000fe20000000a00 */
[----:B------:R-:W-:Y:S01]  /*e920*/  @!UP2 ULDC.64 UR4, c[0x0][0x290] ;  /* 0x0000a4000004aab9 */ /* 0x000fe20000000a00 */
[----:B------:R-:W-:Y:S01]  /*e930*/  @UP2 UIMAD.WIDE.U32 UR16, UR13, UR6, URZ ;  /* 0x000000060d1022a5 */ /* 0x000fe2000f8e003f */
[----:B------:R-:W-:Y:S01]  /*e940*/  IMAD.SHL.U32 R4, R94, 0x8, RZ ;  /* 0x000000085e047824 */ /* 0x000fe200078e00ff */
[----:B------:R-:W-:-:S02]  /*e950*/  UISETP.NE.OR UP0, UPT, UR13, -0x1, !UP3 ;  /* 0xffffffff0d00788c */ /* 0x000fc4000df05670 */
[----:B------:R-:W-:Y:S02]  /*e960*/  @!UP2 UIMAD UR6, UR9, UR4, URZ ;  /* 0x000000040906a2a4 */ /* 0x000fe4000f8e023f */
[----:B------:R-:W-:Y:S02]  /*e970*/  @!UP2 UIMAD.WIDE.U32 UR24, UR23, UR4, URZ ;  /* 0x000000041718a2a5 */ /* 0x000fe4000f8e003f */
[----:B------:R-:W-:Y:S02]  /*e980*/  @!UP2 UIMAD UR6, UR23, UR5, UR6 ;  /* 0x000000051706a2a4 */ /* 0x000fe4000f8e0206 */
[----:B------:R-:W-:Y:S01]  /*e990*/  @UP2 UIMAD UR7, UR13, UR7, UR17 ;  /* 0x000000070d0722a4 */ /* 0x000fe2000f8e0211 */
[----:B------:R-:W-:Y:S01]  /*e9a0*/  @UP1 ULDC.64 UR4, c[0x0][0x2c0] ;  /* 0x0000b00000041ab9 */ /* 0x000fe20000000a00 */
[----:B------:R-:W-:Y:S01]  /*e9b0*/  @!UP3 UMOV UR26, URZ ;  /* 0x0000003f001abc82 */ /* 0x000fe20008000000 */
[----:B------:R-:W-:Y:S01]  /*e9c0*/  @UP1 UIMAD UR11, UR5, UR4, URZ ;  /* 0x00000004050b12a4 */ /* 0x000fe2000f8e023f */
[----:B------:R-:W-:-:S02]  /*e9d0*/  @!UP3 UMOV UR27, URZ ;  /* 0x0000003f001bbc82 */ /* 0x000fc40008000000 */
[----:B------:R-:W-:Y:S01]  /*e9e0*/  @UP3 ULDC UR4, c[0x0][0x2c4] ;  /* 0x0000b10000043ab9 */ /* 0x000fe20000000800 */
[----:B------:R-:W-:Y:S01]  /*e9f0*/  @UP1 ULDC UR12, c[0x0][0x2c0] ;  /* 0x0000b000000c1ab9 */ /* 0x000fe20000000800 */
[----:B------:R-:W-:Y:S01]  /*ea00*/  @!UP0 UIMAD UR13, UR23, UR4, URZ ;  /* 0x00000004170d82a4 */ /* 0x000fe2000f8e023f */
[----:B------:R-:W-:Y:S01]  /*ea10*/  @UP1 UMOV UR9, 0x1 ;  /* 0x0000000100091882 */ /* 0x000fe20000000000 */
[----:B------:R-:W-:Y:S02]  /*ea20*/  @!UP2 UIADD3 UR7, UR25, UR6, URZ ;  /* 0x000000061907a290 */ /* 0x000fe4000fffe03f */
[----:B------:R-:W-:Y:S01]  /*ea30*/  @UP3 USHF.R.S32.HI UR4, URZ, 0x1f, UR13 ;  /* 0x0000001f3f043899 */ /* 0x000fe2000801140d */
[----:B------:R-:W-:Y:S02]  /*ea40*/  @!UP2 UMOV UR16, UR24 ;  /* 0x000000180010ac82 */ /* 0x000fe40008000000 */
        /* <DEDUP_REMOVED lines=9> */
.L_x_1005:
[----:B------:R-:W-:Y:S01]  /*eae0*/  USHF.R.S32.HI UR6, URZ, 0x1f, UR10 ;  /* 0x0000001f3f067899 */ /* 0x000fe2000801140a */
[C---:B------:R-:W-:Y:S01]  /*eaf0*/  IADD3 R2, P0, R4.reuse, UR16, RZ ;  /* 0x0000001004027c10 */ /* 0x040fe2000ff1e0ff */
[----:B------:R-:W-:Y:S01]  /*eb00*/  UIADD3 UR15, -UR19, UR15, URZ ;  /* 0x0000000f130f7290 */ /* 0x000fe2000fffe13f */
[----:B------:R-:W-:Y:S01]  /*eb10*/  SHF.R.S32.HI R12, RZ, 0x2, R11 ;  /* 0x00000002ff0c7819 */ /* 0x000fe2000001140b */
[----:B------:R-:W-:Y:S01]  /*eb20*/  ULDC.64 UR4, c[0x0][0x2a0] ;  /* 0x0000a80000047ab9 */ /* 0x000fe20000000a00 */
[----:B------:R-:W-:Y:S01]  /*eb30*/  UIMAD UR9, UR23, UR9, URZ ;  /* 0x00000009170972a4 */ /* 0x000fe2000f8e023f */
[----:B------:R-:W-:Y:S01]  /*eb40*/  LEA.HI.X.SX32 R3, R4, UR7, 0x1, P0 ;  /* 0x0000000704037c11 */ /* 0x000fe200080f0eff */
[----:B------:R-:W-:Y:S01]  /*eb50*/  UIMAD UR6, UR6, UR4, URZ ;  /* 0x00000004060672a4 */ /* 0x000fe2000f8e023f */
[----:B------:R-:W-:Y:S01]  /*eb60*/  ISETP.GE.AND P0, PT, R12, UR15, PT ;  /* 0x0000000f0c007c0c */ /* 0x000fe2000bf06270 */
[----:B------:R-:W-:Y:S01]  /*eb70*/  USEL UR9, UR9, URZ, !UP3 ;  /* 0x0000003f09097287 */ /* 0x000fe2000d800000 */
[----:B------:R-:W-:Y:S01]  /*eb80*/  IMAD.U32 R6, RZ, RZ, UR4 ;  /* 0x00000004ff067e24 */ /* 0x000fe2000f8e00ff */
[----:B------:R-:W-:Y:S01]  /*eb90*/  UIMAD UR5, UR10, UR5, UR6 ;  /* 0x000000050a0572a4 */ /* 0x000fe2000f8e0206 */
[----:B------:R-:W-:Y:S01]  /*eba0*/  ISETP.NE.AND P5, PT, R94, RZ, PT ;  /* 0x000000ff5e00720c */ /* 0x000fe20003fa5270 */
[----:B------:R-:W-:Y:S01]  /*ebb0*/  UIMAD UR6, UR19, UR12, URZ ;  /* 0x0000000c130672a4 */ /* 0x000fe2000f8e023f */
[----:B------:R-:W-:Y:S01]  /*ebc0*/  IMAD.WIDE.U32 R6, R6, UR10, R2 ;  /* 0x0000000a06067c25 */ /* 0x000fe2000f8e0002 */
[----:B------:R-:W-:Y:S01]  /*ebd0*/  UIMAD UR9, UR10, UR11, UR9 ;  /* 0x0000000b0a0972a4 */ /* 0x000fe2000f8e0209 */
[--C-:B------:R-:W-:Y:S01]  /*ebe0*/  SHF.R.S32.HI R13, RZ, 0x1f, R12.reuse ;  /* 0x0000001fff0d7819 */ /* 0x100fe2000001140c */
[----:B------:R-:W-:Y:S01]  /*ebf0*/  USHF.R.S32.HI UR4, URZ, 0x1f, UR6 ;  /* 0x0000001f3f047899 */ /* 0x000fe20008011406 */
[C---:B------:R-:W-:Y:S01]  /*ec00*/  VIADD R0, R12.reuse, 0x20 ;  /* 0x000000200c007836 */ /* 0x040fe20000000000 */
[----:B------:R-:W-:Y:S01]  /*ec10*/  USHF.R.S32.HI UR7, URZ, 0x1f, UR9 ;  /* 0x0000001f3f077899 */ /* 0x000fe20008011409 */
[----:B------:R-:W-:Y:S01]  /*ec20*/  IMAD.U32 R11, RZ, RZ, UR14 ;  /* 0x0000000eff0b7e24 */ /* 0x000fe2000f8e00ff */
[----:B------:R-:W-:Y:S01]  /*ec30*/  UIADD3 UR6, UP1, UP0, UR6, UR26, UR9 ;  /* 0x0000001a06067290 */ /* 0x000fe2000f83e009 */
[----:B------:R-:W-:Y:S01]  /*ec40*/  VIADD R9, R7, UR5 ;  /* 0x0000000507097c36 */ /* 0x000fe20008000000 */
[----:B------:R-:W-:Y:S01]  /*ec50*/  BSSY B0, `(.L_x_1006) ;  /* 0x0000019000007945 */ /* 0x000fe20003800000 */
[----:B------:R-:W-:Y:S01]  /*ec60*/  ISETP.GE.OR P6, PT, R12, UR15, P5 ;  /* 0x0000000f0c007c0c */ /* 0x000fe2000afc6670 */
[----:B------:R-:W-:Y:S01]  /*ec70*/  UIADD3.X UR26, UR4, UR27, UR7, UP1, UP0 ;  /* 0x0000001b041a7290 */ /* 0x000fe20008fe0407 */
[C---:B------:R-:W-:Y:S01]  /*ec80*/  ISETP.GE.AND P4, PT, R0.reuse, UR15, PT ;  /* 0x0000000f00007c0c */ /* 0x040fe2000bf86270 */
[----:B------:R-:W-:Y:S01]  /*ec90*/  IMAD.WIDE R10, R11, 0x40, R12 ;  /* 0x000000400b0a7825 */ /* 0x000fe200078e020c */
[----:B------:R-:W-:-:S03]  /*eca0*/  ISETP.GE.OR P5, PT, R0, UR15, P5 ;  /* 0x0000000f00007c0c */ /* 0x000fc6000afa6670 */
[C---:B------:R-:W-:Y:S02]  /*ecb0*/  VIADD R3, R4.reuse, 0x20 ;  /* 0x0000002004037836 */ /* 0x040fe40000000000 */
[----:B------:R-:W-:Y:S01]  /*ecc0*/  VIADD R2, R4, 0x40 ;  /* 0x0000004004027836 */ /* 0x000fe20000000000 */
[----:B------:R-:W-:Y:S07]  /*ecd0*/  @P0 BRA `(.L_x_1007) ;  /* 0x0000000000400947 */ /* 0x000fee0003800000 */
        /* <DEDUP_REMOVED lines=16> */
.L_x_1007:
[----:B------:R-:W-:Y:S05]  /*ede0*/  BSYNC B0 ;  /* 0x0000000000007941 */ /* 0x000fea0003800000 */
.L_x_1006:
        /* <DEDUP_REMOVED lines=20> */
.L_x_1009:
[----:B------:R-:W-:Y:S05]  /*ef30*/  BSYNC B0 ;  /* 0x0000000000007941 */ /* 0x000fea0003800000 */
.L_x_1008:
        /* <DEDUP_REMOVED lines=10> */
.L_x_1011:
[----:B------:R-:W-:Y:S05]  /*efe0*/  BSYNC B0 ;  /* 0x0000000000007941 */ /* 0x000fea0003800000 */
.L_x_1010:
        /* <DEDUP_REMOVED lines=10> */
.L_x_1012:
        /* <DEDUP_REMOVED lines=15> */
.L_x_1165:


//--------------------- .text._ZN5flash16flash_fwd_kernelI23Flash_fwd_kernel_traitsILi96ELi64ELi64ELi4ELb0ELb0EN7cutlass6half_tE19Flash_kernel_traitsILi96ELi64ELi64ELi4ES3_EELb0ELb1ELb0ELb0ELb0ELb0ELb1ELb0EEEvNS_16Flash_fwd_paramsE --------------------------
	.section	.text._ZN5flash16flash_fwd_kernelI23Flash_fwd_kernel_traitsILi96ELi64ELi64ELi4ELb0ELb0EN7cutlass6half_tE19Flash_kernel_traitsILi96ELi64ELi64ELi4ES3_EELb0ELb1ELb0ELb0ELb0ELb0ELb1ELb0EEEvNS_16Flash_fwd_paramsE,"ax",@progbits
	.align	128
        .global         _ZN5flash16flash_fwd_kernelI23Flash_fwd_kernel_traitsILi96ELi64ELi64ELi4ELb0ELb0EN7cutlass6half_tE19Flash_kernel_traitsILi96ELi64ELi64ELi4ES3_EELb0ELb1ELb0ELb0ELb0ELb0ELb1ELb0EEEvNS_16Flash_fwd_paramsE
        .type           _ZN5flash16flash_fwd_kernelI23Flash_fwd_kernel_traitsILi96ELi64ELi64ELi4ELb0ELb0EN7cutlass6half_tE19Flash_kernel_traitsILi96ELi64ELi64ELi4ES3_EELb0ELb1ELb0ELb0ELb0ELb0ELb1ELb0EEEvNS_16Flash_fwd_paramsE,@function
        .size           _ZN5flash16flash_fwd_kernelI23Flash_fwd_kernel_traitsILi96ELi64ELi64ELi4ELb0ELb0EN7cutlass6half_tE19Flash_kernel_traitsILi96ELi64ELi64ELi4ES3_EELb0ELb1ELb0ELb0ELb0ELb0ELb1ELb0EEEvNS_16Flash_fwd_paramsE,(.L_x_1166 - _ZN5flash16flash_fwd_kernelI23Flash_fwd_kernel_traitsILi96ELi64ELi64ELi4ELb0ELb0EN7cutlass6half_tE19Flash_kernel_traitsILi96ELi64ELi64ELi4ES3_EELb0ELb1ELb0ELb0ELb0ELb0ELb1ELb0EEEvNS_16Flash_fwd_paramsE)
        .other          _ZN5flash16flash_fwd_kernelI23Flash_fwd_kernel_traitsILi96ELi64ELi64ELi4ELb0ELb0EN7cutlass6half_tE19Flash_kernel_traitsILi96ELi64ELi64ELi4ES3_EELb0ELb1ELb0ELb0ELb0ELb0ELb1ELb0EEEvNS_16Flash_fwd_paramsE,@"STO_CUDA_ENTRY STV_DEFAULT"
_ZN5flash16flash_fwd_kernelI23Flash_fwd_kernel_traitsILi96ELi64ELi64ELi4ELb0ELb0EN7cutlass6half_tE19Flash_kernel_traitsILi96ELi64ELi64ELi4ES3_EELb0ELb1ELb0ELb0ELb0ELb0ELb1ELb0EEEvNS_16Flash_fwd_paramsE:
.text._ZN5flash16flash_fwd_kernelI23Flash_fwd_kernel_traitsILi96ELi64ELi64ELi4ELb0ELb0EN7cutlass6half_tE19Flash_kernel_traitsILi96ELi64ELi64ELi4ES3_EELb0ELb1ELb0ELb0ELb0ELb0ELb1ELb0EEEvNS_16Flash_fwd_paramsE:
        /* <DEDUP_REMOVED lines=38> */
.L_x_1013:
[----:B------:R-:W1:Y:S02]  /*0260*/  LDC R5, c[0x0][0x2c8] ;  /* 0x0000b200ff057b82 */ /* 0x000e640000000800 */
.L_x_1014:
        /* <DEDUP_REMOVED lines=36> */
[----:B------:R-:W-:Y:S02]  /*04b0*/  LOP3.LUT R7, R23, 0xfffffffc, RZ, 0xc0, !PT ;  /* 0xfffffffc17077812 */ /* 0x000fe400078ec0ff */
[----:B------:R-:W-:-:S02]  /*04c0*/  SHF.R.S32.HI R18, RZ, 0x2, R23 ;  /* 0x00000002ff127819 */ /* 0x000fc40000011417 */
[----:B------:R-:W-:Y:S01]  /*04d0*/  SHF.R.S32.HI R15, RZ, 0x3, R5 ;  /* 0x00000003ff0f7819 */ /* 0x000fe20000011405 */
[----:B------:R-:W-:Y:S01]  /*04e0*/  IMAD.IADD R138, R84, 0x1, -R7 ;  /* 0x00000001548a7824 */ /* 0x000fe200078e0a07 */
[----:B------:R-:W-:Y:S01]  /*04f0*/  ISETP.NE.AND P1, PT, R17, -0x1, PT ;  /* 0xffffffff1100780c */ /* 0x000fe20003f25270 */
[----:B------:R-:W-:Y:S01]  /*0500*/  VIADD R9, R18, 0x20 ;  /* 0x0000002012097836 */ /* 0x000fe20000000000 */
[----:B------:R-:W-:Y:S01]  /*0510*/  LOP3.LUT R5, R5, 0xfffffff8, RZ, 0xc0, !PT ;  /* 0xfffffff805057812 */ /* 0x000fe200078ec0ff */
[----:B------:R-:W-:Y:S01]  /*0520*/  IMAD.SHL.U32 R7, R15, 0x40, RZ ;  /* 0x000000400f077824 */ /* 0x000fe200078e00ff */
[----:B------:R-:W-:Y:S02]  /*0530*/  SHF.L.U32 R138, R138, 0x3, RZ ;  /* 0x000000038a8a7819 */ /* 0x000fe400000006ff */
[----:B------:R-:W-:Y:S01]  /*0540*/  LEA.HI R23, R23, R18, RZ, 0x1 ;  /* 0x0000001217177211 */ /* 0x000fe200078f08ff */
        /* <DEDUP_REMOVED lines=10> */
[----:B------:R-:W-:-:S02]  /*05f0*/  SHF.R.S32.HI R89, RZ, 0x5, R86 ;  /* 0x00000005ff597819 */ /* 0x000fc40000011456 */
[----:B------:R-:W-:Y:S01]  /*0600*/  IMAD.IADD R24, R18, 0x1, -R23 ;  /* 0x0000000112187824 */ /* 0x000fe200078e0a17 */
[----:B------:R-:W-:Y:S02]  /*0610*/  LOP3.LUT R22, R27, R22, RZ, 0x3c, !PT ;  /* 0x000000161b167212 */ /* 0x000fe400078e3cff */
[----:B------:R-:W-:Y:S01]  /*0620*/  SHF.R.S32.HI R19, RZ, 0x1f, R18 ;  /* 0x0000001fff137819 */ /* 0x000fe20000011412 */
[----:B------:R-:W-:Y:S01]  /*0630*/  IMAD R129, R89, 0x8, R24 ;  /* 0x0000000859817824 */ /* 0x000fe200078e0218 */
[----:B--2---:R-:W2:Y:S01]  /*0640*/  MUFU.RCP R2, R4 ;  /* 0x0000000400027308 */ /* 0x004ea20000001000 */
[----:B------:R-:W-:Y:S01]  /*0650*/  SHF.R.S32.HI R139, RZ, 0x1f, R138 ;  /* 0x0000001fff8b7819 */ /* 0x000fe2000001148a */
[----:B------:R-:W-:Y:S02]  /*0660*/  IMAD.WIDE R140, R141, 0x40, R18 ;  /* 0x000000408d8c7825 */ /* 0x000fe400078e0212 */
[----:B------:R-:W-:Y:S02]  /*0670*/  LEA R129, R129, R22, 0x5 ;  /* 0x0000001681817211 */ /* 0x000fe400078e28ff */
[----:B---3--:R-:W-:-:S04]  /*0680*/  @P4 IMAD.WIDE.U32 R22, R128, R6, RZ ;  /* 0x0000000680164225 */ /* 0x008fc800078e00ff */
[----:B--2---:R-:W-:Y:S02]  /*0690*/  VIADD R2, R2, 0xffffffe ;  /* 0x0ffffffe02027836 */ /* 0x004fe40000000000 */
[----:B------:R-:W-:Y:S02]  /*06a0*/  IMAD.IADD R4, R132, 0x1, -R91 ;  /* 0x0000000184047824 */ /* 0x000fe400078e0a5b */
[----:B------:R-:W2:Y:S01]  /*06b0*/  F2I.FTZ.U32.TRUNC.NTZ R3, R2 ;  /* 0x0000000200037305 */ /* 0x000ea2000021f000 */
[----:B------:R-:W-:Y:S01]  /*06c0*/  @P4 IMAD.MOV.U32 R6, RZ, RZ, R22 ;  /* 0x000000ffff064224 */ /* 0x000fe200078e0016 */
[----:B------:R-:W-:Y:S01]  /*06d0*/  @P1 IADD3 R22, R12, R17, RZ ;  /* 0x000000110c161210 */ /* 0x000fe20007ffe0ff */
[----:B------:R-:W-:Y:S01]  /*06e0*/  @P4 IMAD R7, R128, R7, R23 ;  /* 0x0000000780074224 */ /* 0x000fe200078e0217 */
        /* <DEDUP_REMOVED lines=8> */
[----:B------:R-:W-:Y:S02]  /*0770*/  LEA.HI R11, R20, R20, RZ, 0x1 ;  /* 0x00000014140b7211 */ /* 0x000fe400078f08ff */
        /* <DEDUP_REMOVED lines=14> */
[----:B------:R-:W-:Y:S02]  /*0860*/  LEA.HI R14, R21, R4, RZ, 0x3 ;  /* 0x00000004150e7211 */ /* 0x000fe400078f18ff */
[----:B------:R-:W-:Y:S01]  /*0870*/  @!P4 SHF.R.S32.HI R21, RZ, 0x1f, R10 ;  /* 0x0000001fff15c819 */ /* 0x000fe2000001140a */
[----:B------:R-:W-:Y:S02]  /*0880*/  IMAD.IADD R85, R4, 0x1, -R85 ;  /* 0x0000000104557824 */ /* 0x000fe400078e0a55 */
[----:B------:R-:W-:Y:S01]  /*0890*/  @!P3 IMAD.IADD R26, R26, 0x1, -R13 ;  /* 0x000000011a1ab824 */ /* 0x000fe200078e0a0d */
[----:B------:R-:W3:Y:S01]  /*08a0*/  @P1 LDC.64 R4, c[0x0][0x250] ;  /* 0x00009400ff041b82 */ /* 0x000ee20000000a00 */
[----:B------:R-:W-:Y:S01]  /*08b0*/  @!P3 VIADD R99, R99, 0x1 ;  /* 0x000000016363b836 */ /* 0x000fe20000000000 */
[----:B------:R-:W-:-:S02]  /*08c0*/  ISETP.NE.AND P3, PT, R8, RZ, PT ;  /* 0x000000ff0800720c */ /* 0x000fc40003f65270 */
[----:B------:R-:W-:Y:S02]  /*08d0*/  ISETP.GE.U32.AND P5, PT, R26, R13, PT ;  /* 0x0000000d1a00720c */ /* 0x000fe40003fa6070 */
[----:B------:R-:W-:-:S05]  /*08e0*/  LOP3.LUT R13, R11, 0x7fffffe, RZ, 0xc0, !PT ;  /* 0x07fffffe0b0d7812 */ /* 0x000fca00078ec0ff */
[----:B------:R-:W-:Y:S01]  /*08f0*/  IMAD.IADD R13, R20, 0x1, -R13 ;  /* 0x00000001140d7824 */ /* 0x000fe200078e0a0d */
[----:B------:R-:W-:Y:S01]  /*0900*/  LOP3.LUT R20, R25, R8, RZ, 0x3c, !PT ;  /* 0x0000000819147212 */ /* 0x000fe200078e3cff */
[----:B--2---:R-:W-:-:S03]  /*0910*/  @!P4 IMAD R21, R21, R2, RZ ;  /* 0x000000021515c224 */ /* 0x004fc600078e02ff */
[----:B------:R-:W-:Y:S01]  /*0920*/  ISETP.GE.AND P2, PT, R20, RZ, PT ;  /* 0x000000ff1400720c */ /* 0x000fe20003f46270 */
[C---:B------:R-:W-:Y:S02]  /*0930*/  @!P4 IMAD R3, R10.reuse, R3, R21 ;  /* 0x000000030a03c224 */ /* 0x040fe400078e0215 */
[----:B------:R-:W-:-:S04]  /*0940*/  @!P4 IMAD.WIDE.U32 R20, R10, R2, RZ ;  /* 0x000000020a14c225 */ /* 0x000fc800078e00ff */
[----:B------:R-:W-:Y:S02]  /*0950*/  @P1 IMAD.IADD R2, R12, 0x1, R17 ;  /* 0x000000010c021824 */ /* 0x000fe400078e0211 */
[----:B------:R-:W-:Y:S02]  /*0960*/  @P5 VIADD R99, R99, 0x1 ;  /* 0x0000000163635836 */ /* 0x000fe40000000000 */
[----:B------:R-:W-:Y:S02]  /*0970*/  @!P4 IMAD.IADD R7, R21, 0x1, R3 ;  /* 0x000000011507c824 */ /* 0x000fe400078e0203 */
[----:B---3--:R-:W-:Y:S02]  /*0980*/  @P1 IMAD R17, R2, R5, RZ ;  /* 0x0000000502111224 */ /* 0x008fe400078e02ff */
[----:B-1----:R-:W-:Y:S02]  /*0990*/  @P1 IMAD R21, R22, R93, RZ ;  /* 0x0000005d16151224 */ /* 0x002fe400078e02ff */
        /* <DEDUP_REMOVED lines=22> */
.L_x_1016:
        /* <DEDUP_REMOVED lines=14> */
.L_x_1017:
        /* <DEDUP_REMOVED lines=21> */
[C---:B------:R-:W-:Y:S01]  /*0d30*/  IADD3 R131, R138.reuse, 0x20, RZ ;  /* 0x000000208a837810 */ /* 0x040fe20007ffe0ff */
        /* <DEDUP_REMOVED lines=12> */
[----:B------:R-:W-:-:S02]  /*0e00*/  SHF.R.S32.HI R3, RZ, 0x1f, R0 ;  /* 0x0000001fff037819 */ /* 0x000fc40000011400 */
[----:B------:R-:W-:Y:S01]  /*0e10*/  LEA R129, R129, UR4, 0x1 ;  /* 0x0000000481817c11 */ /* 0x000fe2000f8e08ff */
[----:B------:R-:W-:Y:S01]  /*0e20*/  IMAD R99, R99, UR7, R2 ;  /* 0x0000000763637c24 */ /* 0x000fe2000f8e0202 */
[----:B------:R-:W-:Y:S02]  /*0e30*/  LEA.HI R12, R3, R10, RZ, 0x2 ;  /* 0x0000000a030c7211 */ /* 0x000fe400078f10ff */
        /* <DEDUP_REMOVED lines=39> */
.L_x_1019:
[----:B------:R-:W-:Y:S05]  /*10b0*/  BSYNC B0 ;  /* 0x0000000000007941 */ /* 0x000fea0003800000 */
.L_x_1018:
        /* <DEDUP_REMOVED lines=9> */
[----:B------:R-:W-:Y:S01]  /*1150*/  IMAD R17, R12, R81, R17 ;  /* 0x000000510c117224 */ /* 0x000fe200078e0211 */
        /* <DEDUP_REMOVED lines=40> */
.L_x_1021:
[----:B------:R-:W-:Y:S05]  /*13e0*/  BSYNC B0 ;  /* 0x0000000000007941 */ /* 0x000fea0003800000 */
.L_x_1020:
        /* <DEDUP_REMOVED lines=35> */
.L_x_1023:
[----:B------:R-:W-:Y:S05]  /*1620*/  BSYNC B0 ;  /* 0x0000000000007941 */ /* 0x000fea0003800000 */
.L_x_1022:
        /* <DEDUP_REMOVED lines=35> */
.L_x_1025:
[----:B------:R-:W-:Y:S05]  /*1860*/  BSYNC B0 ;  /* 0x0000000000007941 */ /* 0x000fea0003800000 */
.L_x_1024:
        /* <DEDUP_REMOVED lines=69> */
.L_x_1027:
[----:B------:R-:W-:Y:S05]  /*1cc0*/  BSYNC B0 ;  /* 0x0000000000007941 */ /* 0x000fea0003800000 */
.L_x_1026:
        /* <DEDUP_REMOVED lines=40> */
.L_x_1029:
[----:B------:R-:W-:Y:S05]  /*1f50*/  BSYNC B0 ;  /* 0x0000000000007941 */ /* 0x000fea0003800000 */
.L_x_1028:
[----:B------:R-:W-:Y:S01]  /*1f60*/  LDSM.16.M88.4 R60, [R121] ;  /* 0x00000000793c783b */ /* 0x000fe20000000200 */
[----:B--23--:R-:W-:Y:S01]  /*1f70*/  IMAD.MOV.U32 R5, RZ, RZ, 0x10 ;  /* 0x00000010ff057424 */ /* 0x00cfe200078e00ff */
[----:B------:R-:W-:Y:S01]  /*1f80*/  LOP3.LUT P1, RZ, R10, 0x2, RZ, 0xc0, !PT ;  /* 0x000000020aff7812 */ /* 0x000fe2000782c0ff */
[----:B------:R-:W-:Y:S01]  /*1f90*/  ULDC UR5, c[0x0][0x39c] ;  /* 0x0000e70000057ab9 */ /* 0x000fe20000000800 */
[----:B------:R-:W2:Y:S01]  /*1fa0*/  LDSM.16.M88.4 R24, [R120+0x3000] ;  /* 0x003000007818783b */ /* 0x000ea20000000200 */
[----:B------:R-:W-:Y:S02]  /*1fb0*/  LOP3.LUT P0, RZ, R11, 0x2, RZ, 0xc0, !PT ;  /* 0x000000020bff7812 */ /* 0x000fe4000780c0ff */
[C---:B------:R-:W-:Y:S01]  /*1fc0*/  SEL R3, R5.reuse, 0xfffffff0, !P1 ;  /* 0xfffffff005037807 */ /* 0x040fe20004800000 */
[----:B------:R-:W3:Y:S01]  /*1fd0*/  LDSM.16.M88.4 R32, [R120+0x3400] ;  /* 0x003400007820783b */ /* 0x000ee20000000200 */
[----:B------:R-:W-:-:S03]  /*1fe0*/  SEL R5, R5, 0xfffffff0, !P0 ;  /* 0xfffffff005057807 */ /* 0x000fc60004000000 */
[----:B------:R-:W-:Y:S01]  /*1ff0*/  IMAD R119, R3, 0x2, R121 ;  /* 0x0000000203777824 */ /* 0x000fe200078e0279 */
[----:B------:R-:W-:Y:S01]  /*2000*/  LDSM.16.M88.4 R56, [R121+0x1000] ;  /* 0x001000007938783b */ /* 0x000fe20000000200 */
[----:B------:R-:W-:-:S03]  /*2010*/  IMAD R117, R5, 0x2, R120 ;  /* 0x0000000205757824 */ /* 0x000fc600078e0278 */
[----:B------:R-:W-:Y:S04]  /*2020*/  LDSM.16.M88.4 R72, [R119] ;  /* 0x000000007748783b */ /* 0x000fe80000000200 */
[----:B------:R-:W5:Y:S04]  /*2030*/  LDSM.16.M88.4 R4, [R117+0x3000] ;  /* 0x003000007504783b */ /* 0x000f680000000200 */
[----:B------:R-:W-:Y:S04]  /*2040*/  LDSM.16.M88.4 R8, [R120+0x4000] ;  /* 0x004000007808783b */ /* 0x000fe80000000200 */
[----:B------:R-:W1:Y:S04]  /*2050*/  LDSM.16.M88.4 R48, [R117+0x3400] ;  /* 0x003400007530783b */ /* 0x000e680000000200 */
[----:B------:R-:W-:Y:S04]  /*2060*/  LDSM.16.M88.4 R12, [R119+0x1000] ;  /* 0x00100000770c783b */ /* 0x000fe80000000200 */
[----:B------:R-:W4:Y:S04]  /*2070*/  LDSM.16.M88.4 R20, [R120+0x4400] ;  /* 0x004400007814783b */ /* 0x000f280000000200 */
[----:B------:R-:W-:Y:S01]  /*2080*/  LDSM.16.M88.4 R44, [R120+0x3800] ;  /* 0x00380000782c783b */ /* 0x000fe20000000200 */
[C---:B--2---:R-:W-:Y:S03]  /*2090*/  HMMA.16816.F32 R16, R60.reuse, R24, RZ ;  /* 0x000000183c10723c */ /* 0x044fe600000018ff */
[----:B------:R-:W-:Y:S04]  /*20a0*/  LDSM.16.M88.4 R76, [R120+0x5000] ;  /* 0x00500000784c783b */ /* 0x000fe80000000200 */
[----:B------:R-:W-:Y:S01]  /*20b0*/  LDSM.16.M88.4 R40, [R120+0x3c00] ;  /* 0x003c00007828783b */ /* 0x000fe20000000200 */
[C---:B------:R-:W-:Y:S03]  /*20c0*/  HMMA.16816.F32 R24, R60.reuse, R26, RZ ;  /* 0x0000001a3c18723c */ /* 0x040fe600000018ff */
[----:B------:R-:W-:Y:S03]  /*20d0*/  LDSM.16.M88.4 R28, [R117+0x3800] ;  /* 0x00380000751c783b */ /* 0x000fe60000000200 */
[C---:B---3--:R-:W-:Y:S01]  /*20e0*/  HMMA.16816.F32 R36, R60.reuse, R32, RZ ;  /* 0x000000203c24723c */ /* 0x048fe200000018ff */
[----:B------:R-:W-:Y:S04]  /*20f0*/  LDSM.16.M88.4 R68, [R117+0x3c00] ;  /* 0x003c00007544783b */ /* 0x000fe80000000200 */
[----:B------:R-:W-:Y:S01]  /*2100*/  LDSM.16.M88.4 R52, [R120+0x4800] ;  /* 0x004800007834783b */ /* 0x000fe20000000200 */
[----:B------:R-:W-:Y:S03]  /*2110*/  HMMA.16816.F32 R32, R60, R34, RZ ;  /* 0x000000223c20723c */ /* 0x000fe600000018ff */
[----:B------:R-:W0:Y:S03]  /*2120*/  LDGDEPBAR ;  /* 0x00000000000079af */ /* 0x000e260000000000 */
[C---:B-----5:R-:W-:Y:S06]  /*2130*/  HMMA.16816.F32 R16, R72.reuse, R4, R16 ;  /* 0x000000044810723c */ /* 0x060fec0000001810 */
[C---:B------:R-:W-:Y:S01]  /*2140*/  HMMA.16816.F32 R24, R72.reuse, R6, R24 ;  /* 0x000000064818723c */ /* 0x040fe20000001818 */
[----:B------:R-:W2:Y:S05]  /*2150*/  LDSM.16.M88.4 R4, [R117+0x4000] ;  /* 0x004000007504783b */ /* 0x000eaa0000000200 */
[C---:B-1----:R-:W-:Y:S06]  /*2160*/  HMMA.16816.F32 R36, R72.reuse, R48, R36 ;  /* 0x000000304824723c */ /* 0x042fec0000001824 */
[----:B------:R-:W-:Y:S06]  /*2170*/  HMMA.16816.F32 R32, R72, R50, R32 ;  /* 0x000000324820723c */ /* 0x000fec0000001820 */
[C---:B------:R-:W-:Y:S06]  /*2180*/  HMMA.16816.F32 R16, R56.reuse, R8, R16 ;  /* 0x000000083810723c */ /* 0x040fec0000001810 */
[C---:B------:R-:W-:Y:S01]  /*2190*/  HMMA.16816.F32 R24, R56.reuse, R10, R24 ;  /* 0x0000000a3818723c */ /* 0x040fe20000001818 */
[----:B------:R-:W1:Y:S05]  /*21a0*/  LDSM.16.M88.4 R8, [R121+0x2000] ;  /* 0x002000007908783b */ /* 0x000e6a0000000200 */
[C---:B----4-:R-:W-:Y:S06]  /*21b0*/  HMMA.16816.F32 R36, R56.reuse, R20, R36 ;  /* 0x000000143824723c */ /* 0x050fec0000001824 */
[----:B------:R-:W-:Y:S01]  /*21c0*/  HMMA.16816.F32 R32, R56, R22, R32 ;  /* 0x000000163820723c */ /* 0x000fe20000001820 */
[----:B------:R-:W-:Y:S05]  /*21d0*/  LDSM.16.M88.4 R20, [R117+0x5000] ;  /* 0x005000007514783b */ /* 0x000fea0000000200 */
[C---:B--2---:R-:W-:Y:S06]  /*21e0*/  HMMA.16816.F32 R16, R12.reuse, R4, R16 ;  /* 0x000000040c10723c */ /* 0x044fec0000001810 */
[----:B------:R-:W-:Y:S01]  /*21f0*/  HMMA.16816.F32 R24, R12, R6, R24 ;  /* 0x000000060c18723c */ /* 0x000fe20000001818 */
[----:B------:R-:W2:Y:S05]  /*2200*/  LDSM.16.M88.4 R4, [R119+0x2000] ;  /* 0x002000007704783b */ /* 0x000eaa0000000200 */
[C---:B------:R-:W-:Y:S06]  /*2210*/  HMMA.16816.F32 R48, R60.reuse, R44, RZ ;  /* 0x0000002c3c30723c */ /* 0x040fec00000018ff */
[----:B------:R-:W-:Y:S06]  /*2220*/  HMMA.16816.F32 R44, R60, R46, RZ ;  /* 0x0000002e3c2c723c */ /* 0x000fec00000018ff */
[----:B-1----:R-:W-:Y:S06]  /*2230*/  HMMA.16816.F32 R16, R8, R76, R16 ;  /* 0x0000004c0810723c */ /* 0x002fec0000001810 */
[C---:B------:R-:W-:Y:S06]  /*2240*/  HMMA.16816.F32 R64, R60.reuse, R40, RZ ;  /* 0x000000283c40723c */ /* 0x040fec00000018ff */
[----:B------:R-:W-:Y:S01]  /*2250*/  HMMA.16816.F32 R60, R60, R42, RZ ;  /* 0x0000002a3c3c723c */ /* 0x000fe200000018ff */
[----:B------:R-:W1:Y:S05]  /*2260*/  LDSM.16.M88.4 R40, [R117+0x4400] ;  /* 0x004400007528783b */ /* 0x000e6a0000000200 */
[----:B------:R-:W-:Y:S06]  /*2270*/  HMMA.16816.F32 R48, R72, R28, R48 ;  /* 0x0000001c4830723c */ /* 0x000fec0000001830 */
[----:B------:R-:W-:Y:S01]  /*2280*/  HMMA.16816.F32 R24, R8, R78, R24 ;  /* 0x0000004e0818723c */ /* 0x000fe20000001818 */
[----:B------:R-:W3:Y:S05]  /*2290*/  LDSM.16.M88.4 R76, [R117+0x4800] ;  /* 0x00480000754c783b */ /* 0x000eea0000000200 */
[----:B--2---:R-:W-:Y:S06]  /*22a0*/  HMMA.16816.F32 R16, R4, R20, R16 ;  /* 0x000000140410723c */ /* 0x004fec0000001810 */
[C---:B------:R-:W-:Y:S01]  /*22b0*/  HMMA.16816.F32 R44, R72.reuse, R30, R44 ;  /* 0x0000001e482c723c */ /* 0x040fe2000000182c */
[----:B------:R-:W2:Y:S05]  /*22c0*/  LDSM.16.M88.4 R28, [R120+0x5400] ;  /* 0x00540000781c783b */ /* 0x000eaa0000000200 */
[----:B------:R-:W-:Y:S06]  /*22d0*/  HMMA.16816.F32 R64, R72, R68, R64 ;  /* 0x000000444840723c */ /* 0x000fec0000001840 */
[----:B------:R-:W-:Y:S06]  /*22e0*/  HMMA.16816.F32 R48, R56, R52, R48 ;  /* 0x000000343830723c */ /* 0x000fec0000001830 */
[----:B-1----:R-:W-:Y:S01]  /*22f0*/  HMMA.16816.F32 R36, R12, R40, R36 ;  /* 0x000000280c24723c */ /* 0x002fe20000001824 */
[----:B------:R-:W-:Y:S01]  /*2300*/  FMUL.FTZ R52, R16, UR5 ;  /* 0x0000000510347c20 */ /* 0x000fe20008410000 */
[----:B------:R-:W-:Y:S01]  /*2310*/  FMUL.FTZ R68, R17, UR5 ;  /* 0x0000000511447c20 */ /* 0x000fe20008410000 */
[----:B------:R-:W-:Y:S01]  /*2320*/  FMUL.FTZ R53, R18, UR5 ;  /* 0x0000000512357c20 */ /* 0x000fe20008410000 */
[----:B------:R-:W-:-:S02]  /*2330*/  FMUL.FTZ R69, R19, UR5 ;  /* 0x0000000513457c20 */ /* 0x000fc40008410000 */
[----:B------:R-:W-:Y:S01]  /*2340*/  HMMA.16816.F32 R40, R12, R42, R32 ;  /* 0x0000002a0c28723c */ /* 0x000fe20000001820 */
[----:B------:R-:W1:Y:S01]  /*2350*/  LDSM.16.M88.4 R16, [R120+0x4c00] ;  /* 0x004c00007810783b */ /* 0x000e620000000200 */
[----:B------:R-:W4:Y:S03]  /*2360*/  MUFU.TANH R68, R68 ;  /* 0x0000004400447308 */ /* 0x000f260000002400 */
[----:B------:R-:W5:Y:S01]  /*2370*/  LDSM.16.M88.4 R32, [R117+0x5400] ;  /* 0x005400007520783b */ /* 0x000f620000000200 */
[----:B------:R-:W-:Y:S03]  /*2380*/  HMMA.16816.F32 R24, R4, R22, R24 ;  /* 0x000000160418723c */ /* 0x000fe60000001818 */
[----:B------:R-:W4:Y:S01]  /*2390*/  LDSM.16.M88.4 R20, [R120+0x5800] ;  /* 0x005800007814783b */ /* 0x000f220000000200 */
[----:B------:R-:W4:Y:S02]  /*23a0*/  MUFU.TANH R69, R69 ;  /* 0x0000004500457308 */ /* 0x000f240000002400 */
[----:B---3--:R-:W-:Y:S06]  /*23b0*/  HMMA.16816.F32 R48, R12, R76, R48 ;  /* 0x0000004c0c30723c */ /* 0x008fec0000001830 */
[----:B------:R-:W-:Y:S01]  /*23c0*/  HMMA.16816.F32 R44, R56, R54, R44 ;  /* 0x00000036382c723c */ /* 0x000fe2000000182c */
[----:B------:R-:W-:Y:S05]  /*23d0*/  MUFU.TANH R52, R52 ;  /* 0x0000003400347308 */ /* 0x000fea0000002400 */
[C---:B--2---:R-:W-:Y:S03]  /*23e0*/  HMMA.16816.F32 R36, R8.reuse, R28, R36 ;  /* 0x0000001c0824723c */ /* 0x044fe60000001824 */
[----:B------:R-:W-:Y:S03]  /*23f0*/  MUFU.TANH R53, R53 ;  /* 0x0000003500357308 */ /* 0x000fe60000002400 */
[----:B------:R-:W-:Y:S01]  /*2400*/  HMMA.16816.F32 R40, R8, R30, R40 ;  /* 0x0000001e0828723c */ /* 0x000fe20000001828 */
[----:B------:R-:W-:Y:S01]  /*2410*/  FMUL.FTZ R76, R24, UR5 ;  /* 0x00000005184c7c20 */ /* 0x000fe20008410000 */
[----:B------:R-:W-:Y:S01]  /*2420*/  FMUL.FTZ R54, R25, UR5 ;  /* 0x0000000519367c20 */ /* 0x000fe20008410000 */
[----:B------:R-:W-:Y:S01]  /*2430*/  FMUL.FTZ R55, R26, UR5 ;  /* 0x000000051a377c20 */ /* 0x000fe20008410000 */
[----:B------:R-:W-:Y:S01]  /*2440*/  FMUL.FTZ R77, R27, UR5 ;  /* 0x000000051b4d7c20 */ /* 0x000fe20008410000 */
[----:B------:R-:W-:Y:S01]  /*2450*/  LDSM.16.M88.4 R28, [R117+0x5800] ;  /* 0x00580000751c783b */ /* 0x000fe20000000200 */
[----:B------:R-:W-:Y:S01]  /*2460*/  HMMA.16816.F32 R60, R72, R70, R60 ;  /* 0x00000046483c723c */ /* 0x000fe2000000183c */
[----:B------:R-:W2:Y:S02]  /*2470*/  MUFU.TANH R76, R76 ;  /* 0x0000004c004c7308 */ /* 0x000ea40000002400 */
[----:B------:R-:W3:Y:S03]  /*2480*/  LDSM.16.M88.4 R24, [R117+0x4c00] ;  /* 0x004c00007518783b */ /* 0x000ee60000000200 */
[----:B-1----:R-:W-:Y:S03]  /*2490*/  HMMA.16816.F32 R64, R56, R16, R64 ;  /* 0x000000103840723c */ /* 0x002fe60000001840 */
[----:B------:R-:W1:Y:S03]  /*24a0*/  MUFU.TANH R55, R55 ;  /* 0x0000003700377308 */ /* 0x000e660000002400 */
[C---:B-----5:R-:W-:Y:S05]  /*24b0*/  HMMA.16816.F32 R36, R4.reuse, R32, R36 ;  /* 0x000000200424723c */ /* 0x060fea0000001824 */
[----:B------:R-:W-:Y:S01]  /*24c0*/  MUFU.TANH R54, R54 ;  /* 0x0000003600367308 */ /* 0x000fe20000002400 */
[----:B------:R-:W-:Y:S01]  /*24d0*/  HMMA.16816.F32 R40, R4, R34, R40 ;  /* 0x000000220428723c */ /* 0x000fe20000001828 */
[----:B------:R-:W5:Y:S05]  /*24e0*/  LDSM.16.M88.4 R32, [R120+0x5c00] ;  /* 0x005c00007820783b */ /* 0x000f6a0000000200 */
[----:B------:R-:W-:Y:S01]  /*24f0*/  HMMA.16816.F32 R44, R12, R78, R44 ;  /* 0x0000004e0c2c723c */ /* 0x000fe2000000182c */
[----:B------:R-:W-:Y:S05]  /*2500*/  MUFU.TANH R77, R77 ;  /* 0x0000004d004d7308 */ /* 0x000fea0000002400 */
[----:B------:R-:W-:Y:S06]  /*2510*/  HMMA.16816.F32 R60, R56, R18, R60 ;  /* 0x00000012383c723c */ /* 0x000fec000000183c */
[----:B----4-:R-:W-:Y:S01]  /*2520*/  HMMA.16816.F32 R48, R8, R20, R48 ;  /* 0x000000140830723c */ /* 0x010fe20000001830 */
[----:B------:R-:W-:Y:S01]  /*2530*/  FMUL.FTZ R16, R38, UR5 ;  /* 0x0000000526107c20 */ /* 0x000fe20008410000 */
[----:B------:R-:W-:Y:S01]  /*2540*/  FMUL.FTZ R37, R37, UR5 ;  /* 0x0000000525257c20 */ /* 0x000fe20008410000 */
[----:B------:R-:W-:Y:S01]  /*2550*/  FMUL.FTZ R17, R39, UR5 ;  /* 0x0000000527117c20 */ /* 0x000fe20008410000 */
[----:B------:R-:W-:-:S02]  /*2560*/  FMUL.FTZ R36, R36, UR5 ;  /* 0x0000000524247c20 */ /* 0x000fc40008410000 */
[----:B------:R-:W-:Y:S01]  /*2570*/  FMUL.FTZ R43, R43, UR5 ;  /* 0x000000052b2b7c20 */ /* 0x000fe20008410000 */
[----:B---3--:R-:W-:Y:S01]  /*2580*/  HMMA.16816.F32 R64, R12, R24, R64 ;  /* 0x000000180c40723c */ /* 0x008fe20000001840 */
[----:B------:R-:W-:Y:S05]  /*2590*/  MUFU.TANH R37, R37 ;  /* 0x0000002500257308 */ /* 0x000fea0000002400 */
[----:B------:R-:W-:Y:S01]  /*25a0*/  HMMA.16816.F32 R44, R8, R22, R44 ;  /* 0x00000016082c723c */ /* 0x000fe2000000182c */
[----:B------:R-:W3:Y:S01]  /*25b0*/  LDSM.16.M88.4 R20, [R117+0x5c00] ;  /* 0x005c00007514783b */ /* 0x000ee20000000200 */
[----:B------:R-:W-:Y:S01]  /*25c0*/  LOP3.LUT R25, R86, 0xffffffe0, RZ, 0xc0, !PT ;  /* 0xffffffe056197812 */ /* 0x000fe200078ec0ff */
[----:B------:R-:W4:Y:S01]  /*25d0*/  MUFU.TANH R16, R16 ;  /* 0x0000001000107308 */ /* 0x000f220000002400 */
[----:B------:R-:W-:Y:S01]  /*25e0*/  FMUL.FTZ R24, R42, UR5 ;  /* 0x000000052a187c20 */ /* 0x000fe20008410000 */
[----:B------:R-:W-:-:S04]  /*25f0*/  DEPBAR.LE SB0, 0x0 ;  /* 0x000080000000791a */ /* 0x000fc80000000000 */
[----:B------:R-:W-:Y:S01]  /*2600*/  HMMA.16816.F32 R60, R12, R26, R60 ;  /* 0x0000001a0c3c723c */ /* 0x000fe2000000183c */
[----:B------:R-:W-:Y:S01]  /*2610*/  IMAD.IADD R25, R84, 0x1, -R25 ;  /* 0x0000000154197824 */ /* 0x000fe200078e0a19 */
[----:B------:R-:W4:Y:S04]  /*2620*/  MUFU.TANH R17, R17 ;  /* 0x0000001100117308 */ /* 0x000f280000002400 */
[----:B------:R-:W-:Y:S01]  /*2630*/  SHF.R.S32.HI R38, RZ, 0x1f, R25 ;  /* 0x0000001fff267819 */ /* 0x000fe20000011419 */
[----:B------:R-:W-:Y:S01]  /*2640*/  HMMA.16816.F32 R48, R4, R28, R48 ;  /* 0x0000001c0430723c */ /* 0x000fe20000001830 */
[----:B------:R-:W-:Y:S02]  /*2650*/  IMAD R13, R85, 0x20, R80 ;  /* 0x00000020550d7824 */ /* 0x000fe400078e0250 */
[----:B------:R-:W-:Y:S01]  /*2660*/  LEA.HI R38, R38, R25, RZ, 0x2 ;  /* 0x0000001926267211 */ /* 0x000fe200078f10ff */
[----:B------:R-:W4:Y:S01]  /*2670*/  MUFU.TANH R36, R36 ;  /* 0x0000002400247308 */ /* 0x000f220000002400 */
[----:B------:R-:W-:Y:S01]  /*2680*/  IMAD.IADD R118, R2, 0x1, R13 ;  /* 0x0000000102767824 */ /* 0x000fe200078e020d */
[----:B-----5:R-:W-:Y:S01]  /*2690*/  HMMA.16816.F32 R64, R8, R32, R64 ;  /* 0x000000200840723c */ /* 0x020fe20000001840 */
[----:B------:R-:W-:Y:S01]  /*26a0*/  SHF.R.S32.HI R133, RZ, 0x2, R38 ;  /* 0x00000002ff857819 */ /* 0x000fe20000011426 */
[----:B------:R-:W-:Y:S01]  /*26b0*/  FMUL.FTZ R28, R40, UR5 ;  /* 0x00000005281c7c20 */ /* 0x000fe20008410000 */
[----:B------:R-:W-:-:S03]  /*26c0*/  FMUL.FTZ R29, R41, UR5 ;  /* 0x00000005291d7c20 */ /* 0x000fc60008410000 */
[----:B------:R-:W-:Y:S01]  /*26d0*/  HMMA.16816.F32 R44, R4, R30, R44 ;  /* 0x0000001e042c723c */ /* 0x000fe2000000182c */
[----:B------:R-:W-:Y:S01]  /*26e0*/  IMAD.SHL.U32 R32, R84, 0x2, RZ ;  /* 0x0000000254207824 */ /* 0x000fe200078e00ff */
[----:B------:R-:W-:Y:S04]  /*26f0*/  MUFU.TANH R28, R28 ;  /* 0x0000001c001c7308 */ /* 0x000fe80000002400 */
[----:B------:R-:W-:Y:S01]  /*2700*/  HMMA.16816.F32 R60, R8, R34, R60 ;  /* 0x00000022083c723c */ /* 0x000fe2000000183c */
[----:B------:R-:W-:Y:S01]  /*2710*/  IMAD R30, R89, 0x10, R91 ;  /* 0x00000010591e7824 */ /* 0x000fe200078e025b */
[----:B------:R-:W-:Y:S02]  /*2720*/  LOP3.LUT R32, R32, 0x6, RZ, 0xc0, !PT ;  /* 0x0000000620207812 */ /* 0x000fe400078ec0ff */
[----:B------:R-:W-:Y:S02]  /*2730*/  MUFU.TANH R29, R29 ;  /* 0x0000001d001d7308 */ /* 0x000fe40000002400 */
[----:B------:R-:W-:Y:S01]  /*2740*/  IADD3 R25, R30, 0x1, R133 ;  /* 0x000000011e197810 */ /* 0x000fe20007ffe085 */
[----:B------:R-:W-:-:S02]  /*2750*/  IMAD R12, R83, 0x40, R32 ;  /* 0x00000040530c7824 */ /* 0x000fc400078e0220 */
[----:B------:R-:W-:Y:S01]  /*2760*/  FMUL.FTZ R48, R48, UR5 ;  /* 0x0000000530307c20 */ /* 0x000fe20008410000 */
[----:B------:R-:W-:Y:S01]  /*2770*/  FMUL.FTZ R19, R49, UR5 ;  /* 0x0000000531137c20 */ /* 0x000fe20008410000 */
[----:B------:R-:W-:Y:S01]  /*2780*/  IADD3 R30, R82, R25, -R132 ;  /* 0x00000019521e7210 */ /* 0x000fe20007ffe884 */
[C---:B------:R-:W-:Y:S01]  /*2790*/  VIADD R14, R12.reuse, 0x1 ;  /* 0x000000010c0e7836 */ /* 0x040fe20000000000 */
[----:B---3--:R-:W-:Y:S01]  /*27a0*/  HMMA.16816.F32 R64, R4, R20, R64 ;  /* 0x000000140440723c */ /* 0x008fe20000001840 */
[----:B------:R-:W3:Y:S01]  /*27b0*/  MUFU.TANH R24, R24 ;  /* 0x0000001800187308 */ /* 0x000ee20000002400 */
[----:B------:R-:W-:Y:S02]  /*27c0*/  VIADD R8, R12, 0x11 ;  /* 0x000000110c087836 */ /* 0x000fe40000000000 */
[----:B------:R-:W-:Y:S01]  /*27d0*/  FMUL.FTZ R50, R50, UR5 ;  /* 0x0000000532327c20 */ /* 0x000fe20008410000 */
[----:B------:R-:W-:Y:S02]  /*27e0*/  IMAD.IADD R87, R30, 0x1, R87 ;  /* 0x000000011e577824 */ /* 0x000fe400078e0257 */
[----:B------:R-:W-:Y:S01]  /*27f0*/  FMUL.FTZ R51, R51, UR5 ;  /* 0x0000000533337c20 */ /* 0x000fe20008410000 */
[----:B------:R-:W-:Y:S01]  /*2800*/  FMUL.FTZ R44, R44, UR5 ;  /* 0x000000052c2c7c20 */ /* 0x000fe20008410000 */
[----:B------:R-:W-:-:S02]  /*2810*/  VIADD R15, R12, 0x9 ;  /* 0x000000090c0f7836 */ /* 0x000fc40000000000 */
[----:B------:R-:W-:Y:S01]  /*2820*/  FMUL.FTZ R45, R45, UR5 ;  /* 0x000000052d2d7c20 */ /* 0x000fe20008410000 */
[C---:B------:R-:W-:Y:S01]  /*2830*/  VIMNMX R100, R87.reuse, R82, PT ;  /* 0x0000005257647248 */ /* 0x040fe20003fe0100 */
[----:B------:R5:W3:Y:S01]  /*2840*/  MUFU.TANH R18, R43 ;  /* 0x0000002b00127308 */ /* 0x000ae20000002400 */
[----:B------:R-:W-:Y:S01]  /*2850*/  VIADDMNMX R95, R87, 0x8, R82, PT ;  /* 0x00000008575f7846 */ /* 0x000fe20003800152 */
[----:B------:R-:W-:Y:S01]  /*2860*/  HMMA.16816.F32 R60, R4, R22, R60 ;  /* 0x00000016043c723c */ /* 0x000fe2000000183c */
[-C--:B------:R-:W-:Y:S01]  /*2870*/  ISETP.GE.AND P6, PT, R14, R100.reuse, PT ;  /* 0x000000640e00720c */ /* 0x080fe20003fc6270 */
[----:B------:R-:W-:Y:S01]  /*2880*/  VIADD R9, R12, 0x18 ;  /* 0x000000180c097836 */ /* 0x000fe20000000000 */
[-C--:B------:R-:W-:Y:S01]  /*2890*/  ISETP.GE.AND P2, PT, R14, R95.reuse, PT ;  /* 0x0000005f0e00720c */ /* 0x080fe20003f46270 */
[----:B------:R-:W-:Y:S01]  /*28a0*/  VIADD R14, R12, 0x8 ;  /* 0x000000080c0e7836 */ /* 0x000fe20000000000 */
[----:B------:R-:W-:Y:S01]  /*28b0*/  FSEL R21, R68, -INF , !P6 ;  /* 0xff80000044157808 */ /* 0x000fe20007000000 */
[----:B------:R-:W3:Y:S01]  /*28c0*/  MUFU.TANH R111, R48 ;  /* 0x00000030006f7308 */ /* 0x000ee20000002400 */
[----:B------:R-:W-:Y:S01]  /*28d0*/  FSEL R69, R69, -INF , !P2 ;  /* 0xff80000045457808 */ /* 0x000fe20005000000 */
[----:B------:R-:W-:Y:S01]  /*28e0*/  VIADD R5, R12, 0x20 ;  /* 0x000000200c057836 */ /* 0x000fe20000000000 */
[----:B------:R-:W-:Y:S01]  /*28f0*/  ISETP.GE.AND P3, PT, R14, R100, PT ;  /* 0x000000640e00720c */ /* 0x000fe20003f66270 */
[----:B------:R-:W-:Y:S01]  /*2900*/  VIADD R4, R12, 0x21 ;  /* 0x000000210c047836 */ /* 0x000fe20000000000 */
[----:B------:R-:W-:Y:S01]  /*2910*/  ISETP.GE.AND P0, PT, R14, R95, PT ;  /* 0x0000005f0e00720c */ /* 0x000fe20003f06270 */
[----:B------:R-:W-:-:S02]  /*2920*/  VIADD R14, R12, 0x10 ;  /* 0x000000100c0e7836 */ /* 0x000fc40000000000 */
[----:B------:R-:W-:Y:S01]  /*2930*/  FMUL.FTZ R27, R67, UR5 ;  /* 0x00000005431b7c20 */ /* 0x000fe20008410000 */
[----:B------:R-:W3:Y:S01]  /*2940*/  MUFU.TANH R109, R44 ;  /* 0x0000002c006d7308 */ /* 0x000ee20000002400 */
[----:B--2---:R-:W-:Y:S01]  /*2950*/  FSEL R25, R76, -INF , !P3 ;  /* 0xff8000004c197808 */ /* 0x004fe20005800000 */
[----:B------:R-:W-:Y:S01]  /*2960*/  FMUL.FTZ R46, R46, UR5 ;  /* 0x000000052e2e7c20 */ /* 0x000fe20008410000 */
[-C--:B------:R-:W-:Y:S01]  /*2970*/  ISETP.GE.AND P6, PT, R14, R95.reuse, PT ;  /* 0x0000005f0e00720c */ /* 0x080fe20003fc6270 */
[----:B------:R-:W-:Y:S01]  /*2980*/  FMUL.FTZ R33, R47, UR5 ;  /* 0x000000052f217c20 */ /* 0x000fe20008410000 */
[-C--:B------:R-:W-:Y:S01]  /*2990*/  ISETP.GE.AND P2, PT, R8, R100.reuse, PT ;  /* 0x000000640800720c */ /* 0x080fe20003f46270 */
[----:B------:R-:W-:Y:S01]  /*29a0*/  FMUL.FTZ R26, R66, UR5 ;  /* 0x00000005421a7c20 */ /* 0x000fe20008410000 */
[-C--:B------:R-:W-:Y:S01]  /*29b0*/  ISETP.GE.AND P3, PT, R8, R95.reuse, PT ;  /* 0x0000005f0800720c */ /* 0x080fe20003f66270 */
[----:B------:R-:W-:Y:S01]  /*29c0*/  VIADD R8, R12, 0x19 ;  /* 0x000000190c087836 */ /* 0x000fe20000000000 */
[CC--:B------:R-:W-:Y:S01]  /*29d0*/  ISETP.GE.AND P5, PT, R15.reuse, R100.reuse, PT ;  /* 0x000000640f00720c */ /* 0x0c0fe20003fa6270 */
[----:B------:R-:W-:Y:S01]  /*29e0*/  MUFU.TANH R19, R19 ;  /* 0x0000001300137308 */ /* 0x000fe20000002400 */
[----:B------:R-:W-:Y:S01]  /*29f0*/  ISETP.GE.AND P4, PT, R15, R95, PT ;  /* 0x0000005f0f00720c */ /* 0x000fe20003f86270 */
[----:B------:R-:W-:Y:S01]  /*2a00*/  FMUL.FTZ R64, R64, UR5 ;  /* 0x0000000540407c20 */ /* 0x000fe20008410000 */
[----:B-1----:R-:W-:Y:S01]  /*2a10*/  FSEL R55, R55, -INF , !P0 ;  /* 0xff80000037377808 */ /* 0x002fe20004000000 */
[----:B------:R-:W-:Y:S01]  /*2a20*/  FMUL.FTZ R65, R65, UR5 ;  /* 0x0000000541417c20 */ /* 0x000fe20008410000 */
[-C--:B------:R-:W-:Y:S01]  /*2a30*/  ISETP.GE.AND P0, PT, R9, R100.reuse, PT ;  /* 0x000000640900720c */ /* 0x080fe20003f06270 */
[----:B------:R-:W-:Y:S01]  /*2a40*/  FMUL.FTZ R60, R60, UR5 ;  /* 0x000000053c3c7c20 */ /* 0x000fe20008410000 */
[----:B----4-:R-:W-:Y:S01]  /*2a50*/  FSEL R39, R16, -INF , !P6 ;  /* 0xff80000010277808 */ /* 0x010fe20007000000 */
[----:B------:R-:W1:Y:S01]  /*2a60*/  MUFU.TANH R107, R50 ;  /* 0x00000032006b7308 */ /* 0x000e620000002400 */
[----:B------:R-:W-:Y:S01]  /*2a70*/  FSEL R23, R37, -INF , !P2 ;  /* 0xff80000025177808 */ /* 0x000fe20005000000 */
[----:B------:R-:W-:Y:S01]  /*2a80*/  FMUL.FTZ R61, R61, UR5 ;  /* 0x000000053d3d7c20 */ /* 0x000fe20008410000 */
[----:B------:R-:W-:Y:S01]  /*2a90*/  ISETP.GE.AND P1, PT, R14, R100, PT ;  /* 0x000000640e00720c */ /* 0x000fe20003f26270 */
[----:B------:R-:W-:Y:S01]  /*2aa0*/  IMAD.MOV.U32 R20, RZ, RZ, R83 ;  /* 0x000000ffff147224 */ /* 0x000fe200078e0053 */
[----:B------:R-:W-:-:S02]  /*2ab0*/  FSEL R31, R54, -INF , !P5 ;  /* 0xff800000361f7808 */ /* 0x000fc40006800000 */
[----:B------:R-:W-:Y:S01]  /*2ac0*/  FSEL R15, R77, -INF , !P4 ;  /* 0xff8000004d0f7808 */ /* 0x000fe20006000000 */
[----:B------:R-:W2:Y:S01]  /*2ad0*/  MUFU.TANH R27, R27 ;  /* 0x0000001b001b7308 */ /* 0x000ea20000002400 */
[CC--:B------:R-:W-:Y:S02]  /*2ae0*/  ISETP.GE.AND P6, PT, R5.reuse, R100.reuse, PT ;  /* 0x000000640500720c */ /* 0x0c0fe40003fc6270 */
[-C--:B------:R-:W-:Y:S01]  /*2af0*/  ISETP.GE.AND P2, PT, R5, R95.reuse, PT ;  /* 0x0000005f0500720c */ /* 0x080fe20003f46270 */
[----:B------:R-:W-:Y:S01]  /*2b00*/  VIADD R5, R12, 0x28 ;  /* 0x000000280c057836 */ /* 0x000fe20000000000 */
[----:B------:R-:W-:Y:S02]  /*2b10*/  ISETP.GE.AND P5, PT, R9, R95, PT ;  /* 0x0000005f0900720c */ /* 0x000fe40003fa6270 */
[----:B------:R-:W-:Y:S01]  /*2b20*/  ISETP.GE.AND P4, PT, R8, R100, PT ;  /* 0x000000640800720c */ /* 0x000fe20003f86270 */
[----:B------:R4:W-:Y:S01]  /*2b30*/  MUFU.TANH R35, R45 ;  /* 0x0000002d00237308 */ /* 0x0009e20000002400 */
[----:B------:R-:W-:-:S02]  /*2b40*/  FSEL R41, R17, -INF , !P3 ;  /* 0xff80000011297808 */ /* 0x000fc40005800000 */
[----:B-----5:R-:W-:Y:S02]  /*2b50*/  FSEL R43, R36, -INF , !P1 ;  /* 0xff800000242b7808 */ /* 0x020fe40004800000 */
[-C--:B------:R-:W-:Y:S02]  /*2b60*/  ISETP.GE.AND P3, PT, R4, R100.reuse, PT ;  /* 0x000000640400720c */ /* 0x080fe40003f66270 */
[----:B------:R-:W-:Y:S01]  /*2b70*/  ISETP.GE.AND P1, PT, R8, R95, PT ;  /* 0x0000005f0800720c */ /* 0x000fe20003f26270 */
[----:B------:R-:W5:Y:S01]  /*2b80*/  MUFU.TANH R85, R46 ;  /* 0x0000002e00557308 */ /* 0x000f620000002400 */
[----:B---3--:R-:W-:Y:S02]  /*2b90*/  FSEL R37, R24, -INF , !P5 ;  /* 0xff80000018257808 */ /* 0x008fe40006800000 */
[----:B------:R-:W-:Y:S01]  /*2ba0*/  FSEL R47, R29, -INF , !P4 ;  /* 0xff8000001d2f7808 */ /* 0x000fe20006000000 */
[----:B------:R-:W-:Y:S01]  /*2bb0*/  FMUL.FTZ R29, R62, UR5 ;  /* 0x000000053e1d7c20 */ /* 0x000fe20008410000 */
[----:B------:R-:W-:-:S02]  /*2bc0*/  ISETP.GE.AND P5, PT, R5, R100, PT ;  /* 0x000000640500720c */ /* 0x000fc40003fa6270 */
[-C--:B------:R-:W-:Y:S01]  /*2bd0*/  ISETP.GE.AND P4, PT, R5, R95.reuse, PT ;  /* 0x0000005f0500720c */ /* 0x080fe20003f86270 */
[----:B------:R-:W3:Y:S01]  /*2be0*/  MUFU.TANH R105, R51 ;  /* 0x0000003300697308 */ /* 0x000ee20000002400 */
[----:B----4-:R-:W-:Y:S01]  /*2bf0*/  FSEL R45, R28, -INF , !P0 ;  /* 0xff8000001c2d7808 */ /* 0x010fe20004000000 */
[----:B------:R-:W-:Y:S01]  /*2c00*/  VIADD R5, R12, 0x31 ;  /* 0x000000310c057836 */ /* 0x000fe20000000000 */
[----:B------:R-:W-:Y:S01]  /*2c10*/  ISETP.GE.AND P0, PT, R4, R95, PT ;  /* 0x0000005f0400720c */ /* 0x000fe20003f06270 */
[----:B------:R-:W-:Y:S01]  /*2c20*/  VIADD R4, R12, 0x29 ;  /* 0x000000290c047836 */ /* 0x000fe20000000000 */
[----:B------:R-:W-:Y:S01]  /*2c30*/  FSEL R17, R18, -INF , !P1 ;  /* 0xff80000012117808 */ /* 0x000fe20004800000 */
[----:B------:R-:W-:Y:S01]  /*2c40*/  FMUL.FTZ R28, R63, UR5 ;  /* 0x000000053f1c7c20 */ /* 0x000fe20008410000 */
[----:B------:R-:W-:Y:S01]  /*2c50*/  FSEL R111, R111, -INF , !P6 ;  /* 0xff8000006f6f7808 */ /* 0x000fe20007000000 */
[----:B------:R-:W4:Y:S01]  /*2c60*/  MUFU.TANH R33, R33 ;  /* 0x0000002100217308 */ /* 0x000f220000002400 */
[----:B------:R-:W-:-:S02]  /*2c70*/  ISETP.GE.AND P1, PT, R4, R100, PT ;  /* 0x000000640400720c */ /* 0x000fc40003f26270 */
[-C--:B------:R-:W-:Y:S01]  /*2c80*/  ISETP.GE.AND P6, PT, R4, R95.reuse, PT ;  /* 0x0000005f0400720c */ /* 0x080fe20003fc6270 */
[----:B------:R-:W-:Y:S01]  /*2c90*/  VIADD R4, R12, 0x30 ;  /* 0x000000300c047836 */ /* 0x000fe20000000000 */
[----:B------:R-:W-:Y:S02]  /*2ca0*/  FSEL R109, R109, -INF , !P5 ;  /* 0xff8000006d6d7808 */ /* 0x000fe40006800000 */
[----:B------:R-:W-:Y:S01]  /*2cb0*/  ISETP.GE.AND P5, PT, R5, R95, PT ;  /* 0x0000005f0500720c */ /* 0x000fe20003fa6270 */
[----:B------:R-:W4:Y:S01]  /*2cc0*/  MUFU.TANH R91, R64 ;  /* 0x00000040005b7308 */ /* 0x000f220000002400 */
[----:B-1----:R-:W-:Y:S02]  /*2cd0*/  FSEL R107, R107, -INF , !P2 ;  /* 0xff8000006b6b7808 */ /* 0x002fe40005000000 */
[----:B------:R-:W-:Y:S02]  /*2ce0*/  FSEL R87, R19, -INF , !P3 ;  /* 0xff80000013577808 */ /* 0x000fe40005800000 */
[----:B------:R-:W-:-:S02]  /*2cf0*/  ISETP.GE.AND P2, PT, R4, R100, PT ;  /* 0x000000640400720c */ /* 0x000fc40003f46270 */
[----:B------:R-:W-:Y:S01]  /*2d00*/  ISETP.GE.AND P3, PT, R4, R95, PT ;  /* 0x0000005f0400720c */ /* 0x000fe20003f66270 */
[----:B------:R-:W1:Y:S01]  /*2d10*/  MUFU.TANH R89, R65 ;  /* 0x0000004100597308 */ /* 0x000e620000002400 */
[----:B--2---:R-:W-:Y:S01]  /*2d20*/  FSEL R27, R27, -INF , !P5 ;  /* 0xff8000001b1b7808 */ /* 0x004fe20006800000 */
[----:B------:R-:W-:Y:S01]  /*2d30*/  VIADD R4, R12, 0x38 ;  /* 0x000000380c047836 */ /* 0x000fe20000000000 */
[----:B------:R-:W-:Y:S02]  /*2d40*/  ISETP.GE.AND P5, PT, R94, 0x2, PT ;  /* 0x000000025e00780c */ /* 0x000fe40003fa6270 */
[----:B-----5:R-:W-:Y:S02]  /*2d50*/  FSEL R85, R85, -INF , !P4 ;  /* 0xff80000055557808 */ /* 0x020fe40006000000 */
[----:B------:R-:W-:Y:S01]  /*2d60*/  FSEL R35, R35, -INF , !P1 ;  /* 0xff80000023237808 */ /* 0x000fe20004800000 */
[----:B------:R-:W2:Y:S01]  /*2d70*/  MUFU.TANH R26, R26 ;  /* 0x0000001a001a7308 */ /* 0x000ea20000002400 */
[----:B---3--:R-:W-:-:S02]  /*2d80*/  FSEL R105, R105, -INF , !P0 ;  /* 0xff80000069697808 */ /* 0x008fc40004000000 */
[CC--:B------:R-:W-:Y:S02]  /*2d90*/  ISETP.GE.AND P4, PT, R4.reuse, R100.reuse, PT ;  /* 0x000000640400720c */ /* 0x0c0fe40003f86270 */
[----:B------:R-:W-:Y:S01]  /*2da0*/  ISETP.GE.AND P1, PT, R4, R95, PT ;  /* 0x0000005f0400720c */ /* 0x000fe20003f26270 */
[----:B------:R-:W-:Y:S01]  /*2db0*/  VIADD R4, R12, 0x39 ;  /* 0x000000390c047836 */ /* 0x000fe20000000000 */
[----:B------:R-:W-:Y:S01]  /*2dc0*/  ISETP.GE.AND P0, PT, R5, R100, PT ;  /* 0x000000640500720c */ /* 0x000fe20003f06270 */
[----:B------:R-:W3:Y:S01]  /*2dd0*/  MUFU.TANH R102, R60 ;  /* 0x0000003c00667308 */ /* 0x000ee20000002400 */
[----:B----4-:R-:W-:Y:S02]  /*2de0*/  FSEL R33, R33, -INF , !P6 ;  /* 0xff80000021217808 */ /* 0x010fe40007000000 */
[----:B------:R-:W-:Y:S02]  /*2df0*/  FSEL R91, R91, -INF , !P2 ;  /* 0xff8000005b5b7808 */ /* 0x000fe40005000000 */
[----:B-1----:R-:W-:-:S02]  /*2e00*/  FSEL R89, R89, -INF , !P0 ;  /* 0xff80000059597808 */ /* 0x002fc40004000000 */
[-C--:B------:R-:W-:Y:S01]  /*2e10*/  ISETP.GE.AND P6, PT, R12, R100.reuse, PT ;  /* 0x000000640c00720c */ /* 0x080fe20003fc6270 */
[----:B------:R-:W1:Y:S01]  /*2e20*/  MUFU.TANH R101, R61 ;  /* 0x0000003d00657308 */ /* 0x000e620000002400 */
[----:B--2---:R-:W-:Y:S01]  /*2e30*/  FSEL R26, R26, -INF , !P3 ;  /* 0xff8000001a1a7808 */ /* 0x004fe20005800000 */
[----:B------:R-:W-:Y:S01]  /*2e40*/  BAR.SYNC.DEFER_BLOCKING 0x0 ;  /* 0x0000000000007b1d */ /* 0x000fe20000010000 */
[-C--:B------:R-:W-:Y:S02]  /*2e50*/  ISETP.GE.AND P2, PT, R12, R95.reuse, PT ;  /* 0x0000005f0c00720c */ /* 0x080fe40003f46270 */
[C---:B------:R-:W-:Y:S02]  /*2e60*/  ISETP.GE.AND P3, PT, R4.reuse, R100, PT ;  /* 0x000000640400720c */ /* 0x040fe40003f66270 */
[----:B------:R-:W-:Y:S01]  /*2e70*/  ISETP.GE.AND P0, PT, R4, R95, PT ;  /* 0x0000005f0400720c */ /* 0x000fe20003f06270 */
[----:B------:R-:W2:Y:S01]  /*2e80*/  MUFU.TANH R29, R29 ;  /* 0x0000001d001d7308 */ /* 0x000ea20000002400 */
[----:B---3--:R-:W-:-:S02]  /*2e90*/  FSEL R102, R102, -INF , !P4 ;  /* 0xff80000066667808 */ /* 0x008fc40006000000 */
[----:B------:R-:W-:Y:S02]  /*2ea0*/  FSEL R19, R52, -INF , !P6 ;  /* 0xff80000034137808 */ /* 0x000fe40007000000 */
[----:B------:R-:W-:-:S03]  /*2eb0*/  FSEL R53, R53, -INF , !P2 ;  /* 0xff80000035357808 */ /* 0x000fc60005000000 */
[----:B------:R-:W3:Y:S01]  /*2ec0*/  MUFU.TANH R28, R28 ;  /* 0x0000001c001c7308 */ /* 0x000ee20000002400 */
[----:B-1----:R-:W-:Y:S02]  /*2ed0*/  FSEL R101, R101, -INF , !P3 ;  /* 0xff80000065657808 */ /* 0x002fe40005800000 */
[----:B--2---:R-:W-:Y:S02]  /*2ee0*/  FSEL R29, R29, -INF , !P1 ;  /* 0xff8000001d1d7808 */ /* 0x004fe40004800000 */
[----:B---3--:R-:W-:Y:S01]  /*2ef0*/  FSEL R28, R28, -INF , !P0 ;  /* 0xff8000001c1c7808 */ /* 0x008fe20004000000 */
        /* <DEDUP_REMOVED lines=65> */
.L_x_1032:
[----:B------:R-:W-:Y:S05]  /*3310*/  BSYNC B0 ;  /* 0x0000000000007941 */ /* 0x000fea0003800000 */
.L_x_1031:
[----:B------:R-:W0:Y:S02]  /*3320*/  LDGDEPBAR ;  /* 0x00000000000079af */ /* 0x000e240000000000 */
.L_x_1030:
[----:B------:R-:W-:Y:S01]  /*3330*/  FMNMX.FTZ R2, R19, R21, !PT ;  /* 0x0000001513027209 */ /* 0x000fe20007810000 */
        /* <DEDUP_REMOVED lines=21> */
[----:B--2---:R-:W-:Y:S02]  /*3490*/  FMNMX.FTZ R7, R33, R0, !PT ;  /* 0x0000000021077209 */ /* 0x004fe40007810000 */
[----:B------:R-:W-:Y:S02]  /*34a0*/  FMNMX.FTZ R2, R91, R2, !PT ;  /* 0x000000025b027209 */ /* 0x000fe40007810000 */
[----:B------:R-:W-:-:S02]  /*34b0*/  FMNMX.FTZ R0, R26, R7, !PT ;  /* 0x000000071a007209 */ /* 0x000fc40007810000 */
[----:B-1----:R-:W-:Y:S02]  /*34c0*/  FMNMX.FTZ R5, R89, R2, !PT ;  /* 0x0000000259057209 */ /* 0x002fe40007810000 */
        /* <DEDUP_REMOVED lines=10> */
[----:B------:R-:W-:Y:S01]  /*3570*/  LDSM.16.MT88.4 R60, [R118+0x7000] ;  /* 0x00700000763c783b */ /* 0x000fe20000004200 */
[----:B-1----:R-:W-:-:S03]  /*3580*/  FMNMX.FTZ R5, R4, R5, !PT ;  /* 0x0000000504057209 */ /* 0x002fc60007810000 */
        /* <DEDUP_REMOVED lines=19> */
[----:B-1----:R-:W-:Y:S01]  /*36c0*/  FMNMX.FTZ R0, R4, R5, !PT ;  /* 0x0000000504007209 */ /* 0x002fe20007810000 */
[--C-:B------:R-:W-:Y:S01]  /*36d0*/  FFMA.FTZ R86, R109, UR6, -R106.reuse ;  /* 0x000000066d567c23 */ /* 0x100fe2000801086a */
[--C-:B------:R-:W-:Y:S01]  /*36e0*/  FFMA.FTZ R35, R35, UR6, -R106.reuse ;  /* 0x0000000623237c23 */ /* 0x100fe2000801086a */
[----:B------:R-:W-:Y:S01]  /*36f0*/  MUFU.EX2 R115, R115 ;  /* 0x0000007300737308 */ /* 0x000fe20000000800 */
[C---:B------:R-:W-:Y:S01]  /*3700*/  FSETP.NEU.FTZ.AND P0, PT, R0.reuse, -INF , PT ;  /* 0xff8000000000780b */ /* 0x040fe20003f1d000 */
[----:B------:R-:W-:Y:S01]  /*3710*/  FMUL.FTZ R30, R0, UR6 ;  /* 0x00000006001e7c20 */ /* 0x000fe20008410000 */
[--C-:B------:R-:W-:Y:S01]  /*3720*/  FFMA.FTZ R91, R91, UR6, -R106.reuse ;  /* 0x000000065b5b7c23 */ /* 0x100fe2000801086a */
[--C-:B------:R-:W-:Y:S01]  /*3730*/  FFMA.FTZ R102, R102, UR6, -R106.reuse ;  /* 0x0000000666667c23 */ /* 0x100fe2000801086a */
[--C-:B------:R-:W-:Y:S01]  /*3740*/  FFMA.FTZ R101, R101, UR6, -R106.reuse ;  /* 0x0000000665657c23 */ /* 0x100fe2000801086a */
[----:B------:R-:W-:Y:S01]  /*3750*/  FFMA.FTZ R89, R89, UR6, -R106 ;  /* 0x0000000659597c23 */ /* 0x000fe2000801086a */
[----:B------:R-:W-:Y:S01]  /*3760*/  FSEL R30, R30, RZ, P0 ;  /* 0x000000ff1e1e7208 */ /* 0x000fe20000000000 */
[----:B------:R-:W1:Y:S04]  /*3770*/  MUFU.EX2 R88, R88 ;  /* 0x0000005800587308 */ /* 0x000e680000000800 */
        /* <DEDUP_REMOVED lines=9> */
[----:B------:R-:W3:Y:S01]  /*3810*/  LDSM.16.MT88.4 R52, [R116+0x7000] ;  /* 0x007000007434783b */ /* 0x000ee20000004200 */
[--C-:B------:R-:W-:Y:S01]  /*3820*/  FFMA.FTZ R33, R33, UR6, -R30.reuse ;  /* 0x0000000621217c23 */ /* 0x100fe2000801081e */
[--C-:B------:R-:W-:Y:S01]  /*3830*/  FFMA.FTZ R107, R107, UR6, -R30.reuse ;  /* 0x000000066b6b7c23 */ /* 0x100fe2000801081e */
[----:B------:R-:W-:Y:S01]  /*3840*/  MUFU.EX2 R84, R84 ;  /* 0x0000005400547308 */ /* 0x000fe20000000800 */
[----:B-1----:R-:W-:Y:S01]  /*3850*/  F2FP.F16.F32.PACK_AB R48, R88, R115 ;  /* 0x000000735830723e */ /* 0x002fe200000000ff */
[----:B------:R-:W1:Y:S01]  /*3860*/  LDSM.16.MT88.4 R40, [R118+0x8000] ;  /* 0x008000007628783b */ /* 0x000e620000004200 */
[----:B------:R-:W-:Y:S01]  /*3870*/  FFMA.FTZ R105, R105, UR6, -R30 ;  /* 0x0000000669697c23 */ /* 0x000fe2000801081e */
[----:B------:R-:W-:Y:S01]  /*3880*/  FADD.FTZ R115, R115, R88 ;  /* 0x0000005873737221 */ /* 0x000fe20000010000 */
[--C-:B------:R-:W-:Y:S01]  /*3890*/  FFMA.FTZ R26, R26, UR6, -R30.reuse ;  /* 0x000000061a1a7c23 */ /* 0x100fe2000801081e */
[----:B------:R-:W4:Y:S01]  /*38a0*/  LDSM.16.MT88.4 R68, [R116+0x6000] ;  /* 0x006000007444783b */ /* 0x000f220000004200 */
[--C-:B------:R-:W-:Y:S01]  /*38b0*/  FFMA.FTZ R27, R27, UR6, -R30.reuse ;  /* 0x000000061b1b7c23 */ /* 0x100fe2000801081e */
[----:B------:R-:W5:Y:S01]  /*38c0*/  MUFU.EX2 R113, R113 ;  /* 0x0000007100717308 */ /* 0x000f620000000800 */
[----:B--2---:R-:W-:Y:S01]  /*38d0*/  F2FP.F16.F32.PACK_AB R50, R103, R104 ;  /* 0x000000686732723e */ /* 0x004fe200000000ff */
[----:B------:R-:W2:Y:S01]  /*38e0*/  LDSM.16.MT88.4 R16, [R116+0x6400] ;  /* 0x006400007410783b */ /* 0x000ea20000004200 */
[----:B------:R-:W-:Y:S01]  /*38f0*/  FADD.FTZ R104, R104, R115 ;  /* 0x0000007368687221 */ /* 0x000fe20000010000 */
[--C-:B------:R-:W-:Y:S01]  /*3900*/  FFMA.FTZ R29, R29, UR6, -R30.reuse ;  /* 0x000000061d1d7c23 */ /* 0x100fe2000801081e */
[----:B------:R-:W-:Y:S01]  /*3910*/  FFMA.FTZ R146, R28, UR6, -R30 ;  /* 0x000000061c927c23 */ /* 0x000fe2000801081e */
[----:B------:R-:W2:Y:S01]  /*3920*/  LDSM.16.MT88.4 R12, [R118+0x7400] ;  /* 0x00740000760c783b */ /* 0x000ea20000004200 */
[----:B------:R-:W-:Y:S01]  /*3930*/  FADD.FTZ R103, R103, R104 ;  /* 0x0000006867677221 */ /* 0x000fe20000010000 */
[----:B------:R-:W-:Y:S08]  /*3940*/  MUFU.EX2 R108, R108 ;  /* 0x0000006c006c7308 */ /* 0x000ff00000000800 */
[----:B------:R-:W3:Y:S01]  /*3950*/  MUFU.EX2 R31, R31 ;  /* 0x0000001f001f7308 */ /* 0x000ee20000000800 */
[----:B-----5:R-:W-:Y:S01]  /*3960*/  F2FP.F16.F32.PACK_AB R49, R113, R84 ;  /* 0x000000547131723e */ /* 0x020fe200000000ff */
[----:B------:R-:W-:Y:S01]  /*3970*/  FADD.FTZ R113, R84, R113 ;  /* 0x0000007154717221 */ /* 0x000fe20000010000 */
[----:B------:R-:W-:-:S05]  /*3980*/  FFMA.FTZ R84, R85, UR6, -R30 ;  /* 0x0000000655547c23 */ /* 0x000fca000801081e */
[----:B------:R-:W-:Y:S08]  /*3990*/  MUFU.EX2 R32, R32 ;  /* 0x0000002000207308 */ /* 0x000ff00000000800 */
[----:B------:R-:W5:Y:S01]  /*39a0*/  MUFU.EX2 R23, R23 ;  /* 0x0000001700177308 */ /* 0x000f620000000800 */
[----:B---3--:R-:W-:Y:S01]  /*39b0*/  F2FP.F16.F32.PACK_AB R51, R31, R108 ;  /* 0x0000006c1f33723e */ /* 0x008fe200000000ff */
[----:B------:R-:W-:-:S04]  /*39c0*/  FADD.FTZ R108, R108, R113 ;  /* 0x000000716c6c7221 */ /* 0x000fc80000010000 */
[----:B------:R-:W-:Y:S02]  /*39d0*/  FADD.FTZ R31, R31, R108 ;  /* 0x0000006c1f1f7221 */ /* 0x000fe40000010000 */
[C---:B------:R-:W-:Y:S01]  /*39e0*/  HMMA.16816.F32 R80, R48.reuse, R76, RZ ;  /* 0x0000004c3050723c */ /* 0x040fe200000018ff */
[----:B------:R-:W-:Y:S05]  /*39f0*/  MUFU.EX2 R22, R22 ;  /* 0x0000001600167308 */ /* 0x000fea0000000800 */
[C---:B------:R-:W-:Y:S03]  /*3a00*/  HMMA.16816.F32 R76, R48.reuse, R78, RZ ;  /* 0x0000004e304c723c */ /* 0x040fe600000018ff */
[----:B------:R-:W3:Y:S01]  /*3a10*/  MUFU.EX2 R21, R21 ;  /* 0x0000001500157308 */ /* 0x000ee20000000800 */
[C---:B-----5:R-:W-:Y:S01]  /*3a20*/  F2FP.F16.F32.PACK_AB R4, R23.reuse, R32 ;  /* 0x000000201704723e */ /* 0x060fe200000000ff */
[----:B------:R-:W-:Y:S01]  /*3a30*/  FADD.FTZ R32, R32, R103 ;  /* 0x0000006720207221 */ /* 0x000fe20000010000 */
[----:B------:R-:W-:Y:S03]  /*3a40*/  HMMA.16816.F32 R56, R48, R52, RZ ;  /* 0x000000343038723c */ /* 0x000fe600000018ff */
[----:B------:R-:W-:-:S02]  /*3a50*/  FADD.FTZ R23, R23, R32 ;  /* 0x0000002017177221 */ /* 0x000fc40000010000 */
[----:B------:R-:W-:Y:S01]  /*3a60*/  MUFU.EX2 R34, R34 ;  /* 0x0000002200227308 */ /* 0x000fe20000000800 */
[C---:B------:R-:W-:Y:S06]  /*3a70*/  HMMA.16816.F32 R52, R48.reuse, R54, RZ ;  /* 0x000000363034723c */ /* 0x040fec00000018ff */
[----:B-1----:R-:W-:Y:S01]  /*3a80*/  HMMA.16816.F32 R36, R48, R40, RZ ;  /* 0x000000283024723c */ /* 0x002fe200000018ff */
[----:B------:R-:W1:Y:S01]  /*3a90*/  MUFU.EX2 R25, R25 ;  /* 0x0000001900197308 */ /* 0x000e620000000800 */
[----:B---3--:R-:W-:Y:S01]  /*3aa0*/  F2FP.F16.F32.PACK_AB R6, R21, R22 ;  /* 0x000000161506723e */ /* 0x008fe200000000ff */
[----:B------:R-:W-:-:S03]  /*3ab0*/  FADD.FTZ R22, R22, R23 ;  /* 0x0000001716167221 */ /* 0x000fc60000010000 */
[C---:B------:R-:W-:Y:S01]  /*3ac0*/  HMMA.16816.F32 R40, R48.reuse, R42, RZ ;  /* 0x0000002a3028723c */ /* 0x040fe200000018ff */
[----:B------:R-:W-:Y:S02]  /*3ad0*/  FADD.FTZ R21, R21, R22 ;  /* 0x0000001615157221 */ /* 0x000fe40000010000 */
[----:B------:R-:W-:Y:S03]  /*3ae0*/  MUFU.EX2 R24, R24 ;  /* 0x0000001800187308 */ /* 0x000fe60000000800 */
[C---:B----4-:R-:W-:Y:S05]  /*3af0*/  HMMA.16816.F32 R72, R48.reuse, R68, RZ ;  /* 0x000000443048723c */ /* 0x050fea00000018ff */
[----:B------:R-:W3:Y:S01]  /*3b00*/  MUFU.EX2 R3, R3 ;  /* 0x0000000300037308 */ /* 0x000ee20000000800 */
[----:B-1----:R-:W-:Y:S01]  /*3b10*/  F2FP.F16.F32.PACK_AB R5, R25, R34 ;  /* 0x000000221905723e */ /* 0x002fe200000000ff */
[----:B------:R-:W-:Y:S01]  /*3b20*/  HMMA.16816.F32 R64, R48, R60, RZ ;  /* 0x0000003c3040723c */ /* 0x000fe200000018ff */
[----:B------:R-:W-:-:S04]  /*3b30*/  FADD.FTZ R34, R34, R31 ;  /* 0x0000001f22227221 */ /* 0x000fc80000010000 */
[----:B------:R-:W-:Y:S01]  /*3b40*/  FADD.FTZ R25, R25, R34 ;  /* 0x0000002219197221 */ /* 0x000fe20000010000 */
[C---:B------:R-:W-:Y:S01]  /*3b50*/  HMMA.16816.F32 R68, R48.reuse, R70, RZ ;  /* 0x000000463044723c */ /* 0x040fe200000018ff */
[----:B------:R-:W-:Y:S05]  /*3b60*/  MUFU.EX2 R90, R90 ;  /* 0x0000005a005a7308 */ /* 0x000fea0000000800 */
[----:B------:R-:W-:Y:S01]  /*3b70*/  HMMA.16816.F32 R60, R48, R62, RZ ;  /* 0x0000003e303c723c */ /* 0x000fe200000018ff */
[----:B---3--:R-:W-:Y:S02]  /*3b80*/  F2FP.F16.F32.PACK_AB R7, R3, R24 ;  /* 0x000000180307723e */ /* 0x008fe400000000ff */
[----:B------:R-:W1:Y:S01]  /*3b90*/  MUFU.EX2 R87, R87 ;  /* 0x0000005700577308 */ /* 0x000e620000000800 */
[----:B------:R-:W-:-:S04]  /*3ba0*/  FADD.FTZ R24, R24, R25 ;  /* 0x0000001918187221 */ /* 0x000fc80000010000 */
[----:B------:R-:W-:Y:S01]  /*3bb0*/  FADD.FTZ R3, R3, R24 ;  /* 0x0000001803037221 */ /* 0x000fe20000010000 */
[C---:B------:R-:W-:Y:S02]  /*3bc0*/  HMMA.16816.F32 R80, R4.reuse, R8, R80 ;  /* 0x000000080450723c */ /* 0x040fe40000001850 */
[----:B------:R-:W-:Y:S04]  /*3bd0*/  MUFU.EX2 R86, R86 ;  /* 0x0000005600567308 */ /* 0x000fe80000000800 */
[C---:B------:R-:W-:Y:S01]  /*3be0*/  HMMA.16816.F32 R76, R4.reuse, R10, R76 ;  /* 0x0000000a044c723c */ /* 0x040fe2000000184c */
[----:B------:R-:W3:Y:S03]  /*3bf0*/  LDSM.16.MT88.4 R8, [R116+0x7400] ;  /* 0x007400007408783b */ /* 0x000ee60000004200 */
[----:B------:R-:W-:Y:S02]  /*3c00*/  MUFU.EX2 R35, R35 ;  /* 0x0000002300237308 */ /* 0x000fe40000000800 */
[C---:B--2---:R-:W-:Y:S06]  /*3c10*/  HMMA.16816.F32 R72, R4.reuse, R16, R72 ;  /* 0x000000100448723c */ /* 0x044fec0000001848 */
[----:B------:R-:W-:Y:S01]  /*3c20*/  MUFU.EX2 R88, R107 ;  /* 0x0000006b00587308 */ /* 0x000fe20000000800 */
[C---:B------:R-:W-:Y:S01]  /*3c30*/  HMMA.16816.F32 R68, R4.reuse, R18, R68 ;  /* 0x000000120444723c */ /* 0x040fe20000001844 */
[----:B------:R-:W-:Y:S05]  /*3c40*/  LDSM.16.MT88.4 R16, [R118+0x6c00] ;  /* 0x006c00007610783b */ /* 0x000fea0000004200 */
[C---:B------:R-:W-:Y:S01]  /*3c50*/  HMMA.16816.F32 R64, R4.reuse, R12, R64 ;  /* 0x0000000c0440723c */ /* 0x040fe20000001840 */
[----:B------:R-:W2:Y:S05]  /*3c60*/  MUFU.EX2 R85, R105 ;  /* 0x0000006900557308 */ /* 0x000eaa0000000800 */
[C---:B------:R-:W-:Y:S01]  /*3c70*/  HMMA.16816.F32 R60, R4.reuse, R14, R60 ;  /* 0x0000000e043c723c */ /* 0x040fe2000000183c */
[----:B------:R-:W-:Y:S02]  /*3c80*/  LDSM.16.MT88.4 R12, [R116+0x6c00] ;  /* 0x006c0000740c783b */ /* 0x000fe40000004200 */
[----:B------:R-:W-:Y:S08]  /*3c90*/  MUFU.EX2 R84, R84 ;  /* 0x0000005400547308 */ /* 0x000ff00000000800 */
[----:B------:R-:W4:Y:S01]  /*3ca0*/  MUFU.EX2 R33, R33 ;  /* 0x0000002100217308 */ /* 0x000f220000000800 */
[C---:B---3--:R-:W-:Y:S07]  /*3cb0*/  HMMA.16816.F32 R56, R4.reuse, R8, R56 ;  /* 0x000000080438723c */ /* 0x048fee0000001838 */
[----:B------:R-:W-:Y:S01]  /*3cc0*/  MUFU.EX2 R91, R91 ;  /* 0x0000005b005b7308 */ /* 0x000fe20000000800 */
[C---:B------:R-:W-:Y:S01]  /*3cd0*/  HMMA.16816.F32 R52, R4.reuse, R10, R52 ;  /* 0x0000000a0434723c */ /* 0x040fe20000001834 */
[----:B------:R-:W3:Y:S06]  /*3ce0*/  LDSM.16.MT88.4 R8, [R118+0x8400] ;  /* 0x008400007608783b */ /* 0x000eec0000004200 */
        /* <DEDUP_REMOVED lines=17> */
[----:B-1----:R-:W-:Y:S01]  /*3e00*/  F2FP.F16.F32.PACK_AB R4, R87, R90 ;  /* 0x0000005a5704723e */ /* 0x002fe200000000ff */
[----:B------:R-:W-:Y:S01]  /*3e10*/  FADD.FTZ R90, R90, R21 ;  /* 0x000000155a5a7221 */ /* 0x000fe20000010000 */
[----:B--2---:R-:W-:Y:S01]  /*3e20*/  F2FP.F16.F32.PACK_AB R5, R85, R88 ;  /* 0x000000585505723e */ /* 0x004fe200000000ff */
        /* <DEDUP_REMOVED lines=63> */
[----:B------:R-:W-:Y:S02]  /*4220*/  ISETP.GE.AND P2, PT, R130, UR4, PT ;  /* 0x0000000482007c0c */ /* 0x000fe4000bf46270 */
[----:B------:R-:W-:Y:S01]  /*4230*/  SHF.R.S32.HI R3, RZ, 0x1f, R19 ;  /* 0x0000001fff037819 */ /* 0x000fe20000011413 */
[-C--:B------:R-:W-:Y:S02]  /*4240*/  IMAD.WIDE.U32 R18, R19, R125.reuse, R98 ;  /* 0x0000007d13127225 */ /* 0x080fe400078e0062 */
[----:B------:R-:W1:Y:S02]  /*4250*/  @!P4 LDC.64 R14, c[0x0][0x220] ;  /* 0x00008800ff0ecb82 */ /* 0x000e640000000a00 */
[----:B------:R-:W-:Y:S01]  /*4260*/  IMAD R16, R3, R125, R16 ;  /* 0x0000007d03107224 */ /* 0x000fe200078e0210 */
[----:B------:R-:W-:-:S03]  /*4270*/  IADD3 R3, P6, R127, R18, RZ ;  /* 0x000000127f037210 */ /* 0x000fc60007fde0ff */
[----:B------:R-:W-:Y:S02]  /*4280*/  IMAD.IADD R16, R19, 0x1, R16 ;  /* 0x0000000113107824 */ /* 0x000fe400078e0210 */
[----:B------:R-:W2:Y:S08]  /*4290*/  @!P3 LDC.64 R12, c[0x0][0x220] ;  /* 0x00008800ff0cbb82 */ /* 0x000eb00000000a00 */
        /* <DEDUP_REMOVED lines=35> */
[----:B------:R1:W-:Y:S01]  /*44d0*/  @!P4 LDGSTS.E.BYPASS.LTC128B.128 [R129+0x6800], desc[UR8][R18.64] ;  /* 0x068000001281cfae */ /* 0x0003e2000b901d48 */
        /* <DEDUP_REMOVED lines=14> */
[----:B------:R-:W4:Y:S04]  /*45c0*/  LDSM.16.M88.4 R28, [R120+0x3000] ;  /* 0x00300000781c783b */ /* 0x000f280000000200 */
[----:B---3--:R-:W3:Y:S04]  /*45d0*/  LDSM.16.M88.4 R20, [R120+0x3400] ;  /* 0x003400007814783b */ /* 0x008ee80000000200 */
[----:B------:R-:W-:Y:S04]  /*45e0*/  LDSM.16.M88.4 R84, [R119] ;  /* 0x000000007754783b */ /* 0x000fe80000000200 */
[----:B------:R-:W5:Y:S04]  /*45f0*/  LDSM.16.M88.4 R8, [R117+0x3000] ;  /* 0x003000007508783b */ /* 0x000f680000000200 */
[----:B-1----:R-:W1:Y:S04]  /*4600*/  LDSM.16.M88.4 R16, [R117+0x3400] ;  /* 0x003400007510783b */ /* 0x002e680000000200 */
[----:B------:R-:W1:Y:S04]  /*4610*/  LDSM.16.M88.4 R12, [R120+0x3800] ;  /* 0x00380000780c783b */ /* 0x000e680000000200 */
[----:B--2---:R-:W-:Y:S01]  /*4620*/  LDSM.16.M88.4 R88, [R120+0x3c00] ;  /* 0x003c00007858783b */ /* 0x004fe20000000200 */
[----:B------:R-:W2:Y:S03]  /*4630*/  S2R R3, SR_TID.X ;  /* 0x0000000000037919 */ /* 0x000ea60000002100 */
[----:B------:R-:W0:Y:S01]  /*4640*/  LDGDEPBAR ;  /* 0x00000000000079af */ /* 0x000e220000000000 */
[C---:B----4-:R-:W-:Y:S06]  /*4650*/  HMMA.16816.F32 R32, R4.reuse, R28, RZ ;  /* 0x0000001c0420723c */ /* 0x050fec00000018ff */
[C---:B------:R-:W-:Y:S06]  /*4660*/  HMMA.16816.F32 R28, R4.reuse, R30, RZ ;  /* 0x0000001e041c723c */ /* 0x040fec00000018ff */
[C---:B---3--:R-:W-:Y:S06]  /*4670*/  HMMA.16816.F32 R24, R4.reuse, R20, RZ ;  /* 0x000000140418723c */ /* 0x048fec00000018ff */
[----:B------:R-:W-:Y:S01]  /*4680*/  HMMA.16816.F32 R20, R4, R22, RZ ;  /* 0x000000160414723c */ /* 0x000fe200000018ff */
[----:B--2---:R-:W-:-:S05]  /*4690*/  IMAD.SHL.U32 R3, R3, 0x2, RZ ;  /* 0x0000000203037824 */ /* 0x004fca00078e00ff */
[C---:B-----5:R-:W-:Y:S06]  /*46a0*/  HMMA.16816.F32 R32, R84.reuse, R8, R32 ;  /* 0x000000085420723c */ /* 0x060fec0000001820 */
[C---:B------:R-:W-:Y:S01]  /*46b0*/  HMMA.16816.F32 R28, R84.reuse, R10, R28 ;  /* 0x0000000a541c723c */ /* 0x040fe2000000181c */
[----:B------:R-:W2:Y:S05]  /*46c0*/  LDSM.16.M88.4 R8, [R117+0x3800] ;  /* 0x003800007508783b */ /* 0x000eaa0000000200 */
[C---:B-1----:R-:W-:Y:S06]  /*46d0*/  HMMA.16816.F32 R24, R84.reuse, R16, R24 ;  /* 0x000000105418723c */ /* 0x042fec0000001818 */
[----:B------:R-:W-:Y:S06]  /*46e0*/  HMMA.16816.F32 R20, R84, R18, R20 ;  /* 0x000000125414723c */ /* 0x000fec0000001814 */
[C---:B------:R-:W-:Y:S06]  /*46f0*/  HMMA.16816.F32 R16, R4.reuse, R12, RZ ;  /* 0x0000000c0410723c */ /* 0x040fec00000018ff */
        /* <DEDUP_REMOVED lines=55> */
[----:B------:R-:W-:Y:S01]  /*4a70*/  FMUL.FTZ R33, R33, UR5 ;  /* 0x0000000521217c20 */ /* 0x000fe20008410000 */
[----:B------:R-:W-:Y:S01]  /*4a80*/  FMUL.FTZ R35, R35, UR5 ;  /* 0x0000000523237c20 */ /* 0x000fe20008410000 */
[----:B------:R-:W-:-:S03]  /*4a90*/  FMUL.FTZ R32, R32, UR5 ;  /* 0x0000000520207c20 */ /* 0x000fc60008410000 */
[----:B------:R-:W-:Y:S08]  /*4aa0*/  MUFU.TANH R108, R35 ;  /* 0x00000023006c7308 */ /* 0x000ff00000002400 */
[----:B------:R-:W2:Y:S08]  /*4ab0*/  MUFU.TANH R33, R33 ;  /* 0x0000002100217308 */ /* 0x000eb00000002400 */
[----:B------:R-:W-:Y:S01]  /*4ac0*/  MUFU.TANH R32, R32 ;  /* 0x0000002000207308 */ /* 0x000fe20000002400 */
[C---:B-1----:R-:W-:Y:S06]  /*4ad0*/  HMMA.16816.F32 R24, R88.reuse, R84, R24 ;  /* 0x000000545818723c */ /* 0x042fec0000001818 */
[----:B------:R-:W-:Y:S01]  /*4ae0*/  HMMA.16816.F32 R20, R88, R86, R20 ;  /* 0x000000565814723c */ /* 0x000fe20000001814 */
[----:B------:R-:W1:-:S15]  /*4af0*/  LDSM.16.M88.4 R84, [R117+0x5800] ;  /* 0x005800007554783b */ /* 0x000e5e0000000200 */
[----:B------:R-:W-:-:S02]  /*4b00*/  NOP ;  /* 0x0000000000007918 */ /* 0x000fc40000000000 */
[----:B------:R-:W-:Y:S01]  /*4b10*/  FMUL.FTZ R24, R24, UR5 ;  /* 0x0000000518187c20 */ /* 0x000fe20008410000 */
[----:B------:R-:W-:Y:S01]  /*4b20*/  FMUL.FTZ R26, R26, UR5 ;  /* 0x000000051a1a7c20 */ /* 0x000fe20008410000 */
[----:B------:R-:W-:-:S03]  /*4b30*/  FMUL.FTZ R25, R25, UR5 ;  /* 0x0000000519197c20 */ /* 0x000fc60008410000 */
[----:B------:R-:W-:Y:S01]  /*4b40*/  MUFU.TANH R104, R26 ;  /* 0x0000001a00687308 */ /* 0x000fe20000002400 */
[----:B------:R-:W-:Y:S01]  /*4b50*/  FMUL.FTZ R102, R23, UR5 ;  /* 0x0000000517667c20 */ /* 0x000fe20008410000 */
[----:B------:R-:W-:Y:S01]  /*4b60*/  FMUL.FTZ R21, R21, UR5 ;  /* 0x0000000515157c20 */ /* 0x000fe20008410000 */
[----:B------:R-:W-:-:S05]  /*4b70*/  FMUL.FTZ R22, R22, UR5 ;  /* 0x0000000516167c20 */ /* 0x000fca0008410000 */
[----:B------:R-:W-:Y:S08]  /*4b80*/  MUFU.TANH R106, R22 ;  /* 0x00000016006a7308 */ /* 0x000ff00000002400 */
[----:B------:R-:W-:Y:S01]  /*4b90*/  MUFU.TANH R102, R102 ;  /* 0x0000006600667308 */ /* 0x000fe20000002400 */
[C---:B-1----:R-:W-:Y:S06]  /*4ba0*/  HMMA.16816.F32 R16, R88.reuse, R84, R16 ;  /* 0x000000545810723c */ /* 0x042fec0000001810 */
[----:B------:R-:W-:Y:S01]  /*4bb0*/  HMMA.16816.F32 R12, R88, R86, R12 ;  /* 0x00000056580c723c */ /* 0x000fe2000000180c */
[----:B------:R-:W1:Y:S01]  /*4bc0*/  LDSM.16.M88.4 R84, [R117+0x5c00] ;  /* 0x005c00007554783b */ /* 0x000e620000000200 */
[----:B------:R-:W-:-:S15]  /*4bd0*/  DEPBAR.LE SB0, 0x0 ;  /* 0x000080000000791a */ /* 0x000fde0000000000 */
[----:B------:R-:W-:-:S01]  /*4be0*/  NOP ;  /* 0x0000000000007918 */ /* 0x000fc20000000000 */
[----:B------:R-:W-:-:S06]  /*4bf0*/  FMUL.FTZ R18, R18, UR5 ;  /* 0x0000000512127c20 */ /* 0x000fcc0008410000 */
[----:B------:R-:W-:Y:S01]  /*4c00*/  MUFU.TANH R18, R18 ;  /* 0x0000001200127308 */ /* 0x000fe20000002400 */
[----:B------:R-:W-:Y:S01]  /*4c10*/  FMUL.FTZ R14, R14, UR5 ;  /* 0x000000050e0e7c20 */ /* 0x000fe20008410000 */
[----:B------:R-:W-:Y:S01]  /*4c20*/  FMUL.FTZ R13, R13, UR5 ;  /* 0x000000050d0d7c20 */ /* 0x000fe20008410000 */
[----:B------:R-:W-:-:S05]  /*4c30*/  FMUL.FTZ R15, R15, UR5 ;  /* 0x000000050f0f7c20 */ /* 0x000fca0008410000 */
[----:B------:R-:W-:Y:S01]  /*4c40*/  MUFU.TANH R22, R15 ;  /* 0x0000000f00167308 */ /* 0x000fe20000002400 */
[C---:B-1----:R-:W-:Y:S06]  /*4c50*/  HMMA.16816.F32 R8, R88.reuse, R84, R8 ;  /* 0x000000545808723c */ /* 0x042fec0000001808 */
[----:B------:R-:W-:Y:S01]  /*4c60*/  HMMA.16816.F32 R4, R88, R86, R4 ;  /* 0x000000565804723c */ /* 0x000fe20000001804 */
[----:B------:R-:W-:Y:S01]  /*4c70*/  FMUL.FTZ R84, R34, UR5 ;  /* 0x0000000522547c20 */ /* 0x000fe20008410000 */
[----:B------:R-:W-:Y:S01]  /*4c80*/  FMUL.FTZ R34, R28, UR5 ;  /* 0x000000051c227c20 */ /* 0x000fe20008410000 */
[----:B------:R-:W-:Y:S01]  /*4c90*/  FMUL.FTZ R28, R29, UR5 ;  /* 0x000000051d1c7c20 */ /* 0x000fe20008410000 */
[----:B------:R-:W-:Y:S01]  /*4ca0*/  FMUL.FTZ R29, R20, UR5 ;  /* 0x00000005141d7c20 */ /* 0x000fe20008410000 */
[----:B------:R-:W-:Y:S01]  /*4cb0*/  LOP3.LUT R20, R3, 0x6, RZ, 0xc0, !PT ;  /* 0x0000000603147812 */ /* 0x000fe200078ec0ff */
[----:B------:R-:W-:-:S02]  /*4cc0*/  VIADD R3, R94, 0xfffffffe ;  /* 0xfffffffe5e037836 */ /* 0x000fc40000000000 */
[----:B------:R-:W-:Y:S01]  /*4cd0*/  FMUL.FTZ R90, R30, UR5 ;  /* 0x000000051e5a7c20 */ /* 0x000fe20008410000 */
[----:B------:R-:W-:Y:S01]  /*4ce0*/  MUFU.TANH R34, R34 ;  /* 0x0000002200227308 */ /* 0x000fe20000002400 */
[----:B------:R-:W-:Y:S01]  /*4cf0*/  FMUL.FTZ R30, R31, UR5 ;  /* 0x000000051f1e7c20 */ /* 0x000fe20008410000 */
[----:B------:R-:W-:Y:S02]  /*4d00*/  IMAD R23, R3, 0x40, R20 ;  /* 0x0000004003177824 */ /* 0x000fe400078e0214 */
[----:B------:R-:W-:Y:S01]  /*4d10*/  FMUL.FTZ R20, R16, UR5 ;  /* 0x0000000510147c20 */ /* 0x000fe20008410000 */
[----:B------:R-:W-:Y:S01]  /*4d20*/  FMUL.FTZ R88, R27, UR5 ;  /* 0x000000051b587c20 */ /* 0x000fe20008410000 */
[----:B------:R-:W-:Y:S02]  /*4d30*/  VIADD R16, R23, 0x1 ;  /* 0x0000000117107836 */ /* 0x000fe40000000000 */
[----:B------:R-:W1:Y:S01]  /*4d40*/  MUFU.TANH R90, R90 ;  /* 0x0000005a005a7308 */ /* 0x000e620000002400 */
[----:B------:R-:W-:-:S02]  /*4d50*/  FMUL.FTZ R8, R8, UR5 ;  /* 0x0000000508087c20 */ /* 0x000fc40008410000 */
[CC--:B------:R-:W-:Y:S02]  /*4d60*/  ISETP.GE.AND P0, PT, R16.reuse, R100.reuse, PT ;  /* 0x000000641000720c */ /* 0x0c0fe40003f06270 */
[----:B------:R-:W-:Y:S01]  /*4d70*/  ISETP.GE.AND P5, PT, R16, R95, PT ;  /* 0x0000005f1000720c */ /* 0x000fe20003fa6270 */
[----:B------:R-:W-:Y:S01]  /*4d80*/  FMUL.FTZ R16, R17, UR5 ;  /* 0x0000000511107c20 */ /* 0x000fe20008410000 */
[----:B------:R-:W-:Y:S01]  /*4d90*/  VIADD R17, R23, 0x8 ;  /* 0x0000000817117836 */ /* 0x000fe20000000000 */
[----:B------:R-:W-:Y:S01]  /*4da0*/  MUFU.TANH R28, R28 ;  /* 0x0000001c001c7308 */ /* 0x000fe20000002400 */
[----:B--2---:R-:W-:Y:S01]  /*4db0*/  FSEL R35, R33, -INF , !P0 ;  /* 0xff80000021237808 */ /* 0x004fe20004000000 */
[----:B------:R-:W-:Y:S01]  /*4dc0*/  FMUL.FTZ R6, R6, UR5 ;  /* 0x0000000506067c20 */ /* 0x000fe20008410000 */
[----:B------:R-:W-:Y:S01]  /*4dd0*/  FSEL R108, R108, -INF , !P5 ;  /* 0xff8000006c6c7808 */ /* 0x000fe20006800000 */
[----:B------:R-:W-:Y:S01]  /*4de0*/  FMUL.FTZ R7, R7, UR5 ;  /* 0x0000000507077c20 */ /* 0x000fe20008410000 */
[----:B------:R-:W-:-:S02]  /*4df0*/  ISETP.GE.AND P6, PT, R17, R100, PT ;  /* 0x000000641100720c */ /* 0x000fc40003fc6270 */
[----:B------:R-:W-:Y:S01]  /*4e00*/  ISETP.GE.AND P1, PT, R17, R95, PT ;  /* 0x0000005f1100720c */ /* 0x000fe20003f26270 */
[----:B------:R-:W2:Y:S01]  /*4e10*/  MUFU.TANH R30, R30 ;  /* 0x0000001e001e7308 */ /* 0x000ea20000002400 */
[----:B------:R-:W-:Y:S02]  /*4e20*/  VIADD R17, R23, 0x9 ;  /* 0x0000000917117836 */ /* 0x000fe40000000000 */
[----:B-1----:R-:W-:-:S03]  /*4e30*/  FSEL R90, R90, -INF , !P1 ;  /* 0xff8000005a5a7808 */ /* 0x002fc60004800000 */
[C---:B------:R-:W-:Y:S02]  /*4e40*/  ISETP.GE.AND P0, PT, R17.reuse, R100, PT ;  /* 0x000000641100720c */ /* 0x040fe40003f06270 */
[----:B------:R-:W1:Y:S01]  /*4e50*/  MUFU.TANH R91, R24 ;  /* 0x00000018005b7308 */ /* 0x000e620000002400 */
[----:B------:R-:W-:Y:S02]  /*4e60*/  ISETP.GE.AND P5, PT, R17, R95, PT ;  /* 0x0000005f1100720c */ /* 0x000fe40003fa6270 */
[----:B------:R-:W-:Y:S01]  /*4e70*/  FSEL R17, R34, -INF , !P6 ;  /* 0xff80000022117808 */ /* 0x000fe20007000000 */
[----:B------:R-:W-:Y:S01]  /*4e80*/  FMUL.FTZ R34, R12, UR5 ;  /* 0x000000050c227c20 */ /* 0x000fe20008410000 */
[----:B------:R-:W-:-:S03]  /*4e90*/  VIADD R12, R23, 0x11 ;  /* 0x00000011170c7836 */ /* 0x000fc60000000000 */
[----:B------:R3:W-:Y:S01]  /*4ea0*/  MUFU.TANH R27, R21 ;  /* 0x00000015001b7308 */ /* 0x0007e20000002400 */
[----:B--2---:R-:W-:Y:S02]  /*4eb0*/  FSEL R26, R30, -INF , !P5 ;  /* 0xff8000001e1a7808 */ /* 0x004fe40006800000 */
[----:B------:R-:W-:-:S05]  /*4ec0*/  ISETP.GE.AND P5, PT, R12, R95, PT ;  /* 0x0000005f0c00720c */ /* 0x000fca0003fa6270 */
[----:B------:R-:W2:Y:S08]  /*4ed0*/  MUFU.TANH R89, R25 ;  /* 0x0000001900597308 */ /* 0x000eb00000002400 */
[----:B------:R-:W4:Y:S01]  /*4ee0*/  MUFU.TANH R88, R88 ;  /* 0x0000005800587308 */ /* 0x000f220000002400 */
[----:B---3--:R-:W-:Y:S01]  /*4ef0*/  FMUL.FTZ R21, R19, UR5 ;  /* 0x0000000513157c20 */ /* 0x008fe20008410000 */
[----:B------:R-:W-:-:S05]  /*4f00*/  VIADD R19, R23, 0x10 ;  /* 0x0000001017137836 */ /* 0x000fca0000000000 */
[CC--:B------:R-:W-:Y:S01]  /*4f10*/  ISETP.GE.AND P6, PT, R19.reuse, R100.reuse, PT ;  /* 0x000000641300720c */ /* 0x0c0fe20003fc6270 */
[----:B------:R-:W3:Y:S01]  /*4f20*/  MUFU.TANH R29, R29 ;  /* 0x0000001d001d7308 */ /* 0x000ee20000002400 */
[----:B------:R-:W-:Y:S02]  /*4f30*/  ISETP.GE.AND P1, PT, R19, R95, PT ;  /* 0x0000005f1300720c */ /* 0x000fe40003f26270 */
[----:B------:R-:W-:Y:S01]  /*4f40*/  FSEL R19, R28, -INF , !P0 ;  /* 0xff8000001c137808 */ /* 0x000fe20004000000 */
[----:B------:R-:W-:Y:S01]  /*4f50*/  FMUL.FTZ R28, R9, UR5 ;  /* 0x00000005091c7c20 */ /* 0x000fe20008410000 */
[-C--:B------:R-:W-:Y:S01]  /*4f60*/  ISETP.GE.AND P0, PT, R12, R100.reuse, PT ;  /* 0x000000640c00720c */ /* 0x080fe20003f06270 */
[----:B------:R-:W-:Y:S01]  /*4f70*/  VIADD R12, R23, 0x18 ;  /* 0x00000018170c7836 */ /* 0x000fe20000000000 */
[----:B-1----:R-:W-:Y:S01]  /*4f80*/  FSEL R91, R91, -INF , !P6 ;  /* 0xff8000005b5b7808 */ /* 0x002fe20007000000 */
[----:B------:R-:W-:Y:S01]  /*4f90*/  MUFU.TANH R20, R20 ;  /* 0x0000001400147308 */ /* 0x000fe20000002400 */
[----:B------:R-:W-:Y:S01]  /*4fa0*/  FSEL R104, R104, -INF , !P1 ;  /* 0xff80000068687808 */ /* 0x000fe20004800000 */
[----:B------:R-:W-:Y:S01]  /*4fb0*/  VIADD R9, R23, 0x28 ;  /* 0x0000002817097836 */ /* 0x000fe20000000000 */
[----:B------:R-:W-:-:S02]  /*4fc0*/  ISETP.GE.AND P6, PT, R12, R100, PT ;  /* 0x000000640c00720c */ /* 0x000fc40003fc6270 */
[-C--:B------:R-:W-:Y:S01]  /*4fd0*/  ISETP.GE.AND P1, PT, R12, R95.reuse, PT ;  /* 0x0000005f0c00720c */ /* 0x080fe20003f26270 */
[----:B------:R-:W-:Y:S01]  /*4fe0*/  VIADD R12, R23, 0x19 ;  /* 0x00000019170c7836 */ /* 0x000fe20000000000 */
[----:B--2---:R-:W-:Y:S01]  /*4ff0*/  FSEL R89, R89, -INF , !P0 ;  /* 0xff80000059597808 */ /* 0x004fe20004000000 */
[----:B------:R-:W-:Y:S01]  /*5000*/  MUFU.TANH R34, R34 ;  /* 0x0000002200227308 */ /* 0x000fe20000002400 */
[----:B----4-:R-:W-:Y:S02]  /*5010*/  FSEL R88, R88, -INF , !P5 ;  /* 0xff80000058587808 */ /* 0x010fe40006800000 */
[C---:B------:R-:W-:Y:S02]  /*5020*/  ISETP.GE.AND P0, PT, R12.reuse, R100, PT ;  /* 0x000000640c00720c */ /* 0x040fe40003f06270 */
[----:B------:R-:W-:Y:S01]  /*5030*/  ISETP.GE.AND P5, PT, R12, R95, PT ;  /* 0x0000005f0c00720c */ /* 0x000fe20003fa6270 */
[----:B------:R-:W-:Y:S01]  /*5040*/  VIADD R12, R23, 0x20 ;  /* 0x00000020170c7836 */ /* 0x000fe20000000000 */
[----:B---3--:R-:W-:Y:S01]  /*5050*/  FSEL R29, R29, -INF , !P6 ;  /* 0xff8000001d1d7808 */ /* 0x008fe20007000000 */
[----:B------:R-:W1:Y:S01]  /*5060*/  MUFU.TANH R33, R14 ;  /* 0x0000000e00217308 */ /* 0x000e620000002400 */
[----:B------:R-:W-:-:S02]  /*5070*/  FSEL R106, R106, -INF , !P1 ;  /* 0xff8000006a6a7808 */ /* 0x000fc40004800000 */
[CC--:B------:R-:W-:Y:S02]  /*5080*/  ISETP.GE.AND P6, PT, R12.reuse, R100.reuse, PT ;  /* 0x000000640c00720c */ /* 0x0c0fe40003fc6270 */
[-C--:B------:R-:W-:Y:S01]  /*5090*/  ISETP.GE.AND P1, PT, R12, R95.reuse, PT ;  /* 0x0000005f0c00720c */ /* 0x080fe20003f26270 */
[----:B------:R-:W-:Y:S01]  /*50a0*/  VIADD R12, R23, 0x21 ;  /* 0x00000021170c7836 */ /* 0x000fe20000000000 */
[----:B------:R-:W-:Y:S01]  /*50b0*/  FSEL R27, R27, -INF , !P0 ;  /* 0xff8000001b1b7808 */ /* 0x000fe20004000000 */
[----:B------:R-:W2:Y:S01]  /*50c0*/  MUFU.TANH R16, R16 ;  /* 0x0000001000107308 */ /* 0x000ea20000002400 */
[----:B------:R-:W-:Y:S02]  /*50d0*/  FSEL R102, R102, -INF , !P5 ;  /* 0xff80000066667808 */ /* 0x000fe40006800000 */
[C---:B------:R-:W-:Y:S02]  /*50e0*/  ISETP.GE.AND P0, PT, R12.reuse, R100, PT ;  /* 0x000000640c00720c */ /* 0x040fe40003f06270 */
[----:B------:R-:W-:-:S02]  /*50f0*/  ISETP.GE.AND P5, PT, R12, R95, PT ;  /* 0x0000005f0c00720c */ /* 0x000fc40003fa6270 */
[----:B------:R-:W-:Y:S01]  /*5100*/  FSEL R12, R18, -INF , !P1 ;  /* 0xff800000120c7808 */ /* 0x000fe20004800000 */
[----:B------:R-:W3:Y:S01]  /*5110*/  MUFU.TANH R21, R21 ;  /* 0x0000001500157308 */ /* 0x000ee20000002400 */
[----:B------:R-:W-:-:S04]  /*5120*/  ISETP.GE.AND P1, PT, R9, R95, PT ;  /* 0x0000005f0900720c */ /* 0x000fc80003f26270 */
[----:B-1----:R-:W-:-:S03]  /*5130*/  FSEL R33, R33, -INF , !P1 ;  /* 0xff80000021217808 */ /* 0x002fc60004800000 */
[----:B------:R1:W4:Y:S01]  /*5140*/  MUFU.TANH R87, R13 ;  /* 0x0000000d00577308 */ /* 0x0003220000002400 */
[----:B--2---:R-:W-:-:S07]  /*5150*/  FSEL R15, R16, -INF , !P0 ;  /* 0xff800000100f7808 */ /* 0x004fce0004000000 */
[----:B------:R-:W2:Y:S01]  /*5160*/  MUFU.TANH R28, R28 ;  /* 0x0000001c001c7308 */ /* 0x000ea20000002400 */
[----:B---3--:R-:W-:-:S07]  /*5170*/  FSEL R14, R21, -INF , !P5 ;  /* 0xff800000150e7808 */ /* 0x008fce0006800000 */
[----:B------:R-:W3:Y:S01]  /*5180*/  MUFU.TANH R8, R8 ;  /* 0x0000000800087308 */ /* 0x000ee20000002400 */
[----:B-1----:R-:W-:Y:S01]  /*5190*/  FSEL R13, R20, -INF , !P6 ;  /* 0xff800000140d7808 */ /* 0x002fe20007000000 */
[----:B------:R-:W-:Y:S01]  /*51a0*/  FMUL.FTZ R20, R10, UR5 ;  /* 0x000000050a147c20 */ /* 0x000fe20008410000 */
[----:B------:R-:W-:Y:S01]  /*51b0*/  BAR.SYNC.DEFER_BLOCKING 0x0 ;  /* 0x0000000000007b1d */ /* 0x000fe20000010000 */
[-C--:B------:R-:W-:Y:S01]  /*51c0*/  ISETP.GE.AND P6, PT, R9, R100.reuse, PT ;  /* 0x000000640900720c */ /* 0x080fe20003fc6270 */
[C---:B------:R-:W-:Y:S02]  /*51d0*/  VIADD R10, R23.reuse, 0x30 ;  /* 0x00000030170a7836 */ /* 0x040fe40000000000 */
[----:B------:R-:W-:Y:S01]  /*51e0*/  VIADD R9, R23, 0x29 ;  /* 0x0000002917097836 */ /* 0x000fe20000000000 */
[----:B------:R-:W-:Y:S01]  /*51f0*/  FSEL R34, R34, -INF , !P6 ;  /* 0xff80000022227808 */ /* 0x000fe20007000000 */
[----:B------:R-:W1:Y:S01]  /*5200*/  MUFU.TANH R20, R20 ;  /* 0x0000001400147308 */ /* 0x000e620000002400 */
[----:B------:R-:W-:-:S02]  /*5210*/  ISETP.GE.AND P6, PT, R10, R100, PT ;  /* 0x000000640a00720c */ /* 0x000fc40003fc6270 */
[-C--:B------:R-:W-:Y:S01]  /*5220*/  ISETP.GE.AND P1, PT, R10, R95.reuse, PT ;  /* 0x0000005f0a00720c */ /* 0x080fe20003f26270 */
[----:B------:R-:W-:Y:S01]  /*5230*/  FMUL.FTZ R10, R4, UR5 ;  /* 0x00000005040a7c20 */ /* 0x000fe20008410000 */
[-C--:B------:R-:W-:Y:S01]  /*5240*/  ISETP.GE.AND P0, PT, R9, R100.reuse, PT ;  /* 0x000000640900720c */ /* 0x080fe20003f06270 */
[----:B------:R-:W-:Y:S01]  /*5250*/  VIADD R4, R23, 0x31 ;  /* 0x0000003117047836 */ /* 0x000fe20000000000 */
[----:B------:R-:W-:Y:S01]  /*5260*/  ISETP.GE.AND P5, PT, R9, R95, PT ;  /* 0x0000005f0900720c */ /* 0x000fe20003fa6270 */
[----:B------:R-:W-:Y:S01]  /*5270*/  FMUL.FTZ R9, R11, UR5 ;  /* 0x000000050b097c20 */ /* 0x000fe20008410000 */
[----:B----4-:R-:W-:Y:S01]  /*5280*/  FSEL R87, R87, -INF , !P0 ;  /* 0xff80000057577808 */ /* 0x010fe20004000000 */
[----:B------:R-:W-:Y:S01]  /*5290*/  MUFU.TANH R10, R10 ;  /* 0x0000000a000a7308 */ /* 0x000fe20000002400 */
[----:B------:R-:W-:Y:S01]  /*52a0*/  ISETP.GE.AND P0, PT, R4, R100, PT ;  /* 0x000000640400720c */ /* 0x000fe20003f06270 */
[----:B------:R-:W-:Y:S01]  /*52b0*/  FMUL.FTZ R11, R5, UR5 ;  /* 0x00000005050b7c20 */ /* 0x000fe20008410000 */
[----:B------:R-:W-:Y:S01]  /*52c0*/  FSEL R18, R22, -INF , !P5 ;  /* 0xff80000016127808 */ /* 0x000fe20006800000 */
[----:B------:R-:W-:Y:S01]  /*52d0*/  VIADD R5, R23, 0x38 ;  /* 0x0000003817057836 */ /* 0x000fe20000000000 */
[----:B--2---:R-:W-:-:S02]  /*52e0*/  FSEL R28, R28, -INF , !P0 ;  /* 0xff8000001c1c7808 */ /* 0x004fc40004000000 */
[-C--:B------:R-:W-:Y:S01]  /*52f0*/  ISETP.GE.AND P0, PT, R23, R100.reuse, PT ;  /* 0x000000641700720c */ /* 0x080fe20003f06270 */
[----:B------:R-:W2:Y:S01]  /*5300*/  MUFU.TANH R9, R9 ;  /* 0x0000000900097308 */ /* 0x000ea20000002400 */
[-C--:B------:R-:W-:Y:S02]  /*5310*/  ISETP.GE.AND P5, PT, R4, R95.reuse, PT ;  /* 0x0000005f0400720c */ /* 0x080fe40003fa6270 */
[----:B---3--:R-:W-:Y:S02]  /*5320*/  FSEL R21, R8, -INF , !P6 ;  /* 0xff80000008157808 */ /* 0x008fe40007000000 */
[----:B-1----:R-:W-:Y:S02]  /*5330*/  FSEL R20, R20, -INF , !P1 ;  /* 0xff80000014147808 */ /* 0x002fe40004800000 */
[C---:B------:R-:W-:Y:S01]  /*5340*/  ISETP.GE.AND P6, PT, R5.reuse, R100, PT ;  /* 0x000000640500720c */ /* 0x040fe20003fc6270 */
[----:B------:R-:W1:Y:S01]  /*5350*/  MUFU.TANH R30, R6 ;  /* 0x00000006001e7308 */ /* 0x000e620000002400 */
[----:B------:R-:W-:Y:S01]  /*5360*/  ISETP.GE.AND P1, PT, R5, R95, PT ;  /* 0x0000005f0500720c */ /* 0x000fe20003f26270 */
[----:B------:R-:W-:-:S06]  /*5370*/  VIADD R5, R23, 0x39 ;  /* 0x0000003917057836 */ /* 0x000fcc0000000000 */
[----:B------:R-:W3:Y:S01]  /*5380*/  MUFU.TANH R84, R84 ;  /* 0x0000005400547308 */ /* 0x000ee20000002400 */
[----:B--2---:R-:W-:Y:S02]  /*5390*/  FSEL R22, R9, -INF , !P5 ;  /* 0xff80000009167808 */ /* 0x004fe40006800000 */
[-C--:B------:R-:W-:Y:S02]  /*53a0*/  ISETP.GE.AND P5, PT, R23, R95.reuse, PT ;  /* 0x0000005f1700720c */ /* 0x080fe40003fa6270 */
[----:B------:R-:W-:Y:S02]  /*53b0*/  FSEL R23, R10, -INF , !P6 ;  /* 0xff8000000a177808 */ /* 0x000fe40007000000 */
[C---:B------:R-:W-:Y:S01]  /*53c0*/  ISETP.GE.AND P6, PT, R5.reuse, R100, PT ;  /* 0x000000640500720c */ /* 0x040fe20003fc6270 */
[----:B------:R2:W4:Y:S01]  /*53d0*/  MUFU.TANH R4, R11 ;  /* 0x0000000b00047308 */ /* 0x0005220000002400 */
[----:B-1----:R-:W-:Y:S02]  /*53e0*/  FSEL R30, R30, -INF , !P1 ;  /* 0xff8000001e1e7808 */ /* 0x002fe40004800000 */
[----:B------:R-:W-:-:S05]  /*53f0*/  ISETP.GE.AND P1, PT, R5, R95, PT ;  /* 0x0000005f0500720c */ /* 0x000fca0003f26270 */
[----:B------:R-:W1:Y:S01]  /*5400*/  MUFU.TANH R31, R7 ;  /* 0x00000007001f7308 */ /* 0x000e620000002400 */
[----:B---3--:R-:W-:Y:S02]  /*5410*/  FSEL R10, R84, -INF , !P5 ;  /* 0xff800000540a7808 */ /* 0x008fe40006800000 */
[----:B--2---:R-:W-:Y:S02]  /*5420*/  FSEL R11, R32, -INF , !P0 ;  /* 0xff800000200b7808 */ /* 0x004fe40004000000 */
[----:B------:R-:W-:Y:S02]  /*5430*/  ISETP.GE.AND P0, PT, R94, 0x3, PT ;  /* 0x000000035e00780c */ /* 0x000fe40003f06270 */
[----:B----4-:R-:W-:Y:S02]  /*5440*/  FSEL R32, R4, -INF , !P6 ;  /* 0xff80000004207808 */ /* 0x010fe40007000000 */
[----:B-1----:R-:W-:-:S09]  /*5450*/  FSEL R31, R31, -INF , !P1 ;  /* 0xff8000001f1f7808 */ /* 0x002fd20004800000 */
[----:B------:R-:W-:Y:S05]  /*5460*/  @!P0 BRA `(.L_x_1034) ;  /* 0x0000000400008947 */ /* 0x000fea0003800000 */
[----:B------:R-:W-:Y:S01]  /*5470*/  VIADD R6, R94, 0xfffffffd ;  /* 0xfffffffd5e067836 */ /* 0x000fe20000000000 */
[----:B------:R-:W1:Y:S01]  /*5480*/  @!P4 LDC.64 R4, c[0x0][0x218] ;  /* 0x00008600ff04cb82 */ /* 0x000e620000000a00 */
[----:B------:R2:W-:Y:S01]  /*5490*/  @P4 STS [R129+0x3000], RZ ;  /* 0x003000ff81004388 */ /* 0x0005e20000000800 */
[----:B------:R-:W-:Y:S01]  /*54a0*/  BSSY B0, `(.L_x_1035) ;  /* 0x000003b000007945 */ /* 0x000fe20003800000 */
[----:B------:R-:W-:Y:S01]  /*54b0*/  IMAD.WIDE.U32 R8, R6, R92, RZ ;  /* 0x0000005c06087225 */ /* 0x000fe200078e00ff */
[----:B------:R-:W-:Y:S01]  /*54c0*/  SHF.R.S32.HI R7, RZ, 0x1f, R6 ;  /* 0x0000001fff077819 */ /* 0x000fe20000011406 */
[----:B------:R2:W-:Y:S01]  /*54d0*/  @P4 STS [R129+0x3004], RZ ;  /* 0x003004ff81004388 */ /* 0x0005e20000000800 */
[----:B------:R-:W-:-:S03]  /*54e0*/  LEA R25, P1, R8, R134, 0x6 ;  /* 0x0000008608197211 */ /* 0x000fc600078230ff */
[----:B------:R-:W-:Y:S01]  /*54f0*/  IMAD R7, R7, R92, RZ ;  /* 0x0000005c07077224 */ /* 0x000fe200078e02ff */
[----:B------:R2:W-:Y:S03]  /*5500*/  @P4 STS.64 [R129+0x3008], RZ ;  /* 0x003008ff81004388 */ /* 0x0005e60000000a00 */
[----:B------:R-:W-:Y:S02]  /*5510*/  IMAD R93, R6, R93, R7 ;  /* 0x0000005d065d7224 */ /* 0x000fe400078e0207 */
[----:B------:R-:W3:Y:S02]  /*5520*/  @!P3 LDC.64 R6, c[0x0][0x218] ;  /* 0x00008600ff06bb82 */ /* 0x000ee40000000a00 */
[----:B------:R-:W-:-:S05]  /*5530*/  IMAD.IADD R93, R9, 0x1, R93 ;  /* 0x00000001095d7824 */ /* 0x000fca00078e025d */
[----:B------:R-:W-:Y:S02]  /*5540*/  LEA.HI.X R16, R8, R137, R93, 0x6, P1 ;  /* 0x0000008908107211 */ /* 0x000fe400008f345d */
[----:B------:R-:W4:Y:S01]  /*5550*/  @!P2 LDC.64 R8, c[0x0][0x218] ;  /* 0x00008600ff08ab82 */ /* 0x000f220000000a00 */
[----:B-1----:R-:W-:-:S04]  /*5560*/  @!P4 LEA R84, P1, R25, R4, 0x1 ;  /* 0x000000041954c211 */ /* 0x002fc800078208ff */
[----:B------:R-:W-:-:S03]  /*5570*/  @!P4 LEA.HI.X R85, R25, R5, R16, 0x1, P1 ;  /* 0x000000051955c211 */ /* 0x000fc600008f0c10 */
[----:B------:R-:W1:Y:S02]  /*5580*/  @!P4 LDC.64 R4, c[0x0][0x218] ;  /* 0x00008600ff04cb82 */ /* 0x000e640000000a00 */
[----:B------:R-:W-:Y:S01]  /*5590*/  @!PT LDS RZ, [RZ] ;  /* 0x00000000fffff984 */ /* 0x000fe20000000800 */
[----:B------:R-:W-:Y:S01]  /*55a0*/  @!PT LDS RZ, [RZ] ;  /* 0x00000000fffff984 */ /* 0x000fe20000000800 */
[----:B------:R-:W-:Y:S01]  /*55b0*/  @!PT LDS RZ, [RZ] ;  /* 0x00000000fffff984 */ /* 0x000fe20000000800 */
[----:B------:R2:W-:Y:S04]  /*55c0*/  @!P4 LDGSTS.E.BYPASS.LTC128B.128 [R129+0x3000], desc[UR8][R84.64] ;  /* 0x030000005481cfae */ /* 0x0005e8000b901d48 */
[----:B------:R2:W-:Y:S01]  /*55d0*/  @P3 STS.128 [R129+0x4000], RZ ;  /* 0x004000ff81003388 */ /* 0x0005e20000000c00 */
[----:B---3--:R-:W-:-:S04]  /*55e0*/  @!P3 LEA R92, P1, R25, R6, 0x1 ;  /* 0x00000006195cb211 */ /* 0x008fc800078208ff */
[C-C-:B------:R-:W-:Y:S02]  /*55f0*/  @!P3 LEA.HI.X R93, R25.reuse, R7, R16.reuse, 0x1, P1 ;  /* 0x00000007195db211 */ /* 0x140fe400008f0c10 */
[----:B------:R-:W3:Y:S01]  /*5600*/  @!P3 LDC.64 R6, c[0x0][0x218] ;  /* 0x00008600ff06bb82 */ /* 0x000ee20000000a00 */
[C---:B----4-:R-:W-:Y:S02]  /*5610*/  @!P2 LEA R8, P1, R25.reuse, R8, 0x1 ;  /* 0x000000081908a211 */ /* 0x050fe400078208ff */
[----:B------:R-:W-:Y:S01]  /*5620*/  @!PT LDS RZ, [RZ] ;  /* 0x00000000fffff984 */ /* 0x000fe20000000800 */
[----:B------:R-:W-:Y:S01]  /*5630*/  @!PT LDS RZ, [RZ] ;  /* 0x00000000fffff984 */ /* 0x000fe20000000800 */
[----:B------:R-:W-:Y:S01]  /*5640*/  @!PT LDS RZ, [RZ] ;  /* 0x00000000fffff984 */ /* 0x000fe20000000800 */
[----:B------:R2:W-:Y:S02]  /*5650*/  @!P3 LDGSTS.E.BYPASS.LTC128B.128 [R129+0x4000], desc[UR8][R92.64+0x40] ;  /* 0x040000405c81bfae */ /* 0x0005e4000b901d48 */
[----:B------:R-:W-:Y:S02]  /*5660*/  @!P2 LEA.HI.X R9, R25, R9, R16, 0x1, P1 ;  /* 0x000000091909a211 */ /* 0x000fe400008f0c10 */
[----:B------:R2:W-:Y:S01]  /*5670*/  @P2 STS.128 [R129+0x5000], RZ ;  /* 0x005000ff81002388 */ /* 0x0005e20000000c00 */
[----:B------:R-:W-:-:S03]  /*5680*/  IADD3 R25, P5, R123, R25, RZ ;  /* 0x000000197b197210 */ /* 0x000fc60007fbe0ff */
[----:B------:R-:W-:Y:S01]  /*5690*/  @!PT LDS RZ, [RZ] ;  /* 0x00000000fffff984 */ /* 0x000fe20000000800 */
[----:B------:R-:W-:Y:S01]  /*56a0*/  @!PT LDS RZ, [RZ] ;  /* 0x00000000fffff984 */ /* 0x000fe20000000800 */
[----:B------:R-:W-:Y:S01]  /*56b0*/  @!PT LDS RZ, [RZ] ;  /* 0x00000000fffff984 */ /* 0x000fe20000000800 */
[----:B------:R2:W-:Y:S01]  /*56c0*/  @!P2 LDGSTS.E.BYPASS.LTC128B.128 [R129+0x5000], desc[UR8][R8.64+0x80] ;  /* 0x050000800881afae */ /* 0x0005e2000b901d48 */
[C---:B-1----:R-:W-:Y:S01]  /*56d0*/  @!P4 LEA R4, P1, R25.reuse, R4, 0x1 ;  /* 0x000000041904c211 */ /* 0x042fe200078208ff */
[----:B------:R-:W-:Y:S02]  /*56e0*/  IMAD.X R16, R122, 0x1, R16, P5 ;  /* 0x000000017a107824 */ /* 0x000fe400028e0610 */
[----:B------:R2:W-:Y:S03]  /*56f0*/  @P4 STS.128 [R129+0x3800], RZ ;  /* 0x003800ff81004388 */ /* 0x0005e60000000c00 */
        /* <DEDUP_REMOVED lines=21> */
.L_x_1036:
[----:B------:R-:W-:Y:S05]  /*5850*/  BSYNC B0 ;  /* 0x0000000000007941 */ /* 0x000fea0003800000 */
.L_x_1035:
[----:B------:R-:W0:Y:S02]  /*5860*/  LDGDEPBAR ;  /* 0x00000000000079af */ /* 0x000e240000000000 */
.L_x_1034:
[----:B-12---:R-:W-:Y:S02]  /*5870*/  FMNMX.FTZ R4, R2, R11, !PT ;  /* 0x0000000b02047209 */ /* 0x006fe40007810000 */
        /* <DEDUP_REMOVED lines=18> */
[----:B------:R-:W-:Y:S02]  /*59a0*/  @P0 IADD3 R142, R94, -0x3, RZ ;  /* 0xfffffffd5e8e0810 */ /* 0x000fe40007ffe0ff */
        /* <DEDUP_REMOVED lines=23> */
[----:B--2---:R-:W-:-:S03]  /*5b20*/  FMNMX.FTZ R24, R5, R24, !PT ;  /* 0x0000001805187209 */ /* 0x004fc60007810000 */
[--C-:B------:R-:W-:Y:S01]  /*5b30*/  FFMA.FTZ R92, R11, UR6, -R86.reuse ;  /* 0x000000060b5c7c23 */ /* 0x100fe20008010856 */
[----:B------:R-:W-:Y:S01]  /*5b40*/  FSEL R5, R25, RZ, P2 ;  /* 0x000000ff19057208 */ /* 0x000fe20001000000 */
[--C-:B------:R-:W-:Y:S01]  /*5b50*/  FFMA.FTZ R84, R35, UR6, -R86.reuse ;  /* 0x0000000623547c23 */ /* 0x100fe20008010856 */
[C---:B------:R-:W-:Y:S01]  /*5b60*/  FSETP.NEU.FTZ.AND P1, PT, R24.reuse, -INF , PT ;  /* 0xff8000001800780b */ /* 0x040fe20003f3d000 */
[----:B------:R-:W-:Y:S01]  /*5b70*/  FMUL.FTZ R85, R24, UR6 ;  /* 0x0000000618557c20 */ /* 0x000fe20008410000 */
[--C-:B------:R-:W-:Y:S01]  /*5b80*/  FFMA.FTZ R16, R19, UR6, -R86.reuse ;  /* 0x0000000613107c23 */ /* 0x100fe20008010856 */
[----:B------:R-:W-:Y:S01]  /*5b90*/  FADD.FTZ R4, R2, -R5 ;  /* 0x8000000502047221 */ /* 0x000fe20000010000 */
[----:B------:R-:W-:Y:S01]  /*5ba0*/  FSEL R5, R24, RZ, P1 ;  /* 0x000000ff18057208 */ /* 0x000fe20000800000 */
[--C-:B------:R-:W-:Y:S01]  /*5bb0*/  FFMA.FTZ R17, R17, UR6, -R86.reuse ;  /* 0x0000000611117c23 */ /* 0x100fe20008010856 */
[----:B------:R-:W-:Y:S01]  /*5bc0*/  FSEL R85, R85, RZ, P1 ;  /* 0x000000ff55557208 */ /* 0x000fe20000800000 */
[----:B------:R-:W-:Y:S01]  /*5bd0*/  FMUL.FTZ R100, R4, UR6 ;  /* 0x0000000604647c20 */ /* 0x000fe20008410000 */
[----:B------:R-:W-:Y:S01]  /*5be0*/  MUFU.EX2 R92, R92 ;  /* 0x0000005c005c7308 */ /* 0x000fe20000000800 */
[----:B------:R-:W-:Y:S01]  /*5bf0*/  FADD.FTZ R5, R0, -R5 ;  /* 0x8000000500057221 */ /* 0x000fe20000010000 */
[--C-:B------:R-:W-:Y:S01]  /*5c00*/  FFMA.FTZ R91, R91, UR6, -R86.reuse ;  /* 0x000000065b5b7c23 */ /* 0x100fe20008010856 */
[--C-:B------:R-:W-:Y:S01]  /*5c10*/  FFMA.FTZ R93, R10, UR6, -R85.reuse ;  /* 0x000000060a5d7c23 */ /* 0x100fe20008010855 */
[--C-:B------:R-:W-:Y:S01]  /*5c20*/  FFMA.FTZ R35, R108, UR6, -R85.reuse ;  /* 0x000000066c237c23 */ /* 0x100fe20008010855 */
[----:B------:R-:W1:Y:S01]  /*5c30*/  LDSM.16.MT88.4 R8, [R118+0x6000] ;  /* 0x006000007608783b */ /* 0x000e620000004200 */
[--C-:B------:R-:W-:Y:S01]  /*5c40*/  FFMA.FTZ R2, R90, UR6, -R85.reuse ;  /* 0x000000065a027c23 */ /* 0x100fe20008010855 */
[----:B------:R-:W-:Y:S01]  /*5c50*/  FMUL.FTZ R95, R5, UR6 ;  /* 0x00000006055f7c20 */ /* 0x000fe20008410000 */
        /* <DEDUP_REMOVED lines=18> */
[----:B--2---:R-:W-:Y:S01]  /*5d80*/  F2FP.F16.F32.PACK_AB R4, R84, R92 ;  /* 0x0000005c5404723e */ /* 0x004fe200000000ff */
[----:B------:R-:W-:-:S06]  /*5d90*/  FFMA.FTZ R20, R20, UR6, -R85 ;  /* 0x0000000614147c23 */ /* 0x000fcc0008010855 */
[----:B------:R-:W-:Y:S08]  /*5da0*/  MUFU.EX2 R93, R93 ;  /* 0x0000005d005d7308 */ /* 0x000ff00000000800 */
        /* <DEDUP_REMOVED lines=65> */
[--C-:B------:R-:W-:Y:S01]  /*61c0*/  FFMA.FTZ R100, R18, UR6, -R85.reuse ;  /* 0x0000000612647c23 */ /* 0x100fe20008010855 */
[----:B------:R-:W-:Y:S01]  /*61d0*/  LDSM.16.MT88.4 R12, [R118+0x6800] ;  /* 0x00680000760c783b */ /* 0x000fe20000004200 */
[----:B------:R-:W2:Y:S01]  /*61e0*/  MUFU.EX2 R90, R90 ;  /* 0x0000005a005a7308 */ /* 0x000ea20000000800 */
[----:B------:R-:W-:Y:S01]  /*61f0*/  FFMA.FTZ R86, R32, UR6, -R86 ;  /* 0x0000000620567c23 */ /* 0x000fe20008010856 */
[--C-:B------:R-:W-:Y:S01]  /*6200*/  FFMA.FTZ R32, R22, UR6, -R85.reuse ;  /* 0x0000000616207c23 */ /* 0x100fe20008010855 */
[--C-:B------:R-:W-:Y:S01]  /*6210*/  FFMA.FTZ R18, R30, UR6, -R85.reuse ;  /* 0x000000061e127c23 */ /* 0x100fe20008010855 */
[----:B------:R-:W-:Y:S01]  /*6220*/  FFMA.FTZ R85, R31, UR6, -R85 ;  /* 0x000000061f557c23 */ /* 0x000fe20008010855 */
[----:B------:R-:W-:Y:S01]  /*6230*/  FADD.FTZ R84, R84, R143 ;  /* 0x0000008f54547221 */ /* 0x000fe20000010000 */
[----:B------:R-:W-:-:S02]  /*6240*/  FADD.FTZ R21, R35, R146 ;  /* 0x0000009223157221 */ /* 0x000fc40000010000 */
[----:B------:R-:W-:Y:S01]  /*6250*/  MUFU.EX2 R29, R29 ;  /* 0x0000001d001d7308 */ /* 0x000fe20000000800 */
[----:B------:R-:W-:Y:S01]  /*6260*/  FADD.FTZ R17, R17, R84 ;  /* 0x0000005411117221 */ /* 0x000fe20000010000 */
[C---:B-1----:R-:W-:Y:S01]  /*6270*/  HMMA.16816.F32 R72, R4.reuse, R8, R72 ;  /* 0x000000080448723c */ /* 0x042fe20000001848 */
[----:B------:R-:W-:Y:S02]  /*6280*/  FADD.FTZ R2, R2, R21 ;  /* 0x0000001502027221 */ /* 0x000fe40000010000 */
[----:B------:R-:W-:Y:S02]  /*6290*/  FADD.FTZ R16, R16, R17 ;  /* 0x0000001110107221 */ /* 0x000fe40000010000 */
[----:B------:R-:W-:Y:S01]  /*62a0*/  FADD.FTZ R2, R19, R2 ;  /* 0x0000000213027221 */ /* 0x000fe20000010000 */
        /* <DEDUP_REMOVED lines=46> */
[----:B------:R-:W-:Y:S01]  /*6590*/  @P0 MOV R2, R25 ;  /* 0x0000001900020202 */ /* 0x000fe20000000f00 */
[----:B------:R-:W-:-:S04]  /*65a0*/  FADD.FTZ R27, R27, R88 ;  /* 0x000000581b1b7221 */ /* 0x000fc80000010000 */
        /* <DEDUP_REMOVED lines=20> */
[----:B------:R-:W-:Y:S01]  /*66f0*/  F2FP.F16.F32.PACK_AB R5, R102, R95 ;  /* 0x0000005f6605723e */ /* 0x000fe200000000ff */
[----:B------:R-:W-:Y:S01]  /*6700*/  FADD.FTZ R95, R95, R0 ;  /* 0x000000005f5f7221 */ /* 0x000fe20000010000 */
[----:B------:R-:W-:Y:S02]  /*6710*/  F2FP.F16.F32.PACK_AB R6, R87, R34 ;  /* 0x000000225706723e */ /* 0x000fe400000000ff */
[----:B------:R-:W-:Y:S01]  /*6720*/  F2FP.F16.F32.PACK_AB R7, R100, R33 ;  /* 0x000000216407723e */ /* 0x000fe200000000ff */
[----:B------:R-:W-:Y:S01]  /*6730*/  FADD.FTZ R102, R102, R95 ;  /* 0x0000005f66667221 */ /* 0x000fe20000010000 */
[-C--:B------:R-:W-:Y:S02]  /*6740*/  MOV R0, R24.reuse ;  /* 0x0000001800007202 */ /* 0x080fe40000000f00 */
        /* <DEDUP_REMOVED lines=41> */
[----:B------:R-:W-:Y:S01]  /*69e0*/  HMMA.16816.F32 R40, R4, R14, R40 ;  /* 0x0000000e0428723c */ /* 0x000fe20000001828 */
[----:B------:R-:W-:-:S04]  /*69f0*/  FADD.FTZ R13, R29, R90 ;  /* 0x0000005a1d0d7221 */ /* 0x000fc80000010000 */
[----:B------:R-:W-:-:S04]  /*6a00*/  FADD.FTZ R13, R26, R13 ;  /* 0x0000000d1a0d7221 */ /* 0x000fc80000010000 */
[----:B------:R-:W-:-:S04]  /*6a10*/  FADD.FTZ R92, R92, R13 ;  /* 0x0000000d5c5c7221 */ /* 0x000fc80000010000 */
        /* <DEDUP_REMOVED lines=8> */
[----:B------:R-:W-:Y:S01]  /*6aa0*/  FADD.FTZ R143, R143, R30 ;  /* 0x0000001e8f8f7221 */ /* 0x000fe20000010000 */
[----:B------:R-:W-:Y:S10]  /*6ab0*/  @P0 BRA `(.L_x_1037) ;  /* 0x0000000000040947 */ /* 0x000ff40003800000 */
.L_x_1033:
[----:B------:R-:W-:-:S07]  /*6ac0*/  IADD3 R142, R20, -0x1, RZ ;  /* 0xffffffff148e7810 */ /* 0x000fce0007ffe0ff */
.L_x_1037:
        /* <DEDUP_REMOVED lines=10> */
[----:B------:R-:W-:Y:S01]  /*6b70*/  ULDC UR4, c[0x0][0x2ec] ;  /* 0x0000bb0000047ab9 */ /* 0x000fe20000000800 */
[----:B------:R-:W-:Y:S01]  /*6b80*/  ULDC.64 UR6, c[0x0][0x248] ;  /* 0x0000920000067ab9 */ /* 0x000fe20000000a00 */
[----:B------:R-:W-:Y:S09]  /*6b90*/  BRA `(.L_x_1039) ;  /* 0x0000000000fc7947 */ /* 0x000ff20003800000 */
.L_x_1041:
[----:B------:R-:W-:Y:S01]  /*6ba0*/  ISETP.GE.AND P4, PT, R138, UR10, PT ;  /* 0x0000000a8a007c0c */ /* 0x000fe2000bf86270 */
[----:B-1----:R-:W-:Y:S01]  /*6bb0*/  VIADD R0, R142, 0xffffffff ;  /* 0xffffffff8e007836 */ /* 0x002fe20000000000 */
        /* <DEDUP_REMOVED lines=61> */
.L_x_1039:
        /* <DEDUP_REMOVED lines=10> */
[----:B------:R-:W-:Y:S04]  /*7030*/  IADD3 R2, P6, R127, R158, RZ ;  /* 0x0000009e7f027210 */ /* 0x000fe80007fde0ff */
[----:B------:R-:W-:Y:S02]  /*7040*/  IADD3 R0, R159, R0, RZ ;  /* 0x000000009f007210 */ /* 0x000fe40007ffe0ff */
[----:B--2---:R-:W-:Y:S01]  /*7050*/  @!P4 LEA R150, P5, R2, R150, 0x1 ;  /* 0x000000960296c211 */ /* 0x004fe200078a08ff */
        /* <DEDUP_REMOVED lines=21> */
[----:B------:R-:W-:Y:S04]  /*71b0*/  @!P2 LEA.HI.X R153, R158, R153, R0, 0x1, P0 ;  /* 0x000000999e99a211 */ /* 0x000fe800000f0c00 */
[----:B------:R-:W-:Y:S01]  /*71c0*/  @P2 STS.128 [R129+0x8000], RZ ;  /* 0x008000ff81002388 */ /* 0x000fe20000000c00 */
[----:B------:R-:W-:Y:S02]  /*71d0*/  IADD3.X R0, R126, R0, RZ, P6, !PT ;  /* 0x000000007e007210 */ /* 0x000fe400037fe4ff */
[C---:B---3--:R-:W-:Y:S02]  /*71e0*/  @!P3 LEA R148, P1, R2.reuse, R148, 0x1 ;  /* 0x000000940294b211 */ /* 0x048fe400078208ff */
[----:B------:R-:W-:Y:S01]  /*71f0*/  @!PT LDS RZ, [RZ] ;  /* 0x00000000fffff984 */ /* 0x000fe20000000800 */
[----:B------:R-:W-:Y:S01]  /*7200*/  @!PT LDS RZ, [RZ] ;  /* 0x00000000fffff984 */ /* 0x000fe20000000800 */
[----:B------:R-:W-:Y:S01]  /*7210*/  @!PT LDS RZ, [RZ] ;  /* 0x00000000fffff984 */ /* 0x000fe20000000800 */
[----:B------:R-:W-:Y:S01]  /*7220*/  @!P2 LDGSTS.E.BYPASS.LTC128B.128 [R129+0x8000], desc[UR8][R152.64+0x80] ;  /* 0x080000809881afae */ /* 0x000fe2000b901d48 */
[C-C-:B------:R-:W-:Y:S02]  /*7230*/  @!P4 LEA.HI.X R151, R2.reuse, R151, R0.reuse, 0x1, P5 ;  /* 0x000000970297c211 */ /* 0x140fe400028f0c00 */
[--C-:B------:R-:W-:Y:S02]  /*7240*/  @!P3 LEA.HI.X R149, R2, R149, R0.reuse, 0x1, P1 ;  /* 0x000000950295b211 */ /* 0x100fe400008f0c00 */
[----:B------:R-:W-:Y:S01]  /*7250*/  @P4 STS.128 [R129+0x6800], RZ ;  /* 0x006800ff81004388 */ /* 0x000fe20000000c00 */
[----:B------:R-:W-:Y:S04]  /*7260*/  ISETP.GT.AND P5, PT, R142, RZ, PT ;  /* 0x000000ff8e00720c */ /* 0x000fe80003fa4270 */
[----:B------:R-:W-:Y:S01]  /*7270*/  @!PT LDS RZ, [RZ] ;  /* 0x00000000fffff984 */ /* 0x000fe20000000800 */
[----:B------:R-:W-:Y:S01]  /*7280*/  @!PT LDS RZ, [RZ] ;  /* 0x00000000fffff984 */ /* 0x000fe20000000800 */
[----:B------:R-:W-:Y:S01]  /*7290*/  @!PT LDS RZ, [RZ] ;  /* 0x00000000fffff984 */ /* 0x000fe20000000800 */
[----:B------:R-:W-:Y:S01]  /*72a0*/  @!P4 LDGSTS.E.BYPASS.LTC128B.128 [R129+0x6800], desc[UR8][R150.64] ;  /* 0x068000009681cfae */ /* 0x000fe2000b901d48 */
        /* <DEDUP_REMOVED lines=13> */
[----:B------:R-:W2:Y:S05]  /*7380*/  LDSM.16.M88.4 R92, [R120+0x3000] ;  /* 0x00300000785c783b */ /* 0x000eaa0000000200 */
[----:B------:R-:W3:Y:S05]  /*7390*/  LDSM.16.M88.4 R96, [R120+0x3400] ;  /* 0x003400007860783b */ /* 0x000eea0000000200 */
[----:B------:R-:W4:Y:S05]  /*73a0*/  LDSM.16.M88.4 R100, [R120+0x3800] ;  /* 0x003800007864783b */ /* 0x000f2a0000000200 */
[----:B------:R-:W5:Y:S05]  /*73b0*/  LDSM.16.M88.4 R104, [R120+0x3c00] ;  /* 0x003c00007868783b */ /* 0x000f6a0000000200 */
[----:B------:R-:W0:Y:S05]  /*73c0*/  LDGDEPBAR ;  /* 0x00000000000079af */ /* 0x000e2a0000000000 */
[----:B------:R-:W-:Y:S05]  /*73d0*/  LDSM.16.M88.4 R108, [R119] ;  /* 0x00000000776c783b */ /* 0x000fea0000000200 */
        /* <DEDUP_REMOVED lines=34> */
[----:B------:R-:W1:Y:S05]  /*7600*/  LDSM.16.M88.4 R92, [R117+0x4000] ;  /* 0x00400000755c783b */ /* 0x000e6a0000000200 */
        /* <DEDUP_REMOVED lines=35> */
[----:B------:R-:W-:Y:S01]  /*7840*/  FMUL.FTZ R2, R4, UR5 ;  /* 0x0000000504027c20 */ /* 0x000fe20008410000 */
[----:B------:R-:W-:Y:S03]  /*7850*/  FMUL.FTZ R0, R5, UR5 ;  /* 0x0000000505007c20 */ /* 0x000fe60008410000 */
[----:B------:R-:W-:Y:S01]  /*7860*/  FMUL.FTZ R164, R6, UR5 ;  /* 0x0000000506a47c20 */ /* 0x000fe20008410000 */
[----:B------:R3:W4:Y:S01]  /*7870*/  MUFU.TANH R101, R2 ;  /* 0x0000000200657308 */ /* 0x0007220000002400 */
[----:B------:R-:W-:Y:S01]  /*7880*/  FMUL.FTZ R165, R7, UR5 ;  /* 0x0000000507a57c20 */ /* 0x000fe20008410000 */
[----:B------:R-:W-:Y:S01]  /*7890*/  FMUL.FTZ R86, R8, UR5 ;  /* 0x0000000508567c20 */ /* 0x000fe20008410000 */
[----:B------:R-:W-:Y:S03]  /*78a0*/  FMUL.FTZ R84, R9, UR5 ;  /* 0x0000000509547c20 */ /* 0x000fe60008410000 */
[----:B------:R-:W-:Y:S01]  /*78b0*/  FMUL.FTZ R157, R12, UR5 ;  /* 0x000000050c9d7c20 */ /* 0x000fe20008410000 */
[----:B------:R-:W-:Y:S03]  /*78c0*/  FMUL.FTZ R156, R13, UR5 ;  /* 0x000000050d9c7c20 */ /* 0x000fe60008410000 */
[----:B------:R5:W2:Y:S01]  /*78d0*/  MUFU.TANH R114, R0 ;  /* 0x0000000000727308 */ /* 0x000aa20000002400 */
[----:B------:R-:W-:Y:S01]  /*78e0*/  FMUL.FTZ R155, R14, UR5 ;  /* 0x000000050e9b7c20 */ /* 0x000fe20008410000 */
[----:B------:R-:W-:Y:S01]  /*78f0*/  FMUL.FTZ R158, R15, UR5 ;  /* 0x000000050f9e7c20 */ /* 0x000fe20008410000 */
[----:B------:R-:W-:Y:S01]  /*7900*/  FMUL.FTZ R153, R16, UR5 ;  /* 0x0000000510997c20 */ /* 0x000fe20008410000 */
[----:B------:R-:W-:Y:S01]  /*7910*/  FMUL.FTZ R149, R17, UR5 ;  /* 0x0000000511957c20 */ /* 0x000fe20008410000 */
[----:B------:R-:W-:Y:S01]  /*7920*/  FMUL.FTZ R148, R18, UR5 ;  /* 0x0000000512947c20 */ /* 0x000fe20008410000 */
[----:B------:R-:W-:Y:S04]  /*7930*/  FMUL.FTZ R147, R19, UR5 ;  /* 0x0000000513937c20 */ /* 0x000fe80008410000 */
[----:B------:R-:W4:Y:S01]  /*7940*/  MUFU.TANH R164, R164 ;  /* 0x000000a400a47308 */ /* 0x000f220000002400 */
[C---:B-1----:R-:W-:Y:S05]  /*7950*/  HMMA.16816.F32 R20, R88.reuse, R92, R20 ;  /* 0x0000005c5814723c */ /* 0x042fea0000001814 */
[----:B---3--:R-:W-:Y:S01]  /*7960*/  FMUL.FTZ R2, R10, UR5 ;  /* 0x000000050a027c20 */ /* 0x008fe20008410000 */
[C---:B------:R-:W-:Y:S03]  /*7970*/  HMMA.16816.F32 R24, R88.reuse, R94, R24 ;  /* 0x0000005e5818723c */ /* 0x040fe60000001818 */
[----:B------:R-:W1:Y:S02]  /*7980*/  MUFU.TANH R165, R165 ;  /* 0x000000a500a57308 */ /* 0x000e640000002400 */
[----:B-----5:R-:W-:Y:S01]  /*7990*/  FMUL.FTZ R0, R11, UR5 ;  /* 0x000000050b007c20 */ /* 0x020fe20008410000 */
[C---:B--2---:R-:W-:Y:S07]  /*79a0*/  HMMA.16816.F32 R28, R88.reuse, R96, R28 ;  /* 0x00000060581c723c */ /* 0x044fee000000181c */
[----:B------:R-:W2:Y:S01]  /*79b0*/  MUFU.TANH R110, R86 ;  /* 0x00000056006e7308 */ /* 0x000ea20000002400 */
[----:B------:R-:W-:Y:S09]  /*79c0*/  HMMA.16816.F32 R32, R88, R98, R32 ;  /* 0x000000625820723c */ /* 0x000ff20000001820 */
[----:B------:R-:W3:Y:S02]  /*79d0*/  MUFU.TANH R112, R84 ;  /* 0x0000005400707308 */ /* 0x000ee40000002400 */
[----:B------:R-:W-:Y:S01]  /*79e0*/  FMUL.FTZ R150, R20, UR5 ;  /* 0x0000000514967c20 */ /* 0x000fe20008410000 */
[----:B------:R-:W-:Y:S01]  /*79f0*/  FMUL.FTZ R152, R21, UR5 ;  /* 0x0000000515987c20 */ /* 0x000fe20008410000 */
[----:B------:R-:W-:Y:S01]  /*7a00*/  FMUL.FTZ R151, R22, UR5 ;  /* 0x0000000516977c20 */ /* 0x000fe20008410000 */
[----:B------:R-:W-:Y:S01]  /*7a10*/  FMUL.FTZ R154, R23, UR5 ;  /* 0x00000005179a7c20 */ /* 0x000fe20008410000 */
[----:B------:R-:W-:Y:S04]  /*7a20*/  FMUL.FTZ R160, R24, UR5 ;  /* 0x0000000518a07c20 */ /* 0x000fe80008410000 */
[----:B------:R5:W1:Y:S01]  /*7a30*/  MUFU.TANH R115, R2 ;  /* 0x0000000200737308 */ /* 0x000a620000002400 */
[----:B------:R-:W-:Y:S01]  /*7a40*/  FMUL.FTZ R159, R25, UR5 ;  /* 0x00000005199f7c20 */ /* 0x000fe20008410000 */
[----:B------:R-:W-:Y:S01]  /*7a50*/  FMUL.FTZ R161, R26, UR5 ;  /* 0x000000051aa17c20 */ /* 0x000fe20008410000 */
[----:B------:R-:W-:Y:S01]  /*7a60*/  FMUL.FTZ R162, R27, UR5 ;  /* 0x000000051ba27c20 */ /* 0x000fe20008410000 */
[----:B------:R-:W-:Y:S06]  /*7a70*/  FMUL.FTZ R163, R28, UR5 ;  /* 0x000000051ca37c20 */ /* 0x000fec0008410000 */
[----:B------:R1:W1:Y:S10]  /*7a80*/  MUFU.TANH R113, R0 ;  /* 0x0000000000717308 */ /* 0x0002740000002400 */
[----:B------:R-:W1:Y:S01]  /*7a90*/  MUFU.TANH R157, R157 ;  /* 0x0000009d009d7308 */ /* 0x000e620000002400 */
[----:B-----5:R-:W-:Y:S09]  /*7aa0*/  FMUL.FTZ R2, R29, UR5 ;  /* 0x000000051d027c20 */ /* 0x020ff20008410000 */
[----:B------:R-:W1:Y:S10]  /*7ab0*/  MUFU.TANH R156, R156 ;  /* 0x0000009c009c7308 */ /* 0x000e740000002400 */
        /* <DEDUP_REMOVED lines=14> */
[----:B------:R-:W1:Y:S01]  /*7ba0*/  MUFU.TANH R163, R163 ;  /* 0x000000a300a37308 */ /* 0x000e620000002400 */
[----:B--234-:R-:W-:Y:S05]  /*7bb0*/  @P5 BRA `(.L_x_1041) ;  /* 0xffffffec00f85947 */ /* 0x01cfea000383ffff */
.L_x_1040:
[----:B------:R2:W4:Y:S01]  /*7bc0*/  MUFU.TANH R102, R2 ;  /* 0x0000000200667308 */ /* 0x0005220000002400 */
[----:B---3--:R-:W-:Y:S01]  /*7bd0*/  FMNMX.FTZ R5, R101, R85, !PT ;  /* 0x0000005565057209 */ /* 0x008fe20007810000 */
[----:B------:R-:W-:Y:S01]  /*7be0*/  FMUL.FTZ R30, R30, UR5 ;  /* 0x000000051e1e7c20 */ /* 0x000fe20008410000 */
[----:B-1----:R-:W-:Y:S01]  /*7bf0*/  FMNMX.FTZ R0, R164, R3, !PT ;  /* 0x00000003a4007209 */ /* 0x002fe20007810000 */
[----:B------:R-:W-:Y:S01]  /*7c00*/  FMUL.FTZ R32, R32, UR5 ;  /* 0x0000000520207c20 */ /* 0x000fe20008410000 */
[----:B------:R-:W-:Y:S01]  /*7c10*/  FMNMX.FTZ R5, R114, R5, !PT ;  /* 0x0000000572057209 */ /* 0x000fe20007810000 */
[----:B------:R-:W-:Y:S01]  /*7c20*/  LDSM.16.MT88.4 R20, [R116+0x6000] ;  /* 0x006000007414783b */ /* 0x000fe20000004200 */
[----:B------:R-:W-:Y:S03]  /*7c30*/  FMNMX.FTZ R0, R165, R0, !PT ;  /* 0x00000000a5007209 */ /* 0x000fe60007810000 */
[----:B------:R-:W1:Y:S01]  /*7c40*/  MUFU.TANH R103, R30 ;  /* 0x0000001e00677308 */ /* 0x000e620000002400 */
[----:B------:R-:W-:Y:S01]  /*7c50*/  FMNMX.FTZ R5, R110, R5, !PT ;  /* 0x000000056e057209 */ /* 0x000fe20007810000 */
[----:B------:R-:W-:Y:S01]  /*7c60*/  FMUL.FTZ R31, R31, UR5 ;  /* 0x000000051f1f7c20 */ /* 0x000fe20008410000 */
[----:B------:R-:W-:Y:S01]  /*7c70*/  FMNMX.FTZ R0, R115, R0, !PT ;  /* 0x0000000073007209 */ /* 0x000fe20007810000 */
[----:B------:R-:W-:Y:S01]  /*7c80*/  FMUL.FTZ R33, R33, UR5 ;  /* 0x0000000521217c20 */ /* 0x000fe20008410000 */
[----:B------:R-:W-:Y:S01]  /*7c90*/  FMNMX.FTZ R4, R112, R5, !PT ;  /* 0x0000000570047209 */ /* 0x000fe20007810000 */
[----:B------:R-:W-:Y:S01]  /*7ca0*/  FMUL.FTZ R34, R34, UR5 ;  /* 0x0000000522227c20 */ /* 0x000fe20008410000 */
[----:B------:R-:W-:Y:S03]  /*7cb0*/  FMUL.FTZ R35, R35, UR5 ;  /* 0x0000000523237c20 */ /* 0x000fe60008410000 */
[----:B------:R-:W3:Y:S01]  /*7cc0*/  MUFU.TANH R105, R32 ;  /* 0x0000002000697308 */ /* 0x000ee20000002400 */
[----:B------:R-:W-:Y:S02]  /*7cd0*/  FMNMX.FTZ R5, R157, R4, !PT ;  /* 0x000000049d057209 */ /* 0x000fe40007810000 */
[----:B--2---:R-:W-:Y:S02]  /*7ce0*/  FMNMX.FTZ R2, R113, R0, !PT ;  /* 0x0000000071027209 */ /* 0x004fe40007810000 */
[----:B------:R-:W-:Y:S02]  /*7cf0*/  FMNMX.FTZ R0, R156, R5, !PT ;  /* 0x000000059c007209 */ /* 0x000fe40007810000 */
[----:B------:R-:W-:Y:S03]  /*7d00*/  FMNMX.FTZ R5, R155, R2, !PT ;  /* 0x000000029b057209 */ /* 0x000fe60007810000 */
[----:B------:R2:W5:Y:S01]  /*7d10*/  MUFU.TANH R104, R31 ;  /* 0x0000001f00687308 */ /* 0x0005620000002400 */
[----:B------:R-:W-:Y:S02]  /*7d20*/  FMNMX.FTZ R0, R153, R0, !PT ;  /* 0x0000000099007209 */ /* 0x000fe40007810000 */
[----:B------:R-:W-:Y:S02]  /*7d30*/  FMNMX.FTZ R5, R158, R5, !PT ;  /* 0x000000059e057209 */ /* 0x000fe40007810000 */
[----:B------:R-:W-:Y:S02]  /*7d40*/  FMNMX.FTZ R7, R149, R0, !PT ;  /* 0x0000000095077209 */ /* 0x000fe40007810000 */
[----:B------:R-:W-:Y:S03]  /*7d50*/  FMNMX.FTZ R0, R148, R5, !PT ;  /* 0x0000000594007209 */ /* 0x000fe60007810000 */
[----:B------:R-:W5:Y:S01]  /*7d60*/  MUFU.TANH R106, R33 ;  /* 0x00000021006a7308 */ /* 0x000f620000002400 */
[----:B------:R-:W-:Y:S02]  /*7d70*/  FMNMX.FTZ R7, R150, R7, !PT ;  /* 0x0000000796077209 */ /* 0x000fe40007810000 */
[----:B------:R-:W-:Y:S02]  /*7d80*/  FMNMX.FTZ R0, R147, R0, !PT ;  /* 0x0000000093007209 */ /* 0x000fe40007810000 */
[----:B------:R-:W-:Y:S02]  /*7d90*/  FMNMX.FTZ R7, R152, R7, !PT ;  /* 0x0000000798077209 */ /* 0x000fe40007810000 */
[----:B------:R-:W-:Y:S03]  /*7da0*/  FMNMX.FTZ R5, R151, R0, !PT ;  /* 0x0000000097057209 */ /* 0x000fe60007810000 */
[----:B------:R-:W5:Y:S01]  /*7db0*/  MUFU.TANH R87, R34 ;  /* 0x0000002200577308 */ /* 0x000f620000002400 */
[----:B------:R-:W-:Y:S01]  /*7dc0*/  FMNMX.FTZ R0, R160, R7, !PT ;  /* 0x00000007a0007209 */ /* 0x000fe20007810000 */
[----:B--2---:R-:W-:Y:S01]  /*7dd0*/  LDSM.16.MT88.4 R28, [R118+0x7000] ;  /* 0x00700000761c783b */ /* 0x004fe20000004200 */
[----:B------:R-:W-:Y:S02]  /*7de0*/  FMNMX.FTZ R2, R154, R5, !PT ;  /* 0x000000059a027209 */ /* 0x000fe40007810000 */
[----:B------:R-:W-:Y:S02]  /*7df0*/  FMNMX.FTZ R0, R159, R0, !PT ;  /* 0x000000009f007209 */ /* 0x000fe40007810000 */
[----:B------:R-:W-:Y:S03]  /*7e00*/  FMNMX.FTZ R5, R161, R2, !PT ;  /* 0x00000002a1057209 */ /* 0x000fe60007810000 */
[----:B------:R-:W2:Y:S01]  /*7e10*/  MUFU.TANH R86, R35 ;  /* 0x0000002300567308 */ /* 0x000ea20000002400 */
[----:B------:R-:W-:Y:S02]  /*7e20*/  FMNMX.FTZ R7, R163, R0, !PT ;  /* 0x00000000a3077209 */ /* 0x000fe40007810000 */
[----:B------:R-:W-:Y:S02]  /*7e30*/  FMNMX.FTZ R0, R162, R5, !PT ;  /* 0x00000005a2007209 */ /* 0x000fe40007810000 */
[----:B------:R-:W-:Y:S02]  /*7e40*/  IADD3 R142, R142, -0x1, RZ ;  /* 0xffffffff8e8e7810 */ /* 0x000fe40007ffe0ff */
[----:B----4-:R-:W-:Y:S02]  /*7e50*/  FMNMX.FTZ R2, R102, R7, !PT ;  /* 0x0000000766027209 */ /* 0x010fe40007810000 */
[----:B-1----:R-:W-:Y:S02]  /*7e60*/  FMNMX.FTZ R5, R103, R0, !PT ;  /* 0x0000000067057209 */ /* 0x002fe40007810000 */
[----:B---3--:R-:W-:Y:S02]  /*7e70*/  FMNMX.FTZ R9, R105, R2, !PT ;  /* 0x0000000269097209 */ /* 0x008fe40007810000 */
[----:B-----5:R-:W-:Y:S02]  /*7e80*/  FMNMX.FTZ R0, R104, R5, !PT ;  /* 0x0000000568007209 */ /* 0x020fe40007810000 */
[----:B------:R-:W-:Y:S02]  /*7e90*/  FMNMX.FTZ R6, R106, R9, !PT ;  /* 0x000000096a067209 */ /* 0x000fe40007810000 */
[----:B------:R-:W-:Y:S03]  /*7ea0*/  FMNMX.FTZ R9, R87, R0, !PT ;  /* 0x0000000057097209 */ /* 0x000fe60007810000 */
[----:B------:R-:W1:Y:S01]  /*7eb0*/  SHFL.BFLY PT, R13, R6, 0x2, 0x1f ;  /* 0x0c401f00060d7f89 */ /* 0x000e6200000e0000 */
[----:B--2---:R-:W-:Y:S07]  /*7ec0*/  FMNMX.FTZ R7, R86, R9, !PT ;  /* 0x0000000956077209 */ /* 0x004fee0007810000 */
[----:B------:R-:W2:Y:S01]  /*7ed0*/  SHFL.BFLY PT, R0, R7, 0x2, 0x1f ;  /* 0x0c401f0007007f89 */ /* 0x000ea200000e0000 */
[----:B-1----:R-:W-:Y:S07]  /*7ee0*/  FMNMX.FTZ R11, R6, R13, !PT ;  /* 0x0000000d060b7209 */ /* 0x002fee0007810000 */
[----:B------:R-:W-:Y:S01]  /*7ef0*/  LDSM.16.MT88.4 R12, [R118+0x6000] ;  /* 0x00600000760c783b */ /* 0x000fe20000004200 */
[----:B--2---:R-:W-:Y:S07]  /*7f00*/  FMNMX.FTZ R5, R7, R0, !PT ;  /* 0x0000000007057209 */ /* 0x004fee0007810000 */
[----:B------:R-:W1:Y:S08]  /*7f10*/  SHFL.BFLY PT, R2, R11, 0x1, 0x1f ;  /* 0x0c201f000b027f89 */ /* 0x000e7000000e0000 */
[----:B------:R-:W2:Y:S01]  /*7f20*/  SHFL.BFLY PT, R0, R5, 0x1, 0x1f ;  /* 0x0c201f0005007f89 */ /* 0x000ea200000e0000 */
[----:B-1----:R-:W-:Y:S02]  /*7f30*/  FMNMX.FTZ R2, R11, R2, !PT ;  /* 0x000000020b027209 */ /* 0x002fe40007810000 */
[----:B--2---:R-:W-:Y:S03]  /*7f40*/  FMNMX.FTZ R0, R5, R0, !PT ;  /* 0x0000000005007209 */ /* 0x004fe60007810000 */
[C---:B------:R-:W-:Y:S01]  /*7f50*/  FMUL.FTZ R107, R2.reuse, UR4 ;  /* 0x00000004026b7c20 */ /* 0x040fe20008410000 */
[C---:B------:R-:W-:Y:S01]  /*7f60*/  FSETP.NEU.FTZ.AND P0, PT, R2.reuse, -INF , PT ;  /* 0xff8000000200780b */ /* 0x040fe20003f1d000 */
[----:B------:R-:W-:Y:S01]  /*7f70*/  FADD.FTZ R4, -R2, R85 ;  /* 0x0000005502047221 */ /* 0x000fe20000010100 */
[----:B------:R-:W-:Y:S01]  /*7f80*/  MOV R85, R2 ;  /* 0x0000000200557202 */ /* 0x000fe20000000f00 */
[C---:B------:R-:W-:Y:S01]  /*7f90*/  FMUL.FTZ R108, R0.reuse, UR4 ;  /* 0x00000004006c7c20 */ /* 0x040fe20008410000 */
[----:B------:R-:W-:Y:S01]  /*7fa0*/  FSEL R107, R107, RZ, P0 ;  /* 0x000000ff6b6b7208 */ /* 0x000fe20000000000 */
[C---:B------:R-:W-:Y:S01]  /*7fb0*/  FADD.FTZ R3, -R0.reuse, R3 ;  /* 0x0000000300037221 */ /* 0x040fe20000010100 */
[----:B------:R-:W-:Y:S01]  /*7fc0*/  FSETP.NEU.FTZ.AND P0, PT, R0, -INF , PT ;  /* 0xff8000000000780b */ /* 0x000fe20003f1d000 */
[----:B------:R-:W-:Y:S02]  /*7fd0*/  FMUL.FTZ R84, R4, UR4 ;  /* 0x0000000404547c20 */ /* 0x000fe40008410000 */
[--C-:B------:R-:W-:Y:S01]  /*7fe0*/  FFMA.FTZ R101, R101, UR4, -R107.reuse ;  /* 0x0000000465657c23 */ /* 0x100fe2000801086b */
[----:B------:R-:W-:Y:S01]  /*7ff0*/  FSEL R108, R108, RZ, P0 ;  /* 0x000000ff6c6c7208 */ /* 0x000fe20000000000 */
[--C-:B------:R-:W-:Y:S01]  /*8000*/  FFMA.FTZ R93, R114, UR4, -R107.reuse ;  /* 0x00000004725d7c23 */ /* 0x100fe2000801086b */
[--C-:B------:R-:W-:Y:S01]  /*8010*/  FFMA.FTZ R90, R110, UR4, -R107.reuse ;  /* 0x000000046e5a7c23 */ /* 0x100fe2000801086b */
[--C-:B------:R-:W-:Y:S01]  /*8020*/  FFMA.FTZ R89, R112, UR4, -R107.reuse ;  /* 0x0000000470597c23 */ /* 0x100fe2000801086b */
[----:B------:R-:W-:Y:S01]  /*8030*/  FMUL.FTZ R6, R3, UR4 ;  /* 0x0000000403067c20 */ /* 0x000fe20008410000 */
[--C-:B------:R-:W-:Y:S01]  /*8040*/  FFMA.FTZ R100, R164, UR4, -R108.reuse ;  /* 0x00000004a4647c23 */ /* 0x100fe2000801086c */
[--C-:B------:R-:W-:Y:S01]  /*8050*/  FFMA.FTZ R92, R165, UR4, -R108.reuse ;  /* 0x00000004a55c7c23 */ /* 0x100fe2000801086c */
        /* <DEDUP_REMOVED lines=14> */
[----:B------:R-:W-:Y:S01]  /*8140*/  FFMA.FTZ R159, R159, UR4, -R107 ;  /* 0x000000049f9f7c23 */ /* 0x000fe2000801086b */
        /* <DEDUP_REMOVED lines=22> */
[----:B------:R-:W2:Y:S01]  /*82b0*/  LDSM.16.MT88.4 R60, [R116+0x7000] ;  /* 0x00700000743c783b */ /* 0x000ea20000004200 */
[C---:B------:R-:W-:Y:S01]  /*82c0*/  FMUL.FTZ R32, R84.reuse, R52 ;  /* 0x0000003454207220 */ /* 0x040fe20000410000 */
[C---:B------:R-:W-:Y:S01]  /*82d0*/  FMUL.FTZ R33, R84.reuse, R53 ;  /* 0x0000003554217220 */ /* 0x040fe20000410000 */
[C---:B------:R-:W-:Y:S01]  /*82e0*/  FMUL.FTZ R34, R3.reuse, R54 ;  /* 0x0000003603227220 */ /* 0x040fe20000410000 */
[----:B------:R-:W-:Y:S03]  /*82f0*/  FMUL.FTZ R35, R3, R55 ;  /* 0x0000003703237220 */ /* 0x000fe60000410000 */
[----:B------:R-:W3:Y:S01]  /*8300*/  MUFU.EX2 R92, R92 ;  /* 0x0000005c005c7308 */ /* 0x000ee20000000800 */
[----:B-1----:R-:W-:Y:S01]  /*8310*/  F2FP.F16.F32.PACK_AB R80, R93, R101 ;  /* 0x000000655d50723e */ /* 0x002fe200000000ff */
[C---:B------:R-:W-:Y:S01]  /*8320*/  FMUL.FTZ R36, R84.reuse, R36 ;  /* 0x0000002454247220 */ /* 0x040fe20000410000 */
[----:B------:R-:W1:Y:S01]  /*8330*/  LDSM.16.MT88.4 R52, [R118+0x8000] ;  /* 0x008000007634783b */ /* 0x000e620000004200 */
        /* <DEDUP_REMOVED lines=13> */
[----:B---3--:R-:W-:Y:S01]  /*8410*/  F2FP.F16.F32.PACK_AB R81, R92, R100 ;  /* 0x000000645c51723e */ /* 0x008fe200000000ff */
[C---:B------:R-:W-:Y:S01]  /*8420*/  FMUL.FTZ R48, R84.reuse, R48 ;  /* 0x0000003054307220 */ /* 0x040fe20000410000 */
[----:B------:R-:W-:Y:S01]  /*8430*/  FMUL.FTZ R49, R84, R49 ;  /* 0x0000003154317220 */ /* 0x000fe20000410000 */
[C---:B------:R-:W-:Y:S01]  /*8440*/  FMUL.FTZ R50, R3.reuse, R50 ;  /* 0x0000003203327220 */ /* 0x040fe20000410000 */
[----:B------:R-:W-:Y:S01]  /*8450*/  FMUL.FTZ R51, R3, R51 ;  /* 0x0000003303337220 */ /* 0x000fe20000410000 */
[----:B------:R-:W-:Y:S01]  /*8460*/  LDSM.16.MT88.4 R76, [R118+0x6c00] ;  /* 0x006c0000764c783b */ /* 0x000fe20000004200 */
[----:B------:R-:W-:Y:S03]  /*8470*/  FFMA.FTZ R68, R104, UR4, -R108 ;  /* 0x0000000468447c23 */ /* 0x000fe6000801086c */
[----:B------:R-:W-:Y:S01]  /*8480*/  MUFU.EX2 R91, R91 ;  /* 0x0000005b005b7308 */ /* 0x000fe20000000800 */
[----:B------:R-:W-:Y:S01]  /*8490*/  FFMA.FTZ R101, R84, R143, R101 ;  /* 0x0000008f54657223 */ /* 0x000fe20000010065 */
[--C-:B------:R-:W-:Y:S01]  /*84a0*/  FFMA.FTZ R163, R163, UR4, -R107.reuse ;  /* 0x00000004a3a37c23 */ /* 0x100fe2000801086b */
[--C-:B------:R-:W-:Y:S01]  /*84b0*/  FFMA.FTZ R102, R102, UR4, -R107.reuse ;  /* 0x0000000466667c23 */ /* 0x100fe2000801086b */
[----:B------:R-:W-:Y:S01]  /*84c0*/  FFMA.FTZ R105, R105, UR4, -R107 ;  /* 0x0000000469697c23 */ /* 0x000fe2000801086b */
[----:B------:R-:W-:Y:S01]  /*84d0*/  FFMA.FTZ R100, R3, R146, R100 ;  /* 0x0000009203647223 */ /* 0x000fe20000010064 */
[----:B------:R-:W-:Y:S04]  /*84e0*/  FADD.FTZ R101, R93, R101 ;  /* 0x000000655d657221 */ /* 0x000fe80000010000 */
[----:B------:R-:W3:Y:S01]  /*84f0*/  MUFU.EX2 R88, R88 ;  /* 0x0000005800587308 */ /* 0x000ee20000000800 */
[C---:B----4-:R-:W-:Y:S01]  /*8500*/  F2FP.F16.F32.PACK_AB R82, R89.reuse, R90 ;  /* 0x0000005a5952723e */ /* 0x050fe200000000ff */
[----:B------:R-:W-:Y:S01]  /*8510*/  FADD.FTZ R100, R92, R100 ;  /* 0x000000645c647221 */ /* 0x000fe20000010000 */
[----:B------:R-:W-:Y:S04]  /*8520*/  FADD.FTZ R90, R90, R101 ;  /* 0x000000655a5a7221 */ /* 0x000fe80000010000 */
[----:B------:R-:W-:Y:S03]  /*8530*/  FADD.FTZ R90, R89, R90 ;  /* 0x0000005a595a7221 */ /* 0x000fe60000010000 */
[----:B------:R-:W-:Y:S10]  /*8540*/  MUFU.EX2 R94, R94 ;  /* 0x0000005e005e7308 */ /* 0x000ff40000000800 */
[----:B------:R-:W-:Y:S01]  /*8550*/  MUFU.EX2 R95, R95 ;  /* 0x0000005f005f7308 */ /* 0x000fe20000000800 */
        /* <DEDUP_REMOVED lines=21> */
[--C-:B------:R-:W-:Y:S01]  /*86b0*/  FFMA.FTZ R66, R87, UR4, -R108.reuse ;  /* 0x0000000457427c23 */ /* 0x100fe2000801086c */
[--C-:B------:R-:W-:Y:S01]  /*86c0*/  FFMA.FTZ R65, R157, UR4, -R107.reuse ;  /* 0x000000049d417c23 */ /* 0x100fe2000801086b */
[----:B------:R-:W-:Y:S01]  /*86d0*/  FFMA.FTZ R107, R106, UR4, -R107 ;  /* 0x000000046a6b7c23 */ /* 0x000fe2000801086b */
[C---:B------:R-:W-:Y:S04]  /*86e0*/  HMMA.16816.F32 R20, R80.reuse, R28, R20 ;  /* 0x0000001c5014723c */ /* 0x040fe80000001814 */
[----:B------:R-:W-:Y:S01]  /*86f0*/  MUFU.EX2 R106, R160 ;  /* 0x000000a0006a7308 */ /* 0x000fe20000000800 */
[--C-:B------:R-:W-:Y:S01]  /*8700*/  FFMA.FTZ R64, R155, UR4, -R108.reuse ;  /* 0x000000049b407c23 */ /* 0x100fe2000801086c */
[----:B------:R-:W-:Y:S01]  /*8710*/  FFMA.FTZ R108, R86, UR4, -R108 ;  /* 0x00000004566c7c23 */ /* 0x000fe2000801086c */
[C---:B------:R-:W-:Y:S07]  /*8720*/  HMMA.16816.F32 R24, R80.reuse, R30, R24 ;  /* 0x0000001e5018723c */ /* 0x040fee0000001818 */
[----:B------:R-:W3:Y:S01]  /*8730*/  MUFU.EX2 R65, R65 ;  /* 0x0000004100417308 */ /* 0x000ee20000000800 */
[C---:B------:R-:W-:Y:S03]  /*8740*/  FMUL.FTZ R28, R84.reuse, R56 ;  /* 0x00000038541c7220 */ /* 0x040fe60000410000 */
[----:B------:R-:W-:Y:S01]  /*8750*/  FMUL.FTZ R29, R84, R57 ;  /* 0x00000039541d7220 */ /* 0x000fe20000410000 */
[C---:B------:R-:W-:Y:S01]  /*8760*/  FMUL.FTZ R30, R3.reuse, R58 ;  /* 0x0000003a031e7220 */ /* 0x040fe20000410000 */
[----:B------:R-:W-:Y:S02]  /*8770*/  FMUL.FTZ R31, R3, R59 ;  /* 0x0000003b031f7220 */ /* 0x000fe40000410000 */
[----:B------:R-:W-:Y:S02]  /*8780*/  LDSM.16.MT88.4 R56, [R118+0x6400] ;  /* 0x006400007638783b */ /* 0x000fe40000004200 */
[----:B------:R4:W-:Y:S03]  /*8790*/  MUFU.EX2 R84, R68 ;  /* 0x0000004400547308 */ /* 0x0009e60000000800 */
[C---:B--2---:R-:W-:Y:S07]  /*87a0*/  HMMA.16816.F32 R28, R80.reuse, R60, R28 ;  /* 0x0000003c501c723c */ /* 0x044fee000000181c */
[----:B------:R-:W-:Y:S01]  /*87b0*/  MUFU.EX2 R87, R159 ;  /* 0x0000009f00577308 */ /* 0x000fe20000000800 */
[C---:B------:R-:W-:Y:S01]  /*87c0*/  HMMA.16816.F32 R32, R80.reuse, R62, R32 ;  /* 0x0000003e5020723c */ /* 0x040fe20000001820 */
[----:B------:R-:W-:Y:S02]  /*87d0*/  LDSM.16.MT88.4 R60, [R116+0x6800] ;  /* 0x00680000743c783b */ /* 0x000fe40000004200 */
[----:B---3--:R-:W-:Y:S03]  /*87e0*/  FADD.FTZ R101, R65, R90 ;  /* 0x0000005a41657221 */ /* 0x008fe60000010000 */
[C---:B-1----:R-:W-:Y:S03]  /*87f0*/  HMMA.16816.F32 R36, R80.reuse, R52, R36 ;  /* 0x000000345024723c */ /* 0x042fe60000001824 */
[----:B------:R-:W-:Y:S01]  /*8800*/  MUFU.EX2 R103, R161 ;  /* 0x000000a100677308 */ /* 0x000fe20000000800 */
[----:B----4-:R-:W-:Y:S01]  /*8810*/  LDSM.16.MT88.4 R68, [R116+0x6c00] ;  /* 0x006c00007444783b */ /* 0x010fe20000004200 */
[----:B------:R-:W-:Y:S01]  /*8820*/  FADD.FTZ R101, R94, R101 ;  /* 0x000000655e657221 */ /* 0x000fe20000010000 */
[C---:B------:R-:W-:Y:S07]  /*8830*/  HMMA.16816.F32 R40, R80.reuse, R54, R40 ;  /* 0x000000365028723c */ /* 0x040fee0000001828 */
[----:B------:R-:W1:Y:S01]  /*8840*/  MUFU.EX2 R64, R64 ;  /* 0x0000004000407308 */ /* 0x000e620000000800 */
[----:B------:R-:W2:Y:S09]  /*8850*/  LDSM.16.MT88.4 R52, [R116+0x8000] ;  /* 0x008000007434783b */ /* 0x000eb20000004200 */
[----:B------:R-:W3:Y:S10]  /*8860*/  MUFU.EX2 R99, R99 ;  /* 0x0000006300637308 */ /* 0x000ef40000000800 */
[----:B------:R-:W-:Y:S01]  /*8870*/  MUFU.EX2 R98, R98 ;  /* 0x0000006200627308 */ /* 0x000fe20000000800 */
[----:B-1----:R-:W-:Y:S09]  /*8880*/  FADD.FTZ R100, R64, R91 ;  /* 0x0000005b40647221 */ /* 0x002ff20000010000 */
[----:B------:R-:W1:Y:S10]  /*8890*/  MUFU.EX2 R97, R97 ;  /* 0x0000006100617308 */ /* 0x000e740000000800 */
[----:B------:R-:W-:Y:S10]  /*88a0*/  MUFU.EX2 R86, R162 ;  /* 0x000000a200567308 */ /* 0x000ff40000000800 */
[----:B------:R-:W-:Y:S01]  /*88b0*/  MUFU.EX2 R163, R163 ;  /* 0x000000a300a37308 */ /* 0x000fe20000000800 */
[C---:B--2---:R-:W-:Y:S06]  /*88c0*/  HMMA.16816.F32 R44, R80.reuse, R52, R44 ;  /* 0x00000034502c723c */ /* 0x044fec000000182c */
[----:B------:R-:W-:Y:S03]  /*88d0*/  HMMA.16816.F32 R48, R80, R54, R48 ;  /* 0x000000365030723c */ /* 0x000fe60000001830 */
[----:B------:R-:W2:Y:S02]  /*88e0*/  MUFU.EX2 R102, R102 ;  /* 0x0000006600667308 */ /* 0x000ea40000000800 */
[----:B------:R-:W-:Y:S02]  /*88f0*/  F2FP.F16.F32.PACK_AB R52, R94, R65 ;  /* 0x000000415e34723e */ /* 0x000fe400000000ff */
[C---:B------:R-:W-:Y:S01]  /*8900*/  F2FP.F16.F32.PACK_AB R53, R95.reuse, R64 ;  /* 0x000000405f35723e */ /* 0x040fe200000000ff */
[----:B------:R-:W-:Y:S05]  /*8910*/  FADD.FTZ R95, R95, R100 ;  /* 0x000000645f5f7221 */ /* 0x000fea0000010000 */
[----:B------:R-:W4:Y:S01]  /*8920*/  MUFU.EX2 R3, R67 ;  /* 0x0000004300037308 */ /* 0x000f220000000800 */
[----:B---3--:R-:W-:Y:S01]  /*8930*/  F2FP.F16.F32.PACK_AB R54, R99, R96 ;  /* 0x000000606336723e */ /* 0x008fe200000000ff */
[----:B------:R-:W-:Y:S01]  /*8940*/  FADD.FTZ R96, R96, R101 ;  /* 0x0000006560607221 */ /* 0x000fe20000010000 */
[----:B-1----:R-:W-:Y:S03]  /*8950*/  F2FP.F16.F32.PACK_AB R55, R97, R98 ;  /* 0x000000626137723e */ /* 0x002fe600000000ff */
[----:B------:R-:W-:Y:S04]  /*8960*/  FADD.FTZ R96, R99, R96 ;  /* 0x0000006063607221 */ /* 0x000fe80000010000 */
[----:B------:R-:W-:Y:S01]  /*8970*/  MUFU.EX2 R105, R105 ;  /* 0x0000006900697308 */ /* 0x000fe20000000800 */
[----:B--2---:R-:W-:Y:S01]  /*8980*/  F2FP.F16.F32.PACK_AB R88, R102, R163 ;  /* 0x000000a36658723e */ /* 0x004fe200000000ff */
[C---:B------:R-:W-:Y:S08]  /*8990*/  HMMA.16816.F32 R4, R52.reuse, R56, R4 ;  /* 0x000000383404723c */ /* 0x040ff00000001804 */
[----:B------:R-:W1:Y:S01]  /*89a0*/  MUFU.EX2 R92, R107 ;  /* 0x0000006b005c7308 */ /* 0x000e620000000800 */
[C---:B------:R-:W-:Y:S01]  /*89b0*/  HMMA.16816.F32 R8, R52.reuse, R58, R8 ;  /* 0x0000003a3408723c */ /* 0x040fe20000001808 */
[----:B------:R-:W2:Y:S02]  /*89c0*/  LDSM.16.MT88.4 R56, [R116+0x6400] ;  /* 0x006400007438783b */ /* 0x000ea40000004200 */
[----:B----4-:R-:W-:Y:S06]  /*89d0*/  F2FP.F16.F32.PACK_AB R89, R84, R3 ;  /* 0x000000035459723e */ /* 0x010fec00000000ff */
[----:B------:R-:W-:Y:S10]  /*89e0*/  MUFU.EX2 R93, R66 ;  /* 0x00000042005d7308 */ /* 0x000ff40000000800 */
[----:B------:R-:W3:Y:S01]  /*89f0*/  MUFU.EX2 R108, R108 ;  /* 0x0000006c006c7308 */ /* 0x000ee20000000800 */
[----:B-1----:R-:W-:Y:S02]  /*8a00*/  F2FP.F16.F32.PACK_AB R90, R92, R105 ;  /* 0x000000695c5a723e */ /* 0x002fe400000000ff */
[----:B---3--:R-:W-:Y:S01]  /*8a10*/  F2FP.F16.F32.PACK_AB R91, R108, R93 ;  /* 0x0000005d6c5b723e */ /* 0x008fe200000000ff */
        /* <DEDUP_REMOVED lines=16> */
[----:B------:R-:W-:Y:S02]  /*8b20*/  F2FP.F16.F32.PACK_AB R53, R104, R109 ;  /* 0x0000006d6835723e */ /* 0x000fe400000000ff */
[----:B------:R-:W-:Y:S02]  /*8b30*/  F2FP.F16.F32.PACK_AB R54, R87, R106 ;  /* 0x0000006a5736723e */ /* 0x000fe400000000ff */
[----:B------:R-:W-:Y:S07]  /*8b40*/  F2FP.F16.F32.PACK_AB R55, R86, R103 ;  /* 0x000000675637723e */ /* 0x000fee00000000ff */
        /* <DEDUP_REMOVED lines=23> */
[----:B------:R-:W4:Y:S04]  /*8cc0*/  LDSM.16.MT88.4 R8, [R116+0x8c00] ;  /* 0x008c00007408783b */ /* 0x000f280000004200 */
[----:B------:R-:W-:Y:S06]  /*8cd0*/  FADD.FTZ R12, R98, R95 ;  /* 0x0000005f620c7221 */ /* 0x000fec0000010000 */
[----:B------:R-:W-:Y:S04]  /*8ce0*/  FADD.FTZ R12, R97, R12 ;  /* 0x0000000c610c7221 */ /* 0x000fe80000010000 */
[----:B------:R-:W-:Y:S01]  /*8cf0*/  FADD.FTZ R109, R109, R12 ;  /* 0x0000000c6d6d7221 */ /* 0x000fe20000010000 */
[C---:B-1----:R-:W-:Y:S03]  /*8d00*/  HMMA.16816.F32 R64, R88.reuse, R60, R20 ;  /* 0x0000003c5840723c */ /* 0x042fe60000001814 */
[----:B------:R-:W-:Y:S03]  /*8d10*/  FADD.FTZ R104, R104, R109 ;  /* 0x0000006d68687221 */ /* 0x000fe60000010000 */
[C---:B------:R-:W-:Y:S05]  /*8d20*/  HMMA.16816.F32 R60, R88.reuse, R62, R24 ;  /* 0x0000003e583c723c */ /* 0x040fea0000001818 */
[----:B------:R-:W-:Y:S01]  /*8d30*/  FADD.FTZ R103, R103, R104 ;  /* 0x0000006867677221 */ /* 0x000fe20000010000 */
[C---:B--2---:R-:W-:Y:S05]  /*8d40*/  HMMA.16816.F32 R56, R88.reuse, R52, R28 ;  /* 0x000000345838723c */ /* 0x044fea000000181c */
        /* <DEDUP_REMOVED lines=8> */
[----:B------:R-:W-:Y:S01]  /*8dd0*/  MOV R3, R0 ;  /* 0x0000000000037202 */ /* 0x000fe20000000f00 */
[----:B------:R-:W-:Y:S01]  /*8de0*/  FADD.FTZ R5, R110, R5 ;  /* 0x000000056e057221 */ /* 0x000fe20000010000 */
[----:B------:R-:W-:Y:S04]  /*8df0*/  HMMA.16816.F32 R48, R88, R10, R48 ;  /* 0x0000000a5830723c */ /* 0x000fe80000001830 */
[----:B------:R-:W-:Y:S01]  /*8e00*/  FADD.FTZ R106, R106, R5 ;  /* 0x000000056a6a7221 */ /* 0x000fe20000010000 */
[----:B------:R-:W-:Y:S03]  /*8e10*/  FADD.FTZ R93, R93, R84 ;  /* 0x000000545d5d7221 */ /* 0x000fe60000010000 */
[----:B------:R-:W-:Y:S03]  /*8e20*/  FADD.FTZ R106, R87, R106 ;  /* 0x0000006a576a7221 */ /* 0x000fe60000010000 */
[----:B------:R-:W-:Y:S01]  /*8e30*/  FADD.FTZ R146, R108, R93 ;  /* 0x0000005d6c927221 */ /* 0x000fe20000010000 */
[----:B------:R-:W-:Y:S04]  /*8e40*/  FADD.FTZ R163, R163, R106 ;  /* 0x0000006aa3a37221 */ /* 0x000fe80000010000 */
[----:B------:R-:W-:Y:S04]  /*8e50*/  FADD.FTZ R102, R102, R163 ;  /* 0x000000a366667221 */ /* 0x000fe80000010000 */
[----:B------:R-:W-:Y:S04]  /*8e60*/  FADD.FTZ R105, R105, R102 ;  /* 0x0000006669697221 */ /* 0x000fe80000010000 */
[----:B------:R-:W-:Y:S01]  /*8e70*/  FADD.FTZ R143, R92, R105 ;  /* 0x000000695c8f7221 */ /* 0x000fe20000010000 */
[----:B------:R-:W-:Y:S06]  /*8e80*/  @P5 BRA `(.L_x_1039) ;  /* 0xffffffe000405947 */ /* 0x000fec000383ffff */
.L_x_1038:
        /* <DEDUP_REMOVED lines=105> */
.L_x_1042:
        /* <DEDUP_REMOVED lines=23> */
.L_x_1043:
        /* <DEDUP_REMOVED lines=109> */
.L_x_1045:
[----:B------:R-:W-:Y:S05]  /*9d60*/  BSYNC B0 ;  /* 0x0000000000007941 */ /* 0x000fea0003800000 */
.L_x_1044:
        /* <DEDUP_REMOVED lines=34> */
.L_x_1047:
[----:B------:R-:W-:Y:S05]  /*9f90*/  BSYNC B0 ;  /* 0x0000000000007941 */ /* 0x000fea0003800000 */
.L_x_1046:
        /* <DEDUP_REMOVED lines=23> */
.L_x_1015:
[----:B------:R-:W1:Y:S01]  /*a110*/  LDC.U8 R0, c[0x0][0x3d9] ;  /* 0x0000f640ff007b82 */ /* 0x000e620000000000 */
[----:B------:R-:W-:Y:S01]  /*a120*/  ISETP.NE.AND P3, PT, R128, -0x1, PT ;  /* 0xffffffff8000780c */ /* 0x000fe20003f65270 */
[----:B------:R-:W-:Y:S01]  /*a130*/  IMAD.IADD R132, R132, 0x1, -R91 ;  /* 0x0000000184847824 */ /* 0x000fe200078e0a5b */
[----:B------:R-:W-:Y:S01]  /*a140*/  SHF.R.S32.HI R11, RZ, 0x1f, R84 ;  /* 0x0000001fff0b7819 */ /* 0x000fe20000011454 */
[----:B------:R-:W-:Y:S01]  /*a150*/  ULDC.64 UR4, c[0x0][0x2a0] ;  /* 0x0000a80000047ab9 */ /* 0x000fe20000000a00 */
[----:B------:R-:W-:Y:S01]  /*a160*/  BSSY B0, `(.L_x_1048) ;  /* 0x000004b000007945 */ /* 0x000fe20003800000 */
[----:B------:R-:W-:Y:S02]  /*a170*/  CS2R R20, SRZ ;  /* 0x0000000000147805 */ /* 0x000fe4000001ff00 */
[----:B------:R-:W-:Y:S01]  /*a180*/  LEA.HI R8, R11, R84, RZ, 0x2 ;  /* 0x000000540b087211 */ /* 0x000fe200078f10ff */
[----:B------:R-:W2:Y:S03]  /*a190*/  LDC.U8 R6, c[0x0][0x3d8] ;  /* 0x0000f600ff067b82 */ /* 0x000ea60000000000 */
[----:B------:R-:W-:-:S02]  /*a1a0*/  LOP3.LUT R11, R8, 0xfffffffc, RZ, 0xc0, !PT ;  /* 0xfffffffc080b7812 */ /* 0x000fc400078ec0ff */
[----:B------:R-:W-:Y:S02]  /*a1b0*/  SHF.R.S32.HI R14, RZ, 0x2, R8 ;  /* 0x00000002ff0e7819 */ /* 0x000fe40000011408 */
[----:B------:R-:W-:Y:S01]  /*a1c0*/  @!P3 SHF.R.S32.HI R13, RZ, 0x1f, R10 ;  /* 0x0000001fff0db819 */ /* 0x000fe2000001140a */
[----:B------:R-:W3:Y:S01]  /*a1d0*/  @!P3 LDC.64 R2, c[0x0][0x290] ;  /* 0x0000a400ff02bb82 */ /* 0x000ee20000000a00 */
[----:B------:R-:W-:Y:S01]  /*a1e0*/  IMAD.IADD R11, R84, 0x1, -R11 ;  /* 0x00000001540b7824 */ /* 0x000fe200078e0a0b */
[-C--:B------:R-:W-:Y:S02]  /*a1f0*/  ISETP.GE.AND P4, PT, R14, R132.reuse, PT ;  /* 0x000000840e00720c */ /* 0x080fe40003f86270 */
[--C-:B------:R-:W-:Y:S02]  /*a200*/  SHF.R.S32.HI R15, RZ, 0x1f, R14.reuse ;  /* 0x0000001fff0f7819 */ /* 0x100fe4000001140e */
[C---:B------:R-:W-:Y:S02]  /*a210*/  ISETP.NE.AND P5, PT, R11.reuse, RZ, PT ;  /* 0x000000ff0b00720c */ /* 0x040fe40003fa5270 */
[----:B-1----:R-:W-:Y:S01]  /*a220*/  ISETP.NE.AND P1, PT, R0, RZ, PT ;  /* 0x000000ff0000720c */ /* 0x002fe20003f25270 */
[----:B------:R-:W1:Y:S01]  /*a230*/  @P3 LDC.64 R4, c[0x0][0x298] ;  /* 0x0000a600ff043b82 */ /* 0x000e620000000a00 */
[----:B------:R-:W-:Y:S01]  /*a240*/  SHF.L.U32 R11, R11, 0x3, RZ ;  /* 0x000000030b0b7819 */ /* 0x000fe200000006ff */
[----:B------:R-:W-:Y:S01]  /*a250*/  IMAD.WIDE R18, R141, 0x40, R14 ;  /* 0x000000408d127825 */ /* 0x000fe200078e020e */
[----:B------:R-:W-:-:S02]  /*a260*/  ISETP.GE.OR P6, PT, R14, R132, P5 ;  /* 0x000000840e00720c */ /* 0x000fc40002fc6670 */
[C---:B--2---:R-:W-:Y:S02]  /*a270*/  ISETP.NE.AND P0, PT, R6.reuse, RZ, !P1 ;  /* 0x000000ff0600720c */ /* 0x044fe40004f05270 */
[----:B------:R-:W-:-:S05]  /*a280*/  ISETP.NE.AND P2, PT, R6, RZ, PT ;  /* 0x000000ff0600720c */ /* 0x000fca0003f45270 */
[----:B------:R-:W2:Y:S01]  /*a290*/  @!P1 LDC R7, c[0x0][0x2c4] ;  /* 0x0000b100ff079b82 */ /* 0x000ea20000000800 */
[----:B------:R-:W-:Y:S01]  /*a2a0*/  ISETP.NE.OR P2, PT, R0, RZ, !P2 ;  /* 0x000000ff0000720c */ /* 0x000fe20005745670 */
[-C--:B---3--:R-:W-:Y:S02]  /*a2b0*/  @!P3 IMAD R6, R13, R2.reuse, RZ ;  /* 0x000000020d06b224 */ /* 0x088fe400078e02ff */
[----:B------:R-:W-:-:S04]  /*a2c0*/  @!P3 IMAD.WIDE.U32 R12, R10, R2, RZ ;  /* 0x000000020a0cb225 */ /* 0x000fc800078e00ff */
[----:B------:R-:W3:Y:S01]  /*a2d0*/  @!P1 LDC R0, c[0x0][0x270] ;  /* 0x00009c00ff009b82 */ /* 0x000ee20000000800 */
[----:B------:R-:W-:Y:S02]  /*a2e0*/  @!P3 IMAD R6, R10, R3, R6 ;  /* 0x000000030a06b224 */ /* 0x000fe400078e0206 */
[----:B-1----:R-:W-:-:S05]  /*a2f0*/  @P3 IMAD.WIDE.U32 R16, R128, R4, RZ ;  /* 0x0000000480103225 */ /* 0x002fca00078e00ff */
[----:B------:R-:W1:Y:S01]  /*a300*/  @P1 LDC.64 R2, c[0x0][0x2c0] ;  /* 0x0000b000ff021b82 */ /* 0x000e620000000a00 */
[----:B------:R-:W-:Y:S02]  /*a310*/  @!P3 IMAD.MOV.U32 R16, RZ, RZ, R12 ;  /* 0x000000ffff10b224 */ /* 0x000fe400078e000c */
[C---:B------:R-:W-:Y:S02]  /*a320*/  @P3 IMAD R5, R128.reuse, R5, R17 ;  /* 0x0000000580053224 */ /* 0x040fe400078e0211 */
[----:B------:R-:W-:Y:S01]  /*a330*/  @!P3 IMAD.IADD R5, R13, 0x1, R6 ;  /* 0x000000010d05b824 */ /* 0x000fe200078e0206 */
[----:B------:R-:W-:Y:S02]  /*a340*/  @P1 MOV R13, 0x1 ;  /* 0x00000001000d1802 */ /* 0x000fe40000000f00 */
[----:B--2---:R-:W3:Y:S01]  /*a350*/  @P0 LDC R7, c[0x0][0x2e4] ;  /* 0x0000b900ff070b82 */ /* 0x004ee20000000800 */
[----:B------:R-:W-:Y:S02]  /*a360*/  ISETP.NE.OR P0, PT, R128, -0x1, P2 ;  /* 0xffffffff8000780c */ /* 0x000fe40001705670 */
[----:B------:R-:W-:-:S04]  /*a370*/  IADD3 R16, P3, R11, R16, RZ ;  /* 0x000000100b107210 */ /* 0x000fc80007f7e0ff */
[----:B------:R-:W-:Y:S01]  /*a380*/  LEA.HI.X.SX32 R17, R11, R5, 0x1, P3 ;  /* 0x000000050b117211 */ /* 0x000fe200018f0eff */
[----:B------:R-:W2:Y:S08]  /*a390*/  @!P2 LDC R9, c[0x0][0x2c4] ;  /* 0x0000b100ff09ab82 */ /* 0x000eb00000000800 */
[----:B------:R-:W4:Y:S01]  /*a3a0*/  @P1 LDC R4, c[0x0][0x2c0] ;  /* 0x0000b000ff041b82 */ /* 0x000f220000000800 */
[----:B-1----:R-:W-:-:S02]  /*a3b0*/  @P1 IMAD R2, R3, R2, RZ ;  /* 0x0000000203021224 */ /* 0x002fc400078e02ff */
[----:B------:R-:W-:Y:S02]  /*a3c0*/  VIADD R3, R11, 0x20 ;  /* 0x000000200b037836 */ /* 0x000fe40000000000 */
[----:B---3--:R-:W-:Y:S01]  /*a3d0*/  @!P1 IMAD R13, R7, R0, RZ ;  /* 0x00000000070d9224 */ /* 0x008fe200078e02ff */
[----:B------:R-:W-:Y:S01]  /*a3e0*/  SHF.R.S32.HI R0, RZ, 0x1f, R25 ;  /* 0x0000001fff007819 */ /* 0x000fe20000011419 */
[----:B------:R-:W-:Y:S02]  /*a3f0*/  @!P1 IMAD.MOV.U32 R2, RZ, RZ, R7 ;  /* 0x000000ffff029224 */ /* 0x000fe400078e0007 */
[----:B------:R-:W-:Y:S02]  /*a400*/  IMAD R13, R10, R13, RZ ;  /* 0x0000000d0a0d7224 */ /* 0x000fe400078e02ff */
[----:B------:R-:W-:Y:S02]  /*a410*/  IMAD R0, R0, UR4, RZ ;  /* 0x0000000400007c24 */ /* 0x000fe4000f8e02ff */
[----:B--2---:R-:W-:Y:S01]  /*a420*/  @!P0 IMAD R128, R10, R9, RZ ;  /* 0x000000090a808224 */ /* 0x004fe200078e02ff */
[----:B------:R-:W-:Y:S01]  /*a430*/  SEL R13, R13, RZ, P2 ;  /* 0x000000ff0d0d7207 */ /* 0x000fe20001000000 */
[----:B------:R-:W-:-:S02]  /*a440*/  VIADD R9, R14, 0x20 ;  /* 0x000000200e097836 */ /* 0x000fc40000000000 */
[C---:B------:R-:W-:Y:S01]  /*a450*/  IMAD R0, R25.reuse, UR5, R0 ;  /* 0x0000000519007c24 */ /* 0x040fe2000f8e0200 */
[----:B------:R-:W-:Y:S01]  /*a460*/  @!P2 SHF.R.S32.HI R21, RZ, 0x1f, R128 ;  /* 0x0000001fff15a819 */ /* 0x000fe20000011480 */
[----:B------:R-:W-:Y:S01]  /*a470*/  IMAD.WIDE.U32 R6, R25, UR4, R16 ;  /* 0x0000000419067c25 */ /* 0x000fe2000f8e0010 */
[----:B------:R-:W-:Y:S02]  /*a480*/  ISETP.GE.AND P0, PT, R9, R132, PT ;  /* 0x000000840900720c */ /* 0x000fe40003f06270 */
[----:B------:R-:W-:Y:S01]  /*a490*/  @!P1 MOV R4, 0x1 ;  /* 0x0000000100049802 */ /* 0x000fe20000000f00 */
[----:B------:R-:W-:Y:S01]  /*a4a0*/  IMAD R25, R25, R2, R13 ;  /* 0x0000000219197224 */ /* 0x000fe200078e020d */
[----:B------:R-:W-:Y:S01]  /*a4b0*/  ISETP.GE.OR P5, PT, R9, R132, P5 ;  /* 0x000000840900720c */ /* 0x000fe20002fa6670 */
[----:B------:R-:W-:Y:S01]  /*a4c0*/  @!P2 IMAD.MOV.U32 R20, RZ, RZ, R128 ;  /* 0x000000ffff14a224 */ /* 0x000fe200078e0080 */
[----:B------:R-:W-:Y:S01]  /*a4d0*/  IADD3 R13, R0, R7, RZ ;  /* 0x00000007000d7210 */ /* 0x000fe20007ffe0ff */
[----:B----4-:R-:W-:-:S02]  /*a4e0*/  IMAD R5, R91, R4, RZ ;  /* 0x000000045b057224 */ /* 0x010fc400078e02ff */
        /* <DEDUP_REMOVED lines=18> */
.L_x_1049:
[----:B------:R-:W-:Y:S05]  /*a610*/  BSYNC B0 ;  /* 0x0000000000007941 */ /* 0x000fea0003800000 */
.L_x_1048:
        /* <DEDUP_REMOVED lines=23> */
.L_x_1051:
[----:B------:R-:W-:Y:S05]  /*a790*/  BSYNC B0 ;  /* 0x0000000000007941 */ /* 0x000fea0003800000 */
.L_x_1050:
        /* <DEDUP_REMOVED lines=11> */
.L_x_1053:
[----:B------:R-:W-:Y:S05]  /*a850*/  BSYNC B0 ;  /* 0x0000000000007941 */ /* 0x000fea0003800000 */
.L_x_1052:
        /* <DEDUP_REMOVED lines=10> */
.L_x_1054:
        /* <DEDUP_REMOVED lines=16> */
.L_x_1166:


//--------------------- .text._ZN5flash16flash_fwd_kernelI23Flash_fwd_kernel_traitsILi96ELi64ELi64ELi4ELb0ELb0EN7cutlass6half_tE19Flash_kernel_traitsILi96ELi64ELi64ELi4ES3_EELb1ELb1ELb0ELb1ELb0ELb0ELb0ELb1EEEvNS_16Flash_fwd_paramsE --------------------------
	.section	.text._ZN5flash16flash_fwd_kernelI23Flash_fwd_kernel_traitsILi96ELi64ELi64ELi4ELb0ELb0EN7cutlass6half_tE19Flash_kernel_traitsILi96ELi64ELi64ELi4ES3_EELb1ELb1ELb0ELb1ELb0ELb0ELb0ELb1EEEvNS_16Flash_fwd_paramsE,"ax",@progbits
	.align	128
        .global         _ZN5flash16flash_fwd_kernelI23Flash_fwd_kernel_traitsILi96ELi64ELi64ELi4ELb0ELb0EN7cutlass6half_tE19Flash_kernel_traitsILi96ELi64ELi64ELi4ES3_EELb1ELb1ELb0ELb1ELb0ELb0ELb0ELb1EEEvNS_16Flash_fwd_paramsE
        .type           _ZN5flash16flash_fwd_kernelI23Flash_fwd_kernel_traitsILi96ELi64ELi64ELi4ELb0ELb0EN7cutlass6half_tE19Flash_kernel_traitsILi96ELi64ELi64ELi4ES3_EELb1ELb1ELb0ELb1ELb0ELb0ELb0ELb1EEEvNS_16Flash_fwd_paramsE,@function
        .size           _ZN5flash16flash_fwd_kernelI23Flash_fwd_kernel_traitsILi96ELi64ELi64ELi4ELb0ELb0EN7cutlass6half_tE19Flash_kernel_traitsILi96ELi64ELi64ELi4ES3_EELb1ELb1ELb0ELb1ELb0ELb0ELb0ELb1EEEvNS_16Flash_fwd_paramsE,(.L_x_1167 - _ZN5flash16flash_fwd_kernelI23Flash_fwd_kernel_traitsILi96ELi64ELi64ELi4ELb0ELb0EN7cutlass6half_tE19Flash_kernel_traitsILi96ELi64ELi64ELi4ES3_EELb1ELb1ELb0ELb1ELb0ELb0ELb0ELb1EEEvNS_16Flash_fwd_paramsE)
        .other          _ZN5flash16flash_fwd_kernelI23Flash_fwd_kernel_traitsILi96ELi64ELi64ELi4ELb0ELb0EN7cutlass6half_tE19Flash_kernel_traitsILi96ELi64ELi64ELi4ES3_EELb1ELb1ELb0ELb1ELb0ELb0ELb0ELb1EEEvNS_16Flash_fwd_paramsE,@"STO_CUDA_ENTRY STV_DEFAULT"
_ZN5flash16flash_fwd_kernelI23Flash_fwd_kernel_traitsILi96ELi64ELi64ELi4ELb0ELb0EN7cutlass6half_tE19Flash_kernel_traitsILi96ELi64ELi64ELi4ES3_EELb1ELb1ELb0ELb1ELb0ELb0ELb0ELb1EEEvNS_16Flash_fwd_paramsE:
.text._ZN5flash16flash_fwd_kernelI23Flash_fwd_kernel_traitsILi96ELi64ELi64ELi4ELb0ELb0EN7cutlass6half_tE19Flash_kernel_traitsILi96ELi64ELi64ELi4ES3_EELb1ELb1ELb0ELb1ELb0ELb0ELb0ELb1EEEvNS_16Flash_fwd_paramsE:
        /* <DEDUP_REMOVED lines=10> */
[----:B------:R-:W-:-:S06]  /*00a0*/  ULDC.64 UR8, c[0x0][0x2f0] ;  /* 0x0000bc0000087ab9 */ /* 0x000fcc0000000a00 */
[----:B------:R-:W-:Y:S01]  /*00b0*/  S2UR UR7, SR_CTAID.X ;  /* 0x00000000000779c3 */ /* 0x000fe20000002500 */
[----:B------:R-:W4:Y:S07]  /*00c0*/  @P2 LDG.E.64 R6, desc[UR22][R6.64] ;  /* 0x0000001606062981 */ /* 0x000f2e000c1e1b00 */
[----:B------:R-:W5:Y:S01]  /*00d0*/  S2UR UR20, SR_CTAID.Y ;  /* 0x00000000001479c3 */ /* 0x000f620000002600 */
[----:B-1----:R-:W-:-:S07]  /*00e0*/  @P2 IMAD.MOV.U32 R12, RZ, RZ, R130 ;  /* 0x000000ffff0c2224 */ /* 0x002fce00078e0082 */
[----:B------:R-:W1:Y:S01]  /*00f0*/  S2UR UR18, SR_CTAID.Z ;  /* 0x00000000001279c3 */ /* 0x000e620000002700 */
[----:B--2---:R-:W2:Y:S01]  /*0100*/  @P2 LDG.E.64 R4, desc[UR22][R12.64] ;  /* 0x000000160c042981 */ /* 0x004ea2000c1e1b00 */
[----:B------:R-:W-:Y:S01]  /*0110*/  UISETP.NE.U32.AND UP2, UPT, UR8, URZ, UPT ;  /* 0x0000003f0800728c */ /* 0x000fe2000bf45070 */
[----:B------:R-:W-:Y:S01]  /*0120*/  ULDC.U8 UR6, c[0x0][0x3c2] ;  /* 0x0000f08000067ab9 */ /* 0x000fe20000000000 */
[----:B------:R-:W-:Y:S02]  /*0130*/  UMOV UR13, 0xffffffff ;  /* 0xffffffff000d7882 */ /* 0x000fe40000000000 */
[----:B------:R-:W-:Y:S02]  /*0140*/  UISETP.NE.AND.EX UP2, UPT, UR9, URZ, UPT, UP2 ;  /* 0x0000003f0900728c */ /* 0x000fe4000bf45320 */
[----:B------:R-:W2:Y:S01]  /*0150*/  @P2 LDC R0, c[0x0][0x3b0] ;  /* 0x0000ec00ff002b82 */ /* 0x000ea20000000800 */
[----:B------:R-:W-:Y:S01]  /*0160*/  ULDC.64 UR8, c[0x0][0x2f0] ;  /* 0x0000bc0000087ab9 */ /* 0x000fe20000000a00 */
[----:B------:R-:W-:-:S02]  /*0170*/  UISETP.NE.AND UP3, UPT, UR6, URZ, UPT ;  /* 0x0000003f0600728c */ /* 0x000fc4000bf65270 */
[----:B------:R-:W-:Y:S01]  /*0180*/  PLOP3.LUT P0, PT, PT, PT, UP2, 0x80, 0x0 ;  /* 0x000000000000781c */ /* 0x000fe20003f0f028 */
[----:B------:R-:W-:Y:S01]  /*0190*/  ULDC.U8 UR12, c[0x0][0x388] ;  /* 0x0000e200000c7ab9 */ /* 0x000fe20000000000 */
[----:B-----5:R-:W-:-:S06]  /*01a0*/  UIMAD.WIDE UR8, UR20, 0x4, UR8 ;  /* 0x00000004140878a5 */ /* 0x020fcc000f8e0208 */
[----:B------:R-:W-:Y:S01]  /*01b0*/  IMAD.U32 R10, RZ, RZ, UR8 ;  /* 0x00000008ff0a7e24 */ /* 0x000fe2000f8e00ff */
[----:B-1----:R-:W-:Y:S01]  /*01c0*/  ULOP3.LUT UR4, UR18, UR7, UR20, 0xfe, !UPT ;  /* 0x0000000712047292 */ /* 0x002fe2000f8efe14 */
[----:B------:R-:W-:Y:S01]  /*01d0*/  IMAD.U32 R11, RZ, RZ, UR9 ;  /* 0x00000009ff0b7e24 */ /* 0x000fe2000f8e00ff */
[----:B------:R-:W-:-:S04]  /*01e0*/  ULDC.64 UR8, c[0x0][0x2f8] ;  /* 0x0000be0000087ab9 */ /* 0x000fc80000000a00 */
        /* <DEDUP_REMOVED lines=18> */
[----:B------:R-:W-:Y:S01]  /*0310*/  PLOP3.LUT P1, PT, PT, PT, UP1, 0x80, 0x0 ;  /* 0x000000000000781c */ /* 0x000fe20003f2f018 */
[----:B------:R-:W-:-:S05]  /*0320*/  @!P3 IMAD.MOV.U32 R12, RZ, RZ, R130 ;  /* 0x000000ffff0cb224 */ /* 0x000fca00078e0082 */
[----:B------:R2:W-:Y:S04]  /*0330*/  @!P3 STG.E.64 desc[UR22][R2.64+0x8], R12 ;  /* 0x0000080c0200b986 */ /* 0x0005e8000c101b16 */
[----:B------:R-:W3:Y:S04]  /*0340*/  @P0 LDG.E R6, desc[UR22][R10.64] ;  /* 0x000000160a060981 */ /* 0x000ee8000c1e1900 */
[----:B------:R-:W4:Y:S01]  /*0350*/  @P0 LDG.E R0, desc[UR22][R10.64+0x4] ;  /* 0x000004160a000981 */ /* 0x000f22000c1e1900 */
[----:B------:R-:W-:Y:S01]  /*0360*/  PLOP3.LUT P2, PT, PT, PT, UP0, 0x80, 0x0 ;  /* 0x000000000000781c */ /* 0x000fe20003f4f008 */
[----:B------:R-:W-:-:S02]  /*0370*/  IMAD.U32 R4, RZ, RZ, UR8 ;  /* 0x00000008ff047e24 */ /* 0x000fc4000f8e00ff */
[----:B------:R-:W-:Y:S02]  /*0380*/  IMAD.U32 R5, RZ, RZ, UR9 ;  /* 0x00000009ff057e24 */ /* 0x000fe4000f8e00ff */
[----:B-1----:R-:W-:Y:S02]  /*0390*/  IMAD.U32 R8, RZ, RZ, UR10 ;  /* 0x0000000aff087e24 */ /* 0x002fe4000f8e00ff */
[----:B------:R-:W-:-:S05]  /*03a0*/  IMAD.U32 R9, RZ, RZ, UR11 ;  /* 0x0000000bff097e24 */ /* 0x000fca000f8e00ff */
[----:B--2---:R-:W2:Y:S04]  /*03b0*/  @P1 LDG.E R2, desc[UR22][R8.64] ;  /* 0x0000001608021981 */ /* 0x004ea8000c1e1900 */
[----:B------:R-:W5:Y:S01]  /*03c0*/  @!P2 LDG.E R3, desc[UR22][R4.64] ;  /* 0x000000160403a981 */ /* 0x000f62000c1e1900 */
[----:B------:R-:W-:Y:S01]  /*03d0*/  UMOV UR11, URZ ;  /* 0x0000003f000b7c82 */ /* 0x000fe20008000000 */
[----:B------:R-:W-:Y:S01]  /*03e0*/  UMOV UR6, 0xffffffff ;  /* 0xffffffff00067882 */ /* 0x000fe20000000000 */
[----:B------:R-:W-:Y:S02]  /*03f0*/  SHF.R.S32.HI R14, RZ, 0x1f, R85 ;  /* 0x0000001fff0e7819 */ /* 0x000fe40000011455 */
[----:B---3--:R-:W-:Y:S02]  /*0400*/  @P0 R2UR UR13, R6 ;  /* 0x00000000060d02ca */ /* 0x008fe400000e0000 */
[----:B----4-:R-:W-:-:S02]  /*0410*/  @P0 R2UR UR14, R0 ;  /* 0x00000000000e02ca */ /* 0x010fc400000e0000 */
[----:B------:R-:W-:-:S04]  /*0420*/  ISETP.NE.U32.AND P0, PT, RZ, UR4, PT ;  /* 0x00000004ff007c0c */ /* 0x000fc8000bf05070 */
[----:B------:R-:W-:-:S07]  /*0430*/  ISETP.NE.AND.EX P0, PT, RZ, UR5, PT, P0 ;  /* 0x00000005ff007c0c */ /* 0x000fce000bf05300 */
[----:B------:R-:W-:-:S07]  /*0440*/  @UP2 UIADD3 UR14, UR14, -UR13, URZ ;  /* 0x8000000d0e0e2290 */ /* 0x000fce000fffe03f */
[----:B------:R-:W-:Y:S01]  /*0450*/  @!UP2 ULDC UR14, c[0x0][0x2c4] ;  /* 0x0000b100000eaab9 */ /* 0x000fe20000000800 */
[----:B--2---:R-:W-:Y:S02]  /*0460*/  @P1 R2UR UR11, R2 ;  /* 0x00000000020b12ca */ /* 0x004fe400000e0000 */
[----:B-----5:R-:W-:Y:S02]  /*0470*/  @!P2 R2UR UR6, R3 ;  /* 0x000000000306a2ca */ /* 0x020fe400000e0000 */
[----:B------:R-:W-:Y:S01]  /*0480*/  LEA.HI R3, R14, R85, RZ, 0x5 ;  /* 0x000000550e037211 */ /* 0x000fe200078f28ff */
[----:B------:R-:W-:-:S12]  /*0490*/  @!P0 BRA `(.L_x_1055) ;  /* 0x00000000001c8947 */ /* 0x000fd80003800000 */
[----:B------:R-:W-:-:S13]  /*04a0*/  PLOP3.LUT P0, PT, PT, PT, UP3, 0x80, 0x0 ;  /* 0x000000000000781c */ /* 0x000fda0003f0f038 */
[----:B------:R-:W2:Y:S04]  /*04b0*/  @P0 LDG.E R0, desc[UR22][R4.64+0x4] ;  /* 0x0000041604000981 */ /* 0x000ea8000c1e1900 */
[----:B------:R-:W3:Y:S01]  /*04c0*/  @!P0 LDG.E R2, desc[UR22][R4.64] ;  /* 0x0000001604028981 */ /* 0x000ee2000c1e1900 */
[----:B--2---:R-:W-:-:S13]  /*04d0*/  @P0 R2UR UR8, R0 ;  /* 0x00000000000802ca */ /* 0x004fda00000e0000 */
[----:B------:R-:W-:-:S07]  /*04e0*/  @UP3 UIADD3 UR8, UR8, -UR6, URZ ;  /* 0x8000000608083290 */ /* 0x000fce000fffe03f */
[----:B---3--:R-:W-:Y:S01]  /*04f0*/  @!P0 R2UR UR8, R2 ;  /* 0x00000000020882ca */ /* 0x008fe200000e0000 */
[----:B------:R-:W-:-:S14]  /*0500*/  BRA `(.L_x_1056) ;  /* 0x0000000000047947 */ /* 0x000fdc0003800000 */
.L_x_1055:
[----:B------:R-:W-:-:S05]  /*0510*/  ULDC UR8, c[0x0][0x2c8] ;  /* 0x0000b20000087ab9 */ /* 0x000fca0000000800 */
.L_x_1056:
        /* <DEDUP_REMOVED lines=39> */
[----:B------:R-:W-:Y:S01]  /*0790*/  LOP3.LUT R22, R3, 0xffffffe0, RZ, 0xc0, !PT ;  /* 0xffffffe003167812 */ /* 0x000fe200078ec0ff */
[----:B------:R-:W-:Y:S01]  /*07a0*/  ULDC UR7, c[0x0][0x270] ;  /* 0x00009c0000077ab9 */ /* 0x000fe20000000800 */
[----:B------:R-:W-:Y:S01]  /*07b0*/  LEA.HI R12, R14, R85, RZ, 0x3 ;  /* 0x000000550e0c7211 */ /* 0x000fe200078f18ff */
[----:B------:R-:W-:Y:S01]  /*07c0*/  UIMAD UR7, UR20, UR7, UR18 ;  /* 0x00000007140772a4 */ /* 0x000fe2000f8e0212 */
[----:B------:R-:W-:Y:S01]  /*07d0*/  SHF.R.S32.HI R86, RZ, 0x5, R3 ;  /* 0x00000005ff567819 */ /* 0x000fe20000011403 */
[----:B------:R-:W-:Y:S01]  /*07e0*/  IMAD.IADD R22, R85, 0x1, -R22 ;  /* 0x0000000155167824 */ /* 0x000fe200078e0a16 */
[----:B------:R-:W-:Y:S01]  /*07f0*/  SHF.R.S32.HI R9, RZ, 0x3, R12 ;  /* 0x00000003ff097819 */ /* 0x000fe2000001140c */
[----:B------:R-:W-:-:S02]  /*0800*/  USHF.L.U32 UR8, UR7, 0x5, URZ ;  /* 0x0000000507087899 */ /* 0x000fc4000800063f */
[----:B------:R-:W-:Y:S01]  /*0810*/  UISETP.NE.AND UP0, UPT, UR6, -0x1, UPT ;  /* 0xffffffff0600788c */ /* 0x000fe2000bf05270 */
[----:B------:R-:W-:Y:S01]  /*0820*/  @UP1 ULDC.64 UR4, c[0x0][0x240] ;  /* 0x0000900000041ab9 */ /* 0x000fe20000000a00 */
[----:B------:R-:W-:Y:S01]  /*0830*/  ULDC UR16, c[0x0][0x2d8] ;  /* 0x0000b60000107ab9 */ /* 0x000fe20000000800 */
[----:B------:R-:W-:Y:S01]  /*0840*/  @UP1 UIMAD.WIDE.U32 UR30, UR13, UR4, URZ ;  /* 0x000000040d1e12a5 */ /* 0x000fe2000f8e003f */
[----:B------:R-:W-:Y:S01]  /*0850*/  IADD3 R130, P1, P0, R130, UR8, R22 ;  /* 0x0000000882827c10 */ /* 0x000fe2000f83e016 */
[----:B------:R-:W-:Y:S02]  /*0860*/  USHF.R.S32.HI UR4, URZ, 0x1f, UR8 ;  /* 0x0000001f3f047899 */ /* 0x000fe40008011408 */
[----:B------:R-:W-:Y:S02]  /*0870*/  @!UP1 USHF.R.S32.HI UR8, URZ, 0x1f, UR20 ;  /* 0x0000001f3f089899 */ /* 0x000fe40008011414 */
[----:B------:R-:W-:Y:S01]  /*0880*/  @UP1 UIMAD UR10, UR13, UR5, UR31 ;  /* 0x000000050d0a12a4 */ /* 0x000fe2000f8e021f */
[----:B-1----:R-:W-:Y:S01]  /*0890*/  IABS R4, R2 ;  /* 0x0000000200047213 */ /* 0x002fe20000000000 */
[----:B------:R-:W-:Y:S01]  /*08a0*/  @UP0 UIADD3 UR25, UR11, UR6, URZ ;  /* 0x000000060b190290 */ /* 0x000fe2000fffe03f */
[----:B------:R-:W-:-:S02]  /*08b0*/  ISETP.NE.AND P3, PT, R2, RZ, PT ;  /* 0x000000ff0200720c */ /* 0x000fc40003f65270 */
[----:B------:R-:W1:Y:S01]  /*08c0*/  I2F.RP R8, R4 ;  /* 0x0000000400087306 */ /* 0x000e620000209400 */
[----:B--2---:R-:W-:-:S07]  /*08d0*/  IABS R0, R0 ;  /* 0x0000000000007213 */ /* 0x004fce0000000000 */
[----:B-1----:R-:W1:Y:S02]  /*08e0*/  MUFU.RCP R6, R8 ;  /* 0x0000000800067308 */ /* 0x002e640000001000 */
[----:B-1----:R-:W-:-:S06]  /*08f0*/  VIADD R6, R6, 0xffffffe ;  /* 0x0ffffffe06067836 */ /* 0x002fcc0000000000 */
[----:B------:R-:W1:Y:S02]  /*0900*/  F2I.FTZ.U32.TRUNC.NTZ R7, R6 ;  /* 0x0000000600077305 */ /* 0x000e64000021f000 */
[----:B-1----:R-:W-:Y:S02]  /*0910*/  IMAD.MOV R5, RZ, RZ, -R7 ;  /* 0x000000ffff057224 */ /* 0x002fe400078e0a07 */
[----:B------:R-:W-:Y:S02]  /*0920*/  IMAD.MOV.U32 R6, RZ, RZ, RZ ;  /* 0x000000ffff067224 */ /* 0x000fe400078e00ff */
[----:B------:R-:W-:-:S04]  /*0930*/  IMAD R5, R5, R4, RZ ;  /* 0x0000000405057224 */ /* 0x000fc800078e02ff */
[----:B------:R-:W-:Y:S01]  /*0940*/  IMAD.HI.U32 R5, R7, R5, R6 ;  /* 0x0000000507057227 */ /* 0x000fe200078e0006 */
[----:B------:R-:W-:-:S04]  /*0950*/  LEA.HI R7, R14, R85, RZ, 0x2 ;  /* 0x000000550e077211 */ /* 0x000fc800078f10ff */
[----:B------:R-:W-:Y:S01]  /*0960*/  LOP3.LUT R170, R7, 0xfffffffc, RZ, 0xc0, !PT ;  /* 0xfffffffc07aa7812 */ /* 0x000fe200078ec0ff */
[----:B------:R-:W-:Y:S01]  /*0970*/  IMAD.HI.U32 R135, R5, R0, RZ ;  /* 0x0000000005877227 */ /* 0x000fe200078e00ff */
[----:B------:R-:W-:-:S03]  /*0980*/  SHF.R.S32.HI R16, RZ, 0x2, R7 ;  /* 0x00000002ff107819 */ /* 0x000fc60000011407 */
[----:B------:R-:W-:Y:S01]  /*0990*/  IMAD.MOV R11, RZ, RZ, -R135 ;  /* 0x000000ffff0b7224 */ /* 0x000fe200078e0a87 */
[----:B------:R-:W-:Y:S01]  /*09a0*/  LEA.HI R7, R7, R16, RZ, 0x1 ;  /* 0x0000001007077211 */ /* 0x000fe200078f08ff */
[----:B------:R-:W-:Y:S02]  /*09b0*/  IMAD.IADD R170, R85, 0x1, -R170 ;  /* 0x0000000155aa7824 */ /* 0x000fe400078e0aaa */
[----:B------:R-:W-:Y:S01]  /*09c0*/  IMAD R11, R4, R11, R0 ;  /* 0x0000000b040b7224 */ /* 0x000fe200078e0200 */
[----:B------:R-:W-:Y:S01]  /*09d0*/  SHF.R.S32.HI R0, RZ, 0x1f, R22 ;  /* 0x0000001fff007819 */ /* 0x000fe20000011416 */
[----:B------:R-:W-:Y:S01]  /*09e0*/  IMAD.SHL.U32 R5, R9, 0x40, RZ ;  /* 0x0000004009057824 */ /* 0x000fe200078e00ff */
[----:B------:R-:W-:Y:S01]  /*09f0*/  LOP3.LUT R7, R7, 0x7fffffe, RZ, 0xc0, !PT ;  /* 0x07fffffe07077812 */ /* 0x000fe200078ec0ff */
[----:B------:R-:W-:Y:S01]  /*0a00*/  IMAD.SHL.U32 R170, R170, 0x8, RZ ;  /* 0x00000008aaaa7824 */ /* 0x000fe200078e00ff */
[----:B------:R-:W-:Y:S02]  /*0a10*/  ISETP.GT.U32.AND P2, PT, R4, R11, PT ;  /* 0x0000000b0400720c */ /* 0x000fe40003f44070 */
[----:B------:R-:W-:Y:S01]  /*0a20*/  IADD3.X R0, R13, UR4, R0, P1, P0 ;  /* 0x000000040d007c10 */ /* 0x000fe20008fe0400 */
[----:B------:R-:W-:Y:S01]  /*0a30*/  @!UP1 ULDC.64 UR4, c[0x0][0x228] ;  /* 0x00008a0000049ab9 */ /* 0x000fe20000000a00 */
[----:B------:R-:W-:Y:S01]  /*0a40*/  PLOP3.LUT P0, PT, PT, PT, UP0, 0x80, 0x0 ;  /* 0x000000000000781c */ /* 0x000fe20003f0f008 */
[----:B------:R-:W-:Y:S01]  /*0a50*/  @!UP1 UIMAD UR8, UR8, UR4, URZ ;  /* 0x00000004080892a4 */ /* 0x000fe2000f8e023f */
[----:B------:R-:W-:Y:S01]  /*0a60*/  LOP3.LUT R5, R5, 0xc0, RZ, 0xc0, !PT ;  /* 0x000000c005057812 */ /* 0x000fe200078ec0ff */
[----:B------:R-:W-:Y:S01]  /*0a70*/  @!UP1 UIMAD.WIDE.U32 UR34, UR20, UR4, URZ ;  /* 0x00000004142292a5 */ /* 0x000fe2000f8e003f */
[----:B------:R-:W-:Y:S01]  /*0a80*/  IMAD.IADD R7, R16, 0x1, -R7 ;  /* 0x0000000110077824 */ /* 0x000fe200078e0a07 */
[----:B------:R-:W-:Y:S01]  /*0a90*/  @!UP1 UIMAD UR5, UR20, UR5, UR8 ;  /* 0x00000005140592a4 */ /* 0x000fe2000f8e0208 */
[----:B------:R-:W-:Y:S01]  /*0aa0*/  LOP3.LUT R6, R5, 0x18, R170, 0xf8, !PT ;  /* 0x0000001805067812 */ /* 0x000fe200078ef8aa */
[----:B------:R-:W-:Y:S01]  /*0ab0*/  ULDC UR4, c[0x0][0x2d4] ;  /* 0x0000b50000047ab9 */ /* 0x000fe20000000800 */
[----:B------:R-:W-:Y:S01]  /*0ac0*/  @UP0 ULDC.64 UR8, c[0x0][0x248] ;  /* 0x0000920000080ab9 */ /* 0x000fe20000000a00 */
[----:B------:R-:W-:Y:S01]  /*0ad0*/  @!P2 IMAD.IADD R11, R11, 0x1, -R4 ;  /* 0x000000010b0ba824 */ /* 0x000fe200078e0a04 */
[----:B------:R-:W-:Y:S01]  /*0ae0*/  SHF.R.U32.HI R5, RZ, 0x3, R5 ;  /* 0x00000003ff057819 */ /* 0x000fe20000011605 */
[----:B------:R-:W-:Y:S01]  /*0af0*/  @UP0 UIMAD.WIDE.U32 UR32, UR25, UR8, URZ ;  /* 0x00000008192002a5 */ /* 0x000fe2000f8e003f */
[----:B------:R-:W-:Y:S01]  /*0b00*/  @!P2 VIADD R135, R135, 0x1 ;  /* 0x000000018787a836 */ /* 0x000fe20000000000 */
[----:B------:R-:W-:Y:S01]  /*0b10*/  UIMAD UR4, UR7, UR4, UR21 ;  /* 0x00000004070472a4 */ /* 0x000fe2000f8e0215 */
[----:B------:R-:W-:Y:S01]  /*0b20*/  ISETP.GE.U32.AND P4, PT, R11, R4, PT ;  /* 0x000000040b00720c */ /* 0x000fe20003f86070 */
[----:B------:R-:W-:Y:S01]  /*0b30*/  @UP0 UIMAD UR25, UR25, UR9, URZ ;  /* 0x00000009191902a4 */ /* 0x000fe2000f8e023f */
[----:B------:R-:W-:Y:S01]  /*0b40*/  SHF.R.S32.HI R11, RZ, 0x1f, R22 ;  /* 0x0000001fff0b7819 */ /* 0x000fe20000011416 */
[----:B------:R-:W-:Y:S01]  /*0b50*/  UIMAD UR28, UR4, UR16, URZ ;  /* 0x00000010041c72a4 */ /* 0x000fe2000f8e023f */
[----:B------:R-:W-:Y:S01]  /*0b60*/  LOP3.LUT R5, R6, R5, RZ, 0x3c, !PT ;  /* 0x0000000506057212 */ /* 0x000fe200078e3cff */
[----:B------:R-:W-:Y:S01]  /*0b70*/  @UP0 UIADD3 UR25, UR33, UR25, URZ ;  /* 0x0000001921190290 */ /* 0x000fe2000fffe03f */
[----:B------:R-:W-:Y:S01]  /*0b80*/  LEA.HI R8, R11, R22, RZ, 0x2 ;  /* 0x000000160b087211 */ /* 0x000fe200078f10ff */
[----:B------:R-:W-:Y:S01]  /*0b90*/  @!UP1 UIADD3 UR10, UR35, UR5, URZ ;  /* 0x00000005230a9290 */ /* 0x000fe2000fffe03f */
[----:B------:R-:W-:Y:S01]  /*0ba0*/  LOP3.LUT R6, R2, UR18, RZ, 0x3c, !PT ;  /* 0x0000001202067c12 */ /* 0x000fe2000f8e3cff */
[----:B------:R-:W-:Y:S01]  /*0bb0*/  @!UP1 UMOV UR30, UR34 ;  /* 0x00000022001e9c82 */ /* 0x000fe20008000000 */
[----:B------:R-:W-:Y:S01]  /*0bc0*/  LOP3.LUT R11, R8, 0x7ffffffc, RZ, 0xc0, !PT ;  /* 0x7ffffffc080b7812 */ /* 0x000fe200078ec0ff */
[----:B------:R-:W-:Y:S01]  /*0bd0*/  IMAD R162, R86, 0x8, R7 ;  /* 0x0000000856a27824 */ /* 0x000fe200078e0207 */
[----:B------:R-:W-:Y:S01]  /*0be0*/  ISETP.GE.AND P1, PT, R6, RZ, PT ;  /* 0x000000ff0600720c */ /* 0x000fe20003f26270 */
[----:B------:R-:W-:-:S02]  /*0bf0*/  @P4 VIADD R135, R135, 0x1 ;  /* 0x0000000187874836 */ /* 0x000fc40000000000 */
[----:B------:R-:W-:Y:S01]  /*0c00*/  IMAD.IADD R22, R22, 0x1, -R11 ;  /* 0x0000000116167824 */ /* 0x000fe200078e0a0b */
[----:B------:R-:W-:Y:S09]  /*0c10*/  @P0 BRA `(.L_x_1058) ;  /* 0x0000000000300947 */ /* 0x000ff20003800000 */
        /* <DEDUP_REMOVED lines=12> */
.L_x_1058:
[----:B------:R-:W-:Y:S01]  /*0ce0*/  @UP0 UIADD3 UR29, UR11, UR6, URZ ;  /* 0x000000060b1d0290 */ /* 0x000fe2000fffe03f */
[----:B------:R-:W-:Y:S01]  /*0cf0*/  @!P1 IMAD.MOV R135, RZ, RZ, -R135 ;  /* 0x000000ffff879224 */ /* 0x000fe200078e0a87 */
[----:B------:R-:W-:Y:S01]  /*0d00*/  USHF.R.S32.HI UR19, URZ, 0x1f, UR18 ;  /* 0x0000001f3f137899 */ /* 0x000fe20008011412 */
[----:B------:R-:W-:Y:S01]  /*0d10*/  IMAD.U32 R162, R162, 0x20, R5 ;  /* 0x00000020a2a27824 */ /* 0x000fe200078e0005 */
[----:B------:R-:W-:Y:S01]  /*0d20*/  @UP0 ULDC.64 UR6, c[0x0][0x250] ;  /* 0x0000940000060ab9 */ /* 0x000fe20000000a00 */
[----:B------:R-:W-:Y:S01]  /*0d30*/  SHF.R.S32.HI R171, RZ, 0x1f, R170 ;  /* 0x0000001fffab7819 */ /* 0x000fe200000114aa */
[----:B------:R-:W-:Y:S01]  /*0d40*/  @UP0 UIMAD.WIDE.U32 UR34, UR29, UR6, URZ ;  /* 0x000000061d2202a5 */ /* 0x000fe2000f8e003f */
[----:B------:R-:W-:Y:S01]  /*0d50*/  @!P3 LOP3.LUT R135, RZ, R2, RZ, 0x33, !PT ;  /* 0x00000002ff87b212 */ /* 0x000fe200078e33ff */
[----:B------:R-:W-:Y:S01]  /*0d60*/  @UP0 UIMAD UR29, UR29, UR7, URZ ;  /* 0x000000071d1d02a4 */ /* 0x000fe2000f8e023f */
[----:B------:R-:W-:-:S03]  /*0d70*/  SHF.R.S32.HI R17, RZ, 0x1f, R16 ;  /* 0x0000001fff117819 */ /* 0x000fc60000011410 */
        /* <DEDUP_REMOVED lines=14> */
.L_x_1059:
[--C-:B------:R-:W-:Y:S01]  /*0e60*/  IMAD.WIDE.U32 R18, R16, UR8, R170.reuse ;  /* 0x0000000810127c25 */ /* 0x100fe2000f8e00aa */
[----:B------:R-:W1:Y:S01]  /*0e70*/  S2R R83, SR_CTAID.X ;  /* 0x0000000000537919 */ /* 0x000e620000002500 */
[----:B------:R-:W-:Y:S01]  /*0e80*/  IADD3 R6, P0, R170, UR30, RZ ;  /* 0x0000001eaa067c10 */ /* 0x000fe2000ff1e0ff */
[----:B------:R-:W2:Y:S01]  /*0e90*/  S2UR UR30, SR_CgaCtaId ;  /* 0x00000000001e79c3 */ /* 0x000ea20000008800 */
[C---:B------:R-:W-:Y:S01]  /*0ea0*/  IMAD R7, R17.reuse, UR8, RZ ;  /* 0x0000000811077c24 */ /* 0x040fe2000f8e02ff */
[----:B------:R-:W-:Y:S01]  /*0eb0*/  IADD3 R166, P1, R18, UR32, RZ ;  /* 0x0000002012a67c10 */ /* 0x000fe2000ff3e0ff */
[C---:B------:R-:W-:Y:S01]  /*0ec0*/  IMAD.WIDE.U32 R10, R16.reuse, UR6, R170 ;  /* 0x00000006100a7c25 */ /* 0x040fe2000f8e00aa */
[----:B------:R-:W-:Y:S01]  /*0ed0*/  ULDC.64 UR4, c[0x0][0x258] ;  /* 0x0000960000047ab9 */ /* 0x000fe20000000a00 */
[----:B------:R-:W-:Y:S01]  /*0ee0*/  SHF.R.S32.HI R3, RZ, 0x1f, R3 ;  /* 0x0000001fff037819 */ /* 0x000fe20000011403 */
[----:B------:R-:W-:Y:S01]  /*0ef0*/  BSSY B0, `(.L_x_1060) ;  /* 0x000004d000007945 */ /* 0x000fe20003800000 */
[----:B------:R-:W-:Y:S01]  /*0f00*/  IMAD R5, R17, UR6, RZ ;  /* 0x0000000611057c24 */ /* 0x000fe2000f8e02ff */
[----:B------:R-:W-:Y:S01]  /*0f10*/  MOV R20, UR4 ;  /* 0x0000000400147c02 */ /* 0x000fe20008000f00 */
[C---:B------:R-:W-:Y:S01]  /*0f20*/  IMAD R4, R16.reuse, UR9, R7 ;  /* 0x0000000910047c24 */ /* 0x040fe2000f8e0207 */
[----:B------:R-:W-:Y:S01]  /*0f30*/  IADD3.X R7, R171, UR10, RZ, P0, !PT ;  /* 0x0000000aab077c10 */ /* 0x000fe200087fe4ff */
[----:B------:R-:W-:Y:S01]  /*0f40*/  IMAD R2, R16, UR7, R5 ;  /* 0x0000000710027c24 */ /* 0x000fe2000f8e0205 */
[----:B------:R-:W-:Y:S01]  /*0f50*/  IADD3 R132, P0, R10, UR34, RZ ;  /* 0x000000220a847c10 */ /* 0x000fe2000ff1e0ff */
[----:B------:R-:W-:Y:S01]  /*0f60*/  ULDC.64 UR10, c[0x0][0x260] ;  /* 0x00009800000a7ab9 */ /* 0x000fe20000000a00 */
[----:B------:R-:W-:Y:S01]  /*0f70*/  IADD3.X R167, R19, UR25, R4, P1, !PT ;  /* 0x0000001913a77c10 */ /* 0x000fe20008ffe404 */
[----:B------:R-:W-:Y:S01]  /*0f80*/  UIMAD UR4, UR19, UR4, URZ ;  /* 0x00000004130472a4 */ /* 0x000fe2000f8e023f */
[----:B------:R-:W-:Y:S01]  /*0f90*/  SHF.R.S32.HI R4, RZ, 0x1f, R135 ;  /* 0x0000001fff047819 */ /* 0x000fe20000011487 */
[----:B------:R-:W-:Y:S01]  /*0fa0*/  IMAD.WIDE.U32 R20, R20, UR18, R6 ;  /* 0x0000001214147c25 */ /* 0x000fe2000f8e0006 */
[----:B------:R-:W-:Y:S01]  /*0fb0*/  IADD3.X R133, R11, UR29, R2, P0, !PT ;  /* 0x0000001d0b857c10 */ /* 0x000fe200087fe402 */
[----:B------:R-:W-:Y:S01]  /*0fc0*/  UIADD3 UR29, -UR21, UR14, URZ ;  /* 0x0000000e151d7290 */ /* 0x000fe2000fffe13f */
[----:B------:R-:W-:Y:S01]  /*0fd0*/  SHF.R.S32.HI R8, RZ, 0x2, R8 ;  /* 0x00000002ff087819 */ /* 0x000fe20000011408 */
[----:B------:R-:W-:Y:S01]  /*0fe0*/  IMAD R2, R4, UR10, RZ ;  /* 0x0000000a04027c24 */ /* 0x000fe2000f8e02ff */
[----:B------:R-:W-:Y:S01]  /*0ff0*/  UIADD3 UR25, UR15, -0x1, URZ ;  /* 0xffffffff0f197890 */ /* 0x000fe2000fffe03f */
[----:B------:R-:W-:Y:S01]  /*1000*/  IMAD.WIDE.U32 R166, R135, UR10, R166 ;  /* 0x0000000a87a67c25 */ /* 0x000fe2000f8e00a6 */
[----:B------:R-:W-:-:S02]  /*1010*/  IADD3 R163, R170, 0x40, RZ ;  /* 0x00000040aaa37810 */ /* 0x000fc40007ffe0ff */
[C---:B------:R-:W-:Y:S01]  /*1020*/  ISETP.GE.AND P0, PT, R16.reuse, UR29, PT ;  /* 0x0000001d10007c0c */ /* 0x040fe2000bf06270 */
[----:B------:R-:W-:Y:S01]  /*1030*/  IMAD R169, R135, UR11, R2 ;  /* 0x0000000b87a97c24 */ /* 0x000fe2000f8e0202 */
[----:B------:R-:W-:Y:S01]  /*1040*/  LEA.HI R2, R3, R86, RZ, 0x2 ;  /* 0x0000005603027211 */ /* 0x000fe200078f10ff */
[----:B------:R-:W-:Y:S01]  /*1050*/  ULDC.64 UR10, c[0x0][0x268] ;  /* 0x00009a00000a7ab9 */ /* 0x000fe20000000a00 */
[----:B------:R-:W-:Y:S01]  /*1060*/  VIADD R10, R16, 0x20 ;  /* 0x00000020100a7836 */ /* 0x000fe20000000000 */
[----:B------:R-:W-:Y:S01]  /*1070*/  SHF.L.U32 R22, R22, 0x1, RZ ;  /* 0x0000000116167819 */ /* 0x000fe200000006ff */
[----:B------:R-:W-:Y:S01]  /*1080*/  IMAD R4, R4, UR10, RZ ;  /* 0x0000000a04047c24 */ /* 0x000fe2000f8e02ff */
[----:B------:R-:W-:Y:S01]  /*1090*/  LOP3.LUT R165, R2, 0xffffffc, RZ, 0xc0, !PT ;  /* 0x0ffffffc02a57812 */ /* 0x000fe200078ec0ff */
[C---:B------:R-:W-:Y:S01]  /*10a0*/  IMAD.WIDE.U32 R132, R135.reuse, UR10, R132 ;  /* 0x0000000a87847c25 */ /* 0x040fe2000f8e0084 */
[----:B------:R-:W-:Y:S02]  /*10b0*/  UIMAD UR10, UR18, UR5, UR4 ;  /* 0x00000005120a72a4 */ /* 0x000fe4000f8e0204 */
[----:B------:R-:W-:Y:S01]  /*10c0*/  IADD3 R165, R86, -R165, RZ ;  /* 0x800000a556a57210 */ /* 0x000fe20007ffe0ff */
[----:B------:R-:W-:Y:S01]  /*10d0*/  UMOV UR4, 0x400 ;  /* 0x0000040000047882 */ /* 0x000fe20000000000 */
[----:B------:R-:W-:Y:S01]  /*10e0*/  IMAD R135, R135, UR11, R4 ;  /* 0x0000000b87877c24 */ /* 0x000fe2000f8e0204 */
[----:B--2---:R-:W-:Y:S01]  /*10f0*/  ULEA UR4, UR30, UR4, 0x18 ;  /* 0x000000041e047291 */ /* 0x004fe2000f8ec03f */
[----:B------:R-:W-:Y:S01]  /*1100*/  IADD3 R19, R21, UR10, RZ ;  /* 0x0000000a15137c10 */ /* 0x000fe2000fffe0ff */
[----:B------:R-:W-:Y:S01]  /*1110*/  USHF.R.S32.HI UR5, URZ, 0x1f, UR25 ;  /* 0x0000001f3f057899 */ /* 0x000fe20008011419 */
[----:B-1----:R-:W-:-:S03]  /*1120*/  IMAD.WIDE R174, R83, 0x40, R16 ;  /* 0x0000004053ae7825 */ /* 0x002fc600078e0210 */
[----:B------:R-:W-:Y:S01]  /*1130*/  LEA R162, R162, UR4, 0x1 ;  /* 0x00000004a2a27c11 */ /* 0x000fe2000f8e08ff */
        /* <DEDUP_REMOVED lines=40> */
.L_x_1061:
[----:B------:R-:W-:Y:S05]  /*13c0*/  BSYNC B0 ;  /* 0x0000000000007941 */ /* 0x000fea0003800000 */
.L_x_1060:
[----:B------:R-:W-:Y:S01]  /*13d0*/  ISETP.GE.AND P0, PT, R10, UR29, PT ;  /* 0x0000001d0a007c0c */ /* 0x000fe2000bf06270 */
[----:B------:R-:W-:Y:S01]  /*13e0*/  ULEA UR10, UR15, UR28, 0x6 ;  /* 0x0000001c0f0a7291 */ /* 0x000fe2000f8e303f */
[----:B------:R-:W-:Y:S01]  /*13f0*/  IMAD R81, R165, UR16, R22 ;  /* 0x00000010a5517c24 */ /* 0x000fe2000f8e0216 */
[----:B------:R-:W-:Y:S01]  /*1400*/  UIMAD UR28, UR25, -0x40, UR24 ;  /* 0xffffffc0191c78a4 */ /* 0x000fe2000f8e0218 */
[----:B------:R-:W-:Y:S01]  /*1410*/  BSSY B0, `(.L_x_1062) ;  /* 0x000002a000007945 */ /* 0x000fe20003800000 */
[----:B------:R-:W-:-:S06]  /*1420*/  UIADD3 UR10, UR10, -0x40, URZ ;  /* 0xffffffc00a0a7890 */ /* 0x000fcc000fffe03f */
[----:B------:R-:W-:Y:S02]  /*1430*/  IADD3 R84, P5, R81, UR10, RZ ;  /* 0x0000000a51547c10 */ /* 0x000fe4000ffbe0ff */
[----:B-12---:R-:W-:Y:S01]  /*1440*/  MOV R2, UR10 ;  /* 0x0000000a00027c02 */ /* 0x006fe20008000f00 */
[----:B------:R-:W-:Y:S10]  /*1450*/  @P0 BRA `(.L_x_1063) ;  /* 0x0000000000940947 */ /* 0x000ff40003800000 */
        /* <DEDUP_REMOVED lines=12> */
[----:B------:R2:W-:Y:S06]  /*1520*/  @P3 STS.128 [R162+0x800], RZ ;  /* 0x000800ffa2003388 */ /* 0x0005ec0000000c00 */
[----:B------:R-:W3:Y:S01]  /*1530*/  @!P2 LDC.64 R4, c[0x0][0x210] ;  /* 0x00008400ff04ab82 */ /* 0x000ee20000000a00 */
[----:B-1----:R-:W-:Y:S01]  /*1540*/  @!P3 LEA R18, P4, R20, R6, 0x1 ;  /* 0x000000061412b211 */ /* 0x002fe200078808ff */
[----:B------:R-:W-:-:S05]  /*1550*/  IMAD.IADD R6, R21, 0x1, R3 ;  /* 0x0000000115067824 */ /* 0x000fca00078e0203 */
        /* <DEDUP_REMOVED lines=21> */
.L_x_1063:
[----:B------:R-:W-:Y:S05]  /*16b0*/  BSYNC B0 ;  /* 0x0000000000007941 */ /* 0x000fea0003800000 */
.L_x_1062:
        /* <DEDUP_REMOVED lines=11> */
[----:B--2---:R-:W-:Y:S01]  /*1770*/  IADD3 R18, R21, UR10, RZ ;  /* 0x0000000a15127c10 */ /* 0x004fe2000fffe0ff */
        /* <DEDUP_REMOVED lines=32> */
.L_x_1065:
[----:B------:R-:W-:Y:S05]  /*1980*/  BSYNC B0 ;  /* 0x0000000000007941 */ /* 0x000fea0003800000 */
.L_x_1064:
        /* <DEDUP_REMOVED lines=12> */
[----:B-12---:R-:W1:Y:S01]  /*1a50*/  @!P2 LDC.64 R4, c[0x0][0x218] ;  /* 0x00008600ff04ab82 */ /* 0x006e620000000a00 */
        /* <DEDUP_REMOVED lines=22> */
.L_x_1067:
[----:B------:R-:W-:Y:S05]  /*1bc0*/  BSYNC B0 ;  /* 0x0000000000007941 */ /* 0x000fea0003800000 */
.L_x_1066:
        /* <DEDUP_REMOVED lines=10> */
[----:B------:R-:W-:Y:S01]  /*1c70*/  LEA.HI R14, R14, R85, RZ, 0x4 ;  /* 0x000000550e0e7211 */ /* 0x000fe200078f20ff */
[----:B------:R-:W-:Y:S01]  /*1c80*/  @UP1 ULEA UR10, UP0, UR18, UR10, 0x2 ;  /* 0x0000000a120a1291 */ /* 0x000fe2000f80103f */
[----:B------:R-:W-:Y:S01]  /*1c90*/  ISETP.GE.AND P1, PT, R16, UR28, PT ;  /* 0x0000001c10007c0c */ /* 0x000fe2000bf26270 */
[----:B------:R-:W-:Y:S01]  /*1ca0*/  @UP1 UIADD3 UR9, UR19, UR9, URZ ;  /* 0x0000000913091290 */ /* 0x000fe2000fffe03f */
[----:B------:R-:W-:Y:S01]  /*1cb0*/  LOP3.LUT R12, R12, 0xfffffff8, RZ, 0xc0, !PT ;  /* 0xfffffff80c0c7812 */ /* 0x000fe200078ec0ff */
[----:B------:R-:W-:-:S04]  /*1cc0*/  DEPBAR.LE SB0, 0x0 ;  /* 0x000080000000791a */ /* 0x000fc80000000000 */
[----:B------:R-:W-:Y:S01]  /*1cd0*/  @UP1 ULEA.HI.X UR11, UR18, UR11, UR9, 0x2, UP0 ;  /* 0x0000000b120b1291 */ /* 0x000fe200080f1409 */
[----:B-1234-:R-:W-:Y:S01]  /*1ce0*/  IMAD.U32 R4, RZ, RZ, UR10 ;  /* 0x0000000aff047e24 */ /* 0x01efe2000f8e00ff */
[----:B------:R-:W-:Y:S01]  /*1cf0*/  LEA R15, R86, UR21, 0x4 ;  /* 0x00000015560f7c11 */ /* 0x000fe2000f8e20ff */
[----:B------:R-:W-:-:S03]  /*1d00*/  @UP1 ULDC UR8, c[0x0][0x2e8] ;  /* 0x0000ba0000081ab9 */ /* 0x000fc60000000800 */
[----:B------:R-:W-:-:S05]  /*1d10*/  IMAD.U32 R5, RZ, RZ, UR11 ;  /* 0x0000000bff057e24 */ /* 0x000fca000f8e00ff */
[----:B------:R1:W2:Y:S01]  /*1d20*/  @P0 LDG.E R4, desc[UR22][R4.64] ;  /* 0x0000001604040981 */ /* 0x0002a2000c1e1900 */
[----:B------:R-:W-:Y:S01]  /*1d30*/  LOP3.LUT R88, R14, 0xfffffff0, RZ, 0xc0, !PT ;  /* 0xfffffff00e587812 */ /* 0x000fe200078ec0ff */
[C---:B------:R-:W-:Y:S01]  /*1d40*/  IMAD.IADD R7, R85.reuse, 0x1, -R12 ;  /* 0x0000000155077824 */ /* 0x040fe200078e0a0c */
[----:B------:R-:W-:Y:S01]  /*1d50*/  SHF.R.S32.HI R3, RZ, 0x4, R14 ;  /* 0x00000004ff037819 */ /* 0x000fe2000001140e */
[----:B------:R-:W-:Y:S01]  /*1d60*/  BAR.SYNC.DEFER_BLOCKING 0x0 ;  /* 0x0000000000007b1d */ /* 0x000fe20000010000 */
[----:B------:R-:W-:Y:S01]  /*1d70*/  ISETP.GE.AND P6, PT, R10, UR28, PT ;  /* 0x0000001c0a007c0c */ /* 0x000fe2000bfc6270 */
[----:B------:R-:W-:Y:S01]  /*1d80*/  IMAD.IADD R88, R85, 0x1, -R88 ;  /* 0x0000000155587824 */ /* 0x000fe200078e0a58 */
[----:B------:R-:W-:Y:S01]  /*1d90*/  LEA.HI R14, R14, R3, RZ, 0x1 ;  /* 0x000000030e0e7211 */ /* 0x000fe200078f08ff */
[----:B------:R-:W-:Y:S01]  /*1da0*/  IMAD.SHL.U32 R9, R9, 0x8, RZ ;  /* 0x0000000809097824 */ /* 0x000fe200078e00ff */
[----:B------:R-:W-:Y:S01]  /*1db0*/  IADD3 R80, R15, 0x1, R8 ;  /* 0x000000010f507810 */ /* 0x000fe20007ffe008 */
[----:B------:R-:W-:Y:S01]  /*1dc0*/  USHF.L.U64.HI UR10, UR6, 0x6, UR7 ;  /* 0x00000006060a7899 */ /* 0x000fe20008010207 */
[-C--:B------:R-:W-:Y:S01]  /*1dd0*/  LEA.HI R16, R88, R88.reuse, RZ, 0x1 ;  /* 0x0000005858107211 */ /* 0x080fe200078f08ff */
[----:B------:R-:W-:Y:S01]  /*1de0*/  USHF.L.U32 UR11, UR6, 0x6, URZ ;  /* 0x00000006060b7899 */ /* 0x000fe2000800063f */
[----:B------:R-:W-:Y:S01]  /*1df0*/  SHF.R.S32.HI R13, RZ, 0x1f, R88 ;  /* 0x0000001fff0d7819 */ /* 0x000fe20000011458 */
[----:B------:R-:W-:Y:S01]  /*1e00*/  UIMAD UR9, UR10, UR25, URZ ;  /* 0x000000190a0972a4 */ /* 0x000fe2000f8e023f */
[----:B------:R-:W-:Y:S01]  /*1e10*/  LOP3.LUT R10, R14, 0xfffffffe, RZ, 0xc0, !PT ;  /* 0xfffffffe0e0a7812 */ /* 0x000fe200078ec0ff */
[----:B------:R-:W-:Y:S01]  /*1e20*/  IMAD.IADD R135, R133, 0x1, R135 ;  /* 0x0000000185877824 */ /* 0x000fe200078e0287 */
[----:B------:R-:W-:Y:S01]  /*1e30*/  LEA.HI R6, R13, R88, RZ, 0x3 ;  /* 0x000000580d067211 */ /* 0x000fe200078f18ff */
[----:B------:R-:W-:Y:S01]  /*1e40*/  IMAD.MOV.U32 R134, RZ, RZ, R132 ;  /* 0x000000ffff867224 */ /* 0x000fe200078e0084 */
[----:B------:R-:W-:Y:S01]  /*1e50*/  LEA.HI R12, R7, R7, RZ, 0x1 ;  /* 0x00000007070c7211 */ /* 0x000fe200078f08ff */
[----:B------:R-:W-:Y:S01]  /*1e60*/  IMAD.IADD R10, R3, 0x1, -R10 ;  /* 0x00000001030a7824 */ /* 0x000fe200078e0a0a */
[----:B------:R-:W-:Y:S01]  /*1e70*/  UIMAD UR9, UR5, UR11, UR9 ;  /* 0x0000000b050972a4 */ /* 0x000fe2000f8e0209 */
[----:B------:R-:W-:Y:S01]  /*1e80*/  IMAD.SHL.U32 R6, R6, 0x20, RZ ;  /* 0x0000002006067824 */ /* 0x000fe200078e00ff */
[----:B------:R-:W-:Y:S01]  /*1e90*/  SHF.R.S32.HI R3, RZ, 0x1, R12 ;  /* 0x00000001ff037819 */ /* 0x000fe2000001140c */
[----:B------:R-:W-:Y:S01]  /*1ea0*/  BSSY B0, `(.L_x_1068) ;  /* 0x000004a000007945 */ /* 0x000fe20003800000 */
[----:B-1----:R-:W-:-:S02]  /*1eb0*/  LOP3.LUT R5, R16, 0x7fffffe, RZ, 0xc0, !PT ;  /* 0x07fffffe10057812 */ /* 0x002fc400078ec0ff */
[----:B------:R-:W-:Y:S01]  /*1ec0*/  LOP3.LUT R12, R12, 0x7fffffe, RZ, 0xc0, !PT ;  /* 0x07fffffe0c0c7812 */ /* 0x000fe200078ec0ff */
[----:B------:R-:W-:Y:S01]  /*1ed0*/  IMAD.SHL.U32 R14, R3, 0x40, RZ ;  /* 0x00000040030e7824 */ /* 0x000fe200078e00ff */
[----:B------:R1:W-:Y:S01]  /*1ee0*/  @P1 STS [R162+0x6000], RZ ;  /* 0x006000ffa2001388 */ /* 0x0003e20000000800 */
[----:B------:R-:W-:Y:S01]  /*1ef0*/  IMAD.IADD R88, R88, 0x1, -R5 ;  /* 0x0000000158587824 */ /* 0x000fe200078e0a05 */
[----:B------:R-:W-:Y:S01]  /*1f00*/  SHF.R.S32.HI R5, RZ, 0x1, R16 ;  /* 0x00000001ff057819 */ /* 0x000fe20000011410 */
[----:B------:R-:W-:Y:S01]  /*1f10*/  IMAD.IADD R15, R7, 0x1, -R12 ;  /* 0x00000001070f7824 */ /* 0x000fe200078e0a0c */
[----:B------:R-:W-:Y:S01]  /*1f20*/  SHF.R.S32.HI R16, RZ, 0x1f, R16 ;  /* 0x0000001fff107819 */ /* 0x000fe20000011410 */
[----:B------:R1:W-:Y:S01]  /*1f30*/  @P1 STS [R162+0x6004], RZ ;  /* 0x006004ffa2001388 */ /* 0x0003e20000000800 */
[----:B------:R-:W-:Y:S01]  /*1f40*/  LOP3.LUT R14, R14, 0xc0, RZ, 0xc0, !PT ;  /* 0x000000c00e0e7812 */ /* 0x000fe200078ec0ff */
[----:B------:R-:W-:Y:S01]  /*1f50*/  IMAD R128, R10, 0x8, R15 ;  /* 0x000000080a807824 */ /* 0x000fe200078e020f */
[----:B------:R-:W-:Y:S01]  /*1f60*/  LEA.HI R13, R16, R5, RZ, 0x2 ;  /* 0x00000005100d7211 */ /* 0x000fe200078f10ff */
[----:B------:R1:W-:Y:S01]  /*1f70*/  @P1 STS.64 [R162+0x6008], RZ ;  /* 0x006008ffa2001388 */ /* 0x0003e20000000a00 */
[----:B------:R-:W-:Y:S01]  /*1f80*/  LOP3.LUT R9, R14, 0x8, R9, 0xf8, !PT ;  /* 0x000000080e097812 */ /* 0x000fe200078ef809 */
[----:B------:R-:W-:Y:S01]  /*1f90*/  IMAD.SHL.U32 R10, R10, 0x8, RZ ;  /* 0x000000080a0a7824 */ /* 0x000fe200078e00ff */
[----:B------:R-:W-:Y:S01]  /*1fa0*/  LOP3.LUT R8, R13, 0xfffffffc, RZ, 0xc0, !PT ;  /* 0xfffffffc0d087812 */ /* 0x000fe200078ec0ff */
[----:B------:R1:W-:Y:S01]  /*1fb0*/  @P1 STS.128 [R162+0x7000], RZ ;  /* 0x007000ffa2001388 */ /* 0x0003e20000000c00 */
[----:B------:R-:W-:Y:S01]  /*1fc0*/  SHF.R.U32.HI R14, RZ, 0x3, R14 ;  /* 0x00000003ff0e7819 */ /* 0x000fe2000001160e */
[----:B------:R-:W-:Y:S01]  /*1fd0*/  IMAD.U32 R13, RZ, RZ, UR24 ;  /* 0x00000018ff0d7e24 */ /* 0x000fe2000f8e00ff */
[----:B------:R-:W-:Y:S01]  /*1fe0*/  LOP3.LUT R87, R6, 0xffffff00, RZ, 0xc0, !PT ;  /* 0xffffff0006577812 */ /* 0x000fe200078ec0ff */
[----:B------:R-:W-:Y:S01]  /*1ff0*/  IMAD.IADD R8, R5, 0x1, -R8 ;  /* 0x0000000105087824 */ /* 0x000fe200078e0a08 */
[----:B------:R-:W-:Y:S01]  /*2000*/  LOP3.LUT R7, R9, R14, RZ, 0x3c, !PT ;  /* 0x0000000e09077212 */ /* 0x000fe200078e3cff */
[----:B------:R-:W2:Y:S01]  /*2010*/  @P0 MUFU.RCP R5, UR8 ;  /* 0x0000000800050d08 */ /* 0x000ea20008001000 */
[----:B------:R1:W-:Y:S01]  /*2020*/  @P1 STS.128 [R162+0x8000], RZ ;  /* 0x008000ffa2001388 */ /* 0x0003e20000000c00 */
[----:B------:R-:W-:Y:S01]  /*2030*/  IMAD.SHL.U32 R9, R8, 0x40, RZ ;  /* 0x0000004008097824 */ /* 0x000fe200078e00ff */
[----:B------:R-:W-:Y:S01]  /*2040*/  IADD3 R80, R13, -UR14, R80 ;  /* 0x8000000e0d507c10 */ /* 0x000fe2000fffe050 */
[----:B------:R-:W-:-:S02]  /*2050*/  IMAD R129, R86, 0x200, R87 ;  /* 0x0000020056817824 */ /* 0x000fc400078e0257 */
[----:B------:R-:W-:Y:S01]  /*2060*/  IMAD.WIDE.U32 R12, R11, UR11, R134 ;  /* 0x0000000b0b0c7c25 */ /* 0x000fe2000f8e0086 */
[----:B------:R-:W-:-:S03]  /*2070*/  LOP3.LUT R9, R9, 0xc0, RZ, 0xc0, !PT ;  /* 0x000000c009097812 */ /* 0x000fc600078ec0ff */
[----:B------:R-:W-:Y:S01]  /*2080*/  VIADD R80, R80, UR17 ;  /* 0x0000001150507c36 */ /* 0x000fe20008000000 */
[----:B------:R-:W-:Y:S01]  /*2090*/  LOP3.LUT R10, R9, 0x8, R10, 0xf8, !PT ;  /* 0x00000008090a7812 */ /* 0x000fe200078ef80a */
[----:B------:R-:W-:Y:S01]  /*20a0*/  IMAD R129, R88, 0x20, R129 ;  /* 0x0000002058817824 */ /* 0x000fe200078e0281 */
[----:B------:R-:W-:Y:S01]  /*20b0*/  SHF.R.U32.HI R9, RZ, 0x3, R9 ;  /* 0x00000003ff097819 */ /* 0x000fe20000011609 */
[----:B------:R-:W-:Y:S01]  /*20c0*/  UMOV UR17, URZ ;  /* 0x0000003f00117c82 */ /* 0x000fe20008000000 */
[----:B------:R-:W-:Y:S02]  /*20d0*/  IMAD.U32 R128, R128, 0x20, R7 ;  /* 0x0000002080807824 */ /* 0x000fe400078e0007 */
[----:B------:R-:W-:Y:S01]  /*20e0*/  LOP3.LUT R82, R10, R9, RZ, 0x3c, !PT ;  /* 0x000000090a527212 */ /* 0x000fe200078e3cff */
[----:B------:R-:W-:-:S04]  /*20f0*/  VIADD R10, R13, UR9 ;  /* 0x000000090d0a7c36 */ /* 0x000fc80008000000 */
[----:B------:R-:W-:Y:S02]  /*2100*/  IMAD.IADD R129, R82, 0x1, R129 ;  /* 0x0000000152817824 */ /* 0x000fe400078e0281 */
[----:B--2---:R-:W-:-:S05]  /*2110*/  @P0 FMUL.FTZ R4, R4, R5 ;  /* 0x0000000504040220 */ /* 0x004fca0000410000 */
[----:B------:R-:W-:-:S13]  /*2120*/  @P0 R2UR UR8, R4 ;  /* 0x00000000040802ca */ /* 0x000fda00000e0000 */
        /* <DEDUP_REMOVED lines=33> */
.L_x_1069:
[----:B------:R-:W-:Y:S05]  /*2340*/  BSYNC B0 ;  /* 0x0000000000007941 */ /* 0x000fea0003800000 */
.L_x_1068:
        /* <DEDUP_REMOVED lines=40> */
.L_x_1071:
[----:B------:R-:W-:Y:S05]  /*25d0*/  BSYNC B0 ;  /* 0x0000000000007941 */ /* 0x000fea0003800000 */
.L_x_1070:
[----:B------:R-:W-:Y:S01]  /*25e0*/  LDSM.16.M88.4 R64, [R129] ;  /* 0x000000008140783b */ /* 0x000fe20000000200 */
[----:B-12-4-:R-:W-:Y:S01]  /*25f0*/  IMAD.MOV.U32 R5, RZ, RZ, 0x10 ;  /* 0x00000010ff057424 */ /* 0x016fe200078e00ff */
[----:B------:R-:W-:Y:S01]  /*2600*/  LOP3.LUT P1, RZ, R8, 0x2, RZ, 0xc0, !PT ;  /* 0x0000000208ff7812 */ /* 0x000fe2000782c0ff */
[----:B------:R-:W-:Y:S01]  /*2610*/  IMAD.SHL.U32 R172, R85, 0x2, RZ ;  /* 0x0000000255ac7824 */ /* 0x000fe200078e00ff */
[----:B------:R-:W1:Y:S01]  /*2620*/  LDSM.16.M88.4 R36, [R128+0x3000] ;  /* 0x003000008024783b */ /* 0x000e620000000200 */
[----:B------:R-:W-:Y:S01]  /*2630*/  LOP3.LUT P0, RZ, R3, 0x2, RZ, 0xc0, !PT ;  /* 0x0000000203ff7812 */ /* 0x000fe2000780c0ff */
[----:B------:R-:W-:Y:S01]  /*2640*/  IMAD.U32 R137, RZ, RZ, UR24 ;  /* 0x00000018ff897e24 */ /* 0x000fe2000f8e00ff */
[C---:B------:R-:W-:Y:S01]  /*2650*/  SEL R3, R5.reuse, 0xfffffff0, !P1 ;  /* 0xfffffff005037807 */ /* 0x040fe20004800000 */
[----:B------:R-:W2:Y:S01]  /*2660*/  LDSM.16.M88.4 R20, [R128+0x3800] ;  /* 0x003800008014783b */ /* 0x000ea20000000200 */
[----:B------:R-:W-:Y:S01]  /*2670*/  SEL R5, R5, 0xfffffff0, !P0 ;  /* 0xfffffff005057807 */ /* 0x000fe20004000000 */
[----:B------:R-:W-:Y:S01]  /*2680*/  UISETP.GE.AND UP0, UPT, UR15, 0x2, UPT ;  /* 0x000000020f00788c */ /* 0x000fe2000bf06270 */
[----:B------:R-:W-:Y:S01]  /*2690*/  LOP3.LUT R172, R172, 0x6, RZ, 0xc0, !PT ;  /* 0x00000006acac7812 */ /* 0x000fe200078ec0ff */
[----:B------:R-:W4:Y:S01]  /*26a0*/  LDSM.16.M88.4 R28, [R128+0x3400] ;  /* 0x00340000801c783b */ /* 0x000f220000000200 */
[----:B------:R-:W-:Y:S01]  /*26b0*/  IMAD R127, R3, 0x2, R129 ;  /* 0x00000002037f7824 */ /* 0x000fe200078e0281 */
[----:B------:R-:W-:Y:S01]  /*26c0*/  SHF.R.S32.HI R97, RZ, 0x1f, R81 ;  /* 0x0000001fff617819 */ /* 0x000fe20000011451 */
[----:B------:R-:W-:Y:S01]  /*26d0*/  IMAD R125, R5, 0x2, R128 ;  /* 0x00000002057d7824 */ /* 0x000fe200078e0280 */
[----:B------:R-:W5:Y:S01]  /*26e0*/  LDSM.16.M88.4 R44, [R128+0x3c00] ;  /* 0x003c0000802c783b */ /* 0x000f620000000200 */
[----:B------:R-:W-:Y:S01]  /*26f0*/  VIADDMNMX R137, R80, 0x8, R137, PT ;  /* 0x0000000850897846 */ /* 0x000fe20003800189 */
[----:B------:R-:W-:Y:S01]  /*2700*/  IMAD R87, R88, 0x20, R87 ;  /* 0x0000002058577824 */ /* 0x000fe200078e0257 */
[----:B------:R-:W-:Y:S01]  /*2710*/  VIMNMX R142, R80, UR24, PT ;  /* 0x00000018508e7c48 */ /* 0x000fe2000bfe0100 */
[----:B------:R-:W-:Y:S01]  /*2720*/  LDSM.16.M88.4 R60, [R127] ;  /* 0x000000007f3c783b */ /* 0x000fe20000000200 */
[----:B------:R-:W-:Y:S01]  /*2730*/  LEA.HI.X.SX32 R97, R2, R97, 0x1, P5 ;  /* 0x0000006102617211 */ /* 0x000fe200028f0eff */
[----:B------:R-:W-:Y:S01]  /*2740*/  UIADD3 UR19, UR27, 0x646e171e, URZ ;  /* 0x646e171e1b137890 */ /* 0x000fe2000fffe03f */
[----:B------:R-:W-:Y:S01]  /*2750*/  IMAD R136, R83, 0x4, R86 ;  /* 0x0000000453887824 */ /* 0x000fe200078e0256 */
[----:B------:R-:W3:Y:S01]  /*2760*/  LDSM.16.M88.4 R12, [R125+0x3000] ;  /* 0x003000007d0c783b */ /* 0x000ee20000000200 */
[----:B------:R-:W-:Y:S01]  /*2770*/  UIADD3 UR18, UR26, -0x4ab325aa, URZ ;  /* 0xb54cda561a127890 */ /* 0x000fe2000fffe03f */
[----:B------:R-:W-:-:S02]  /*2780*/  UMOV UR38, UR25 ;  /* 0x0000001900267c82 */ /* 0x000fc40008000000 */
[----:B------:R-:W3:Y:S04]  /*2790*/  LDSM.16.M88.4 R4, [R125+0x3800] ;  /* 0x003800007d04783b */ /* 0x000ee80000000200 */
[----:B------:R-:W3:Y:S04]  /*27a0*/  LDSM.16.M88.4 R8, [R125+0x3400] ;  /* 0x003400007d08783b */ /* 0x000ee80000000200 */
[----:B------:R-:W3:Y:S04]  /*27b0*/  LDSM.16.M88.4 R72, [R125+0x3c00] ;  /* 0x003c00007d48783b */ /* 0x000ee80000000200 */
[----:B------:R-:W-:Y:S01]  /*27c0*/  LDSM.16.M88.4 R16, [R129+0x1000] ;  /* 0x001000008110783b */ /* 0x000fe20000000200 */
[C---:B-1----:R-:W-:Y:S03]  /*27d0*/  HMMA.16816.F32 R40, R64.reuse, R36, RZ ;  /* 0x000000244028723c */ /* 0x042fe600000018ff */
[----:B------:R-:W1:Y:S04]  /*27e0*/  LDSM.16.M88.4 R56, [R128+0x4000] ;  /* 0x004000008038783b */ /* 0x000e680000000200 */
[----:B------:R-:W1:Y:S01]  /*27f0*/  LDSM.16.M88.4 R48, [R128+0x4800] ;  /* 0x004800008030783b */ /* 0x000e620000000200 */
[C---:B------:R-:W-:Y:S03]  /*2800*/  HMMA.16816.F32 R36, R64.reuse, R38, RZ ;  /* 0x000000264024723c */ /* 0x040fe600000018ff */
[----:B------:R-:W1:Y:S03]  /*2810*/  LDSM.16.M88.4 R52, [R128+0x4400] ;  /* 0x004400008034783b */ /* 0x000e660000000200 */
[C---:B--2---:R-:W-:Y:S01]  /*2820*/  HMMA.16816.F32 R24, R64.reuse, R20, RZ ;  /* 0x000000144018723c */ /* 0x044fe200000018ff */
[----:B------:R-:W-:Y:S04]  /*2830*/  LDSM.16.M88.4 R76, [R127+0x1000] ;  /* 0x001000007f4c783b */ /* 0x000fe80000000200 */
[----:B------:R-:W0:Y:S01]  /*2840*/  LDGDEPBAR ;  /* 0x00000000000079af */ /* 0x000e220000000000 */
[C---:B----4-:R-:W-:Y:S06]  /*2850*/  HMMA.16816.F32 R32, R64.reuse, R28, RZ ;  /* 0x0000001c4020723c */ /* 0x050fec00000018ff */
[C---:B------:R-:W-:Y:S06]  /*2860*/  HMMA.16816.F32 R28, R64.reuse, R30, RZ ;  /* 0x0000001e401c723c */ /* 0x040fec00000018ff */
[C---:B------:R-:W-:Y:S06]  /*2870*/  HMMA.16816.F32 R20, R64.reuse, R22, RZ ;  /* 0x000000164014723c */ /* 0x040fec00000018ff */
[C---:B-----5:R-:W-:Y:S06]  /*2880*/  HMMA.16816.F32 R68, R64.reuse, R44, RZ ;  /* 0x0000002c4044723c */ /* 0x060fec00000018ff */
[----:B------:R-:W-:Y:S01]  /*2890*/  HMMA.16816.F32 R64, R64, R46, RZ ;  /* 0x0000002e4040723c */ /* 0x000fe200000018ff */
[----:B------:R-:W2:Y:S05]  /*28a0*/  LDSM.16.M88.4 R44, [R128+0x4c00] ;  /* 0x004c0000802c783b */ /* 0x000eaa0000000200 */
[C---:B---3--:R-:W-:Y:S06]  /*28b0*/  HMMA.16816.F32 R40, R60.reuse, R12, R40 ;  /* 0x0000000c3c28723c */ /* 0x048fec0000001828 */
[C---:B------:R-:W-:Y:S01]  /*28c0*/  HMMA.16816.F32 R36, R60.reuse, R14, R36 ;  /* 0x0000000e3c24723c */ /* 0x040fe20000001824 */
        /* <DEDUP_REMOVED lines=15> */
[C---:B------:R-:W-:Y:S06]  /*29c0*/  HMMA.16816.F32 R32, R16.reuse, R52, R32 ;  /* 0x000000341020723c */ /* 0x040fec0000001820 */
[C---:B------:R-:W-:Y:S01]  /*29d0*/  HMMA.16816.F32 R28, R16.reuse, R54, R28 ;  /* 0x00000036101c723c */ /* 0x040fe2000000181c */
[----:B------:R-:W-:Y:S05]  /*29e0*/  LDSM.16.M88.4 R52, [R128+0x5400] ;  /* 0x005400008034783b */ /* 0x000fea0000000200 */
[C---:B------:R-:W-:Y:S01]  /*29f0*/  HMMA.16816.F32 R20, R16.reuse, R50, R20 ;  /* 0x000000321014723c */ /* 0x040fe20000001814 */
[----:B------:R-:W1:Y:S05]  /*2a00*/  LDSM.16.M88.4 R48, [R128+0x5800] ;  /* 0x005800008030783b */ /* 0x000e6a0000000200 */
[C---:B--2---:R-:W-:Y:S06]  /*2a10*/  HMMA.16816.F32 R68, R16.reuse, R44, R68 ;  /* 0x0000002c1044723c */ /* 0x044fec0000001844 */
[----:B------:R-:W-:Y:S01]  /*2a20*/  HMMA.16816.F32 R64, R16, R46, R64 ;  /* 0x0000002e1040723c */ /* 0x000fe20000001840 */
[----:B------:R-:W2:Y:S04]  /*2a30*/  LDSM.16.M88.4 R44, [R128+0x5c00] ;  /* 0x005c0000802c783b */ /* 0x000ea80000000200 */
[----:B------:R-:W-:Y:S01]  /*2a40*/  LDSM.16.M88.4 R16, [R125+0x5000] ;  /* 0x005000007d10783b */ /* 0x000fe20000000200 */
[C---:B---3--:R-:W-:Y:S06]  /*2a50*/  HMMA.16816.F32 R40, R76.reuse, R12, R40 ;  /* 0x0000000c4c28723c */ /* 0x048fec0000001828 */
[C---:B------:R-:W-:Y:S01]  /*2a60*/  HMMA.16816.F32 R36, R76.reuse, R14, R36 ;  /* 0x0000000e4c24723c */ /* 0x040fe20000001824 */
[----:B------:R-:W-:Y:S05]  /*2a70*/  LDSM.16.M88.4 R12, [R125+0x5400] ;  /* 0x005400007d0c783b */ /* 0x000fea0000000200 */
[C---:B----4-:R-:W-:Y:S06]  /*2a80*/  HMMA.16816.F32 R24, R76.reuse, R4, R24 ;  /* 0x000000044c18723c */ /* 0x050fec0000001818 */
[C---:B------:R-:W-:Y:S06]  /*2a90*/  HMMA.16816.F32 R32, R76.reuse, R8, R32 ;  /* 0x000000084c20723c */ /* 0x040fec0000001820 */
[C---:B------:R-:W-:Y:S01]  /*2aa0*/  HMMA.16816.F32 R28, R76.reuse, R10, R28 ;  /* 0x0000000a4c1c723c */ /* 0x040fe2000000181c */
[----:B------:R-:W3:Y:S05]  /*2ab0*/  LDSM.16.M88.4 R8, [R127+0x2000] ;  /* 0x002000007f08783b */ /* 0x000eea0000000200 */
[C---:B------:R-:W-:Y:S01]  /*2ac0*/  HMMA.16816.F32 R20, R76.reuse, R6, R20 ;  /* 0x000000064c14723c */ /* 0x040fe20000001814 */
[----:B------:R-:W4:Y:S05]  /*2ad0*/  LDSM.16.M88.4 R4, [R125+0x5800] ;  /* 0x005800007d04783b */ /* 0x000f2a0000000200 */
[C---:B-----5:R-:W-:Y:S06]  /*2ae0*/  HMMA.16816.F32 R68, R76.reuse, R72, R68 ;  /* 0x000000484c44723c */ /* 0x060fec0000001844 */
[----:B------:R-:W-:Y:S06]  /*2af0*/  HMMA.16816.F32 R64, R76, R74, R64 ;  /* 0x0000004a4c40723c */ /* 0x000fec0000001840 */
[C---:B-1----:R-:W-:Y:S06]  /*2b00*/  HMMA.16816.F32 R40, R60.reuse, R56, R40 ;  /* 0x000000383c28723c */ /* 0x042fec0000001828 */
[C---:B------:R-:W-:Y:S06]  /*2b10*/  HMMA.16816.F32 R36, R60.reuse, R58, R36 ;  /* 0x0000003a3c24723c */ /* 0x040fec0000001824 */
[C---:B------:R-:W-:Y:S06]  /*2b20*/  HMMA.16816.F32 R24, R60.reuse, R48, R24 ;  /* 0x000000303c18723c */ /* 0x040fec0000001818 */
[C---:B------:R-:W-:Y:S06]  /*2b30*/  HMMA.16816.F32 R32, R60.reuse, R52, R32 ;  /* 0x000000343c20723c */ /* 0x040fec0000001820 */
[----:B------:R-:W-:Y:S01]  /*2b40*/  HMMA.16816.F32 R52, R60, R54, R28 ;  /* 0x000000363c34723c */ /* 0x000fe2000000181c */
[----:B------:R-:W1:Y:S01]  /*2b50*/  LDSM.16.M88.4 R28, [R125+0x5c00] ;  /* 0x005c00007d1c783b */ /* 0x000e620000000200 */
[----:B------:R-:W-:-:S04]  /*2b60*/  DEPBAR.LE SB0, 0x0 ;  /* 0x000080000000791a */ /* 0x000fc80000000000 */
[C---:B------:R-:W-:Y:S06]  /*2b70*/  HMMA.16816.F32 R20, R60.reuse, R50, R20 ;  /* 0x000000323c14723c */ /* 0x040fec0000001814 */
[C---:B--2---:R-:W-:Y:S06]  /*2b80*/  HMMA.16816.F32 R68, R60.reuse, R44, R68 ;  /* 0x0000002c3c44723c */ /* 0x044fec0000001844 */
[----:B------:R-:W-:Y:S06]  /*2b90*/  HMMA.16816.F32 R64, R60, R46, R64 ;  /* 0x0000002e3c40723c */ /* 0x000fec0000001840 */
[C---:B---3--:R-:W-:Y:S06]  /*2ba0*/  HMMA.16816.F32 R40, R8.reuse, R16, R40 ;  /* 0x000000100828723c */ /* 0x048fec0000001828 */
[C---:B------:R-:W-:Y:S06]  /*2bb0*/  HMMA.16816.F32 R36, R8.reuse, R18, R36 ;  /* 0x000000120824723c */ /* 0x040fec0000001824 */
[C---:B----4-:R-:W-:Y:S06]  /*2bc0*/  HMMA.16816.F32 R24, R8.reuse, R4, R24 ;  /* 0x000000040818723c */ /* 0x050fec0000001818 */
[----:B------:R-:W-:Y:S01]  /*2bd0*/  HMMA.16816.F32 R32, R8, R12, R32 ;  /* 0x0000000c0820723c */ /* 0x000fe20000001820 */
[----:B------:R-:W-:-:S02]  /*2be0*/  IMAD.U32 R5, RZ, RZ, UR25 ;  /* 0x00000019ff057e24 */ /* 0x000fc4000f8e00ff */
[----:B------:R-:W-:-:S03]  /*2bf0*/  IMAD.IADD R4, R82, 0x1, R87 ;  /* 0x0000000152047824 */ /* 0x000fc600078e0257 */
[----:B------:R-:W-:Y:S01]  /*2c00*/  HMMA.16816.F32 R20, R8, R6, R20 ;  /* 0x000000060814723c */ /* 0x000fe20000001814 */
[----:B------:R-:W-:-:S04]  /*2c10*/  IMAD R12, R5, 0x40, R172 ;  /* 0x00000040050c7824 */ /* 0x000fc800078e02ac */
[C---:B------:R-:W-:Y:S01]  /*2c20*/  VIADD R5, R12.reuse, 0x1 ;  /* 0x000000010c057836 */ /* 0x040fe20000000000 */
[C---:B-1----:R-:W-:Y:S01]  /*2c30*/  HMMA.16816.F32 R68, R8.reuse, R28, R68 ;  /* 0x0000001c0844723c */ /* 0x042fe20000001844 */
[C---:B------:R-:W-:Y:S02]  /*2c40*/  VIADD R6, R12.reuse, 0x8 ;  /* 0x000000080c067836 */ /* 0x040fe40000000000 */
[C---:B------:R-:W-:Y:S01]  /*2c50*/  VIADD R18, R12.reuse, 0x9 ;  /* 0x000000090c127836 */ /* 0x040fe20000000000 */
[C---:B------:R-:W-:Y:S02]  /*2c60*/  ISETP.GE.AND P6, PT, R5.reuse, R142, PT ;  /* 0x0000008e0500720c */ /* 0x040fe40003fc6270 */
[----:B------:R-:W-:Y:S01]  /*2c70*/  ISETP.GE.AND P3, PT, R5, R137, PT ;  /* 0x000000890500720c */ /* 0x000fe20003f66270 */
[----:B------:R-:W-:Y:S01]  /*2c80*/  HMMA.16816.F32 R64, R8, R30, R64 ;  /* 0x0000001e0840723c */ /* 0x000fe20000001840 */
[----:B------:R-:W-:Y:S01]  /*2c90*/  I2FP.F32.S32 R2, R5 ;  /* 0x0000000500027245 */ /* 0x000fe20000201400 */
[----:B------:R-:W-:Y:S01]  /*2ca0*/  VIADD R28, R12, 0x19 ;  /* 0x000000190c1c7836 */ /* 0x000fe20000000000 */
[----:B------:R-:W-:-:S02]  /*2cb0*/  I2FP.F32.S32 R5, R6 ;  /* 0x0000000600057245 */ /* 0x000fc40000201400 */
[-C--:B------:R-:W-:Y:S01]  /*2cc0*/  ISETP.GE.AND P4, PT, R6, R142.reuse, PT ;  /* 0x0000008e0600720c */ /* 0x080fe20003f86270 */
[----:B------:R-:W-:Y:S01]  /*2cd0*/  HMMA.16816.F32 R52, R8, R14, R52 ;  /* 0x0000000e0834723c */ /* 0x000fe20000001834 */
[----:B------:R-:W-:Y:S01]  /*2ce0*/  FFMA.FTZ R29, R2, UR17, R41 ;  /* 0x00000011021d7c23 */ /* 0x000fe20008010029 */
[C---:B------:R-:W-:Y:S01]  /*2cf0*/  FFMA.FTZ R7, R5.reuse, UR17, R36 ;  /* 0x0000001105077c23 */ /* 0x040fe20008010024 */
[----:B------:R-:W-:Y:S01]  /*2d00*/  FFMA.FTZ R30, R5, UR17, R38 ;  /* 0x00000011051e7c23 */ /* 0x000fe20008010026 */
[-C--:B------:R-:W-:Y:S01]  /*2d10*/  ISETP.GE.AND P1, PT, R6, R137.reuse, PT ;  /* 0x000000890600720c */ /* 0x080fe20003f26270 */
[----:B------:R-:W-:Y:S01]  /*2d20*/  FFMA.FTZ R2, R2, UR17, R43 ;  /* 0x0000001102027c23 */ /* 0x000fe2000801002b */
[C---:B------:R-:W-:Y:S01]  /*2d30*/  VIADD R5, R12.reuse, 0x10 ;  /* 0x000000100c057836 */ /* 0x040fe20000000000 */
[----:B------:R-:W-:Y:S01]  /*2d40*/  FSEL R29, R29, -INF , !P6 ;  /* 0xff8000001d1d7808 */ /* 0x000fe20007000000 */
[----:B------:R-:W-:Y:S01]  /*2d50*/  VIADD R6, R12, 0x11 ;  /* 0x000000110c067836 */ /* 0x000fe20000000000 */
[-C--:B------:R-:W-:Y:S01]  /*2d60*/  ISETP.GE.AND P0, PT, R18, R142.reuse, PT ;  /* 0x0000008e1200720c */ /* 0x080fe20003f06270 */
[----:B------:R-:W-:Y:S01]  /*2d70*/  VIADD R9, R12, 0x20 ;  /* 0x000000200c097836 */ /* 0x000fe20000000000 */
[-C--:B------:R-:W-:Y:S01]  /*2d80*/  ISETP.GE.AND P5, PT, R18, R137.reuse, PT ;  /* 0x000000891200720c */ /* 0x080fe20003fa6270 */
[C---:B------:R-:W-:Y:S01]  /*2d90*/  VIADD R10, R12.reuse, 0x21 ;  /* 0x000000210c0a7836 */ /* 0x040fe20000000000 */
[C---:B------:R-:W-:Y:S01]  /*2da0*/  ISETP.GE.AND P2, PT, R5.reuse, R142, PT ;  /* 0x0000008e0500720c */ /* 0x040fe20003f46270 */
[C---:B------:R-:W-:Y:S01]  /*2db0*/  VIADD R8, R12.reuse, 0x29 ;  /* 0x000000290c087836 */ /* 0x040fe20000000000 */
[----:B------:R-:W-:Y:S01]  /*2dc0*/  BAR.SYNC.DEFER_BLOCKING 0x0 ;  /* 0x0000000000007b1d */ /* 0x000fe20000010000 */
[----:B------:R-:W-:Y:S01]  /*2dd0*/  ISETP.GE.AND P6, PT, R5, R137, PT ;  /* 0x000000890500720c */ /* 0x000fe20003fc6270 */
[----:B------:R-:W-:Y:S01]  /*2de0*/  VIADD R11, R12, 0x30 ;  /* 0x000000300c0b7836 */ /* 0x000fe20000000000 */
        /* <DEDUP_REMOVED lines=11> */
[----:B------:R-:W-:Y:S01]  /*2ea0*/  VIADD R5, R12, 0x18 ;  /* 0x000000180c057836 */ /* 0x000fe20000000000 */
[----:B------:R-:W-:Y:S01]  /*2eb0*/  FSEL R30, R30, -INF , !P1 ;  /* 0xff8000001e1e7808 */ /* 0x000fe20004800000 */
[C---:B------:R-:W-:Y:S01]  /*2ec0*/  FFMA.FTZ R19, R6.reuse, UR17, R33 ;  /* 0x0000001106137c23 */ /* 0x040fe20008010021 */
[----:B------:R-:W-:Y:S01]  /*2ed0*/  FSEL R101, R37, -INF , !P0 ;  /* 0xff80000025657808 */ /* 0x000fe20004000000 */
[----:B------:R-:W-:Y:S01]  /*2ee0*/  FFMA.FTZ R6, R6, UR17, R35 ;  /* 0x0000001106067c23 */ /* 0x000fe20008010023 */
[----:B------:R-:W-:-:S02]  /*2ef0*/  ISETP.GE.AND P1, PT, R5, R142, PT ;  /* 0x0000008e0500720c */ /* 0x000fc40003f26270 */
[----:B------:R-:W-:Y:S02]  /*2f00*/  ISETP.GE.AND P0, PT, R5, R137, PT ;  /* 0x000000890500720c */ /* 0x000fe40003f06270 */
[----:B------:R-:W-:Y:S02]  /*2f10*/  FSEL R18, R18, -INF , !P5 ;  /* 0xff80000012127808 */ /* 0x000fe40006800000 */
[----:B------:R-:W-:Y:S02]  /*2f20*/  FSEL R99, R32, -INF , !P2 ;  /* 0xff80000020637808 */ /* 0x000fe40005000000 */
[----:B------:R-:W-:Y:S02]  /*2f30*/  FSEL R98, R34, -INF , !P6 ;  /* 0xff80000022627808 */ /* 0x000fe40007000000 */
[----:B------:R-:W-:Y:S02]  /*2f40*/  FSEL R19, R19, -INF , !P3 ;  /* 0xff80000013137808 */ /* 0x000fe40005800000 */
[----:B------:R-:W-:-:S02]  /*2f50*/  I2FP.F32.S32 R5, R5 ;  /* 0x0000000500057245 */ /* 0x000fc40000201400 */
[CC--:B------:R-:W-:Y:S02]  /*2f60*/  ISETP.GE.AND P5, PT, R28.reuse, R142.reuse, PT ;  /* 0x0000008e1c00720c */ /* 0x0c0fe40003fa6270 */
[-C--:B------:R-:W-:Y:S01]  /*2f70*/  ISETP.GE.AND P2, PT, R28, R137.reuse, PT ;  /* 0x000000891c00720c */ /* 0x080fe20003f46270 */
[----:B------:R-:W-:Y:S01]  /*2f80*/  FFMA.FTZ R52, R5, UR17, R52 ;  /* 0x0000001105347c23 */ /* 0x000fe20008010034 */
[----:B------:R-:W-:Y:S01]  /*2f90*/  ISETP.GE.AND P6, PT, R9, R142, PT ;  /* 0x0000008e0900720c */ /* 0x000fe20003fc6270 */
[----:B------:R-:W-:Y:S01]  /*2fa0*/  FFMA.FTZ R54, R5, UR17, R54 ;  /* 0x0000001105367c23 */ /* 0x000fe20008010036 */
[----:B------:R-:W-:Y:S02]  /*2fb0*/  ISETP.GE.AND P3, PT, R9, R137, PT ;  /* 0x000000890900720c */ /* 0x000fe40003f66270 */
[----:B------:R-:W-:Y:S02]  /*2fc0*/  I2FP.F32.S32 R28, R28 ;  /* 0x0000001c001c7245 */ /* 0x000fe40000201400 */
[----:B------:R-:W-:-:S02]  /*2fd0*/  I2FP.F32.S32 R9, R9 ;  /* 0x0000000900097245 */ /* 0x000fc40000201400 */
[----:B------:R-:W-:Y:S01]  /*2fe0*/  FSEL R94, R54, -INF , !P0 ;  /* 0xff800000365e7808 */ /* 0x000fe20004000000 */
[----:B------:R-:W-:Y:S01]  /*2ff0*/  FFMA.FTZ R5, R28, UR17, R53 ;  /* 0x000000111c057c23 */ /* 0x000fe20008010035 */
[----:B------:R-:W-:Y:S01]  /*3000*/  FSEL R6, R6, -INF , !P4 ;  /* 0xff80000006067808 */ /* 0x000fe20006000000 */
[C---:B------:R-:W-:Y:S01]  /*3010*/  FFMA.FTZ R24, R9.reuse, UR17, R24 ;  /* 0x0000001109187c23 */ /* 0x040fe20008010018 */
[----:B------:R-:W-:Y:S01]  /*3020*/  FFMA.FTZ R26, R9, UR17, R26 ;  /* 0x00000011091a7c23 */ /* 0x000fe2000801001a */
[----:B------:R-:W-:Y:S01]  /*3030*/  VIADD R9, R12, 0x28 ;  /* 0x000000280c097836 */ /* 0x000fe20000000000 */
[----:B------:R-:W-:Y:S01]  /*3040*/  FSEL R5, R5, -INF , !P5 ;  /* 0xff80000005057808 */ /* 0x000fe20006800000 */
[----:B------:R-:W-:Y:S01]  /*3050*/  FFMA.FTZ R28, R28, UR17, R55 ;  /* 0x000000111c1c7c23 */ /* 0x000fe20008010037 */
[----:B------:R-:W-:Y:S02]  /*3060*/  FSEL R93, R52, -INF , !P1 ;  /* 0xff800000345d7808 */ /* 0x000fe40004800000 */
[----:B------:R-:W-:-:S02]  /*3070*/  ISETP.GE.AND P0, PT, R9, R142, PT ;  /* 0x0000008e0900720c */ /* 0x000fc40003f06270 */
[----:B------:R-:W-:Y:S02]  /*3080*/  ISETP.GE.AND P5, PT, R9, R137, PT ;  /* 0x000000890900720c */ /* 0x000fe40003fa6270 */
[----:B------:R-:W-:Y:S02]  /*3090*/  I2FP.F32.S32 R9, R9 ;  /* 0x0000000900097245 */ /* 0x000fe40000201400 */
[C---:B------:R-:W-:Y:S02]  /*30a0*/  ISETP.GE.AND P4, PT, R10.reuse, R142, PT ;  /* 0x0000008e0a00720c */ /* 0x040fe40003f86270 */
[----:B------:R-:W-:Y:S01]  /*30b0*/  ISETP.GE.AND P1, PT, R10, R137, PT ;  /* 0x000000890a00720c */ /* 0x000fe20003f26270 */
[C---:B------:R-:W-:Y:S01]  /*30c0*/  FFMA.FTZ R20, R9.reuse, UR17, R20 ;  /* 0x0000001109147c23 */ /* 0x040fe20008010014 */
[----:B------:R-:W-:Y:S01]  /*30d0*/  I2FP.F32.S32 R10, R10 ;  /* 0x0000000a000a7245 */ /* 0x000fe20000201400 */
[----:B------:R-:W-:Y:S01]  /*30e0*/  FFMA.FTZ R22, R9, UR17, R22 ;  /* 0x0000001109167c23 */ /* 0x000fe20008010016 */
[----:B------:R-:W-:Y:S01]  /*30f0*/  VIADD R9, R12, 0x31 ;  /* 0x000000310c097836 */ /* 0x000fe20000000000 */
[----:B------:R-:W-:-:S02]  /*3100*/  FSEL R28, R28, -INF , !P2 ;  /* 0xff8000001c1c7808 */ /* 0x000fc40005000000 */
[----:B------:R-:W-:Y:S01]  /*3110*/  FSEL R43, R24, -INF , !P6 ;  /* 0xff800000182b7808 */ /* 0x000fe20007000000 */
[----:B------:R-:W-:Y:S01]  /*3120*/  FFMA.FTZ R25, R10, UR17, R25 ;  /* 0x000000110a197c23 */ /* 0x000fe20008010019 */
[----:B------:R-:W-:Y:S01]  /*3130*/  ISETP.GE.AND P2, PT, R8, R142, PT ;  /* 0x0000008e0800720c */ /* 0x000fe20003f46270 */
[----:B------:R-:W-:Y:S01]  /*3140*/  FFMA.FTZ R27, R10, UR17, R27 ;  /* 0x000000110a1b7c23 */ /* 0x000fe2000801001b */
[----:B------:R-:W-:Y:S02]  /*3150*/  ISETP.GE.AND P6, PT, R8, R137, PT ;  /* 0x000000890800720c */ /* 0x000fe40003fc6270 */
[----:B------:R-:W-:Y:S02]  /*3160*/  I2FP.F32.S32 R8, R8 ;  /* 0x0000000800087245 */ /* 0x000fe40000201400 */
[----:B------:R-:W-:Y:S02]  /*3170*/  I2FP.F32.S32 R10, R9 ;  /* 0x00000009000a7245 */ /* 0x000fe40000201400 */
[----:B------:R-:W-:Y:S01]  /*3180*/  FSEL R76, R26, -INF , !P3 ;  /* 0xff8000001a4c7808 */ /* 0x000fe20005800000 */
[C---:B------:R-:W-:Y:S01]  /*3190*/  FFMA.FTZ R21, R8.reuse, UR17, R21 ;  /* 0x0000001108157c23 */ /* 0x040fe20008010015 */
[----:B------:R-:W-:Y:S01]  /*31a0*/  FSEL R45, R25, -INF , !P4 ;  /* 0xff800000192d7808 */ /* 0x000fe20006000000 */
[----:B------:R-:W-:Y:S01]  /*31b0*/  FFMA.FTZ R23, R8, UR17, R23 ;  /* 0x0000001108177c23 */ /* 0x000fe20008010017 */
[C---:B------:R-:W-:Y:S01]  /*31c0*/  ISETP.GE.AND P3, PT, R11.reuse, R142, PT ;  /* 0x0000008e0b00720c */ /* 0x040fe20003f66270 */
[----:B------:R-:W-:Y:S01]  /*31d0*/  VIADD R8, R12, 0x38 ;  /* 0x000000380c087836 */ /* 0x000fe20000000000 */
[----:B------:R-:W-:Y:S01]  /*31e0*/  ISETP.GE.AND P4, PT, R11, R137, PT ;  /* 0x000000890b00720c */ /* 0x000fe20003f86270 */
[C---:B------:R-:W-:Y:S01]  /*31f0*/  FFMA.FTZ R36, R10.reuse, UR17, R71 ;  /* 0x000000110a247c23 */ /* 0x040fe20008010047 */
[----:B------:R-:W-:Y:S01]  /*3200*/  I2FP.F32.S32 R11, R11 ;  /* 0x0000000b000b7245 */ /* 0x000fe20000201400 */
[----:B------:R-:W-:Y:S01]  /*3210*/  FFMA.FTZ R25, R10, UR17, R69 ;  /* 0x000000110a197c23 */ /* 0x000fe20008010045 */
[----:B------:R-:W-:-:S02]  /*3220*/  FSEL R41, R20, -INF , !P0 ;  /* 0xff80000014297808 */ /* 0x000fc40004000000 */
[----:B------:R-:W-:Y:S01]  /*3230*/  ISETP.GE.AND P0, PT, R9, R137, PT ;  /* 0x000000890900720c */ /* 0x000fe20003f06270 */
[----:B------:R-:W-:Y:S01]  /*3240*/  FFMA.FTZ R24, R11, UR17, R70 ;  /* 0x000000110b187c23 */ /* 0x000fe20008010046 */
[----:B------:R-:W-:Y:S01]  /*3250*/  FSEL R46, R27, -INF , !P1 ;  /* 0xff8000001b2e7808 */ /* 0x000fe20004800000 */
[----:B------:R-:W-:Y:S01]  /*3260*/  FFMA.FTZ R37, R11, UR17, R68 ;  /* 0x000000110b257c23 */ /* 0x000fe20008010044 */
[-C--:B------:R-:W-:Y:S02]  /*3270*/  ISETP.GE.AND P1, PT, R9, R142.reuse, PT ;  /* 0x0000008e0900720c */ /* 0x080fe40003f26270 */
[----:B------:R-:W-:Y:S02]  /*3280*/  FSEL R38, R22, -INF , !P5 ;  /* 0xff80000016267808 */ /* 0x000fe40006800000 */
[----:B------:R-:W-:Y:S02]  /*3290*/  FSEL R39, R21, -INF , !P2 ;  /* 0xff80000015277808 */ /* 0x000fe40005000000 */
[----:B------:R-:W-:-:S02]  /*32a0*/  ISETP.GE.AND P5, PT, R8, R142, PT ;  /* 0x0000008e0800720c */ /* 0x000fc40003fa6270 */
[----:B------:R-:W-:Y:S02]  /*32b0*/  ISETP.GE.AND P2, PT, R8, R137, PT ;  /* 0x000000890800720c */ /* 0x000fe40003f46270 */
[----:B------:R-:W-:Y:S01]  /*32c0*/  I2FP.F32.S32 R9, R8 ;  /* 0x0000000800097245 */ /* 0x000fe20000201400 */
[----:B------:R-:W-:Y:S01]  /*32d0*/  VIADD R8, R12, 0x39 ;  /* 0x000000390c087836 */ /* 0x000fe20000000000 */
[----:B------:R-:W-:Y:S02]  /*32e0*/  FSEL R36, R36, -INF , !P0 ;  /* 0xff80000024247808 */ /* 0x000fe40004000000 */
[----:B------:R-:W-:Y:S01]  /*32f0*/  PLOP3.LUT P0, PT, PT, PT, UP0, 0x80, 0x0 ;  /* 0x000000000000781c */ /* 0x000fe20003f0f008 */
[C---:B------:R-:W-:Y:S01]  /*3300*/  FFMA.FTZ R64, R9.reuse, UR17, R64 ;  /* 0x0000001109407c23 */ /* 0x040fe20008010040 */
[----:B------:R-:W-:Y:S01]  /*3310*/  FSEL R24, R24, -INF , !P4 ;  /* 0xff80000018187808 */ /* 0x000fe20006000000 */
[----:B------:R-:W-:Y:S01]  /*3320*/  FFMA.FTZ R22, R9, UR17, R66 ;  /* 0x0000001109167c23 */ /* 0x000fe20008010042 */
[----:B------:R-:W-:-:S02]  /*3330*/  FSEL R25, R25, -INF , !P1 ;  /* 0xff80000019197808 */ /* 0x000fc40004800000 */
        /* <DEDUP_REMOVED lines=84> */
.L_x_1074:
[----:B------:R-:W-:Y:S05]  /*3880*/  BSYNC B0 ;  /* 0x0000000000007941 */ /* 0x000fea0003800000 */
.L_x_1073:
[----:B------:R-:W0:Y:S02]  /*3890*/  LDGDEPBAR ;  /* 0x00000000000079af */ /* 0x000e240000000000 */
.L_x_1072:
[----:B-12---:R-:W-:Y:S01]  /*38a0*/  FMNMX.FTZ R9, R146, R2, !PT ;  /* 0x0000000292097209 */ /* 0x006fe20007810000 */
[----:B------:R-:W-:Y:S01]  /*38b0*/  IMAD.WIDE.U32 R116, R136, -0x326172a9, RZ ;  /* 0xcd9e8d5788747825 */ /* 0x000fe200078e00ff */
[----:B------:R-:W-:Y:S01]  /*38c0*/  FMNMX.FTZ R8, R149, R29, !PT ;  /* 0x0000001d95087209 */ /* 0x000fe20007810000 */
[----:B------:R-:W-:Y:S01]  /*38d0*/  ULDC UR6, c[0x0][0x2ec] ;  /* 0x0000bb0000067ab9 */ /* 0x000fe20000000800 */
[----:B------:R-:W-:Y:S01]  /*38e0*/  FMNMX.FTZ R9, R30, R9, !PT ;  /* 0x000000091e097209 */ /* 0x000fe20007810000 */
[----:B------:R-:W-:Y:S01]  /*38f0*/  USHF.L.U32 UR5, UR38, 0x1, URZ ;  /* 0x0000000126057899 */ /* 0x000fe2000800063f */
[----:B------:R-:W-:Y:S01]  /*3900*/  FMNMX.FTZ R8, R7, R8, !PT ;  /* 0x0000000807087209 */ /* 0x000fe20007810000 */
[----:B------:R-:W-:Y:S01]  /*3910*/  UIADD3 UR36, UR27, -0x4498517b, URZ ;  /* 0xbb67ae851b247890 */ /* 0x000fe2000fffe03f */
[----:B------:R-:W-:Y:S01]  /*3920*/  FMNMX.FTZ R9, R18, R9, !PT ;  /* 0x0000000912097209 */ /* 0x000fe20007810000 */
[----:B------:R-:W-:Y:S01]  /*3930*/  ULOP3.LUT UR7, UR5, UR27, URZ, 0x3c, !UPT ;  /* 0x0000001b05077292 */ /* 0x000fe2000f8e3c3f */
[----:B------:R-:W-:Y:S01]  /*3940*/  FMNMX.FTZ R8, R101, R8, !PT ;  /* 0x0000000865087209 */ /* 0x000fe20007810000 */
[----:B------:R-:W-:Y:S01]  /*3950*/  IMAD.WIDE.U32 R68, R130, -0x2daee0ad, RZ ;  /* 0xd2511f5382447825 */ /* 0x000fe200078e00ff */
        /* <DEDUP_REMOVED lines=17> */
[----:B------:R-:W-:Y:S01]  /*3a70*/  IMAD.U32 R147, RZ, RZ, UR12 ;  /* 0x0000000cff937e24 */ /* 0x000fe2000f8e00ff */
[----:B------:R-:W-:Y:S01]  /*3a80*/  FMNMX.FTZ R8, R43, R8, !PT ;  /* 0x000000082b087209 */ /* 0x000fe20007810000 */
[----:B------:R-:W-:Y:S01]  /*3a90*/  UIADD3 UR21, UR26, 0x1715609d, URZ ;  /* 0x1715609d1a157890 */ /* 0x000fe2000fffe03f */
        /* <DEDUP_REMOVED lines=12> */
[----:B------:R-:W-:Y:S02]  /*3b60*/  LOP3.LUT R131, R0, UR26, RZ, 0x3c, !PT ;  /* 0x0000001a00837c12 */ /* 0x000fe4000f8e3cff */
[----:B------:R-:W-:Y:S02]  /*3b70*/  FMNMX.FTZ R10, R20, R9, !PT ;  /* 0x00000009140a7209 */ /* 0x000fe40007810000 */
[----:B------:R-:W-:-:S02]  /*3b80*/  LOP3.LUT R114, R117, R131, RZ, 0x3c, !PT ;  /* 0x0000008375727212 */ /* 0x000fc400078e3cff */
[----:B------:R-:W-:Y:S01]  /*3b90*/  LEA R126, R4, UR4, 0x1 ;  /* 0x00000004047e7c11 */ /* 0x000fe2000f8e08ff */
[----:B------:R-:W1:Y:S01]  /*3ba0*/  SHFL.BFLY PT, R11, R10, 0x2, 0x1f ;  /* 0x0c401f000a0b7f89 */ /* 0x000e6200000e0000 */
[----:B------:R-:W-:Y:S01]  /*3bb0*/  LEA R147, R147, UR12, 0x10 ;  /* 0x0000000c93937c11 */ /* 0x000fe2000f8e80ff */
[----:B------:R-:W-:Y:S01]  /*3bc0*/  IMAD.WIDE.U32 R114, R114, -0x2daee0ad, RZ ;  /* 0xd2511f5372727825 */ /* 0x000fe200078e00ff */
[----:B------:R-:W-:Y:S01]  /*3bd0*/  UIADD3 UR4, UR5, 0x1, URZ ;  /* 0x0000000105047890 */ /* 0x000fe2000fffe03f */
[----:B------:R-:W-:Y:S02]  /*3be0*/  LDSM.16.MT88.4 R56, [R126+0x6000] ;  /* 0x006000007e38783b */ /* 0x000fe40000004200 */
[----:B------:R-:W-:Y:S01]  /*3bf0*/  IMAD R124, R3, 0x2, R126 ;  /* 0x00000002037c7824 */ /* 0x000fe200078e027e */
[----:B------:R-:W-:Y:S01]  /*3c00*/  LOP3.LUT R138, R115, UR36, R68, 0x96, !PT ;  /* 0x00000024738a7c12 */ /* 0x000fe2000f8e9644 */
[----:B------:R-:W-:Y:S01]  /*3c10*/  LDSM.16.MT88.4 R72, [R126+0x7000] ;  /* 0x007000007e48783b */ /* 0x000fe20000004200 */
[----:B------:R-:W-:-:S03]  /*3c20*/  ULOP3.LUT UR4, UR4, UR27, URZ, 0x3c, !UPT ;  /* 0x0000001b04047292 */ /* 0x000fc6000f8e3c3f */
[----:B------:R-:W-:Y:S01]  /*3c30*/  IMAD.WIDE.U32 R138, R138, -0x326172a9, RZ ;  /* 0xcd9e8d578a8a7825 */ /* 0x000fe200078e00ff */
[----:B------:R-:W-:Y:S02]  /*3c40*/  LDSM.16.MT88.4 R64, [R124+0x6000] ;  /* 0x006000007c40783b */ /* 0x000fe40000004200 */
[----:B------:R-:W-:Y:S01]  /*3c50*/  LOP3.LUT R68, R69, UR4, RZ, 0x3c, !PT ;  /* 0x0000000445447c12 */ /* 0x000fe2000f8e3cff */
[----:B------:R-:W-:Y:S01]  /*3c60*/  ULDC.64 UR4, c[0x0][0x2a8] ;  /* 0x0000aa0000047ab9 */ /* 0x000fe20000000a00 */
[----:B-1----:R-:W-:Y:S02]  /*3c70*/  FMNMX.FTZ R11, R10, R11, !PT ;  /* 0x0000000b0a0b7209 */ /* 0x002fe40007810000 */
[----:B------:R-:W-:-:S03]  /*3c80*/  FMNMX.FTZ R10, R23, R12, !PT ;  /* 0x0000000c170a7209 */ /* 0x000fc60007810000 */
[----:B------:R-:W1:Y:S01]  /*3c90*/  SHFL.BFLY PT, R8, R11, 0x1, 0x1f ;  /* 0x0c201f000b087f89 */ /* 0x000e6200000e0000 */
[----:B------:R-:W-:-:S05]  /*3ca0*/  FMNMX.FTZ R9, R21, R10, !PT ;  /* 0x0000000a15097209 */ /* 0x000fca0007810000 */
[----:B------:R-:W2:Y:S01]  /*3cb0*/  SHFL.BFLY PT, R10, R9, 0x2, 0x1f ;  /* 0x0c401f00090a7f89 */ /* 0x000ea200000e0000 */
[----:B-1----:R-:W-:Y:S02]  /*3cc0*/  FMNMX.FTZ R0, R11, R8, !PT ;  /* 0x000000080b007209 */ /* 0x002fe40007810000 */
[----:B------:R-:W-:Y:S02]  /*3cd0*/  LOP3.LUT R8, R69, UR7, RZ, 0x3c, !PT ;  /* 0x0000000745087c12 */ /* 0x000fe4000f8e3cff */
[C---:B------:R-:W-:Y:S01]  /*3ce0*/  FSETP.NEU.FTZ.AND P1, PT, R0.reuse, -INF , PT ;  /* 0xff8000000000780b */ /* 0x040fe20003f3d000 */
[----:B------:R-:W-:Y:S01]  /*3cf0*/  FMUL.FTZ R151, R0, UR6 ;  /* 0x0000000600977c20 */ /* 0x000fe20008410000 */
[----:B--2---:R-:W-:Y:S01]  /*3d00*/  FMNMX.FTZ R9, R9, R10, !PT ;  /* 0x0000000a09097209 */ /* 0x004fe20007810000 */
[----:B------:R-:W-:-:S03]  /*3d10*/  IMAD.WIDE.U32 R112, R8, -0x326172a9, RZ ;  /* 0xcd9e8d5708707825 */ /* 0x000fc600078e00ff */
[----:B------:R-:W-:Y:S02]  /*3d20*/  FSEL R151, R151, RZ, P1 ;  /* 0x000000ff97977208 */ /* 0x000fe40000800000 */
[----:B------:R-:W-:Y:S02]  /*3d30*/  LOP3.LUT R8, R113, UR37, R116, 0x96, !PT ;  /* 0x0000002571087c12 */ /* 0x000fe4000f8e9674 */
[----:B------:R-:W-:Y:S01]  /*3d40*/  LOP3.LUT R112, R139, UR35, R112, 0x96, !PT ;  /* 0x000000238b707c12 */ /* 0x000fe2000f8e9670 */
[--C-:B------:R-:W-:Y:S01]  /*3d50*/  FFMA.FTZ R145, R2, UR6, -R151.reuse ;  /* 0x0000000602917c23 */ /* 0x100fe20008010897 */
[----:B------:R-:W-:Y:S01]  /*3d60*/  FFMA.FTZ R146, R146, UR6, -R151 ;  /* 0x0000000692927c23 */ /* 0x000fe20008010897 */
[----:B------:R-:W1:Y:S01]  /*3d70*/  SHFL.BFLY PT, R2, R9, 0x1, 0x1f ;  /* 0x0c201f0009027f89 */ /* 0x000e6200000e0000 */
[----:B------:R-:W-:-:S04]  /*3d80*/  IMAD.WIDE.U32 R154, R8, -0x2daee0ad, RZ ;  /* 0xd2511f53089a7825 */ /* 0x000fc800078e00ff */
[--C-:B------:R-:W-:Y:S01]  /*3d90*/  FFMA.FTZ R141, R30, UR6, -R151.reuse ;  /* 0x000000061e8d7c23 */ /* 0x100fe20008010897 */
[----:B------:R-:W-:Y:S01]  /*3da0*/  FFMA.FTZ R100, R18, UR6, -R151 ;  /* 0x0000000612647c23 */ /* 0x000fe20008010897 */
[----:B------:R-:W-:Y:S01]  /*3db0*/  MUFU.EX2 R145, R145 ;  /* 0x0000009100917308 */ /* 0x000fe20000000800 */
[----:B------:R-:W-:Y:S01]  /*3dc0*/  IMAD.WIDE.U32 R112, R112, -0x2daee0ad, RZ ;  /* 0xd2511f5370707825 */ /* 0x000fe200078e00ff */
[----:B------:R-:W-:-:S03]  /*3dd0*/  LOP3.LUT R8, R155, UR34, R114, 0x96, !PT ;  /* 0x000000229b087c12 */ /* 0x000fc6000f8e9672 */
[--C-:B------:R-:W-:Y:S01]  /*3de0*/  FFMA.FTZ R98, R98, UR6, -R151.reuse ;  /* 0x0000000662627c23 */ /* 0x100fe20008010897 */
[--C-:B------:R-:W-:Y:S01]  /*3df0*/  FFMA.FTZ R95, R6, UR6, -R151.reuse ;  /* 0x00000006065f7c23 */ /* 0x100fe20008010897 */
[--C-:B------:R-:W-:Y:S01]  /*3e00*/  FFMA.FTZ R94, R94, UR6, -R151.reuse ;  /* 0x000000065e5e7c23 */ /* 0x100fe20008010897 */
[----:B------:R-:W-:Y:S01]  /*3e10*/  LOP3.LUT R154, R113, UR28, R154, 0x96, !PT ;  /* 0x0000001c719a7c12 */ /* 0x000fe2000f8e969a */
[----:B------:R-:W-:Y:S01]  /*3e20*/  IMAD.WIDE.U32 R108, R8, -0x326172a9, RZ ;  /* 0xcd9e8d57086c7825 */ /* 0x000fe200078e00ff */
[----:B------:R-:W2:Y:S03]  /*3e30*/  MUFU.EX2 R146, R146 ;  /* 0x0000009200927308 */ /* 0x000ea60000000800 */
[--C-:B------:R-:W-:Y:S01]  /*3e40*/  FFMA.FTZ R89, R28, UR6, -R151.reuse ;  /* 0x000000061c597c23 */ /* 0x100fe20008010897 */
[----:B------:R-:W-:Y:S01]  /*3e50*/  FFMA.FTZ R119, R76, UR6, -R151 ;  /* 0x000000064c777c23 */ /* 0x000fe20008010897 */
[----:B------:R-:W-:Y:S01]  /*3e60*/  IMAD.WIDE.U32 R154, R154, -0x326172a9, RZ ;  /* 0xcd9e8d579a9a7825 */ /* 0x000fe200078e00ff */
[----:B------:R-:W-:-:S03]  /*3e70*/  LOP3.LUT R8, R109, UR33, R138, 0x96, !PT ;  /* 0x000000216d087c12 */ /* 0x000fc6000f8e968a */
[--C-:B------:R-:W-:Y:S01]  /*3e80*/  FFMA.FTZ R118, R46, UR6, -R151.reuse ;  /* 0x000000062e767c23 */ /* 0x100fe20008010897 */
[----:B------:R-:W-:Y:S01]  /*3e90*/  FFMA.FTZ R184, R20, UR6, -R151 ;  /* 0x0000000614b87c23 */ /* 0x000fe20008010897 */
[----:B------:R-:W-:Y:S01]  /*3ea0*/  LOP3.LUT R108, R155, UR25, R108, 0x96, !PT ;  /* 0x000000199b6c7c12 */ /* 0x000fe2000f8e966c */
[----:B------:R-:W-:Y:S01]  /*3eb0*/  IMAD.WIDE.U32 R10, R8, -0x2daee0ad, RZ ;  /* 0xd2511f53080a7825 */ /* 0x000fe200078e00ff */
[----:B------:R-:W-:Y:S01]  /*3ec0*/  MUFU.EX2 R141, R141 ;  /* 0x0000008d008d7308 */ /* 0x000fe20000000800 */
[----:B-1----:R-:W-:Y:S02]  /*3ed0*/  FMNMX.FTZ R2, R9, R2, !PT ;  /* 0x0000000209027209 */ /* 0x002fe40007810000 */
[----:B------:R-:W-:Y:S01]  /*3ee0*/  IMAD.WIDE.U32 R108, R108, -0x2daee0ad, RZ ;  /* 0xd2511f536c6c7825 */ /* 0x000fe200078e00ff */
[----:B------:R-:W-:Y:S02]  /*3ef0*/  LOP3.LUT R112, R11, UR24, R112, 0x96, !PT ;  /* 0x000000180b707c12 */ /* 0x000fe4000f8e9670 */
[C---:B------:R-:W-:Y:S01]  /*3f00*/  FSETP.NEU.FTZ.AND P1, PT, R2.reuse, -INF , PT ;  /* 0xff8000000200780b */ /* 0x040fe20003f3d000 */
[----:B------:R-:W-:Y:S01]  /*3f10*/  FMUL.FTZ R150, R2, UR6 ;  /* 0x0000000602967c20 */ /* 0x000fe20008410000 */
[----:B------:R-:W-:Y:S01]  /*3f20*/  LOP3.LUT R110, R109, UR20, R10, 0x96, !PT ;  /* 0x000000146d6e7c12 */ /* 0x000fe2000f8e960a */
[----:B------:R-:W-:Y:S01]  /*3f30*/  IMAD.WIDE.U32 R112, R112, -0x326172a9, RZ ;  /* 0xcd9e8d5770707825 */ /* 0x000fe200078e00ff */
[----:B------:R-:W-:Y:S01]  /*3f40*/  MUFU.EX2 R100, R100 ;  /* 0x0000006400647308 */ /* 0x000fe20000000800 */
[----:B--2---:R-:W-:-:S02]  /*3f50*/  F2FP.F16.F32.PACK_AB R90, R145, R146 ;  /* 0x00000092915a723e */ /* 0x004fc400000000ff */
[----:B------:R-:W-:Y:S01]  /*3f60*/  FSEL R150, R150, RZ, P1 ;  /* 0x000000ff96967208 */ /* 0x000fe20000800000 */
[----:B------:R-:W-:Y:S01]  /*3f70*/  IMAD.WIDE.U32 R110, R110, -0x326172a9, RZ ;  /* 0xcd9e8d576e6e7825 */ /* 0x000fe200078e00ff */
[----:B------:R-:W-:Y:S02]  /*3f80*/  LOP3.LUT R154, R113, UR21, R154, 0x96, !PT ;  /* 0x00000015719a7c12 */ /* 0x000fe4000f8e969a */
[----:B------:R-:W-:Y:S01]  /*3f90*/  PRMT R87, R90, 0x7632, R87 ;  /* 0x000076325a577816 */ /* 0x000fe20000000057 */
[--C-:B------:R-:W-:Y:S01]  /*3fa0*/  FFMA.FTZ R149, R149, UR6, -R150.reuse ;  /* 0x0000000695957c23 */ /* 0x100fe20008010896 */
[--C-:B------:R-:W-:Y:S01]  /*3fb0*/  FFMA.FTZ R148, R29, UR6, -R150.reuse ;  /* 0x000000061d947c23 */ /* 0x100fe20008010896 */
[--C-:B------:R-:W-:Y:S01]  /*3fc0*/  FFMA.FTZ R152, R7, UR6, -R150.reuse ;  /* 0x0000000607987c23 */ /* 0x100fe20008010896 */
[----:B------:R-:W-:Y:S01]  /*3fd0*/  FFMA.FTZ R101, R101, UR6, -R150 ;  /* 0x0000000665657c23 */ /* 0x000fe20008010896 */
[----:B------:R-:W-:Y:S01]  /*3fe0*/  LOP3.LUT R11, R111, UR18, R112, 0x96, !PT ;  /* 0x000000126f0b7c12 */ /* 0x000fe2000f8e9670 */
[--C-:B------:R-:W-:Y:S01]  /*3ff0*/  FFMA.FTZ R99, R99, UR6, -R150.reuse ;  /* 0x0000000663637c23 */ /* 0x100fe20008010896 */
[----:B------:R-:W-:Y:S01]  /*4000*/  MUFU.EX2 R149, R149 ;  /* 0x0000009500957308 */ /* 0x000fe20000000800 */
[----:B------:R-:W-:Y:S01]  /*4010*/  LOP3.LUT R9, R110, 0xffff, RZ, 0xc0, !PT ;  /* 0x0000ffff6e097812 */ /* 0x000fe200078ec0ff */
[--C-:B------:R-:W-:Y:S01]  /*4020*/  FFMA.FTZ R96, R19, UR6, -R150.reuse ;  /* 0x0000000613607c23 */ /* 0x100fe20008010896 */
[----:B------:R-:W-:Y:S01]  /*4030*/  LOP3.LUT R13, R11, 0xffff, RZ, 0xc0, !PT ;  /* 0x0000ffff0b0d7812 */ /* 0x000fe200078ec0ff */
[--C-:B------:R-:W-:Y:S01]  /*4040*/  FFMA.FTZ R88, R5, UR6, -R150.reuse ;  /* 0x0000000605587c23 */ /* 0x100fe20008010896 */
[----:B------:R-:W-:Y:S01]  /*4050*/  LOP3.LUT R18, R11, 0xff, RZ, 0xc0, !PT ;  /* 0x000000ff0b127812 */ /* 0x000fe200078ec0ff */
[----:B------:R-:W-:Y:S01]  /*4060*/  IMAD.WIDE.U32 R154, R154, -0x2daee0ad, RZ ;  /* 0xd2511f539a9a7825 */ /* 0x000fe200078e00ff */
[----:B------:R-:W-:Y:S01]  /*4070*/  SHF.R.U32.HI R13, RZ, 0x8, R13 ;  /* 0x00000008ff0d7819 */ /* 0x000fe2000001160d */
[----:B------:R-:W1:Y:S01]  /*4080*/  MUFU.EX2 R148, R148 ;  /* 0x0000009400947308 */ /* 0x000e620000000800 */
[----:B------:R-:W-:Y:S01]  /*4090*/  SHF.R.U32.HI R16, RZ, 0x10, R11 ;  /* 0x00000010ff107819 */ /* 0x000fe2000001160b */
[--C-:B------:R-:W-:Y:S01]  /*40a0*/  FFMA.FTZ R93, R93, UR6, -R150.reuse ;  /* 0x000000065d5d7c23 */ /* 0x100fe20008010896 */
[----:B------:R-:W-:Y:S01]  /*40b0*/  PRMT R18, R18, 0x5410, R13 ;  /* 0x0000541012127816 */ /* 0x000fe2000000000d */
[--C-:B------:R-:W-:Y:S01]  /*40c0*/  FFMA.FTZ R144, R43, UR6, -R150.reuse ;  /* 0x000000062b907c23 */ /* 0x100fe20008010896 */
[----:B------:R-:W-:Y:S01]  /*40d0*/  SHF.R.U32.HI R11, RZ, 0x18, R11 ;  /* 0x00000018ff0b7819 */ /* 0x000fe2000001160b */
[----:B------:R-:W-:Y:S01]  /*40e0*/  FFMA.FTZ R143, R45, UR6, -R150 ;  /* 0x000000062d8f7c23 */ /* 0x000fe20008010896 */
[----:B------:R-:W-:Y:S01]  /*40f0*/  LOP3.LUT R16, R16, 0xff, RZ, 0xc0, !PT ;  /* 0x000000ff10107812 */ /* 0x000fe200078ec0ff */
[----:B------:R-:W-:Y:S01]  /*4100*/  MUFU.EX2 R152, R152 ;  /* 0x0000009800987308 */ /* 0x000fe20000000800 */
[----:B------:R-:W-:Y:S01]  /*4110*/  SHF.R.U32.HI R12, RZ, 0x10, R110 ;  /* 0x00000010ff0c7819 */ /* 0x000fe2000001166e */
[--C-:B------:R-:W-:Y:S01]  /*4120*/  FFMA.FTZ R123, R41, UR6, -R150.reuse ;  /* 0x00000006297b7c23 */ /* 0x100fe20008010896 */
[----:B------:R-:W-:Y:S01]  /*4130*/  PRMT R16, R16, 0x5410, R11 ;  /* 0x0000541010107816 */ /* 0x000fe2000000000b */
[--C-:B------:R-:W-:Y:S01]  /*4140*/  FFMA.FTZ R122, R39, UR6, -R150.reuse ;  /* 0x00000006277a7c23 */ /* 0x100fe20008010896 */
[----:B------:R-:W-:Y:S01]  /*4150*/  HSET2.LE.AND R18, R18, R147, PT ;  /* 0x0000009312127233 */ /* 0x000fe20003803000 */
[--C-:B------:R-:W-:Y:S01]  /*4160*/  FFMA.FTZ R121, R37, UR6, -R150.reuse ;  /* 0x0000000625797c23 */ /* 0x100fe20008010896 */
[----:B------:R-:W-:Y:S01]  /*4170*/  LOP3.LUT R14, R110, 0xff, RZ, 0xc0, !PT ;  /* 0x000000ff6e0e7812 */ /* 0x000fe200078ec0ff */
[----:B------:R-:W2:Y:S01]  /*4180*/  MUFU.EX2 R101, R101 ;  /* 0x0000006500657308 */ /* 0x000ea20000000800 */
[----:B-1----:R-:W-:Y:S01]  /*4190*/  F2FP.F16.F32.PACK_AB R92, R148, R149 ;  /* 0x00000095945c723e */ /* 0x002fe200000000ff */
[--C-:B------:R-:W-:Y:S01]  /*41a0*/  FFMA.FTZ R120, R25, UR6, -R150.reuse ;  /* 0x0000000619787c23 */ /* 0x100fe20008010896 */
[----:B------:R-:W-:Y:S01]  /*41b0*/  SHF.R.U32.HI R9, RZ, 0x8, R9 ;  /* 0x00000008ff097819 */ /* 0x000fe20000011609 */
[----:B------:R-:W-:Y:S01]  /*41c0*/  FFMA.FTZ R185, R21, UR6, -R150 ;  /* 0x0000000615b97c23 */ /* 0x000fe20008010896 */
[----:B------:R-:W-:Y:S01]  /*41d0*/  PRMT R91, R92, 0x7632, R91 ;  /* 0x000076325c5b7816 */ /* 0x000fe2000000005b */
[----:B------:R-:W-:Y:S01]  /*41e0*/  FADD.FTZ R149, R149, R148 ;  /* 0x0000009495957221 */ /* 0x000fe20000010000 */
[----:B------:R-:W-:Y:S01]  /*41f0*/  SHF.R.U32.HI R15, RZ, 0x18, R110 ;  /* 0x00000018ff0f7819 */ /* 0x000fe2000001166e */
[----:B------:R-:W-:Y:S01]  /*4200*/  MUFU.EX2 R99, R99 ;  /* 0x0000006300637308 */ /* 0x000fe20000000800 */
[----:B------:R-:W-:-:S02]  /*4210*/  LOP3.LUT R12, R12, 0xff, RZ, 0xc0, !PT ;  /* 0x000000ff0c0c7812 */ /* 0x000fc400078ec0ff */
[----:B------:R-:W-:Y:S02]  /*4220*/  PRMT R5, R92, 0x5410, R91 ;  /* 0x000054105c057816 */ /* 0x000fe4000000005b */
[----:B------:R-:W-:Y:S02]  /*4230*/  F2FP.F16.F32.PACK_AB R35, R100, R141 ;  /* 0x0000008d6423723e */ /* 0x000fe400000000ff */
[----:B------:R-:W-:Y:S01]  /*4240*/  PRMT R14, R14, 0x5410, R9 ;  /* 0x000054100e0e7816 */ /* 0x000fe20000000009 */
[----:B------:R-:W1:Y:S01]  /*4250*/  MUFU.EX2 R96, R96 ;  /* 0x0000006000607308 */ /* 0x000e620000000800 */
[C---:B--2---:R-:W-:Y:S01]  /*4260*/  F2FP.F16.F32.PACK_AB R86, R101.reuse, R152 ;  /* 0x000000986556723e */ /* 0x044fe200000000ff */
[----:B------:R-:W-:Y:S01]  /*4270*/  FADD.FTZ R152, R152, R149 ;  /* 0x0000009598987221 */ /* 0x000fe20000010000 */
[----:B------:R-:W-:Y:S02]  /*4280*/  PRMT R12, R12, 0x5410, R15 ;  /* 0x000054100c0c7816 */ /* 0x000fe4000000000f */
[----:B------:R-:W-:Y:S01]  /*4290*/  HSET2.LE.AND R49, R16, R147, PT ;  /* 0x0000009310317233 */ /* 0x000fe20003803000 */
[----:B------:R-:W-:Y:S01]  /*42a0*/  FADD.FTZ R152, R101, R152 ;  /* 0x0000009865987221 */ /* 0x000fe20000010000 */
[----:B------:R-:W-:Y:S01]  /*42b0*/  LOP3.LUT R48, R18, R5, RZ, 0xc0, !PT ;  /* 0x0000000512307212 */ /* 0x000fe200078ec0ff */
[----:B------:R-:W-:Y:S01]  /*42c0*/  MUFU.EX2 R98, R98 ;  /* 0x0000006200627308 */ /* 0x000fe20000000800 */
[----:B------:R-:W2:Y:S01]  /*42d0*/  LDSM.16.MT88.4 R16, [R126+0x6400] ;  /* 0x006400007e10783b */ /* 0x000ea20000004200 */
[----:B------:R-:W-:-:S02]  /*42e0*/  LOP3.LUT R9, R154, 0xffff, RZ, 0xc0, !PT ;  /* 0x0000ffff9a097812 */ /* 0x000fc400078ec0ff */
[----:B------:R-:W-:Y:S02]  /*42f0*/  PRMT R85, R86, 0x7632, R85 ;  /* 0x0000763256557816 */ /* 0x000fe40000000055 */
[----:B------:R-:W-:Y:S02]  /*4300*/  PRMT R34, R35, 0x7632, R34 ;  /* 0x0000763223227816 */ /* 0x000fe40000000022 */
[----:B------:R-:W3:Y:S01]  /*4310*/  MUFU.EX2 R95, R95 ;  /* 0x0000005f005f7308 */ /* 0x000ee20000000800 */
[--C-:B------:R-:W-:Y:S02]  /*4320*/  HSET2.LE.AND R14, R14, R147.reuse, PT ;  /* 0x000000930e0e7233 */ /* 0x100fe40003803000 */
[----:B------:R-:W-:Y:S02]  /*4330*/  HSET2.LE.AND R12, R12, R147, PT ;  /* 0x000000930c0c7233 */ /* 0x000fe40003803000 */
[----:B------:R-:W-:Y:S02]  /*4340*/  LOP3.LUT R10, R154, 0xff, RZ, 0xc0, !PT ;  /* 0x000000ff9a0a7812 */ /* 0x000fe400078ec0ff */
[----:B------:R-:W-:Y:S01]  /*4350*/  SHF.R.U32.HI R9, RZ, 0x8, R9 ;  /* 0x00000008ff097819 */ /* 0x000fe20000011609 */
[----:B------:R-:W-:Y:S01]  /*4360*/  MUFU.EX2 R94, R94 ;  /* 0x0000005e005e7308 */ /* 0x000fe20000000800 */
[----:B------:R-:W-:-:S02]  /*4370*/  PRMT R4, R90, 0x5410, R87 ;  /* 0x000054105a047816 */ /* 0x000fc40000000057 */
[----:B------:R-:W-:Y:S02]  /*4380*/  PRMT R5, R86, 0x5410, R85 ;  /* 0x0000541056057816 */ /* 0x000fe40000000055 */
[----:B------:R-:W-:Y:S02]  /*4390*/  PRMT R51, R35, 0x5410, R34 ;  /* 0x0000541023337816 */ /* 0x000fe40000000022 */
[----:B------:R-:W-:Y:S01]  /*43a0*/  LOP3.LUT R7, R155, UR19, R108, 0x96, !PT ;  /* 0x000000139b077c12 */ /* 0x000fe2000f8e966c */
[----:B------:R-:W-:Y:S01]  /*43b0*/  MUFU.EX2 R93, R93 ;  /* 0x0000005d005d7308 */ /* 0x000fe20000000800 */
[----:B------:R-:W-:Y:S02]  /*43c0*/  PRMT R10, R10, 0x5410, R9 ;  /* 0x000054100a0a7816 */ /* 0x000fe40000000009 */
[----:B------:R-:W-:Y:S02]  /*43d0*/  LOP3.LUT R49, R49, R4, RZ, 0xc0, !PT ;  /* 0x0000000431317212 */ /* 0x000fe400078ec0ff */
[----:B------:R-:W-:-:S02]  /*43e0*/  LOP3.LUT R50, R14, R5, RZ, 0xc0, !PT ;  /* 0x000000050e327212 */ /* 0x000fc400078ec0ff */
[----:B------:R-:W-:Y:S01]  /*43f0*/  LOP3.LUT R51, R12, R51, RZ, 0xc0, !PT ;  /* 0x000000330c337212 */ /* 0x000fe200078ec0ff */
[----:B------:R-:W4:Y:S01]  /*4400*/  MUFU.EX2 R88, R88 ;  /* 0x0000005800587308 */ /* 0x000f220000000800 */
[C---:B------:R-:W-:Y:S01]  /*4410*/  LOP3.LUT R9, R7.reuse, 0xffff, RZ, 0xc0, !PT ;  /* 0x0000ffff07097812 */ /* 0x040fe200078ec0ff */
[----:B------:R-:W5:Y:S01]  /*4420*/  LDSM.16.MT88.4 R12, [R124+0x6400] ;  /* 0x006400007c0c783b */ /* 0x000f620000004200 */
[----:B------:R-:W-:Y:S02]  /*4430*/  LOP3.LUT R8, R7, 0xff, RZ, 0xc0, !PT ;  /* 0x000000ff07087812 */ /* 0x000fe400078ec0ff */
[----:B------:R-:W-:Y:S01]  /*4440*/  SHF.R.U32.HI R9, RZ, 0x8, R9 ;  /* 0x00000008ff097819 */ /* 0x000fe20000011609 */
[----:B------:R-:W-:Y:S01]  /*4450*/  HMMA.16816.F32 R52, R48, R56, RZ ;  /* 0x000000383034723c */ /* 0x000fe200000018ff */
[----:B------:R-:W-:Y:S01]  /*4460*/  SHF.R.U32.HI R6, RZ, 0x10, R154 ;  /* 0x00000010ff067819 */ /* 0x000fe2000001169a */
[----:B------:R-:W2:Y:S01]  /*4470*/  MUFU.EX2 R89, R89 ;  /* 0x0000005900597308 */ /* 0x000ea20000000800 */
[----:B------:R-:W-:-:S02]  /*4480*/  SHF.R.U32.HI R60, RZ, 0x10, R7 ;  /* 0x00000010ff3c7819 */ /* 0x000fc40000011607 */
[----:B-1----:R-:W-:Y:S01]  /*4490*/  F2FP.F16.F32.PACK_AB R26, R96, R99 ;  /* 0x00000063601a723e */ /* 0x002fe200000000ff */
[----:B------:R-:W-:Y:S01]  /*44a0*/  HMMA.16816.F32 R56, R48, R58, RZ ;  /* 0x0000003a3038723c */ /* 0x000fe200000018ff */
[----:B------:R-:W-:Y:S01]  /*44b0*/  PRMT R8, R8, 0x5410, R9 ;  /* 0x0000541008087816 */ /* 0x000fe20000000009 */
[----:B------:R-:W-:Y:S01]  /*44c0*/  FADD.FTZ R99, R99, R152 ;  /* 0x0000009863637221 */ /* 0x000fe20000010000 */
[----:B------:R-:W-:Y:S01]  /*44d0*/  SHF.R.U32.HI R11, RZ, 0x18, R154 ;  /* 0x00000018ff0b7819 */ /* 0x000fe2000001169a */
[----:B------:R-:W-:Y:S01]  /*44e0*/  MUFU.EX2 R144, R144 ;  /* 0x0000009000907308 */ /* 0x000fe20000000800 */
[----:B------:R-:W-:Y:S01]  /*44f0*/  LOP3.LUT R6, R6, 0xff, RZ, 0xc0, !PT ;  /* 0x000000ff06067812 */ /* 0x000fe200078ec0ff */
[----:B------:R-:W-:Y:S01]  /*4500*/  FADD.FTZ R96, R96, R99 ;  /* 0x0000006360607221 */ /* 0x000fe20000010000 */
[----:B------:R-:W-:Y:S02]  /*4510*/  SHF.R.U32.HI R7, RZ, 0x18, R7 ;  /* 0x00000018ff077819 */ /* 0x000fe40000011607 */
[----:B------:R-:W-:-:S02]  /*4520*/  LOP3.LUT R60, R60, 0xff, RZ, 0xc0, !PT ;  /* 0x000000ff3c3c7812 */ /* 0x000fc400078ec0ff */
[----:B------:R-:W-:Y:S01]  /*4530*/  PRMT R27, R26, 0x7632, R27 ;  /* 0x000076321a1b7816 */ /* 0x000fe2000000001b */
[----:B------:R-:W1:Y:S01]  /*4540*/  MUFU.EX2 R143, R143 ;  /* 0x0000008f008f7308 */ /* 0x000e620000000800 */
[----:B---3--:R-:W-:Y:S02]  /*4550*/  F2FP.F16.F32.PACK_AB R33, R95, R98 ;  /* 0x000000625f21723e */ /* 0x008fe400000000ff */
[----:B----4-:R-:W-:Y:S01]  /*4560*/  F2FP.F16.F32.PACK_AB R28, R88, R93 ;  /* 0x0000005d581c723e */ /* 0x010fe200000000ff */
[----:B------:R-:W-:Y:S01]  /*4570*/  FADD.FTZ R93, R93, R96 ;  /* 0x000000605d5d7221 */ /* 0x000fe20000010000 */
[----:B--2---:R-:W-:Y:S02]  /*4580*/  F2FP.F16.F32.PACK_AB R31, R89, R94 ;  /* 0x0000005e591f723e */ /* 0x004fe400000000ff */
[----:B------:R-:W-:Y:S01]  /*4590*/  PRMT R6, R6, 0x5410, R11 ;  /* 0x0000541006067816 */ /* 0x000fe2000000000b */
[----:B------:R-:W-:Y:S01]  /*45a0*/  MUFU.EX2 R119, R119 ;  /* 0x0000007700777308 */ /* 0x000fe20000000800 */
[----:B------:R-:W-:Y:S01]  /*45b0*/  PRMT R60, R60, 0x5410, R7 ;  /* 0x000054103c3c7816 */ /* 0x000fe20000000007 */
[----:B------:R-:W-:Y:S01]  /*45c0*/  FADD.FTZ R93, R88, R93 ;  /* 0x0000005d585d7221 */ /* 0x000fe20000010000 */
[----:B------:R-:W-:-:S02]  /*45d0*/  HSET2.LE.AND R8, R8, R147, PT ;  /* 0x0000009308087233 */ /* 0x000fc40003803000 */
[----:B------:R-:W-:Y:S02]  /*45e0*/  PRMT R5, R26, 0x5410, R27 ;  /* 0x000054101a057816 */ /* 0x000fe4000000001b */
[----:B------:R-:W-:Y:S01]  /*45f0*/  PRMT R32, R33, 0x7632, R32 ;  /* 0x0000763221207816 */ /* 0x000fe20000000020 */
[----:B------:R-:W2:Y:S01]  /*4600*/  MUFU.EX2 R118, R118 ;  /* 0x0000007600767308 */ /* 0x000ea20000000800 */
[----:B------:R-:W-:Y:S02]  /*4610*/  PRMT R29, R28, 0x7632, R29 ;  /* 0x000076321c1d7816 */ /* 0x000fe4000000001d */
[----:B------:R-:W-:Y:S02]  /*4620*/  PRMT R30, R31, 0x7632, R30 ;  /* 0x000076321f1e7816 */ /* 0x000fe4000000001e */
[----:B------:R-:W-:Y:S02]  /*4630*/  LOP3.LUT R8, R8, R5, RZ, 0xc0, !PT ;  /* 0x0000000508087212 */ /* 0x000fe400078ec0ff */
[--C-:B------:R-:W-:Y:S01]  /*4640*/  HSET2.LE.AND R9, R60, R147.reuse, PT ;  /* 0x000000933c097233 */ /* 0x100fe20003803000 */
[----:B------:R-:W-:Y:S01]  /*4650*/  MUFU.EX2 R123, R123 ;  /* 0x0000007b007b7308 */ /* 0x000fe20000000800 */
[--C-:B------:R-:W-:Y:S01]  /*4660*/  HSET2.LE.AND R10, R10, R147.reuse, PT ;  /* 0x000000930a0a7233 */ /* 0x100fe20003803000 */
[----:B------:R-:W-:Y:S01]  /*4670*/  HMMA.16816.F32 R60, R48, R64, RZ ;  /* 0x00000040303c723c */ /* 0x000fe200000018ff */
[----:B------:R-:W-:-:S02]  /*4680*/  HSET2.LE.AND R6, R6, R147, PT ;  /* 0x0000009306067233 */ /* 0x000fc40003803000 */
[----:B------:R-:W-:Y:S02]  /*4690*/  PRMT R4, R33, 0x5410, R32 ;  /* 0x0000541021047816 */ /* 0x000fe40000000020 */
[----:B------:R-:W-:Y:S01]  /*46a0*/  PRMT R5, R28, 0x5410, R29 ;  /* 0x000054101c057816 */ /* 0x000fe2000000001d */
[----:B------:R-:W-:Y:S01]  /*46b0*/  HMMA.16816.F32 R64, R48, R66, RZ ;  /* 0x000000423040723c */ /* 0x000fe200000018ff */
[----:B------:R-:W-:Y:S01]  /*46c0*/  PRMT R11, R31, 0x5410, R30 ;  /* 0x000054101f0b7816 */ /* 0x000fe2000000001e */
[----:B------:R-:W-:Y:S01]  /*46d0*/  MUFU.EX2 R122, R122 ;  /* 0x0000007a007a7308 */ /* 0x000fe20000000800 */
[----:B------:R-:W-:Y:S02]  /*46e0*/  LOP3.LUT R9, R9, R4, RZ, 0xc0, !PT ;  /* 0x0000000409097212 */ /* 0x000fe400078ec0ff */
[----:B------:R-:W-:Y:S02]  /*46f0*/  LOP3.LUT R10, R10, R5, RZ, 0xc0, !PT ;  /* 0x000000050a0a7212 */ /* 0x000fe400078ec0ff */
[----:B------:R-:W-:-:S02]  /*4700*/  LOP3.LUT R11, R6, R11, RZ, 0xc0, !PT ;  /* 0x0000000b060b7212 */ /* 0x000fc400078ec0ff */
[----:B------:R-:W3:Y:S01]  /*4710*/  LDSM.16.MT88.4 R4, [R126+0x7400] ;  /* 0x007400007e04783b */ /* 0x000ee20000004200 */
[----:B------:R-:W-:Y:S01]  /*4720*/  SHF.R.U32.HI R153, RZ, 0x10, R110 ;  /* 0x00000010ff997819 */ /* 0x000fe2000001166e */
[----:B------:R-:W-:Y:S03]  /*4730*/  MUFU.EX2 R121, R121 ;  /* 0x0000007900797308 */ /* 0x000fe60000000800 */
[----:B------:R-:W-:Y:S01]  /*4740*/  HMMA.16816.F32 R52, R8, R16, R52 ;  /* 0x000000100834723c */ /* 0x000fe20000001834 */
[----:B------:R-:W-:-:S04]  /*4750*/  LOP3.LUT R153, R153, 0xff, RZ, 0xc0, !PT ;  /* 0x000000ff99997812 */ /* 0x000fc800078ec0ff */
[----:B------:R-:W-:Y:S01]  /*4760*/  MUFU.EX2 R120, R120 ;  /* 0x0000007800787308 */ /* 0x000fe20000000800 */
[----:B------:R-:W-:Y:S01]  /*4770*/  HMMA.16816.F32 R56, R8, R18, R56 ;  /* 0x000000120838723c */ /* 0x000fe20000001838 */
[----:B------:R-:W-:-:S05]  /*4780*/  IMAD.WIDE.U32 R16, R68, -0x326172a9, RZ ;  /* 0xcd9e8d5744107825 */ /* 0x000fca00078e00ff */
[----:B------:R-:W-:Y:S01]  /*4790*/  LOP3.LUT R116, R17, UR37, R116, 0x96, !PT ;  /* 0x0000002511747c12 */ /* 0x000fe2000f8e9674 */
[----:B------:R-:W-:Y:S01]  /*47a0*/  HMMA.16816.F32 R68, R48, R72, RZ ;  /* 0x000000483044723c */ /* 0x000fe200000018ff */
[----:B------:R-:W-:Y:S01]  /*47b0*/  LOP3.LUT R16, R139, UR35, R16, 0x96, !PT ;  /* 0x000000238b107c12 */ /* 0x000fe2000f8e9610 */
[----:B------:R-:W-:Y:S02]  /*47c0*/  MUFU.EX2 R185, R185 ;  /* 0x000000b900b97308 */ /* 0x000fe40000000800 */
[----:B------:R-:W-:Y:S02]  /*47d0*/  IMAD.WIDE.U32 R116, R116, -0x2daee0ad, RZ ;  /* 0xd2511f5374747825 */ /* 0x000fe400078e00ff */
[----:B-----5:R-:W-:Y:S02]  /*47e0*/  HMMA.16816.F32 R60, R8, R12, R60 ;  /* 0x0000000c083c723c */ /* 0x020fe4000000183c */
[----:B------:R-:W-:Y:S01]  /*47f0*/  IMAD.WIDE.U32 R16, R16, -0x2daee0ad, RZ ;  /* 0xd2511f5310107825 */ /* 0x000fe200078e00ff */
[----:B------:R-:W-:-:S03]  /*4800*/  LOP3.LUT R114, R117, UR34, R114, 0x96, !PT ;  /* 0x0000002275727c12 */ /* 0x000fc6000f8e9672 */
[----:B------:R-:W-:Y:S01]  /*4810*/  FFMA.FTZ R117, R38, UR6, -R151 ;  /* 0x0000000626757c23 */ /* 0x000fe20008010897 */
[----:B------:R-:W-:Y:S01]  /*4820*/  MUFU.EX2 R184, R184 ;  /* 0x000000b800b87308 */ /* 0x000fe20000000800 */
[----:B------:R-:W-:Y:S01]  /*4830*/  HMMA.16816.F32 R64, R8, R14, R64 ;  /* 0x0000000e0840723c */ /* 0x000fe20000001840 */
[----:B------:R-:W-:Y:S01]  /*4840*/  LOP3.LUT R18, R17, UR28, R116, 0x96, !PT ;  /* 0x0000001c11127c12 */ /* 0x000fe2000f8e9674 */
[----:B------:R-:W-:-:S04]  /*4850*/  IMAD.WIDE.U32 R114, R114, -0x326172a9, RZ ;  /* 0xcd9e8d5772727825 */ /* 0x000fc800078e00ff */
[----:B------:R-:W-:Y:S01]  /*4860*/  FFMA.FTZ R116, R44, UR6, -R151 ;  /* 0x000000062c747c23 */ /* 0x000fe20008010897 */
[----:B------:R-:W-:Y:S01]  /*4870*/  IMAD.WIDE.U32 R18, R18, -0x326172a9, RZ ;  /* 0xcd9e8d5712127825 */ /* 0x000fe200078e00ff */
[C-C-:B------:R-:W-:Y:S01]  /*4880*/  LOP3.LUT R12, R115.reuse, UR33, R138.reuse, 0x96, !PT ;  /* 0x00000021730c7c12 */ /* 0x140fe2000f8e968a */
[----:B------:R-:W-:Y:S01]  /*4890*/  HMMA.16816.F32 R72, R48, R74, RZ ;  /* 0x0000004a3048723c */ /* 0x000fe200000018ff */
[----:B------:R-:W-:Y:S01]  /*48a0*/  LOP3.LUT R13, R115, UR33, R138, 0x96, !PT ;  /* 0x00000021730d7c12 */ /* 0x000fe2000f8e968a */
[----:B------:R-:W-:Y:S01]  /*48b0*/  MUFU.EX2 R117, R117 ;  /* 0x0000007500757308 */ /* 0x000fe20000000800 */
[C-C-:B------:R-:W-:Y:S02]  /*48c0*/  LOP3.LUT R14, R19.reuse, UR25, R114.reuse, 0x96, !PT ;  /* 0x00000019130e7c12 */ /* 0x140fe4000f8e9672 */
[----:B------:R-:W-:Y:S01]  /*48d0*/  LOP3.LUT R158, R19, UR25, R114, 0x96, !PT ;  /* 0x00000019139e7c12 */ /* 0x000fe2000f8e9672 */
[----:B------:R-:W-:Y:S01]  /*48e0*/  IMAD.WIDE.U32 R114, R12, -0x2daee0ad, RZ ;  /* 0xd2511f530c727825 */ /* 0x000fe200078e00ff */
[----:B---3--:R-:W-:Y:S03]  /*48f0*/  HMMA.16816.F32 R68, R8, R4, R68 ;  /* 0x000000040844723c */ /* 0x008fe60000001844 */
[----:B------:R-:W-:Y:S01]  /*4900*/  IMAD.WIDE.U32 R14, R14, -0x2daee0ad, RZ ;  /* 0xd2511f530e0e7825 */ /* 0x000fe200078e00ff */
[----:B------:R-:W3:Y:S03]  /*4910*/  MUFU.EX2 R116, R116 ;  /* 0x0000007400747308 */ /* 0x000ee60000000800 */
[----:B------:R-:W-:Y:S01]  /*4920*/  LOP3.LUT R4, R115, UR24, R16, 0x96, !PT ;  /* 0x0000001873047c12 */ /* 0x000fe2000f8e9610 */
[----:B------:R-:W-:Y:S01]  /*4930*/  IMAD R13, R13, -0x2daee0ad, RZ ;  /* 0xd2511f530d0d7824 */ /* 0x000fe200078e02ff */
[----:B------:R-:W-:Y:S01]  /*4940*/  LOP3.LUT R12, R15, UR20, R114, 0x96, !PT ;  /* 0x000000140f0c7c12 */ /* 0x000fe2000f8e9672 */
[----:B------:R-:W-:Y:S01]  /*4950*/  IMAD.WIDE.U32 R158, R158, -0x2daee0ad, RZ ;  /* 0xd2511f539e9e7825 */ /* 0x000fe200078e00ff */
[----:B------:R-:W-:-:S03]  /*4960*/  LOP3.LUT R5, R111, UR18, R112, 0x96, !PT ;  /* 0x000000126f057c12 */ /* 0x000fc6000f8e9670 */
[----:B------:R-:W-:Y:S01]  /*4970*/  IMAD.WIDE.U32 R114, R12, -0x326172a9, RZ ;  /* 0xcd9e8d570c727825 */ /* 0x000fe200078e00ff */
[----:B------:R-:W-:Y:S02]  /*4980*/  LOP3.LUT R12, R110, 0xff, RZ, 0xc0, !PT ;  /* 0x000000ff6e0c7812 */ /* 0x000fe400078ec0ff */
[----:B------:R-:W-:Y:S01]  /*4990*/  HMMA.16816.F32 R72, R8, R6, R72 ;  /* 0x000000060848723c */ /* 0x000fe20000001848 */
[----:B------:R-:W-:Y:S01]  /*49a0*/  IMAD.WIDE.U32 R112, R4, -0x326172a9, RZ ;  /* 0xcd9e8d5704707825 */ /* 0x000fe200078e00ff */
[----:B------:R-:W-:Y:S02]  /*49b0*/  ISETP.LE.U32.AND P6, PT, R12, UR12, PT ;  /* 0x0000000c0c007c0c */ /* 0x000fe4000bfc3070 */
[----:B------:R-:W-:Y:S02]  /*49c0*/  LOP3.LUT R107, R114, 0xff, RZ, 0xc0, !PT ;  /* 0x000000ff726b7812 */ /* 0x000fe400078ec0ff */
[----:B------:R-:W-:Y:S02]  /*49d0*/  LOP3.LUT R16, R115, UR18, R112, 0x96, !PT ;  /* 0x0000001273107c12 */ /* 0x000fe4000f8e9670 */
[----:B------:R-:W-:-:S02]  /*49e0*/  ISETP.LE.U32.AND P3, PT, R107, UR12, PT ;  /* 0x0000000c6b007c0c */ /* 0x000fc4000bf63070 */
[C---:B------:R-:W-:Y:S02]  /*49f0*/  LOP3.LUT R12, R16.reuse, 0xffff, RZ, 0xc0, !PT ;  /* 0x0000ffff100c7812 */ /* 0x040fe400078ec0ff */
[----:B------:R-:W-:Y:S02]  /*4a00*/  LOP3.LUT R107, R16, 0xff, RZ, 0xc0, !PT ;  /* 0x000000ff106b7812 */ /* 0x000fe400078ec0ff */
[----:B------:R-:W-:Y:S01]  /*4a10*/  SHF.R.U32.HI R12, RZ, 0x8, R12 ;  /* 0x00000008ff0c7819 */ /* 0x000fe2000001160c */
[----:B------:R-:W-:Y:S01]  /*4a20*/  @!P6 HADD2 R40, -R86.H0_H0, -RZ.H0_H0 ;  /* 0xa00000ff5628e230 */ /* 0x000fe20000000900 */
[----:B------:R-:W-:Y:S02]  /*4a30*/  LOP3.LUT R7, R110, 0xffff, RZ, 0xc0, !PT ;  /* 0x0000ffff6e077812 */ /* 0x000fe400078ec0ff */
[----:B------:R-:W-:Y:S02]  /*4a40*/  LOP3.LUT R12, R12, 0xffff, RZ, 0xc0, !PT ;  /* 0x0000ffff0c0c7812 */ /* 0x000fe400078ec0ff */
[----:B------:R-:W-:-:S02]  /*4a50*/  SHF.R.U32.HI R110, RZ, 0x18, R110 ;  /* 0x00000018ff6e7819 */ /* 0x000fc4000001166e */
[----:B------:R-:W-:Y:S02]  /*4a60*/  ISETP.LE.U32.AND P4, PT, R107, UR12, PT ;  /* 0x0000000c6b007c0c */ /* 0x000fe4000bf83070 */
[----:B------:R-:W-:Y:S02]  /*4a70*/  ISETP.LE.U32.AND P5, PT, R12, UR12, PT ;  /* 0x0000000c0c007c0c */ /* 0x000fe4000bfa3070 */
[----:B------:R-:W-:Y:S02]  /*4a80*/  ISETP.LE.U32.AND P2, PT, R110, UR12, PT ;  /* 0x0000000c6e007c0c */ /* 0x000fe4000bf43070 */
[C---:B-1----:R-:W-:Y:S01]  /*4a90*/  F2FP.F16.F32.PACK_AB R110, R143.reuse, R144 ;  /* 0x000000908f6e723e */ /* 0x042fe200000000ff */
[----:B------:R-:W-:Y:S01]  /*4aa0*/  FADD.FTZ R144, R144, R93 ;  /* 0x0000005d90907221 */ /* 0x000fe20000010000 */
[----:B------:R-:W-:Y:S02]  /*4ab0*/  SHF.R.U32.HI R107, RZ, 0x18, R16 ;  /* 0x00000018ff6b7819 */ /* 0x000fe40000011610 */
[----:B------:R-:W-:Y:S01]  /*4ac0*/  PRMT R111, R110, 0x7632, R111 ;  /* 0x000076326e6f7816 */ /* 0x000fe2000000006f */
[----:B------:R-:W-:Y:S01]  /*4ad0*/  FADD.FTZ R144, R143, R144 ;  /* 0x000000908f907221 */ /* 0x000fe20000010000 */
[----:B------:R-:W-:Y:S01]  /*4ae0*/  SHF.R.U32.HI R16, RZ, 0x10, R16 ;  /* 0x00000010ff107819 */ /* 0x000fe20000011610 */
[----:B------:R-:W-:Y:S01]  /*4af0*/  @!P4 HADD2 R106, -R110.H0_H0, -RZ.H0_H0 ;  /* 0xa00000ff6e6ac230 */ /* 0x000fe20000000900 */
[----:B------:R-:W-:Y:S01]  /*4b00*/  LOP3.LUT R6, R159, UR20, R13, 0x96, !PT ;  /* 0x000000149f067c12 */ /* 0x000fe2000f8e960d */
[----:B------:R-:W-:Y:S01]  /*4b10*/  @!P5 HADD2 R105, -R111.H0_H0, -RZ.H0_H0 ;  /* 0xa00000ff6f69d230 */ /* 0x000fe20000000900 */
[----:B------:R-:W-:Y:S01]  /*4b20*/  LOP3.LUT R16, R16, 0xff, RZ, 0xc0, !PT ;  /* 0x000000ff10107812 */ /* 0x000fe200078ec0ff */
[----:B------:R-:W-:Y:S01]  /*4b30*/  @!P2 HADD2 R37, -R34.H0_H0, -RZ.H0_H0 ;  /* 0xa00000ff2225a230 */ /* 0x000fe20000000900 */
[----:B------:R-:W-:Y:S01]  /*4b40*/  PRMT R12, R110, 0x5410, R111 ;  /* 0x000054106e0c7816 */ /* 0x000fe2000000006f */
[----:B------:R-:W-:Y:S01]  /*4b50*/  IMAD.WIDE.U32 R156, R6, -0x326172a9, RZ ;  /* 0xcd9e8d57069c7825 */ /* 0x000fe200078e00ff */
[----:B------:R-:W-:-:S02]  /*4b60*/  @!P4 PRMT R110, R106, 0x5410, RZ ;  /* 0x000054106a6ec816 */ /* 0x000fc400000000ff */
[----:B------:R-:W-:Y:S02]  /*4b70*/  ISETP.LE.U32.AND P4, PT, R107, UR12, PT ;  /* 0x0000000c6b007c0c */ /* 0x000fe4000bf83070 */
[----:B------:R-:W-:Y:S02]  /*4b80*/  @!P5 PRMT R111, R105, 0x5410, RZ ;  /* 0x00005410696fd816 */ /* 0x000fe400000000ff */
[----:B------:R-:W-:Y:S02]  /*4b90*/  ISETP.LE.U32.AND P5, PT, R16, UR12, PT ;  /* 0x0000000c10007c0c */ /* 0x000fe4000bfa3070 */
[C-C-:B------:R-:W-:Y:S02]  /*4ba0*/  LOP3.LUT R160, R113.reuse, UR21, R18.reuse, 0x96, !PT ;  /* 0x0000001571a07c12 */ /* 0x140fe4000f8e9612 */
[----:B------:R-:W-:Y:S02]  /*4bb0*/  LOP3.LUT R4, R113, UR21, R18, 0x96, !PT ;  /* 0x0000001571047c12 */ /* 0x000fe4000f8e9612 */
[----:B--2---:R-:W-:Y:S01]  /*4bc0*/  F2FP.F16.F32.PACK_AB R113, R118, R119 ;  /* 0x000000777671723e */ /* 0x004fe200000000ff */
[----:B------:R-:W-:Y:S01]  /*4bd0*/  IMAD.WIDE.U32 R160, R160, -0x2daee0ad, RZ ;  /* 0xd2511f53a0a07825 */ /* 0x000fe200078e00ff */
[----:B------:R-:W-:-:S02]  /*4be0*/  LOP3.LUT R18, R157, UR18, R112, 0x96, !PT ;  /* 0x000000129d127c12 */ /* 0x000fc4000f8e9670 */
[----:B------:R-:W-:Y:S01]  /*4bf0*/  LOP3.LUT R15, R114, 0xffff, RZ, 0xc0, !PT ;  /* 0x0000ffff720f7812 */ /* 0x000fe200078ec0ff */
[----:B------:R-:W-:Y:S01]  /*4c00*/  FFMA.FTZ R115, R24, UR6, -R151 ;  /* 0x0000000618737c23 */ /* 0x000fe20008010897 */
[----:B------:R-:W-:Y:S01]  /*4c10*/  PRMT R112, R113, 0x7632, R112 ;  /* 0x0000763271707816 */ /* 0x000fe20000000070 */
[----:B------:R-:W-:Y:S01]  /*4c20*/  @!P5 HADD2 R103, -R113.H0_H0, -RZ.H0_H0 ;  /* 0xa00000ff7167d230 */ /* 0x000fe20000000900 */
[--C-:B------:R-:W-:Y:S02]  /*4c30*/  SHF.R.U32.HI R13, RZ, 0x10, R114.reuse ;  /* 0x00000010ff0d7819 */ /* 0x100fe40000011672 */
[----:B------:R-:W-:Y:S01]  /*4c40*/  SHF.R.U32.HI R17, RZ, 0x18, R114 ;  /* 0x00000018ff117819 */ /* 0x000fe20000011672 */
[----:B------:R-:W-:Y:S01]  /*4c50*/  @!P4 HADD2 R104, -R112.H0_H0, -RZ.H0_H0 ;  /* 0xa00000ff7068c230 */ /* 0x000fe20000000900 */
[----:B------:R-:W-:Y:S01]  /*4c60*/  SHF.R.U32.HI R15, RZ, 0x8, R15 ;  /* 0x00000008ff0f7819 */ /* 0x000fe2000001160f */
[----:B------:R-:W-:Y:S01]  /*4c70*/  FFMA.FTZ R114, R36, UR6, -R151 ;  /* 0x0000000624727c23 */ /* 0x000fe20008010897 */
[----:B------:R-:W-:Y:S01]  /*4c80*/  LOP3.LUT R16, R13, 0xff, RZ, 0xc0, !PT ;  /* 0x000000ff0d107812 */ /* 0x000fe200078ec0ff */
[----:B------:R-:W-:Y:S01]  /*4c90*/  MUFU.EX2 R115, R115 ;  /* 0x0000007300737308 */ /* 0x000fe20000000800 */
[----:B------:R-:W-:-:S02]  /*4ca0*/  ISETP.LE.U32.AND P1, PT, R17, UR12, PT ;  /* 0x0000000c11007c0c */ /* 0x000fc4000bf23070 */
[----:B------:R-:W-:Y:S02]  /*4cb0*/  LOP3.LUT R15, R15, 0xffff, RZ, 0xc0, !PT ;  /* 0x0000ffff0f0f7812 */ /* 0x000fe400078ec0ff */
[----:B------:R-:W-:Y:S02]  /*4cc0*/  PRMT R13, R113, 0x5410, R112 ;  /* 0x00005410710d7816 */ /* 0x000fe40000000070 */
[----:B------:R-:W-:Y:S01]  /*4cd0*/  @!P4 PRMT R112, R104, 0x5410, RZ ;  /* 0x000054106870c816 */ /* 0x000fe200000000ff */
[----:B------:R-:W1:Y:S01]  /*4ce0*/  MUFU.EX2 R114, R114 ;  /* 0x0000007200727308 */ /* 0x000e620000000800 */
[----:B------:R-:W-:Y:S02]  /*4cf0*/  ISETP.LE.U32.AND P4, PT, R16, UR12, PT ;  /* 0x0000000c10007c0c */ /* 0x000fe4000bf83070 */
[----:B------:R-:W-:Y:S02]  /*4d00*/  @!P5 PRMT R113, R103, 0x5410, RZ ;  /* 0x000054106771d816 */ /* 0x000fe400000000ff */
[----:B------:R-:W-:-:S02]  /*4d10*/  ISETP.LE.U32.AND P5, PT, R15, UR12, PT ;  /* 0x0000000c0f007c0c */ /* 0x000fc4000bfa3070 */
[----:B------:R-:W-:Y:S02]  /*4d20*/  LOP3.LUT R16, R161, UR19, R14, 0x96, !PT ;  /* 0x00000013a1107c12 */ /* 0x000fe4000f8e960e */
[----:B---3--:R-:W-:Y:S02]  /*4d30*/  F2FP.F16.F32.PACK_AB R109, R116, R117 ;  /* 0x00000075746d723e */ /* 0x008fe400000000ff */
[C---:B------:R-:W-:Y:S01]  /*4d40*/  F2FP.F16.F32.PACK_AB R106, R122.reuse, R123 ;  /* 0x0000007b7a6a723e */ /* 0x040fe200000000ff */
[----:B------:R-:W-:Y:S01]  /*4d50*/  FADD.FTZ R123, R123, R144 ;  /* 0x000000907b7b7221 */ /* 0x000fe20000010000 */
[----:B------:R-:W-:Y:S01]  /*4d60*/  LOP3.LUT R17, R155, UR19, R108, 0x96, !PT ;  /* 0x000000139b117c12 */ /* 0x000fe2000f8e966c */
[----:B------:R-:W-:Y:S01]  /*4d70*/  @!P4 HADD2 R82, -R109.H0_H0, -RZ.H0_H0 ;  /* 0xa00000ff6d52c230 */ /* 0x000fe20000000900 */
[----:B------:R-:W-:Y:S01]  /*4d80*/  SHF.R.U32.HI R15, RZ, 0x10, R16 ;  /* 0x00000010ff0f7819 */ /* 0x000fe20000011610 */
[----:B------:R-:W-:Y:S01]  /*4d90*/  @!P3 HADD2 R102, -R106.H0_H0, -RZ.H0_H0 ;  /* 0xa00000ff6a66b230 */ /* 0x000fe20000000900 */
[----:B------:R-:W-:Y:S01]  /*4da0*/  PRMT R108, R109, 0x7632, R108 ;  /* 0x000076326d6c7816 */ /* 0x000fe2000000006c */
[----:B------:R-:W-:Y:S01]  /*4db0*/  FADD.FTZ R122, R122, R123 ;  /* 0x0000007b7a7a7221 */ /* 0x000fe20000010000 */
[----:B------:R-:W-:-:S02]  /*4dc0*/  PRMT R107, R106, 0x7632, R107 ;  /* 0x000076326a6b7816 */ /* 0x000fc4000000006b */
[----:B------:R-:W-:Y:S01]  /*4dd0*/  LOP3.LUT R15, R15, 0xff, RZ, 0xc0, !PT ;  /* 0x000000ff0f0f7812 */ /* 0x000fe200078ec0ff */
[----:B------:R-:W-:Y:S01]  /*4de0*/  @!P1 HADD2 R81, -R108.H0_H0, -RZ.H0_H0 ;  /* 0xa00000ff6c519230 */ /* 0x000fe20000000900 */
[----:B------:R-:W-:Y:S01]  /*4df0*/  PRMT R14, R106, 0x5410, R107 ;  /* 0x000054106a0e7816 */ /* 0x000fe2000000006b */
[----:B------:R-:W-:Y:S01]  /*4e00*/  @!P5 HADD2 R83, -R107.H0_H0, -RZ.H0_H0 ;  /* 0xa00000ff6b53d230 */ /* 0x000fe20000000900 */
[----:B------:R-:W-:Y:S02]  /*4e10*/  @!P3 PRMT R106, R102, 0x5410, RZ ;  /* 0x00005410666ab816 */ /* 0x000fe400000000ff */
[----:B------:R-:W-:Y:S02]  /*4e20*/  ISETP.LE.U32.AND P3, PT, R15, UR12, PT ;  /* 0x0000000c0f007c0c */ /* 0x000fe4000bf63070 */
[----:B------:R-:W-:Y:S02]  /*4e30*/  PRMT R15, R109, 0x5410, R108 ;  /* 0x000054106d0f7816 */ /* 0x000fe4000000006c */
[----:B------:R-:W-:-:S02]  /*4e40*/  @!P1 PRMT R108, R81, 0x5410, RZ ;  /* 0x00005410516c9816 */ /* 0x000fc400000000ff */
[C---:B------:R-:W-:Y:S02]  /*4e50*/  LOP3.LUT R81, R16.reuse, 0xff, RZ, 0xc0, !PT ;  /* 0x000000ff10517812 */ /* 0x040fe400078ec0ff */
[----:B------:R-:W-:Y:S02]  /*4e60*/  @!P5 PRMT R107, R83, 0x5410, RZ ;  /* 0x00005410536bd816 */ /* 0x000fe400000000ff */
[----:B------:R-:W-:Y:S02]  /*4e70*/  ISETP.LE.U32.AND P5, PT, R81, UR12, PT ;  /* 0x0000000c51007c0c */ /* 0x000fe4000bfa3070 */
[----:B------:R-:W-:Y:S02]  /*4e80*/  SHF.R.U32.HI R81, RZ, 0x18, R16 ;  /* 0x00000018ff517819 */ /* 0x000fe40000011610 */
[----:B------:R-:W-:Y:S02]  /*4e90*/  LOP3.LUT R16, R16, 0xffff, RZ, 0xc0, !PT ;  /* 0x0000ffff10107812 */ /* 0x000fe400078ec0ff */
[----:B------:R-:W-:-:S02]  /*4ea0*/  @!P4 PRMT R109, R82, 0x5410, RZ ;  /* 0x00005410526dc816 */ /* 0x000fc400000000ff */
[----:B------:R-:W-:Y:S02]  /*4eb0*/  SHF.R.U32.HI R16, RZ, 0x8, R16 ;  /* 0x00000008ff107819 */ /* 0x000fe40000011610 */
[----:B------:R-:W-:Y:S01]  /*4ec0*/  F2FP.F16.F32.PACK_AB R102, R120, R121 ;  /* 0x000000797866723e */ /* 0x000fe200000000ff */
[----:B------:R-:W-:Y:S01]  /*4ed0*/  FADD.FTZ R121, R121, R122 ;  /* 0x0000007a79797221 */ /* 0x000fe20000010000 */
[----:B------:R-:W-:Y:S02]  /*4ee0*/  LOP3.LUT R16, R16, 0xffff, RZ, 0xc0, !PT ;  /* 0x0000ffff10107812 */ /* 0x000fe400078ec0ff */
[----:B------:R-:W-:Y:S01]  /*4ef0*/  PRMT R103, R102, 0x7632, R103 ;  /* 0x0000763266677816 */ /* 0x000fe20000000067 */
[----:B------:R-:W-:Y:S01]  /*4f00*/  @!P5 HADD2 R80, -R102.H0_H0, -RZ.H0_H0 ;  /* 0xa00000ff6650d230 */ /* 0x000fe20000000900 */
[----:B------:R-:W-:Y:S01]  /*4f10*/  ISETP.LE.U32.AND P4, PT, R16, UR12, PT ;  /* 0x0000000c10007c0c */ /* 0x000fe2000bf83070 */
[----:B------:R-:W-:Y:S01]  /*4f20*/  FADD.FTZ R121, R120, R121 ;  /* 0x0000007978797221 */ /* 0x000fe20000010000 */
[----:B------:R-:W-:-:S02]  /*4f30*/  PRMT R16, R102, 0x5410, R103 ;  /* 0x0000541066107816 */ /* 0x000fc40000000067 */
[----:B------:R-:W-:Y:S02]  /*4f40*/  @!P5 PRMT R102, R80, 0x5410, RZ ;  /* 0x000054105066d816 */ /* 0x000fe400000000ff */
[----:B------:R-:W-:Y:S02]  /*4f50*/  SHF.R.U32.HI R80, RZ, 0x18, R17 ;  /* 0x00000018ff507819 */ /* 0x000fe40000011611 */
[----:B------:R-:W-:Y:S02]  /*4f60*/  ISETP.LE.U32.AND P1, PT, R81, UR12, PT ;  /* 0x0000000c51007c0c */ /* 0x000fe4000bf23070 */
[----:B------:R-:W-:Y:S02]  /*4f70*/  LOP3.LUT R81, R17, 0xff, RZ, 0xc0, !PT ;  /* 0x000000ff11517812 */ /* 0x000fe400078ec0ff */
[----:B-1----:R-:W-:Y:S01]  /*4f80*/  F2FP.F16.F32.PACK_AB R105, R114, R115 ;  /* 0x000000737269723e */ /* 0x002fe200000000ff */
[----:B------:R-:W-:Y:S01]  /*4f90*/  @!P4 HADD2 R79, -R103.H0_H0, -RZ.H0_H0 ;  /* 0xa00000ff674fc230 */ /* 0x000fe20000000900 */
[----:B------:R-:W-:-:S02]  /*4fa0*/  ISETP.LE.U32.AND P5, PT, R81, UR12, PT ;  /* 0x0000000c51007c0c */ /* 0x000fc4000bfa3070 */
[----:B------:R-:W-:Y:S01]  /*4fb0*/  PRMT R104, R105, 0x7632, R104 ;  /* 0x0000763269687816 */ /* 0x000fe20000000068 */
[----:B------:R-:W-:Y:S01]  /*4fc0*/  @!P3 HADD2 R47, -R105.H0_H0, -RZ.H0_H0 ;  /* 0xa00000ff692fb230 */ /* 0x000fe20000000900 */
[----:B------:R-:W-:Y:S02]  /*4fd0*/  @!P4 PRMT R103, R79, 0x5410, RZ ;  /* 0x000054104f67c816 */ /* 0x000fe400000000ff */
[----:B------:R-:W-:Y:S01]  /*4fe0*/  ISETP.LE.U32.AND P4, PT, R80, UR12, PT ;  /* 0x0000000c50007c0c */ /* 0x000fe2000bf83070 */
[----:B------:R-:W-:Y:S01]  /*4ff0*/  @!P1 HADD2 R78, -R104.H0_H0, -RZ.H0_H0 ;  /* 0xa00000ff684e9230 */ /* 0x000fe20000000900 */
[----:B------:R-:W-:Y:S02]  /*5000*/  LOP3.LUT R80, R17, 0xffff, RZ, 0xc0, !PT ;  /* 0x0000ffff11507812 */ /* 0x000fe400078ec0ff */
[----:B------:R-:W-:Y:S02]  /*5010*/  SHF.R.U32.HI R79, RZ, 0x10, R17 ;  /* 0x00000010ff4f7819 */ /* 0x000fe40000011611 */
[----:B------:R-:W-:Y:S01]  /*5020*/  SHF.R.U32.HI R80, RZ, 0x8, R80 ;  /* 0x00000008ff507819 */ /* 0x000fe20000011650 */
[----:B------:R-:W-:Y:S01]  /*5030*/  @!P5 HADD2 R77, -R26.H0_H0, -RZ.H0_H0 ;  /* 0xa00000ff1a4dd230 */ /* 0x000fe20000000900 */
[----:B------:R-:W-:-:S02]  /*5040*/  PRMT R17, R105, 0x5410, R104 ;  /* 0x0000541069117816 */ /* 0x000fc40000000068 */
[----:B------:R-:W-:Y:S02]  /*5050*/  LOP3.LUT R80, R80, 0xffff, RZ, 0xc0, !PT ;  /* 0x0000ffff50507812 */ /* 0x000fe400078ec0ff */
[----:B------:R-:W-:Y:S01]  /*5060*/  @!P3 PRMT R105, R47, 0x5410, RZ ;  /* 0x000054102f69b816 */ /* 0x000fe200000000ff */
[----:B------:R-:W-:Y:S01]  /*5070*/  @!P4 HADD2 R76, -R32.H0_H0, -RZ.H0_H0 ;  /* 0xa00000ff204cc230 */ /* 0x000fe20000000900 */
[----:B------:R-:W-:Y:S02]  /*5080*/  LOP3.LUT R79, R79, 0xff, RZ, 0xc0, !PT ;  /* 0x000000ff4f4f7812 */ /* 0x000fe400078ec0ff */
[----:B------:R-:W-:Y:S02]  /*5090*/  ISETP.LE.U32.AND P3, PT, R80, UR12, PT ;  /* 0x0000000c50007c0c */ /* 0x000fe4000bf63070 */
[----:B------:R-:W-:Y:S01]  /*50a0*/  SHF.R.U32.HI R47, RZ, 0x10, R5 ;  /* 0x00000010ff2f7819 */ /* 0x000fe20000011605 */
[----:B------:R-:W1:Y:S01]  /*50b0*/  LDSM.16.MT88.4 R80, [R124+0x7000] ;  /* 0x007000007c50783b */ /* 0x000e620000004200 */
[----:B------:R-:W-:-:S02]  /*50c0*/  @!P1 PRMT R104, R78, 0x5410, RZ ;  /* 0x000054104e689816 */ /* 0x000fc400000000ff */
[----:B------:R-:W-:Y:S02]  /*50d0*/  ISETP.LE.U32.AND P1, PT, R79, UR12, PT ;  /* 0x0000000c4f007c0c */ /* 0x000fe4000bf23070 */
[----:B------:R-:W-:Y:S02]  /*50e0*/  LOP3.LUT R47, R47, 0xff, RZ, 0xc0, !PT ;  /* 0x000000ff2f2f7812 */ /* 0x000fe400078ec0ff */
[----:B------:R-:W-:Y:S02]  /*50f0*/  @!P5 PRMT R26, R77, 0x5410, RZ ;  /* 0x000054104d1ad816 */ /* 0x000fe400000000ff */
[----:B------:R-:W-:Y:S01]  /*5100*/  ISETP.LE.U32.AND P5, PT, R47, UR12, PT ;  /* 0x0000000c2f007c0c */ /* 0x000fe2000bfa3070 */
[----:B------:R-:W-:Y:S01]  /*5110*/  @!P3 HADD2 R46, -R27.H0_H0, -RZ.H0_H0 ;  /* 0xa00000ff1b2eb230 */ /* 0x000fe20000000900 */
[----:B------:R-:W-:Y:S02]  /*5120*/  LOP3.LUT R47, R5, 0xffff, RZ, 0xc0, !PT ;  /* 0x0000ffff052f7812 */ /* 0x000fe400078ec0ff */
[----:B------:R-:W-:-:S02]  /*5130*/  @!P4 PRMT R32, R76, 0x5410, RZ ;  /* 0x000054104c20c816 */ /* 0x000fc400000000ff */
[----:B------:R-:W-:Y:S01]  /*5140*/  SHF.R.U32.HI R47, RZ, 0x8, R47 ;  /* 0x00000008ff2f7819 */ /* 0x000fe2000001162f */
[----:B------:R-:W-:Y:S01]  /*5150*/  @!P1 HADD2 R45, -R33.H0_H0, -RZ.H0_H0 ;  /* 0xa00000ff212d9230 */ /* 0x000fe20000000900 */
[----:B------:R-:W-:Y:S02]  /*5160*/  @!P3 PRMT R27, R46, 0x5410, RZ ;  /* 0x000054102e1bb816 */ /* 0x000fe400000000ff */
[----:B------:R-:W-:Y:S02]  /*5170*/  LOP3.LUT R47, R47, 0xffff, RZ, 0xc0, !PT ;  /* 0x0000ffff2f2f7812 */ /* 0x000fe400078ec0ff */
[----:B------:R-:W-:Y:S01]  /*5180*/  LOP3.LUT R46, R5, 0xff, RZ, 0xc0, !PT ;  /* 0x000000ff052e7812 */ /* 0x000fe200078ec0ff */
[----:B------:R-:W-:Y:S01]  /*5190*/  @!P5 HADD2 R42, -R90.H0_H0, -RZ.H0_H0 ;  /* 0xa00000ff5a2ad230 */ /* 0x000fe20000000900 */
[----:B------:R-:W-:Y:S02]  /*51a0*/  SHF.R.U32.HI R5, RZ, 0x18, R5 ;  /* 0x00000018ff057819 */ /* 0x000fe40000011605 */
[----:B------:R-:W-:-:S02]  /*51b0*/  @!P1 PRMT R33, R45, 0x5410, RZ ;  /* 0x000054102d219816 */ /* 0x000fc400000000ff */
[----:B------:R-:W-:Y:S02]  /*51c0*/  ISETP.LE.U32.AND P3, PT, R47, UR12, PT ;  /* 0x0000000c2f007c0c */ /* 0x000fe4000bf63070 */
[----:B------:R-:W-:Y:S02]  /*51d0*/  ISETP.LE.U32.AND P1, PT, R46, UR12, PT ;  /* 0x0000000c2e007c0c */ /* 0x000fe4000bf23070 */
[----:B------:R-:W-:Y:S02]  /*51e0*/  ISETP.LE.U32.AND P4, PT, R5, UR12, PT ;  /* 0x0000000c05007c0c */ /* 0x000fe4000bf83070 */
[----:B------:R-:W-:Y:S02]  /*51f0*/  SHF.R.U32.HI R6, RZ, 0x10, R156 ;  /* 0x00000010ff067819 */ /* 0x000fe4000001169c */
[C---:B------:R-:W-:Y:S02]  /*5200*/  LOP3.LUT R140, R156.reuse, 0xffff, RZ, 0xc0, !PT ;  /* 0x0000ffff9c8c7812 */ /* 0x040fe400078ec0ff */
[----:B------:R-:W-:-:S02]  /*5210*/  LOP3.LUT R19, R156, 0xff, RZ, 0xc0, !PT ;  /* 0x000000ff9c137812 */ /* 0x000fc400078ec0ff */
[C---:B------:R-:W-:Y:S01]  /*5220*/  LOP3.LUT R47, R154.reuse, 0xff, RZ, 0xc0, !PT ;  /* 0x000000ff9a2f7812 */ /* 0x040fe200078ec0ff */
[----:B------:R-:W-:Y:S01]  /*5230*/  @!P3 HADD2 R43, -R91.H0_H0, -RZ.H0_H0 ;  /* 0xa00000ff5b2bb230 */ /* 0x000fe20000000900 */
[----:B------:R-:W-:Y:S01]  /*5240*/  LOP3.LUT R45, R154, 0xffff, RZ, 0xc0, !PT ;  /* 0x0000ffff9a2d7812 */ /* 0x000fe200078ec0ff */
[----:B------:R-:W-:Y:S01]  /*5250*/  @!P1 HADD2 R44, -R92.H0_H0, -RZ.H0_H0 ;  /* 0xa00000ff5c2c9230 */ /* 0x000fe20000000900 */
[----:B------:R-:W-:Y:S01]  /*5260*/  SHF.R.U32.HI R46, RZ, 0x10, R154 ;  /* 0x00000010ff2e7819 */ /* 0x000fe2000001169a */
[----:B------:R-:W-:Y:S01]  /*5270*/  @!P4 HADD2 R41, -R87.H0_H0, -RZ.H0_H0 ;  /* 0xa00000ff5729c230 */ /* 0x000fe20000000900 */
[----:B------:R-:W-:Y:S01]  /*5280*/  SHF.R.U32.HI R156, RZ, 0x18, R156 ;  /* 0x00000018ff9c7819 */ /* 0x000fe2000001169c */
[----:B-1----:R-:W-:Y:S01]  /*5290*/  HMMA.16816.F32 R76, R48, R80, RZ ;  /* 0x00000050304c723c */ /* 0x002fe200000018ff */
[----:B------:R-:W-:Y:S02]  /*52a0*/  SHF.R.U32.HI R154, RZ, 0x18, R154 ;  /* 0x00000018ff9a7819 */ /* 0x000fe4000001169a */
[----:B------:R-:W-:-:S02]  /*52b0*/  LOP3.LUT R5, R6, 0xff, RZ, 0xc0, !PT ;  /* 0x000000ff06057812 */ /* 0x000fc400078ec0ff */
[----:B------:R-:W-:Y:S01]  /*52c0*/  SHF.R.U32.HI R7, RZ, 0x8, R7 ;  /* 0x00000008ff077819 */ /* 0x000fe20000011607 */
[----:B------:R-:W-:Y:S01]  /*52d0*/  HMMA.16816.F32 R80, R48, R82, RZ ;  /* 0x000000523050723c */ /* 0x000fe200000018ff */
[----:B------:R-:W-:Y:S02]  /*52e0*/  @!P5 PRMT R90, R42, 0x5410, RZ ;  /* 0x000054102a5ad816 */ /* 0x000fe400000000ff */
[----:B------:R-:W-:Y:S02]  /*52f0*/  ISETP.LE.U32.AND P5, PT, R154, UR12, PT ;  /* 0x0000000c9a007c0c */ /* 0x000fe4000bfa3070 */
[----:B------:R-:W-:Y:S01]  /*5300*/  PRMT R156, R5, 0x5410, R156 ;  /* 0x00005410059c7816 */ /* 0x000fe2000000009c */
[----:B------:R-:W-:Y:S01]  /*5310*/  IMAD.WIDE.U32 R4, R4, -0x2daee0ad, RZ ;  /* 0xd2511f5304047825 */ /* 0x000fe200078e00ff */
[----:B------:R-:W-:Y:S02]  /*5320*/  SHF.R.U32.HI R154, RZ, 0x8, R140 ;  /* 0x00000008ff9a7819 */ /* 0x000fe4000001168c */
[----:B------:R-:W-:-:S02]  /*5330*/  LOP3.LUT R7, R7, 0xffff, RZ, 0xc0, !PT ;  /* 0x0000ffff07077812 */ /* 0x000fc400078ec0ff */
[----:B------:R-:W-:Y:S02]  /*5340*/  @!P1 PRMT R92, R44, 0x5410, RZ ;  /* 0x000054102c5c9816 */ /* 0x000fe400000000ff */
[----:B------:R-:W-:Y:S02]  /*5350*/  @!P3 PRMT R91, R43, 0x5410, RZ ;  /* 0x000054102b5bb816 */ /* 0x000fe400000000ff */
[C---:B------:R-:W-:Y:S02]  /*5360*/  LOP3.LUT R43, R160.reuse, 0xff, RZ, 0xc0, !PT ;  /* 0x000000ffa02b7812 */ /* 0x040fe400078ec0ff */
[----:B------:R-:W-:Y:S02]  /*5370*/  LOP3.LUT R44, R160, 0xffff, RZ, 0xc0, !PT ;  /* 0x0000ffffa02c7812 */ /* 0x000fe400078ec0ff */
[--C-:B------:R-:W-:Y:S02]  /*5380*/  SHF.R.U32.HI R42, RZ, 0x10, R160.reuse ;  /* 0x00000010ff2a7819 */ /* 0x100fe400000116a0 */
[----:B------:R-:W-:-:S02]  /*5390*/  SHF.R.U32.HI R140, RZ, 0x18, R160 ;  /* 0x00000018ff8c7819 */ /* 0x000fc400000116a0 */
[----:B------:R-:W-:Y:S02]  /*53a0*/  PRMT R154, R19, 0x5410, R154 ;  /* 0x00005410139a7816 */ /* 0x000fe4000000009a */
[----:B------:R-:W-:Y:S02]  /*53b0*/  @!P4 PRMT R87, R41, 0x5410, RZ ;  /* 0x000054102957c816 */ /* 0x000fe400000000ff */
[----:B------:R-:W-:Y:S02]  /*53c0*/  ISETP.LE.U32.AND P4, PT, R7, UR12, PT ;  /* 0x0000000c07007c0c */ /* 0x000fe4000bf83070 */
[----:B------:R-:W-:Y:S02]  /*53d0*/  LOP3.LUT R159, R5, UR19, R158, 0x96, !PT ;  /* 0x00000013059f7c12 */ /* 0x000fe4000f8e969e */
[C---:B------:R-:W-:Y:S02]  /*53e0*/  LOP3.LUT R19, R4.reuse, 0xffff, RZ, 0xc0, !PT ;  /* 0x0000ffff04137812 */ /* 0x040fe400078ec0ff */
[----:B------:R-:W-:-:S02]  /*53f0*/  LOP3.LUT R176, R4, 0xff, RZ, 0xc0, !PT ;  /* 0x000000ff04b07812 */ /* 0x000fc400078ec0ff */
[--C-:B------:R-:W-:Y:S02]  /*5400*/  SHF.R.U32.HI R41, RZ, 0x10, R4.reuse ;  /* 0x00000010ff297819 */ /* 0x100fe40000011604 */
[----:B------:R-:W-:Y:S02]  /*5410*/  SHF.R.U32.HI R160, RZ, 0x18, R4 ;  /* 0x00000018ffa07819 */ /* 0x000fe40000011604 */
[----:B------:R-:W1:Y:S01]  /*5420*/  LDSM.16.MT88.4 R4, [R124+0x7400] ;  /* 0x007400007c04783b */ /* 0x000e620000004200 */
[----:B------:R-:W-:Y:S01]  /*5430*/  @!P4 HADD2 R39, -R85.H0_H0, -RZ.H0_H0 ;  /* 0xa00000ff5527c230 */ /* 0x000fe20000000900 */
[----:B------:R-:W-:Y:S02]  /*5440*/  LOP3.LUT R42, R42, 0xff, RZ, 0xc0, !PT ;  /* 0x000000ff2a2a7812 */ /* 0x000fe400078ec0ff */
[----:B------:R-:W-:Y:S02]  /*5450*/  LOP3.LUT R41, R41, 0xff, RZ, 0xc0, !PT ;  /* 0x000000ff29297812 */ /* 0x000fe400078ec0ff */
[----:B------:R-:W-:-:S02]  /*5460*/  @!P4 PRMT R85, R39, 0x5410, RZ ;  /* 0x000054102755c816 */ /* 0x000fc400000000ff */
[----:B------:R-:W-:Y:S02]  /*5470*/  @!P2 PRMT R34, R37, 0x5410, RZ ;  /* 0x000054102522a816 */ /* 0x000fe400000000ff */
[----:B------:R-:W-:Y:S02]  /*5480*/  @!P6 PRMT R86, R40, 0x5410, RZ ;  /* 0x000054102856e816 */ /* 0x000fe400000000ff */
[----:B------:R-:W-:Y:S02]  /*5490*/  ISETP.LE.U32.AND P4, PT, R43, UR12, PT ;  /* 0x0000000c2b007c0c */ /* 0x000fe4000bf83070 */
[----:B------:R-:W-:Y:S02]  /*54a0*/  ISETP.LE.U32.AND P2, PT, R42, UR12, PT ;  /* 0x0000000c2a007c0c */ /* 0x000fe4000bf43070 */
[----:B------:R-:W-:Y:S02]  /*54b0*/  PRMT R160, R41, 0x5410, R160 ;  /* 0x0000541029a07816 */ /* 0x000fe400000000a0 */
[----:B------:R-:W2:Y:S01]  /*54c0*/  LDSM.16.MT88.4 R40, [R126+0x8000] ;  /* 0x008000007e28783b */ /* 0x000ea20000004200 */
[----:B------:R-:W-:-:S02]  /*54d0*/  ISETP.LE.U32.AND P3, PT, R47, UR12, PT ;  /* 0x0000000c2f007c0c */ /* 0x000fc4000bf63070 */
[----:B------:R-:W-:Y:S02]  /*54e0*/  LOP3.LUT R158, R18, 0xff, RZ, 0xc0, !PT ;  /* 0x000000ff129e7812 */ /* 0x000fe400078ec0ff */
[----:B------:R-:W-:Y:S02]  /*54f0*/  LOP3.LUT R180, R159, 0xff, RZ, 0xc0, !PT ;  /* 0x000000ff9fb47812 */ /* 0x000fe400078ec0ff */
[----:B------:R-:W-:Y:S02]  /*5500*/  SHF.R.U32.HI R178, RZ, 0x18, R159 ;  /* 0x00000018ffb27819 */ /* 0x000fe4000001169f */
[----:B------:R-:W-:Y:S02]  /*5510*/  ISETP.LE.U32.AND P1, PT, R153, UR12, PT ;  /* 0x0000000c99007c0c */ /* 0x000fe4000bf23070 */
[----:B------:R-:W-:Y:S02]  /*5520*/  SHF.R.U32.HI R19, RZ, 0x8, R19 ;  /* 0x00000008ff137819 */ /* 0x000fe40000011613 */
[----:B------:R-:W-:Y:S01]  /*5530*/  SHF.R.U32.HI R45, RZ, 0x8, R45 ;  /* 0x00000008ff2d7819 */ /* 0x000fe2000001162d */
[----:B------:R-:W-:Y:S01]  /*5540*/  @!P3 HADD2 R36, -R28.H0_H0, -RZ.H0_H0 ;  /* 0xa00000ff1c24b230 */ /* 0x000fe20000000900 */
[----:B------:R-:W-:Y:S01]  /*5550*/  PRMT R176, R176, 0x5410, R19 ;  /* 0x00005410b0b07816 */ /* 0x000fe20000000013 */
[----:B------:R-:W-:Y:S01]  /*5560*/  FFMA.FTZ R19, R22, UR6, -R151 ;  /* 0x0000000616137c23 */ /* 0x000fe20008010897 */
[----:B------:R-:W-:-:S02]  /*5570*/  LOP3.LUT R46, R46, 0xff, RZ, 0xc0, !PT ;  /* 0x000000ff2e2e7812 */ /* 0x000fc400078ec0ff */
[----:B------:R-:W-:Y:S02]  /*5580*/  @!P3 PRMT R28, R36, 0x5410, RZ ;  /* 0x00005410241cb816 */ /* 0x000fe400000000ff */
[----:B------:R-:W-:Y:S01]  /*5590*/  LOP3.LUT R45, R45, 0xffff, RZ, 0xc0, !PT ;  /* 0x0000ffff2d2d7812 */ /* 0x000fe200078ec0ff */
[C---:B-1----:R-:W-:Y:S01]  /*55a0*/  HMMA.16816.F32 R76, R8.reuse, R4, R76 ;  /* 0x00000004084c723c */ /* 0x042fe2000000184c */
[----:B------:R-:W-:Y:S01]  /*55b0*/  @!P1 HADD2 R38, -R35.H0_H0, -RZ.H0_H0 ;  /* 0xa00000ff23269230 */ /* 0x000fe20000000900 */
[----:B------:R-:W-:Y:S02]  /*55c0*/  ISETP.LE.U32.AND P6, PT, R46, UR12, PT ;  /* 0x0000000c2e007c0c */ /* 0x000fe4000bfc3070 */
[----:B------:R-:W-:Y:S02]  /*55d0*/  HSET2.LE.AND R156, R156, R147, PT ;  /* 0x000000939c9c7233 */ /* 0x000fe40003803000 */
[----:B------:R-:W-:Y:S01]  /*55e0*/  HMMA.16816.F32 R80, R8, R6, R80 ;  /* 0x000000060850723c */ /* 0x000fe20000001850 */
[----:B------:R-:W-:-:S02]  /*55f0*/  SHF.R.U32.HI R5, RZ, 0x10, R18 ;  /* 0x00000010ff057819 */ /* 0x000fc40000011612 */
[----:B------:R-:W-:Y:S02]  /*5600*/  LOP3.LUT R4, R18, 0xffff, RZ, 0xc0, !PT ;  /* 0x0000ffff12047812 */ /* 0x000fe400078ec0ff */
[----:B------:R-:W-:Y:S02]  /*5610*/  SHF.R.U32.HI R18, RZ, 0x18, R18 ;  /* 0x00000018ff127819 */ /* 0x000fe40000011612 */
[----:B------:R-:W-:Y:S02]  /*5620*/  LOP3.LUT R5, R5, 0xff, RZ, 0xc0, !PT ;  /* 0x000000ff05057812 */ /* 0x000fe400078ec0ff */
[----:B------:R-:W-:Y:S01]  /*5630*/  SHF.R.U32.HI R7, RZ, 0x8, R4 ;  /* 0x00000008ff077819 */ /* 0x000fe20000011604 */
[----:B------:R-:W-:Y:S01]  /*5640*/  @!P6 HADD2 R24, -R31.H0_H0, -RZ.H0_H0 ;  /* 0xa00000ff1f18e230 */ /* 0x000fe20000000900 */
[----:B------:R-:W-:Y:S02]  /*5650*/  PRMT R18, R5, 0x5410, R18 ;  /* 0x0000541005127816 */ /* 0x000fe40000000012 */
[----:B------:R-:W-:-:S02]  /*5660*/  SHF.R.U32.HI R6, RZ, 0x8, R44 ;  /* 0x00000008ff067819 */ /* 0x000fc4000001162c */
[----:B------:R-:W-:Y:S02]  /*5670*/  LOP3.LUT R4, R159, 0xffff, RZ, 0xc0, !PT ;  /* 0x0000ffff9f047812 */ /* 0x000fe400078ec0ff */
[----:B------:R-:W-:Y:S02]  /*5680*/  SHF.R.U32.HI R5, RZ, 0x10, R159 ;  /* 0x00000010ff057819 */ /* 0x000fe4000001169f */
[----:B------:R-:W-:Y:S02]  /*5690*/  PRMT R158, R158, 0x5410, R7 ;  /* 0x000054109e9e7816 */ /* 0x000fe40000000007 */
[----:B------:R-:W-:Y:S02]  /*56a0*/  LOP3.LUT R6, R6, 0xffff, RZ, 0xc0, !PT ;  /* 0x0000ffff06067812 */ /* 0x000fe400078ec0ff */
[----:B------:R-:W-:Y:S02]  /*56b0*/  SHF.R.U32.HI R7, RZ, 0x8, R4 ;  /* 0x00000008ff077819 */ /* 0x000fe40000011604 */
[----:B------:R-:W-:-:S02]  /*56c0*/  LOP3.LUT R5, R5, 0xff, RZ, 0xc0, !PT ;  /* 0x000000ff05057812 */ /* 0x000fc400078ec0ff */
[----:B------:R-:W-:Y:S02]  /*56d0*/  ISETP.LE.U32.AND P3, PT, R6, UR12, PT ;  /* 0x0000000c06007c0c */ /* 0x000fe4000bf63070 */
[----:B------:R-:W-:Y:S02]  /*56e0*/  PRMT R180, R180, 0x5410, R7 ;  /* 0x00005410b4b47816 */ /* 0x000fe40000000007 */
[----:B------:R-:W-:Y:S02]  /*56f0*/  PRMT R178, R5, 0x5410, R178 ;  /* 0x0000541005b27816 */ /* 0x000fe400000000b2 */
[----:B------:R-:W1:Y:S01]  /*5700*/  LDSM.16.MT88.4 R4, [R126+0x8400] ;  /* 0x008400007e04783b */ /* 0x000e620000004200 */
[----:B------:R-:W-:Y:S02]  /*5710*/  @!P1 PRMT R35, R38, 0x5410, RZ ;  /* 0x0000541026239816 */ /* 0x000fe400000000ff */
[----:B--2---:R-:W-:Y:S01]  /*5720*/  HMMA.16816.F32 R36, R48, R40, RZ ;  /* 0x000000283024723c */ /* 0x004fe200000018ff */
[----:B------:R-:W-:-:S02]  /*5730*/  HSET2.LE.AND R149, R158, R147, PT ;  /* 0x000000939e957233 */ /* 0x000fc40003803000 */
[----:B------:R-:W-:Y:S02]  /*5740*/  ISETP.LE.U32.AND P1, PT, R45, UR12, PT ;  /* 0x0000000c2d007c0c */ /* 0x000fe4000bf23070 */
[--C-:B------:R-:W-:Y:S01]  /*5750*/  HSET2.LE.AND R178, R178, R147.reuse, PT ;  /* 0x00000093b2b27233 */ /* 0x100fe20003803000 */
[----:B------:R-:W-:Y:S01]  /*5760*/  HMMA.16816.F32 R40, R48, R42, RZ ;  /* 0x0000002a3028723c */ /* 0x000fe200000018ff */
[----:B------:R-:W-:Y:S02]  /*5770*/  HSET2.LE.AND R18, R18, R147, PT ;  /* 0x0000009312127233 */ /* 0x000fe40003803000 */
[----:B------:R-:W-:Y:S02]  /*5780*/  LOP3.LUT R12, R149, R12, RZ, 0xc0, !PT ;  /* 0x0000000c950c7212 */ /* 0x000fe400078ec0ff */
[----:B------:R-:W-:Y:S02]  /*5790*/  LOP3.LUT R15, R156, R15, RZ, 0xc0, !PT ;  /* 0x0000000f9c0f7212 */ /* 0x000fe400078ec0ff */
[----:B------:R-:W-:-:S02]  /*57a0*/  LOP3.LUT R13, R18, R13, RZ, 0xc0, !PT ;  /* 0x0000000d120d7212 */ /* 0x000fc400078ec0ff */
[----:B------:R-:W-:Y:S01]  /*57b0*/  @!P6 PRMT R31, R24, 0x5410, RZ ;  /* 0x00005410181fe816 */ /* 0x000fe200000000ff */
[----:B------:R-:W-:-:S05]  /*57c0*/  @!P1 HADD2 R25, -R29.H0_H0, -RZ.H0_H0 ;  /* 0xa00000ff1d199230 */ /* 0x000fca0000000900 */
[----:B------:R-:W-:Y:S02]  /*57d0*/  @!P1 PRMT R29, R25, 0x5410, RZ ;  /* 0x00005410191d9816 */ /* 0x000fe400000000ff */
[----:B------:R-:W-:Y:S01]  /*57e0*/  ISETP.LE.U32.AND P1, PT, R140, UR12, PT ;  /* 0x0000000c8c007c0c */ /* 0x000fe2000bf23070 */
[C---:B-1----:R-:W-:Y:S06]  /*57f0*/  HMMA.16816.F32 R36, R8.reuse, R4, R36 ;  /* 0x000000040824723c */ /* 0x042fec0000001824 */
[----:B------:R-:W-:Y:S01]  /*5800*/  HMMA.16816.F32 R40, R8, R6, R40 ;  /* 0x000000060828723c */ /* 0x000fe20000001828 */
[----:B------:R-:W-:Y:S01]  /*5810*/  FADD.FTZ R4, R146, R145 ;  /* 0x0000009192047221 */ /* 0x000fe20000010000 */
[----:B------:R-:W-:Y:S01]  /*5820*/  FFMA.FTZ R146, R23, UR6, -R150 ;  /* 0x0000000617927c23 */ /* 0x000fe20008010896 */
[----:B------:R-:W1:Y:S01]  /*5830*/  MUFU.EX2 R145, R19 ;  /* 0x0000001300917308 */ /* 0x000e620000000800 */
[----:B------:R-:W-:-:S02]  /*5840*/  @!P5 HADD2 R23, -R30.H0_H0, -RZ.H0_H0 ;  /* 0xa00000ff1e17d230 */ /* 0x000fc40000000900 */
[----:B------:R-:W-:Y:S02]  /*5850*/  FADD.FTZ R141, R141, R4 ;  /* 0x000000048d8d7221 */ /* 0x000fe40000010000 */
[----:B------:R-:W2:Y:S02]  /*5860*/  LDSM.16.MT88.4 R4, [R124+0x8000] ;  /* 0x008000007c04783b */ /* 0x000ea40000004200 */
[----:B------:R-:W-:Y:S01]  /*5870*/  FADD.FTZ R141, R100, R141 ;  /* 0x0000008d648d7221 */ /* 0x000fe20000010000 */
[----:B------:R-:W-:Y:S01]  /*5880*/  @!P5 PRMT R30, R23, 0x5410, RZ ;  /* 0x00005410171ed816 */ /* 0x000fe200000000ff */
[----:B------:R-:W3:Y:S01]  /*5890*/  MUFU.EX2 R146, R146 ;  /* 0x0000009200927308 */ /* 0x000ee20000000800 */
[----:B------:R-:W-:Y:S01]  /*58a0*/  LEA R140, P5, R84, UR4, 0x1 ;  /* 0x00000004548c7c11 */ /* 0x000fe2000f8a08ff */
[----:B------:R-:W-:-:S03]  /*58b0*/  FADD.FTZ R98, R98, R141 ;  /* 0x0000008d62627221 */ /* 0x000fc60000010000 */
[----:B------:R-:W-:Y:S01]  /*58c0*/  LEA.HI.X R141, R84, UR5, R97, 0x1, P5 ;  /* 0x00000005548d7c11 */ /* 0x000fe2000a8f0c61 */
[----:B------:R-:W-:Y:S01]  /*58d0*/  FADD.FTZ R95, R95, R98 ;  /* 0x000000625f5f7221 */ /* 0x000fe20000010000 */
[----:B-1----:R-:W-:-:S03]  /*58e0*/  F2FP.F16.F32.PACK_AB R150, R184, R145 ;  /* 0x00000091b896723e */ /* 0x002fc600000000ff */
[----:B------:R-:W-:Y:S01]  /*58f0*/  FADD.FTZ R94, R94, R95 ;  /* 0x0000005f5e5e7221 */ /* 0x000fe20000010000 */
[----:B------:R-:W-:Y:S01]  /*5900*/  HSET2.LE.AND R19, R180, R147, PT ;  /* 0x00000093b4137233 */ /* 0x000fe20003803000 */
[----:B------:R-:W-:Y:S01]  /*5910*/  STG.E.U16 desc[UR22][R140.64], R92 ;  /* 0x0000005c8c007986 */ /* 0x000fe2000c101516 */
[----:B------:R-:W-:Y:S01]  /*5920*/  PRMT R149, R150, 0x7632, R149 ;  /* 0x0000763296957816 */ /* 0x000fe20000000095 */
[----:B------:R-:W-:Y:S01]  /*5930*/  FADD.FTZ R94, R89, R94 ;  /* 0x0000005e595e7221 */ /* 0x000fe20000010000 */
[----:B------:R-:W-:Y:S01]  /*5940*/  @!P2 HADD2 R20, -R150.H0_H0, -RZ.H0_H0 ;  /* 0xa00000ff9614a230 */ /* 0x000fe20000000900 */
[----:B------:R-:W-:Y:S01]  /*5950*/  STG.E.U16 desc[UR22][R140.64+0x2], R91 ;  /* 0x0000025b8c007986 */ /* 0x000fe2000c101516 */
[----:B---3--:R-:W-:Y:S01]  /*5960*/  F2FP.F16.F32.PACK_AB R148, R185, R146 ;  /* 0x00000092b994723e */ /* 0x008fe200000000ff */
[----:B------:R-:W-:Y:S02]  /*5970*/  @!P1 HADD2 R3, -R149.H0_H0, -RZ.H0_H0 ;  /* 0xa00000ff95039230 */ /* 0x000fe40000000900 */
[----:B------:R-:W-:Y:S01]  /*5980*/  FADD.FTZ R119, R119, R94 ;  /* 0x0000005e77777221 */ /* 0x000fe20000010000 */
[----:B------:R-:W-:Y:S01]  /*5990*/  FADD.FTZ R146, R146, R121 ;  /* 0x0000007992927221 */ /* 0x000fe20000010000 */
[----:B------:R-:W-:-:S02]  /*59a0*/  @!P4 HADD2 R22, -R148.H0_H0, -RZ.H0_H0 ;  /* 0xa00000ff9416c230 */ /* 0x000fc40000000900 */
[----:B------:R-:W-:Y:S01]  /*59b0*/  FADD.FTZ R118, R118, R119 ;  /* 0x0000007776767221 */ /* 0x000fe20000010000 */
[----:B------:R-:W-:-:S03]  /*59c0*/  FADD.FTZ R185, R185, R146 ;  /* 0x00000092b9b97221 */ /* 0x000fc60000010000 */
[----:B------:R-:W-:-:S04]  /*59d0*/  FADD.FTZ R117, R117, R118 ;  /* 0x0000007675757221 */ /* 0x000fc80000010000 */
[----:B------:R-:W-:-:S04]  /*59e0*/  FADD.FTZ R116, R116, R117 ;  /* 0x0000007574747221 */ /* 0x000fc80000010000 */
[----:B------:R-:W-:Y:S01]  /*59f0*/  FADD.FTZ R115, R115, R116 ;  /* 0x0000007473737221 */ /* 0x000fe20000010000 */
[----:B--2---:R-:W-:Y:S03]  /*5a00*/  HMMA.16816.F32 R44, R48, R4, RZ ;  /* 0x00000004302c723c */ /* 0x004fe600000018ff */
[----:B------:R-:W-:-:S03]  /*5a10*/  FADD.FTZ R114, R114, R115 ;  /* 0x0000007372727221 */ /* 0x000fc60000010000 */
[----:B------:R-:W-:Y:S01]  /*5a20*/  HMMA.16816.F32 R48, R48, R6, RZ ;  /* 0x000000063030723c */ /* 0x000fe200000018ff */
[--C-:B------:R-:W-:Y:S01]  /*5a30*/  HSET2.LE.AND R5, R154, R147.reuse, PT ;  /* 0x000000939a057233 */ /* 0x100fe20003803000 */
[----:B------:R-:W-:Y:S01]  /*5a40*/  FADD.FTZ R145, R145, R114 ;  /* 0x0000007291917221 */ /* 0x000fe20000010000 */
[----:B------:R-:W-:Y:S02]  /*5a50*/  LOP3.LUT R4, R19, R16, RZ, 0xc0, !PT ;  /* 0x0000001013047212 */ /* 0x000fe400078ec0ff */
[----:B------:R-:W-:Y:S01]  /*5a60*/  PRMT R16, R150, 0x5410, R149 ;  /* 0x0000541096107816 */ /* 0x000fe20000000095 */
[----:B------:R-:W-:Y:S01]  /*5a70*/  FADD.FTZ R184, R184, R145 ;  /* 0x00000091b8b87221 */ /* 0x000fe20000010000 */
[--C-:B------:R-:W-:Y:S02]  /*5a80*/  HSET2.LE.AND R6, R176, R147.reuse, PT ;  /* 0x00000093b0067233 */ /* 0x100fe40003803000 */
[----:B------:R-:W-:Y:S02]  /*5a90*/  HSET2.LE.AND R7, R160, R147, PT ;  /* 0x00000093a0077233 */ /* 0x000fe40003803000 */
[----:B------:R-:W-:-:S02]  /*5aa0*/  PRMT R147, R148, 0x7632, R147 ;  /* 0x0000763294937816 */ /* 0x000fc40000000093 */
[----:B------:R-:W-:Y:S02]  /*5ab0*/  LOP3.LUT R14, R5, R14, RZ, 0xc0, !PT ;  /* 0x0000000e050e7212 */ /* 0x000fe400078ec0ff */
[----:B------:R-:W-:Y:S01]  /*5ac0*/  LOP3.LUT R5, R178, R17, RZ, 0xc0, !PT ;  /* 0x00000011b2057212 */ /* 0x000fe200078ec0ff */
[----:B------:R-:W-:Y:S01]  /*5ad0*/  @!P3 HADD2 R21, -R147.H0_H0, -RZ.H0_H0 ;  /* 0xa00000ff9315b230 */ /* 0x000fe20000000900 */
[----:B------:R-:W-:Y:S02]  /*5ae0*/  PRMT R17, R148, 0x5410, R147 ;  /* 0x0000541094117816 */ /* 0x000fe40000000093 */
[----:B------:R-:W-:Y:S02]  /*5af0*/  LOP3.LUT R7, R7, R16, RZ, 0xc0, !PT ;  /* 0x0000001007077212 */ /* 0x000fe400078ec0ff */
[----:B------:R-:W-:Y:S02]  /*5b00*/  LOP3.LUT R6, R6, R17, RZ, 0xc0, !PT ;  /* 0x0000001106067212 */ /* 0x000fe400078ec0ff */
[----:B------:R-:W1:Y:S01]  /*5b10*/  LDSM.16.MT88.4 R16, [R124+0x8400] ;  /* 0x008400007c10783b */ /* 0x000e620000004200 */
[----:B------:R-:W-:Y:S01]  /*5b20*/  @!P1 PRMT R149, R3, 0x5410, RZ ;  /* 0x0000541003959816 */ /* 0x000fe200000000ff */
[----:B------:R-:W-:Y:S01]  /*5b30*/  IMAD.U32 R3, RZ, RZ, UR16 ;  /* 0x00000010ff037e24 */ /* 0x000fe2000f8e00ff */
[----:B------:R-:W-:-:S02]  /*5b40*/  @!P4 PRMT R148, R22, 0x5410, RZ ;  /* 0x000054101694c816 */ /* 0x000fc400000000ff */
[----:B------:R-:W-:Y:S02]  /*5b50*/  @!P3 PRMT R147, R21, 0x5410, RZ ;  /* 0x000054101593b816 */ /* 0x000fe400000000ff */
[----:B------:R-:W-:Y:S02]  /*5b60*/  @!P2 PRMT R150, R20, 0x5410, RZ ;  /* 0x000054101496a816 */ /* 0x000fe400000000ff */
[----:B------:R-:W-:Y:S01]  /*5b70*/  IADD3 R84, P1, R140, -0x80, RZ ;  /* 0xffffff808c547810 */ /* 0x000fe20007f3e0ff */
        /* <DEDUP_REMOVED lines=30> */
[C---:B------:R-:W-:Y:S06]  /*5d60*/  HMMA.16816.F32 R64, R4.reuse, R18, R64 ;  /* 0x000000120440723c */ /* 0x040fec0000001840 */
[C---:B-1----:R-:W-:Y:S06]  /*5d70*/  HMMA.16816.F32 R76, R4.reuse, R8, R76 ;  /* 0x00000008044c723c */ /* 0x042fec000000184c */
[C---:B------:R-:W-:Y:S01]  /*5d80*/  HMMA.16816.F32 R80, R4.reuse, R10, R80 ;  /* 0x0000000a0450723c */ /* 0x040fe20000001850 */
[----:B------:R-:W1:Y:S05]  /*5d90*/  LDSM.16.MT88.4 R8, [R124+0x8c00] ;  /* 0x008c00007c08783b */ /* 0x000e6a0000004200 */
[C---:B--2---:R-:W-:Y:S06]  /*5da0*/  HMMA.16816.F32 R36, R4.reuse, R12, R36 ;  /* 0x0000000c0424723c */ /* 0x044fec0000001824 */
[----:B------:R-:W-:Y:S01]  /*5db0*/  HMMA.16816.F32 R40, R4, R14, R40 ;  /* 0x0000000e0428723c */ /* 0x000fe20000001828 */
[----:B------:R-:W-:-:S05]  /*5dc0*/  IMAD.WIDE R12, R3, 0x2, R140 ;  /* 0x00000002030c7825 */ /* 0x000fca00078e028c */
[----:B------:R-:W-:Y:S04]  /*5dd0*/  STG.E.U16 desc[UR22][R12.64], R90 ;  /* 0x0000005a0c007986 */ /* 0x000fe8000c101516 */
[----:B------:R2:W-:Y:S04]  /*5de0*/  STG.E.U16 desc[UR22][R12.64+0x2], R87 ;  /* 0x000002570c007986 */ /* 0x0005e8000c101516 */
[----:B------:R3:W-:Y:S04]  /*5df0*/  STG.E.U16 desc[UR22][R140.64+0x10], R86 ;  /* 0x000010568c007986 */ /* 0x0007e8000c101516 */
[----:B------:R3:W-:Y:S04]  /*5e00*/  STG.E.U16 desc[UR22][R140.64+0x12], R85 ;  /* 0x000012558c007986 */ /* 0x0007e8000c101516 */
[----:B------:R3:W-:Y:S04]  /*5e10*/  STG.E.U16 desc[UR22][R12.64+0x10], R35 ;  /* 0x000010230c007986 */ /* 0x0007e8000c101516 */
[----:B------:R3:W-:Y:S01]  /*5e20*/  STG.E.U16 desc[UR22][R12.64+0x12], R34 ;  /* 0x000012220c007986 */ /* 0x0007e2000c101516 */
[C---:B-1----:R-:W-:Y:S03]  /*5e30*/  HMMA.16816.F32 R44, R4.reuse, R8, R44 ;  /* 0x00000008042c723c */ /* 0x042fe6000000182c */
[----:B------:R3:W-:Y:S04]  /*5e40*/  STG.E.U16 desc[UR22][R140.64+0x20], R26 ;  /* 0x0000201a8c007986 */ /* 0x0007e8000c101516 */
[----:B------:R3:W-:Y:S01]  /*5e50*/  STG.E.U16 desc[UR22][R140.64+0x22], R27 ;  /* 0x0000221b8c007986 */ /* 0x0007e2000c101516 */
[----:B------:R-:W-:Y:S01]  /*5e60*/  HMMA.16816.F32 R48, R4, R10, R48 ;  /* 0x0000000a0430723c */ /* 0x000fe20000001830 */
[----:B--2---:R-:W-:-:S02]  /*5e70*/  IADD3.X R87, R141, -0x1, RZ, P1, !PT ;  /* 0xffffffff8d577810 */ /* 0x004fc40000ffe4ff */
        /* <DEDUP_REMOVED lines=24> */
[----:B------:R-:W-:-:S04]  /*6000*/  DEPBAR.LE SB0, 0x0 ;  /* 0x000080000000791a */ /* 0x000fc80000000000 */
[----:B------:R-:W-:Y:S01]  /*6010*/  BAR.SYNC.DEFER_BLOCKING 0x0 ;  /* 0x0000000000007b1d */ /* 0x000fe20000010000 */
[----:B------:R-:W-:Y:S01]  /*6020*/  ISETP.GE.AND P5, PT, R170, UR4, PT ;  /* 0x00000004aa007c0c */ /* 0x000fe2000bfa6270 */
[----:B------:R-:W-:Y:S01]  /*6030*/  IMAD.MOV.U32 R18, RZ, RZ, R132 ;  /* 0x000000ffff127224 */ /* 0x000fe200078e0084 */
[----:B------:R-:W-:Y:S01]  /*6040*/  ISETP.GE.AND P4, PT, R164, UR4, PT ;  /* 0x00000004a4007c0c */ /* 0x000fe2000bf86270 */
[----:B------:R-:W-:Y:S01]  /*6050*/  IMAD.MOV.U32 R19, RZ, RZ, R135 ;  /* 0x000000ffff137224 */ /* 0x000fe200078e0087 */
[----:B------:R-:W-:Y:S01]  /*6060*/  ISETP.GE.AND P3, PT, R163, UR4, PT ;  /* 0x00000004a3007c0c */ /* 0x000fe2000bf66270 */
[----:B------:R-:W-:Y:S02]  /*6070*/  UIADD3 UR4, UR15, -0x2, URZ ;  /* 0xfffffffe0f047890 */ /* 0x000fe4000fffe03f */
[----:B------:R-:W-:Y:S02]  /*6080*/  UISETP.GE.AND UP0, UPT, UR15, 0x3, UPT ;  /* 0x000000030f00788c */ /* 0x000fe4000bf06270 */
[----:B------:R-:W-:-:S02]  /*6090*/  USHF.R.S32.HI UR7, URZ, 0x1f, UR4 ;  /* 0x0000001f3f077899 */ /* 0x000fc40008011404 */
[----:B------:R-:W-:Y:S01]  /*60a0*/  UIMAD UR5, UR10, UR4, URZ ;  /* 0x000000040a0572a4 */ /* 0x000fe2000f8e023f */
[----:B------:R-:W-:Y:S01]  /*60b0*/  IMAD.U32 R3, RZ, RZ, UR4 ;  /* 0x00000004ff037e24 */ /* 0x000fe2000f8e00ff */
[----:B------:R-:W1:Y:S02]  /*60c0*/  @!P5 LDC.64 R14, c[0x0][0x220] ;  /* 0x00008800ff0edb82 */ /* 0x000e640000000a00 */
[----:B------:R-:W-:Y:S01]  /*60d0*/  UIMAD UR5, UR7, UR11, UR5 ;  /* 0x0000000b070572a4 */ /* 0x000fe2000f8e0205 */
[----:B------:R-:W-:-:S05]  /*60e0*/  IMAD.WIDE.U32 R18, R3, UR11, R18 ;  /* 0x0000000b03127c25 */ /* 0x000fca000f8e0012 */
[----:B---3--:R-:W2:Y:S01]  /*60f0*/  @!P4 LDC.64 R12, c[0x0][0x220] ;  /* 0x00008800ff0ccb82 */ /* 0x008ea20000000a00 */
        /* <DEDUP_REMOVED lines=58> */
[----:B---3--:R-:W-:Y:S04]  /*64a0*/  LDSM.16.M88.4 R12, [R127] ;  /* 0x000000007f0c783b */ /* 0x008fe80000000200 */
[----:B------:R-:W3:Y:S04]  /*64b0*/  LDSM.16.M88.4 R112, [R125+0x3000] ;  /* 0x003000007d70783b */ /* 0x000ee80000000200 */
        /* <DEDUP_REMOVED lines=8> */
[----:B------:R-:W-:Y:S03]  /*6540*/  LDSM.16.M88.4 R120, [R128+0x5000] ;  /* 0x005000008078783b */ /* 0x000fe60000000200 */
[C---:B----4-:R-:W-:Y:S01]  /*6550*/  HMMA.16816.F32 R28, R108.reuse, R24, RZ ;  /* 0x000000186c1c723c */ /* 0x050fe200000018ff */
[----:B------:R-:W0:Y:S05]  /*6560*/  LDGDEPBAR ;  /* 0x00000000000079af */ /* 0x000e2a0000000000 */
[C---:B------:R-:W-:Y:S06]  /*6570*/  HMMA.16816.F32 R88, R108.reuse, R90, RZ ;  /* 0x0000005a6c58723c */ /* 0x040fec00000018ff */
[C---:B------:R-:W-:Y:S06]  /*6580*/  HMMA.16816.F32 R32, R108.reuse, R34, RZ ;  /* 0x000000226c20723c */ /* 0x040fec00000018ff */
[C---:B------:R-:W-:Y:S06]  /*6590*/  HMMA.16816.F32 R24, R108.reuse, R26, RZ ;  /* 0x0000001a6c18723c */ /* 0x040fec00000018ff */
[C---:B-----5:R-:W-:Y:S06]  /*65a0*/  HMMA.16816.F32 R20, R108.reuse, R100, RZ ;  /* 0x000000646c14723c */ /* 0x060fec00000018ff */
[----:B------:R-:W-:Y:S01]  /*65b0*/  HMMA.16816.F32 R108, R108, R102, RZ ;  /* 0x000000666c6c723c */ /* 0x000fe200000018ff */
[----:B------:R-:W-:Y:S05]  /*65c0*/  LDSM.16.M88.4 R100, [R128+0x4800] ;  /* 0x004800008064783b */ /* 0x000fea0000000200 */
[C---:B---3--:R-:W-:Y:S06]  /*65d0*/  HMMA.16816.F32 R4, R12.reuse, R112, R4 ;  /* 0x000000700c04723c */ /* 0x048fec0000001804 */
        /* <DEDUP_REMOVED lines=11> */
[----:B------:R-:W-:Y:S01]  /*6690*/  LDSM.16.M88.4 R116, [R125+0x4c00] ;  /* 0x004c00007d74783b */ /* 0x000fe20000000200 */
[C---:B-1----:R-:W-:Y:S06]  /*66a0*/  HMMA.16816.F32 R4, R92.reuse, R8, R4 ;  /* 0x000000085c04723c */ /* 0x042fec0000001804 */
[C---:B------:R-:W-:Y:S01]  /*66b0*/  HMMA.16816.F32 R88, R92.reuse, R10, R88 ;  /* 0x0000000a5c58723c */ /* 0x040fe20000001858 */
[----:B------:R-:W-:Y:S05]  /*66c0*/  LDSM.16.M88.4 R8, [R125+0x4800] ;  /* 0x004800007d08783b */ /* 0x000fea0000000200 */
[C---:B------:R-:W-:Y:S06]  /*66d0*/  HMMA.16816.F32 R84, R92.reuse, R104, R84 ;  /* 0x000000685c54723c */ /* 0x040fec0000001854 */
[----:B------:R-:W-:Y:S01]  /*66e0*/  HMMA.16816.F32 R32, R92, R106, R32 ;  /* 0x0000006a5c20723c */ /* 0x000fe20000001820 */
[----:B------:R-:W1:Y:S05]  /*66f0*/  LDSM.16.M88.4 R104, [R129+0x2000] ;  /* 0x002000008168783b */ /* 0x000e6a0000000200 */
[----:B--2---:R-:W-:Y:S06]  /*6700*/  HMMA.16816.F32 R4, R112, R16, R4 ;  /* 0x000000107004723c */ /* 0x004fec0000001804 */
[C---:B------:R-:W-:Y:S06]  /*6710*/  HMMA.16816.F32 R28, R92.reuse, R100, R28 ;  /* 0x000000645c1c723c */ /* 0x040fec000000181c */
[----:B------:R-:W-:Y:S01]  /*6720*/  HMMA.16816.F32 R24, R92, R102, R24 ;  /* 0x000000665c18723c */ /* 0x000fe20000001818 */
[----:B------:R-:W2:Y:S05]  /*6730*/  LDSM.16.M88.4 R100, [R128+0x5400] ;  /* 0x005400008064783b */ /* 0x000eaa0000000200 */
[C---:B------:R-:W-:Y:S01]  /*6740*/  HMMA.16816.F32 R88, R112.reuse, R18, R88 ;  /* 0x000000127058723c */ /* 0x040fe20000001858 */
[----:B------:R-:W-:Y:S05]  /*6750*/  LDSM.16.M88.4 R16, [R127+0x2000] ;  /* 0x002000007f10783b */ /* 0x000fea0000000200 */
[C---:B---3--:R-:W-:Y:S06]  /*6760*/  HMMA.16816.F32 R84, R112.reuse, R12, R84 ;  /* 0x0000000c7054723c */ /* 0x048fec0000001854 */
[----:B------:R-:W-:Y:S01]  /*6770*/  HMMA.16816.F32 R32, R112, R14, R32 ;  /* 0x0000000e7020723c */ /* 0x000fe20000001820 */
[----:B------:R-:W3:Y:S05]  /*6780*/  LDSM.16.M88.4 R12, [R125+0x5000] ;  /* 0x005000007d0c783b */ /* 0x000eea0000000200 */
[C---:B------:R-:W-:Y:S06]  /*6790*/  HMMA.16816.F32 R20, R92.reuse, R96, R20 ;  /* 0x000000605c14723c */ /* 0x040fec0000001814 */
[----:B------:R-:W-:Y:S01]  /*67a0*/  HMMA.16816.F32 R108, R92, R98, R108 ;  /* 0x000000625c6c723c */ /* 0x000fe2000000186c */
[----:B------:R-:W4:Y:S04]  /*67b0*/  LDSM.16.M88.4 R92, [R128+0x5c00] ;  /* 0x005c0000805c783b */ /* 0x000f280000000200 */
[----:B------:R-:W5:Y:S01]  /*67c0*/  LDSM.16.M88.4 R96, [R128+0x5800] ;  /* 0x005800008060783b */ /* 0x000f620000000200 */
[----:B-1----:R-:W-:Y:S06]  /*67d0*/  HMMA.16816.F32 R4, R104, R120, R4 ;  /* 0x000000786804723c */ /* 0x002fec0000001804 */
[C---:B------:R-:W-:Y:S06]  /*67e0*/  HMMA.16816.F32 R28, R112.reuse, R8, R28 ;  /* 0x00000008701c723c */ /* 0x040fec000000181c */
[----:B------:R-:W-:Y:S01]  /*67f0*/  HMMA.16816.F32 R24, R112, R10, R24 ;  /* 0x0000000a7018723c */ /* 0x000fe20000001818 */
[----:B------:R-:W1:Y:S05]  /*6800*/  LDSM.16.M88.4 R8, [R125+0x5400] ;  /* 0x005400007d08783b */ /* 0x000e6a0000000200 */
[----:B------:R-:W-:Y:S06]  /*6810*/  HMMA.16816.F32 R88, R104, R122, R88 ;  /* 0x0000007a6858723c */ /* 0x000fec0000001858 */
[C---:B------:R-:W-:Y:S06]  /*6820*/  HMMA.16816.F32 R20, R112.reuse, R116, R20 ;  /* 0x000000747014723c */ /* 0x040fec0000001814 */
[----:B------:R-:W-:Y:S06]  /*6830*/  HMMA.16816.F32 R108, R112, R118, R108 ;  /* 0x00000076706c723c */ /* 0x000fec000000186c */
[----:B--2---:R-:W-:Y:S06]  /*6840*/  HMMA.16816.F32 R84, R104, R100, R84 ;  /* 0x000000646854723c */ /* 0x004fec0000001854 */
[----:B---3--:R-:W-:Y:S06]  /*6850*/  HMMA.16816.F32 R4, R16, R12, R4 ;  /* 0x0000000c1004723c */ /* 0x008fec0000001804 */
[----:B------:R-:W-:Y:S06]  /*6860*/  HMMA.16816.F32 R32, R104, R102, R32 ;  /* 0x000000666820723c */ /* 0x000fec0000001820 */
[----:B------:R-:W-:Y:S01]  /*6870*/  HMMA.16816.F32 R88, R16, R14, R88 ;  /* 0x0000000e1058723c */ /* 0x000fe20000001858 */
[----:B------:R-:W2:Y:S05]  /*6880*/  LDSM.16.M88.4 R12, [R125+0x5800] ;  /* 0x005800007d0c783b */ /* 0x000eaa0000000200 */
[C---:B----4-:R-:W-:Y:S06]  /*6890*/  HMMA.16816.F32 R20, R104.reuse, R92, R20 ;  /* 0x0000005c6814723c */ /* 0x050fec0000001814 */
[----:B------:R-:W-:Y:S01]  /*68a0*/  HMMA.16816.F32 R108, R104, R94, R108 ;  /* 0x0000005e686c723c */ /* 0x000fe2000000186c */
[----:B------:R-:W-:-:S05]  /*68b0*/  VIADD R92, R3, 0x1 ;  /* 0x00000001035c7836 */ /* 0x000fca0000000000 */
[----:B-----5:R-:W-:Y:S01]  /*68c0*/  HMMA.16816.F32 R28, R104, R96, R28 ;  /* 0x00000060681c723c */ /* 0x020fe2000000181c */
[----:B------:R-:W-:Y:S02]  /*68d0*/  I2FP.F32.S32 R94, R92 ;  /* 0x0000005c005e7245 */ /* 0x000fe40000201400 */
[C---:B------:R-:W-:Y:S02]  /*68e0*/  ISETP.GE.AND P0, PT, R92.reuse, R142, PT ;  /* 0x0000008e5c00720c */ /* 0x040fe40003f06270 */
[----:B------:R-:W-:Y:S01]  /*68f0*/  ISETP.GE.AND P2, PT, R92, R137, PT ;  /* 0x000000895c00720c */ /* 0x000fe20003f46270 */
[----:B-1----:R-:W-:Y:S01]  /*6900*/  HMMA.16816.F32 R84, R16, R8, R84 ;  /* 0x000000081054723c */ /* 0x002fe20000001854 */
[C---:B------:R-:W-:Y:S01]  /*6910*/  FFMA.FTZ R96, R94.reuse, UR17, R5 ;  /* 0x000000115e607c23 */ /* 0x040fe20008010005 */
[----:B------:R-:W-:-:S04]  /*6920*/  FFMA.FTZ R7, R94, UR17, R7 ;  /* 0x000000115e077c23 */ /* 0x000fc80008010007 */
[----:B------:R-:W-:Y:S01]  /*6930*/  FSEL R96, R96, -INF , !P0 ;  /* 0xff80000060607808 */ /* 0x000fe20004000000 */
[----:B------:R-:W-:Y:S01]  /*6940*/  VIADD R8, R3, 0x9 ;  /* 0x0000000903087836 */ /* 0x000fe20000000000 */
[----:B------:R-:W-:Y:S01]  /*6950*/  FSEL R95, R7, -INF , !P2 ;  /* 0xff800000075f7808 */ /* 0x000fe20005000000 */
[C---:B------:R-:W-:Y:S01]  /*6960*/  VIADD R9, R3.reuse, 0x8 ;  /* 0x0000000803097836 */ /* 0x040fe20000000000 */
[----:B------:R-:W-:Y:S01]  /*6970*/  HMMA.16816.F32 R32, R16, R10, R32 ;  /* 0x0000000a1020723c */ /* 0x000fe20000001820 */
[----:B------:R-:W-:Y:S01]  /*6980*/  VIADD R7, R3, 0x19 ;  /* 0x0000001903077836 */ /* 0x000fe20000000000 */
[C---:B------:R-:W-:Y:S02]  /*6990*/  ISETP.GE.AND P0, PT, R8.reuse, R142, PT ;  /* 0x0000008e0800720c */ /* 0x040fe40003f06270 */
[----:B------:R-:W-:Y:S02]  /*69a0*/  ISETP.GE.AND P2, PT, R8, R137, PT ;  /* 0x000000890800720c */ /* 0x000fe40003f46270 */
[----:B------:R-:W-:Y:S01]  /*69b0*/  I2FP.F32.S32 R8, R8 ;  /* 0x0000000800087245 */ /* 0x000fe20000201400 */
[----:B------:R-:W-:Y:S01]  /*69c0*/  HMMA.16816.F32 R24, R104, R98, R24 ;  /* 0x000000626818723c */ /* 0x000fe20000001818 */
[----:B------:R-:W-:-:S02]  /*69d0*/  ISETP.GE.AND P6, PT, R9, R142, PT ;  /* 0x0000008e0900720c */ /* 0x000fc40003fc6270 */
[----:B------:R-:W-:Y:S01]  /*69e0*/  ISETP.GE.AND P1, PT, R9, R137, PT ;  /* 0x000000890900720c */ /* 0x000fe20003f26270 */
[C---:B------:R-:W-:Y:S01]  /*69f0*/  FFMA.FTZ R89, R8.reuse, UR17, R89 ;  /* 0x0000001108597c23 */ /* 0x040fe20008010059 */
[----:B------:R-:W-:Y:S01]  /*6a00*/  I2FP.F32.S32 R5, R9 ;  /* 0x0000000900057245 */ /* 0x000fe20000201400 */
[----:B------:R-:W-:Y:S01]  /*6a10*/  FFMA.FTZ R91, R8, UR17, R91 ;  /* 0x00000011085b7c23 */ /* 0x000fe2000801005b */
[----:B--2---:R-:W-:Y:S01]  /*6a20*/  HMMA.16816.F32 R28, R16, R12, R28 ;  /* 0x0000000c101c723c */ /* 0x004fe2000000181c */
[----:B------:R-:W1:Y:S01]  /*6a30*/  LDSM.16.M88.4 R8, [R125+0x5c00] ;  /* 0x005c00007d08783b */ /* 0x000e620000000200 */
[----:B------:R-:W-:-:S04]  /*6a40*/  DEPBAR.LE SB0, 0x0 ;  /* 0x000080000000791a */ /* 0x000fc80000000000 */
[C---:B------:R-:W-:Y:S01]  /*6a50*/  FFMA.FTZ R94, R5.reuse, UR17, R88 ;  /* 0x00000011055e7c23 */ /* 0x040fe20008010058 */
[----:B------:R-:W-:Y:S01]  /*6a60*/  FFMA.FTZ R90, R5, UR17, R90 ;  /* 0x00000011055a7c23 */ /* 0x000fe2000801005a */
[----:B------:R-:W-:Y:S01]  /*6a70*/  VIADD R5, R3, 0x10 ;  /* 0x0000001003057836 */ /* 0x000fe20000000000 */
[----:B------:R-:W-:Y:S01]  /*6a80*/  FSEL R91, R91, -INF , !P2 ;  /* 0xff8000005b5b7808 */ /* 0x000fe20005000000 */
[----:B------:R-:W-:Y:S01]  /*6a90*/  VIADD R88, R3, 0x11 ;  /* 0x0000001103587836 */ /* 0x000fe20000000000 */
[----:B------:R-:W-:Y:S02]  /*6aa0*/  FSEL R94, R94, -INF , !P6 ;  /* 0xff8000005e5e7808 */ /* 0x000fe40007000000 */
[----:B------:R-:W-:Y:S02]  /*6ab0*/  FSEL R93, R90, -INF , !P1 ;  /* 0xff8000005a5d7808 */ /* 0x000fe40004800000 */
[C---:B------:R-:W-:Y:S01]  /*6ac0*/  ISETP.GE.AND P6, PT, R5.reuse, R142, PT ;  /* 0x0000008e0500720c */ /* 0x040fe20003fc6270 */
[----:B------:R-:W-:Y:S01]  /*6ad0*/  BAR.SYNC.DEFER_BLOCKING 0x0 ;  /* 0x0000000000007b1d */ /* 0x000fe20000010000 */
[----:B------:R-:W-:Y:S01]  /*6ae0*/  ISETP.GE.AND P1, PT, R5, R137, PT ;  /* 0x000000890500720c */ /* 0x000fe20003f26270 */
[----:B------:R-:W-:Y:S01]  /*6af0*/  HMMA.16816.F32 R24, R16, R14, R24 ;  /* 0x0000000e1018723c */ /* 0x000fe20000001818 */
[----:B------:R-:W-:-:S02]  /*6b00*/  I2FP.F32.S32 R5, R5 ;  /* 0x0000000500057245 */ /* 0x000fc40000201400 */
[----:B------:R-:W-:Y:S02]  /*6b10*/  FSEL R90, R89, -INF , !P0 ;  /* 0xff800000595a7808 */ /* 0x000fe40004000000 */
[C---:B------:R-:W-:Y:S01]  /*6b20*/  ISETP.GE.AND P0, PT, R88.reuse, R142, PT ;  /* 0x0000008e5800720c */ /* 0x040fe20003f06270 */
[C---:B------:R-:W-:Y:S01]  /*6b30*/  FFMA.FTZ R84, R5.reuse, UR17, R84 ;  /* 0x0000001105547c23 */ /* 0x040fe20008010054 */
[----:B------:R-:W-:Y:S01]  /*6b40*/  ISETP.GE.AND P2, PT, R88, R137, PT ;  /* 0x000000895800720c */ /* 0x000fe20003f46270 */
[----:B------:R-:W-:Y:S01]  /*6b50*/  FFMA.FTZ R86, R5, UR17, R86 ;  /* 0x0000001105567c23 */ /* 0x000fe20008010056 */
[----:B------:R-:W-:Y:S01]  /*6b60*/  I2FP.F32.S32 R88, R88 ;  /* 0x0000005800587245 */ /* 0x000fe20000201400 */
[C---:B------:R-:W-:Y:S01]  /*6b70*/  VIADD R5, R3.reuse, 0x18 ;  /* 0x0000001803057836 */ /* 0x040fe20000000000 */
[----:B------:R-:W-:Y:S01]  /*6b80*/  I2FP.F32.S32 R12, R7 ;  /* 0x00000007000c7245 */ /* 0x000fe20000201400 */
[----:B------:R-:W-:Y:S01]  /*6b90*/  VIADD R15, R3, 0x20 ;  /* 0x00000020030f7836 */ /* 0x000fe20000000000 */
[----:B------:R-:W-:Y:S01]  /*6ba0*/  FSEL R89, R86, -INF , !P1 ;  /* 0xff80000056597808 */ /* 0x000fe20004800000 */
[C---:B------:R-:W-:Y:S01]  /*6bb0*/  FFMA.FTZ R85, R88.reuse, UR17, R85 ;  /* 0x0000001158557c23 */ /* 0x040fe20008010055 */
[----:B------:R-:W-:Y:S01]  /*6bc0*/  FFMA.FTZ R13, R88, UR17, R87 ;  /* 0x00000011580d7c23 */ /* 0x000fe20008010057 */
[----:B------:R-:W-:Y:S01]  /*6bd0*/  FSEL R88, R84, -INF , !P6 ;  /* 0xff80000054587808 */ /* 0x000fe20007000000 */
[----:B------:R-:W-:Y:S01]  /*6be0*/  FFMA.FTZ R33, R12, UR17, R33 ;  /* 0x000000110c217c23 */ /* 0x000fe20008010021 */
[----:B------:R-:W-:-:S02]  /*6bf0*/  ISETP.GE.AND P6, PT, R5, R142, PT ;  /* 0x0000008e0500720c */ /* 0x000fc40003fc6270 */
[----:B------:R-:W-:Y:S02]  /*6c00*/  ISETP.GE.AND P1, PT, R5, R137, PT ;  /* 0x000000890500720c */ /* 0x000fe40003f26270 */
[----:B------:R-:W-:Y:S01]  /*6c10*/  I2FP.F32.S32 R5, R5 ;  /* 0x0000000500057245 */ /* 0x000fe20000201400 */
[C---:B-1----:R-:W-:Y:S01]  /*6c20*/  HMMA.16816.F32 R20, R16.reuse, R8, R20 ;  /* 0x000000081014723c */ /* 0x042fe20000001814 */
[----:B------:R-:W-:Y:S02]  /*6c30*/  FSEL R86, R85, -INF , !P0 ;  /* 0xff80000055567808 */ /* 0x000fe40004000000 */
[----:B------:R-:W-:Y:S01]  /*6c40*/  FSEL R13, R13, -INF , !P2 ;  /* 0xff8000000d0d7808 */ /* 0x000fe20005000000 */
[----:B------:R-:W-:Y:S01]  /*6c50*/  FFMA.FTZ R14, R5, UR17, R32 ;  /* 0x00000011050e7c23 */ /* 0x000fe20008010020 */
[-C--:B------:R-:W-:Y:S01]  /*6c60*/  ISETP.GE.AND P0, PT, R7, R142.reuse, PT ;  /* 0x0000008e0700720c */ /* 0x080fe20003f06270 */
[----:B------:R-:W-:Y:S01]  /*6c70*/  VIADD R32, R3, 0x21 ;  /* 0x0000002103207836 */ /* 0x000fe20000000000 */
[----:B------:R-:W-:Y:S01]  /*6c80*/  ISETP.GE.AND P2, PT, R7, R137, PT ;  /* 0x000000890700720c */ /* 0x000fe20003f46270 */
[----:B------:R-:W-:Y:S01]  /*6c90*/  FFMA.FTZ R7, R5, UR17, R34 ;  /* 0x0000001105077c23 */ /* 0x000fe20008010022 */
[----:B------:R-:W-:Y:S01]  /*6ca0*/  FSEL R14, R14, -INF , !P6 ;  /* 0xff8000000e0e7808 */ /* 0x000fe20007000000 */
[----:B------:R-:W-:Y:S01]  /*6cb0*/  FFMA.FTZ R5, R12, UR17, R35 ;  /* 0x000000110c057c23 */ /* 0x000fe20008010023 */
[----:B------:R-:W-:Y:S01]  /*6cc0*/  ISETP.GE.AND P6, PT, R15, R142, PT ;  /* 0x0000008e0f00720c */ /* 0x000fe20003fc6270 */
[----:B------:R-:W-:Y:S01]  /*6cd0*/  HMMA.16816.F32 R108, R16, R10, R108 ;  /* 0x0000000a106c723c */ /* 0x000fe2000000186c */
[----:B------:R-:W-:-:S02]  /*6ce0*/  FSEL R7, R7, -INF , !P1 ;  /* 0xff80000007077808 */ /* 0x000fc40004800000 */
[----:B------:R-:W-:Y:S02]  /*6cf0*/  ISETP.GE.AND P1, PT, R15, R137, PT ;  /* 0x000000890f00720c */ /* 0x000fe40003f26270 */
[----:B------:R-:W-:Y:S02]  /*6d00*/  I2FP.F32.S32 R15, R15 ;  /* 0x0000000f000f7245 */ /* 0x000fe40000201400 */
[----:B------:R-:W-:Y:S01]  /*6d10*/  FSEL R12, R33, -INF , !P0 ;  /* 0xff800000210c7808 */ /* 0x000fe20004000000 */
[----:B------:R-:W-:Y:S01]  /*6d20*/  VIADD R10, R3, 0x30 ;  /* 0x00000030030a7836 */ /* 0x000fe20000000000 */
[----:B------:R-:W-:Y:S01]  /*6d30*/  FSEL R5, R5, -INF , !P2 ;  /* 0xff80000005057808 */ /* 0x000fe20005000000 */
[C---:B------:R-:W-:Y:S01]  /*6d40*/  FFMA.FTZ R8, R15.reuse, UR17, R28 ;  /* 0x000000110f087c23 */ /* 0x040fe2000801001c */
[C---:B------:R-:W-:Y:S01]  /*6d50*/  ISETP.GE.AND P0, PT, R32.reuse, R142, PT ;  /* 0x0000008e2000720c */ /* 0x040fe20003f06270 */
[----:B------:R-:W-:Y:S01]  /*6d60*/  FFMA.FTZ R9, R15, UR17, R30 ;  /* 0x000000110f097c23 */ /* 0x000fe2000801001e */
[----:B------:R-:W-:Y:S01]  /*6d70*/  ISETP.GE.AND P2, PT, R32, R137, PT ;  /* 0x000000892000720c */ /* 0x000fe20003f46270 */
[C---:B------:R-:W-:Y:S01]  /*6d80*/  VIADD R15, R3.reuse, 0x28 ;  /* 0x00000028030f7836 */ /* 0x040fe20000000000 */
[----:B------:R-:W-:Y:S01]  /*6d90*/  I2FP.F32.S32 R32, R32 ;  /* 0x0000002000207245 */ /* 0x000fe20000201400 */
[C---:B------:R-:W-:Y:S01]  /*6da0*/  VIADD R28, R3.reuse, 0x29 ;  /* 0x00000029031c7836 */ /* 0x040fe20000000000 */
[----:B------:R-:W-:Y:S01]  /*6db0*/  FSEL R8, R8, -INF , !P6 ;  /* 0xff80000008087808 */ /* 0x000fe20007000000 */
[----:B------:R-:W-:Y:S01]  /*6dc0*/  VIADD R11, R3, 0x31 ;  /* 0x00000031030b7836 */ /* 0x000fe20000000000 */
[----:B------:R-:W-:Y:S01]  /*6dd0*/  FSEL R9, R9, -INF , !P1 ;  /* 0xff80000009097808 */ /* 0x000fe20004800000 */
[C---:B------:R-:W-:Y:S01]  /*6de0*/  FFMA.FTZ R29, R32.reuse, UR17, R29 ;  /* 0x00000011201d7c23 */ /* 0x040fe2000801001d */
[----:B------:R-:W-:Y:S01]  /*6df0*/  FFMA.FTZ R31, R32, UR17, R31 ;  /* 0x00000011201f7c23 */ /* 0x000fe2000801001f */
[----:B------:R-:W-:-:S02]  /*6e00*/  ISETP.GE.AND P6, PT, R15, R142, PT ;  /* 0x0000008e0f00720c */ /* 0x000fc40003fc6270 */
[----:B------:R-:W-:Y:S02]  /*6e10*/  ISETP.GE.AND P1, PT, R15, R137, PT ;  /* 0x000000890f00720c */ /* 0x000fe40003f26270 */
[----:B------:R-:W-:Y:S02]  /*6e20*/  I2FP.F32.S32 R15, R15 ;  /* 0x0000000f000f7245 */ /* 0x000fe40000201400 */
[----:B------:R-:W-:Y:S02]  /*6e30*/  FSEL R123, R29, -INF , !P0 ;  /* 0xff8000001d7b7808 */ /* 0x000fe40004000000 */
[----:B------:R-:W-:Y:S01]  /*6e40*/  FSEL R117, R31, -INF , !P2 ;  /* 0xff8000001f757808 */ /* 0x000fe20005000000 */
[C---:B------:R-:W-:Y:S01]  /*6e50*/  FFMA.FTZ R24, R15.reuse, UR17, R24 ;  /* 0x000000110f187c23 */ /* 0x040fe20008010018 */
[C---:B------:R-:W-:Y:S01]  /*6e60*/  ISETP.GE.AND P0, PT, R28.reuse, R142, PT ;  /* 0x0000008e1c00720c */ /* 0x040fe20003f06270 */
[----:B------:R-:W-:Y:S01]  /*6e70*/  FFMA.FTZ R15, R15, UR17, R26 ;  /* 0x000000110f0f7c23 */ /* 0x000fe2000801001a */
[----:B------:R-:W-:-:S02]  /*6e80*/  ISETP.GE.AND P2, PT, R28, R137, PT ;  /* 0x000000891c00720c */ /* 0x000fc40003f46270 */
[----:B------:R-:W-:Y:S02]  /*6e90*/  I2FP.F32.S32 R28, R28 ;  /* 0x0000001c001c7245 */ /* 0x000fe40000201400 */
[----:B------:R-:W-:Y:S02]  /*6ea0*/  FSEL R144, R24, -INF , !P6 ;  /* 0xff80000018907808 */ /* 0x000fe40007000000 */
[----:B------:R-:W-:Y:S01]  /*6eb0*/  FSEL R15, R15, -INF , !P1 ;  /* 0xff8000000f0f7808 */ /* 0x000fe20004800000 */
[C---:B------:R-:W-:Y:S01]  /*6ec0*/  FFMA.FTZ R25, R28.reuse, UR17, R25 ;  /* 0x000000111c197c23 */ /* 0x040fe20008010019 */
[----:B------:R-:W-:Y:S01]  /*6ed0*/  FFMA.FTZ R27, R28, UR17, R27 ;  /* 0x000000111c1b7c23 */ /* 0x000fe2000801001b */
[C---:B------:R-:W-:Y:S02]  /*6ee0*/  ISETP.GE.AND P6, PT, R10.reuse, R142, PT ;  /* 0x0000008e0a00720c */ /* 0x040fe40003fc6270 */
[----:B------:R-:W-:Y:S02]  /*6ef0*/  ISETP.GE.AND P1, PT, R10, R137, PT ;  /* 0x000000890a00720c */ /* 0x000fe40003f26270 */
[----:B------:R-:W-:Y:S01]  /*6f00*/  I2FP.F32.S32 R17, R10 ;  /* 0x0000000a00117245 */ /* 0x000fe20000201400 */
        /* <DEDUP_REMOVED lines=11> */
[----:B------:R-:W-:Y:S01]  /*6fc0*/  FFMA.FTZ R23, R16, UR17, R23 ;  /* 0x0000001110177c23 */ /* 0x000fe20008010017 */
[C---:B------:R-:W-:Y:S01]  /*6fd0*/  FFMA.FTZ R108, R11.reuse, UR17, R108 ;  /* 0x000000110b6c7c23 */ /* 0x040fe2000801006c */
[----:B------:R-:W-:Y:S01]  /*6fe0*/  FFMA.FTZ R27, R11, UR17, R110 ;  /* 0x000000110b1b7c23 */ /* 0x000fe2000801006e */
[----:B------:R-:W-:-:S02]  /*6ff0*/  I2FP.F32.S32 R11, R3 ;  /* 0x00000003000b7245 */ /* 0x000fc40000201400 */
[----:B------:R-:W-:Y:S02]  /*7000*/  FSEL R106, R21, -INF , !P0 ;  /* 0xff800000156a7808 */ /* 0x000fe40004000000 */
[----:B------:R-:W-:Y:S01]  /*7010*/  ISETP.GE.AND P0, PT, R3, R142, PT ;  /* 0x0000008e0300720c */ /* 0x000fe20003f06270 */
[----:B------:R-:W-:Y:S01]  /*7020*/  FFMA.FTZ R92, R11, UR17, R4 ;  /* 0x000000110b5c7c23 */ /* 0x000fe20008010004 */
[----:B------:R-:W-:Y:S01]  /*7030*/  FSEL R113, R23, -INF , !P2 ;  /* 0xff80000017717808 */ /* 0x000fe20005000000 */
[----:B------:R-:W-:Y:S01]  /*7040*/  FFMA.FTZ R6, R11, UR17, R6 ;  /* 0x000000110b067c23 */ /* 0x000fe20008010006 */
[C---:B------:R-:W-:Y:S01]  /*7050*/  ISETP.GE.AND P2, PT, R3.reuse, R137, PT ;  /* 0x000000890300720c */ /* 0x040fe20003f46270 */
[----:B------:R-:W-:Y:S01]  /*7060*/  VIADD R3, R3, 0x39 ;  /* 0x0000003903037836 */ /* 0x000fe20000000000 */
[----:B------:R-:W-:Y:S02]  /*7070*/  FSEL R92, R92, -INF , !P0 ;  /* 0xff8000005c5c7808 */ /* 0x000fe40004000000 */
[----:B------:R-:W-:-:S02]  /*7080*/  PLOP3.LUT P0, PT, PT, PT, UP0, 0x80, 0x0 ;  /* 0x000000000000781c */ /* 0x000fc40003f0f008 */
[----:B------:R-:W-:Y:S02]  /*7090*/  FSEL R25, R22, -INF , !P1 ;  /* 0xff80000016197808 */ /* 0x000fe40004800000 */
[----:B------:R-:W-:Y:S02]  /*70a0*/  I2FP.F32.S32 R4, R3 ;  /* 0x0000000300047245 */ /* 0x000fe40000201400 */
[C---:B------:R-:W-:Y:S02]  /*70b0*/  ISETP.GE.AND P6, PT, R10.reuse, R142, PT ;  /* 0x0000008e0a00720c */ /* 0x040fe40003fc6270 */
[----:B------:R-:W-:Y:S01]  /*70c0*/  ISETP.GE.AND P1, PT, R10, R137, PT ;  /* 0x000000890a00720c */ /* 0x000fe20003f26270 */
[----:B------:R-:W-:Y:S01]  /*70d0*/  FFMA.FTZ R109, R4, UR17, R109 ;  /* 0x00000011046d7c23 */ /* 0x000fe2000801006d */
[----:B------:R-:W-:Y:S01]  /*70e0*/  FSEL R122, R108, -INF , !P6 ;  /* 0xff8000006c7a7808 */ /* 0x000fe20007000000 */
[----:B------:R-:W-:Y:S01]  /*70f0*/  FFMA.FTZ R29, R4, UR17, R111 ;  /* 0x00000011041d7c23 */ /* 0x000fe2000801006f */
        /* <DEDUP_REMOVED lines=70> */
.L_x_1078:
[----:B------:R-:W-:Y:S05]  /*7560*/  BSYNC B0 ;  /* 0x0000000000007941 */ /* 0x000fea0003800000 */
.L_x_1077:
[----:B------:R-:W0:Y:S02]  /*7570*/  LDGDEPBAR ;  /* 0x00000000000079af */ /* 0x000e240000000000 */
.L_x_1076:
[----:B------:R-:W-:Y:S01]  /*7580*/  FMNMX.FTZ R3, R2, R92, !PT ;  /* 0x0000005c02037209 */ /* 0x000fe20007810000 */
[----:B------:R-:W-:Y:S01]  /*7590*/  UIADD3 UR38, UR15, -0x2, URZ ;  /* 0xfffffffe0f267890 */ /* 0x000fe2000fffe03f */
[----:B--2---:R-:W-:Y:S01]  /*75a0*/  FMNMX.FTZ R22, R0, R107, !PT ;  /* 0x0000006b00167209 */ /* 0x004fe20007810000 */
[----:B------:R-:W-:Y:S01]  /*75b0*/  IMAD.WIDE.U32 R104, R130, -0x2daee0ad, RZ ;  /* 0xd2511f5382687825 */ /* 0x000fe200078e00ff */
[----:B------:R-:W-:Y:S01]  /*75c0*/  FMNMX.FTZ R3, R96, R3, !PT ;  /* 0x0000000360037209 */ /* 0x000fe20007810000 */
[----:B------:R-:W-:Y:S01]  /*75d0*/  USHF.L.U32 UR4, UR38, 0x1, URZ ;  /* 0x0000000126047899 */ /* 0x000fe2000800063f */
[----:B------:R-:W-:Y:S01]  /*75e0*/  FMNMX.FTZ R22, R95, R22, !PT ;  /* 0x000000165f167209 */ /* 0x000fe20007810000 */
[----:B------:R-:W-:Y:S01]  /*75f0*/  @UP0 UIADD3 UR15, UR15, -0x3, URZ ;  /* 0xfffffffd0f0f0890 */ /* 0x000fe2000fffe03f */
        /* <DEDUP_REMOVED lines=27> */
[----:B------:R-:W-:Y:S01]  /*77b0*/  IMAD.U32 R3, RZ, RZ, UR27 ;  /* 0x0000001bff037e24 */ /* 0x000fe2000f8e00ff */
[----:B------:R-:W-:Y:S01]  /*77c0*/  FMNMX.FTZ R97, R29, R22, !PT ;  /* 0x000000161d617209 */ /* 0x000fe20007810000 */
[----:B------:R-:W-:Y:S02]  /*77d0*/  IMAD.WIDE.U32 R22, R136, -0x326172a9, RZ ;  /* 0xcd9e8d5788167825 */ /* 0x000fe400078e00ff */
[----:B------:R-:W2:Y:S01]  /*77e0*/  SHFL.BFLY PT, R87, R20, 0x2, 0x1f ;  /* 0x0c401f0014577f89 */ /* 0x000ea200000e0000 */
[----:B------:R-:W-:Y:S01]  /*77f0*/  LOP3.LUT R3, R105, UR4, R3, 0x96, !PT ;  /* 0x0000000469037c12 */ /* 0x000fe2000f8e9603 */
[----:B------:R-:W-:Y:S02]  /*7800*/  ULEA UR4, UR38, 0x1, 0x1 ;  /* 0x0000000126047891 */ /* 0x000fe4000f8e083f */
[----:B------:R-:W3:Y:S02]  /*7810*/  SHFL.BFLY PT, R98, R97, 0x2, 0x1f ;  /* 0x0c401f0061627f89 */ /* 0x000ee400000e0000 */
[----:B------:R-:W-:Y:S01]  /*7820*/  IMAD.WIDE.U32 R156, R3, -0x326172a9, RZ ;  /* 0xcd9e8d57039c7825 */ /* 0x000fe200078e00ff */
[----:B------:R-:W-:-:S04]  /*7830*/  ULOP3.LUT UR4, UR4, UR27, URZ, 0x3c, !UPT ;  /* 0x0000001b04047292 */ /* 0x000fc8000f8e3c3f */
[----:B------:R-:W-:Y:S02]  /*7840*/  LOP3.LUT R102, R157, UR37, R22, 0x96, !PT ;  /* 0x000000259d667c12 */ /* 0x000fe4000f8e9616 */
[----:B------:R-:W-:Y:S02]  /*7850*/  LOP3.LUT R156, R139, UR35, R156, 0x96, !PT ;  /* 0x000000238b9c7c12 */ /* 0x000fe4000f8e969c */
[----:B------:R-:W-:Y:S01]  /*7860*/  LOP3.LUT R104, R105, UR4, RZ, 0x3c, !PT ;  /* 0x0000000469687c12 */ /* 0x000fe2000f8e3cff */
[----:B------:R-:W-:-:S04]  /*7870*/  IMAD.WIDE.U32 R102, R102, -0x2daee0ad, RZ ;  /* 0xd2511f5366667825 */ /* 0x000fc800078e00ff */
[----:B------:R-:W-:Y:S01]  /*7880*/  IMAD.WIDE.U32 R156, R156, -0x2daee0ad, RZ ;  /* 0xd2511f539c9c7825 */ /* 0x000fe200078e00ff */
[----:B--2---:R-:W-:Y:S02]  /*7890*/  FMNMX.FTZ R87, R20, R87, !PT ;  /* 0x0000005714577209 */ /* 0x004fe40007810000 */
[----:B------:R-:W-:Y:S02]  /*78a0*/  LOP3.LUT R20, R23, R131, RZ, 0x3c, !PT ;  /* 0x0000008317147212 */ /* 0x000fe400078e3cff */
[--C-:B------:R-:W-:Y:S01]  /*78b0*/  LOP3.LUT R3, R157, UR28, R102.reuse, 0x96, !PT ;  /* 0x0000001c9d037c12 */ /* 0x100fe2000f8e9666 */
[----:B------:R-:W2:Y:S01]  /*78c0*/  SHFL.BFLY PT, R32, R87, 0x1, 0x1f ;  /* 0x0c201f0057207f89 */ /* 0x000ea200000e0000 */
[----:B---3--:R-:W-:Y:S01]  /*78d0*/  FMNMX.FTZ R98, R97, R98, !PT ;  /* 0x0000006261627209 */ /* 0x008fe20007810000 */
[----:B------:R-:W-:Y:S01]  /*78e0*/  IMAD R20, R20, -0x2daee0ad, RZ ;  /* 0xd2511f5314147824 */ /* 0x000fe200078e02ff */
[----:B------:R-:W-:Y:S01]  /*78f0*/  LOP3.LUT R155, R157, UR28, R102, 0x96, !PT ;  /* 0x0000001c9d9b7c12 */ /* 0x000fe2000f8e9666 */
[----:B------:R-:W-:-:S02]  /*7900*/  IMAD.WIDE.U32 R110, R3, -0x326172a9, RZ ;  /* 0xcd9e8d57036e7825 */ /* 0x000fc400078e00ff */
[----:B------:R-:W3:Y:S01]  /*7910*/  SHFL.BFLY PT, R3, R98, 0x1, 0x1f ;  /* 0x0c201f0062037f89 */ /* 0x000ee200000e0000 */
[----:B------:R-:W-:-:S05]  /*7920*/  LOP3.LUT R23, R103, UR34, R20, 0x96, !PT ;  /* 0x0000002267177c12 */ /* 0x000fca000f8e9614 */
[----:B------:R-:W-:-:S05]  /*7930*/  IMAD.WIDE.U32 R108, R23, -0x326172a9, RZ ;  /* 0xcd9e8d57176c7825 */ /* 0x000fca00078e00ff */
[----:B------:R-:W-:Y:S02]  /*7940*/  LOP3.LUT R23, R109, UR33, R138, 0x96, !PT ;  /* 0x000000216d177c12 */ /* 0x000fe4000f8e968a */
[----:B------:R-:W-:-:S03]  /*7950*/  LOP3.LUT R108, R111, UR25, R108, 0x96, !PT ;  /* 0x000000196f6c7c12 */ /* 0x000fc6000f8e966c */
[----:B------:R-:W-:Y:S01]  /*7960*/  IMAD.WIDE.U32 R100, R23, -0x2daee0ad, RZ ;  /* 0xd2511f5317647825 */ /* 0x000fe200078e00ff */
[----:B--2---:R-:W-:-:S03]  /*7970*/  FMNMX.FTZ R32, R87, R32, !PT ;  /* 0x0000002057207209 */ /* 0x004fc60007810000 */
[----:B------:R-:W-:Y:S01]  /*7980*/  IMAD.WIDE.U32 R108, R108, -0x2daee0ad, RZ ;  /* 0xd2511f536c6c7825 */ /* 0x000fe200078e00ff */
[----:B------:R-:W-:-:S03]  /*7990*/  LOP3.LUT R87, R101, UR24, R156, 0x96, !PT ;  /* 0x0000001865577c12 */ /* 0x000fc6000f8e969c */
[C---:B------:R-:W-:Y:S01]  /*79a0*/  FMUL.FTZ R143, R32.reuse, UR6 ;  /* 0x00000006208f7c20 */ /* 0x040fe20008410000 */
[----:B------:R-:W-:Y:S02]  /*79b0*/  FSETP.NEU.FTZ.AND P4, PT, R32, -INF , PT ;  /* 0xff8000002000780b */ /* 0x000fe40003f9d000 */
[----:B------:R-:W-:Y:S01]  /*79c0*/  LOP3.LUT R23, R109, UR20, R100, 0x96, !PT ;  /* 0x000000146d177c12 */ /* 0x000fe2000f8e9664 */
[----:B------:R-:W-:Y:S01]  /*79d0*/  IMAD.WIDE.U32 R120, R87, -0x326172a9, RZ ;  /* 0xcd9e8d5757787825 */ /* 0x000fe200078e00ff */
[----:B------:R-:W-:Y:S02]  /*79e0*/  FSEL R143, R143, RZ, P4 ;  /* 0x000000ff8f8f7208 */ /* 0x000fe40002000000 */
[----:B---3--:R-:W-:Y:S01]  /*79f0*/  FMNMX.FTZ R3, R98, R3, !PT ;  /* 0x0000000362037209 */ /* 0x008fe20007810000 */
[----:B------:R-:W-:Y:S01]  /*7a00*/  IMAD.WIDE.U32 R118, R23, -0x326172a9, RZ ;  /* 0xcd9e8d5717767825 */ /* 0x000fe200078e00ff */
[----:B------:R-:W-:-:S03]  /*7a10*/  LOP3.LUT R110, R121, UR21, R110, 0x96, !PT ;  /* 0x00000015796e7c12 */ /* 0x000fc6000f8e966e */
[--C-:B------:R-:W-:Y:S01]  /*7a20*/  FFMA.FTZ R92, R92, UR6, -R143.reuse ;  /* 0x000000065c5c7c23 */ /* 0x100fe2000801088f */
[--C-:B------:R-:W-:Y:S01]  /*7a30*/  FFMA.FTZ R100, R96, UR6, -R143.reuse ;  /* 0x0000000660647c23 */ /* 0x100fe2000801088f */
[----:B------:R-:W-:Y:S01]  /*7a40*/  FMUL.FTZ R98, R3, UR6 ;  /* 0x0000000603627c20 */ /* 0x000fe20008410000 */
[----:B------:R-:W-:Y:S01]  /*7a50*/  SHF.R.U32.HI R23, RZ, 0x18, R118 ;  /* 0x00000018ff177819 */ /* 0x000fe20000011676 */
[----:B------:R-:W-:Y:S01]  /*7a60*/  FFMA.FTZ R94, R94, UR6, -R143 ;  /* 0x000000065e5e7c23 */ /* 0x000fe2000801088f */
[----:B------:R-:W-:Y:S01]  /*7a70*/  LOP3.LUT R96, R119, UR18, R120, 0x96, !PT ;  /* 0x0000001277607c12 */ /* 0x000fe2000f8e9678 */
[----:B------:R-:W-:Y:S01]  /*7a80*/  MUFU.EX2 R92, R92 ;  /* 0x0000005c005c7308 */ /* 0x000fe20000000800 */
[----:B------:R-:W-:Y:S01]  /*7a90*/  FSETP.NEU.FTZ.AND P6, PT, R3, -INF , PT ;  /* 0xff8000000300780b */ /* 0x000fe20003fdd000 */
[----:B------:R-:W-:Y:S01]  /*7aa0*/  IMAD.WIDE.U32 R110, R110, -0x2daee0ad, RZ ;  /* 0xd2511f536e6e7825 */ /* 0x000fe200078e00ff */
[----:B------:R-:W-:-:S03]  /*7ab0*/  SHF.R.U32.HI R87, RZ, 0x10, R118 ;  /* 0x00000010ff577819 */ /* 0x000fc60000011676 */
[--C-:B------:R-:W-:Y:S01]  /*7ac0*/  FFMA.FTZ R137, R88, UR6, -R143.reuse ;  /* 0x0000000658897c23 */ /* 0x100fe2000801088f */
[----:B------:R-:W-:Y:S01]  /*7ad0*/  ISETP.LE.U32.AND P3, PT, R23, UR12, PT ;  /* 0x0000000c17007c0c */ /* 0x000fe2000bf63070 */
[--C-:B------:R-:W-:Y:S01]  /*7ae0*/  FFMA.FTZ R114, R86, UR6, -R143.reuse ;  /* 0x0000000656727c23 */ /* 0x100fe2000801088f */
[----:B------:R-:W-:Y:S01]  /*7af0*/  LOP3.LUT R99, R96, 0xff, RZ, 0xc0, !PT ;  /* 0x000000ff60637812 */ /* 0x000fe200078ec0ff */
[----:B------:R-:W2:Y:S01]  /*7b00*/  MUFU.EX2 R100, R100 ;  /* 0x0000006400647308 */ /* 0x000ea20000000800 */
[----:B------:R-:W-:Y:S01]  /*7b10*/  FSEL R98, R98, RZ, P6 ;  /* 0x000000ff62627208 */ /* 0x000fe20003000000 */
[--C-:B------:R-:W-:Y:S01]  /*7b20*/  FFMA.FTZ R88, R12, UR6, -R143.reuse ;  /* 0x000000060c587c23 */ /* 0x100fe2000801088f */
[----:B------:R-:W-:Y:S01]  /*7b30*/  LOP3.LUT R23, R87, 0xff, RZ, 0xc0, !PT ;  /* 0x000000ff57177812 */ /* 0x000fe200078ec0ff */
[----:B------:R-:W-:Y:S01]  /*7b40*/  FFMA.FTZ R121, R24, UR6, -R143 ;  /* 0x0000000618797c23 */ /* 0x000fe2000801088f */
[----:B------:R-:W-:Y:S01]  /*7b50*/  LOP3.LUT R87, R96, 0xffff, RZ, 0xc0, !PT ;  /* 0x0000ffff60577812 */ /* 0x000fe200078ec0ff */
[--C-:B------:R-:W-:Y:S01]  /*7b60*/  FFMA.FTZ R107, R107, UR6, -R98.reuse ;  /* 0x000000066b6b7c23 */ /* 0x100fe20008010862 */
[----:B------:R-:W-:Y:S01]  /*7b70*/  ISETP.LE.U32.AND P2, PT, R99, UR12, PT ;  /* 0x0000000c63007c0c */ /* 0x000fe2000bf43070 */
[----:B------:R-:W-:Y:S01]  /*7b80*/  MUFU.EX2 R137, R137 ;  /* 0x0000008900897308 */ /* 0x000fe20000000800 */
[----:B------:R-:W-:Y:S01]  /*7b90*/  ISETP.LE.U32.AND P5, PT, R23, UR12, PT ;  /* 0x0000000c17007c0c */ /* 0x000fe2000bfa3070 */
[--C-:B------:R-:W-:Y:S01]  /*7ba0*/  FFMA.FTZ R23, R95, UR6, -R98.reuse ;  /* 0x000000065f177c23 */ /* 0x100fe20008010862 */
[----:B------:R-:W-:Y:S01]  /*7bb0*/  SHF.R.U32.HI R87, RZ, 0x8, R87 ;  /* 0x00000008ff577819 */ /* 0x000fe20000011657 */
[--C-:B------:R-:W-:Y:S01]  /*7bc0*/  FFMA.FTZ R152, R13, UR6, -R98.reuse ;  /* 0x000000060d987c23 */ /* 0x100fe20008010862 */
[----:B------:R-:W-:Y:S01]  /*7bd0*/  FSEL R95, R32, RZ, P4 ;  /* 0x000000ff205f7208 */ /* 0x000fe20002000000 */
[----:B------:R-:W-:Y:S01]  /*7be0*/  FFMA.FTZ R116, R25, UR6, -R98 ;  /* 0x0000000619747c23 */ /* 0x000fe20008010862 */
[----:B------:R-:W-:Y:S01]  /*7bf0*/  LOP3.LUT R87, R87, 0xffff, RZ, 0xc0, !PT ;  /* 0x0000ffff57577812 */ /* 0x000fe200078ec0ff */
[----:B------:R-:W-:Y:S01]  /*7c00*/  MUFU.EX2 R107, R107 ;  /* 0x0000006b006b7308 */ /* 0x000fe20000000800 */
[----:B--2---:R-:W-:Y:S01]  /*7c10*/  F2FP.F16.F32.PACK_AB R154, R100, R92 ;  /* 0x0000005c649a723e */ /* 0x004fe200000000ff */
[----:B------:R-:W-:Y:S01]  /*7c20*/  FADD.FTZ R95, R2, -R95 ;  /* 0x8000005f025f7221 */ /* 0x000fe20000010000 */
[----:B------:R-:W-:Y:S01]  /*7c30*/  ISETP.LE.U32.AND P4, PT, R87, UR12, PT ;  /* 0x0000000c57007c0c */ /* 0x000fe2000bf83070 */
[----:B------:R-:W-:Y:S01]  /*7c40*/  FFMA.FTZ R146, R8, UR6, -R143 ;  /* 0x0000000608927c23 */ /* 0x000fe2000801088f */
[C---:B------:R-:W-:Y:S01]  /*7c50*/  PRMT R153, R154.reuse, 0x7632, R153 ;  /* 0x000076329a997816 */ /* 0x040fe20000000099 */
[----:B------:R-:W-:Y:S01]  /*7c60*/  @!P2 HADD2 R85, -R154.H0_H0, -RZ.H0_H0 ;  /* 0xa00000ff9a55a230 */ /* 0x000fe20000000900 */
[--C-:B------:R-:W-:Y:S01]  /*7c70*/  SHF.R.U32.HI R99, RZ, 0x18, R96.reuse ;  /* 0x00000018ff637819 */ /* 0x100fe20000011660 */
[----:B------:R-:W2:Y:S01]  /*7c80*/  MUFU.EX2 R23, R23 ;  /* 0x0000001700177308 */ /* 0x000ea20000000800 */
[----:B------:R-:W-:Y:S01]  /*7c90*/  PRMT R150, R154, 0x5410, R153 ;  /* 0x000054109a967816 */ /* 0x000fe20000000099 */
[--C-:B------:R-:W-:Y:S01]  /*7ca0*/  FFMA.FTZ R123, R123, UR6, -R143.reuse ;  /* 0x000000067b7b7c23 */ /* 0x100fe2000801088f */
[----:B------:R-:W-:Y:S01]  /*7cb0*/  @!P2 PRMT R154, R85, 0x5410, RZ ;  /* 0x00005410559aa816 */ /* 0x000fe200000000ff */
[--C-:B------:R-:W-:Y:S01]  /*7cc0*/  FFMA.FTZ R144, R144, UR6, -R143.reuse ;  /* 0x0000000690907c23 */ /* 0x100fe2000801088f */
[----:B------:R-:W-:Y:S01]  /*7cd0*/  SHF.R.U32.HI R85, RZ, 0x10, R96 ;  /* 0x00000010ff557819 */ /* 0x000fe20000011660 */
[--C-:B------:R-:W-:Y:S01]  /*7ce0*/  FFMA.FTZ R96, R90, UR6, -R143.reuse ;  /* 0x000000065a607c23 */ /* 0x100fe2000801088f */
[----:B------:R-:W-:Y:S01]  /*7cf0*/  ISETP.LE.U32.AND P2, PT, R99, UR12, PT ;  /* 0x0000000c63007c0c */ /* 0x000fe2000bf43070 */
[----:B------:R-:W-:Y:S01]  /*7d00*/  @!P4 HADD2 R31, -R153.H0_H0, -RZ.H0_H0 ;  /* 0xa00000ff991fc230 */ /* 0x000fe20000000900 */
[----:B------:R3:W-:Y:S01]  /*7d10*/  MUFU.EX2 R99, R94 ;  /* 0x0000005e00637308 */ /* 0x0007e20000000800 */
[----:B------:R-:W-:Y:S01]  /*7d20*/  LOP3.LUT R85, R85, 0xff, RZ, 0xc0, !PT ;  /* 0x000000ff55557812 */ /* 0x000fe200078ec0ff */
[--C-:B------:R-:W-:Y:S01]  /*7d30*/  FFMA.FTZ R120, R9, UR6, -R98.reuse ;  /* 0x0000000609787c23 */ /* 0x100fe20008010862 */
[----:B------:R-:W-:Y:S01]  /*7d40*/  LOP3.LUT R101, R118, 0xffff, RZ, 0xc0, !PT ;  /* 0x0000ffff76657812 */ /* 0x000fe200078ec0ff */
[--C-:B------:R-:W-:Y:S01]  /*7d50*/  FFMA.FTZ R119, R106, UR6, -R143.reuse ;  /* 0x000000066a777c23 */ /* 0x100fe2000801088f */
[----:B------:R-:W-:Y:S01]  /*7d60*/  @!P4 PRMT R153, R31, 0x5410, RZ ;  /* 0x000054101f99c816 */ /* 0x000fe200000000ff */
[--C-:B------:R-:W-:Y:S01]  /*7d70*/  FFMA.FTZ R117, R117, UR6, -R98.reuse ;  /* 0x0000000675757c23 */ /* 0x100fe20008010862 */
[----:B------:R-:W-:Y:S01]  /*7d80*/  ISETP.LE.U32.AND P4, PT, R85, UR12, PT ;  /* 0x0000000c55007c0c */ /* 0x000fe2000bf83070 */
[----:B------:R-:W4:Y:S01]  /*7d90*/  MUFU.EX2 R96, R96 ;  /* 0x0000006000607308 */ /* 0x000f220000000800 */
[----:B--2---:R-:W-:Y:S01]  /*7da0*/  F2FP.F16.F32.PACK_AB R112, R23, R107 ;  /* 0x0000006b1770723e */ /* 0x004fe200000000ff */
[----:B------:R-:W-:Y:S01]  /*7db0*/  FFMA.FTZ R142, R26, UR6, -R143 ;  /* 0x000000061a8e7c23 */ /* 0x000fe2000801088f */
[----:B------:R-:W-:Y:S01]  /*7dc0*/  SHF.R.U32.HI R85, RZ, 0x8, R101 ;  /* 0x00000008ff557819 */ /* 0x000fe20000011665 */
[--C-:B------:R-:W-:Y:S01]  /*7dd0*/  FFMA.FTZ R101, R93, UR6, -R98.reuse ;  /* 0x000000065d657c23 */ /* 0x100fe20008010862 */
[C---:B------:R-:W-:Y:S01]  /*7de0*/  PRMT R147, R112.reuse, 0x7632, R147 ;  /* 0x0000763270937816 */ /* 0x040fe20000000093 */
[--C-:B------:R-:W-:Y:S01]  /*7df0*/  FFMA.FTZ R115, R115, UR6, -R98.reuse ;  /* 0x0000000673737c23 */ /* 0x100fe20008010862 */
[----:B------:R-:W-:Y:S01]  /*7e00*/  LOP3.LUT R85, R85, 0xffff, RZ, 0xc0, !PT ;  /* 0x0000ffff55557812 */ /* 0x000fe200078ec0ff */
[----:B------:R-:W-:Y:S01]  /*7e10*/  MUFU.EX2 R114, R114 ;  /* 0x0000007200727308 */ /* 0x000fe20000000800 */
[--C-:B---3--:R-:W-:Y:S01]  /*7e20*/  FFMA.FTZ R94, R91, UR6, -R98.reuse ;  /* 0x000000065b5e7c23 */ /* 0x108fe20008010862 */
[----:B------:R-:W-:Y:S01]  /*7e30*/  @!P2 HADD2 R84, -R147.H0_H0, -RZ.H0_H0 ;  /* 0xa00000ff9354a230 */ /* 0x000fe20000000900 */
[----:B------:R-:W-:Y:S01]  /*7e40*/  PRMT R31, R112, 0x5410, R147 ;  /* 0x00005410701f7816 */ /* 0x000fe20000000093 */
[----:B------:R-:W-:Y:S01]  /*7e50*/  @!P4 HADD2 R30, -R112.H0_H0, -RZ.H0_H0 ;  /* 0xa00000ff701ec230 */ /* 0x000fe20000000900 */
[----:B------:R-:W-:Y:S01]  /*7e60*/  LOP3.LUT R97, R118, 0xff, RZ, 0xc0, !PT ;  /* 0x000000ff76617812 */ /* 0x000fe200078ec0ff */
[--C-:B------:R-:W-:Y:S01]  /*7e70*/  FFMA.FTZ R118, R15, UR6, -R98.reuse ;  /* 0x000000060f767c23 */ /* 0x100fe20008010862 */
[----:B------:R-:W-:Y:S01]  /*7e80*/  @!P2 PRMT R147, R84, 0x5410, RZ ;  /* 0x000054105493a816 */ /* 0x000fe200000000ff */
[----:B------:R-:W-:Y:S01]  /*7e90*/  MUFU.EX2 R101, R101 ;  /* 0x0000006500657308 */ /* 0x000fe20000000800 */
[----:B------:R-:W-:Y:S01]  /*7ea0*/  ISETP.LE.U32.AND P2, PT, R85, UR12, PT ;  /* 0x0000000c55007c0c */ /* 0x000fe2000bf43070 */
[----:B------:R-:W-:Y:S01]  /*7eb0*/  FFMA.FTZ R113, R113, UR6, -R98 ;  /* 0x0000000671717c23 */ /* 0x000fe20008010862 */
[----:B----4-:R-:W-:Y:S01]  /*7ec0*/  F2FP.F16.F32.PACK_AB R151, R96, R99 ;  /* 0x000000636097723e */ /* 0x010fe200000000ff */
[----:B------:R-:W-:Y:S01]  /*7ed0*/  FFMA.FTZ R122, R122, UR6, -R143 ;  /* 0x000000067a7a7c23 */ /* 0x000fe2000801088f */
[----:B------:R-:W-:Y:S01]  /*7ee0*/  SHF.R.U32.HI R87, RZ, 0x10, R110 ;  /* 0x00000010ff577819 */ /* 0x000fe2000001166e */
[----:B------:R-:W-:Y:S01]  /*7ef0*/  STG.E.U16 desc[UR22][R140.64+-0x80], R154 ;  /* 0xffff809a8c007986 */ /* 0x000fe2000c101516 */
[----:B------:R-:W-:Y:S01]  /*7f00*/  PRMT R85, R151, 0x7632, R85 ;  /* 0x0000763297557816 */ /* 0x000fe20000000055 */
[----:B------:R-:W2:Y:S01]  /*7f10*/  MUFU.EX2 R94, R94 ;  /* 0x0000005e005e7308 */ /* 0x000ea20000000800 */
[----:B------:R-:W-:Y:S01]  /*7f20*/  ISETP.LE.U32.AND P1, PT, R97, UR12, PT ;  /* 0x0000000c61007c0c */ /* 0x000fe2000bf23070 */
[----:B------:R-:W-:Y:S01]  /*7f30*/  STG.E.U16 desc[UR22][R140.64+-0x7e], R153 ;  /* 0xffff82998c007986 */ /* 0x000fe2000c101516 */
[----:B------:R-:W-:-:S02]  /*7f40*/  LOP3.LUT R87, R87, 0xff, RZ, 0xc0, !PT ;  /* 0x000000ff57577812 */ /* 0x000fc400078ec0ff */
[----:B------:R-:W-:Y:S01]  /*7f50*/  @!P4 PRMT R112, R30, 0x5410, RZ ;  /* 0x000054101e70c816 */ /* 0x000fe200000000ff */
[----:B------:R-:W-:Y:S01]  /*7f60*/  @!P2 HADD2 R28, -R85.H0_H0, -RZ.H0_H0 ;  /* 0xa00000ff551ca230 */ /* 0x000fe20000000900 */
[----:B------:R-:W-:Y:S01]  /*7f70*/  PRMT R30, R151, 0x5410, R85 ;  /* 0x00005410971e7816 */ /* 0x000fe20000000055 */
[----:B------:R-:W-:Y:S01]  /*7f80*/  MUFU.EX2 R152, R152 ;  /* 0x0000009800987308 */ /* 0x000fe20000000800 */
[----:B------:R-:W-:Y:S02]  /*7f90*/  LOP3.LUT R108, R111, UR19, R108, 0x96, !PT ;  /* 0x000000136f6c7c12 */ /* 0x000fe4000f8e966c */
[----:B------:R-:W-:Y:S02]  /*7fa0*/  @!P2 PRMT R85, R28, 0x5410, RZ ;  /* 0x000054101c55a816 */ /* 0x000fe400000000ff */
[----:B------:R-:W-:Y:S01]  /*7fb0*/  ISETP.LE.U32.AND P2, PT, R87, UR12, PT ;  /* 0x0000000c57007c0c */ /* 0x000fe2000bf43070 */
[----:B------:R-:W-:Y:S01]  /*7fc0*/  @!P1 HADD2 R34, -R151.H0_H0, -RZ.H0_H0 ;  /* 0xa00000ff97229230 */ /* 0x000fe20000000900 */
[----:B------:R-:W-:Y:S01]  /*7fd0*/  LOP3.LUT R28, R108, 0xffff, RZ, 0xc0, !PT ;  /* 0x0000ffff6c1c7812 */ /* 0x000fe200078ec0ff */
[----:B------:R-:W-:Y:S01]  /*7fe0*/  MUFU.EX2 R88, R88 ;  /* 0x0000005800587308 */ /* 0x000fe20000000800 */
[----:B--2---:R-:W-:-:S02]  /*7ff0*/  F2FP.F16.F32.PACK_AB R87, R94, R101 ;  /* 0x000000655e57723e */ /* 0x004fc400000000ff */
[----:B------:R-:W-:Y:S02]  /*8000*/  SHF.R.U32.HI R28, RZ, 0x8, R28 ;  /* 0x00000008ff1c7819 */ /* 0x000fe4000001161c */
[----:B------:R-:W-:Y:S01]  /*8010*/  PRMT R86, R87, 0x7632, R86 ;  /* 0x0000763257567816 */ /* 0x000fe20000000056 */
[----:B------:R-:W-:Y:S01]  /*8020*/  @!P5 HADD2 R33, -R87.H0_H0, -RZ.H0_H0 ;  /* 0xa00000ff5721d230 */ /* 0x000fe20000000900 */
[----:B------:R-:W-:Y:S01]  /*8030*/  SHF.R.U32.HI R97, RZ, 0x18, R110 ;  /* 0x00000018ff617819 */ /* 0x000fe2000001166e */
[----:B------:R-:W-:Y:S01]  /*8040*/  MUFU.EX2 R146, R146 ;  /* 0x0000009200927308 */ /* 0x000fe20000000800 */
[----:B------:R-:W-:Y:S01]  /*8050*/  @!P1 PRMT R151, R34, 0x5410, RZ ;  /* 0x0000541022979816 */ /* 0x000fe200000000ff */
[----:B------:R-:W-:Y:S01]  /*8060*/  @!P3 HADD2 R19, -R86.H0_H0, -RZ.H0_H0 ;  /* 0xa00000ff5613b230 */ /* 0x000fe20000000900 */
[----:B------:R-:W-:Y:S02]  /*8070*/  LOP3.LUT R84, R108, 0xff, RZ, 0xc0, !PT ;  /* 0x000000ff6c547812 */ /* 0x000fe400078ec0ff */
[----:B------:R-:W-:-:S02]  /*8080*/  LOP3.LUT R34, R28, 0xffff, RZ, 0xc0, !PT ;  /* 0x0000ffff1c227812 */ /* 0x000fc400078ec0ff */
[----:B------:R-:W-:Y:S01]  /*8090*/  PRMT R28, R87, 0x5410, R86 ;  /* 0x00005410571c7816 */ /* 0x000fe20000000056 */
[----:B------:R-:W-:Y:S01]  /*80a0*/  MUFU.EX2 R123, R123 ;  /* 0x0000007b007b7308 */ /* 0x000fe20000000800 */
[----:B------:R-:W-:Y:S01]  /*80b0*/  ISETP.LE.U32.AND P1, PT, R97, UR12, PT ;  /* 0x0000000c61007c0c */ /* 0x000fe2000bf23070 */
[----:B------:R-:W-:Y:S01]  /*80c0*/  FFMA.FTZ R97, R89, UR6, -R98 ;  /* 0x0000000659617c23 */ /* 0x000fe20008010862 */
[----:B------:R-:W-:Y:S01]  /*80d0*/  @!P3 PRMT R86, R19, 0x5410, RZ ;  /* 0x000054101356b816 */ /* 0x000fe200000000ff */
[--C-:B------:R-:W-:Y:S01]  /*80e0*/  FFMA.FTZ R89, R14, UR6, -R143.reuse ;  /* 0x000000060e597c23 */ /* 0x100fe2000801088f */
[----:B------:R-:W-:Y:S01]  /*80f0*/  ISETP.LE.U32.AND P3, PT, R84, UR12, PT ;  /* 0x0000000c54007c0c */ /* 0x000fe2000bf63070 */
[----:B------:R-:W-:Y:S01]  /*8100*/  FFMA.FTZ R143, R4, UR6, -R143 ;  /* 0x00000006048f7c23 */ /* 0x000fe2000801088f */
[----:B------:R-:W-:Y:S01]  /*8110*/  @!P5 PRMT R87, R33, 0x5410, RZ ;  /* 0x000054102157d816 */ /* 0x000fe200000000ff */
[----:B------:R-:W2:Y:S01]  /*8120*/  MUFU.EX2 R97, R97 ;  /* 0x0000006100617308 */ /* 0x000ea20000000800 */
[----:B------:R-:W-:-:S02]  /*8130*/  ISETP.LE.U32.AND P5, PT, R34, UR12, PT ;  /* 0x0000000c22007c0c */ /* 0x000fc4000bfa3070 */
[----:B------:R-:W-:Y:S02]  /*8140*/  F2FP.F16.F32.PACK_AB R34, R114, R137 ;  /* 0x000000897222723e */ /* 0x000fe400000000ff */
[----:B------:R-:W-:Y:S02]  /*8150*/  SHF.R.U32.HI R84, RZ, 0x18, R108 ;  /* 0x00000018ff547819 */ /* 0x000fe4000001166c */
[----:B------:R-:W-:Y:S01]  /*8160*/  PRMT R33, R34, 0x7632, R33 ;  /* 0x0000763222217816 */ /* 0x000fe20000000021 */
[----:B------:R-:W3:Y:S01]  /*8170*/  MUFU.EX2 R89, R89 ;  /* 0x0000005900597308 */ /* 0x000ee20000000800 */
[----:B------:R-:W-:Y:S01]  /*8180*/  LOP3.LUT R105, R110, 0xffff, RZ, 0xc0, !PT ;  /* 0x0000ffff6e697812 */ /* 0x000fe200078ec0ff */
[----:B------:R-:W-:Y:S01]  /*8190*/  @!P3 HADD2 R35, -R34.H0_H0, -RZ.H0_H0 ;  /* 0xa00000ff2223b230 */ /* 0x000fe20000000900 */
[----:B------:R-:W-:Y:S01]  /*81a0*/  PRMT R19, R34, 0x5410, R33 ;  /* 0x0000541022137816 */ /* 0x000fe20000000021 */
[----:B------:R-:W-:Y:S01]  /*81b0*/  FFMA.FTZ R111, R27, UR6, -R98 ;  /* 0x000000061b6f7c23 */ /* 0x000fe20008010862 */
[----:B------:R-:W-:Y:S01]  /*81c0*/  SHF.R.U32.HI R91, RZ, 0x8, R105 ;  /* 0x00000008ff5b7819 */ /* 0x000fe20000011669 */
[----:B------:R-:W-:Y:S01]  /*81d0*/  @!P5 HADD2 R17, -R33.H0_H0, -RZ.H0_H0 ;  /* 0xa00000ff2111d230 */ /* 0x000fe20000000900 */
[----:B------:R-:W-:Y:S01]  /*81e0*/  @!P3 PRMT R34, R35, 0x5410, RZ ;  /* 0x000054102322b816 */ /* 0x000fe200000000ff */
[----:B------:R-:W-:Y:S01]  /*81f0*/  MUFU.EX2 R144, R144 ;  /* 0x0000009000907308 */ /* 0x000fe20000000800 */
[----:B------:R-:W-:-:S02]  /*8200*/  ISETP.LE.U32.AND P3, PT, R84, UR12, PT ;  /* 0x0000000c54007c0c */ /* 0x000fc4000bf63070 */
[----:B--2---:R-:W-:Y:S02]  /*8210*/  F2FP.F16.F32.PACK_AB R84, R152, R97 ;  /* 0x000000619854723e */ /* 0x004fe400000000ff */
[----:B------:R-:W-:Y:S02]  /*8220*/  SHF.R.U32.HI R108, RZ, 0x10, R108 ;  /* 0x00000010ff6c7819 */ /* 0x000fe4000001166c */
[C---:B------:R-:W-:Y:S01]  /*8230*/  PRMT R35, R84.reuse, 0x7632, R35 ;  /* 0x0000763254237816 */ /* 0x040fe20000000023 */
[----:B------:R-:W-:Y:S01]  /*8240*/  MUFU.EX2 R121, R121 ;  /* 0x0000007900797308 */ /* 0x000fe20000000800 */
[----:B------:R-:W-:Y:S02]  /*8250*/  LOP3.LUT R91, R91, 0xffff, RZ, 0xc0, !PT ;  /* 0x0000ffff5b5b7812 */ /* 0x000fe400078ec0ff */
[----:B------:R-:W-:Y:S02]  /*8260*/  @!P5 PRMT R33, R17, 0x5410, RZ ;  /* 0x000054101121d816 */ /* 0x000fe400000000ff */
[----:B------:R-:W-:Y:S01]  /*8270*/  PRMT R17, R84, 0x5410, R35 ;  /* 0x0000541054117816 */ /* 0x000fe20000000023 */
[----:B------:R-:W-:Y:S01]  /*8280*/  @!P3 HADD2 R90, -R35.H0_H0, -RZ.H0_H0 ;  /* 0xa00000ff235ab230 */ /* 0x000fe20000000900 */
[----:B------:R-:W-:Y:S01]  /*8290*/  LOP3.LUT R108, R108, 0xff, RZ, 0xc0, !PT ;  /* 0x000000ff6c6c7812 */ /* 0x000fe200078ec0ff */
[----:B------:R-:W-:Y:S01]  /*82a0*/  MUFU.EX2 R120, R120 ;  /* 0x0000007800787308 */ /* 0x000fe20000000800 */
[----:B---3--:R-:W-:-:S02]  /*82b0*/  F2FP.F16.F32.PACK_AB R2, R88, R89 ;  /* 0x000000595802723e */ /* 0x008fc400000000ff */
[----:B------:R-:W-:Y:S01]  /*82c0*/  @!P3 PRMT R35, R90, 0x5410, RZ ;  /* 0x000054105a23b816 */ /* 0x000fe200000000ff */
[--C-:B------:R-:W-:Y:S01]  /*82d0*/  FFMA.FTZ R90, R5, UR6, -R98.reuse ;  /* 0x00000006055a7c23 */ /* 0x100fe20008010862 */
[----:B------:R-:W-:Y:S01]  /*82e0*/  ISETP.LE.U32.AND P3, PT, R91, UR12, PT ;  /* 0x0000000c5b007c0c */ /* 0x000fe2000bf63070 */
[--C-:B------:R-:W-:Y:S01]  /*82f0*/  FFMA.FTZ R91, R7, UR6, -R98.reuse ;  /* 0x00000006075b7c23 */ /* 0x100fe20008010862 */
[----:B------:R-:W-:Y:S01]  /*8300*/  ISETP.LE.U32.AND P5, PT, R108, UR12, PT ;  /* 0x0000000c6c007c0c */ /* 0x000fe2000bfa3070 */
[----:B------:R-:W-:Y:S01]  /*8310*/  FMUL.FTZ R108, R95, UR6 ;  /* 0x000000065f6c7c20 */ /* 0x000fe20008410000 */
[----:B------:R-:W-:Y:S01]  /*8320*/  LOP3.LUT R109, R110, 0xff, RZ, 0xc0, !PT ;  /* 0x000000ff6e6d7812 */ /* 0x000fe200078ec0ff */
[----:B------:R-:W-:Y:S01]  /*8330*/  MUFU.EX2 R90, R90 ;  /* 0x0000005a005a7308 */ /* 0x000fe20000000800 */
[----:B------:R-:W-:Y:S01]  /*8340*/  PRMT R93, R2, 0x7632, R93 ;  /* 0x00007632025d7816 */ /* 0x000fe2000000005d */
[----:B------:R-:W-:Y:S01]  /*8350*/  FFMA.FTZ R98, R29, UR6, -R98 ;  /* 0x000000061d627c23 */ /* 0x000fe20008010862 */
[----:B------:R-:W-:-:S05]  /*8360*/  ISETP.LE.U32.AND P4, PT, R109, UR12, PT ;  /* 0x0000000c6d007c0c */ /* 0x000fca000bf83070 */
[----:B------:R-:W2:Y:S01]  /*8370*/  MUFU.EX2 R91, R91 ;  /* 0x0000005b005b7308 */ /* 0x000ea20000000800 */
[----:B------:R-:W-:Y:S02]  /*8380*/  @!P3 HADD2 R16, -R93.H0_H0, -RZ.H0_H0 ;  /* 0xa00000ff5d10b230 */ /* 0x000fe40000000900 */
[----:B------:R-:W-:-:S05]  /*8390*/  @!P5 HADD2 R18, -R84.H0_H0, -RZ.H0_H0 ;  /* 0xa00000ff5412d230 */ /* 0x000fca0000000900 */
[----:B------:R-:W3:Y:S01]  /*83a0*/  MUFU.EX2 R108, R108 ;  /* 0x0000006c006c7308 */ /* 0x000ee20000000800 */
[----:B------:R-:W-:Y:S01]  /*83b0*/  @!P5 PRMT R84, R18, 0x5410, RZ ;  /* 0x000054101254d816 */ /* 0x000fe200000000ff */
[----:B------:R-:W-:Y:S01]  /*83c0*/  @!P4 HADD2 R27, -R2.H0_H0, -RZ.H0_H0 ;  /* 0xa00000ff021bc230 */ /* 0x000fe20000000900 */
[----:B------:R-:W-:Y:S02]  /*83d0*/  PRMT R18, R2, 0x5410, R93 ;  /* 0x0000541002127816 */ /* 0x000fe4000000005d */
[----:B------:R-:W-:Y:S02]  /*83e0*/  @!P3 PRMT R93, R16, 0x5410, RZ ;  /* 0x00005410105db816 */ /* 0x000fe400000000ff */
[----:B------:R-:W-:Y:S01]  /*83f0*/  @!P4 PRMT R2, R27, 0x5410, RZ ;  /* 0x000054101b02c816 */ /* 0x000fe200000000ff */
[----:B------:R-:W4:Y:S01]  /*8400*/  MUFU.EX2 R117, R117 ;  /* 0x0000007500757308 */ /* 0x000f220000000800 */
[----:B--2---:R-:W-:-:S05]  /*8410*/  F2FP.F16.F32.PACK_AB R95, R90, R91 ;  /* 0x0000005b5a5f723e */ /* 0x004fca00000000ff */
[----:B------:R-:W-:Y:S02]  /*8420*/  @!P2 HADD2 R25, -R95.H0_H0, -RZ.H0_H0 ;  /* 0xa00000ff5f19a230 */ /* 0x000fe40000000900 */
[----:B------:R-:W-:Y:S01]  /*8430*/  MUFU.EX2 R118, R118 ;  /* 0x0000007600767308 */ /* 0x000fe20000000800 */
[-CC-:B---3--:R-:W-:Y:S01]  /*8440*/  FFMA.FTZ R185, R185, R108.reuse, R92.reuse ;  /* 0x0000006cb9b97223 */ /* 0x188fe2000001005c */
[----:B------:R-:W-:Y:S01]  /*8450*/  PRMT R92, R95, 0x7632, R92 ;  /* 0x000076325f5c7816 */ /* 0x000fe2000000005c */
[-C--:B------:R-:W-:Y:S01]  /*8460*/  FMUL.FTZ R52, R52, R108.reuse ;  /* 0x0000006c34347220 */ /* 0x080fe20000410000 */
[-C--:B------:R-:W-:Y:S01]  /*8470*/  FMUL.FTZ R53, R53, R108.reuse ;  /* 0x0000006c35357220 */ /* 0x080fe20000410000 */
[-C--:B------:R-:W-:Y:S01]  /*8480*/  FMUL.FTZ R56, R56, R108.reuse ;  /* 0x0000006c38387220 */ /* 0x080fe20000410000 */
[----:B------:R-:W-:Y:S01]  /*8490*/  PRMT R16, R95, 0x5410, R92 ;  /* 0x000054105f107816 */ /* 0x000fe2000000005c */
[----:B------:R-:W-:Y:S01]  /*84a0*/  @!P1 HADD2 R24, -R92.H0_H0, -RZ.H0_H0 ;  /* 0xa00000ff5c189230 */ /* 0x000fe20000000900 */
[----:B------:R-:W-:Y:S01]  /*84b0*/  @!P2 PRMT R95, R25, 0x5410, RZ ;  /* 0x00005410195fa816 */ /* 0x000fe200000000ff */
[-C--:B------:R-:W-:Y:S01]  /*84c0*/  FMUL.FTZ R57, R57, R108.reuse ;  /* 0x0000006c39397220 */ /* 0x080fe20000410000 */
[-C--:B------:R-:W-:Y:S01]  /*84d0*/  FMUL.FTZ R60, R60, R108.reuse ;  /* 0x0000006c3c3c7220 */ /* 0x080fe20000410000 */
[----:B------:R-:W-:Y:S01]  /*84e0*/  FMUL.FTZ R61, R61, R108 ;  /* 0x0000006c3d3d7220 */ /* 0x000fe20000410000 */
[----:B------:R-:W-:Y:S01]  /*84f0*/  @!P1 PRMT R92, R24, 0x5410, RZ ;  /* 0x00005410185c9816 */ /* 0x000fe200000000ff */
[----:B------:R-:W-:-:S04]  /*8500*/  IMAD.WIDE.U32 R24, R104, -0x326172a9, RZ ;  /* 0xcd9e8d5768187825 */ /* 0x000fc800078e00ff */
[-C--:B------:R-:W-:Y:S01]  /*8510*/  FMUL.FTZ R64, R64, R108.reuse ;  /* 0x0000006c40407220 */ /* 0x080fe20000410000 */
[-C--:B------:R-:W-:Y:S01]  /*8520*/  FMUL.FTZ R65, R65, R108.reuse ;  /* 0x0000006c41417220 */ /* 0x080fe20000410000 */
[-C--:B------:R-:W-:Y:S01]  /*8530*/  FMUL.FTZ R68, R68, R108.reuse ;  /* 0x0000006c44447220 */ /* 0x080fe20000410000 */
[-C--:B------:R-:W-:Y:S01]  /*8540*/  FMUL.FTZ R69, R69, R108.reuse ;  /* 0x0000006c45457220 */ /* 0x080fe20000410000 */
[----:B------:R-:W-:Y:S01]  /*8550*/  LOP3.LUT R104, R25, UR37, R22, 0x96, !PT ;  /* 0x0000002519687c12 */ /* 0x000fe2000f8e9616 */
[-C--:B------:R-:W-:Y:S01]  /*8560*/  FMUL.FTZ R72, R72, R108.reuse ;  /* 0x0000006c48487220 */ /* 0x080fe20000410000 */
[----:B------:R-:W-:Y:S01]  /*8570*/  LOP3.LUT R27, R139, UR35, R24, 0x96, !PT ;  /* 0x000000238b1b7c12 */ /* 0x000fe2000f8e9618 */
[-C--:B------:R-:W-:Y:S01]  /*8580*/  FMUL.FTZ R73, R73, R108.reuse ;  /* 0x0000006c49497220 */ /* 0x080fe20000410000 */
[----:B------:R-:W-:Y:S01]  /*8590*/  FMUL.FTZ R76, R76, R108 ;  /* 0x0000006c4c4c7220 */ /* 0x000fe20000410000 */
[----:B------:R-:W-:-:S04]  /*85a0*/  IMAD.WIDE.U32 R104, R104, -0x2daee0ad, RZ ;  /* 0xd2511f5368687825 */ /* 0x000fc800078e00ff */
[-C--:B------:R-:W-:Y:S01]  /*85b0*/  FMUL.FTZ R77, R77, R108.reuse ;  /* 0x0000006c4d4d7220 */ /* 0x080fe20000410000 */
[-C--:B------:R-:W-:Y:S01]  /*85c0*/  FMUL.FTZ R80, R80, R108.reuse ;  /* 0x0000006c50507220 */ /* 0x080fe20000410000 */
[----:B------:R-:W-:Y:S01]  /*85d0*/  FMUL.FTZ R81, R81, R108 ;  /* 0x0000006c51517220 */ /* 0x000fe20000410000 */
[----:B------:R-:W-:Y:S01]  /*85e0*/  IMAD.WIDE.U32 R158, R27, -0x2daee0ad, RZ ;  /* 0xd2511f531b9e7825 */ /* 0x000fe200078e00ff */
[----:B------:R-:W-:-:S03]  /*85f0*/  LOP3.LUT R27, R105, UR34, R20, 0x96, !PT ;  /* 0x00000022691b7c12 */ /* 0x000fc6000f8e9614 */
[-C--:B------:R-:W-:Y:S01]  /*8600*/  FMUL.FTZ R36, R36, R108.reuse ;  /* 0x0000006c24247220 */ /* 0x080fe20000410000 */
[----:B------:R-:W-:Y:S01]  /*8610*/  FSEL R105, R3, RZ, P6 ;  /* 0x000000ff03697208 */ /* 0x000fe20003000000 */
[----:B------:R-:W-:Y:S01]  /*8620*/  FMUL.FTZ R37, R37, R108 ;  /* 0x0000006c25257220 */ /* 0x000fe20000410000 */
[----:B------:R-:W-:Y:S01]  /*8630*/  LOP3.LUT R104, R159, UR28, R104, 0x96, !PT ;  /* 0x0000001c9f687c12 */ /* 0x000fe2000f8e9668 */
[----:B------:R-:W-:-:S04]  /*8640*/  IMAD.WIDE.U32 R148, R27, -0x326172a9, RZ ;  /* 0xcd9e8d571b947825 */ /* 0x000fc800078e00ff */
[-C--:B------:R-:W-:Y:S01]  /*8650*/  FMUL.FTZ R40, R40, R108.reuse ;  /* 0x0000006c28287220 */ /* 0x080fe20000410000 */
[----:B------:R-:W-:Y:S01]  /*8660*/  FADD.FTZ R106, R0, -R105 ;  /* 0x80000069006a7221 */ /* 0x000fe20000010000 */
[----:B------:R-:W-:Y:S01]  /*8670*/  FMUL.FTZ R41, R41, R108 ;  /* 0x0000006c29297220 */ /* 0x000fe20000410000 */
[----:B------:R-:W-:Y:S01]  /*8680*/  IMAD.WIDE.U32 R104, R104, -0x326172a9, RZ ;  /* 0xcd9e8d5768687825 */ /* 0x000fe200078e00ff */
[----:B------:R-:W-:-:S03]  /*8690*/  LOP3.LUT R27, R149, UR33, R138, 0x96, !PT ;  /* 0x00000021951b7c12 */ /* 0x000fc6000f8e968a */
[----:B------:R-:W-:Y:S01]  /*86a0*/  FMUL.FTZ R106, R106, UR6 ;  /* 0x000000066a6a7c20 */ /* 0x000fe20008410000 */
[-C--:B------:R-:W-:Y:S01]  /*86b0*/  FMUL.FTZ R44, R44, R108.reuse ;  /* 0x0000006c2c2c7220 */ /* 0x080fe20000410000 */
[----:B------:R-:W-:Y:S01]  /*86c0*/  FMUL.FTZ R45, R45, R108 ;  /* 0x0000006c2d2d7220 */ /* 0x000fe20000410000 */
[----:B------:R-:W-:Y:S01]  /*86d0*/  LOP3.LUT R148, R105, UR25, R148, 0x96, !PT ;  /* 0x0000001969947c12 */ /* 0x000fe2000f8e9694 */
[----:B------:R-:W-:-:S04]  /*86e0*/  IMAD.WIDE.U32 R160, R27, -0x2daee0ad, RZ ;  /* 0xd2511f531ba07825 */ /* 0x000fc800078e00ff */
[-C--:B------:R-:W-:Y:S01]  /*86f0*/  FMUL.FTZ R48, R48, R108.reuse ;  /* 0x0000006c30307220 */ /* 0x080fe20000410000 */
[----:B------:R-:W2:Y:S01]  /*8700*/  MUFU.EX2 R106, R106 ;  /* 0x0000006a006a7308 */ /* 0x000ea20000000800 */
[----:B------:R-:W-:Y:S01]  /*8710*/  FMUL.FTZ R49, R49, R108 ;  /* 0x0000006c31317220 */ /* 0x000fe20000410000 */
[----:B------:R-:W-:Y:S01]  /*8720*/  IMAD.WIDE.U32 R148, R148, -0x2daee0ad, RZ ;  /* 0xd2511f5394947825 */ /* 0x000fe200078e00ff */
[----:B------:R-:W-:-:S03]  /*8730*/  LOP3.LUT R27, R161, UR24, R158, 0x96, !PT ;  /* 0x00000018a11b7c12 */ /* 0x000fc6000f8e969e */
[----:B------:R-:W-:Y:S01]  /*8740*/  FADD.FTZ R100, R100, R185 ;  /* 0x000000b964647221 */ /* 0x000fe20000010000 */
[----:B------:R-:W-:Y:S02]  /*8750*/  F2FP.F16.F32.PACK_AB R108, R123, R146 ;  /* 0x000000927b6c723e */ /* 0x000fe400000000ff */
[----:B------:R-:W-:Y:S01]  /*8760*/  LOP3.LUT R158, R149, UR20, R160, 0x96, !PT ;  /* 0x00000014959e7c12 */ /* 0x000fe2000f8e96a0 */
[----:B------:R-:W-:Y:S01]  /*8770*/  IMAD.WIDE.U32 R160, R27, -0x326172a9, RZ ;  /* 0xcd9e8d571ba07825 */ /* 0x000fe200078e00ff */
[----:B------:R-:W3:Y:S01]  /*8780*/  MUFU.EX2 R115, R115 ;  /* 0x0000007300737308 */ /* 0x000ee20000000800 */
[----:B----4-:R-:W-:Y:S02]  /*8790*/  F2FP.F16.F32.PACK_AB R110, R117, R120 ;  /* 0x00000078756e723e */ /* 0x010fe400000000ff */
[----:B------:R-:W-:Y:S01]  /*87a0*/  FADD.FTZ R99, R99, R100 ;  /* 0x0000006463637221 */ /* 0x000fe20000010000 */
[----:B------:R-:W-:Y:S01]  /*87b0*/  IMAD.WIDE.U32 R158, R158, -0x326172a9, RZ ;  /* 0xcd9e8d579e9e7825 */ /* 0x000fe200078e00ff */
[----:B------:R-:W-:-:S03]  /*87c0*/  LOP3.LUT R105, R161, UR21, R104, 0x96, !PT ;  /* 0x00000015a1697c12 */ /* 0x000fc6000f8e9668 */
[----:B------:R-:W-:Y:S01]  /*87d0*/  FADD.FTZ R96, R96, R99 ;  /* 0x0000006360607221 */ /* 0x000fe20000010000 */
[----:B------:R-:W-:Y:S01]  /*87e0*/  LOP3.LUT R22, R25, UR37, R22, 0x96, !PT ;  /* 0x0000002519167c12 */ /* 0x000fe2000f8e9616 */
[-CC-:B--2---:R-:W-:Y:S01]  /*87f0*/  FFMA.FTZ R184, R184, R106.reuse, R107.reuse ;  /* 0x0000006ab8b87223 */ /* 0x184fe2000001006b */
[----:B------:R-:W-:Y:S01]  /*8800*/  LOP3.LUT R27, R159, UR18, R160, 0x96, !PT ;  /* 0x000000129f1b7c12 */ /* 0x000fe2000f8e96a0 */
[-C--:B------:R-:W-:Y:S01]  /*8810*/  FMUL.FTZ R54, R54, R106.reuse ;  /* 0x0000006a36367220 */ /* 0x080fe20000410000 */
[----:B------:R-:W-:Y:S01]  /*8820*/  PRMT R107, R108, 0x7632, R107 ;  /* 0x000076326c6b7816 */ /* 0x000fe2000000006b */
[-C--:B------:R-:W-:Y:S01]  /*8830*/  FMUL.FTZ R55, R55, R106.reuse ;  /* 0x0000006a37377220 */ /* 0x080fe20000410000 */
[----:B------:R-:W-:Y:S01]  /*8840*/  LOP3.LUT R104, R27, 0xff, RZ, 0xc0, !PT ;  /* 0x000000ff1b687812 */ /* 0x000fe200078ec0ff */
[-C--:B------:R-:W-:Y:S01]  /*8850*/  FMUL.FTZ R58, R58, R106.reuse ;  /* 0x0000006a3a3a7220 */ /* 0x080fe20000410000 */
[-C--:B------:R-:W-:Y:S01]  /*8860*/  FMUL.FTZ R59, R59, R106.reuse ;  /* 0x0000006a3b3b7220 */ /* 0x080fe20000410000 */
[-C--:B------:R-:W-:Y:S01]  /*8870*/  FMUL.FTZ R62, R62, R106.reuse ;  /* 0x0000006a3e3e7220 */ /* 0x080fe20000410000 */
[----:B------:R-:W-:Y:S01]  /*8880*/  ISETP.LE.U32.AND P3, PT, R104, UR12, PT ;  /* 0x0000000c68007c0c */ /* 0x000fe2000bf63070 */
[-C--:B------:R-:W-:Y:S01]  /*8890*/  FMUL.FTZ R63, R63, R106.reuse ;  /* 0x0000006a3f3f7220 */ /* 0x080fe20000410000 */
[----:B------:R-:W-:Y:S01]  /*88a0*/  LOP3.LUT R104, R27, 0xffff, RZ, 0xc0, !PT ;  /* 0x0000ffff1b687812 */ /* 0x000fe200078ec0ff */
[-C--:B------:R-:W-:Y:S01]  /*88b0*/  FMUL.FTZ R66, R66, R106.reuse ;  /* 0x0000006a42427220 */ /* 0x080fe20000410000 */
[-C--:B------:R-:W-:Y:S01]  /*88c0*/  FMUL.FTZ R67, R67, R106.reuse ;  /* 0x0000006a43437220 */ /* 0x080fe20000410000 */
[-C--:B------:R-:W-:Y:S01]  /*88d0*/  FMUL.FTZ R70, R70, R106.reuse ;  /* 0x0000006a46467220 */ /* 0x080fe20000410000 */
[----:B------:R-:W-:Y:S01]  /*88e0*/  SHF.R.U32.HI R104, RZ, 0x8, R104 ;  /* 0x00000008ff687819 */ /* 0x000fe20000011668 */
[-C--:B------:R-:W-:Y:S01]  /*88f0*/  FMUL.FTZ R71, R71, R106.reuse ;  /* 0x0000006a47477220 */ /* 0x080fe20000410000 */
[-C--:B------:R-:W-:Y:S01]  /*8900*/  FMUL.FTZ R74, R74, R106.reuse ;  /* 0x0000006a4a4a7220 */ /* 0x080fe20000410000 */
[-C--:B------:R-:W-:Y:S01]  /*8910*/  FMUL.FTZ R75, R75, R106.reuse ;  /* 0x0000006a4b4b7220 */ /* 0x080fe20000410000 */
[----:B------:R-:W-:Y:S01]  /*8920*/  LOP3.LUT R104, R104, 0xffff, RZ, 0xc0, !PT ;  /* 0x0000ffff68687812 */ /* 0x000fe200078ec0ff */
[-C--:B------:R-:W-:Y:S01]  /*8930*/  FMUL.FTZ R78, R78, R106.reuse ;  /* 0x0000006a4e4e7220 */ /* 0x080fe20000410000 */
[-C--:B------:R-:W-:Y:S01]  /*8940*/  FMUL.FTZ R79, R79, R106.reuse ;  /* 0x0000006a4f4f7220 */ /* 0x080fe20000410000 */
[-C--:B------:R-:W-:Y:S01]  /*8950*/  FMUL.FTZ R82, R82, R106.reuse ;  /* 0x0000006a52527220 */ /* 0x080fe20000410000 */
[----:B------:R-:W-:Y:S01]  /*8960*/  ISETP.LE.U32.AND P1, PT, R104, UR12, PT ;  /* 0x0000000c68007c0c */ /* 0x000fe2000bf23070 */
[-C--:B------:R-:W-:Y:S01]  /*8970*/  FMUL.FTZ R83, R83, R106.reuse ;  /* 0x0000006a53537220 */ /* 0x080fe20000410000 */
[--C-:B------:R-:W-:Y:S01]  /*8980*/  SHF.R.U32.HI R104, RZ, 0x10, R27.reuse ;  /* 0x00000010ff687819 */ /* 0x100fe2000001161b */
[-C--:B------:R-:W-:Y:S01]  /*8990*/  FMUL.FTZ R38, R38, R106.reuse ;  /* 0x0000006a26267220 */ /* 0x080fe20000410000 */
[----:B------:R-:W-:Y:S01]  /*89a0*/  SHF.R.U32.HI R27, RZ, 0x18, R27 ;  /* 0x00000018ff1b7819 */ /* 0x000fe2000001161b */
[-C--:B------:R-:W-:Y:S01]  /*89b0*/  FMUL.FTZ R39, R39, R106.reuse ;  /* 0x0000006a27277220 */ /* 0x080fe20000410000 */
[----:B------:R-:W-:Y:S01]  /*89c0*/  LOP3.LUT R104, R104, 0xff, RZ, 0xc0, !PT ;  /* 0x000000ff68687812 */ /* 0x000fe200078ec0ff */
[-C--:B------:R-:W-:Y:S01]  /*89d0*/  FMUL.FTZ R42, R42, R106.reuse ;  /* 0x0000006a2a2a7220 */ /* 0x080fe20000410000 */
[----:B------:R-:W-:Y:S01]  /*89e0*/  ISETP.LE.U32.AND P4, PT, R27, UR12, PT ;  /* 0x0000000c1b007c0c */ /* 0x000fe2000bf83070 */
[-C--:B------:R-:W-:Y:S01]  /*89f0*/  FMUL.FTZ R43, R43, R106.reuse ;  /* 0x0000006a2b2b7220 */ /* 0x080fe20000410000 */
[----:B------:R-:W-:Y:S01]  /*8a00*/  ISETP.LE.U32.AND P6, PT, R104, UR12, PT ;  /* 0x0000000c68007c0c */ /* 0x000fe2000bfc3070 */
[-C--:B------:R-:W-:Y:S01]  /*8a10*/  FMUL.FTZ R46, R46, R106.reuse ;  /* 0x0000006a2e2e7220 */ /* 0x080fe20000410000 */
[C---:B------:R-:W-:Y:S01]  /*8a20*/  LOP3.LUT R27, R158.reuse, 0xff, RZ, 0xc0, !PT ;  /* 0x000000ff9e1b7812 */ /* 0x040fe200078ec0ff */
[----:B------:R-:W-:Y:S01]  /*8a30*/  @!P1 HADD2 R26, -R107.H0_H0, -RZ.H0_H0 ;  /* 0xa00000ff6b1a9230 */ /* 0x000fe20000000900 */
[----:B------:R-:W-:Y:S01]  /*8a40*/  LOP3.LUT R104, R158, 0xffff, RZ, 0xc0, !PT ;  /* 0x0000ffff9e687812 */ /* 0x000fe200078ec0ff */
[-C--:B------:R-:W-:Y:S01]  /*8a50*/  FMUL.FTZ R47, R47, R106.reuse ;  /* 0x0000006a2f2f7220 */ /* 0x080fe20000410000 */
[----:B------:R-:W-:Y:S01]  /*8a60*/  ISETP.LE.U32.AND P5, PT, R27, UR12, PT ;  /* 0x0000000c1b007c0c */ /* 0x000fe2000bfa3070 */
[-C--:B------:R-:W-:Y:S01]  /*8a70*/  FMUL.FTZ R50, R50, R106.reuse ;  /* 0x0000006a32327220 */ /* 0x080fe20000410000 */
[----:B------:R-:W-:Y:S01]  /*8a80*/  SHF.R.U32.HI R104, RZ, 0x8, R104 ;  /* 0x00000008ff687819 */ /* 0x000fe20000011668 */
[----:B------:R-:W-:Y:S01]  /*8a90*/  FMUL.FTZ R51, R51, R106 ;  /* 0x0000006a33337220 */ /* 0x000fe20000410000 */
[----:B------:R-:W-:Y:S01]  /*8aa0*/  SHF.R.U32.HI R27, RZ, 0x10, R158 ;  /* 0x00000010ff1b7819 */ /* 0x000fe2000001169e */
[----:B------:R-:W-:Y:S01]  /*8ab0*/  @!P3 HADD2 R29, -R108.H0_H0, -RZ.H0_H0 ;  /* 0xa00000ff6c1db230 */ /* 0x000fe20000000900 */
[----:B------:R-:W-:Y:S01]  /*8ac0*/  LOP3.LUT R104, R104, 0xffff, RZ, 0xc0, !PT ;  /* 0x0000ffff68687812 */ /* 0x000fe200078ec0ff */
[----:B------:R-:W-:Y:S01]  /*8ad0*/  FADD.FTZ R184, R23, R184 ;  /* 0x000000b817b87221 */ /* 0x000fe20000010000 */
[----:B------:R-:W-:Y:S01]  /*8ae0*/  LOP3.LUT R106, R27, 0xff, RZ, 0xc0, !PT ;  /* 0x000000ff1b6a7812 */ /* 0x000fe200078ec0ff */
[----:B------:R-:W-:Y:S01]  /*8af0*/  MUFU.EX2 R142, R142 ;  /* 0x0000008e008e7308 */ /* 0x000fe20000000800 */
[----:B------:R-:W-:Y:S01]  /*8b00*/  PRMT R27, R108, 0x5410, R107 ;  /* 0x000054106c1b7816 */ /* 0x000fe2000000006b */
[----:B------:R-:W-:Y:S01]  /*8b10*/  @!P6 HADD2 R15, -R110.H0_H0, -RZ.H0_H0 ;  /* 0xa00000ff6e0fe230 */ /* 0x000fe20000000900 */
[----:B------:R-:W-:Y:S01]  /*8b20*/  @!P1 PRMT R107, R26, 0x5410, RZ ;  /* 0x000054101a6b9816 */ /* 0x000fe200000000ff */
[----:B------:R-:W-:Y:S01]  /*8b30*/  FADD.FTZ R101, R101, R184 ;  /* 0x000000b865657221 */ /* 0x000fe20000010000 */
[----:B------:R-:W-:Y:S01]  /*8b40*/  ISETP.LE.U32.AND P1, PT, R104, UR12, PT ;  /* 0x0000000c68007c0c */ /* 0x000fe2000bf23070 */
[----:B------:R-:W-:Y:S01]  /*8b50*/  FADD.FTZ R137, R137, R96 ;  /* 0x0000006089897221 */ /* 0x000fe20000010000 */
[----:B------:R-:W-:Y:S01]  /*8b60*/  F2FP.F16.F32.PACK_AB R104, R121, R144 ;  /* 0x000000907968723e */ /* 0x000fe200000000ff */
[----:B------:R-:W2:Y:S01]  /*8b70*/  MUFU.EX2 R119, R119 ;  /* 0x0000007700777308 */ /* 0x000ea20000000800 */
[----:B------:R-:W-:Y:S01]  /*8b80*/  @!P3 PRMT R108, R29, 0x5410, RZ ;  /* 0x000054101d6cb816 */ /* 0x000fe200000000ff */
[----:B------:R-:W-:Y:S01]  /*8b90*/  FADD.FTZ R94, R94, R101 ;  /* 0x000000655e5e7221 */ /* 0x000fe20000010000 */
[----:B------:R-:W-:Y:S01]  /*8ba0*/  LOP3.LUT R29, R103, UR34, R20, 0x96, !PT ;  /* 0x00000022671d7c12 */ /* 0x000fe2000f8e9614 */
[----:B------:R-:W-:Y:S01]  /*8bb0*/  @!P5 HADD2 R14, -R104.H0_H0, -RZ.H0_H0 ;  /* 0xa00000ff680ed230 */ /* 0x000fe20000000900 */
[----:B------:R-:W-:Y:S01]  /*8bc0*/  PRMT R103, R104, 0x7632, R103 ;  /* 0x0000763268677816 */ /* 0x000fe20000000067 */
[----:B------:R-:W-:Y:S01]  /*8bd0*/  FADD.FTZ R114, R114, R137 ;  /* 0x0000008972727221 */ /* 0x000fe20000010000 */
[----:B------:R-:W-:Y:S01]  /*8be0*/  SHF.R.U32.HI R109, RZ, 0x18, R158 ;  /* 0x00000018ff6d7819 */ /* 0x000fe2000001169e */
[----:B------:R-:W-:Y:S01]  /*8bf0*/  IMAD.WIDE.U32 R158, R105, -0x2daee0ad, RZ ;  /* 0xd2511f53699e7825 */ /* 0x000fe200078e00ff */
[----:B------:R-:W-:-:S03]  /*8c00*/  PRMT R23, R104, 0x5410, R103 ;  /* 0x0000541068177816 */ /* 0x000fc60000000067 */
[----:B------:R-:W-:Y:S01]  /*8c10*/  @!P1 HADD2 R13, -R103.H0_H0, -RZ.H0_H0 ;  /* 0xa00000ff670d9230 */ /* 0x000fe20000000900 */
[----:B------:R-:W-:Y:S01]  /*8c20*/  ISETP.LE.U32.AND P2, PT, R109, UR12, PT ;  /* 0x0000000c6d007c0c */ /* 0x000fe2000bf43070 */
[----:B------:R-:W-:Y:S01]  /*8c30*/  MUFU.EX2 R122, R122 ;  /* 0x0000007a007a7308 */ /* 0x000fe20000000800 */
[----:B------:R-:W-:Y:S01]  /*8c40*/  LOP3.LUT R145, R159, UR19, R148, 0x96, !PT ;  /* 0x000000139f917c12 */ /* 0x000fe2000f8e9694 */
[----:B------:R-:W-:Y:S01]  /*8c50*/  FADD.FTZ R89, R89, R114 ;  /* 0x0000007259597221 */ /* 0x000fe20000010000 */
[----:B------:R-:W-:Y:S02]  /*8c60*/  PRMT R109, R110, 0x7632, R109 ;  /* 0x000076326e6d7816 */ /* 0x000fe4000000006d */
[----:B------:R-:W-:Y:S01]  /*8c70*/  @!P1 PRMT R103, R13, 0x5410, RZ ;  /* 0x000054100d679816 */ /* 0x000fe200000000ff */
[----:B------:R-:W-:Y:S01]  /*8c80*/  FADD.FTZ R89, R88, R89 ;  /* 0x0000005958597221 */ /* 0x000fe20000010000 */
[----:B------:R-:W-:Y:S01]  /*8c90*/  LOP3.LUT R13, R145, 0xff, RZ, 0xc0, !PT ;  /* 0x000000ff910d7812 */ /* 0x000fe200078ec0ff */
[----:B------:R-:W-:Y:S01]  /*8ca0*/  @!P4 HADD2 R21, -R109.H0_H0, -RZ.H0_H0 ;  /* 0xa00000ff6d15c230 */ /* 0x000fe20000000900 */
[----:B------:R-:W-:Y:S01]  /*8cb0*/  ISETP.LE.U32.AND P3, PT, R106, UR12, PT ;  /* 0x0000000c6a007c0c */ /* 0x000fe2000bf63070 */
[----:B------:R-:W4:Y:S01]  /*8cc0*/  MUFU.EX2 R185, R143 ;  /* 0x0000008f00b97308 */ /* 0x000f220000000800 */
[----:B------:R-:W-:Y:S01]  /*8cd0*/  ISETP.LE.U32.AND P1, PT, R13, UR12, PT ;  /* 0x0000000c0d007c0c */ /* 0x000fe2000bf23070 */
[----:B------:R-:W-:Y:S01]  /*8ce0*/  FADD.FTZ R146, R146, R89 ;  /* 0x0000005992927221 */ /* 0x000fe20000010000 */
[----:B------:R-:W-:-:S02]  /*8cf0*/  SHF.R.U32.HI R13, RZ, 0x18, R145 ;  /* 0x00000018ff0d7819 */ /* 0x000fc40000011691 */
[----:B------:R-:W-:Y:S01]  /*8d00*/  LOP3.LUT R105, R158, 0xff, RZ, 0xc0, !PT ;  /* 0x000000ff9e697812 */ /* 0x000fe200078ec0ff */
[----:B------:R-:W-:Y:S01]  /*8d10*/  FADD.FTZ R123, R123, R146 ;  /* 0x000000927b7b7221 */ /* 0x000fe20000010000 */
[----:B---3--:R-:W-:Y:S01]  /*8d20*/  F2FP.F16.F32.PACK_AB R106, R115, R118 ;  /* 0x00000076736a723e */ /* 0x008fe200000000ff */
[----:B------:R-:W-:Y:S01]  /*8d30*/  MUFU.EX2 R116, R116 ;  /* 0x0000007400747308 */ /* 0x000fe20000000800 */
[----:B------:R-:W-:Y:S01]  /*8d40*/  PRMT R26, R110, 0x5410, R109 ;  /* 0x000054106e1a7816 */ /* 0x000fe2000000006d */
[----:B------:R-:W-:Y:S01]  /*8d50*/  FADD.FTZ R144, R144, R123 ;  /* 0x0000007b90907221 */ /* 0x000fe20000010000 */
[----:B------:R-:W-:Y:S01]  /*8d60*/  @!P5 PRMT R104, R14, 0x5410, RZ ;  /* 0x000054100e68d816 */ /* 0x000fe200000000ff */
[----:B-1----:R-:W-:Y:S01]  /*8d70*/  @!P3 HADD2 R11, -R106.H0_H0, -RZ.H0_H0 ;  /* 0xa00000ff6a0bb230 */ /* 0x002fe20000000900 */
[----:B------:R-:W-:Y:S01]  /*8d80*/  @!P4 PRMT R109, R21, 0x5410, RZ ;  /* 0x00005410156dc816 */ /* 0x000fe200000000ff */
[----:B------:R-:W-:Y:S01]  /*8d90*/  FADD.FTZ R121, R121, R144 ;  /* 0x0000009079797221 */ /* 0x000fe20000010000 */
[----:B------:R-:W-:Y:S01]  /*8da0*/  ISETP.LE.U32.AND P5, PT, R13, UR12, PT ;  /* 0x0000000c0d007c0c */ /* 0x000fe2000bfa3070 */
[----:B------:R-:W1:Y:S01]  /*8db0*/  MUFU.EX2 R113, R113 ;  /* 0x0000007100717308 */ /* 0x000e620000000800 */
[----:B------:R-:W-:-:S02]  /*8dc0*/  ISETP.LE.U32.AND P4, PT, R105, UR12, PT ;  /* 0x0000000c69007c0c */ /* 0x000fc4000bf83070 */
[----:B------:R-:W-:Y:S02]  /*8dd0*/  LOP3.LUT R13, R145, 0xffff, RZ, 0xc0, !PT ;  /* 0x0000ffff910d7812 */ /* 0x000fe400078ec0ff */
[----:B------:R-:W-:Y:S02]  /*8de0*/  SHF.R.U32.HI R21, RZ, 0x10, R145 ;  /* 0x00000010ff157819 */ /* 0x000fe40000011691 */
[----:B------:R-:W-:Y:S01]  /*8df0*/  PRMT R105, R106, 0x7632, R105 ;  /* 0x000076326a697816 */ /* 0x000fe20000000069 */
[----:B------:R4:W-:Y:S01]  /*8e00*/  MUFU.EX2 R184, R98 ;  /* 0x0000006200b87308 */ /* 0x0009e20000000800 */
[----:B------:R-:W-:Y:S02]  /*8e10*/  SHF.R.U32.HI R13, RZ, 0x8, R13 ;  /* 0x00000008ff0d7819 */ /* 0x000fe4000001160d */
[----:B------:R-:W-:Y:S01]  /*8e20*/  LOP3.LUT R21, R21, 0xff, RZ, 0xc0, !PT ;  /* 0x000000ff15157812 */ /* 0x000fe200078ec0ff */
[----:B------:R-:W-:Y:S01]  /*8e30*/  @!P2 HADD2 R12, -R105.H0_H0, -RZ.H0_H0 ;  /* 0xa00000ff690ca230 */ /* 0x000fe20000000900 */
[----:B------:R-:W-:Y:S01]  /*8e40*/  @!P6 PRMT R110, R15, 0x5410, RZ ;  /* 0x000054100f6ee816 */ /* 0x000fe200000000ff */
[----:B------:R-:W-:Y:S01]  /*8e50*/  IMAD.WIDE.U32 R14, R29, -0x326172a9, RZ ;  /* 0xcd9e8d571d0e7825 */ /* 0x000fe200078e00ff */
[----:B------:R-:W-:Y:S01]  /*8e60*/  LOP3.LUT R13, R13, 0xffff, RZ, 0xc0, !PT ;  /* 0x0000ffff0d0d7812 */ /* 0x000fe200078ec0ff */
[----:B------:R-:W3:Y:S01]  /*8e70*/  MUFU.EX2 R111, R111 ;  /* 0x0000006f006f7308 */ /* 0x000ee20000000800 */
[----:B------:R-:W-:-:S02]  /*8e80*/  ISETP.LE.U32.AND P6, PT, R21, UR12, PT ;  /* 0x0000000c15007c0c */ /* 0x000fc4000bfc3070 */
[----:B------:R-:W-:Y:S02]  /*8e90*/  PRMT R21, R106, 0x5410, R105 ;  /* 0x000054106a157816 */ /* 0x000fe40000000069 */
[----:B------:R-:W-:Y:S02]  /*8ea0*/  @!P2 PRMT R105, R12, 0x5410, RZ ;  /* 0x000054100c69a816 */ /* 0x000fe400000000ff */
[----:B------:R-:W-:Y:S02]  /*8eb0*/  LOP3.LUT R149, R158, 0xffff, RZ, 0xc0, !PT ;  /* 0x0000ffff9e957812 */ /* 0x000fe400078ec0ff */
[----:B------:R-:W-:Y:S01]  /*8ec0*/  ISETP.LE.U32.AND P2, PT, R13, UR12, PT ;  /* 0x0000000c0d007c0c */ /* 0x000fe2000bf43070 */
[----:B------:R-:W-:Y:S01]  /*8ed0*/  IMAD.WIDE.U32 R12, R155, -0x326172a9, RZ ;  /* 0xcd9e8d579b0c7825 */ /* 0x000fe200078e00ff */
[----:B--2---:R-:W-:-:S03]  /*8ee0*/  F2FP.F16.F32.PACK_AB R100, R119, R142 ;  /* 0x0000008e7764723e */ /* 0x004fc600000000ff */
[----:B------:R-:W-:Y:S01]  /*8ef0*/  FADD.FTZ R142, R142, R121 ;  /* 0x000000798e8e7221 */ /* 0x000fe20000010000 */
[----:B------:R-:W-:Y:S02]  /*8f00*/  SHF.R.U32.HI R149, RZ, 0x8, R149 ;  /* 0x00000008ff957819 */ /* 0x000fe40000011695 */
[C---:B------:R-:W-:Y:S01]  /*8f10*/  PRMT R99, R100.reuse, 0x7632, R99 ;  /* 0x0000763264637816 */ /* 0x040fe20000000063 */
[----:B------:R-:W-:Y:S01]  /*8f20*/  @!P1 HADD2 R10, -R100.H0_H0, -RZ.H0_H0 ;  /* 0xa00000ff640a9230 */ /* 0x000fe20000000900 */
[----:B------:R-:W-:Y:S01]  /*8f30*/  LOP3.LUT R149, R149, 0xffff, RZ, 0xc0, !PT ;  /* 0x0000ffff95957812 */ /* 0x000fe200078ec0ff */
[----:B------:R-:W-:Y:S01]  /*8f40*/  FADD.FTZ R119, R119, R142 ;  /* 0x0000008e77777221 */ /* 0x000fe20000010000 */
[----:B------:R-:W-:Y:S02]  /*8f50*/  @!P3 PRMT R106, R11, 0x5410, RZ ;  /* 0x000054100b6ab816 */ /* 0x000fe400000000ff */
[----:B------:R-:W-:Y:S01]  /*8f60*/  ISETP.LE.U32.AND P3, PT, R149, UR12, PT ;  /* 0x0000000c95007c0c */ /* 0x000fe2000bf63070 */
[----:B------:R-:W-:Y:S01]  /*8f70*/  @!P2 HADD2 R9, -R99.H0_H0, -RZ.H0_H0 ;  /* 0xa00000ff6309a230 */ /* 0x000fe20000000900 */
[----:B----4-:R-:W-:Y:S01]  /*8f80*/  F2FP.F16.F32.PACK_AB R98, R185, R122 ;  /* 0x0000007ab962723e */ /* 0x010fe200000000ff */
[----:B------:R-:W-:Y:S01]  /*8f90*/  IMAD.U32 R149, RZ, RZ, UR16 ;  /* 0x00000010ff957e24 */ /* 0x000fe2000f8e00ff */
[----:B------:R-:W-:Y:S01]  /*8fa0*/  PRMT R145, R100, 0x5410, R99 ;  /* 0x0000541064917816 */ /* 0x000fe20000000063 */
[----:B------:R-:W-:Y:S01]  /*8fb0*/  FADD.FTZ R122, R122, R119 ;  /* 0x000000777a7a7221 */ /* 0x000fe20000010000 */
[----:B------:R-:W-:Y:S01]  /*8fc0*/  @!P2 PRMT R99, R9, 0x5410, RZ ;  /* 0x000054100963a816 */ /* 0x000fe200000000ff */
[----:B------:R-:W-:Y:S01]  /*8fd0*/  FADD.FTZ R9, R97, R94 ;  /* 0x0000005e61097221 */ /* 0x000fe20000010000 */
[C---:B------:R-:W-:Y:S01]  /*8fe0*/  PRMT R97, R98.reuse, 0x7632, R97 ;  /* 0x0000763262617816 */ /* 0x040fe20000000061 */
[----:B------:R-:W-:Y:S01]  /*8ff0*/  @!P4 HADD2 R5, -R98.H0_H0, -RZ.H0_H0 ;  /* 0xa00000ff6205c230 */ /* 0x000fe20000000900 */
[----:B-1----:R-:W-:Y:S01]  /*9000*/  F2FP.F16.F32.PACK_AB R102, R113, R116 ;  /* 0x000000747166723e */ /* 0x002fe200000000ff */
[----:B------:R-:W-:Y:S01]  /*9010*/  FADD.FTZ R185, R185, R122 ;  /* 0x0000007ab9b97221 */ /* 0x000fe20000010000 */
[----:B------:R-:W-:Y:S01]  /*9020*/  PRMT R137, R98, 0x5410, R97 ;  /* 0x0000541062897816 */ /* 0x000fe20000000061 */
[----:B------:R-:W-:Y:S01]  /*9030*/  @!P3 HADD2 R4, -R97.H0_H0, -RZ.H0_H0 ;  /* 0xa00000ff6104b230 */ /* 0x000fe20000000900 */
[----:B------:R-:W-:Y:S01]  /*9040*/  SHF.R.U32.HI R148, RZ, 0x10, R158 ;  /* 0x00000010ff947819 */ /* 0x000fe2000001169e */
[----:B------:R-:W-:Y:S01]  /*9050*/  @!P6 HADD2 R8, -R102.H0_H0, -RZ.H0_H0 ;  /* 0xa00000ff6608e230 */ /* 0x000fe20000000900 */
[----:B------:R-:W-:-:S02]  /*9060*/  LOP3.LUT R14, R13, UR25, R14, 0x96, !PT ;  /* 0x000000190d0e7c12 */ /* 0x000fc4000f8e960e */
[----:B------:R-:W-:Y:S02]  /*9070*/  @!P3 PRMT R97, R4, 0x5410, RZ ;  /* 0x000054100461b816 */ /* 0x000fe400000000ff */
[----:B------:R-:W-:Y:S01]  /*9080*/  LOP3.LUT R4, R15, UR33, R138, 0x96, !PT ;  /* 0x000000210f047c12 */ /* 0x000fe2000f8e968a */
[----:B------:R-:W-:Y:S01]  /*9090*/  IMAD.WIDE.U32 R14, R14, -0x2daee0ad, RZ ;  /* 0xd2511f530e0e7825 */ /* 0x000fe200078e00ff */
[----:B------:R-:W-:Y:S02]  /*90a0*/  SHF.R.U32.HI R158, RZ, 0x18, R158 ;  /* 0x00000018ff9e7819 */ /* 0x000fe4000001169e */
[----:B------:R-:W-:Y:S02]  /*90b0*/  PRMT R101, R102, 0x7632, R101 ;  /* 0x0000763266657816 */ /* 0x000fe40000000065 */
[----:B------:R-:W-:Y:S02]  /*90c0*/  LOP3.LUT R148, R148, 0xff, RZ, 0xc0, !PT ;  /* 0x000000ff94947812 */ /* 0x000fe400078ec0ff */
[----:B------:R-:W-:Y:S01]  /*90d0*/  @!P1 PRMT R100, R10, 0x5410, RZ ;  /* 0x000054100a649816 */ /* 0x000fe200000000ff */
[----:B------:R-:W-:Y:S01]  /*90e0*/  @!P5 HADD2 R0, -R101.H0_H0, -RZ.H0_H0 ;  /* 0xa00000ff6500d230 */ /* 0x000fe20000000900 */
[----:B------:R-:W-:Y:S01]  /*90f0*/  @!P4 PRMT R98, R5, 0x5410, RZ ;  /* 0x000054100562c816 */ /* 0x000fe200000000ff */
[----:B------:R-:W-:Y:S01]  /*9100*/  IMAD.WIDE.U32 R4, R4, -0x2daee0ad, RZ ;  /* 0xd2511f5304047825 */ /* 0x000fe200078e00ff */
[----:B------:R-:W-:-:S02]  /*9110*/  ISETP.LE.U32.AND P1, PT, R158, UR12, PT ;  /* 0x0000000c9e007c0c */ /* 0x000fc4000bf23070 */
[----:B------:R-:W-:Y:S01]  /*9120*/  ISETP.LE.U32.AND P2, PT, R148, UR12, PT ;  /* 0x0000000c94007c0c */ /* 0x000fe2000bf43070 */
[----:B------:R-:W-:Y:S01]  /*9130*/  IMAD.WIDE R148, R149, 0x2, R140 ;  /* 0x0000000295947825 */ /* 0x000fe200078e028c */
[----:B------:R-:W-:Y:S02]  /*9140*/  LOP3.LUT R156, R5, UR24, R156, 0x96, !PT ;  /* 0x00000018059c7c12 */ /* 0x000fe4000f8e969c */
[----:B------:R-:W-:Y:S02]  /*9150*/  LOP3.LUT R10, R15, UR20, R4, 0x96, !PT ;  /* 0x000000140f0a7c12 */ /* 0x000fe4000f8e9604 */
[----:B------:R-:W-:Y:S01]  /*9160*/  PRMT R143, R102, 0x5410, R101 ;  /* 0x00005410668f7816 */ /* 0x000fe20000000065 */
[----:B------:R-:W-:Y:S01]  /*9170*/  IMAD.WIDE.U32 R156, R156, -0x326172a9, RZ ;  /* 0xcd9e8d579c9c7825 */ /* 0x000fe200078e00ff */
[----:B------:R-:W-:Y:S01]  /*9180*/  @!P5 PRMT R101, R0, 0x5410, RZ ;  /* 0x000054100065d816 */ /* 0x000fe200000000ff */
[----:B------:R1:W-:Y:S01]  /*9190*/  STG.E.U16 desc[UR22][R148.64+-0x7e], R147 ;  /* 0xffff829394007986 */ /* 0x0003e2000c101516 */
[----:B---3--:R-:W-:Y:S01]  /*91a0*/  F2FP.F16.F32.PACK_AB R0, R184, R111 ;  /* 0x0000006fb800723e */ /* 0x008fe200000000ff */
[----:B------:R-:W-:Y:S01]  /*91b0*/  IMAD.WIDE.U32 R10, R10, -0x326172a9, RZ ;  /* 0xcd9e8d570a0a7825 */ /* 0x000fe200078e00ff */
[----:B------:R-:W-:Y:S01]  /*91c0*/  @!P6 PRMT R102, R8, 0x5410, RZ ;  /* 0x000054100866e816 */ /* 0x000fe200000000ff */
[----:B------:R2:W-:Y:S01]  /*91d0*/  STG.E.U16 desc[UR22][R148.64+-0x80], R112 ;  /* 0xffff807094007986 */ /* 0x0005e2000c101516 */
[C---:B------:R-:W-:Y:S01]  /*91e0*/  @P1 PRMT R94, R0.reuse, 0x7632, R94 ;  /* 0x00007632005e1816 */ /* 0x040fe2000000005e */
[C---:B------:R-:W-:Y:S01]  /*91f0*/  @!P1 HADD2 R6, -R0.reuse.H1_H1, -RZ.H0_H0 ;  /* 0xa00000ff00069230 */ /* 0x040fe20000000d00 */
[----:B------:R-:W-:Y:S01]  /*9200*/  LOP3.LUT R5, R11, UR18, R156, 0x96, !PT ;  /* 0x000000120b057c12 */ /* 0x000fe2000f8e969c */
[----:B------:R-:W-:Y:S01]  /*9210*/  @!P2 HADD2 R7, -R0.H0_H0, -RZ.H0_H0 ;  /* 0xa00000ff0007a230 */ /* 0x000fe20000000900 */
[----:B------:R-:W-:Y:S01]  /*9220*/  @P2 PRMT R96, R0, 0x7610, R96 ;  /* 0x0000761000602816 */ /* 0x000fe20000000060 */
[----:B------:R-:W-:Y:S01]  /*9230*/  IMAD.U32 R8, RZ, RZ, UR12 ;  /* 0x0000000cff087e24 */ /* 0x000fe2000f8e00ff */
[----:B------:R-:W-:Y:S01]  /*9240*/  @!P1 PRMT R94, R6, 0x5410, RZ ;  /* 0x00005410065e9816 */ /* 0x000fe200000000ff */
[----:B------:R-:W-:Y:S01]  /*9250*/  STG.E.U16 desc[UR22][R140.64+-0x70], R151 ;  /* 0xffff90978c007986 */ /* 0x000fe2000c101516 */
[----:B------:R-:W-:-:S02]  /*9260*/  SHF.R.U32.HI R6, RZ, 0x10, R5 ;  /* 0x00000010ff067819 */ /* 0x000fc40000011605 */
[----:B------:R-:W-:Y:S01]  /*9270*/  @!P2 PRMT R96, R7, 0x5410, RZ ;  /* 0x000054100760a816 */ /* 0x000fe200000000ff */
[----:B------:R-:W-:Y:S01]  /*9280*/  STG.E.U16 desc[UR22][R140.64+-0x6e], R85 ;  /* 0xffff92558c007986 */ /* 0x000fe2000c101516 */
[C---:B------:R-:W-:Y:S02]  /*9290*/  LOP3.LUT R7, R5.reuse, 0xffff, RZ, 0xc0, !PT ;  /* 0x0000ffff05077812 */ /* 0x040fe400078ec0ff */
[----:B------:R-:W-:Y:S01]  /*92a0*/  LOP3.LUT R4, R5, 0xff, RZ, 0xc0, !PT ;  /* 0x000000ff05047812 */ /* 0x000fe200078ec0ff */
[----:B------:R-:W-:Y:S01]  /*92b0*/  STG.E.U16 desc[UR22][R148.64+-0x70], R87 ;  /* 0xffff905794007986 */ /* 0x000fe2000c101516 */
[----:B------:R-:W-:Y:S02]  /*92c0*/  SHF.R.U32.HI R5, RZ, 0x18, R5 ;  /* 0x00000018ff057819 */ /* 0x000fe40000011605 */
[----:B------:R-:W-:Y:S01]  /*92d0*/  LOP3.LUT R6, R6, 0xff, RZ, 0xc0, !PT ;  /* 0x000000ff06067812 */ /* 0x000fe200078ec0ff */
[----:B------:R-:W-:Y:S01]  /*92e0*/  STG.E.U16 desc[UR22][R148.64+-0x6e], R86 ;  /* 0xffff925694007986 */ /* 0x000fe2000c101516 */
[----:B------:R-:W-:Y:S01]  /*92f0*/  SHF.R.U32.HI R7, RZ, 0x8, R7 ;  /* 0x00000008ff077819 */ /* 0x000fe20000011607 */
[----:B-1----:R-:W-:Y:S01]  /*9300*/  IMAD.MOV.U32 R147, RZ, RZ, 0x7054 ;  /* 0x00007054ff937424 */ /* 0x002fe200078e00ff */
[----:B------:R-:W-:Y:S01]  /*9310*/  PRMT R6, R6, 0x5410, R5 ;  /* 0x0000541006067816 */ /* 0x000fe20000000005 */
[----:B------:R-:W-:Y:S01]  /*9320*/  STG.E.U16 desc[UR22][R140.64+-0x60], R34 ;  /* 0xffffa0228c007986 */ /* 0x000fe2000c101516 */
[----:B------:R-:W-:Y:S01]  /*9330*/  LOP3.LUT R5, R10, 0xffff, RZ, 0xc0, !PT ;  /* 0x0000ffff0a057812 */ /* 0x000fe200078ec0ff */
[----:B--2---:R-:W-:Y:S01]  /*9340*/  FADD.FTZ R112, R152, R9 ;  /* 0x0000000998707221 */ /* 0x004fe20000010000 */
[----:B------:R-:W-:Y:S01]  /*9350*/  PRMT R4, R4, 0x5410, R7 ;  /* 0x0000541004047816 */ /* 0x000fe20000000007 */
[----:B------:R-:W-:Y:S01]  /*9360*/  STG.E.U16 desc[UR22][R140.64+-0x5e], R33 ;  /* 0xffffa2218c007986 */ /* 0x000fe2000c101516 */
[----:B------:R-:W-:Y:S01]  /*9370*/  PRMT R147, R8, R147, UR12 ;  /* 0x0000000c08937e16 */ /* 0x000fe20008000093 */
[----:B------:R-:W-:Y:S01]  /*9380*/  FADD.FTZ R91, R91, R112 ;  /* 0x000000705b5b7221 */ /* 0x000fe20000010000 */
[----:B------:R-:W-:Y:S01]  /*9390*/  SHF.R.U32.HI R5, RZ, 0x8, R5 ;  /* 0x00000008ff057819 */ /* 0x000fe20000011605 */
[----:B------:R1:W-:Y:S01]  /*93a0*/  STG.E.U16 desc[UR22][R148.64+-0x60], R84 ;  /* 0xffffa05494007986 */ /* 0x0003e2000c101516 */
[----:B------:R-:W-:Y:S01]  /*93b0*/  LOP3.LUT R8, R10, 0xff, RZ, 0xc0, !PT ;  /* 0x000000ff0a087812 */ /* 0x000fe200078ec0ff */
[----:B------:R-:W-:Y:S01]  /*93c0*/  FADD.FTZ R91, R90, R91 ;  /* 0x0000005b5a5b7221 */ /* 0x000fe20000010000 */
[--C-:B------:R-:W-:Y:S01]  /*93d0*/  HSET2.LE.AND R9, R4, R147.reuse, PT ;  /* 0x0000009304097233 */ /* 0x100fe20003803000 */
[----:B------:R-:W-:Y:S01]  /*93e0*/  STG.E.U16 desc[UR22][R148.64+-0x5e], R35 ;  /* 0xffffa22394007986 */ /* 0x000fe2000c101516 */
[----:B------:R-:W-:Y:S01]  /*93f0*/  PRMT R8, R8, 0x5410, R5 ;  /* 0x0000541008087816 */ /* 0x000fe20000000005 */
[----:B------:R-:W-:Y:S01]  /*9400*/  FADD.FTZ R120, R120, R91 ;  /* 0x0000005b78787221 */ /* 0x000fe20000010000 */
[----:B------:R-:W-:Y:S01]  /*9410*/  SHF.R.U32.HI R7, RZ, 0x10, R10 ;  /* 0x00000010ff077819 */ /* 0x000fe2000001160a */
[----:B------:R2:W-:Y:S01]  /*9420*/  STG.E.U16 desc[UR22][R140.64+-0x50], R2 ;  /* 0xffffb0028c007986 */ /* 0x0005e2000c101516 */
[----:B------:R-:W-:Y:S01]  /*9430*/  LOP3.LUT R4, R9, R150, RZ, 0xc0, !PT ;  /* 0x0000009609047212 */ /* 0x000fe200078ec0ff */
[----:B------:R-:W-:Y:S01]  /*9440*/  FADD.FTZ R117, R117, R120 ;  /* 0x0000007875757221 */ /* 0x000fe20000010000 */
[----:B------:R-:W-:Y:S01]  /*9450*/  LOP3.LUT R150, R7, 0xff, RZ, 0xc0, !PT ;  /* 0x000000ff07967812 */ /* 0x000fe200078ec0ff */
[----:B------:R-:W-:Y:S01]  /*9460*/  STG.E.U16 desc[UR22][R140.64+-0x4e], R93 ;  /* 0xffffb25d8c007986 */ /* 0x000fe2000c101516 */
[----:B------:R-:W-:Y:S01]  /*9470*/  SHF.R.U32.HI R5, RZ, 0x18, R10 ;  /* 0x00000018ff057819 */ /* 0x000fe2000001160a */
[----:B------:R-:W-:Y:S01]  /*9480*/  FADD.FTZ R118, R118, R117 ;  /* 0x0000007576767221 */ /* 0x000fe20000010000 */
[--C-:B------:R-:W-:Y:S01]  /*9490*/  HSET2.LE.AND R7, R8, R147.reuse, PT ;  /* 0x0000009308077233 */ /* 0x100fe20003803000 */
[----:B------:R-:W-:Y:S01]  /*94a0*/  STG.E.U16 desc[UR22][R148.64+-0x50], R95 ;  /* 0xffffb05f94007986 */ /* 0x000fe2000c101516 */
[--C-:B------:R-:W-:Y:S01]  /*94b0*/  HSET2.LE.AND R6, R6, R147.reuse, PT ;  /* 0x0000009306067233 */ /* 0x100fe20003803000 */
[----:B------:R-:W-:Y:S01]  /*94c0*/  FADD.FTZ R115, R115, R118 ;  /* 0x0000007673737221 */ /* 0x000fe20000010000 */
[----:B------:R-:W-:Y:S01]  /*94d0*/  PRMT R150, R150, 0x5410, R5 ;  /* 0x0000541096967816 */ /* 0x000fe20000000005 */
[----:B------:R-:W3:Y:S01]  /*94e0*/  LDSM.16.MT88.4 R8, [R126+0x6000] ;  /* 0x006000007e08783b */ /* 0x000ee20000004200 */
[----:B------:R-:W-:Y:S01]  /*94f0*/  LOP3.LUT R12, R157, UR21, R12, 0x96, !PT ;  /* 0x000000159d0c7c12 */ /* 0x000fe2000f8e960c */
[----:B------:R-:W-:Y:S01]  /*9500*/  FADD.FTZ R116, R116, R115 ;  /* 0x0000007374747221 */ /* 0x000fe20000010000 */
[----:B------:R-:W-:Y:S01]  /*9510*/  LOP3.LUT R5, R6, R31, RZ, 0xc0, !PT ;  /* 0x0000001f06057212 */ /* 0x000fe200078ec0ff */
[----:B------:R-:W-:Y:S01]  /*9520*/  STG.E.U16 desc[UR22][R148.64+-0x4e], R92 ;  /* 0xffffb25c94007986 */ /* 0x000fe2000c101516 */
[----:B------:R-:W-:Y:S01]  /*9530*/  LOP3.LUT R6, R7, R30, RZ, 0xc0, !PT ;  /* 0x0000001e07067212 */ /* 0x000fe200078ec0ff */
[----:B------:R-:W-:Y:S01]  /*9540*/  IMAD.WIDE.U32 R12, R12, -0x2daee0ad, RZ ;  /* 0xd2511f530c0c7825 */ /* 0x000fe200078e00ff */
[----:B------:R-:W-:Y:S01]  /*9550*/  HSET2.LE.AND R7, R150, R147, PT ;  /* 0x0000009396077233 */ /* 0x000fe20003803000 */
[----:B------:R-:W-:Y:S01]  /*9560*/  STG.E.U16 desc[UR22][R140.64+-0x40], R108 ;  /* 0xffffc06c8c007986 */ /* 0x000fe2000c101516 */
[----:B------:R-:W-:Y:S01]  /*9570*/  LOP3.LUT R24, R139, UR35, R24, 0x96, !PT ;  /* 0x000000238b187c12 */ /* 0x000fe2000f8e9618 */
[----:B------:R-:W-:Y:S01]  /*9580*/  FADD.FTZ R116, R113, R116 ;  /* 0x0000007471747221 */ /* 0x000fe20000010000 */
[----:B-1----:R-:W-:Y:S01]  /*9590*/  IADD3 R84, P1, R140, -0x100, RZ ;  /* 0xffffff008c547810 */ /* 0x002fe20007f3e0ff */
[----:B------:R-:W-:Y:S01]  /*95a0*/  STG.E.U16 desc[UR22][R140.64+-0x3e], R107 ;  /* 0xffffc26b8c007986 */ /* 0x000fe2000c101516 */
[----:B------:R-:W-:Y:S01]  /*95b0*/  LOP3.LUT R7, R7, R28, RZ, 0xc0, !PT ;  /* 0x0000001c07077212 */ /* 0x000fe200078ec0ff */
[----:B------:R-:W-:-:S04]  /*95c0*/  IMAD.WIDE.U32 R28, R22, -0x2daee0ad, RZ ;  /* 0xd2511f53161c7825 */ /* 0x000fc800078e00ff */
[----:B------:R-:W-:Y:S01]  /*95d0*/  FADD.FTZ R111, R111, R116 ;  /* 0x000000746f6f7221 */ /* 0x000fe20000010000 */
[----:B------:R-:W-:Y:S01]  /*95e0*/  STG.E.U16 desc[UR22][R148.64+-0x40], R110 ;  /* 0xffffc06e94007986 */ /* 0x000fe2000c101516 */
[----:B------:R-:W-:Y:S01]  /*95f0*/  IADD3.X R87, R141, -0x1, RZ, P1, !PT ;  /* 0xffffffff8d577810 */ /* 0x000fe20000ffe4ff */
[----:B--2---:R-:W-:Y:S01]  /*9600*/  IMAD.MOV.U32 R2, RZ, RZ, R32 ;  /* 0x000000ffff027224 */ /* 0x004fe200078e0020 */
[----:B------:R-:W-:Y:S01]  /*9610*/  LOP3.LUT R20, R29, UR34, R20, 0x96, !PT ;  /* 0x000000221d147c12 */ /* 0x000fe2000f8e9614 */
[----:B------:R-:W-:Y:S01]  /*9620*/  STG.E.U16 desc[UR22][R148.64+-0x3e], R109 ;  /* 0xffffc26d94007986 */ /* 0x000fe2000c101516 */
[----:B------:R-:W-:Y:S02]  /*9630*/  @P0 IMAD.MOV.U32 R2, RZ, RZ, R32 ;  /* 0x000000ffff020224 */ /* 0x000fe400078e0020 */
[----:B------:R-:W-:Y:S01]  /*9640*/  FADD.FTZ R184, R184, R111 ;  /* 0x0000006fb8b87221 */ /* 0x000fe20000010000 */
[----:B------:R-:W-:Y:S04]  /*9650*/  STG.E.U16 desc[UR22][R140.64+-0x30], R104 ;  /* 0xffffd0688c007986 */ /* 0x000fe8000c101516 */
[----:B------:R-:W-:Y:S04]  /*9660*/  STG.E.U16 desc[UR22][R140.64+-0x2e], R103 ;  /* 0xffffd2678c007986 */ /* 0x000fe8000c101516 */
[----:B------:R-:W-:Y:S04]  /*9670*/  STG.E.U16 desc[UR22][R148.64+-0x30], R106 ;  /* 0xffffd06a94007986 */ /* 0x000fe8000c101516 */
[----:B------:R-:W-:Y:S01]  /*9680*/  STG.E.U16 desc[UR22][R148.64+-0x2e], R105 ;  /* 0xffffd26994007986 */ /* 0x000fe2000c101516 */
[C---:B---3--:R-:W-:Y:S03]  /*9690*/  HMMA.16816.F32 R52, R4.reuse, R8, R52 ;  /* 0x000000080434723c */ /* 0x048fe60000001834 */
[----:B------:R-:W-:Y:S04]  /*96a0*/  STG.E.U16 desc[UR22][R140.64+-0x20], R100 ;  /* 0xffffe0648c007986 */ /* 0x000fe8000c101516 */
[----:B------:R-:W-:Y:S01]  /*96b0*/  STG.E.U16 desc[UR22][R140.64+-0x1e], R99 ;  /* 0xffffe2638c007986 */ /* 0x000fe2000c101516 */
[C---:B------:R-:W-:Y:S03]  /*96c0*/  HMMA.16816.F32 R56, R4.reuse, R10, R56 ;  /* 0x0000000a0438723c */ /* 0x040fe60000001838 */
[----:B------:R-:W1:Y:S04]  /*96d0*/  LDSM.16.MT88.4 R8, [R124+0x6000] ;  /* 0x006000007c08783b */ /* 0x000e680000004200 */
[----:B------:R-:W-:Y:S04]  /*96e0*/  STG.E.U16 desc[UR22][R148.64+-0x20], R102 ;  /* 0xffffe06694007986 */ /* 0x000fe8000c101516 */
[----:B------:R-:W-:Y:S04]  /*96f0*/  STG.E.U16 desc[UR22][R148.64+-0x1e], R101 ;  /* 0xffffe26594007986 */ /* 0x000fe8000c101516 */
[----:B------:R-:W-:Y:S04]  /*9700*/  STG.E.U16 desc[UR22][R140.64+-0x10], R98 ;  /* 0xfffff0628c007986 */ /* 0x000fe8000c101516 */
[----:B------:R-:W-:Y:S04]  /*9710*/  STG.E.U16 desc[UR22][R140.64+-0xe], R97 ;  /* 0xfffff2618c007986 */ /* 0x000fe8000c101516 */
[----:B------:R-:W-:Y:S04]  /*9720*/  STG.E.U16 desc[UR22][R148.64+-0x10], R96 ;  /* 0xfffff06094007986 */ /* 0x000fe8000c101516 */
[----:B------:R-:W-:Y:S01]  /*9730*/  STG.E.U16 desc[UR22][R148.64+-0xe], R94 ;  /* 0xfffff25e94007986 */ /* 0x000fe2000c101516 */
        /* <DEDUP_REMOVED lines=15> */
[----:B------:R-:W-:Y:S02]  /*9830*/  LOP3.LUT R5, R12, 0xffff, RZ, 0xc0, !PT ;  /* 0x0000ffff0c057812 */ /* 0x000fe400078ec0ff */
[----:B------:R-:W-:Y:S02]  /*9840*/  LOP3.LUT R10, R13, UR19, R14, 0x96, !PT ;  /* 0x000000130d0a7c12 */ /* 0x000fe4000f8e960e */
[----:B------:R-:W-:Y:S02]  /*9850*/  SHF.R.U32.HI R5, RZ, 0x8, R5 ;  /* 0x00000008ff057819 */ /* 0x000fe40000011605 */
[----:B------:R-:W-:Y:S02]  /*9860*/  LOP3.LUT R4, R10, 0xff, RZ, 0xc0, !PT ;  /* 0x000000ff0a047812 */ /* 0x000fe400078ec0ff */
[----:B------:R-:W-:Y:S02]  /*9870*/  PRMT R8, R8, 0x5410, R5 ;  /* 0x0000541008087816 */ /* 0x000fe40000000005 */
[----:B------:R-:W-:-:S02]  /*9880*/  LOP3.LUT R5, R10, 0xffff, RZ, 0xc0, !PT ;  /* 0x0000ffff0a057812 */ /* 0x000fc400078ec0ff */
[--C-:B------:R-:W-:Y:S02]  /*9890*/  SHF.R.U32.HI R6, RZ, 0x10, R12.reuse ;  /* 0x00000010ff067819 */ /* 0x100fe4000001160c */
[----:B------:R-:W-:Y:S02]  /*98a0*/  SHF.R.U32.HI R5, RZ, 0x8, R5 ;  /* 0x00000008ff057819 */ /* 0x000fe40000011605 */
[----:B------:R-:W-:Y:S02]  /*98b0*/  SHF.R.U32.HI R7, RZ, 0x18, R12 ;  /* 0x00000018ff077819 */ /* 0x000fe4000001160c */
[----:B------:R-:W-:Y:S01]  /*98c0*/  PRMT R4, R4, 0x5410, R5 ;  /* 0x0000541004047816 */ /* 0x000fe20000000005 */
[----:B------:R-:W1:Y:S01]  /*98d0*/  LDSM.16.MT88.4 R12, [R126+0x6400] ;  /* 0x006400007e0c783b */ /* 0x000e620000004200 */
[--C-:B------:R-:W-:Y:S02]  /*98e0*/  SHF.R.U32.HI R5, RZ, 0x10, R10.reuse ;  /* 0x00000010ff057819 */ /* 0x100fe4000001160a */
[----:B------:R-:W-:-:S02]  /*98f0*/  SHF.R.U32.HI R10, RZ, 0x18, R10 ;  /* 0x00000018ff0a7819 */ /* 0x000fc4000001160a */
[----:B------:R-:W-:Y:S02]  /*9900*/  LOP3.LUT R5, R5, 0xff, RZ, 0xc0, !PT ;  /* 0x000000ff05057812 */ /* 0x000fe400078ec0ff */
[----:B------:R-:W-:Y:S02]  /*9910*/  LOP3.LUT R6, R6, 0xff, RZ, 0xc0, !PT ;  /* 0x000000ff06067812 */ /* 0x000fe400078ec0ff */
[----:B------:R-:W-:Y:S02]  /*9920*/  PRMT R10, R5, 0x5410, R10 ;  /* 0x00005410050a7816 */ /* 0x000fe4000000000a */
[----:B------:R-:W-:Y:S02]  /*9930*/  PRMT R6, R6, 0x5410, R7 ;  /* 0x0000541006067816 */ /* 0x000fe40000000007 */
[--C-:B------:R-:W-:Y:S02]  /*9940*/  HSET2.LE.AND R9, R8, R147.reuse, PT ;  /* 0x0000009308097233 */ /* 0x100fe40003803000 */
[----:B------:R-:W-:-:S02]  /*9950*/  HSET2.LE.AND R10, R10, R147, PT ;  /* 0x000000930a0a7233 */ /* 0x000fc40003803000 */
[--C-:B------:R-:W-:Y:S02]  /*9960*/  HSET2.LE.AND R7, R6, R147.reuse, PT ;  /* 0x0000009306077233 */ /* 0x100fe40003803000 */
[----:B------:R-:W-:Y:S02]  /*9970*/  LOP3.LUT R6, R9, R18, RZ, 0xc0, !PT ;  /* 0x0000001209067212 */ /* 0x000fe400078ec0ff */
[----:B------:R-:W-:Y:S02]  /*9980*/  LOP3.LUT R5, R10, R17, RZ, 0xc0, !PT ;  /* 0x000000110a057212 */ /* 0x000fe400078ec0ff */
[----:B------:R-:W2:Y:S01]  /*9990*/  LDSM.16.MT88.4 R8, [R124+0x6400] ;  /* 0x006400007c08783b */ /* 0x000ea20000004200 */
[----:B------:R-:W-:Y:S02]  /*99a0*/  HSET2.LE.AND R4, R4, R147, PT ;  /* 0x0000009304047233 */ /* 0x000fe40003803000 */
[----:B------:R-:W-:-:S03]  /*99b0*/  LOP3.LUT R7, R7, R16, RZ, 0xc0, !PT ;  /* 0x0000001007077212 */ /* 0x000fc600078ec0ff */
        /* <DEDUP_REMOVED lines=16> */
[----:B------:R-:W-:-:S04]  /*9ac0*/  IMAD.WIDE.U32 R8, R24, -0x2daee0ad, RZ ;  /* 0xd2511f5318087825 */ /* 0x000fc800078e00ff */
[----:B------:R-:W-:Y:S01]  /*9ad0*/  IMAD.WIDE.U32 R24, R20, -0x326172a9, RZ ;  /* 0xcd9e8d5714187825 */ /* 0x000fe200078e00ff */
[----:B------:R-:W-:Y:S01]  /*9ae0*/  LOP3.LUT R28, R9, UR28, R28, 0x96, !PT ;  /* 0x0000001c091c7c12 */ /* 0x000fe2000f8e961c */
[C---:B---3--:R-:W-:Y:S03]  /*9af0*/  HMMA.16816.F32 R44, R4.reuse, R16, R44 ;  /* 0x00000010042c723c */ /* 0x048fe6000000182c */
[----:B------:R-:W-:Y:S01]  /*9b00*/  LOP3.LUT R138, R25, UR33, R138, 0x96, !PT ;  /* 0x00000021198a7c12 */ /* 0x000fe2000f8e968a */
[----:B------:R-:W-:Y:S02]  /*9b10*/  IMAD.WIDE.U32 R28, R28, -0x326172a9, RZ ;  /* 0xcd9e8d571c1c7825 */ /* 0x000fe400078e00ff */
[----:B------:R-:W-:Y:S02]  /*9b20*/  HMMA.16816.F32 R48, R4, R18, R48 ;  /* 0x000000120430723c */ /* 0x000fe40000001830 */
        /* <DEDUP_REMOVED lines=9> */
[C---:B------:R-:W-:Y:S02]  /*9bc0*/  LOP3.LUT R9, R4.reuse, 0xffff, RZ, 0xc0, !PT ;  /* 0x0000ffff04097812 */ /* 0x040fe400078ec0ff */
[----:B------:R-:W-:Y:S02]  /*9bd0*/  LOP3.LUT R16, R4, 0xff, RZ, 0xc0, !PT ;  /* 0x000000ff04107812 */ /* 0x000fe400078ec0ff */
[----:B------:R-:W-:Y:S02]  /*9be0*/  SHF.R.U32.HI R9, RZ, 0x8, R9 ;  /* 0x00000008ff097819 */ /* 0x000fe40000011609 */
[----:B------:R-:W-:Y:S02]  /*9bf0*/  LOP3.LUT R18, R5, UR18, R30, 0x96, !PT ;  /* 0x0000001205127c12 */ /* 0x000fe4000f8e961e */
[----:B------:R-:W-:Y:S02]  /*9c00*/  PRMT R16, R16, 0x5410, R9 ;  /* 0x0000541010107816 */ /* 0x000fe40000000009 */
[----:B------:R-:W2:Y:S01]  /*9c10*/  LDSM.16.MT88.4 R8, [R124+0x6800] ;  /* 0x006800007c08783b */ /* 0x000ea20000004200 */
[----:B------:R-:W-:-:S02]  /*9c20*/  LOP3.LUT R5, R18, 0xffff, RZ, 0xc0, !PT ;  /* 0x0000ffff12057812 */ /* 0x000fc400078ec0ff */
[--C-:B------:R-:W-:Y:S02]  /*9c30*/  SHF.R.U32.HI R6, RZ, 0x10, R4.reuse ;  /* 0x00000010ff067819 */ /* 0x100fe40000011604 */
[----:B------:R-:W-:Y:S02]  /*9c40*/  SHF.R.U32.HI R7, RZ, 0x18, R4 ;  /* 0x00000018ff077819 */ /* 0x000fe40000011604 */
[----:B------:R-:W-:Y:S02]  /*9c50*/  SHF.R.U32.HI R5, RZ, 0x8, R5 ;  /* 0x00000008ff057819 */ /* 0x000fe40000011605 */
[----:B------:R-:W-:Y:S02]  /*9c60*/  LOP3.LUT R4, R18, 0xff, RZ, 0xc0, !PT ;  /* 0x000000ff12047812 */ /* 0x000fe400078ec0ff */
[----:B------:R-:W-:Y:S02]  /*9c70*/  LOP3.LUT R6, R6, 0xff, RZ, 0xc0, !PT ;  /* 0x000000ff06067812 */ /* 0x000fe400078ec0ff */
[----:B------:R-:W-:-:S02]  /*9c80*/  PRMT R4, R4, 0x5410, R5 ;  /* 0x0000541004047816 */ /* 0x000fc40000000005 */
[--C-:B------:R-:W-:Y:S02]  /*9c90*/  SHF.R.U32.HI R5, RZ, 0x10, R18.reuse ;  /* 0x00000010ff057819 */ /* 0x100fe40000011612 */
[----:B------:R-:W-:Y:S02]  /*9ca0*/  SHF.R.U32.HI R18, RZ, 0x18, R18 ;  /* 0x00000018ff127819 */ /* 0x000fe40000011612 */
[----:B------:R-:W-:Y:S02]  /*9cb0*/  LOP3.LUT R5, R5, 0xff, RZ, 0xc0, !PT ;  /* 0x000000ff05057812 */ /* 0x000fe400078ec0ff */
[----:B------:R-:W-:Y:S02]  /*9cc0*/  PRMT R6, R6, 0x5410, R7 ;  /* 0x0000541006067816 */ /* 0x000fe40000000007 */
[----:B------:R-:W-:Y:S02]  /*9cd0*/  PRMT R18, R5, 0x5410, R18 ;  /* 0x0000541005127816 */ /* 0x000fe40000000012 */
[----:B------:R-:W-:-:S02]  /*9ce0*/  HSET2.LE.AND R4, R4, R147, PT ;  /* 0x0000009304047233 */ /* 0x000fc40003803000 */
[----:B------:R-:W-:Y:S02]  /*9cf0*/  LOP3.LUT R24, R29, UR19, R24, 0x96, !PT ;  /* 0x000000131d187c12 */ /* 0x000fe4000f8e9618 */
[--C-:B------:R-:W-:Y:S02]  /*9d00*/  HSET2.LE.AND R5, R18, R147.reuse, PT ;  /* 0x0000009312057233 */ /* 0x100fe40003803000 */
[--C-:B------:R-:W-:Y:S02]  /*9d10*/  HSET2.LE.AND R18, R16, R147.reuse, PT ;  /* 0x0000009310127233 */ /* 0x100fe40003803000 */
[----:B------:R-:W-:Y:S02]  /*9d20*/  HSET2.LE.AND R16, R6, R147, PT ;  /* 0x0000009306107233 */ /* 0x000fe40003803000 */
[----:B------:R-:W-:Y:S02]  /*9d30*/  LOP3.LUT R4, R4, R27, RZ, 0xc0, !PT ;  /* 0x0000001b04047212 */ /* 0x000fe400078ec0ff */
[----:B------:R-:W-:-:S02]  /*9d40*/  LOP3.LUT R5, R5, R26, RZ, 0xc0, !PT ;  /* 0x0000001a05057212 */ /* 0x000fc400078ec0ff */
[----:B------:R-:W-:Y:S02]  /*9d50*/  LOP3.LUT R6, R18, R23, RZ, 0xc0, !PT ;  /* 0x0000001712067212 */ /* 0x000fe400078ec0ff */
[----:B------:R-:W-:Y:S02]  /*9d60*/  LOP3.LUT R7, R16, R21, RZ, 0xc0, !PT ;  /* 0x0000001510077212 */ /* 0x000fe400078ec0ff */
[----:B------:R-:W3:Y:S01]  /*9d70*/  LDSM.16.MT88.4 R16, [R124+0x7800] ;  /* 0x007800007c10783b */ /* 0x000ee20000004200 */
[----:B------:R-:W-:-:S03]  /*9d80*/  SHF.R.U32.HI R138, RZ, 0x18, R24 ;  /* 0x00000018ff8a7819 */ /* 0x000fc60000011618 */
[----:B------:R-:W-:Y:S01]  /*9d90*/  LDSM.16.MT88.4 R20, [R126+0x7800] ;  /* 0x007800007e14783b */ /* 0x000fe20000004200 */
        /* <DEDUP_REMOVED lines=8> */
[----:B-1----:R-:W-:Y:S01]  /*9e20*/  HMMA.16816.F32 R36, R4, R12, R36 ;  /* 0x0000000c0424723c */ /* 0x002fe20000001824 */
[----:B------:R-:W-:-:S05]  /*9e30*/  SHF.R.U32.HI R16, RZ, 0x10, R24 ;  /* 0x00000010ff107819 */ /* 0x000fca0000011618 */
[C---:B------:R-:W-:Y:S01]  /*9e40*/  HMMA.16816.F32 R40, R4.reuse, R14, R40 ;  /* 0x0000000e0428723c */ /* 0x040fe20000001828 */
[C---:B------:R-:W-:Y:S02]  /*9e50*/  LOP3.LUT R13, R28.reuse, 0xffff, RZ, 0xc0, !PT ;  /* 0x0000ffff1c0d7812 */ /* 0x040fe400078ec0ff */
[--C-:B------:R-:W-:Y:S02]  /*9e60*/  SHF.R.U32.HI R12, RZ, 0x18, R28.reuse ;  /* 0x00000018ff0c7819 */ /* 0x100fe4000001161c */
[----:B------:R-:W-:Y:S01]  /*9e70*/  SHF.R.U32.HI R18, RZ, 0x8, R13 ;  /* 0x00000008ff127819 */ /* 0x000fe2000001160d */
[C---:B--2---:R-:W-:Y:S01]  /*9e80*/  HMMA.16816.F32 R44, R4.reuse, R8, R44 ;  /* 0x00000008042c723c */ /* 0x044fe2000000182c */
[----:B------:R-:W-:Y:S02]  /*9e90*/  SHF.R.U32.HI R14, RZ, 0x10, R28 ;  /* 0x00000010ff0e7819 */ /* 0x000fe4000001161c */
[----:B------:R-:W-:Y:S02]  /*9ea0*/  LOP3.LUT R15, R28, 0xff, RZ, 0xc0, !PT ;  /* 0x000000ff1c0f7812 */ /* 0x000fe400078ec0ff */
[----:B------:R-:W-:Y:S01]  /*9eb0*/  LOP3.LUT R13, R14, 0xff, RZ, 0xc0, !PT ;  /* 0x000000ff0e0d7812 */ /* 0x000fe200078ec0ff */
[----:B------:R-:W-:Y:S01]  /*9ec0*/  HMMA.16816.F32 R68, R4, R20, R68 ;  /* 0x000000140444723c */ /* 0x000fe20000001844 */
[C---:B------:R-:W-:Y:S01]  /*9ed0*/  LOP3.LUT R9, R24.reuse, 0xffff, RZ, 0xc0, !PT ;  /* 0x0000ffff18097812 */ /* 0x040fe200078ec0ff */
[----:B------:R-:W1:Y:S01]  /*9ee0*/  LDSM.16.MT88.4 R28, [R126+0x6c00] ;  /* 0x006c00007e1c783b */ /* 0x000e620000004200 */
[----:B------:R-:W-:-:S02]  /*9ef0*/  LOP3.LUT R8, R24, 0xff, RZ, 0xc0, !PT ;  /* 0x000000ff18087812 */ /* 0x000fc400078ec0ff */
[----:B------:R-:W-:Y:S01]  /*9f00*/  SHF.R.U32.HI R17, RZ, 0x8, R9 ;  /* 0x00000008ff117819 */ /* 0x000fe20000011609 */
[C---:B------:R-:W-:Y:S01]  /*9f10*/  HMMA.16816.F32 R72, R4.reuse, R22, R72 ;  /* 0x000000160448723c */ /* 0x040fe20000001848 */
[----:B------:R-:W-:Y:S01]  /*9f20*/  LOP3.LUT R9, R16, 0xff, RZ, 0xc0, !PT ;  /* 0x000000ff10097812 */ /* 0x000fe200078ec0ff */
[----:B------:R-:W2:Y:S01]  /*9f30*/  LDSM.16.MT88.4 R24, [R124+0x6c00] ;  /* 0x006c00007c18783b */ /* 0x000ea20000004200 */
[----:B------:R-:W-:Y:S02]  /*9f40*/  PRMT R14, R15, 0x5410, R18 ;  /* 0x000054100f0e7816 */ /* 0x000fe40000000012 */
[----:B------:R-:W-:Y:S01]  /*9f50*/  PRMT R12, R13, 0x5410, R12 ;  /* 0x000054100d0c7816 */ /* 0x000fe2000000000c */
[----:B------:R-:W-:Y:S01]  /*9f60*/  HMMA.16816.F32 R48, R4, R10, R48 ;  /* 0x0000000a0430723c */ /* 0x000fe20000001830 */
[----:B------:R-:W-:Y:S01]  /*9f70*/  PRMT R8, R8, 0x5410, R17 ;  /* 0x0000541008087816 */ /* 0x000fe20000000011 */
[----:B------:R-:W3:Y:S01]  /*9f80*/  LDSM.16.MT88.4 R20, [R126+0x7c00] ;  /* 0x007c00007e14783b */ /* 0x000ee20000004200 */
[----:B------:R-:W-:-:S03]  /*9f90*/  PRMT R138, R9, 0x5410, R138 ;  /* 0x00005410098a7816 */ /* 0x000fc6000000008a */
[----:B------:R-:W4:Y:S01]  /*9fa0*/  LDSM.16.MT88.4 R16, [R124+0x7c00] ;  /* 0x007c00007c10783b */ /* 0x000f220000004200 */
[--C-:B------:R-:W-:Y:S02]  /*9fb0*/  HSET2.LE.AND R6, R14, R147.reuse, PT ;  /* 0x000000930e067233 */ /* 0x100fe40003803000 */
[--C-:B------:R-:W-:Y:S02]  /*9fc0*/  HSET2.LE.AND R7, R12, R147.reuse, PT ;  /* 0x000000930c077233 */ /* 0x100fe40003803000 */
[--C-:B------:R-:W-:Y:S01]  /*9fd0*/  HSET2.LE.AND R4, R8, R147.reuse, PT ;  /* 0x0000009308047233 */ /* 0x100fe20003803000 */
[----:B------:R-:W5:Y:S01]  /*9fe0*/  LDSM.16.MT88.4 R12, [R126+0x8c00] ;  /* 0x008c00007e0c783b */ /* 0x000f620000004200 */
[----:B------:R-:W-:Y:S02]  /*9ff0*/  HSET2.LE.AND R138, R138, R147, PT ;  /* 0x000000938a8a7233 */ /* 0x000fe40003803000 */
[----:B------:R-:W-:Y:S01]  /*a000*/  LOP3.LUT R7, R7, R0, RZ, 0xc0, !PT ;  /* 0x0000000007077212 */ /* 0x000fe200078ec0ff */
[----:B------:R-:W5:Y:S01]  /*a010*/  LDSM.16.MT88.4 R8, [R124+0x8c00] ;  /* 0x008c00007c08783b */ /* 0x000f620000004200 */
[----:B------:R-:W-:Y:S01]  /*a020*/  LOP3.LUT R4, R4, R145, RZ, 0xc0, !PT ;  /* 0x0000009104047212 */ /* 0x000fe200078ec0ff */
[--C-:B------:R-:W-:Y:S01]  /*a030*/  IMAD.MOV.U32 R0, RZ, RZ, R3.reuse ;  /* 0x000000ffff007224 */ /* 0x100fe200078e0003 */
[----:B------:R-:W-:Y:S01]  /*a040*/  LOP3.LUT R5, R138, R143, RZ, 0xc0, !PT ;  /* 0x0000008f8a057212 */ /* 0x000fe200078ec0ff */
[----:B------:R-:W-:Y:S01]  /*a050*/  @P0 IMAD.MOV.U32 R0, RZ, RZ, R3 ;  /* 0x000000ffff000224 */ /* 0x000fe200078e0003 */
[----:B------:R-:W-:-:S07]  /*a060*/  LOP3.LUT R6, R6, R137, RZ, 0xc0, !PT ;  /* 0x0000008906067212 */ /* 0x000fce00078ec0ff */
[C---:B-1----:R-:W-:Y:S06]  /*a070*/  HMMA.16816.F32 R52, R4.reuse, R28, R52 ;  /* 0x0000001c0434723c */ /* 0x042fec0000001834 */
[C---:B------:R-:W-:Y:S06]  /*a080*/  HMMA.16816.F32 R56, R4.reuse, R30, R56 ;  /* 0x0000001e0438723c */ /* 0x040fec0000001838 */
[C---:B--2---:R-:W-:Y:S06]  /*a090*/  HMMA.16816.F32 R60, R4.reuse, R24, R60 ;  /* 0x00000018043c723c */ /* 0x044fec000000183c */
        /* <DEDUP_REMOVED lines=8> */
[----:B------:R-:W-:Y:S01]  /*a120*/  HMMA.16816.F32 R48, R4, R10, R48 ;  /* 0x0000000a0430723c */ /* 0x000fe20000001830 */
[----:B------:R-:W-:-:S08]  /*a130*/  NOP ;  /* 0x0000000000007918 */ /* 0x000fd00000000000 */
[----:B------:R-:W-:-:S15]  /*a140*/  @P0 BRA `(.L_x_1079) ;  /* 0x0000000000040947 */ /* 0x000fde0003800000 */
.L_x_1075:
[----:B------:R-:W-:-:S12]  /*a150*/  UIADD3 UR15, UR38, -0x1, URZ ;  /* 0xffffffff260f7890 */ /* 0x000fd8000fffe03f */
.L_x_1079:
[----:B------:R-:W-:-:S13]  /*a160*/  ISETP.LE.AND P0, PT, RZ, UR15, PT ;  /* 0x0000000fff007c0c */ /* 0x000fda000bf03270 */
[----:B------:R-:W-:Y:S05]  /*a170*/  @!P0 BRA `(.L_x_1080) ;  /* 0x0000003800fc8947 */ /* 0x000fea0003800000 */
[----:B------:R-:W-:Y:S01]  /*a180*/  IMAD.WIDE.U32 R178, R136, -0x326172a9, RZ ;  /* 0xcd9e8d5788b27825 */ /* 0x000fe200078e00ff */
[----:B------:R-:W-:Y:S01]  /*a190*/  USHF.R.S32.HI UR29, URZ, 0x1f, UR16 ;  /* 0x0000001f3f1d7899 */ /* 0x000fe20008011410 */
[----:B------:R-:W-:Y:S01]  /*a1a0*/  MOV R3, R0 ;  /* 0x0000000000037202 */ /* 0x000fe20000000f00 */
[----:B------:R-:W-:Y:S01]  /*a1b0*/  ULDC UR4, c[0x0][0x2d0] ;  /* 0x0000b40000047ab9 */ /* 0x000fe20000000800 */
[----:B------:R-:W-:Y:S01]  /*a1c0*/  IMAD.U32 R4, RZ, RZ, UR12 ;  /* 0x0000000cff047e24 */ /* 0x000fe2000f8e00ff */
[----:B------:R-:W-:Y:S01]  /*a1d0*/  LOP3.LUT R176, R179, R131, RZ, 0x3c, !PT ;  /* 0x00000083b3b07212 */ /* 0x000fe200078e3cff */
[----:B------:R-:W-:Y:S01]  /*a1e0*/  IMAD.MOV.U32 R173, RZ, RZ, 0x7054 ;  /* 0x00007054ffad7424 */ /* 0x000fe200078e00ff */
[----:B------:R-:W-:Y:S01]  /*a1f0*/  MOV R182, R132 ;  /* 0x0000008400b67202 */ /* 0x000fe20000000f00 */
[----:B---3--:R-:W-:Y:S01]  /*a200*/  IMAD.MOV.U32 R85, RZ, RZ, R2 ;  /* 0x000000ffff557224 */ /* 0x008fe200078e0002 */
[----:B------:R-:W-:Y:S01]  /*a210*/  MOV R183, R135 ;  /* 0x0000008700b77202 */ /* 0x000fe20000000f00 */
[----:B------:R-:W-:Y:S01]  /*a220*/  IMAD.WIDE.U32 R180, R130, -0x2daee0ad, RZ ;  /* 0xd2511f5382b47825 */ /* 0x000fe200078e00ff */
[----:B------:R-:W-:Y:S01]  /*a230*/  PRMT R173, R4, R173, UR12 ;  /* 0x0000000c04ad7e16 */ /* 0x000fe200080000ad */
[----:B------:R-:W-:Y:S01]  /*a240*/  USHF.L.U32 UR30, UR16, 0x1, URZ ;  /* 0x00000001101e7899 */ /* 0x000fe2000800063f */
[----:B------:R-:W-:Y:S01]  /*a250*/  ISETP.GE.AND P4, PT, R170, UR4, PT ;  /* 0x00000004aa007c0c */ /* 0x000fe2000bf86270 */
[----:B------:R-:W-:Y:S01]  /*a260*/  IMAD.WIDE.U32 R176, R176, -0x2daee0ad, RZ ;  /* 0xd2511f53b0b07825 */ /* 0x000fe200078e00ff */
[----:B------:R-:W-:Y:S01]  /*a270*/  USHF.L.U64.HI UR29, UR16, 0x1, UR29 ;  /* 0x00000001101d7899 */ /* 0x000fe2000801021d */
[----:B------:R-:W-:Y:S01]  /*a280*/  ULDC UR5, c[0x0][0x2d0] ;  /* 0x0000b40000057ab9 */ /* 0x000fe20000000800 */
[----:B------:R-:W-:Y:S01]  /*a290*/  ULDC UR4, c[0x0][0x2ec] ;  /* 0x0000bb0000047ab9 */ /* 0x000fe20000000800 */
[----:B------:R-:W-:Y:S01]  /*a2a0*/  ULDC.64 UR6, c[0x0][0x248] ;  /* 0x0000920000067ab9 */ /* 0x000fe20000000a00 */
[----:B------:R-:W-:Y:S08]  /*a2b0*/  BRA `(.L_x_1081) ;  /* 0x0000000400087947 */ /* 0x000ff00003800000 */
.L_x_1083:
        /* <DEDUP_REMOVED lines=19> */
[C---:B------:R-:W-:Y:S02]  /*a3f0*/  IADD3 R101, P6, R102.reuse, UR32, RZ ;  /* 0x0000002066657c10 */ /* 0x040fe4000ffde0ff */
[----:B------:R-:W3:Y:S08]  /*a400*/  @!P3 LDC.64 R90, c[0x0][0x218] ;  /* 0x00008600ff5abb82 */ /* 0x000ef00000000a00 */
[----:B------:R-:W3:Y:S01]  /*a410*/  @!P2 LDC.64 R88, c[0x0][0x218] ;  /* 0x00008600ff58ab82 */ /* 0x000ee20000000a00 */
[C---:B----4-:R-:W-:Y:S02]  /*a420*/  @!P4 LEA R98, P0, R102.reuse, R98, 0x1 ;  /* 0x000000626662c211 */ /* 0x050fe400078008ff */
[C---:B-1----:R-:W-:Y:S02]  /*a430*/  @!P3 LEA R96, P1, R102.reuse, R96, 0x1 ;  /* 0x000000606660b211 */ /* 0x042fe400078208ff */
[C-C-:B------:R-:W-:Y:S02]  /*a440*/  @!P4 LEA.HI.X R99, R102.reuse, R99, R100.reuse, 0x1, P0 ;  /* 0x000000636663c211 */ /* 0x140fe400000f0c64 */
[C-C-:B------:R-:W-:Y:S02]  /*a450*/  @!P3 LEA.HI.X R97, R102.reuse, R97, R100.reuse, 0x1, P1 ;  /* 0x000000616661b211 */ /* 0x140fe400008f0c64 */
[C---:B--2---:R-:W-:Y:S01]  /*a460*/  @!P2 LEA R94, P0, R102.reuse, R94, 0x1 ;  /* 0x0000005e665ea211 */ /* 0x044fe200078008ff */
[----:B------:R-:W-:Y:S01]  /*a470*/  @!PT LDS RZ, [RZ] ;  /* 0x00000000fffff984 */ /* 0x000fe20000000800 */
[----:B------:R-:W-:Y:S01]  /*a480*/  @!PT LDS RZ, [RZ] ;  /* 0x00000000fffff984 */ /* 0x000fe20000000800 */
[----:B------:R-:W-:Y:S01]  /*a490*/  @!PT LDS RZ, [RZ] ;  /* 0x00000000fffff984 */ /* 0x000fe20000000800 */
[----:B------:R1:W-:Y:S01]  /*a4a0*/  @!P4 LDGSTS.E.BYPASS.LTC128B.128 [R162+0x3000], desc[UR22][R98.64] ;  /* 0x0300000062a2cfae */ /* 0x0003e2000b901d56 */
[C---:B-----5:R-:W-:Y:S02]  /*a4b0*/  @!P4 LEA R92, P5, R101.reuse, R92, 0x1 ;  /* 0x0000005c655cc211 */ /* 0x060fe400078a08ff */
        /* <DEDUP_REMOVED lines=34> */
.L_x_1081:
[----:B------:R-:W-:Y:S01]  /*a6e0*/  ISETP.GE.AND P3, PT, R164, UR5, PT ;  /* 0x00000005a4007c0c */ /* 0x000fe2000bf66270 */
[----:B------:R-:W1:Y:S01]  /*a6f0*/  @!P4 LDC.64 R196, c[0x0][0x220] ;  /* 0x00008800ffc4cb82 */ /* 0x000e620000000a00 */
[----:B------:R-:W-:Y:S01]  /*a700*/  ISETP.GE.AND P2, PT, R163, UR5, PT ;  /* 0x00000005a3007c0c */ /* 0x000fe2000bf46270 */
[----:B------:R-:W-:Y:S04]  /*a710*/  DEPBAR.LE SB0, 0x0 ;  /* 0x000080000000791a */ /* 0x000fe80000000000 */
[----:B------:R-:W-:Y:S01]  /*a720*/  USHF.R.S32.HI UR38, URZ, 0x1f, UR15 ;  /* 0x0000001f3f267899 */ /* 0x000fe2000801140f */
[----:B------:R-:W-:Y:S01]  /*a730*/  IMAD.U32 R199, RZ, RZ, UR15 ;  /* 0x0000000fffc77e24 */ /* 0x000fe2000f8e00ff */
[----:B------:R-:W-:Y:S01]  /*a740*/  UIMAD UR16, UR10, UR15, URZ ;  /* 0x0000000f0a1072a4 */ /* 0x000fe2000f8e023f */
[----:B--2---:R-:W2:Y:S08]  /*a750*/  @!P4 LDC.64 R190, c[0x0][0x220] ;  /* 0x00008800ffbecb82 */ /* 0x004eb00000000a00 */
[----:B------:R-:W-:Y:S01]  /*a760*/  BAR.SYNC.DEFER_BLOCKING 0x0 ;  /* 0x0000000000007b1d */ /* 0x000fe20000010000 */
[----:B------:R-:W-:Y:S01]  /*a770*/  IMAD.WIDE.U32 R198, R199, UR11, R182 ;  /* 0x0000000bc7c67c25 */ /* 0x000fe2000f8e00b6 */
[----:B------:R-:W-:Y:S02]  /*a780*/  UIMAD UR16, UR38, UR11, UR16 ;  /* 0x0000000b261072a4 */ /* 0x000fe4000f8e0210 */
[----:B------:R-:W-:Y:S01]  /*a790*/  UISETP.GE.AND UP0, UPT, UR15, 0x1, UPT ;  /* 0x000000010f00788c */ /* 0x000fe2000bf06270 */
[C---:B------:R-:W-:Y:S03]  /*a7a0*/  IADD3 R2, P5, R198.reuse, UR9, RZ ;  /* 0x00000009c6027c10 */ /* 0x040fe6000ffbe0ff */
[----:B------:R-:W-:Y:S01]  /*a7b0*/  VIADD R0, R199, UR16 ;  /* 0x00000010c7007c36 */ /* 0x000fe20008000000 */
[----:B------:R-:W-:Y:S01]  /*a7c0*/  @P4 STS [R162+0x6000], RZ ;  /* 0x006000ffa2004388 */ /* 0x000fe20000000800 */
[----:B------:R-:W3:Y:S04]  /*a7d0*/  @!P3 LDC.64 R194, c[0x0][0x220] ;  /* 0x00008800ffc2bb82 */ /* 0x000ee80000000a00 */
[----:B------:R-:W-:Y:S05]  /*a7e0*/  @P4 STS [R162+0x6004], RZ ;  /* 0x006004ffa2004388 */ /* 0x000fea0000000800 */
        /* <DEDUP_REMOVED lines=12> */
[----:B------:R-:W-:Y:S03]  /*a8b0*/  @!P4 LDGSTS.E.BYPASS.LTC128B.128 [R162+0x6000], desc[UR22][R196.64] ;  /* 0x06000000c4a2cfae */ /* 0x000fe6000b901d56 */
[----:B------:R-:W-:Y:S02]  /*a8c0*/  @!P2 LEA.HI.X R193, R198, R193, R0, 0x1, P0 ;  /* 0x000000c1c6c1a211 */ /* 0x000fe400000f0c00 */
[----:B------:R-:W-:Y:S01]  /*a8d0*/  @P3 STS.128 [R162+0x7000], RZ ;  /* 0x007000ffa2003388 */ /* 0x000fe20000000c00 */
[----:B------:R-:W-:Y:S02]  /*a8e0*/  IADD3.X R0, R0, UR8, RZ, P5, !PT ;  /* 0x0000000800007c10 */ /* 0x000fe4000affe4ff */
[C---:B--2---:R-:W-:Y:S02]  /*a8f0*/  @!P4 LEA R190, P5, R2.reuse, R190, 0x1 ;  /* 0x000000be02bec211 */ /* 0x044fe400078a08ff */
[----:B------:R-:W-:Y:S01]  /*a900*/  @!PT LDS RZ, [RZ] ;  /* 0x00000000fffff984 */ /* 0x000fe20000000800 */
[----:B------:R-:W-:Y:S01]  /*a910*/  @!PT LDS RZ, [RZ] ;  /* 0x00000000fffff984 */ /* 0x000fe20000000800 */
[----:B------:R-:W-:Y:S01]  /*a920*/  @!PT LDS RZ, [RZ] ;  /* 0x00000000fffff984 */ /* 0x000fe20000000800 */
[----:B------:R-:W-:Y:S01]  /*a930*/  @!P3 LDGSTS.E.BYPASS.LTC128B.128 [R162+0x7000], desc[UR22][R194.64+0x40] ;  /* 0x07000040c2a2bfae */ /* 0x000fe2000b901d56 */
[C---:B-----5:R-:W-:Y:S02]  /*a940*/  @!P3 LEA R188, P1, R2.reuse, R188, 0x1 ;  /* 0x000000bc02bcb211 */ /* 0x060fe400078208ff */
[C-C-:B------:R-:W-:Y:S02]  /*a950*/  @!P4 LEA.HI.X R191, R2.reuse, R191, R0.reuse, 0x1, P5 ;  /* 0x000000bf02bfc211 */ /* 0x140fe400028f0c00 */
[----:B------:R-:W-:Y:S01]  /*a960*/  @P2 STS.128 [R162+0x8000], RZ ;  /* 0x008000ffa2002388 */ /* 0x000fe20000000c00 */
[C-C-:B------:R-:W-:Y:S02]  /*a970*/  @!P3 LEA.HI.X R189, R2.reuse, R189, R0.reuse, 0x1, P1 ;  /* 0x000000bd02bdb211 */ /* 0x140fe400008f0c00 */
[C---:B------:R-:W-:Y:S02]  /*a980*/  @!P2 LEA R186, P0, R2.reuse, R186, 0x1 ;  /* 0x000000ba02baa211 */ /* 0x040fe400078008ff */
[----:B------:R-:W-:Y:S01]  /*a990*/  @!PT LDS RZ, [RZ] ;  /* 0x00000000fffff984 */ /* 0x000fe20000000800 */
[----:B------:R-:W-:Y:S01]  /*a9a0*/  @!PT LDS RZ, [RZ] ;  /* 0x00000000fffff984 */ /* 0x000fe20000000800 */
[----:B------:R-:W-:Y:S01]  /*a9b0*/  @!PT LDS RZ, [RZ] ;  /* 0x00000000fffff984 */ /* 0x000fe20000000800 */
[----:B------:R-:W-:Y:S02]  /*a9c0*/  @!P2 LDGSTS.E.BYPASS.LTC128B.128 [R162+0x8000], desc[UR22][R192.64+0x80] ;  /* 0x08000080c0a2afae */ /* 0x000fe4000b901d56 */
[----:B------:R-:W-:Y:S03]  /*a9d0*/  @!P2 LEA.HI.X R187, R2, R187, R0, 0x1, P0 ;  /* 0x000000bb02bba211 */ /* 0x000fe600000f0c00 */
[----:B------:R-:W-:Y:S01]  /*a9e0*/  @P4 STS.128 [R162+0x6800], RZ ;  /* 0x006800ffa2004388 */ /* 0x000fe20000000c00 */
[----:B------:R-:W-:Y:S04]  /*a9f0*/  PLOP3.LUT P0, PT, PT, PT, UP0, 0x80, 0x0 ;  /* 0x000000000000781c */ /* 0x000fe80003f0f008 */
        /* <DEDUP_REMOVED lines=18> */
[----:B------:R-:W5:Y:S01]  /*ab20*/  LDSM.16.M88.4 R104, [R128+0x3c00] ;  /* 0x003c00008068783b */ /* 0x000f620000000200 */
[----:B-1----:R-:W-:Y:S04]  /*ab30*/  IMAD.U32 R187, RZ, RZ, UR15 ;  /* 0x0000000fffbb7e24 */ /* 0x002fe8000f8e00ff */
[----:B------:R-:W0:Y:S01]  /*ab40*/  LDGDEPBAR ;  /* 0x00000000000079af */ /* 0x000e220000000000 */
[----:B------:R-:W-:Y:S04]  /*ab50*/  IMAD R0, R187, 0x40, R172 ;  /* 0x00000040bb007824 */ /* 0x000fe800078e02ac */
[----:B------:R-:W-:Y:S01]  /*ab60*/  LDSM.16.M88.4 R108, [R127] ;  /* 0x000000007f6c783b */ /* 0x000fe20000000200 */
[C---:B------:R-:W-:Y:S01]  /*ab70*/  VIADD R2, R0.reuse, 0x1 ;  /* 0x0000000100027836 */ /* 0x040fe20000000000 */
[----:B------:R-:W-:Y:S01]  /*ab80*/  I2FP.F32.S32 R187, R0 ;  /* 0x0000000000bb7245 */ /* 0x000fe20000201400 */
[C---:B------:R-:W-:Y:S02]  /*ab90*/  VIADD R86, R0.reuse, 0x8 ;  /* 0x0000000800567836 */ /* 0x040fe40000000000 */
[----:B------:R-:W1:Y:S01]  /*aba0*/  LDSM.16.M88.4 R112, [R125+0x3000] ;  /* 0x003000007d70783b */ /* 0x000e620000000200 */
[C---:B------:R-:W-:Y:S01]  /*abb0*/  VIADD R186, R0.reuse, 0x9 ;  /* 0x0000000900ba7836 */ /* 0x040fe20000000000 */
[----:B------:R-:W-:Y:S01]  /*abc0*/  I2FP.F32.S32 R2, R2 ;  /* 0x0000000200027245 */ /* 0x000fe20000201400 */
[----:B------:R-:W-:Y:S02]  /*abd0*/  VIADD R188, R0, 0x11 ;  /* 0x0000001100bc7836 */ /* 0x000fe40000000000 */
[----:B------:R-:W1:Y:S05]  /*abe0*/  LDSM.16.M88.4 R116, [R125+0x3400] ;  /* 0x003400007d74783b */ /* 0x000e6a0000000200 */
        /* <DEDUP_REMOVED lines=9> */
[----:B------:R-:W4:Y:S05]  /*ac80*/  LDSM.16.M88.4 R100, [R129+0x1000] ;  /* 0x001000008164783b */ /* 0x000f2a0000000200 */
[C---:B-----5:R-:W-:Y:S06]  /*ac90*/  HMMA.16816.F32 R28, R88.reuse, R104, RZ ;  /* 0x00000068581c723c */ /* 0x060fec00000018ff */
[----:B------:R-:W-:Y:S01]  /*aca0*/  HMMA.16816.F32 R32, R88, R106, RZ ;  /* 0x0000006a5820723c */ /* 0x000fe200000018ff */
[----:B------:R-:W5:Y:S05]  /*acb0*/  LDSM.16.M88.4 R88, [R128+0x4400] ;  /* 0x004400008058783b */ /* 0x000f6a0000000200 */
[C---:B-1----:R-:W-:Y:S01]  /*acc0*/  HMMA.16816.F32 R4, R108.reuse, R112, R4 ;  /* 0x000000706c04723c */ /* 0x042fe20000001804 */
[----:B------:R-:W1:Y:S05]  /*acd0*/  LDSM.16.M88.4 R104, [R128+0x4800] ;  /* 0x004800008068783b */ /* 0x000e6a0000000200 */
[C---:B------:R-:W-:Y:S01]  /*ace0*/  HMMA.16816.F32 R8, R108.reuse, R114, R8 ;  /* 0x000000726c08723c */ /* 0x040fe20000001808 */
[----:B------:R-:W1:Y:S05]  /*acf0*/  LDSM.16.M88.4 R112, [R128+0x4c00] ;  /* 0x004c00008070783b */ /* 0x000e6a0000000200 */
[C---:B------:R-:W-:Y:S06]  /*ad00*/  HMMA.16816.F32 R12, R108.reuse, R116, R12 ;  /* 0x000000746c0c723c */ /* 0x040fec000000180c */
[C---:B------:R-:W-:Y:S01]  /*ad10*/  HMMA.16816.F32 R16, R108.reuse, R118, R16 ;  /* 0x000000766c10723c */ /* 0x040fe20000001810 */
[----:B------:R-:W-:Y:S05]  /*ad20*/  LDSM.16.M88.4 R116, [R125+0x4800] ;  /* 0x004800007d74783b */ /* 0x000fea0000000200 */
[C---:B--2---:R-:W-:Y:S06]  /*ad30*/  HMMA.16816.F32 R20, R108.reuse, R92, R20 ;  /* 0x0000005c6c14723c */ /* 0x044fec0000001814 */
[C---:B------:R-:W-:Y:S01]  /*ad40*/  HMMA.16816.F32 R24, R108.reuse, R94, R24 ;  /* 0x0000005e6c18723c */ /* 0x040fe20000001818 */
[----:B------:R-:W-:Y:S05]  /*ad50*/  LDSM.16.M88.4 R92, [R127+0x1000] ;  /* 0x001000007f5c783b */ /* 0x000fea0000000200 */
[C---:B---3--:R-:W-:Y:S06]  /*ad60*/  HMMA.16816.F32 R28, R108.reuse, R96, R28 ;  /* 0x000000606c1c723c */ /* 0x048fec000000181c */
[----:B------:R-:W-:Y:S01]  /*ad70*/  HMMA.16816.F32 R32, R108, R98, R32 ;  /* 0x000000626c20723c */ /* 0x000fe20000001820 */
[----:B------:R-:W2:Y:S05]  /*ad80*/  LDSM.16.M88.4 R96, [R125+0x4000] ;  /* 0x004000007d60783b */ /* 0x000eaa0000000200 */
[C---:B----4-:R-:W-:Y:S01]  /*ad90*/  HMMA.16816.F32 R4, R100.reuse, R120, R4 ;  /* 0x000000786404723c */ /* 0x050fe20000001804 */
[----:B------:R-:W3:Y:S05]  /*ada0*/  LDSM.16.M88.4 R108, [R125+0x4400] ;  /* 0x004400007d6c783b */ /* 0x000eea0000000200 */
[C---:B------:R-:W-:Y:S06]  /*adb0*/  HMMA.16816.F32 R8, R100.reuse, R122, R8 ;  /* 0x0000007a6408723c */ /* 0x040fec0000001808 */
[C---:B-----5:R-:W-:Y:S06]  /*adc0*/  HMMA.16816.F32 R12, R100.reuse, R88, R12 ;  /* 0x00000058640c723c */ /* 0x060fec000000180c */
[C---:B------:R-:W-:Y:S01]  /*add0*/  HMMA.16816.F32 R16, R100.reuse, R90, R16 ;  /* 0x0000005a6410723c */ /* 0x040fe20000001810 */
[----:B------:R-:W4:Y:S05]  /*ade0*/  LDSM.16.M88.4 R88, [R125+0x4c00] ;  /* 0x004c00007d58783b */ /* 0x000f2a0000000200 */
[C---:B-1----:R-:W-:Y:S06]  /*adf0*/  HMMA.16816.F32 R20, R100.reuse, R104, R20 ;  /* 0x000000686414723c */ /* 0x042fec0000001814 */
[C---:B------:R-:W-:Y:S01]  /*ae00*/  HMMA.16816.F32 R24, R100.reuse, R106, R24 ;  /* 0x0000006a6418723c */ /* 0x040fe20000001818 */
[----:B------:R-:W-:Y:S05]  /*ae10*/  LDSM.16.M88.4 R104, [R128+0x5000] ;  /* 0x005000008068783b */ /* 0x000fea0000000200 */
[C---:B------:R-:W-:Y:S06]  /*ae20*/  HMMA.16816.F32 R28, R100.reuse, R112, R28 ;  /* 0x00000070641c723c */ /* 0x040fec000000181c */
[----:B------:R-:W-:Y:S01]  /*ae30*/  HMMA.16816.F32 R32, R100, R114, R32 ;  /* 0x000000726420723c */ /* 0x000fe20000001820 */
[----:B------:R-:W1:Y:S05]  /*ae40*/  LDSM.16.M88.4 R100, [R129+0x2000] ;  /* 0x002000008164783b */ /* 0x000e6a0000000200 */
[C---:B--2---:R-:W-:Y:S01]  /*ae50*/  HMMA.16816.F32 R4, R92.reuse, R96, R4 ;  /* 0x000000605c04723c */ /* 0x044fe20000001804 */
[----:B------:R-:W-:Y:S05]  /*ae60*/  LDSM.16.M88.4 R112, [R128+0x5c00] ;  /* 0x005c00008070783b */ /* 0x000fea0000000200 */
[C---:B------:R-:W-:Y:S01]  /*ae70*/  HMMA.16816.F32 R8, R92.reuse, R98, R8 ;  /* 0x000000625c08723c */ /* 0x040fe20000001808 */
[----:B------:R-:W2:Y:S05]  /*ae80*/  LDSM.16.M88.4 R96, [R128+0x5400] ;  /* 0x005400008060783b */ /* 0x000eaa0000000200 */
[C---:B---3--:R-:W-:Y:S06]  /*ae90*/  HMMA.16816.F32 R12, R92.reuse, R108, R12 ;  /* 0x0000006c5c0c723c */ /* 0x048fec000000180c */
[C---:B------:R-:W-:Y:S01]  /*aea0*/  HMMA.16816.F32 R16, R92.reuse, R110, R16 ;  /* 0x0000006e5c10723c */ /* 0x040fe20000001810 */
[----:B------:R-:W3:Y:S05]  /*aeb0*/  LDSM.16.M88.4 R108, [R128+0x5800] ;  /* 0x00580000806c783b */ /* 0x000eea0000000200 */
[C---:B------:R-:W-:Y:S06]  /*aec0*/  HMMA.16816.F32 R20, R92.reuse, R116, R20 ;  /* 0x000000745c14723c */ /* 0x040fec0000001814 */
[C---:B------:R-:W-:Y:S01]  /*aed0*/  HMMA.16816.F32 R24, R92.reuse, R118, R24 ;  /* 0x000000765c18723c */ /* 0x040fe20000001818 */
[----:B------:R-:W-:Y:S05]  /*aee0*/  LDSM.16.M88.4 R116, [R125+0x5400] ;  /* 0x005400007d74783b */ /* 0x000fea0000000200 */
[C---:B----4-:R-:W-:Y:S06]  /*aef0*/  HMMA.16816.F32 R28, R92.reuse, R88, R28 ;  /* 0x000000585c1c723c */ /* 0x050fec000000181c */
[----:B------:R-:W-:Y:S01]  /*af00*/  HMMA.16816.F32 R32, R92, R90, R32 ;  /* 0x0000005a5c20723c */ /* 0x000fe20000001820 */
[----:B------:R-:W-:Y:S05]  /*af10*/  LDSM.16.M88.4 R88, [R127+0x2000] ;  /* 0x002000007f58783b */ /* 0x000fea0000000200 */
[C---:B-1----:R-:W-:Y:S01]  /*af20*/  HMMA.16816.F32 R4, R100.reuse, R104, R4 ;  /* 0x000000686404723c */ /* 0x042fe20000001804 */
[----:B------:R-:W1:Y:S05]  /*af30*/  LDSM.16.M88.4 R92, [R125+0x5000] ;  /* 0x005000007d5c783b */ /* 0x000e6a0000000200 */
[C---:B------:R-:W-:Y:S06]  /*af40*/  HMMA.16816.F32 R8, R100.reuse, R106, R8 ;  /* 0x0000006a6408723c */ /* 0x040fec0000001808 */
[C---:B--2---:R-:W-:Y:S06]  /*af50*/  HMMA.16816.F32 R12, R100.reuse, R96, R12 ;  /* 0x00000060640c723c */ /* 0x044fec000000180c */
[C---:B------:R-:W-:Y:S01]  /*af60*/  HMMA.16816.F32 R16, R100.reuse, R98, R16 ;  /* 0x000000626410723c */ /* 0x040fe20000001810 */
[----:B------:R-:W2:Y:S05]  /*af70*/  LDSM.16.M88.4 R96, [R125+0x5800] ;  /* 0x005800007d60783b */ /* 0x000eaa0000000200 */
[C---:B---3--:R-:W-:Y:S06]  /*af80*/  HMMA.16816.F32 R20, R100.reuse, R108, R20 ;  /* 0x0000006c6414723c */ /* 0x048fec0000001814 */
[C---:B------:R-:W-:Y:S06]  /*af90*/  HMMA.16816.F32 R24, R100.reuse, R110, R24 ;  /* 0x0000006e6418723c */ /* 0x040fec0000001818 */
[C---:B------:R-:W-:Y:S06]  /*afa0*/  HMMA.16816.F32 R28, R100.reuse, R112, R28 ;  /* 0x00000070641c723c */ /* 0x040fec000000181c */
[----:B------:R-:W-:Y:S06]  /*afb0*/  HMMA.16816.F32 R32, R100, R114, R32 ;  /* 0x000000726420723c */ /* 0x000fec0000001820 */
[C---:B-1----:R-:W-:Y:S06]  /*afc0*/  HMMA.16816.F32 R4, R88.reuse, R92, R4 ;  /* 0x0000005c5804723c */ /* 0x042fec0000001804 */
[C---:B------:R-:W-:Y:S01]  /*afd0*/  HMMA.16816.F32 R8, R88.reuse, R94, R8 ;  /* 0x0000005e5808723c */ /* 0x040fe20000001808 */
[----:B------:R-:W1:Y:S01]  /*afe0*/  LDSM.16.M88.4 R92, [R125+0x5c00] ;  /* 0x005c00007d5c783b */ /* 0x000e620000000200 */
[----:B------:R-:W-:Y:S04]  /*aff0*/  DEPBAR.LE SB0, 0x0 ;  /* 0x000080000000791a */ /* 0x000fe80000000000 */
[C---:B------:R-:W-:Y:S01]  /*b000*/  HMMA.16816.F32 R12, R88.reuse, R116, R12 ;  /* 0x00000074580c723c */ /* 0x040fe2000000180c */
[----:B------:R-:W-:Y:S05]  /*b010*/  BAR.SYNC.DEFER_BLOCKING 0x0 ;  /* 0x0000000000007b1d */ /* 0x000fea0000010000 */
[C---:B------:R-:W-:Y:S06]  /*b020*/  HMMA.16816.F32 R16, R88.reuse, R118, R16 ;  /* 0x000000765810723c */ /* 0x040fec0000001810 */
[C---:B------:R-:W-:Y:S01]  /*b030*/  FFMA.FTZ R4, R187.reuse, UR17, R4 ;  /* 0x00000011bb047c23 */ /* 0x040fe20008010004 */
[----:B------:R-:W-:Y:S01]  /*b040*/  FFMA.FTZ R6, R187, UR17, R6 ;  /* 0x00000011bb067c23 */ /* 0x000fe20008010006 */
[----:B------:R-:W-:Y:S01]  /*b050*/  I2FP.F32.S32 R187, R86 ;  /* 0x0000005600bb7245 */ /* 0x000fe20000201400 */
[C---:B--2---:R-:W-:Y:S03]  /*b060*/  HMMA.16816.F32 R20, R88.reuse, R96, R20 ;  /* 0x000000605814723c */ /* 0x044fe60000001814 */
[C---:B------:R-:W-:Y:S01]  /*b070*/  FFMA.FTZ R5, R2.reuse, UR17, R5 ;  /* 0x0000001102057c23 */ /* 0x040fe20008010005 */
[----:B------:R-:W-:Y:S01]  /*b080*/  FFMA.FTZ R7, R2, UR17, R7 ;  /* 0x0000001102077c23 */ /* 0x000fe20008010007 */
[----:B------:R-:W-:Y:S01]  /*b090*/  I2FP.F32.S32 R2, R186 ;  /* 0x000000ba00027245 */ /* 0x000fe20000201400 */
[----:B------:R-:W-:Y:S02]  /*b0a0*/  VIADD R86, R0, 0x10 ;  /* 0x0000001000567836 */ /* 0x000fe40000000000 */
[C---:B------:R-:W-:Y:S03]  /*b0b0*/  FFMA.FTZ R8, R187.reuse, UR17, R8 ;  /* 0x00000011bb087c23 */ /* 0x040fe60008010008 */
[----:B------:R-:W-:Y:S01]  /*b0c0*/  FFMA.FTZ R10, R187, UR17, R10 ;  /* 0x00000011bb0a7c23 */ /* 0x000fe2000801000a */
[C---:B------:R-:W-:Y:S03]  /*b0d0*/  HMMA.16816.F32 R24, R88.reuse, R98, R24 ;  /* 0x000000625818723c */ /* 0x040fe60000001818 */
[----:B------:R-:W-:Y:S01]  /*b0e0*/  I2FP.F32.S32 R187, R86 ;  /* 0x0000005600bb7245 */ /* 0x000fe20000201400 */
[C---:B------:R-:W-:Y:S01]  /*b0f0*/  FFMA.FTZ R9, R2.reuse, UR17, R9 ;  /* 0x0000001102097c23 */ /* 0x040fe20008010009 */
[----:B------:R-:W-:Y:S01]  /*b100*/  I2FP.F32.S32 R86, R188 ;  /* 0x000000bc00567245 */ /* 0x000fe20000201400 */
[----:B------:R-:W-:Y:S01]  /*b110*/  FFMA.FTZ R11, R2, UR17, R11 ;  /* 0x00000011020b7c23 */ /* 0x000fe2000801000b */
[C---:B------:R-:W-:Y:S04]  /*b120*/  VIADD R186, R0.reuse, 0x18 ;  /* 0x0000001800ba7836 */ /* 0x040fe80000000000 */
[C---:B------:R-:W-:Y:S01]  /*b130*/  FFMA.FTZ R12, R187.reuse, UR17, R12 ;  /* 0x00000011bb0c7c23 */ /* 0x040fe2000801000c */
[----:B------:R-:W-:Y:S02]  /*b140*/  VIADD R2, R0, 0x19 ;  /* 0x0000001900027836 */ /* 0x000fe40000000000 */
[----:B------:R-:W-:Y:S01]  /*b150*/  FFMA.FTZ R14, R187, UR17, R14 ;  /* 0x00000011bb0e7c23 */ /* 0x000fe2000801000e */
[----:B------:R-:W-:Y:S01]  /*b160*/  I2FP.F32.S32 R187, R186 ;  /* 0x000000ba00bb7245 */ /* 0x000fe20000201400 */
[C---:B------:R-:W-:Y:S01]  /*b170*/  FFMA.FTZ R13, R86.reuse, UR17, R13 ;  /* 0x00000011560d7c23 */ /* 0x040fe2000801000d */
[----:B------:R-:W-:Y:S01]  /*b180*/  FFMA.FTZ R15, R86, UR17, R15 ;  /* 0x00000011560f7c23 */ /* 0x000fe2000801000f */
[----:B------:R-:W-:Y:S01]  /*b190*/  I2FP.F32.S32 R186, R2 ;  /* 0x0000000200ba7245 */ /* 0x000fe20000201400 */
[----:B------:R-:W-:Y:S01]  /*b1a0*/  VIADD R86, R0, 0x21 ;  /* 0x0000002100567836 */ /* 0x000fe20000000000 */
[----:B------:R-:W-:Y:S01]  /*b1b0*/  FMNMX.FTZ R2, R4, R85, !PT ;  /* 0x0000005504027209 */ /* 0x000fe20007810000 */
[C---:B-1----:R-:W-:Y:S03]  /*b1c0*/  HMMA.16816.F32 R28, R88.reuse, R92, R28 ;  /* 0x0000005c581c723c */ /* 0x042fe6000000181c */
[----:B------:R-:W-:Y:S01]  /*b1d0*/  FMNMX.FTZ R189, R5, R2, !PT ;  /* 0x0000000205bd7209 */ /* 0x000fe20007810000 */
[C---:B------:R-:W-:Y:S01]  /*b1e0*/  FFMA.FTZ R17, R186.reuse, UR17, R17 ;  /* 0x00000011ba117c23 */ /* 0x040fe20008010011 */
[----:B------:R-:W-:Y:S01]  /*b1f0*/  I2FP.F32.S32 R86, R86 ;  /* 0x0000005600567245 */ /* 0x000fe20000201400 */
[----:B------:R-:W-:Y:S01]  /*b200*/  FFMA.FTZ R19, R186, UR17, R19 ;  /* 0x00000011ba137c23 */ /* 0x000fe20008010013 */
[----:B------:R-:W-:Y:S01]  /*b210*/  FMNMX.FTZ R186, R8, R189, !PT ;  /* 0x000000bd08ba7209 */ /* 0x000fe20007810000 */
[C---:B------:R-:W-:Y:S01]  /*b220*/  VIADD R188, R0.reuse, 0x20 ;  /* 0x0000002000bc7836 */ /* 0x040fe20000000000 */
[----:B------:R-:W-:Y:S03]  /*b230*/  HMMA.16816.F32 R32, R88, R94, R32 ;  /* 0x0000005e5820723c */ /* 0x000fe60000001820 */
[----:B------:R-:W-:Y:S01]  /*b240*/  FMNMX.FTZ R191, R9, R186, !PT ;  /* 0x000000ba09bf7209 */ /* 0x000fe20007810000 */
[----:B------:R-:W-:Y:S02]  /*b250*/  VIADD R2, R0, 0x28 ;  /* 0x0000002800027836 */ /* 0x000fe40000000000 */
[C---:B------:R-:W-:Y:S01]  /*b260*/  FFMA.FTZ R16, R187.reuse, UR17, R16 ;  /* 0x00000011bb107c23 */ /* 0x040fe20008010010 */
[----:B------:R-:W-:Y:S01]  /*b270*/  FFMA.FTZ R18, R187, UR17, R18 ;  /* 0x00000011bb127c23 */ /* 0x000fe20008010012 */
[----:B------:R-:W-:Y:S03]  /*b280*/  I2FP.F32.S32 R187, R188 ;  /* 0x000000bc00bb7245 */ /* 0x000fe60000201400 */
        /* <DEDUP_REMOVED lines=10> */
[----:B------:R-:W-:Y:S02]  /*b330*/  VIADD R187, R0, 0x30 ;  /* 0x0000003000bb7836 */ /* 0x000fe40000000000 */
[C---:B------:R-:W-:Y:S01]  /*b340*/  FFMA.FTZ R24, R189.reuse, UR17, R24 ;  /* 0x00000011bd187c23 */ /* 0x040fe20008010018 */
[----:B------:R-:W-:Y:S01]  /*b350*/  FFMA.FTZ R26, R189, UR17, R26 ;  /* 0x00000011bd1a7c23 */ /* 0x000fe2000801001a */
[----:B------:R-:W-:Y:S01]  /*b360*/  FMNMX.FTZ R189, R7, R2, !PT ;  /* 0x0000000207bd7209 */ /* 0x000fe20007810000 */
[----:B------:R-:W-:Y:S01]  /*b370*/  FFMA.FTZ R25, R86, UR17, R25 ;  /* 0x0000001156197c23 */ /* 0x000fe20008010019 */
[----:B------:R-:W-:Y:S01]  /*b380*/  FMNMX.FTZ R2, R16, R191, !PT ;  /* 0x000000bf10027209 */ /* 0x000fe20007810000 */
[----:B------:R-:W-:Y:S01]  /*b390*/  FFMA.FTZ R27, R86, UR17, R27 ;  /* 0x00000011561b7c23 */ /* 0x000fe2000801001b */
[----:B------:R-:W-:Y:S02]  /*b3a0*/  I2FP.F32.S32 R187, R187 ;  /* 0x000000bb00bb7245 */ /* 0x000fe40000201400 */
[----:B------:R-:W-:Y:S02]  /*b3b0*/  FMNMX.FTZ R86, R10, R189, !PT ;  /* 0x000000bd0a567209 */ /* 0x000fe40007810000 */
[----:B------:R-:W-:Y:S01]  /*b3c0*/  FMNMX.FTZ R189, R17, R2, !PT ;  /* 0x0000000211bd7209 */ /* 0x000fe20007810000 */
[C---:B------:R-:W-:Y:S01]  /*b3d0*/  FFMA.FTZ R28, R187.reuse, UR17, R28 ;  /* 0x00000011bb1c7c23 */ /* 0x040fe2000801001c */
[----:B------:R-:W-:Y:S01]  /*b3e0*/  FFMA.FTZ R30, R187, UR17, R30 ;  /* 0x00000011bb1e7c23 */ /* 0x000fe2000801001e */
[----:B------:R-:W-:Y:S02]  /*b3f0*/  FMNMX.FTZ R187, R11, R86, !PT ;  /* 0x000000560bbb7209 */ /* 0x000fe40007810000 */
[----:B------:R-:W-:Y:S02]  /*b400*/  FMNMX.FTZ R2, R20, R189, !PT ;  /* 0x000000bd14027209 */ /* 0x000fe40007810000 */
[----:B------:R-:W-:Y:S01]  /*b410*/  FMNMX.FTZ R86, R14, R187, !PT ;  /* 0x000000bb0e567209 */ /* 0x000fe20007810000 */
[C---:B------:R-:W-:Y:S01]  /*b420*/  VIADD R187, R0.reuse, 0x38 ;  /* 0x0000003800bb7836 */ /* 0x040fe20000000000 */
[----:B------:R-:W-:Y:S01]  /*b430*/  FMNMX.FTZ R191, R21, R2, !PT ;  /* 0x0000000215bf7209 */ /* 0x000fe20007810000 */
[C---:B------:R-:W-:Y:S01]  /*b440*/  VIADD R2, R0.reuse, 0x31 ;  /* 0x0000003100027836 */ /* 0x040fe20000000000 */
[----:B------:R-:W-:Y:S01]  /*b450*/  FMNMX.FTZ R189, R15, R86, !PT ;  /* 0x000000560fbd7209 */ /* 0x000fe20007810000 */
[----:B------:R-:W-:Y:S01]  /*b460*/  VIADD R0, R0, 0x39 ;  /* 0x0000003900007836 */ /* 0x000fe20000000000 */
[----:B------:R-:W-:Y:S02]  /*b470*/  FMNMX.FTZ R186, R24, R191, !PT ;  /* 0x000000bf18ba7209 */ /* 0x000fe40007810000 */
[----:B------:R-:W-:Y:S02]  /*b480*/  I2FP.F32.S32 R2, R2 ;  /* 0x0000000200027245 */ /* 0x000fe40000201400 */
[----:B------:R-:W-:Y:S02]  /*b490*/  FMNMX.FTZ R86, R18, R189, !PT ;  /* 0x000000bd12567209 */ /* 0x000fe40007810000 */
[----:B------:R-:W-:Y:S01]  /*b4a0*/  FMNMX.FTZ R191, R25, R186, !PT ;  /* 0x000000ba19bf7209 */ /* 0x000fe20007810000 */
[----:B------:R-:W-:Y:S01]  /*b4b0*/  FFMA.FTZ R29, R2, UR17, R29 ;  /* 0x00000011021d7c23 */ /* 0x000fe2000801001d */
        /* <DEDUP_REMOVED lines=8> */
[----:B------:R-:W-:Y:S02]  /*b540*/  FMNMX.FTZ R191, R23, R86, !PT ;  /* 0x0000005617bf7209 */ /* 0x000fe40007810000 */
[----:B------:R-:W-:Y:S02]  /*b550*/  FMNMX.FTZ R86, R32, R189, !PT ;  /* 0x000000bd20567209 */ /* 0x000fe40007810000 */
[----:B------:R-:W-:Y:S02]  /*b560*/  FMNMX.FTZ R186, R26, R191, !PT ;  /* 0x000000bf1aba7209 */ /* 0x000fe40007810000 */
[----:B------:R-:W-:Y:S01]  /*b570*/  FMNMX.FTZ R86, R33, R86, !PT ;  /* 0x0000005621567209 */ /* 0x000fe20007810000 */
[----:B------:R-:W-:Y:S06]  /*b580*/  @P0 BRA `(.L_x_1083) ;  /* 0xffffffec004c0947 */ /* 0x000fec000383ffff */
.L_x_1082:
[----:B-1----:R-:W-:Y:S01]  /*b590*/  FMNMX.FTZ R89, R27, R186, !PT ;  /* 0x000000ba1b597209 */ /* 0x002fe20007810000 */
[----:B------:R-:W-:Y:S01]  /*b5a0*/  FFMA.FTZ R31, R2, UR17, R31 ;  /* 0x00000011021f7c23 */ /* 0x000fe2000801001f */
[----:B------:R-:W-:Y:S01]  /*b5b0*/  LOP3.LUT R122, R177, UR36, R180, 0x96, !PT ;  /* 0x00000024b17a7c12 */ /* 0x000fe2000f8e96b4 */
[----:B------:R-:W-:Y:S01]  /*b5c0*/  IMAD.MOV.U32 R112, RZ, RZ, R84 ;  /* 0x000000ffff707224 */ /* 0x000fe200078e0054 */
[----:B------:R-:W-:Y:S01]  /*b5d0*/  FMNMX.FTZ R2, R30, R89, !PT ;  /* 0x000000591e027209 */ /* 0x000fe20007810000 */
[----:B------:R-:W-:Y:S01]  /*b5e0*/  FFMA.FTZ R34, R187, UR17, R34 ;  /* 0x00000011bb227c23 */ /* 0x000fe20008010022 */
[----:B------:R-:W1:Y:S01]  /*b5f0*/  SHFL.BFLY PT, R91, R86, 0x2, 0x1f ;  /* 0x0c401f00565b7f89 */ /* 0x000e6200000e0000 */
[----:B------:R-:W-:Y:S01]  /*b600*/  IMAD.MOV.U32 R113, RZ, RZ, R87 ;  /* 0x000000ffff717224 */ /* 0x000fe200078e0057 */
[----:B------:R-:W-:Y:S01]  /*b610*/  FMNMX.FTZ R89, R31, R2, !PT ;  /* 0x000000021f597209 */ /* 0x000fe20007810000 */
[----:B------:R-:W-:Y:S01]  /*b620*/  FFMA.FTZ R35, R0, UR17, R35 ;  /* 0x0000001100237c23 */ /* 0x000fe20008010023 */
[----:B------:R-:W-:Y:S01]  /*b630*/  IMAD.WIDE.U32 R122, R122, -0x326172a9, RZ ;  /* 0xcd9e8d577a7a7825 */ /* 0x000fe200078e00ff */
[----:B------:R-:W-:Y:S02]  /*b640*/  USHF.L.U32 UR38, UR15, 0x1, URZ ;  /* 0x000000010f267899 */ /* 0x000fe4000800063f */
[----:B------:R-:W-:Y:S02]  /*b650*/  FMNMX.FTZ R2, R34, R89, !PT ;  /* 0x0000005922027209 */ /* 0x000fe40007810000 */
[----:B------:R-:W-:Y:S02]  /*b660*/  ULOP3.LUT UR16, UR38, UR27, URZ, 0x3c, !UPT ;  /* 0x0000001b26107292 */ /* 0x000fe4000f8e3c3f */
[----:B------:R-:W-:Y:S04]  /*b670*/  FMNMX.FTZ R0, R35, R2, !PT ;  /* 0x0000000223007209 */ /* 0x000fe80007810000 */
[----:B------:R-:W-:Y:S01]  /*b680*/  LOP3.LUT R2, R181, UR16, RZ, 0x3c, !PT ;  /* 0x00000010b5027c12 */ /* 0x000fe2000f8e3cff */
[----:B------:R-:W2:Y:S01]  /*b690*/  SHFL.BFLY PT, R89, R0, 0x2, 0x1f ;  /* 0x0c401f0000597f89 */ /* 0x000ea200000e0000 */
[----:B------:R-:W-:Y:S03]  /*b6a0*/  UIADD3 UR16, UR38, 0x1, URZ ;  /* 0x0000000126107890 */ /* 0x000fe6000fffe03f */
[----:B------:R-:W-:Y:S01]  /*b6b0*/  IMAD.WIDE.U32 R202, R2, -0x326172a9, RZ ;  /* 0xcd9e8d5702ca7825 */ /* 0x000fe200078e00ff */
[----:B------:R-:W-:Y:S02]  /*b6c0*/  ULOP3.LUT UR16, UR16, UR27, URZ, 0x3c, !UPT ;  /* 0x0000001b10107292 */ /* 0x000fe4000f8e3c3f */
[----:B-1----:R-:W-:Y:S02]  /*b6d0*/  FMNMX.FTZ R91, R86, R91, !PT ;  /* 0x0000005b565b7209 */ /* 0x002fe40007810000 */
[----:B------:R-:W-:Y:S02]  /*b6e0*/  LOP3.LUT R2, R203, UR37, R178, 0x96, !PT ;  /* 0x00000025cb027c12 */ /* 0x000fe4000f8e96b2 */
[----:B------:R-:W-:Y:S01]  /*b6f0*/  LOP3.LUT R202, R123, UR35, R202, 0x96, !PT ;  /* 0x000000237bca7c12 */ /* 0x000fe2000f8e96ca */
[----:B------:R-:W1:Y:S02]  /*b700*/  SHFL.BFLY PT, R86, R91, 0x1, 0x1f ;  /* 0x0c201f005b567f89 */ /* 0x000e6400000e0000 */
[----:B------:R-:W-:Y:S04]  /*b710*/  IMAD.WIDE.U32 R190, R2, -0x2daee0ad, RZ ;  /* 0xd2511f5302be7825 */ /* 0x000fe800078e00ff */
[----:B------:R-:W-:Y:S01]  /*b720*/  IMAD.WIDE.U32 R202, R202, -0x2daee0ad, RZ ;  /* 0xd2511f53caca7825 */ /* 0x000fe200078e00ff */
[----:B------:R-:W-:Y:S02]  /*b730*/  LOP3.LUT R2, R191, UR34, R176, 0x96, !PT ;  /* 0x00000022bf027c12 */ /* 0x000fe4000f8e96b0 */
[----:B--2---:R-:W-:Y:S03]  /*b740*/  FMNMX.FTZ R89, R0, R89, !PT ;  /* 0x0000005900597209 */ /* 0x004fe60007810000 */
[----:B------:R-:W-:Y:S01]  /*b750*/  IMAD.WIDE.U32 R192, R2, -0x326172a9, RZ ;  /* 0xcd9e8d5702c07825 */ /* 0x000fe200078e00ff */
[----:B------:R-:W-:Y:S01]  /*b760*/  LOP3.LUT R190, R203, UR28, R190, 0x96, !PT ;  /* 0x0000001ccbbe7c12 */ /* 0x000fe2000f8e96be */
[----:B------:R-:W2:Y:S04]  /*b770*/  SHFL.BFLY PT, R0, R89, 0x1, 0x1f ;  /* 0x0c201f0059007f89 */ /* 0x000ea800000e0000 */
[----:B------:R-:W-:Y:S05]  /*b780*/  IMAD.WIDE.U32 R190, R190, -0x326172a9, RZ ;  /* 0xcd9e8d57bebe7825 */ /* 0x000fea00078e00ff */
[----:B------:R-:W-:Y:S02]  /*b790*/  LOP3.LUT R192, R191, UR25, R192, 0x96, !PT ;  /* 0x00000019bfc07c12 */ /* 0x000fe4000f8e96c0 */
[----:B-1----:R-:W-:Y:S02]  /*b7a0*/  FMNMX.FTZ R2, R91, R86, !PT ;  /* 0x000000565b027209 */ /* 0x002fe40007810000 */
[----:B------:R-:W-:Y:S01]  /*b7b0*/  LOP3.LUT R86, R193, UR33, R122, 0x96, !PT ;  /* 0x00000021c1567c12 */ /* 0x000fe2000f8e967a */
[----:B------:R-:W-:Y:S01]  /*b7c0*/  IMAD.WIDE.U32 R192, R192, -0x2daee0ad, RZ ;  /* 0xd2511f53c0c07825 */ /* 0x000fe200078e00ff */
[C---:B------:R-:W-:Y:S03]  /*b7d0*/  FSETP.NEU.FTZ.AND P0, PT, R2.reuse, -INF , PT ;  /* 0xff8000000200780b */ /* 0x040fe60003f1d000 */
[----:B------:R-:W-:Y:S01]  /*b7e0*/  FMUL.FTZ R106, R2, UR4 ;  /* 0x00000004026a7c20 */ /* 0x000fe20008410000 */
[----:B------:R-:W-:Y:S04]  /*b7f0*/  IMAD.WIDE.U32 R90, R86, -0x2daee0ad, RZ ;  /* 0xd2511f53565a7825 */ /* 0x000fe800078e00ff */
[----:B------:R-:W-:Y:S02]  /*b800*/  FSEL R106, R106, RZ, P0 ;  /* 0x000000ff6a6a7208 */ /* 0x000fe40000000000 */
[----:B------:R-:W-:Y:S02]  /*b810*/  LOP3.LUT R198, R193, UR20, R90, 0x96, !PT ;  /* 0x00000014c1c67c12 */ /* 0x000fe4000f8e965a */
[----:B------:R-:W-:Y:S01]  /*b820*/  LOP3.LUT R202, R91, UR24, R202, 0x96, !PT ;  /* 0x000000185bca7c12 */ /* 0x000fe2000f8e96ca */
[--C-:B------:R-:W-:Y:S01]  /*b830*/  FFMA.FTZ R187, R20, UR4, -R106.reuse ;  /* 0x0000000414bb7c23 */ /* 0x100fe2000801086a */
[----:B--2---:R-:W-:Y:S01]  /*b840*/  FMNMX.FTZ R0, R89, R0, !PT ;  /* 0x0000000059007209 */ /* 0x004fe20007810000 */
[--C-:B------:R-:W-:Y:S01]  /*b850*/  FFMA.FTZ R201, R4, UR4, -R106.reuse ;  /* 0x0000000404c97c23 */ /* 0x100fe2000801086a */
[--C-:B------:R-:W-:Y:S01]  /*b860*/  FFMA.FTZ R88, R5, UR4, -R106.reuse ;  /* 0x0000000405587c23 */ /* 0x100fe2000801086a */
[----:B------:R-:W-:Y:S01]  /*b870*/  IMAD.WIDE.U32 R198, R198, -0x326172a9, RZ ;  /* 0xcd9e8d57c6c67825 */ /* 0x000fe200078e00ff */
[C---:B------:R-:W-:Y:S03]  /*b880*/  FSETP.NEU.FTZ.AND P0, PT, R0.reuse, -INF , PT ;  /* 0xff8000000000780b */ /* 0x040fe60003f1d000 */
[----:B------:R-:W-:Y:S01]  /*b890*/  FMUL.FTZ R107, R0, UR4 ;  /* 0x00000004006b7c20 */ /* 0x000fe20008410000 */
[----:B------:R-:W-:Y:S01]  /*b8a0*/  IMAD.WIDE.U32 R202, R202, -0x326172a9, RZ ;  /* 0xcd9e8d57caca7825 */ /* 0x000fe200078e00ff */
[----:B------:R-:W-:Y:S01]  /*b8b0*/  LOP3.LUT R5, R198, 0xff, RZ, 0xc0, !PT ;  /* 0x000000ffc6057812 */ /* 0x000fe200078ec0ff */
[----:B------:R-:W-:Y:S02]  /*b8c0*/  MUFU.EX2 R201, R201 ;  /* 0x000000c900c97308 */ /* 0x000fe40000000800 */
[--C-:B------:R-:W-:Y:S01]  /*b8d0*/  FFMA.FTZ R186, R21, UR4, -R106.reuse ;  /* 0x0000000415ba7c23 */ /* 0x100fe2000801086a */
[----:B------:R-:W-:Y:S01]  /*b8e0*/  FSEL R107, R107, RZ, P0 ;  /* 0x000000ff6b6b7208 */ /* 0x000fe20000000000 */
[----:B------:R-:W-:Y:S01]  /*b8f0*/  FFMA.FTZ R194, R8, UR4, -R106 ;  /* 0x0000000408c27c23 */ /* 0x000fe2000801086a */
[----:B------:R-:W-:Y:S01]  /*b900*/  LOP3.LUT R4, R199, UR18, R202, 0x96, !PT ;  /* 0x00000012c7047c12 */ /* 0x000fe2000f8e96ca */
[----:B------:R-:W-:Y:S01]  /*b910*/  FFMA.FTZ R93, R9, UR4, -R106 ;  /* 0x00000004095d7c23 */ /* 0x000fe2000801086a */
[----:B------:R-:W-:Y:S01]  /*b920*/  ISETP.LE.U32.AND P2, PT, R5, UR12, PT ;  /* 0x0000000c05007c0c */ /* 0x000fe2000bf43070 */
[--C-:B------:R-:W-:Y:S01]  /*b930*/  FFMA.FTZ R118, R26, UR4, -R107.reuse ;  /* 0x000000041a767c23 */ /* 0x100fe2000801086b */
[C---:B------:R-:W-:Y:S01]  /*b940*/  LOP3.LUT R86, R4.reuse, 0xff, RZ, 0xc0, !PT ;  /* 0x000000ff04567812 */ /* 0x040fe200078ec0ff */
[----:B------:R-:W1:Y:S01]  /*b950*/  MUFU.EX2 R88, R88 ;  /* 0x0000005800587308 */ /* 0x000e620000000800 */
[----:B------:R-:W-:Y:S01]  /*b960*/  LOP3.LUT R5, R4, 0xffff, RZ, 0xc0, !PT ;  /* 0x0000ffff04057812 */ /* 0x000fe200078ec0ff */
[--C-:B------:R-:W-:Y:S01]  /*b970*/  FFMA.FTZ R196, R6, UR4, -R107.reuse ;  /* 0x0000000406c47c23 */ /* 0x100fe2000801086b */
[----:B------:R-:W-:Y:S01]  /*b980*/  SHF.R.U32.HI R6, RZ, 0x18, R198 ;  /* 0x00000018ff067819 */ /* 0x000fe200000116c6 */
[--C-:B------:R-:W-:Y:S01]  /*b990*/  FFMA.FTZ R120, R23, UR4, -R107.reuse ;  /* 0x0000000417787c23 */ /* 0x100fe2000801086b */
[----:B------:R-:W-:Y:S01]  /*b9a0*/  ISETP.LE.U32.AND P6, PT, R86, UR12, PT ;  /* 0x0000000c56007c0c */ /* 0x000fe2000bfc3070 */
[----:B------:R-:W-:Y:S01]  /*b9b0*/  FFMA.FTZ R92, R11, UR4, -R107 ;  /* 0x000000040b5c7c23 */ /* 0x000fe2000801086b */
[----:B------:R-:W-:Y:S01]  /*b9c0*/  SHF.R.U32.HI R5, RZ, 0x8, R5 ;  /* 0x00000008ff057819 */ /* 0x000fe20000011605 */
[--C-:B------:R-:W-:Y:S01]  /*b9d0*/  FFMA.FTZ R94, R7, UR4, -R107.reuse ;  /* 0x00000004075e7c23 */ /* 0x100fe2000801086b */
[----:B------:R-:W-:Y:S01]  /*b9e0*/  ISETP.LE.U32.AND P1, PT, R6, UR12, PT ;  /* 0x0000000c06007c0c */ /* 0x000fe2000bf23070 */
[----:B------:R-:W-:Y:S01]  /*b9f0*/  MUFU.EX2 R196, R196 ;  /* 0x000000c400c47308 */ /* 0x000fe20000000800 */
[----:B------:R-:W-:Y:S01]  /*ba00*/  SHF.R.U32.HI R6, RZ, 0x18, R4 ;  /* 0x00000018ff067819 */ /* 0x000fe20000011604 */
[--C-:B------:R-:W-:Y:S01]  /*ba10*/  FFMA.FTZ R189, R12, UR4, -R106.reuse ;  /* 0x000000040cbd7c23 */ /* 0x100fe2000801086a */
[----:B------:R-:W-:Y:S01]  /*ba20*/  LOP3.LUT R5, R5, 0xffff, RZ, 0xc0, !PT ;  /* 0x0000ffff05057812 */ /* 0x000fe200078ec0ff */
[----:B------:R-:W-:Y:S01]  /*ba30*/  FFMA.FTZ R188, R13, UR4, -R106 ;  /* 0x000000040dbc7c23 */ /* 0x000fe2000801086a */
[----:B------:R-:W-:Y:S01]  /*ba40*/  SHF.R.U32.HI R4, RZ, 0x10, R4 ;  /* 0x00000010ff047819 */ /* 0x000fe20000011604 */
[--C-:B------:R-:W-:Y:S01]  /*ba50*/  FFMA.FTZ R197, R18, UR4, -R107.reuse ;  /* 0x0000000412c57c23 */ /* 0x100fe2000801086b */
[----:B-1----:R-:W-:Y:S03]  /*ba60*/  F2FP.F16.F32.PACK_AB R105, R88, R201 ;  /* 0x000000c95869723e */ /* 0x002fe600000000ff */
[----:B------:R-:W1:Y:S01]  /*ba70*/  MUFU.EX2 R94, R94 ;  /* 0x0000005e005e7308 */ /* 0x000e620000000800 */
[----:B------:R-:W-:Y:S01]  /*ba80*/  ISETP.LE.U32.AND P5, PT, R5, UR12, PT ;  /* 0x0000000c05007c0c */ /* 0x000fe2000bfa3070 */
[----:B------:R-:W-:Y:S01]  /*ba90*/  FFMA.FTZ R195, R19, UR4, -R107 ;  /* 0x0000000413c37c23 */ /* 0x000fe2000801086b */
[----:B------:R-:W-:Y:S01]  /*baa0*/  LOP3.LUT R5, R4, 0xff, RZ, 0xc0, !PT ;  /* 0x000000ff04057812 */ /* 0x000fe200078ec0ff */
[----:B------:R-:W-:Y:S01]  /*bab0*/  @!P6 HADD2 R161, -R105.H0_H0, -RZ.H0_H0 ;  /* 0xa00000ff69a1e230 */ /* 0x000fe20000000900 */
[----:B------:R-:W-:Y:S01]  /*bac0*/  SHF.R.U32.HI R4, RZ, 0x10, R198 ;  /* 0x00000010ff047819 */ /* 0x000fe200000116c6 */
[----:B------:R-:W-:Y:S01]  /*bad0*/  FFMA.FTZ R89, R16, UR4, -R106 ;  /* 0x0000000410597c23 */ /* 0x000fe2000801086a */
[----:B------:R-:W-:Y:S03]  /*bae0*/  PRMT R96, R105, 0x7632, R96 ;  /* 0x0000763269607816 */ /* 0x000fe60000000060 */
[----:B------:R-:W-:Y:S01]  /*baf0*/  MUFU.EX2 R194, R194 ;  /* 0x000000c200c27308 */ /* 0x000fe20000000800 */
[----:B------:R-:W-:Y:S01]  /*bb00*/  IADD3 R114, P0, R112, UR30, RZ ;  /* 0x0000001e70727c10 */ /* 0x000fe2000ff1e0ff */
[--C-:B------:R-:W-:Y:S01]  /*bb10*/  FFMA.FTZ R200, R17, UR4, -R106.reuse ;  /* 0x0000000411c87c23 */ /* 0x100fe2000801086a */
[----:B------:R-:W-:Y:S01]  /*bb20*/  LOP3.LUT R4, R4, 0xff, RZ, 0xc0, !PT ;  /* 0x000000ff04047812 */ /* 0x000fe200078ec0ff */
[----:B------:R-:W-:Y:S01]  /*bb30*/  FFMA.FTZ R119, R24, UR4, -R106 ;  /* 0x0000000418777c23 */ /* 0x000fe2000801086a */
[----:B------:R-:W-:Y:S01]  /*bb40*/  IADD3.X R115, R113, UR29, RZ, P0, !PT ;  /* 0x0000001d71737c10 */ /* 0x000fe200087fe4ff */
[----:B------:R-:W-:Y:S01]  /*bb50*/  @!P5 HADD2 R160, -R96.H0_H0, -RZ.H0_H0 ;  /* 0xa00000ff60a0d230 */ /* 0x000fe20000000900 */
[----:B------:R-:W-:Y:S03]  /*bb60*/  PRMT R103, R105, 0x5410, R96 ;  /* 0x0000541069677816 */ /* 0x000fe60000000060 */
[----:B------:R-:W2:Y:S01]  /*bb70*/  MUFU.EX2 R93, R93 ;  /* 0x0000005d005d7308 */ /* 0x000ea20000000800 */
[----:B------:R-:W-:Y:S01]  /*bb80*/  ISETP.LE.U32.AND P0, PT, R5, UR12, PT ;  /* 0x0000000c05007c0c */ /* 0x000fe2000bf03070 */
[--C-:B------:R-:W-:Y:S01]  /*bb90*/  FFMA.FTZ R116, R25, UR4, -R106.reuse ;  /* 0x0000000419747c23 */ /* 0x100fe2000801086a */
[----:B------:R-:W-:Y:S01]  /*bba0*/  @!P6 PRMT R105, R161, 0x5410, RZ ;  /* 0x00005410a169e816 */ /* 0x000fe200000000ff */
[--C-:B------:R-:W-:Y:S01]  /*bbb0*/  FFMA.FTZ R111, R28, UR4, -R106.reuse ;  /* 0x000000041c6f7c23 */ /* 0x100fe2000801086a */
[----:B------:R-:W-:Y:S01]  /*bbc0*/  ISETP.LE.U32.AND P6, PT, R4, UR12, PT ;  /* 0x0000000c04007c0c */ /* 0x000fe2000bfc3070 */
[----:B------:R-:W-:Y:S01]  /*bbd0*/  FFMA.FTZ R110, R29, UR4, -R106 ;  /* 0x000000041d6e7c23 */ /* 0x000fe2000801086a */
[----:B------:R-:W-:Y:S01]  /*bbe0*/  LOP3.LUT R4, R198, 0xffff, RZ, 0xc0, !PT ;  /* 0x0000ffffc6047812 */ /* 0x000fe200078ec0ff */
[----:B------:R-:W-:Y:S01]  /*bbf0*/  STG.E.U16 desc[UR22][R112.64], R105 ;  /* 0x0000006970007986 */ /* 0x000fe2000c101516 */
[----:B------:R-:W-:Y:S01]  /*bc00*/  LOP3.LUT R190, R203, UR21, R190, 0x96, !PT ;  /* 0x00000015cbbe7c12 */ /* 0x000fe2000f8e96be */
[----:B------:R-:W-:Y:S01]  /*bc10*/  MUFU.EX2 R92, R92 ;  /* 0x0000005c005c7308 */ /* 0x000fe20000000800 */
[----:B------:R-:W-:Y:S01]  /*bc20*/  SHF.R.U32.HI R4, RZ, 0x8, R4 ;  /* 0x00000008ff047819 */ /* 0x000fe20000011604 */
[--C-:B------:R-:W-:Y:S01]  /*bc30*/  FFMA.FTZ R108, R32, UR4, -R106.reuse ;  /* 0x00000004206c7c23 */ /* 0x100fe2000801086a */
[----:B-1----:R-:W-:Y:S01]  /*bc40*/  F2FP.F16.F32.PACK_AB R100, R94, R196 ;  /* 0x000000c45e64723e */ /* 0x002fe200000000ff */
[----:B------:R-:W-:Y:S01]  /*bc50*/  IMAD.WIDE.U32 R190, R190, -0x2daee0ad, RZ ;  /* 0xd2511f53bebe7825 */ /* 0x000fe200078e00ff */
[----:B------:R-:W-:Y:S02]  /*bc60*/  ISETP.LE.U32.AND P3, PT, R6, UR12, PT ;  /* 0x0000000c06007c0c */ /* 0x000fe4000bf63070 */
[----:B------:R-:W-:Y:S01]  /*bc70*/  LOP3.LUT R4, R4, 0xffff, RZ, 0xc0, !PT ;  /* 0x0000ffff04047812 */ /* 0x000fe200078ec0ff */
[----:B------:R-:W-:Y:S01]  /*bc80*/  @!P0 HADD2 R159, -R100.H0_H0, -RZ.H0_H0 ;  /* 0xa00000ff649f8230 */ /* 0x000fe20000000900 */
[----:B------:R-:W-:Y:S01]  /*bc90*/  PRMT R99, R100, 0x7632, R99 ;  /* 0x0000763264637816 */ /* 0x000fe20000000063 */
[----:B------:R-:W-:Y:S01]  /*bca0*/  MUFU.EX2 R189, R189 ;  /* 0x000000bd00bd7308 */ /* 0x000fe20000000800 */
[----:B------:R-:W-:Y:S01]  /*bcb0*/  @!P5 PRMT R96, R160, 0x5410, RZ ;  /* 0x00005410a060d816 */ /* 0x000fe200000000ff */
[----:B------:R-:W-:Y:S01]  /*bcc0*/  FFMA.FTZ R193, R10, UR4, -R107 ;  /* 0x000000040ac17c23 */ /* 0x000fe2000801086b */
[----:B------:R-:W-:Y:S01]  /*bcd0*/  ISETP.LE.U32.AND P5, PT, R4, UR12, PT ;  /* 0x0000000c04007c0c */ /* 0x000fe2000bfa3070 */
[----:B------:R-:W-:Y:S01]  /*bce0*/  FFMA.FTZ R106, R33, UR4, -R106 ;  /* 0x00000004216a7c23 */ /* 0x000fe2000801086a */
[----:B------:R-:W-:Y:S01]  /*bcf0*/  LOP3.LUT R4, R190, 0xff, RZ, 0xc0, !PT ;  /* 0x000000ffbe047812 */ /* 0x000fe200078ec0ff */
[----:B------:R-:W-:Y:S01]  /*bd00*/  STG.E.U16 desc[UR22][R112.64+0x2], R96 ;  /* 0x0000026070007986 */ /* 0x000fe2000c101516 */
[----:B------:R-:W-:Y:S01]  /*bd10*/  PRMT R102, R100, 0x5410, R99 ;  /* 0x0000541064667816 */ /* 0x000fe20000000063 */
[----:B------:R-:W-:Y:S01]  /*bd20*/  @!P3 HADD2 R158, -R99.H0_H0, -RZ.H0_H0 ;  /* 0xa00000ff639eb230 */ /* 0x000fe20000000900 */
[----:B------:R-:W-:Y:S01]  /*bd30*/  @!P0 PRMT R100, R159, 0x5410, RZ ;  /* 0x000054109f648816 */ /* 0x000fe200000000ff */
[----:B------:R-:W1:Y:S01]  /*bd40*/  MUFU.EX2 R193, R193 ;  /* 0x000000c100c17308 */ /* 0x000e620000000800 */
[----:B------:R-:W-:Y:S01]  /*bd50*/  ISETP.LE.U32.AND P0, PT, R4, UR12, PT ;  /* 0x0000000c04007c0c */ /* 0x000fe2000bf03070 */
[--C-:B------:R-:W-:Y:S01]  /*bd60*/  FFMA.FTZ R14, R14, UR4, -R107.reuse ;  /* 0x000000040e0e7c23 */ /* 0x100fe2000801086b */
[----:B------:R-:W-:Y:S01]  /*bd70*/  LOP3.LUT R4, R191, UR19, R192, 0x96, !PT ;  /* 0x00000013bf047c12 */ /* 0x000fe2000f8e96c0 */
[----:B------:R-:W-:Y:S01]  /*bd80*/  STG.E.U16 desc[UR22][R114.64], R100 ;  /* 0x0000006472007986 */ /* 0x000fe2000c101516 */
[----:B--2---:R-:W-:Y:S01]  /*bd90*/  F2FP.F16.F32.PACK_AB R101, R93, R194 ;  /* 0x000000c25d65723e */ /* 0x004fe200000000ff */
[--C-:B------:R-:W-:Y:S01]  /*bda0*/  FFMA.FTZ R15, R15, UR4, -R107.reuse ;  /* 0x000000040f0f7c23 */ /* 0x100fe2000801086b */
[----:B------:R-:W-:Y:S03]  /*bdb0*/  LOP3.LUT R5, R4, 0xff, RZ, 0xc0, !PT ;  /* 0x000000ff04057812 */ /* 0x000fe600078ec0ff */
[----:B------:R-:W2:Y:S01]  /*bdc0*/  MUFU.EX2 R188, R188 ;  /* 0x000000bc00bc7308 */ /* 0x000ea20000000800 */
[----:B------:R-:W-:Y:S01]  /*bdd0*/  @!P3 PRMT R99, R158, 0x5410, RZ ;  /* 0x000054109e63b816 */ /* 0x000fe200000000ff */
[----:B------:R-:W-:Y:S01]  /*bde0*/  @!P2 HADD2 R157, -R101.H0_H0, -RZ.H0_H0 ;  /* 0xa00000ff659da230 */ /* 0x000fe20000000900 */
[----:B------:R-:W-:Y:S01]  /*bdf0*/  ISETP.LE.U32.AND P3, PT, R5, UR12, PT ;  /* 0x0000000c05007c0c */ /* 0x000fe2000bf63070 */
[--C-:B------:R-:W-:Y:S01]  /*be00*/  FFMA.FTZ R121, R22, UR4, -R107.reuse ;  /* 0x0000000416797c23 */ /* 0x100fe2000801086b */
[----:B------:R-:W-:Y:S01]  /*be10*/  LOP3.LUT R5, R4, 0xffff, RZ, 0xc0, !PT ;  /* 0x0000ffff04057812 */ /* 0x000fe200078ec0ff */
[----:B------:R-:W-:Y:S01]  /*be20*/  STG.E.U16 desc[UR22][R114.64+0x2], R99 ;  /* 0x0000026372007986 */ /* 0x000fe2000c101516 */
[----:B------:R-:W-:Y:S01]  /*be30*/  PRMT R90, R101, 0x7632, R90 ;  /* 0x00007632655a7816 */ /* 0x000fe2000000005a */
[----:B------:R-:W-:Y:S01]  /*be40*/  FFMA.FTZ R117, R27, UR4, -R107 ;  /* 0x000000041b757c23 */ /* 0x000fe2000801086b */
[----:B------:R-:W-:Y:S01]  /*be50*/  SHF.R.U32.HI R5, RZ, 0x8, R5 ;  /* 0x00000008ff057819 */ /* 0x000fe20000011605 */
[--C-:B------:R-:W-:Y:S01]  /*be60*/  FFMA.FTZ R109, R30, UR4, -R107.reuse ;  /* 0x000000041e6d7c23 */ /* 0x100fe2000801086b */
[----:B-1----:R-:W-:Y:S01]  /*be70*/  F2FP.F16.F32.PACK_AB R91, R92, R193 ;  /* 0x000000c15c5b723e */ /* 0x002fe200000000ff */
[----:B------:R-:W-:Y:S01]  /*be80*/  @!P5 HADD2 R156, -R90.H0_H0, -RZ.H0_H0 ;  /* 0xa00000ff5a9cd230 */ /* 0x000fe20000000900 */
[----:B------:R-:W-:Y:S01]  /*be90*/  LOP3.LUT R5, R5, 0xffff, RZ, 0xc0, !PT ;  /* 0x0000ffff05057812 */ /* 0x000fe200078ec0ff */
[----:B------:R-:W-:Y:S01]  /*bea0*/  MUFU.EX2 R117, R117 ;  /* 0x0000007500757308 */ /* 0x000fe20000000800 */
[----:B------:R-:W-:Y:S01]  /*beb0*/  SHF.R.U32.HI R6, RZ, 0x18, R4 ;  /* 0x00000018ff067819 */ /* 0x000fe20000011604 */
[----:B------:R-:W-:Y:S01]  /*bec0*/  @!P6 HADD2 R155, -R91.H0_H0, -RZ.H0_H0 ;  /* 0xa00000ff5b9be230 */ /* 0x000fe20000000900 */
[----:B------:R-:W-:Y:S01]  /*bed0*/  PRMT R98, R101, 0x5410, R90 ;  /* 0x0000541065627816 */ /* 0x000fe2000000005a */
[----:B------:R-:W-:Y:S01]  /*bee0*/  FFMA.FTZ R104, R31, UR4, -R107 ;  /* 0x000000041f687c23 */ /* 0x000fe2000801086b */
[----:B------:R-:W-:Y:S02]  /*bef0*/  @!P5 PRMT R90, R156, 0x5410, RZ ;  /* 0x000054109c5ad816 */ /* 0x000fe400000000ff */
[----:B------:R-:W-:Y:S03]  /*bf00*/  PRMT R86, R91, 0x7632, R86 ;  /* 0x000076325b567816 */ /* 0x000fe60000000056 */
[----:B------:R-:W-:Y:S01]  /*bf10*/  MUFU.EX2 R119, R119 ;  /* 0x0000007700777308 */ /* 0x000fe20000000800 */
[----:B------:R-:W-:Y:S01]  /*bf20*/  @!P2 PRMT R101, R157, 0x5410, RZ ;  /* 0x000054109d65a816 */ /* 0x000fe200000000ff */
[----:B------:R1:W-:Y:S01]  /*bf30*/  STG.E.U16 desc[UR22][R112.64+0x12], R90 ;  /* 0x0000125a70007986 */ /* 0x0003e2000c101516 */
[----:B------:R-:W-:Y:S01]  /*bf40*/  ISETP.LE.U32.AND P5, PT, R5, UR12, PT ;  /* 0x0000000c05007c0c */ /* 0x000fe2000bfa3070 */
[----:B------:R-:W-:Y:S01]  /*bf50*/  @!P1 HADD2 R154, -R86.H0_H0, -RZ.H0_H0 ;  /* 0xa00000ff569a9230 */ /* 0x000fe20000000900 */
[----:B------:R-:W-:Y:S01]  /*bf60*/  ISETP.LE.U32.AND P2, PT, R6, UR12, PT ;  /* 0x0000000c06007c0c */ /* 0x000fe2000bf43070 */
[----:B------:R-:W-:Y:S01]  /*bf70*/  STG.E.U16 desc[UR22][R112.64+0x10], R101 ;  /* 0x0000106570007986 */ /* 0x000fe2000c101516 */
[----:B------:R-:W-:Y:S03]  /*bf80*/  SHF.R.U32.HI R5, RZ, 0x10, R190 ;  /* 0x00000010ff057819 */ /* 0x000fe600000116be */
[----:B------:R-:W3:Y:S01]  /*bf90*/  MUFU.EX2 R116, R116 ;  /* 0x0000007400747308 */ /* 0x000ee20000000800 */
[----:B------:R-:W-:Y:S02]  /*bfa0*/  SHF.R.U32.HI R6, RZ, 0x10, R4 ;  /* 0x00000010ff067819 */ /* 0x000fe40000011604 */
[----:B------:R-:W-:Y:S02]  /*bfb0*/  LOP3.LUT R4, R5, 0xff, RZ, 0xc0, !PT ;  /* 0x000000ff05047812 */ /* 0x000fe400078ec0ff */
[----:B--2---:R-:W-:Y:S02]  /*bfc0*/  F2FP.F16.F32.PACK_AB R87, R188, R189 ;  /* 0x000000bdbc57723e */ /* 0x004fe400000000ff */
[----:B------:R-:W-:Y:S03]  /*bfd0*/  LOP3.LUT R5, R6, 0xff, RZ, 0xc0, !PT ;  /* 0x000000ff06057812 */ /* 0x000fe600078ec0ff */
[----:B------:R-:W-:Y:S01]  /*bfe0*/  MUFU.EX2 R111, R111 ;  /* 0x0000006f006f7308 */ /* 0x000fe20000000800 */
[----:B------:R-:W-:Y:S01]  /*bff0*/  PRMT R95, R91, 0x5410, R86 ;  /* 0x000054105b5f7816 */ /* 0x000fe20000000056 */
[----:B------:R-:W-:Y:S01]  /*c000*/  @!P3 HADD2 R153, -R87.H0_H0, -RZ.H0_H0 ;  /* 0xa00000ff5799b230 */ /* 0x000fe20000000900 */
[----:B------:R-:W-:Y:S02]  /*c010*/  @!P1 PRMT R86, R154, 0x5410, RZ ;  /* 0x000054109a569816 */ /* 0x000fe400000000ff */
[----:B------:R-:W-:Y:S02]  /*c020*/  ISETP.LE.U32.AND P1, PT, R5, UR12, PT ;  /* 0x0000000c05007c0c */ /* 0x000fe4000bf23070 */
[----:B------:R-:W-:Y:S01]  /*c030*/  @!P6 PRMT R91, R155, 0x5410, RZ ;  /* 0x000054109b5be816 */ /* 0x000fe200000000ff */
[----:B------:R-:W-:Y:S01]  /*c040*/  STG.E.U16 desc[UR22][R114.64+0x12], R86 ;  /* 0x0000125672007986 */ /* 0x000fe2000c101516 */
[C---:B------:R-:W-:Y:S02]  /*c050*/  PRMT R84, R87.reuse, 0x7632, R84 ;  /* 0x0000763257547816 */ /* 0x040fe40000000054 */
[----:B------:R-:W-:Y:S01]  /*c060*/  LOP3.LUT R5, R190, 0xffff, RZ, 0xc0, !PT ;  /* 0x0000ffffbe057812 */ /* 0x000fe200078ec0ff */
[----:B------:R-:W-:Y:S01]  /*c070*/  STG.E.U16 desc[UR22][R114.64+0x10], R91 ;  /* 0x0000105b72007986 */ /* 0x000fe2000c101516 */
[----:B------:R-:W-:Y:S01]  /*c080*/  ISETP.LE.U32.AND P6, PT, R4, UR12, PT ;  /* 0x0000000c04007c0c */ /* 0x000fe2000bfc3070 */
[----:B-1----:R-:W-:Y:S01]  /*c090*/  MUFU.EX2 R90, R118 ;  /* 0x00000076005a7308 */ /* 0x002fe20000000800 */
[----:B------:R-:W-:Y:S01]  /*c0a0*/  SHF.R.U32.HI R4, RZ, 0x18, R190 ;  /* 0x00000018ff047819 */ /* 0x000fe200000116be */
[----:B------:R-:W-:Y:S01]  /*c0b0*/  @!P5 HADD2 R151, -R84.H0_H0, -RZ.H0_H0 ;  /* 0xa00000ff5497d230 */ /* 0x000fe20000000900 */
[----:B------:R-:W-:Y:S02]  /*c0c0*/  PRMT R97, R87, 0x5410, R84 ;  /* 0x0000541057617816 */ /* 0x000fe40000000054 */
[----:B------:R-:W-:Y:S02]  /*c0d0*/  SHF.R.U32.HI R5, RZ, 0x8, R5 ;  /* 0x00000008ff057819 */ /* 0x000fe40000011605 */
[----:B------:R-:W-:Y:S03]  /*c0e0*/  @!P3 PRMT R87, R153, 0x5410, RZ ;  /* 0x000054109957b816 */ /* 0x000fe600000000ff */
[----:B------:R-:W-:Y:S01]  /*c0f0*/  MUFU.EX2 R118, R110 ;  /* 0x0000006e00767308 */ /* 0x000fe20000000800 */
[----:B------:R-:W-:Y:S01]  /*c100*/  ISETP.LE.U32.AND P3, PT, R4, UR12, PT ;  /* 0x0000000c04007c0c */ /* 0x000fe2000bf63070 */
[----:B------:R-:W-:Y:S01]  /*c110*/  FADD.FTZ R4, -R2, R85 ;  /* 0x0000005502047221 */ /* 0x000fe20000010100 */
[----:B------:R-:W-:Y:S01]  /*c120*/  LOP3.LUT R7, R181, UR16, RZ, 0x3c, !PT ;  /* 0x00000010b5077c12 */ /* 0x000fe2000f8e3cff */
[----:B------:R-:W-:Y:S01]  /*c130*/  STG.E.U16 desc[UR22][R112.64+0x20], R87 ;  /* 0x0000205770007986 */ /* 0x000fe2000c101516 */
[----:B------:R-:W-:Y:S01]  /*c140*/  LOP3.LUT R5, R5, 0xffff, RZ, 0xc0, !PT ;  /* 0x0000ffff05057812 */ /* 0x000fe200078ec0ff */
[--C-:B------:R-:W-:Y:S01]  /*c150*/  FFMA.FTZ R85, R34, UR4, -R107.reuse ;  /* 0x0000000422557c23 */ /* 0x100fe2000801086b */
[----:B------:R-:W-:Y:S01]  /*c160*/  @!P5 PRMT R84, R151, 0x5410, RZ ;  /* 0x000054109754d816 */ /* 0x000fe200000000ff */
[----:B------:R-:W-:Y:S01]  /*c170*/  FMUL.FTZ R6, R4, UR4 ;  /* 0x0000000404067c20 */ /* 0x000fe20008410000 */
[----:B------:R-:W-:Y:S01]  /*c180*/  ISETP.LE.U32.AND P5, PT, R5, UR12, PT ;  /* 0x0000000c05007c0c */ /* 0x000fe2000bfa3070 */
[----:B------:R-:W-:Y:S01]  /*c190*/  IMAD.WIDE.U32 R4, R7, -0x326172a9, RZ ;  /* 0xcd9e8d5707047825 */ /* 0x000fe200078e00ff */
[----:B------:R-:W-:Y:S01]  /*c1a0*/  LOP3.LUT R202, R199, UR18, R202, 0x96, !PT ;  /* 0x00000012c7ca7c12 */ /* 0x000fe2000f8e96ca */
[----:B------:R-:W-:Y:S01]  /*c1b0*/  STG.E.U16 desc[UR22][R112.64+0x22], R84 ;  /* 0x0000225470007986 */ /* 0x000fe2000c101516 */
[----:B---3--:R-:W-:Y:S01]  /*c1c0*/  F2FP.F16.F32.PACK_AB R100, R116, R119 ;  /* 0x000000777464723e */ /* 0x008fe200000000ff */
[----:B------:R-:W1:Y:S01]  /*c1d0*/  MUFU.EX2 R6, R6 ;  /* 0x0000000600067308 */ /* 0x000e620000000800 */
[----:B------:R-:W-:Y:S01]  /*c1e0*/  LOP3.LUT R18, R5, UR37, R178, 0x96, !PT ;  /* 0x0000002505127c12 */ /* 0x000fe2000f8e96b2 */
[----:B------:R-:W-:Y:S01]  /*c1f0*/  FFMA.FTZ R107, R35, UR4, -R107 ;  /* 0x00000004236b7c23 */ /* 0x000fe2000801086b */
[----:B------:R-:W-:Y:S02]  /*c200*/  LOP3.LUT R7, R123, UR35, R4, 0x96, !PT ;  /* 0x000000237b077c12 */ /* 0x000fe4000f8e9604 */
[----:B------:R-:W-:Y:S01]  /*c210*/  PRMT R99, R100, 0x7632, R99 ;  /* 0x0000763264637816 */ /* 0x000fe20000000063 */
[----:B------:R-:W-:Y:S05]  /*c220*/  IMAD.WIDE.U32 R18, R18, -0x2daee0ad, RZ ;  /* 0xd2511f5312127825 */ /* 0x000fea00078e00ff */
[----:B------:R-:W-:Y:S05]  /*c230*/  LOP3.LUT R10, R19, UR34, R176, 0x96, !PT ;  /* 0x00000022130a7c12 */ /* 0x000fea000f8e96b0 */
[----:B------:R-:W-:Y:S04]  /*c240*/  IMAD.WIDE.U32 R10, R10, -0x326172a9, RZ ;  /* 0xcd9e8d570a0a7825 */ /* 0x000fe800078e00ff */
[C---:B-1----:R-:W-:Y:S01]  /*c250*/  FMUL.FTZ R8, R6.reuse, R56 ;  /* 0x0000003806087220 */ /* 0x042fe20000410000 */
[C---:B------:R-:W-:Y:S01]  /*c260*/  FMUL.FTZ R9, R6.reuse, R57 ;  /* 0x0000003906097220 */ /* 0x040fe20000410000 */
[----:B------:R-:W-:Y:S01]  /*c270*/  IMAD.WIDE.U32 R56, R7, -0x2daee0ad, RZ ;  /* 0xd2511f5307387825 */ /* 0x000fe200078e00ff */
[----:B------:R-:W-:Y:S03]  /*c280*/  LOP3.LUT R122, R11, UR33, R122, 0x96, !PT ;  /* 0x000000210b7a7c12 */ /* 0x000fe6000f8e967a */
[C---:B------:R-:W-:Y:S01]  /*c290*/  FMUL.FTZ R4, R6.reuse, R52 ;  /* 0x0000003406047220 */ /* 0x040fe20000410000 */
[----:B------:R-:W-:Y:S01]  /*c2a0*/  FMUL.FTZ R5, R6, R53 ;  /* 0x0000003506057220 */ /* 0x000fe20000410000 */
[----:B------:R-:W-:Y:S01]  /*c2b0*/  LOP3.LUT R18, R57, UR28, R18, 0x96, !PT ;  /* 0x0000001c39127c12 */ /* 0x000fe2000f8e9612 */
[----:B------:R-:W-:Y:S04]  /*c2c0*/  IMAD.WIDE.U32 R52, R122, -0x2daee0ad, RZ ;  /* 0xd2511f537a347825 */ /* 0x000fe800078e00ff */
[C---:B------:R-:W-:Y:S01]  /*c2d0*/  FMUL.FTZ R12, R6.reuse, R60 ;  /* 0x0000003c060c7220 */ /* 0x040fe20000410000 */
[C---:B------:R-:W-:Y:S01]  /*c2e0*/  FMUL.FTZ R13, R6.reuse, R61 ;  /* 0x0000003d060d7220 */ /* 0x040fe20000410000 */
[----:B------:R-:W-:Y:S01]  /*c2f0*/  LOP3.LUT R61, R191, UR19, R192, 0x96, !PT ;  /* 0x00000013bf3d7c12 */ /* 0x000fe2000f8e96c0 */
[C---:B------:R-:W-:Y:S01]  /*c300*/  FMUL.FTZ R16, R6.reuse, R64 ;  /* 0x0000004006107220 */ /* 0x040fe20000410000 */
[----:B------:R-:W-:Y:S01]  /*c310*/  LOP3.LUT R56, R53, UR24, R56, 0x96, !PT ;  /* 0x0000001835387c12 */ /* 0x000fe2000f8e9638 */
        /* <DEDUP_REMOVED lines=18> */
[----:B------:R-:W-:Y:S04]  /*c440*/  IMAD.WIDE.U32 R18, R18, -0x326172a9, RZ ;  /* 0xcd9e8d5712127825 */ /* 0x000fe800078e00ff */
[----:B------:R-:W-:Y:S01]  /*c450*/  FADD.FTZ R6, -R0, R3 ;  /* 0x0000000300067221 */ /* 0x000fe20000010100 */
[----:B------:R-:W-:Y:S01]  /*c460*/  MUFU.EX2 R60, R15 ;  /* 0x0000000f003c7308 */ /* 0x000fe20000000800 */
[----:B------:R-:W-:Y:S01]  /*c470*/  FADD.FTZ R185, R88, R185 ;  /* 0x000000b958b97221 */ /* 0x000fe20000010000 */
[----:B------:R-:W-:Y:S01]  /*c480*/  IMAD.WIDE.U32 R56, R56, -0x326172a9, RZ ;  /* 0xcd9e8d5738387825 */ /* 0x000fe200078e00ff */
[----:B------:R-:W-:Y:S03]  /*c490*/  LOP3.LUT R122, R19, UR25, R10, 0x96, !PT ;  /* 0x00000019137a7c12 */ /* 0x000fe6000f8e960a */
[----:B------:R-:W-:Y:S01]  /*c4a0*/  FMUL.FTZ R3, R6, UR4 ;  /* 0x0000000406037c20 */ /* 0x000fe20008410000 */
[----:B------:R-:W-:Y:S03]  /*c4b0*/  LOP3.LUT R81, R57, UR21, R18, 0x96, !PT ;  /* 0x0000001539517c12 */ /* 0x000fe6000f8e9612 */
[----:B------:R-:W-:Y:S01]  /*c4c0*/  MUFU.EX2 R73, R89 ;  /* 0x0000005900497308 */ /* 0x000fe20000000800 */
[----:B------:R-:W-:Y:S05]  /*c4d0*/  IMAD.WIDE.U32 R122, R122, -0x2daee0ad, RZ ;  /* 0xd2511f537a7a7825 */ /* 0x000fea00078e00ff */
[----:B------:R-:W-:Y:S04]  /*c4e0*/  LOP3.LUT R52, R123, UR20, R52, 0x96, !PT ;  /* 0x000000147b347c12 */ /* 0x000fe8000f8e9634 */
[----:B------:R-:W1:Y:S01]  /*c4f0*/  MUFU.EX2 R53, R14 ;  /* 0x0000000e00357308 */ /* 0x000e620000000800 */
[----:B------:R-:W-:Y:S05]  /*c500*/  IMAD.WIDE.U32 R68, R52, -0x326172a9, RZ ;  /* 0xcd9e8d5734447825 */ /* 0x000fea00078e00ff */
[----:B------:R-:W-:Y:S04]  /*c510*/  LOP3.LUT R52, R69, UR18, R56, 0x96, !PT ;  /* 0x0000001245347c12 */ /* 0x000fe8000f8e9638 */
[----:B------:R-:W2:Y:S01]  /*c520*/  MUFU.EX2 R3, R3 ;  /* 0x0000000300037308 */ /* 0x000ea20000000800 */
[----:B------:R-:W-:Y:S02]  /*c530*/  LOP3.LUT R77, R68, 0xffff, RZ, 0xc0, !PT ;  /* 0x0000ffff444d7812 */ /* 0x000fe400078ec0ff */
[----:B-1----:R-:W-:Y:S07]  /*c540*/  F2FP.F16.F32.PACK_AB R89, R60, R53 ;  /* 0x000000353c59723e */ /* 0x002fee00000000ff */
[----:B------:R-:W1:Y:S01]  /*c550*/  MUFU.EX2 R80, R200 ;  /* 0x000000c800507308 */ /* 0x000e620000000800 */
[----:B------:R-:W-:Y:S01]  /*c560*/  PRMT R88, R89, 0x7632, R88 ;  /* 0x0000763259587816 */ /* 0x000fe20000000058 */
[----:B------:R-:W-:Y:S02]  /*c570*/  @!P1 HADD2 R152, -R89.H0_H0, -RZ.H0_H0 ;  /* 0xa00000ff59989230 */ /* 0x000fe40000000900 */
[----:B--2---:R-:W-:Y:S01]  /*c580*/  FMUL.FTZ R26, R3, R74 ;  /* 0x0000004a031a7220 */ /* 0x004fe20000410000 */
[----:B------:R-:W-:Y:S01]  /*c590*/  LOP3.LUT R74, R69, UR18, R56, 0x96, !PT ;  /* 0x00000012454a7c12 */ /* 0x000fe2000f8e9638 */
[C---:B------:R-:W-:Y:S01]  /*c5a0*/  FMUL.FTZ R11, R3.reuse, R59 ;  /* 0x0000003b030b7220 */ /* 0x040fe20000410000 */
[----:B------:R-:W-:Y:S01]  /*c5b0*/  LOP3.LUT R56, R52, 0xff, RZ, 0xc0, !PT ;  /* 0x000000ff34387812 */ /* 0x000fe200078ec0ff */
[----:B------:R-:W-:Y:S01]  /*c5c0*/  FMUL.FTZ R18, R3, R66 ;  /* 0x0000004203127220 */ /* 0x000fe20000410000 */
[----:B------:R-:W-:Y:S01]  /*c5d0*/  PRMT R66, R89, 0x5410, R88 ;  /* 0x0000541059427816 */ /* 0x000fe20000000058 */
[C---:B------:R-:W-:Y:S01]  /*c5e0*/  FFMA.FTZ R196, R3.reuse, R184, R196 ;  /* 0x000000b803c47223 */ /* 0x040fe200000100c4 */
[----:B------:R-:W-:Y:S01]  /*c5f0*/  @!P1 PRMT R89, R152, 0x5410, RZ ;  /* 0x0000541098599816 */ /* 0x000fe200000000ff */
[C---:B------:R-:W-:Y:S01]  /*c600*/  FMUL.FTZ R7, R3.reuse, R55 ;  /* 0x0000003703077220 */ /* 0x040fe20000410000 */
[----:B------:R-:W-:Y:S01]  /*c610*/  ISETP.LE.U32.AND P1, PT, R56, UR12, PT ;  /* 0x0000000c38007c0c */ /* 0x000fe2000bf23070 */
[C---:B------:R-:W-:Y:S01]  /*c620*/  FMUL.FTZ R10, R3.reuse, R58 ;  /* 0x0000003a030a7220 */ /* 0x040fe20000410000 */
[----:B------:R-:W-:Y:S01]  /*c630*/  SHF.R.U32.HI R56, RZ, 0x10, R52 ;  /* 0x00000010ff387819 */ /* 0x000fe20000011634 */
[----:B------:R-:W-:Y:S01]  /*c640*/  STG.E.U16 desc[UR22][R114.64+0x20], R89 ;  /* 0x0000205972007986 */ /* 0x000fe2000c101516 */
[----:B------:R-:W-:Y:S01]  /*c650*/  LOP3.LUT R55, R198, 0xffff, RZ, 0xc0, !PT ;  /* 0x0000ffffc6377812 */ /* 0x000fe200078ec0ff */
[----:B------:R-:W-:Y:S01]  /*c660*/  FADD.FTZ R196, R94, R196 ;  /* 0x000000c45ec47221 */ /* 0x000fe20000010000 */
[----:B-1----:R-:W-:Y:S01]  /*c670*/  F2FP.F16.F32.PACK_AB R94, R80, R73 ;  /* 0x00000049505e723e */ /* 0x002fe200000000ff */
[----:B------:R-:W-:Y:S01]  /*c680*/  @!P2 HADD2 R150, -R88.H0_H0, -RZ.H0_H0 ;  /* 0xa00000ff5896a230 */ /* 0x000fe20000000900 */
[----:B------:R-:W-:Y:S01]  /*c690*/  LOP3.LUT R56, R56, 0xff, RZ, 0xc0, !PT ;  /* 0x000000ff38387812 */ /* 0x000fe200078ec0ff */
[----:B------:R-:W-:Y:S01]  /*c6a0*/  FADD.FTZ R58, R194, R185 ;  /* 0x000000b9c23a7221 */ /* 0x000fe20000010000 */
[----:B------:R-:W-:Y:S01]  /*c6b0*/  SHF.R.U32.HI R55, RZ, 0x8, R55 ;  /* 0x00000008ff377819 */ /* 0x000fe20000011637 */
[C---:B------:R-:W-:Y:S01]  /*c6c0*/  FMUL.FTZ R6, R3.reuse, R54 ;  /* 0x0000003603067220 */ /* 0x040fe20000410000 */
[----:B------:R-:W-:Y:S01]  /*c6d0*/  LOP3.LUT R54, R198, 0xff, RZ, 0xc0, !PT ;  /* 0x000000ffc6367812 */ /* 0x000fe200078ec0ff */
[C---:B------:R-:W-:Y:S01]  /*c6e0*/  FMUL.FTZ R14, R3.reuse, R62 ;  /* 0x0000003e030e7220 */ /* 0x040fe20000410000 */
[----:B------:R-:W-:Y:S01]  /*c6f0*/  @!P2 PRMT R88, R150, 0x5410, RZ ;  /* 0x000054109658a816 */ /* 0x000fe200000000ff */
[C---:B------:R-:W-:Y:S01]  /*c700*/  FMUL.FTZ R15, R3.reuse, R63 ;  /* 0x0000003f030f7220 */ /* 0x040fe20000410000 */
[----:B------:R-:W-:Y:S01]  /*c710*/  ISETP.LE.U32.AND P2, PT, R56, UR12, PT ;  /* 0x0000000c38007c0c */ /* 0x000fe2000bf43070 */
[C---:B------:R-:W-:Y:S01]  /*c720*/  FMUL.FTZ R19, R3.reuse, R67 ;  /* 0x0000004303137220 */ /* 0x040fe20000410000 */
[----:B------:R-:W-:Y:S01]  /*c730*/  PRMT R54, R54, 0x5410, R55 ;  /* 0x0000541036367816 */ /* 0x000fe20000000037 */
[C---:B------:R-:W-:Y:S01]  /*c740*/  FMUL.FTZ R22, R3.reuse, R70 ;  /* 0x0000004603167220 */ /* 0x040fe20000410000 */
[----:B------:R-:W-:Y:S01]  /*c750*/  SHF.R.U32.HI R56, RZ, 0x18, R52 ;  /* 0x00000018ff387819 */ /* 0x000fe20000011634 */
[C---:B------:R-:W-:Y:S01]  /*c760*/  FMUL.FTZ R23, R3.reuse, R71 ;  /* 0x0000004703177220 */ /* 0x040fe20000410000 */
[----:B------:R-:W-:Y:S01]  /*c770*/  SHF.R.U32.HI R70, RZ, 0x18, R202 ;  /* 0x00000018ff467819 */ /* 0x000fe200000116ca */
[C---:B------:R-:W-:Y:S01]  /*c780*/  FMUL.FTZ R27, R3.reuse, R75 ;  /* 0x0000004b031b7220 */ /* 0x040fe20000410000 */
[--C-:B------:R-:W-:Y:S01]  /*c790*/  SHF.R.U32.HI R67, RZ, 0x10, R190.reuse ;  /* 0x00000010ff437819 */ /* 0x100fe200000116be */
[C---:B------:R-:W-:Y:S01]  /*c7a0*/  FMUL.FTZ R30, R3.reuse, R78 ;  /* 0x0000004e031e7220 */ /* 0x040fe20000410000 */
[----:B------:R-:W-:Y:S01]  /*c7b0*/  SHF.R.U32.HI R63, RZ, 0x18, R190 ;  /* 0x00000018ff3f7819 */ /* 0x000fe200000116be */
[C---:B------:R-:W-:Y:S01]  /*c7c0*/  FMUL.FTZ R31, R3.reuse, R79 ;  /* 0x0000004f031f7220 */ /* 0x040fe20000410000 */
[----:B------:R-:W-:Y:S01]  /*c7d0*/  LOP3.LUT R69, R68, 0xffff, RZ, 0xc0, !PT ;  /* 0x0000ffff44457812 */ /* 0x000fe200078ec0ff */
[C---:B------:R-:W-:Y:S01]  /*c7e0*/  FMUL.FTZ R34, R3.reuse, R82 ;  /* 0x0000005203227220 */ /* 0x040fe20000410000 */
[----:B------:R-:W-:Y:S01]  /*c7f0*/  LOP3.LUT R82, R190, 0xff, RZ, 0xc0, !PT ;  /* 0x000000ffbe527812 */ /* 0x000fe200078ec0ff */
[C---:B------:R-:W-:Y:S01]  /*c800*/  FMUL.FTZ R35, R3.reuse, R83 ;  /* 0x0000005303237220 */ /* 0x040fe20000410000 */
[----:B------:R-:W-:Y:S01]  /*c810*/  LOP3.LUT R71, R68, 0xff, RZ, 0xc0, !PT ;  /* 0x000000ff44477812 */ /* 0x000fe200078ec0ff */
[C---:B------:R-:W-:Y:S01]  /*c820*/  FMUL.FTZ R38, R3.reuse, R38 ;  /* 0x0000002603267220 */ /* 0x040fe20000410000 */
[----:B------:R-:W-:Y:S01]  /*c830*/  SHF.R.U32.HI R69, RZ, 0x8, R69 ;  /* 0x00000008ff457819 */ /* 0x000fe20000011645 */
[C---:B------:R-:W-:Y:S01]  /*c840*/  FMUL.FTZ R39, R3.reuse, R39 ;  /* 0x0000002703277220 */ /* 0x040fe20000410000 */
[C---:B------:R-:W-:Y:S01]  /*c850*/  FMUL.FTZ R42, R3.reuse, R42 ;  /* 0x0000002a032a7220 */ /* 0x040fe20000410000 */
[C---:B------:R-:W-:Y:S01]  /*c860*/  FMUL.FTZ R43, R3.reuse, R43 ;  /* 0x0000002b032b7220 */ /* 0x040fe20000410000 */
[C---:B------:R-:W-:Y:S01]  /*c870*/  FMUL.FTZ R46, R3.reuse, R46 ;  /* 0x0000002e032e7220 */ /* 0x040fe20000410000 */
[C---:B------:R-:W-:Y:S01]  /*c880*/  FMUL.FTZ R47, R3.reuse, R47 ;  /* 0x0000002f032f7220 */ /* 0x040fe20000410000 */
[C---:B------:R-:W-:Y:S01]  /*c890*/  FMUL.FTZ R50, R3.reuse, R50 ;  /* 0x0000003203327220 */ /* 0x040fe20000410000 */
[----:B------:R-:W-:Y:S01]  /*c8a0*/  FMUL.FTZ R51, R3, R51 ;  /* 0x0000003303337220 */ /* 0x000fe20000410000 */
[----:B------:R-:W-:Y:S01]  /*c8b0*/  SHF.R.U32.HI R3, RZ, 0x10, R198 ;  /* 0x00000010ff037819 */ /* 0x000fe200000116c6 */
[----:B------:R-:W-:Y:S01]  /*c8c0*/  FADD.FTZ R58, R93, R58 ;  /* 0x0000003a5d3a7221 */ /* 0x000fe20000010000 */
[C---:B------:R-:W-:Y:S01]  /*c8d0*/  PRMT R93, R94.reuse, 0x7632, R93 ;  /* 0x000076325e5d7816 */ /* 0x040fe2000000005d */
[----:B------:R-:W-:Y:S01]  /*c8e0*/  @!P0 HADD2 R149, -R94.H0_H0, -RZ.H0_H0 ;  /* 0xa00000ff5e958230 */ /* 0x000fe20000000900 */
[----:B------:R-:W-:Y:S01]  /*c8f0*/  SHF.R.U32.HI R198, RZ, 0x18, R198 ;  /* 0x00000018ffc67819 */ /* 0x000fe200000116c6 */
[----:B------:R-:W-:Y:S01]  /*c900*/  MUFU.EX2 R79, R197 ;  /* 0x000000c5004f7308 */ /* 0x000fe20000000800 */
[----:B------:R-:W-:Y:S01]  /*c910*/  LOP3.LUT R55, R3, 0xff, RZ, 0xc0, !PT ;  /* 0x000000ff03377812 */ /* 0x000fe200078ec0ff */
[----:B------:R-:W-:Y:S01]  /*c920*/  STG.E.U16 desc[UR22][R114.64+0x22], R88 ;  /* 0x0000225872007986 */ /* 0x000fe2000c101516 */
[----:B------:R-:W-:Y:S01]  /*c930*/  PRMT R65, R94, 0x5410, R93 ;  /* 0x000054105e417816 */ /* 0x000fe2000000005d */
[----:B------:R-:W-:Y:S01]  /*c940*/  @!P5 HADD2 R148, -R93.H0_H0, -RZ.H0_H0 ;  /* 0xa00000ff5d94d230 */ /* 0x000fe20000000900 */
[----:B------:R-:W-:Y:S01]  /*c950*/  @!P0 PRMT R94, R149, 0x5410, RZ ;  /* 0x00005410955e8816 */ /* 0x000fe200000000ff */
[----:B------:R-:W-:Y:S01]  /*c960*/  FADD.FTZ R189, R189, R58 ;  /* 0x0000003abdbd7221 */ /* 0x000fe20000010000 */
[----:B------:R-:W-:Y:S03]  /*c970*/  ISETP.LE.U32.AND P0, PT, R56, UR12, PT ;  /* 0x0000000c38007c0c */ /* 0x000fe6000bf03070 */
[----:B------:R-:W1:Y:S01]  /*c980*/  MUFU.EX2 R76, R195 ;  /* 0x000000c3004c7308 */ /* 0x000e620000000800 */
[----:B------:R-:W-:Y:S01]  /*c990*/  LOP3.LUT R3, R68, 0xff, RZ, 0xc0, !PT ;  /* 0x000000ff44037812 */ /* 0x000fe200078ec0ff */
[----:B------:R-:W-:Y:S01]  /*c9a0*/  STG.E.U16 desc[UR22][R112.64+0x30], R94 ;  /* 0x0000305e70007986 */ /* 0x000fe2000c101516 */
[----:B------:R-:W-:Y:S01]  /*c9b0*/  PRMT R56, R55, 0x5410, R198 ;  /* 0x0000541037387816 */ /* 0x000fe200000000c6 */
[----:B------:R-:W-:Y:S01]  /*c9c0*/  FADD.FTZ R193, R193, R196 ;  /* 0x000000c4c1c17221 */ /* 0x000fe20000010000 */
[----:B------:R-:W-:Y:S01]  /*c9d0*/  LOP3.LUT R55, R202, 0xffff, RZ, 0xc0, !PT ;  /* 0x0000ffffca377812 */ /* 0x000fe200078ec0ff */
[----:B------:R-:W-:Y:S01]  /*c9e0*/  FADD.FTZ R188, R188, R189 ;  /* 0x000000bdbcbc7221 */ /* 0x000fe20000010000 */
[----:B------:R-:W-:Y:S03]  /*c9f0*/  @!P5 PRMT R93, R148, 0x5410, RZ ;  /* 0x00005410945dd816 */ /* 0x000fe600000000ff */
[----:B------:R-:W-:Y:S01]  /*ca00*/  MUFU.EX2 R75, R186 ;  /* 0x000000ba004b7308 */ /* 0x000fe20000000800 */
[----:B------:R-:W-:Y:S01]  /*ca10*/  ISETP.LE.U32.AND P5, PT, R3, UR12, PT ;  /* 0x0000000c03007c0c */ /* 0x000fe2000bfa3070 */
[----:B------:R-:W-:Y:S01]  /*ca20*/  FADD.FTZ R62, R92, R193 ;  /* 0x000000c15c3e7221 */ /* 0x000fe20000010000 */
[----:B------:R-:W-:Y:S01]  /*ca30*/  SHF.R.U32.HI R3, RZ, 0x10, R202 ;  /* 0x00000010ff037819 */ /* 0x000fe200000116ca */
[----:B------:R-:W-:Y:S01]  /*ca40*/  STG.E.U16 desc[UR22][R112.64+0x32], R93 ;  /* 0x0000325d70007986 */ /* 0x000fe2000c101516 */
[----:B------:R-:W-:Y:S01]  /*ca50*/  LOP3.LUT R58, R202, 0xff, RZ, 0xc0, !PT ;  /* 0x000000ffca3a7812 */ /* 0x000fe200078ec0ff */
[----:B------:R-:W-:Y:S01]  /*ca60*/  FADD.FTZ R83, R53, R62 ;  /* 0x0000003e35537221 */ /* 0x000fe20000010000 */
[----:B------:R-:W-:Y:S03]  /*ca70*/  SHF.R.U32.HI R55, RZ, 0x8, R55 ;  /* 0x00000008ff377819 */ /* 0x000fe60000011637 */
[----:B------:R-:W2:Y:S01]  /*ca80*/  MUFU.EX2 R78, R187 ;  /* 0x000000bb004e7308 */ /* 0x000ea20000000800 */
[----:B------:R-:W-:Y:S02]  /*ca90*/  LOP3.LUT R53, R3, 0xff, RZ, 0xc0, !PT ;  /* 0x000000ff03357812 */ /* 0x000fe400078ec0ff */
[----:B------:R-:W-:Y:S02]  /*caa0*/  PRMT R58, R58, 0x5410, R55 ;  /* 0x000054103a3a7816 */ /* 0x000fe40000000037 */
[----:B------:R-:W-:Y:S01]  /*cab0*/  SHF.R.U32.HI R55, RZ, 0x10, R68 ;  /* 0x00000010ff377819 */ /* 0x000fe20000011644 */
[----:B------:R-:W-:Y:S01]  /*cac0*/  @!P5 HADD2 R144, -R100.H0_H0, -RZ.H0_H0 ;  /* 0xa00000ff6490d230 */ /* 0x000fe20000000900 */
[----:B-1----:R-:W-:Y:S03]  /*cad0*/  F2FP.F16.F32.PACK_AB R92, R76, R79 ;  /* 0x0000004f4c5c723e */ /* 0x002fe600000000ff */
[----:B------:R-:W-:Y:S01]  /*cae0*/  MUFU.EX2 R185, R85 ;  /* 0x0000005500b97308 */ /* 0x000fe20000000800 */
[----:B------:R-:W-:Y:S02]  /*caf0*/  PRMT R70, R53, 0x5410, R70 ;  /* 0x0000541035467816 */ /* 0x000fe40000000046 */
[----:B------:R-:W-:Y:S01]  /*cb00*/  LOP3.LUT R53, R55, 0xff, RZ, 0xc0, !PT ;  /* 0x000000ff37357812 */ /* 0x000fe200078ec0ff */
[----:B------:R-:W-:Y:S01]  /*cb10*/  @!P6 HADD2 R147, -R92.H0_H0, -RZ.H0_H0 ;  /* 0xa00000ff5c93e230 */ /* 0x000fe20000000900 */
[----:B------:R-:W-:Y:S02]  /*cb20*/  LOP3.LUT R55, R52, 0xffff, RZ, 0xc0, !PT ;  /* 0x0000ffff34377812 */ /* 0x000fe400078ec0ff */
[C---:B------:R-:W-:Y:S02]  /*cb30*/  PRMT R3, R92.reuse, 0x7632, R3 ;  /* 0x000076325c037816 */ /* 0x040fe40000000003 */
[----:B------:R-:W-:Y:S02]  /*cb40*/  SHF.R.U32.HI R55, RZ, 0x8, R55 ;  /* 0x00000008ff377819 */ /* 0x000fe40000011637 */
[----:B------:R-:W-:Y:S01]  /*cb50*/  PRMT R64, R92, 0x5410, R3 ;  /* 0x000054105c407816 */ /* 0x000fe20000000003 */
[----:B------:R-:W-:Y:S01]  /*cb60*/  @!P3 HADD2 R146, -R3.H0_H0, -RZ.H0_H0 ;  /* 0xa00000ff0392b230 */ /* 0x000fe20000000900 */
[----:B------:R-:W-:Y:S02]  /*cb70*/  LOP3.LUT R55, R55, 0xffff, RZ, 0xc0, !PT ;  /* 0x0000ffff37377812 */ /* 0x000fe400078ec0ff */
[--C-:B------:R-:W-:Y:S02]  /*cb80*/  HSET2.LE.AND R56, R56, R173.reuse, PT ;  /* 0x000000ad38387233 */ /* 0x100fe40003803000 */
[----:B------:R-:W-:Y:S02]  /*cb90*/  @!P3 PRMT R3, R146, 0x5410, RZ ;  /* 0x000054109203b816 */ /* 0x000fe400000000ff */
[----:B------:R-:W-:Y:S02]  /*cba0*/  ISETP.LE.U32.AND P3, PT, R55, UR12, PT ;  /* 0x0000000c37007c0c */ /* 0x000fe4000bf63070 */
[--C-:B------:R-:W-:Y:S01]  /*cbb0*/  HSET2.LE.AND R55, R54, R173.reuse, PT ;  /* 0x000000ad36377233 */ /* 0x100fe20003803000 */
[----:B------:R-:W-:Y:S01]  /*cbc0*/  STG.E.U16 desc[UR22][R114.64+0x32], R3 ;  /* 0x0000320372007986 */ /* 0x000fe2000c101516 */
[--C-:B------:R-:W-:Y:S02]  /*cbd0*/  HSET2.LE.AND R52, R58, R173.reuse, PT ;  /* 0x000000ad3a347233 */ /* 0x100fe40003803000 */
[----:B------:R-:W-:Y:S02]  /*cbe0*/  @!P6 PRMT R92, R147, 0x5410, RZ ;  /* 0x00005410935ce816 */ /* 0x000fe400000000ff */
[----:B------:R-:W-:Y:S02]  /*cbf0*/  LOP3.LUT R54, R55, R98, RZ, 0xc0, !PT ;  /* 0x0000006237367212 */ /* 0x000fe400078ec0ff */
[----:B------:R-:W-:Y:S01]  /*cc00*/  LOP3.LUT R55, R56, R95, RZ, 0xc0, !PT ;  /* 0x0000005f38377212 */ /* 0x000fe200078ec0ff */
[----:B------:R-:W-:Y:S01]  /*cc10*/  STG.E.U16 desc[UR22][R114.64+0x30], R92 ;  /* 0x0000305c72007986 */ /* 0x000fe2000c101516 */
[----:B------:R-:W-:Y:S02]  /*cc20*/  ISETP.LE.U32.AND P6, PT, R53, UR12, PT ;  /* 0x0000000c35007c0c */ /* 0x000fe4000bfc3070 */
[--C-:B------:R-:W-:Y:S01]  /*cc30*/  HSET2.LE.AND R53, R70, R173.reuse, PT ;  /* 0x000000ad46357233 */ /* 0x100fe20003803000 */
[----:B------:R-:W1:Y:S01]  /*cc40*/  LDSM.16.MT88.4 R56, [R126+0x6000] ;  /* 0x006000007e38783b */ /* 0x000e620000004200 */
[----:B------:R-:W-:Y:S02]  /*cc50*/  LOP3.LUT R52, R52, R103, RZ, 0xc0, !PT ;  /* 0x0000006734347212 */ /* 0x000fe400078ec0ff */
[----:B------:R-:W-:Y:S01]  /*cc60*/  LOP3.LUT R62, R190, 0xffff, RZ, 0xc0, !PT ;  /* 0x0000ffffbe3e7812 */ /* 0x000fe200078ec0ff */
[----:B------:R-:W-:Y:S01]  /*cc70*/  FADD.FTZ R190, R60, R83 ;  /* 0x000000533cbe7221 */ /* 0x000fe20000010000 */
[----:B------:R-:W-:Y:S02]  /*cc80*/  LOP3.LUT R53, R53, R102, RZ, 0xc0, !PT ;  /* 0x0000006635357212 */ /* 0x000fe400078ec0ff */
[----:B------:R-:W-:Y:S02]  /*cc90*/  LOP3.LUT R60, R67, 0xff, RZ, 0xc0, !PT ;  /* 0x000000ff433c7812 */ /* 0x000fe400078ec0ff */
[--C-:B------:R-:W-:Y:S02]  /*cca0*/  SHF.R.U32.HI R70, RZ, 0x10, R68.reuse ;  /* 0x00000010ff467819 */ /* 0x100fe40000011644 */
[----:B--2---:R-:W-:Y:S02]  /*ccb0*/  F2FP.F16.F32.PACK_AB R95, R75, R78 ;  /* 0x0000004e4b5f723e */ /* 0x004fe400000000ff */
[----:B------:R-:W-:Y:S02]  /*ccc0*/  LOP3.LUT R83, R70, 0xff, RZ, 0xc0, !PT ;  /* 0x000000ff46537812 */ /* 0x000fe400078ec0ff */
[--C-:B------:R-:W-:Y:S01]  /*ccd0*/  SHF.R.U32.HI R102, RZ, 0x18, R68.reuse ;  /* 0x00000018ff667819 */ /* 0x100fe20000011644 */
[----:B------:R-:W-:Y:S01]  /*cce0*/  @!P1 HADD2 R145, -R95.H0_H0, -RZ.H0_H0 ;  /* 0xa00000ff5f919230 */ /* 0x000fe20000000900 */
[----:B------:R-:W-:Y:S02]  /*ccf0*/  SHF.R.U32.HI R68, RZ, 0x18, R68 ;  /* 0x00000018ff447819 */ /* 0x000fe40000011644 */
[----:B------:R-:W-:Y:S02]  /*cd00*/  SHF.R.U32.HI R186, RZ, 0x8, R77 ;  /* 0x00000008ffba7819 */ /* 0x000fe4000001164d */
[----:B------:R-:W-:Y:S01]  /*cd10*/  MUFU.EX2 R77, R120 ;  /* 0x00000078004d7308 */ /* 0x000fe20000000800 */
[----:B------:R-:W-:Y:S01]  /*cd20*/  PRMT R184, R83, 0x5410, R68 ;  /* 0x0000541053b87816 */ /* 0x000fe20000000044 */
[----:B------:R-:W-:Y:S01]  /*cd30*/  FADD.FTZ R83, R79, R190 ;  /* 0x000000be4f537221 */ /* 0x000fe20000010000 */
[----:B------:R-:W-:Y:S02]  /*cd40*/  PRMT R186, R71, 0x5410, R186 ;  /* 0x0000541047ba7816 */ /* 0x000fe400000000ba */
[C---:B------:R-:W-:Y:S01]  /*cd50*/  PRMT R96, R95.reuse, 0x7632, R96 ;  /* 0x000076325f607816 */ /* 0x040fe20000000060 */
[----:B------:R-:W-:Y:S03]  /*cd60*/  FADD.FTZ R83, R76, R83 ;  /* 0x000000534c537221 */ /* 0x000fe60000010000 */
[----:B------:R-:W-:Y:S01]  /*cd70*/  PRMT R72, R95, 0x5410, R96 ;  /* 0x000054105f487816 */ /* 0x000fe20000000060 */
[----:B------:R-:W-:Y:S01]  /*cd80*/  @!P3 HADD2 R139, -R96.H0_H0, -RZ.H0_H0 ;  /* 0xa00000ff608bb230 */ /* 0x000fe20000000900 */
[----:B------:R-:W-:Y:S02]  /*cd90*/  @!P1 PRMT R95, R145, 0x5410, RZ ;  /* 0x00005410915f9816 */ /* 0x000fe400000000ff */
[----:B------:R-:W-:Y:S02]  /*cda0*/  ISETP.LE.U32.AND P1, PT, R102, UR12, PT ;  /* 0x0000000c66007c0c */ /* 0x000fe4000bf23070 */
[----:B------:R-:W-:Y:S01]  /*cdb0*/  @!P3 PRMT R96, R139, 0x5410, RZ ;  /* 0x000054108b60b816 */ /* 0x000fe200000000ff */
[----:B------:R-:W-:Y:S01]  /*cdc0*/  STG.E.U16 desc[UR22][R112.64+0x40], R95 ;  /* 0x0000405f70007986 */ /* 0x000fe2000c101516 */
[----:B------:R-:W-:Y:S01]  /*cdd0*/  F2FP.F16.F32.PACK_AB R102, R117, R90 ;  /* 0x0000005a7566723e */ /* 0x000fe200000000ff */
[C---:B-1----:R-:W-:Y:S02]  /*cde0*/  HMMA.16816.F32 R4, R52.reuse, R56, R4 ;  /* 0x000000383404723c */ /* 0x042fe40000001804 */
[----:B------:R-:W-:Y:S03]  /*cdf0*/  STG.E.U16 desc[UR22][R112.64+0x42], R96 ;  /* 0x0000426070007986 */ /* 0x000fe6000c101516 */
[----:B------:R-:W-:Y:S01]  /*ce00*/  PRMT R101, R102, 0x7632, R101 ;  /* 0x0000763266657816 */ /* 0x000fe20000000065 */
[C---:B------:R-:W-:Y:S01]  /*ce10*/  HMMA.16816.F32 R8, R52.reuse, R58, R8 ;  /* 0x0000003a3408723c */ /* 0x040fe20000001808 */
[----:B------:R-:W1:Y:S04]  /*ce20*/  LDSM.16.MT88.4 R56, [R124+0x6000] ;  /* 0x006000007c38783b */ /* 0x000e680000004200 */
[----:B------:R-:W-:Y:S02]  /*ce30*/  @!P1 HADD2 R140, -R101.H0_H0, -RZ.H0_H0 ;  /* 0xa00000ff658c9230 */ /* 0x000fe40000000900 */
[----:B------:R-:W-:Y:S01]  /*ce40*/  @!P6 HADD2 R138, -R102.H0_H0, -RZ.H0_H0 ;  /* 0xa00000ff668ae230 */ /* 0x000fe20000000900 */
        /* <DEDUP_REMOVED lines=15> */
[C---:B------:R-:W-:Y:S04]  /*cf40*/  LOP3.LUT R54, R61.reuse, 0xffff, RZ, 0xc0, !PT ;  /* 0x0000ffff3d367812 */ /* 0x040fe800078ec0ff */
[--C-:B------:R-:W-:Y:S02]  /*cf50*/  SHF.R.U32.HI R55, RZ, 0x10, R61.reuse ;  /* 0x00000010ff377819 */ /* 0x100fe4000001163d */
[----:B------:R-:W-:Y:S02]  /*cf60*/  SHF.R.U32.HI R53, RZ, 0x8, R62 ;  /* 0x00000008ff357819 */ /* 0x000fe4000001163e */
[----:B------:R-:W-:Y:S02]  /*cf70*/  LOP3.LUT R52, R61, 0xff, RZ, 0xc0, !PT ;  /* 0x000000ff3d347812 */ /* 0x000fe400078ec0ff */
[----:B------:R-:W-:Y:S02]  /*cf80*/  SHF.R.U32.HI R62, RZ, 0x18, R61 ;  /* 0x00000018ff3e7819 */ /* 0x000fe4000001163d */
[----:B------:R-:W-:Y:S02]  /*cf90*/  SHF.R.U32.HI R61, RZ, 0x8, R54 ;  /* 0x00000008ff3d7819 */ /* 0x000fe40000011636 */
[----:B------:R-:W-:Y:S02]  /*cfa0*/  LOP3.LUT R55, R55, 0xff, RZ, 0xc0, !PT ;  /* 0x000000ff37377812 */ /* 0x000fe400078ec0ff */
[----:B------:R-:W-:Y:S02]  /*cfb0*/  PRMT R54, R82, 0x5410, R53 ;  /* 0x0000541052367816 */ /* 0x000fe40000000035 */
[----:B------:R-:W-:Y:S02]  /*cfc0*/  PRMT R82, R60, 0x5410, R63 ;  /* 0x000054103c527816 */ /* 0x000fe4000000003f */
[----:B------:R-:W-:Y:S02]  /*cfd0*/  PRMT R52, R52, 0x5410, R61 ;  /* 0x0000541034347816 */ /* 0x000fe4000000003d */
[----:B------:R-:W-:Y:S02]  /*cfe0*/  PRMT R98, R55, 0x5410, R62 ;  /* 0x0000541037627816 */ /* 0x000fe4000000003e */
[----:B------:R-:W2:Y:S01]  /*cff0*/  LDSM.16.MT88.4 R60, [R124+0x6400] ;  /* 0x006400007c3c783b */ /* 0x000ea20000004200 */
[--C-:B------:R-:W-:Y:S02]  /*d000*/  HSET2.LE.AND R52, R52, R173.reuse, PT ;  /* 0x000000ad34347233 */ /* 0x100fe40003803000 */
[--C-:B------:R-:W-:Y:S02]  /*d010*/  HSET2.LE.AND R53, R98, R173.reuse, PT ;  /* 0x000000ad62357233 */ /* 0x100fe40003803000 */
[--C-:B------:R-:W-:Y:S02]  /*d020*/  HSET2.LE.AND R54, R54, R173.reuse, PT ;  /* 0x000000ad36367233 */ /* 0x100fe40003803000 */
[--C-:B------:R-:W-:Y:S02]  /*d030*/  HSET2.LE.AND R55, R82, R173.reuse, PT ;  /* 0x000000ad52377233 */ /* 0x100fe40003803000 */
[----:B------:R-:W-:Y:S01]  /*d040*/  LOP3.LUT R52, R52, R97, RZ, 0xc0, !PT ;  /* 0x0000006134347212 */ /* 0x000fe200078ec0ff */
[----:B------:R-:W3:Y:S01]  /*d050*/  MUFU.EX2 R82, R121 ;  /* 0x0000007900527308 */ /* 0x000ee20000000800 */
[----:B------:R-:W-:Y:S02]  /*d060*/  LOP3.LUT R53, R53, R66, RZ, 0xc0, !PT ;  /* 0x0000004235357212 */ /* 0x000fe400078ec0ff */
[----:B------:R-:W-:Y:S02]  /*d070*/  LOP3.LUT R54, R54, R65, RZ, 0xc0, !PT ;  /* 0x0000004136367212 */ /* 0x000fe400078ec0ff */
[----:B------:R-:W-:Y:S02]  /*d080*/  LOP3.LUT R55, R55, R64, RZ, 0xc0, !PT ;  /* 0x0000004037377212 */ /* 0x000fe400078ec0ff */
[----:B------:R-:W4:Y:S05]  /*d090*/  LDSM.16.MT88.4 R64, [R126+0x7400] ;  /* 0x007400007e40783b */ /* 0x000f2a0000004200 */
[C---:B-1----:R-:W-:Y:S03]  /*d0a0*/  HMMA.16816.F32 R4, R52.reuse, R56, R4 ;  /* 0x000000383404723c */ /* 0x042fe60000001804 */
[----:B---3--:R-:W-:Y:S03]  /*d0b0*/  F2FP.F16.F32.PACK_AB R97, R77, R82 ;  /* 0x000000524d61723e */ /* 0x008fe600000000ff */
[C---:B------:R-:W-:Y:S05]  /*d0c0*/  HMMA.16816.F32 R8, R52.reuse, R58, R8 ;  /* 0x0000003a3408723c */ /* 0x040fea0000001808 */
[----:B------:R-:W-:Y:S01]  /*d0d0*/  LOP3.LUT R56, R69, 0xffff, RZ, 0xc0, !PT ;  /* 0x0000ffff45387812 */ /* 0x000fe200078ec0ff */
[----:B------:R-:W-:Y:S01]  /*d0e0*/  IMAD.WIDE.U32 R120, R81, -0x2daee0ad, RZ ;  /* 0xd2511f5351787825 */ /* 0x000fe200078e00ff */
[----:B------:R-:W1:Y:S02]  /*d0f0*/  LDSM.16.MT88.4 R68, [R124+0x7400] ;  /* 0x007400007c44783b */ /* 0x000e640000004200 */
[----:B------:R-:W-:Y:S02]  /*d100*/  ISETP.LE.U32.AND P3, PT, R56, UR12, PT ;  /* 0x0000000c38007c0c */ /* 0x000fe4000bf63070 */
[----:B------:R-:W-:Y:S01]  /*d110*/  LOP3.LUT R81, R121, UR19, R122, 0x96, !PT ;  /* 0x0000001379517c12 */ /* 0x000fe2000f8e967a */
[C---:B--2---:R-:W-:Y:S03]  /*d120*/  HMMA.16816.F32 R12, R52.reuse, R60, R12 ;  /* 0x0000003c340c723c */ /* 0x044fe6000000180c */
[----:B------:R-:W2:Y:S01]  /*d130*/  LDSM.16.MT88.4 R56, [R126+0x8400] ;  /* 0x008400007e38783b */ /* 0x000ea20000004200 */
[----:B------:R-:W-:Y:S01]  /*d140*/  FADD.FTZ R82, R82, R83 ;  /* 0x0000005352527221 */ /* 0x000fe20000010000 */
[----:B------:R-:W-:Y:S01]  /*d150*/  PRMT R98, R97, 0x7632, R98 ;  /* 0x0000763261627816 */ /* 0x000fe20000000062 */
[C---:B------:R-:W-:Y:S05]  /*d160*/  HMMA.16816.F32 R16, R52.reuse, R62, R16 ;  /* 0x0000003e3410723c */ /* 0x040fea0000001810 */
[----:B------:R-:W-:Y:S01]  /*d170*/  @!P2 HADD2 R142, -R97.H0_H0, -RZ.H0_H0 ;  /* 0xa00000ff618ea230 */ /* 0x000fe20000000900 */
[----:B------:R-:W-:Y:S01]  /*d180*/  LOP3.LUT R60, R81, 0xff, RZ, 0xc0, !PT ;  /* 0x000000ff513c7812 */ /* 0x000fe200078ec0ff */
[----:B------:R-:W-:Y:S01]  /*d190*/  FADD.FTZ R61, R73, R188 ;  /* 0x000000bc493d7221 */ /* 0x000fe20000010000 */
[----:B------:R-:W-:Y:S01]  /*d1a0*/  PRMT R73, R97, 0x5410, R98 ;  /* 0x0000541061497816 */ /* 0x000fe20000000062 */
[C---:B----4-:R-:W-:Y:S03]  /*d1b0*/  HMMA.16816.F32 R20, R52.reuse, R64, R20 ;  /* 0x000000403414723c */ /* 0x050fe60000001814 */
[----:B------:R-:W-:Y:S01]  /*d1c0*/  @!P2 PRMT R97, R142, 0x5410, RZ ;  /* 0x000054108e61a816 */ /* 0x000fe200000000ff */
[----:B------:R-:W-:Y:S01]  /*d1d0*/  @!P0 HADD2 R141, -R98.H0_H0, -RZ.H0_H0 ;  /* 0xa00000ff628d8230 */ /* 0x000fe20000000900 */
[----:B------:R-:W-:Y:S01]  /*d1e0*/  ISETP.LE.U32.AND P2, PT, R60, UR12, PT ;  /* 0x0000000c3c007c0c */ /* 0x000fe2000bf43070 */
[C---:B------:R-:W-:Y:S02]  /*d1f0*/  HMMA.16816.F32 R24, R52.reuse, R66, R24 ;  /* 0x000000423418723c */ /* 0x040fe40000001818 */
[----:B------:R-:W-:Y:S03]  /*d200*/  STG.E.U16 desc[UR22][R114.64+0x40], R97 ;  /* 0x0000406172007986 */ /* 0x000fe6000c101516 */
[----:B------:R-:W-:Y:S01]  /*d210*/  SHF.R.U32.HI R60, RZ, 0x10, R81 ;  /* 0x00000010ff3c7819 */ /* 0x000fe20000011651 */
[----:B------:R-:W-:Y:S01]  /*d220*/  FADD.FTZ R79, R80, R61 ;  /* 0x0000003d504f7221 */ /* 0x000fe20000010000 */
[----:B------:R-:W-:Y:S01]  /*d230*/  @!P0 PRMT R98, R141, 0x5410, RZ ;  /* 0x000054108d628816 */ /* 0x000fe200000000ff */
[----:B------:R-:W-:Y:S03]  /*d240*/  FADD.FTZ R91, R77, R82 ;  /* 0x000000524d5b7221 */ /* 0x000fe60000010000 */
[----:B------:R-:W-:Y:S01]  /*d250*/  LOP3.LUT R60, R60, 0xff, RZ, 0xc0, !PT ;  /* 0x000000ff3c3c7812 */ /* 0x000fe200078ec0ff */
[C---:B-1----:R-:W-:Y:S01]  /*d260*/  HMMA.16816.F32 R28, R52.reuse, R68, R28 ;  /* 0x00000044341c723c */ /* 0x042fe2000000181c */
[----:B------:R-:W-:Y:S02]  /*d270*/  STG.E.U16 desc[UR22][R114.64+0x42], R98 ;  /* 0x0000426272007986 */ /* 0x000fe4000c101516 */
[----:B------:R-:W-:Y:S01]  /*d280*/  ISETP.LE.U32.AND P0, PT, R60, UR12, PT ;  /* 0x0000000c3c007c0c */ /* 0x000fe2000bf03070 */
[----:B------:R-:W-:Y:S01]  /*d290*/  FADD.FTZ R192, R78, R79 ;  /* 0x0000004f4ec07221 */ /* 0x000fe20000010000 */
[----:B------:R-:W1:Y:S01]  /*d2a0*/  LDSM.16.MT88.4 R60, [R124+0x8400] ;  /* 0x008400007c3c783b */ /* 0x000e620000004200 */
[C---:B------:R-:W-:Y:S05]  /*d2b0*/  HMMA.16816.F32 R32, R52.reuse, R70, R32 ;  /* 0x000000463420723c */ /* 0x040fea0000001820 */
[----:B------:R-:W-:Y:S01]  /*d2c0*/  SHF.R.U32.HI R66, RZ, 0x18, R81 ;  /* 0x00000018ff427819 */ /* 0x000fe20000011651 */
[C---:B--2---:R-:W-:Y:S05]  /*d2d0*/  HMMA.16816.F32 R36, R52.reuse, R56, R36 ;  /* 0x000000383424723c */ /* 0x044fea0000001824 */
[C---:B------:R-:W-:Y:S01]  /*d2e0*/  LOP3.LUT R67, R74.reuse, 0xffff, RZ, 0xc0, !PT ;  /* 0x0000ffff4a437812 */ /* 0x040fe200078ec0ff */
[C---:B------:R-:W-:Y:S05]  /*d2f0*/  HMMA.16816.F32 R40, R52.reuse, R58, R40 ;  /* 0x0000003a3428723c */ /* 0x040fea0000001828 */
[----:B------:R-:W-:Y:S01]  /*d300*/  SHF.R.U32.HI R68, RZ, 0x10, R74 ;  /* 0x00000010ff447819 */ /* 0x000fe2000001164a */
[----:B------:R-:W-:Y:S01]  /*d310*/  FADD.FTZ R192, R75, R192 ;  /* 0x000000c04bc07221 */ /* 0x000fe20000010000 */
[----:B------:R-:W-:Y:S01]  /*d320*/  LOP3.LUT R64, R74, 0xff, RZ, 0xc0, !PT ;  /* 0x000000ff4a407812 */ /* 0x000fe200078ec0ff */
[----:B------:R-:W-:Y:S03]  /*d330*/  @!P3 HADD2 R143, -R99.H0_H0, -RZ.H0_H0 ;  /* 0xa00000ff638fb230 */ /* 0x000fe60000000900 */
[----:B------:R-:W-:Y:S01]  /*d340*/  SHF.R.U32.HI R65, RZ, 0x18, R74 ;  /* 0x00000018ff417819 */ /* 0x000fe2000001164a */
[----:B------:R-:W-:Y:S01]  /*d350*/  FADD.FTZ R119, R119, R192 ;  /* 0x000000c077777221 */ /* 0x000fe20000010000 */
[----:B------:R-:W-:Y:S02]  /*d360*/  PRMT R74, R100, 0x5410, R99 ;  /* 0x00005410644a7816 */ /* 0x000fe40000000063 */
[----:B------:R-:W-:Y:S01]  /*d370*/  @!P5 PRMT R100, R144, 0x5410, RZ ;  /* 0x000054109064d816 */ /* 0x000fe200000000ff */
[----:B------:R-:W-:Y:S01]  /*d380*/  FADD.FTZ R116, R116, R119 ;  /* 0x0000007774747221 */ /* 0x000fe20000010000 */
[----:B------:R-:W-:Y:S02]  /*d390*/  ISETP.LE.U32.AND P5, PT, R66, UR12, PT ;  /* 0x0000000c42007c0c */ /* 0x000fe4000bfa3070 */
[----:B------:R-:W-:Y:S01]  /*d3a0*/  SHF.R.U32.HI R67, RZ, 0x8, R67 ;  /* 0x00000008ff437819 */ /* 0x000fe20000011643 */
[----:B------:R-:W-:Y:S01]  /*d3b0*/  STG.E.U16 desc[UR22][R112.64+0x50], R100 ;  /* 0x0000506470007986 */ /* 0x000fe2000c101516 */
[----:B------:R-:W-:Y:S02]  /*d3c0*/  LOP3.LUT R66, R120, 0xff, RZ, 0xc0, !PT ;  /* 0x000000ff78427812 */ /* 0x000fe400078ec0ff */
[----:B------:R-:W-:Y:S02]  /*d3d0*/  LOP3.LUT R68, R68, 0xff, RZ, 0xc0, !PT ;  /* 0x000000ff44447812 */ /* 0x000fe400078ec0ff */
[----:B------:R-:W-:Y:S01]  /*d3e0*/  @!P3 PRMT R99, R143, 0x5410, RZ ;  /* 0x000054108f63b816 */ /* 0x000fe200000000ff */
[C---:B-1----:R-:W-:Y:S03]  /*d3f0*/  HMMA.16816.F32 R44, R52.reuse, R60, R44 ;  /* 0x0000003c342c723c */ /* 0x042fe6000000182c */
[----:B------:R-:W-:Y:S01]  /*d400*/  PRMT R70, R64, 0x5410, R67 ;  /* 0x0000541040467816 */ /* 0x000fe20000000043 */
[----:B------:R-:W-:Y:S01]  /*d410*/  STG.E.U16 desc[UR22][R112.64+0x52], R99 ;  /* 0x0000526370007986 */ /* 0x000fe2000c101516 */
[----:B------:R-:W-:Y:S01]  /*d420*/  PRMT R68, R68, 0x5410, R65 ;  /* 0x0000541044447816 */ /* 0x000fe20000000041 */
[----:B------:R-:W-:Y:S02]  /*d430*/  HMMA.16816.F32 R48, R52, R62, R48 ;  /* 0x0000003e3430723c */ /* 0x000fe40000001830 */
[----:B------:R-:W-:Y:S01]  /*d440*/  LDSM.16.MT88.4 R52, [R126+0x7800] ;  /* 0x007800007e34783b */ /* 0x000fe20000004200 */
[----:B------:R-:W-:Y:S02]  /*d450*/  ISETP.LE.U32.AND P3, PT, R66, UR12, PT ;  /* 0x0000000c42007c0c */ /* 0x000fe4000bf63070 */
[--C-:B------:R-:W-:Y:S02]  /*d460*/  SHF.R.U32.HI R188, RZ, 0x10, R120.reuse ;  /* 0x00000010ffbc7819 */ /* 0x100fe40000011678 */
[----:B------:R-:W-:Y:S03]  /*d470*/  LOP3.LUT R69, R120, 0xffff, RZ, 0xc0, !PT ;  /* 0x0000ffff78457812 */ /* 0x000fe600078ec0ff */
[----:B------:R-:W1:Y:S01]  /*d480*/  LDSM.16.MT88.4 R64, [R126+0x6800] ;  /* 0x006800007e40783b */ /* 0x000e620000004200 */
[----:B------:R-:W-:Y:S02]  /*d490*/  SHF.R.U32.HI R57, RZ, 0x18, R120 ;  /* 0x00000018ff397819 */ /* 0x000fe40000011678 */
[----:B------:R-:W-:Y:S02]  /*d4a0*/  LOP3.LUT R188, R188, 0xff, RZ, 0xc0, !PT ;  /* 0x000000ffbcbc7812 */ /* 0x000fe400078ec0ff */
[----:B------:R-:W-:Y:S02]  /*d4b0*/  SHF.R.U32.HI R69, RZ, 0x8, R69 ;  /* 0x00000008ff457819 */ /* 0x000fe40000011645 */
[----:B------:R-:W-:Y:S02]  /*d4c0*/  LOP3.LUT R190, R120, 0xff, RZ, 0xc0, !PT ;  /* 0x000000ff78be7812 */ /* 0x000fe400078ec0ff */
[----:B------:R-:W-:Y:S02]  /*d4d0*/  PRMT R188, R188, 0x5410, R57 ;  /* 0x00005410bcbc7816 */ /* 0x000fe40000000039 */
[----:B------:R-:W-:Y:S02]  /*d4e0*/  PRMT R190, R190, 0x5410, R69 ;  /* 0x00005410bebe7816 */ /* 0x000fe40000000045 */
[--C-:B------:R-:W-:Y:S02]  /*d4f0*/  HSET2.LE.AND R57, R70, R173.reuse, PT ;  /* 0x000000ad46397233 */ /* 0x100fe40003803000 */
[--C-:B------:R-:W-:Y:S02]  /*d500*/  HSET2.LE.AND R58, R68, R173.reuse, PT ;  /* 0x000000ad443a7233 */ /* 0x100fe40003803000 */
[----:B------:R-:W2:Y:S01]  /*d510*/  LDSM.16.MT88.4 R68, [R124+0x6800] ;  /* 0x006800007c44783b */ /* 0x000ea20000004200 */
[--C-:B------:R-:W-:Y:S02]  /*d520*/  HSET2.LE.AND R59, R186, R173.reuse, PT ;  /* 0x000000adba3b7233 */ /* 0x100fe40003803000 */
[----:B------:R-:W-:Y:S01]  /*d530*/  LOP3.LUT R56, R57, R72, RZ, 0xc0, !PT ;  /* 0x0000004839387212 */ /* 0x000fe200078ec0ff */
[----:B------:R-:W-:Y:S01]  /*d540*/  MUFU.EX2 R186, R107 ;  /* 0x0000006b00ba7308 */ /* 0x000fe20000000800 */
[----:B------:R-:W-:Y:S02]  /*d550*/  LOP3.LUT R57, R58, R73, RZ, 0xc0, !PT ;  /* 0x000000493a397212 */ /* 0x000fe400078ec0ff */
[----:B------:R-:W-:Y:S02]  /*d560*/  LOP3.LUT R58, R59, R74, RZ, 0xc0, !PT ;  /* 0x0000004a3b3a7212 */ /* 0x000fe400078ec0ff */
[--C-:B------:R-:W-:Y:S02]  /*d570*/  HSET2.LE.AND R59, R184, R173.reuse, PT ;  /* 0x000000adb83b7233 */ /* 0x100fe40003803000 */
[----:B------:R-:W-:Y:S03]  /*d580*/  PRMT R60, R102, 0x5410, R101 ;  /* 0x00005410663c7816 */ /* 0x000fe60000000065 */
[----:B------:R-:W-:Y:S01]  /*d590*/  MUFU.EX2 R184, R106 ;  /* 0x0000006a00b87308 */ /* 0x000fe20000000800 */
[----:B------:R-:W-:Y:S02]  /*d5a0*/  LOP3.LUT R123, R121, UR19, R122, 0x96, !PT ;  /* 0x00000013797b7c12 */ /* 0x000fe4000f8e967a */
[----:B------:R-:W-:Y:S02]  /*d5b0*/  LOP3.LUT R59, R59, R60, RZ, 0xc0, !PT ;  /* 0x0000003c3b3b7212 */ /* 0x000fe400078ec0ff */
[----:B------:R-:W-:Y:S02]  /*d5c0*/  SHF.R.U32.HI R60, RZ, 0x10, R120 ;  /* 0x00000010ff3c7819 */ /* 0x000fe40000011678 */
[C---:B------:R-:W-:Y:S03]  /*d5d0*/  LOP3.LUT R61, R123.reuse, 0xffff, RZ, 0xc0, !PT ;  /* 0x0000ffff7b3d7812 */ /* 0x040fe600078ec0ff */
[----:B------:R3:W-:Y:S01]  /*d5e0*/  MUFU.EX2 R122, R104 ;  /* 0x00000068007a7308 */ /* 0x0007e20000000800 */
[----:B------:R-:W-:Y:S01]  /*d5f0*/  LOP3.LUT R60, R60, 0xff, RZ, 0xc0, !PT ;  /* 0x000000ff3c3c7812 */ /* 0x000fe200078ec0ff */
[C---:B-1----:R-:W-:Y:S05]  /*d600*/  HMMA.16816.F32 R4, R56.reuse, R64, R4 ;  /* 0x000000403804723c */ /* 0x042fea0000001804 */
[----:B------:R-:W-:Y:S01]  /*d610*/  SHF.R.U32.HI R61, RZ, 0x8, R61 ;  /* 0x00000008ff3d7819 */ /* 0x000fe2000001163d */
[C---:B------:R-:W-:Y:S05]  /*d620*/  HMMA.16816.F32 R8, R56.reuse, R66, R8 ;  /* 0x000000423808723c */ /* 0x040fea0000001808 */
[----:B------:R-:W-:Y:S02]  /*d630*/  LOP3.LUT R76, R123, 0xff, RZ, 0xc0, !PT ;  /* 0x000000ff7b4c7812 */ /* 0x000fe400078ec0ff */
[----:B------:R-:W-:Y:S02]  /*d640*/  @!P1 PRMT R101, R140, 0x5410, RZ ;  /* 0x000054108c659816 */ /* 0x000fe400000000ff */
[----:B------:R-:W-:Y:S01]  /*d650*/  ISETP.LE.U32.AND P1, PT, R60, UR12, PT ;  /* 0x0000000c3c007c0c */ /* 0x000fe2000bf23070 */
[C---:B--2---:R-:W-:Y:S02]  /*d660*/  HMMA.16816.F32 R12, R56.reuse, R68, R12 ;  /* 0x00000044380c723c */ /* 0x044fe4000000180c */
[----:B------:R-:W-:Y:S01]  /*d670*/  STG.E.U16 desc[UR22][R114.64+0x52], R101 ;  /* 0x0000526572007986 */ /* 0x000fe2000c101516 */
[----:B------:R-:W-:Y:S03]  /*d680*/  PRMT R76, R76, 0x5410, R61 ;  /* 0x000054104c4c7816 */ /* 0x000fe6000000003d */
[----:B------:R-:W1:Y:S01]  /*d690*/  LDSM.16.MT88.4 R60, [R124+0x7800] ;  /* 0x007800007c3c783b */ /* 0x000e620000004200 */
[C---:B------:R-:W-:Y:S04]  /*d6a0*/  HMMA.16816.F32 R16, R56.reuse, R70, R16 ;  /* 0x000000463810723c */ /* 0x040fe80000001810 */
[--C-:B------:R-:W-:Y:S02]  /*d6b0*/  SHF.R.U32.HI R86, RZ, 0x10, R123.reuse ;  /* 0x00000010ff567819 */ /* 0x100fe4000001167b */
[C---:B------:R-:W-:Y:S05]  /*d6c0*/  HMMA.16816.F32 R20, R56.reuse, R52, R20 ;  /* 0x000000343814723c */ /* 0x040fea0000001814 */
[----:B------:R-:W-:Y:S01]  /*d6d0*/  SHF.R.U32.HI R65, RZ, 0x18, R123 ;  /* 0x00000018ff417819 */ /* 0x000fe2000001167b */
[C---:B------:R-:W-:Y:S01]  /*d6e0*/  HMMA.16816.F32 R24, R56.reuse, R54, R24 ;  /* 0x000000363818723c */ /* 0x040fe20000001818 */
[----:B------:R-:W-:Y:S04]  /*d6f0*/  MUFU.EX2 R123, R108 ;  /* 0x0000006c007b7308 */ /* 0x000fe80000000800 */
[----:B------:R-:W-:Y:S02]  /*d700*/  LOP3.LUT R86, R86, 0xff, RZ, 0xc0, !PT ;  /* 0x000000ff56567812 */ /* 0x000fe400078ec0ff */
[----:B------:R-:W-:Y:S04]  /*d710*/  LOP3.LUT R68, R81, 0xffff, RZ, 0xc0, !PT ;  /* 0x0000ffff51447812 */ /* 0x000fe800078ec0ff */
[----:B------:R-:W-:Y:S02]  /*d720*/  PRMT R86, R86, 0x5410, R65 ;  /* 0x0000541056567816 */ /* 0x000fe40000000041 */
[----:B---3--:R-:W-:Y:S01]  /*d730*/  F2FP.F16.F32.PACK_AB R104, R118, R111 ;  /* 0x0000006f7668723e */ /* 0x008fe200000000ff */
[----:B------:R-:W2:Y:S01]  /*d740*/  LDSM.16.MT88.4 R64, [R126+0x8800] ;  /* 0x008800007e40783b */ /* 0x000ea20000004200 */
[----:B------:R-:W-:Y:S01]  /*d750*/  SHF.R.U32.HI R68, RZ, 0x8, R68 ;  /* 0x00000008ff447819 */ /* 0x000fe20000011644 */
[----:B------:R-:W-:Y:S01]  /*d760*/  FADD.FTZ R111, R111, R116 ;  /* 0x000000746f6f7221 */ /* 0x000fe20000010000 */
[----:B------:R-:W-:Y:S01]  /*d770*/  PRMT R103, R104, 0x7632, R103 ;  /* 0x0000763268677816 */ /* 0x000fe20000000067 */
[----:B------:R-:W-:Y:S01]  /*d780*/  @!P2 HADD2 R133, -R104.H0_H0, -RZ.H0_H0 ;  /* 0xa00000ff6885a230 */ /* 0x000fe20000000900 */
[----:B------:R-:W-:Y:S01]  /*d790*/  LOP3.LUT R68, R68, 0xffff, RZ, 0xc0, !PT ;  /* 0x0000ffff44447812 */ /* 0x000fe200078ec0ff */
[----:B------:R-:W-:Y:S01]  /*d7a0*/  FADD.FTZ R118, R118, R111 ;  /* 0x0000006f76767221 */ /* 0x000fe20000010000 */
[----:B------:R-:W-:Y:S02]  /*d7b0*/  PRMT R80, R104, 0x5410, R103 ;  /* 0x0000541068507816 */ /* 0x000fe40000000067 */
[----:B------:R-:W-:Y:S02]  /*d7c0*/  @!P2 PRMT R104, R133, 0x5410, RZ ;  /* 0x000054108568a816 */ /* 0x000fe400000000ff */
[----:B------:R-:W-:Y:S01]  /*d7d0*/  ISETP.LE.U32.AND P2, PT, R68, UR12, PT ;  /* 0x0000000c44007c0c */ /* 0x000fe2000bf43070 */
[C---:B-1----:R-:W-:Y:S01]  /*d7e0*/  HMMA.16816.F32 R28, R56.reuse, R60, R28 ;  /* 0x0000003c381c723c */ /* 0x042fe2000000181c */
[----:B------:R-:W1:Y:S02]  /*d7f0*/  LDSM.16.MT88.4 R68, [R124+0x8800] ;  /* 0x008800007c44783b */ /* 0x000e640000004200 */
[----:B------:R-:W-:Y:S02]  /*d800*/  LOP3.LUT R72, R120, 0xffff, RZ, 0xc0, !PT ;  /* 0x0000ffff78487812 */ /* 0x000fe400078ec0ff */
[----:B------:R-:W-:Y:S01]  /*d810*/  @!P6 PRMT R102, R138, 0x5410, RZ ;  /* 0x000054108a66e816 */ /* 0x000fe200000000ff */
[C---:B------:R-:W-:Y:S01]  /*d820*/  HMMA.16816.F32 R32, R56.reuse, R62, R32 ;  /* 0x0000003e3820723c */ /* 0x040fe20000001820 */
[----:B------:R-:W3:Y:S03]  /*d830*/  MUFU.EX2 R121, R109 ;  /* 0x0000006d00797308 */ /* 0x000ee60000000800 */
[----:B------:R-:W-:Y:S01]  /*d840*/  STG.E.U16 desc[UR22][R114.64+0x50], R102 ;  /* 0x0000506672007986 */ /* 0x000fe2000c101516 */
[----:B------:R-:W-:Y:S01]  /*d850*/  SHF.R.U32.HI R72, RZ, 0x8, R72 ;  /* 0x00000008ff487819 */ /* 0x000fe20000011648 */
[----:B------:R-:W-:Y:S01]  /*d860*/  @!P2 HADD2 R130, -R103.H0_H0, -RZ.H0_H0 ;  /* 0xa00000ff6782a230 */ /* 0x000fe20000000900 */
[--C-:B------:R-:W-:Y:S01]  /*d870*/  HSET2.LE.AND R53, R76, R173.reuse, PT ;  /* 0x000000ad4c357233 */ /* 0x100fe20003803000 */
[----:B------:R-:W-:Y:S03]  /*d880*/  STG.E.U16 desc[UR22][R112.64+0x60], R104 ;  /* 0x0000606870007986 */ /* 0x000fe6000c101516 */
[----:B------:R-:W-:Y:S01]  /*d890*/  LOP3.LUT R72, R72, 0xffff, RZ, 0xc0, !PT ;  /* 0x0000ffff48487812 */ /* 0x000fe200078ec0ff */
[----:B------:R-:W-:Y:S01]  /*d8a0*/  LDSM.16.MT88.4 R76, [R124+0x6c00] ;  /* 0x006c00007c4c783b */ /* 0x000fe20000004200 */
[----:B------:R-:W-:Y:S02]  /*d8b0*/  LOP3.LUT R84, R53, R80, RZ, 0xc0, !PT ;  /* 0x0000005035547212 */ /* 0x000fe400078ec0ff */
[----:B------:R-:W-:Y:S02]  /*d8c0*/  ISETP.LE.U32.AND P6, PT, R72, UR12, PT ;  /* 0x0000000c48007c0c */ /* 0x000fe4000bfc3070 */
[----:B------:R-:W-:Y:S02]  /*d8d0*/  @!P2 PRMT R103, R130, 0x5410, RZ ;  /* 0x000054108267a816 */ /* 0x000fe400000000ff */
[----:B---3--:R-:W-:Y:S01]  /*d8e0*/  F2FP.F16.F32.PACK_AB R106, R122, R121 ;  /* 0x000000797a6a723e */ /* 0x008fe200000000ff */
[----:B------:R-:W3:Y:S01]  /*d8f0*/  LDSM.16.MT88.4 R72, [R126+0x6c00] ;  /* 0x006c00007e48783b */ /* 0x000ee20000004200 */
[C---:B--2---:R-:W-:Y:S03]  /*d900*/  HMMA.16816.F32 R36, R56.reuse, R64, R36 ;  /* 0x000000403824723c */ /* 0x044fe60000001824 */
[----:B------:R-:W-:Y:S01]  /*d910*/  PRMT R105, R106, 0x7632, R105 ;  /* 0x000076326a697816 */ /* 0x000fe20000000069 */
[----:B------:R-:W-:Y:S01]  /*d920*/  @!P0 HADD2 R132, -R106.H0_H0, -RZ.H0_H0 ;  /* 0xa00000ff6a848230 */ /* 0x000fe20000000900 */
[----:B------:R-:W-:Y:S01]  /*d930*/  F2FP.F16.F32.PACK_AB R108, R184, R123 ;  /* 0x0000007bb86c723e */ /* 0x000fe200000000ff */
[C---:B------:R-:W-:Y:S01]  /*d940*/  HMMA.16816.F32 R40, R56.reuse, R66, R40 ;  /* 0x000000423828723c */ /* 0x040fe20000001828 */
[----:B------:R-:W2:Y:S04]  /*d950*/  LDSM.16.MT88.4 R80, [R126+0x7c00] ;  /* 0x007c00007e50783b */ /* 0x000ea80000004200 */
[----:B------:R-:W-:Y:S01]  /*d960*/  F2FP.F16.F32.PACK_AB R110, R186, R185 ;  /* 0x000000b9ba6e723e */ /* 0x000fe200000000ff */
[----:B------:R-:W-:Y:S01]  /*d970*/  @!P5 HADD2 R131, -R105.H0_H0, -RZ.H0_H0 ;  /* 0xa00000ff6983d230 */ /* 0x000fe20000000900 */
[--C-:B------:R-:W-:Y:S01]  /*d980*/  HSET2.LE.AND R85, R86, R173.reuse, PT ;  /* 0x000000ad56557233 */ /* 0x100fe20003803000 */
[C---:B-1----:R-:W-:Y:S01]  /*d990*/  HMMA.16816.F32 R44, R56.reuse, R68, R44 ;  /* 0x00000044382c723c */ /* 0x042fe2000000182c */
[----:B------:R-:W-:Y:S02]  /*d9a0*/  STG.E.U16 desc[UR22][R112.64+0x62], R103 ;  /* 0x0000626770007986 */ /* 0x000fe4000c101516 */
[----:B------:R-:W-:Y:S01]  /*d9b0*/  PRMT R52, R106, 0x5410, R105 ;  /* 0x000054106a347816 */ /* 0x000fe20000000069 */
[----:B------:R-:W-:Y:S01]  /*d9c0*/  @!P3 HADD2 R137, -R108.H0_H0, -RZ.H0_H0 ;  /* 0xa00000ff6c89b230 */ /* 0x000fe20000000900 */
[----:B------:R-:W-:Y:S01]  /*d9d0*/  PRMT R107, R108, 0x7632, R107 ;  /* 0x000076326c6b7816 */ /* 0x000fe2000000006b */
[----:B------:R-:W-:Y:S05]  /*d9e0*/  HMMA.16816.F32 R48, R56, R70, R48 ;  /* 0x000000463830723c */ /* 0x000fea0000001830 */
[----:B------:R-:W-:Y:S01]  /*d9f0*/  PRMT R109, R110, 0x7632, R109 ;  /* 0x000076326e6d7816 */ /* 0x000fe2000000006d */
[----:B------:R-:W-:Y:S01]  /*da00*/  @!P6 HADD2 R136, -R107.H0_H0, -RZ.H0_H0 ;  /* 0xa00000ff6b88e230 */ /* 0x000fe20000000900 */
[----:B------:R-:W-:Y:S01]  /*da10*/  LOP3.LUT R85, R85, R52, RZ, 0xc0, !PT ;  /* 0x0000003455557212 */ /* 0x000fe200078ec0ff */
[----:B------:R-:W-:Y:S03]  /*da20*/  @!P1 HADD2 R135, -R110.H0_H0, -RZ.H0_H0 ;  /* 0xa00000ff6e879230 */ /* 0x000fe60000000900 */
[--C-:B------:R-:W-:Y:S01]  /*da30*/  HSET2.LE.AND R87, R188, R173.reuse, PT ;  /* 0x000000adbc577233 */ /* 0x100fe20003803000 */
[----:B------:R-:W-:Y:S01]  /*da40*/  FADD.FTZ R188, R90, R91 ;  /* 0x0000005b5abc7221 */ /* 0x000fe20000010000 */
[----:B------:R-:W-:Y:S01]  /*da50*/  HSET2.LE.AND R86, R190, R173, PT ;  /* 0x000000adbe567233 */ /* 0x000fe20003803000 */
[----:B------:R-:W1:Y:S01]  /*da60*/  LDSM.16.MT88.4 R88, [R124+0x7c00] ;  /* 0x007c00007c58783b */ /* 0x000e620000004200 */
[----:B------:R-:W-:Y:S01]  /*da70*/  PRMT R53, R108, 0x5410, R107 ;  /* 0x000054106c357816 */ /* 0x000fe2000000006b */
[----:B------:R-:W-:Y:S01]  /*da80*/  FADD.FTZ R188, R117, R188 ;  /* 0x000000bc75bc7221 */ /* 0x000fe20000010000 */
[----:B------:R-:W-:Y:S01]  /*da90*/  PRMT R52, R110, 0x5410, R109 ;  /* 0x000054106e347816 */ /* 0x000fe2000000006d */
[----:B------:R-:W-:Y:S01]  /*daa0*/  FADD.FTZ R123, R123, R118 ;  /* 0x000000767b7b7221 */ /* 0x000fe20000010000 */
[----:B------:R-:W-:Y:S01]  /*dab0*/  LOP3.LUT R86, R86, R53, RZ, 0xc0, !PT ;  /* 0x0000003556567212 */ /* 0x000fe200078ec0ff */
[----:B------:R-:W-:Y:S01]  /*dac0*/  FADD.FTZ R121, R121, R188 ;  /* 0x000000bc79797221 */ /* 0x000fe20000010000 */
[----:B------:R-:W-:Y:S02]  /*dad0*/  LOP3.LUT R87, R87, R52, RZ, 0xc0, !PT ;  /* 0x0000003457577212 */ /* 0x000fe400078ec0ff */
[----:B------:R-:W-:Y:S01]  /*dae0*/  @!P0 PRMT R106, R132, 0x5410, RZ ;  /* 0x00005410846a8816 */ /* 0x000fe200000000ff */
[----:B------:R-:W-:Y:S01]  /*daf0*/  FADD.FTZ R122, R122, R121 ;  /* 0x000000797a7a7221 */ /* 0x000fe20000010000 */
[----:B------:R-:W-:Y:S02]  /*db00*/  @!P5 PRMT R105, R131, 0x5410, RZ ;  /* 0x000054108369d816 */ /* 0x000fe400000000ff */
[----:B------:R-:W-:Y:S01]  /*db10*/  @!P3 PRMT R108, R137, 0x5410, RZ ;  /* 0x00005410896cb816 */ /* 0x000fe200000000ff */
[C---:B---3--:R-:W-:Y:S01]  /*db20*/  HMMA.16816.F32 R52, R84.reuse, R72, R4 ;  /* 0x000000485434723c */ /* 0x048fe20000001804 */
[----:B------:R-:W3:Y:S04]  /*db30*/  LDSM.16.MT88.4 R4, [R126+0x8c00] ;  /* 0x008c00007e04783b */ /* 0x000ee80000004200 */
[----:B------:R-:W-:Y:S01]  /*db40*/  @!P6 PRMT R107, R136, 0x5410, RZ ;  /* 0x00005410886be816 */ /* 0x000fe200000000ff */
[C---:B------:R-:W-:Y:S03]  /*db50*/  HMMA.16816.F32 R56, R84.reuse, R74, R8 ;  /* 0x0000004a5438723c */ /* 0x040fe60000001808 */
[----:B------:R-:W4:Y:S02]  /*db60*/  LDSM.16.MT88.4 R8, [R124+0x8c00] ;  /* 0x008c00007c08783b */ /* 0x000f240000004200 */
[----:B------:R-:W-:Y:S01]  /*db70*/  @!P1 PRMT R110, R135, 0x5410, RZ ;  /* 0x00005410876e9816 */ /* 0x000fe200000000ff */
[C---:B------:R-:W-:Y:S01]  /*db80*/  HMMA.16816.F32 R60, R84.reuse, R76, R12 ;  /* 0x0000004c543c723c */ /* 0x040fe2000000180c */
[----:B------:R-:W-:Y:S01]  /*db90*/  ISETP.LT.AND P1, PT, RZ, UR15, PT ;  /* 0x0000000fff007c0c */ /* 0x000fe2000bf21270 */
[----:B------:R-:W-:Y:S03]  /*dba0*/  UIADD3 UR15, UR15, -0x1, URZ ;  /* 0xffffffff0f0f7890 */ /* 0x000fe6000fffe03f */
[----:B------:R3:W-:Y:S01]  /*dbb0*/  STG.E.U16 desc[UR22][R114.64+0x60], R106 ;  /* 0x0000606a72007986 */ /* 0x0007e2000c101516 */
[C---:B------:R-:W-:Y:S03]  /*dbc0*/  HMMA.16816.F32 R64, R84.reuse, R78, R16 ;  /* 0x0000004e5440723c */ /* 0x040fe60000001810 */
[----:B------:R3:W-:Y:S02]  /*dbd0*/  STG.E.U16 desc[UR22][R114.64+0x62], R105 ;  /* 0x0000626972007986 */ /* 0x0007e4000c101516 */
[----:B------:R-:W-:Y:S01]  /*dbe0*/  SHF.R.U32.HI R120, RZ, 0x18, R120 ;  /* 0x00000018ff787819 */ /* 0x000fe20000011678 */
[C---:B--2---:R-:W-:Y:S01]  /*dbf0*/  HMMA.16816.F32 R68, R84.reuse, R80, R20 ;  /* 0x000000505444723c */ /* 0x044fe20000001814 */
[----:B------:R2:W-:Y:S02]  /*dc00*/  STG.E.U16 desc[UR22][R112.64+0x70], R108 ;  /* 0x0000706c70007986 */ /* 0x0005e4000c101516 */
[----:B------:R-:W-:Y:S02]  /*dc10*/  ISETP.LE.U32.AND P2, PT, R120, UR12, PT ;  /* 0x0000000c78007c0c */ /* 0x000fe4000bf43070 */
[----:B------:R2:W-:Y:S01]  /*dc20*/  STG.E.U16 desc[UR22][R112.64+0x72], R107 ;  /* 0x0000726b70007986 */ /* 0x0005e2000c101516 */
[C---:B------:R-:W-:Y:S03]  /*dc30*/  HMMA.16816.F32 R72, R84.reuse, R82, R24 ;  /* 0x000000525448723c */ /* 0x040fe60000001818 */
[----:B------:R2:W-:Y:S02]  /*dc40*/  STG.E.U16 desc[UR22][R114.64+0x70], R110 ;  /* 0x0000706e72007986 */ /* 0x0005e4000c101516 */
[----:B------:R-:W-:Y:S01]  /*dc50*/  FADD.FTZ R3, R185, R122 ;  /* 0x0000007ab9037221 */ /* 0x000fe20000010000 */
[C---:B-1----:R-:W-:Y:S05]  /*dc60*/  HMMA.16816.F32 R76, R84.reuse, R88, R28 ;  /* 0x00000058544c723c */ /* 0x042fea000000181c */
[----:B------:R-:W-:Y:S01]  /*dc70*/  @!P2 HADD2 R134, -R109.H0_H0, -RZ.H0_H0 ;  /* 0xa00000ff6d86a230 */ /* 0x000fe20000000900 */
[C---:B------:R-:W-:Y:S05]  /*dc80*/  HMMA.16816.F32 R80, R84.reuse, R90, R32 ;  /* 0x0000005a5450723c */ /* 0x040fea0000001820 */
[----:B------:R-:W-:Y:S01]  /*dc90*/  @!P2 PRMT R109, R134, 0x5410, RZ ;  /* 0x00005410866da816 */ /* 0x000fe200000000ff */
[C---:B---3--:R-:W-:Y:S04]  /*dca0*/  HMMA.16816.F32 R36, R84.reuse, R4, R36 ;  /* 0x000000045424723c */ /* 0x048fe80000001824 */
[----:B------:R2:W-:Y:S01]  /*dcb0*/  STG.E.U16 desc[UR22][R114.64+0x72], R109 ;  /* 0x0000726d72007986 */ /* 0x0005e2000c101516 */
[----:B------:R-:W-:Y:S01]  /*dcc0*/  FADD.FTZ R185, R184, R123 ;  /* 0x0000007bb8b97221 */ /* 0x000fe20000010000 */
[C---:B------:R-:W-:Y:S05]  /*dcd0*/  HMMA.16816.F32 R40, R84.reuse, R6, R40 ;  /* 0x000000065428723c */ /* 0x040fea0000001828 */
[----:B------:R-:W-:Y:S01]  /*dce0*/  FADD.FTZ R184, R186, R3 ;  /* 0x00000003bab87221 */ /* 0x000fe20000010000 */
[C---:B----4-:R-:W-:Y:S05]  /*dcf0*/  HMMA.16816.F32 R44, R84.reuse, R8, R44 ;  /* 0x00000008542c723c */ /* 0x050fea000000182c */
[----:B------:R-:W-:Y:S01]  /*dd00*/  IMAD.MOV.U32 R3, RZ, RZ, R0 ;  /* 0x000000ffff037224 */ /* 0x000fe200078e0000 */
[----:B------:R-:W-:Y:S07]  /*dd10*/  HMMA.16816.F32 R48, R84, R10, R48 ;  /* 0x0000000a5430723c */ /* 0x000fee0000001830 */
[----:B------:R-:W-:Y:S01]  /*dd20*/  IADD3 R84, P0, R112, -0x80, RZ ;  /* 0xffffff8070547810 */ /* 0x000fe20007f1e0ff */
[----:B------:R-:W-:Y:S03]  /*dd30*/  IMAD.MOV.U32 R85, RZ, RZ, R2 ;  /* 0x000000ffff557224 */ /* 0x000fe600078e0002 */
[----:B------:R-:W-:Y:S01]  /*dd40*/  IADD3.X R87, R113, -0x1, RZ, P0, !PT ;  /* 0xffffffff71577810 */ /* 0x000fe200007fe4ff */
[----:B------:R-:W-:Y:S01]  /*dd50*/  @!UPT UIADD3 URZ, URZ, URZ, URZ ;  /* 0x0000003f3f3ff290 */ /* 0x000fe2000fffe03f */
[----:B------:R-:W-:Y:S11]  /*dd60*/  @P1 BRA `(.L_x_1081) ;  /* 0xffffffc8005c1947 */ /* 0x000ff6000383ffff */
.L_x_1080:
[----:B------:R-:W1:Y:S01]  /*dd70*/  SHFL.BFLY PT, R4, R185, 0x2, 0x1f ;  /* 0x0c401f00b9047f89 */ /* 0x000e6200000e0000 */
[----:B------:R-:W-:Y:S01]  /*dd80*/  MOV R10, 0x3f800000 ;  /* 0x3f800000000a7802 */ /* 0x000fe20000000f00 */
[----:B------:R-:W-:Y:S01]  /*dd90*/  ULDC UR4, c[0x0][0x38c] ;  /* 0x0000e30000047ab9 */ /* 0x000fe20000000800 */
[----:B------:R-:W-:Y:S01]  /*dda0*/  MOV R9, 0x3f800000 ;  /* 0x3f80000000097802 */ /* 0x000fe20000000f00 */
[----:B------:R-:W4:Y:S01]  /*ddb0*/  SHFL.BFLY PT, R3, R184, 0x2, 0x1f ;  /* 0x0c401f00b8037f89 */ /* 0x000f2200000e0000 */
[----:B------:R-:W5:Y:S01]  /*ddc0*/  S2UR UR7, SR_CgaCtaId ;  /* 0x00000000000779c3 */ /* 0x000f620000008800 */
[----:B------:R-:W-:Y:S01]  /*ddd0*/  UISETP.NE.AND UP0, UPT, UR13, -0x1, UPT ;  /* 0xffffffff0d00788c */ /* 0x000fe2000bf05270 */
[----:B------:R-:W2:Y:S01]  /*dde0*/  S2R R5, SR_TID.X ;  /* 0x0000000000057919 */ /* 0x000ea20000002100 */
[----:B------:R-:W-:-:S04]  /*ddf0*/  UMOV UR6, 0x400 ;  /* 0x0000040000067882 */ /* 0x000fc80000000000 */
[----:B------:R-:W-:Y:S01]  /*de00*/  PLOP3.LUT P0, PT, PT, PT, UP0, 0x80, 0x0 ;  /* 0x000000000000781c */ /* 0x000fe20003f0f008 */
[----:B-1----:R-:W-:Y:S01]  /*de10*/  FADD.FTZ R4, R4, R185 ;  /* 0x000000b904047221 */ /* 0x002fe20000010000 */
[----:B----4-:R-:W-:-:S04]  /*de20*/  FADD.FTZ R3, R3, R184 ;  /* 0x000000b803037221 */ /* 0x010fc80000010000 */
[----:B------:R-:W1:Y:S01]  /*de30*/  SHFL.BFLY PT, R7, R4, 0x1, 0x1f ;  /* 0x0c201f0004077f89 */ /* 0x000e6200000e0000 */
[----:B-----5:R-:W-:-:S03]  /*de40*/  ULEA UR7, UR7, UR6, 0x18 ;  /* 0x0000000607077291 */ /* 0x020fc6000f8ec03f */
[----:B------:R-:W4:Y:S01]  /*de50*/  SHFL.BFLY PT, R6, R3, 0x1, 0x1f ;  /* 0x0c201f0003067f89 */ /* 0x000f2200000e0000 */
[----:B--2---:R-:W-:Y:S01]  /*de60*/  SHF.R.S32.HI R8, RZ, 0x1f, R5 ;  /* 0x0000001fff087819 */ /* 0x004fe20000011405 */
[----:B-1----:R-:W-:-:S03]  /*de70*/  FADD.FTZ R7, R4, R7 ;  /* 0x0000000704077221 */ /* 0x002fc60000010000 */
[CC--:B------:R-:W-:Y:S01]  /*de80*/  LEA.HI R4, R8.reuse, R5.reuse, RZ, 0x2 ;  /* 0x0000000508047211 */ /* 0x0c0fe200078f10ff */
[----:B----4-:R-:W-:Y:S01]  /*de90*/  FADD.FTZ R6, R3, R6 ;  /* 0x0000000603067221 */ /* 0x010fe20000010000 */
[----:B------:R-:W-:Y:S02]  /*dea0*/  FSETP.NE.FTZ.AND P5, PT, R7, RZ, PT ;  /* 0x000000ff0700720b */ /* 0x000fe40003fb5000 */
[-C--:B------:R-:W-:Y:S02]  /*deb0*/  LEA.HI R3, R8, R5.reuse, RZ, 0x5 ;  /* 0x0000000508037211 */ /* 0x080fe400078f28ff */
[----:B---3--:R-:W-:Y:S02]  /*dec0*/  LOP3.LUT R12, R4, 0xfffffffc, RZ, 0xc0, !PT ;  /* 0xfffffffc040c7812 */ /* 0x008fe400078ec0ff */
[----:B------:R-:W-:Y:S02]  /*ded0*/  SHF.R.S32.HI R8, RZ, 0x5, R3 ;  /* 0x00000005ff087819 */ /* 0x000fe40000011403 */
[----:B------:R-:W-:-:S02]  /*dee0*/  IADD3 R11, -R12, R5, RZ ;  /* 0x000000050c0b7210 */ /* 0x000fc40007ffe1ff */
[----:B------:R-:W-:Y:S02]  /*def0*/  FSETP.NE.FTZ.AND P4, PT, R6, RZ, PT ;  /* 0x000000ff0600720b */ /* 0x000fe40003f95000 */
[----:B------:R-:W-:Y:S01]  /*df00*/  LEA R8, R8, R11, 0x8 ;  /* 0x0000000b08087211 */ /* 0x000fe200078e40ff */
[----:B------:R-:W1:Y:S10]  /*df10*/  @P5 MUFU.RCP R10, R7 ;  /* 0x00000007000a5308 */ /* 0x000e740000001000 */
        /* <DEDUP_REMOVED lines=28> */
[----:B------:R-:W-:Y:S01]  /*e0e0*/  @UP0 ULDC.64 UR4, c[0x0][0x298] ;  /* 0x0000a60000040ab9 */ /* 0x000fe20000000a00 */
[----:B------:R-:W-:Y:S01]  /*e0f0*/  F2FP.F16.F32.PACK_AB R52, R53, R52 ;  /* 0x000000343534723e */ /* 0x000fe200000000ff */
[----:B------:R-:W-:Y:S01]  /*e100*/  @UP0 UIMAD.WIDE.U32 UR8, UR13, UR4, URZ ;  /* 0x000000040d0802a5 */ /* 0x000fe2000f8e003f */
        /* <DEDUP_REMOVED lines=9> */
[----:B------:R-:W-:Y:S01]  /*e1a0*/  @UP0 UIMAD UR6, UR13, UR5, UR9 ;  /* 0x000000050d0602a4 */ /* 0x000fe2000f8e0209 */
[C---:B------:R-:W-:Y:S01]  /*e1b0*/  FMUL.FTZ R66, R9.reuse, R66 ;  /* 0x0000004209427220 */ /* 0x040fe20000410000 */
[----:B------:R-:W-:Y:S01]  /*e1c0*/  @UP0 UMOV UR4, UR8 ;  /* 0x0000000800040c82 */ /* 0x000fe20008000000 */
        /* <DEDUP_REMOVED lines=32> */
[----:B------:R-:W-:Y:S01]  /*e3d0*/  F2FP.F16.F32.PACK_AB R62, R63, R62 ;  /* 0x0000003e3f3e723e */ /* 0x000fe200000000ff */
[----:B------:R-:W-:Y:S06]  /*e3e0*/  @P0 BRA `(.L_x_1084) ;  /* 0x0000000000200947 */ /* 0x000fec0003800000 */
[----:B------:R-:W1:Y:S01]  /*e3f0*/  S2UR UR7, SR_CTAID.Y ;  /* 0x00000000000779c3 */ /* 0x000e620000002600 */
[----:B------:R-:W-:Y:S01]  /*e400*/  ULDC.64 UR4, c[0x0][0x290] ;  /* 0x0000a40000047ab9 */ /* 0x000fe20000000a00 */
[----:B-1----:R-:W-:Y:S02]  /*e410*/  USHF.R.S32.HI UR6, URZ, 0x1f, UR7 ;  /* 0x0000001f3f067899 */ /* 0x002fe40008011407 */
[----:B------:R-:W-:Y:S02]  /*e420*/  UIMAD.WIDE.U32 UR8, UR7, UR4, URZ ;  /* 0x00000004070872a5 */ /* 0x000fe4000f8e003f */
[----:B------:R-:W-:-:S04]  /*e430*/  UIMAD UR6, UR6, UR4, URZ ;  /* 0x00000004060672a4 */ /* 0x000fc8000f8e023f */
[----:B------:R-:W-:Y:S01]  /*e440*/  UIMAD UR6, UR7, UR5, UR6 ;  /* 0x00000005070672a4 */ /* 0x000fe2000f8e0206 */
[----:B------:R-:W-:-:S03]  /*e450*/  UMOV UR4, UR8 ;  /* 0x0000000800047c82 */ /* 0x000fc60008000000 */
[----:B------:R-:W-:-:S12]  /*e460*/  UIADD3 UR6, UR9, UR6, URZ ;  /* 0x0000000609067290 */ /* 0x000fd8000fffe03f */
.L_x_1084:
        /* <DEDUP_REMOVED lines=16> */
[----:B------:R-:W1:Y:S01]  /*e570*/  S2UR UR5, SR_CTAID.Y ;  /* 0x00000000000579c3 */ /* 0x000e620000002600 */
[----:B------:R-:W-:Y:S01]  /*e580*/  ULDC UR7, c[0x0][0x2c4] ;  /* 0x0000b10000077ab9 */ /* 0x000fe20000000800 */
[----:B------:R-:W-:Y:S01]  /*e590*/  PLOP3.LUT P6, PT, PT, PT, PT, 0x80, 0x0 ;  /* 0x000000000000781c */ /* 0x000fe20003fcf070 */
[----:B-1----:R-:W-:-:S04]  /*e5a0*/  UIMAD UR5, UR5, UR7, URZ ;  /* 0x00000007050572a4 */ /* 0x002fc8000f8e023f */
[----:B------:R-:W-:-:S04]  /*e5b0*/  USEL UR13, UR5, UR13, !UP0 ;  /* 0x0000000d050d7287 */ /* 0x000fc8000c000000 */
[----:B------:R-:W-:Y:S02]  /*e5c0*/  USHF.R.S32.HI UR5, URZ, 0x1f, UR13 ;  /* 0x0000001f3f057899 */ /* 0x000fe4000801140d */
[----:B------:R-:W-:-:S04]  /*e5d0*/  IMAD.U32 R14, RZ, RZ, UR13 ;  /* 0x0000000dff0e7e24 */ /* 0x000fc8000f8e00ff */
[----:B------:R-:W-:-:S07]  /*e5e0*/  MOV R15, UR5 ;  /* 0x00000005000f7c02 */ /* 0x000fce0008000f00 */
.L_x_1085:
[----:B------:R-:W-:Y:S01]  /*e5f0*/  ISETP.NE.U32.AND P3, PT, R8, 0x1, PT ;  /* 0x000000010800780c */ /* 0x000fe20003f65070 */
[----:B------:R-:W-:Y:S01]  /*e600*/  IMAD.MOV.U32 R8, RZ, RZ, 0x20 ;  /* 0x00000020ff087424 */ /* 0x000fe200078e00ff */
[----:B------:R-:W-:Y:S01]  /*e610*/  ISETP.NE.AND P0, PT, RZ, UR8, PT ;  /* 0x00000008ff007c0c */ /* 0x000fe2000bf05270 */
[----:B------:R-:W-:Y:S01]  /*e620*/  VIADD R13, R11, 0xfffffff0 ;  /* 0xfffffff00b0d7836 */ /* 0x000fe20000000000 */
[----:B------:R-:W-:Y:S01]  /*e630*/  LOP3.LUT P2, RZ, R12, 0x2, RZ, 0xc0, !PT ;  /* 0x000000020cff7812 */ /* 0x000fe2000784c0ff */
[----:B------:R-:W-:Y:S01]  /*e640*/  STS [R11], R52 ;  /* 0x000000340b007388 */ /* 0x000fe20000000800 */
[----:B------:R-:W-:Y:S01]  /*e650*/  F2FP.F16.F32.PACK_AB R80, R81, R80 ;  /* 0x000000505150723e */ /* 0x000fe200000000ff */
[----:B------:R-:W1:Y:S01]  /*e660*/  S2UR UR5, SR_CTAID.X ;  /* 0x00000000000579c3 */ /* 0x000e620000002500 */
[----:B------:R-:W-:Y:S01]  /*e670*/  SEL R8, R8, 0xffffffe0, !P2 ;  /* 0xffffffe008087807 */ /* 0x000fe20005000000 */
[----:B------:R-:W-:Y:S01]  /*e680*/  STS [R11+0x200], R54 ;  /* 0x000200360b007388 */ /* 0x000fe20000000800 */
[----:B------:R-:W-:Y:S01]  /*e690*/  F2FP.F16.F32.PACK_AB R82, R83, R82 ;  /* 0x000000525352723e */ /* 0x000fe200000000ff */
[----:B------:R-:W2:Y:S01]  /*e6a0*/  @P5 MUFU.LG2 R7, R7 ;  /* 0x0000000700075308 */ /* 0x000ea20000000c00 */
[----:B------:R-:W-:Y:S01]  /*e6b0*/  F2FP.F16.F32.PACK_AB R36, R37, R36 ;  /* 0x000000242524723e */ /* 0x000fe200000000ff */
[----:B------:R-:W-:Y:S01]  /*e6c0*/  @P3 VIADD R13, R11, 0x10 ;  /* 0x000000100b0d3836 */ /* 0x000fe20000000000 */
[----:B------:R-:W-:Y:S01]  /*e6d0*/  F2FP.F16.F32.PACK_AB R38, R39, R38 ;  /* 0x000000262726723e */ /* 0x000fe200000000ff */
[----:B------:R-:W3:Y:S01]  /*e6e0*/  @!P0 LDC R12, c[0x0][0x2c4] ;  /* 0x0000b100ff0c8b82 */ /* 0x000ee20000000800 */
[----:B------:R-:W-:Y:S01]  /*e6f0*/  IMAD.IADD R17, R11, 0x1, R8 ;  /* 0x000000010b117824 */ /* 0x000fe200078e0208 */
[----:B------:R-:W-:Y:S01]  /*e700*/  F2FP.F16.F32.PACK_AB R40, R41, R40 ;  /* 0x000000282928723e */ /* 0x000fe200000000ff */
[----:B------:R-:W-:Y:S01]  /*e710*/  IMAD.IADD R19, R8, 0x1, R13 ;  /* 0x0000000108137824 */ /* 0x000fe200078e020d */
[----:B------:R-:W-:Y:S01]  /*e720*/  STS [R13], R56 ;  /* 0x000000380d007388 */ /* 0x000fe20000000800 */
[----:B------:R-:W-:Y:S01]  /*e730*/  F2FP.F16.F32.PACK_AB R42, R43, R42 ;  /* 0x0000002a2b2a723e */ /* 0x000fe200000000ff */
[----:B------:R-:W4:Y:S01]  /*e740*/  @P4 MUFU.LG2 R6, R6 ;  /* 0x0000000600064308 */ /* 0x000f220000000c00 */
[----:B------:R-:W-:Y:S01]  /*e750*/  F2FP.F16.F32.PACK_AB R44, R45, R44 ;  /* 0x0000002c2d2c723e */ /* 0x000fe200000000ff */
[----:B------:R-:W-:Y:S01]  /*e760*/  STS [R13+0x200], R58 ;  /* 0x0002003a0d007388 */ /* 0x000fe20000000800 */
[----:B------:R-:W-:Y:S01]  /*e770*/  F2FP.F16.F32.PACK_AB R46, R47, R46 ;  /* 0x0000002e2f2e723e */ /* 0x000fe200000000ff */
[----:B------:R-:W5:Y:S01]  /*e780*/  @!P0 LDC R29, c[0x0][0x270] ;  /* 0x00009c00ff1d8b82 */ /* 0x000f620000000800 */
[----:B------:R-:W-:Y:S01]  /*e790*/  F2FP.F16.F32.PACK_AB R48, R49, R48 ;  /* 0x000000303130723e */ /* 0x000fe200000000ff */
[----:B------:R-:W-:Y:S01]  /*e7a0*/  STS [R17], R60 ;  /* 0x0000003c11007388 */ /* 0x000fe20000000800 */
[----:B------:R-:W-:Y:S01]  /*e7b0*/  F2FP.F16.F32.PACK_AB R50, R9, R50 ;  /* 0x000000320932723e */ /* 0x000fe200000000ff */
[----:B--2---:R-:W-:Y:S01]  /*e7c0*/  @P5 FMUL.FTZ R7, R7, 0.69314718246459960938 ;  /* 0x3f31721807075820 */ /* 0x004fe20000410000 */
[----:B------:R-:W-:Y:S01]  /*e7d0*/  PLOP3.LUT P2, PT, PT, PT, PT, 0x8, 0x0 ;  /* 0x000000000000781c */ /* 0x000fe20003f4e170 */
[----:B------:R-:W-:Y:S01]  /*e7e0*/  STS [R17+0x200], R62 ;  /* 0x0002003e11007388 */ /* 0x000fe20000000800 */
[----:B------:R-:W-:Y:S01]  /*e7f0*/  @!P0 PLOP3.LUT P2, PT, P1, PT, PT, 0x80, 0x0 ;  /* 0x000000000000881c */ /* 0x000fe20000f4f070 */
[----:B------:R-:W2:Y:S01]  /*e800*/  @P0 LDC.64 R8, c[0x0][0x2c0] ;  /* 0x0000b000ff080b82 */ /* 0x000ea20000000a00 */
[----:B------:R-:W-:Y:S01]  /*e810*/  BSSY B0, `(.L_x_1086) ;  /* 0x0000045000007945 */ /* 0x000fe20003800000 */
[----:B------:R-:W-:Y:S04]  /*e820*/  STS [R19], R64 ;  /* 0x0000004013007388 */ /* 0x000fe80000000800 */
[----:B------:R-:W-:Y:S02]  /*e830*/  STS [R19+0x200], R66 ;  /* 0x0002004213007388 */ /* 0x000fe40000000800 */
[----:B------:R-:W1:Y:S02]  /*e840*/  @P0 LDC R28, c[0x0][0x2c0] ;  /* 0x0000b000ff1c0b82 */ /* 0x000e640000000800 */
[----:B------:R-:W-:Y:S04]  /*e850*/  STS [R11+0x1000], R68 ;  /* 0x001000440b007388 */ /* 0x000fe80000000800 */
[----:B------:R-:W-:Y:S02]  /*e860*/  STS [R11+0x1200], R70 ;  /* 0x001200460b007388 */ /* 0x000fe40000000800 */
[----:B---3--:R-:W5:Y:S02]  /*e870*/  @P2 LDC R12, c[0x0][0x2e4] ;  /* 0x0000b900ff0c2b82 */ /* 0x008f640000000800 */
[----:B------:R-:W-:Y:S04]  /*e880*/  STS [R13+0x1000], R72 ;  /* 0x001000480d007388 */ /* 0x000fe80000000800 */
[----:B------:R-:W-:Y:S04]  /*e890*/  STS [R13+0x1200], R74 ;  /* 0x0012004a0d007388 */ /* 0x000fe80000000800 */
[----:B------:R-:W-:Y:S04]  /*e8a0*/  STS [R17+0x1000], R76 ;  /* 0x0010004c11007388 */ /* 0x000fe80000000800 */
[----:B------:R-:W-:Y:S01]  /*e8b0*/  STS [R17+0x1200], R78 ;  /* 0x0012004e11007388 */ /* 0x000fe20000000800 */
[----:B------:R-:W-:-:S03]  /*e8c0*/  @!P0 IMAD.MOV.U32 R28, RZ, RZ, 0x1 ;  /* 0x00000001ff1c8424 */ /* 0x000fc600078e00ff */
[----:B------:R-:W-:Y:S04]  /*e8d0*/  STS [R19+0x1000], R80 ;  /* 0x0010005013007388 */ /* 0x000fe80000000800 */
[----:B------:R-:W-:Y:S04]  /*e8e0*/  STS [R19+0x1200], R82 ;  /* 0x0012005213007388 */ /* 0x000fe80000000800 */
        /* <DEDUP_REMOVED lines=8> */
[----:B---3--:R-:W-:-:S02]  /*e970*/  @P0 IMAD.MOV.U32 R11, RZ, RZ, 0x1 ;  /* 0x00000001ff0b0424 */ /* 0x008fc400078e00ff */
[----:B-----5:R-:W-:Y:S01]  /*e980*/  @!P0 IMAD R11, R12, R29, RZ ;  /* 0x0000001d0c0b8224 */ /* 0x020fe200078e02ff */
[----:B------:R-:W-:Y:S01]  /*e990*/  BAR.SYNC.DEFER_BLOCKING 0x0 ;  /* 0x0000000000007b1d */ /* 0x000fe20000010000 */
[----:B--2---:R-:W-:Y:S01]  /*e9a0*/  @P0 IMAD R29, R9, R8, RZ ;  /* 0x00000008091d0224 */ /* 0x004fe200078e02ff */
[----:B------:R-:W-:Y:S01]  /*e9b0*/  LOP3.LUT R8, R3, 0xffffffe0, RZ, 0xc0, !PT ;  /* 0xffffffe003087812 */ /* 0x000fe200078ec0ff */
[----:B------:R-:W-:-:S05]  /*e9c0*/  @!P0 IMAD.MOV.U32 R29, RZ, RZ, R12 ;  /* 0x000000ffff1d8224 */ /* 0x000fca00078e000c */
[----:B----4-:R-:W2:Y:S01]  /*e9d0*/  @P5 LDC R13, c[0x0][0x2e8] ;  /* 0x0000ba00ff0d5b82 */ /* 0x010ea20000000800 */
[----:B------:R-:W-:Y:S01]  /*e9e0*/  IMAD.IADD R8, R5, 0x1, -R8 ;  /* 0x0000000105087824 */ /* 0x000fe200078e0a08 */
[----:B------:R-:W3:Y:S01]  /*e9f0*/  S2R R16, SR_CTAID.Y ;  /* 0x0000000000107919 */ /* 0x000ee20000002600 */
[----:B------:R-:W-:Y:S01]  /*ea00*/  IMAD.MOV.U32 R5, RZ, RZ, 0x7f800000 ;  /* 0x7f800000ff057424 */ /* 0x000fe200078e00ff */
[----:B------:R-:W4:Y:S02]  /*ea10*/  S2R R18, SR_CTAID.Z ;  /* 0x0000000000127919 */ /* 0x000f240000002700 */
[----:B------:R-:W-:Y:S02]  /*ea20*/  LOP3.LUT P2, RZ, R8, 0x3, RZ, 0xc0, !PT ;  /* 0x0000000308ff7812 */ /* 0x000fe4000784c0ff */
[----:B------:R-:W5:Y:S01]  /*ea30*/  @P4 LDC R9, c[0x0][0x2e8] ;  /* 0x0000ba00ff094b82 */ /* 0x000f620000000800 */
[----:B-1----:R-:W-:Y:S01]  /*ea40*/  @P4 FMUL.FTZ R17, R6, 0.69314718246459960938 ;  /* 0x3f31721806114820 */ /* 0x002fe20000410000 */
[----:B------:R-:W-:Y:S01]  /*ea50*/  IMAD.MOV.U32 R8, RZ, RZ, 0x7f800000 ;  /* 0x7f800000ff087424 */ /* 0x000fe200078e00ff */
[----:B------:R1:W1:Y:S04]  /*ea60*/  LDS.128 R24, [R162+0x800] ;  /* 0x00080000a2187984 */ /* 0x0002680000000c00 */
[----:B------:R1:W1:Y:S01]  /*ea70*/  LDS.128 R20, [R162+0x1800] ;  /* 0x00180000a2147984 */ /* 0x0002620000000c00 */
[----:B--2---:R-:W-:Y:S01]  /*ea80*/  @P5 FFMA.FTZ R5, R2, R13, R7 ;  /* 0x0000000d02055223 */ /* 0x004fe20000010007 */
[----:B-----5:R-:W-:Y:S01]  /*ea90*/  @P4 FFMA.FTZ R8, R0, R9, R17 ;  /* 0x0000000900084223 */ /* 0x020fe20000010011 */
[----:B---3--:R-:W-:-:S05]  /*eaa0*/  IMAD R11, R16, R11, RZ ;  /* 0x0000000b100b7224 */ /* 0x008fca00078e02ff */
[----:B------:R-:W-:Y:S01]  /*eab0*/  SEL R3, R11, RZ, !P6 ;  /* 0x000000ff0b037207 */ /* 0x000fe20007000000 */
[----:B------:R-:W-:-:S04]  /*eac0*/  IMAD R11, R28, UR5, RZ ;  /* 0x000000051c0b7c24 */ /* 0x000fc8000f8e02ff */
[----:B------:R-:W-:Y:S02]  /*ead0*/  IMAD.SHL.U32 R11, R11, 0x40, RZ ;  /* 0x000000400b0b7824 */ /* 0x000fe400078e00ff */
[----:B----4-:R-:W-:-:S03]  /*eae0*/  IMAD R29, R18, R29, R3 ;  /* 0x0000001d121d7224 */ /* 0x010fc600078e0203 */
[----:B------:R-:W-:Y:S02]  /*eaf0*/  SHF.R.S32.HI R3, RZ, 0x1f, R11 ;  /* 0x0000001fff037819 */ /* 0x000fe4000001140b */
[--C-:B------:R-:W-:Y:S02]  /*eb00*/  IADD3 R11, P1, P0, R11, R14, R29.reuse ;  /* 0x0000000e0b0b7210 */ /* 0x100fe4000783e01d */
[----:B------:R-:W-:-:S04]  /*eb10*/  SHF.R.S32.HI R14, RZ, 0x1f, R29 ;  /* 0x0000001fff0e7819 */ /* 0x000fc8000001141d */
[----:B------:R-:W-:Y:S01]  /*eb20*/  IADD3.X R14, R3, R15, R14, P1, P0 ;  /* 0x0000000f030e7210 */ /* 0x000fe20000fe040e */
[----:B-1----:R-:W-:Y:S06]  /*eb30*/  @P2 BRA `(.L_x_1087) ;  /* 0x0000000000482947 */ /* 0x002fec0003800000 */
        /* <DEDUP_REMOVED lines=18> */
.L_x_1087:
[----:B------:R-:W-:Y:S05]  /*ec60*/  BSYNC B0 ;  /* 0x0000000000007941 */ /* 0x000fea0003800000 */
.L_x_1086:
[----:B-1----:R-:W-:Y:S01]  /*ec70*/  SHF.R.S32.HI R2, RZ, 0x1f, R18 ;  /* 0x0000001fff027819 */ /* 0x002fe20000011412 */
[----:B------:R-:W-:Y:S01]  /*ec80*/  UIMAD UR14, UR5, -0x40, UR14 ;  /* 0xffffffc0050e78a4 */ /* 0x000fe2000f8e020e */
[----:B------:R-:W-:Y:S01]  /*ec90*/  SHF.R.S32.HI R0, RZ, 0x1f, R170 ;  /* 0x0000001fff007819 */ /* 0x000fe200000114aa */
[----:B------:R1:W2:Y:S01]  /*eca0*/  LDS.128 R12, [R162] ;  /* 0x00000000a20c7984 */ /* 0x0002a20000000c00 */
[----:B------:R-:W-:Y:S01]  /*ecb0*/  IADD3 R6, P0, R170, UR4, RZ ;  /* 0x00000004aa067c10 */ /* 0x000fe2000ff1e0ff */
[----:B------:R-:W-:Y:S01]  /*ecc0*/  ULDC.64 UR4, c[0x0][0x2a0] ;  /* 0x0000a80000047ab9 */ /* 0x000fe20000000a00 */
[----:B------:R-:W-:Y:S01]  /*ecd0*/  LEA.HI.SX32 R4, R4, 0x20, 0x1e ;  /* 0x0000002004047811 */ /* 0x000fe200078ff2ff */
[----:B------:R-:W-:Y:S01]  /*ece0*/  IMAD R3, R2, UR4, RZ ;  /* 0x0000000402037c24 */ /* 0x000fe2000f8e02ff */
[----:B------:R-:W-:Y:S01]  /*ecf0*/  IADD3.X R7, R0, UR6, RZ, P0, !PT ;  /* 0x0000000600077c10 */ /* 0x000fe200087fe4ff */
[----:B------:R-:W-:Y:S01]  /*ed00*/  BSSY B0, `(.L_x_1088) ;  /* 0x0000019000007945 */ /* 0x000fe20003800000 */
[----:B------:R-:W-:Y:S01]  /*ed10*/  ISETP.GE.AND P0, PT, R10, UR14, PT ;  /* 0x0000000e0a007c0c */ /* 0x000fe2000bf06270 */
[----:B------:R-:W-:Y:S01]  /*ed20*/  IMAD R0, R18, UR5, R3 ;  /* 0x0000000512007c24 */ /* 0x000fe2000f8e0203 */
[----:B------:R-:W-:Y:S01]  /*ed30*/  ISETP.GE.AND P1, PT, R4, UR14, PT ;  /* 0x0000000e04007c0c */ /* 0x000fe2000bf26270 */
[----:B------:R-:W-:Y:S01]  /*ed40*/  IMAD.WIDE.U32 R18, R18, UR4, R6 ;  /* 0x0000000412127c25 */ /* 0x000fe2000f8e0006 */
[----:B------:R1:W3:Y:S03]  /*ed50*/  LDS.128 R8, [R162+0x1000] ;  /* 0x00100000a2087984 */ /* 0x0002e60000000c00 */
[----:B------:R-:W-:Y:S01]  /*ed60*/  IMAD.IADD R17, R19, 0x1, R0 ;  /* 0x0000000113117824 */ /* 0x000fe200078e0200 */
[----:B------:R1:W4:Y:S05]  /*ed70*/  LDS.128 R4, [R162+0x2000] ;  /* 0x00200000a2047984 */ /* 0x00032a0000000c00 */
        /* <DEDUP_REMOVED lines=17> */
.L_x_1089:
[----:B------:R-:W-:Y:S05]  /*ee90*/  BSYNC B0 ;  /* 0x0000000000007941 */ /* 0x000fea0003800000 */
.L_x_1088:
        /* <DEDUP_REMOVED lines=23> */
.L_x_1057:
[----:B------:R-:W-:Y:S01]  /*f010*/  UISETP.NE.AND UP2, UPT, UR13, -0x1, UPT ;  /* 0xffffffff0d00788c */ /* 0x000fe2000bf45270 */
[----:B------:R-:W1:Y:S01]  /*f020*/  S2R R11, SR_CTAID.X ;  /* 0x00000000000b7919 */ /* 0x000e620000002500 */
[----:B------:R-:W-:Y:S01]  /*f030*/  ULDC.U8 UR7, c[0x0][0x3d8] ;  /* 0x0000f60000077ab9 */ /* 0x000fe20000000000 */
[----:B------:R-:W-:Y:S01]  /*f040*/  ULDC.U8 UR10, c[0x0][0x3d9] ;  /* 0x0000f640000a7ab9 */ /* 0x000fe20000000000 */
[----:B------:R-:W-:Y:S01]  /*f050*/  UISETP.NE.AND UP3, UPT, UR7, URZ, UPT ;  /* 0x0000003f0700728c */ /* 0x000fe2000bf65270 */
[----:B------:R-:W-:Y:S01]  /*f060*/  LEA.HI R12, R14, R85, RZ, 0x2 ;  /* 0x000000550e0c7211 */ /* 0x000fe200078f10ff */
[----:B------:R-:W-:Y:S02]  /*f070*/  UISETP.NE.AND UP1, UPT, UR10, URZ, UPT ;  /* 0x0000003f0a00728c */ /* 0x000fe4000bf25270 */
[----:B------:R-:W-:Y:S01]  /*f080*/  UISETP.EQ.AND UP3, UPT, UR10, URZ, UP3 ;  /* 0x0000003f0a00728c */ /* 0x000fe20009f62270 */
[----:B------:R-:W-:Y:S01]  /*f090*/  LOP3.LUT R0, R12, 0xfffffffc, RZ, 0xc0, !PT ;  /* 0xfffffffc0c007812 */ /* 0x000fe200078ec0ff */
[----:B------:R-:W-:Y:S01]  /*f0a0*/  UIADD3 UR14, -UR21, UR14, URZ ;  /* 0x0000000e150e7290 */ /* 0x000fe2000fffe13f */
[----:B------:R-:W-:Y:S01]  /*f0b0*/  @UP2 ULDC.64 UR4, c[0x0][0x298] ;  /* 0x0000a60000042ab9 */ /* 0x000fe20000000a00 */
[----:B------:R-:W-:Y:S01]  /*f0c0*/  UISETP.NE.OR UP0, UPT, UR13, -0x1, !UP3 ;  /* 0xffffffff0d00788c */ /* 0x000fe2000df05670 */
[----:B------:R-:W-:Y:S01]  /*f0d0*/  PLOP3.LUT P0, PT, PT, PT, UP1, 0x80, 0x0 ;  /* 0x000000000000781c */ /* 0x000fe20003f0f018 */
[----:B------:R-:W-:Y:S01]  /*f0e0*/  @UP2 UIMAD.WIDE.U32 UR8, UR13, UR4, URZ ;  /* 0x000000040d0822a5 */ /* 0x000fe2000f8e003f */
[----:B------:R-:W-:-:S02]  /*f0f0*/  IMAD.IADD R85, R85, 0x1, -R0 ;  /* 0x0000000155557824 */ /* 0x000fc400078e0a00 */
[----:B------:R-:W-:Y:S01]  /*f100*/  @UP1 ULDC UR12, c[0x0][0x2c0] ;  /* 0x0000b000000c1ab9 */ /* 0x000fe20000000800 */
[----:B------:R-:W-:Y:S01]  /*f110*/  @UP1 UMOV UR11, 0x1 ;  /* 0x00000001000b1882 */ /* 0x000fe20000000000 */
[----:B------:R-:W-:Y:S01]  /*f120*/  @UP2 UIMAD UR6, UR13, UR5, UR9 ;  /* 0x000000050d0622a4 */ /* 0x000fe2000f8e0209 */
[----:B------:R-:W-:Y:S01]  /*f130*/  IMAD.SHL.U32 R4, R85, 0x8, RZ ;  /* 0x0000000855047824 */ /* 0x000fe200078e00ff */
[----:B------:R-:W-:Y:S01]  /*f140*/  @!UP2 USHF.R.S32.HI UR9, URZ, 0x1f, UR20 ;  /* 0x0000001f3f09a899 */ /* 0x000fe20008011414 */
[----:B------:R-:W-:Y:S01]  /*f150*/  @!UP2 ULDC.64 UR4, c[0x0][0x290] ;  /* 0x0000a4000004aab9 */ /* 0x000fe20000000a00 */
[----:B------:R-:W-:Y:S02]  /*f160*/  @!UP3 UMOV UR24, URZ ;  /* 0x0000003f0018bc82 */ /* 0x000fe40008000000 */
[----:B------:R-:W-:Y:S02]  /*f170*/  @!UP2 UIMAD UR9, UR9, UR4, URZ ;  /* 0x000000040909a2a4 */ /* 0x000fe4000f8e023f */
[----:B------:R-:W-:-:S02]  /*f180*/  @!UP2 UIMAD.WIDE.U32 UR16, UR20, UR4, URZ ;  /* 0x000000041410a2a5 */ /* 0x000fc4000f8e003f */
[----:B------:R-:W-:Y:S01]  /*f190*/  @!UP2 UIMAD UR9, UR20, UR5, UR9 ;  /* 0x000000051409a2a4 */ /* 0x000fe2000f8e0209 */
[----:B------:R-:W-:Y:S02]  /*f1a0*/  @!UP3 UMOV UR25, URZ ;  /* 0x0000003f0019bc82 */ /* 0x000fe40008000000 */
[----:B------:R-:W-:Y:S01]  /*f1b0*/  @UP1 ULDC.64 UR4, c[0x0][0x2c0] ;  /* 0x0000b00000041ab9 */ /* 0x000fe20000000a00 */
[----:B------:R-:W-:Y:S02]  /*f1c0*/  @!UP2 UIADD3 UR6, UR17, UR9, URZ ;  /* 0x000000091106a290 */ /* 0x000fe4000fffe03f */
[----:B------:R-:W-:Y:S01]  /*f1d0*/  @UP1 UIMAD UR10, UR5, UR4, URZ ;  /* 0x00000004050a12a4 */ /* 0x000fe2000f8e023f */
[----:B------:R-:W-:Y:S02]  /*f1e0*/  @!UP2 UMOV UR8, UR16 ;  /* 0x000000100008ac82 */ /* 0x000fe40008000000 */
[----:B------:R-:W-:Y:S02]  /*f1f0*/  @UP3 ULDC UR4, c[0x0][0x2c4] ;  /* 0x0000b10000043ab9 */ /* 0x000fe40000000800 */
[----:B------:R-:W-:-:S04]  /*f200*/  @!UP0 UIMAD UR13, UR20, UR4, URZ ;  /* 0x00000004140d82a4 */ /* 0x000fc8000f8e023f */
[----:B------:R-:W-:-:S03]  /*f210*/  @UP3 USHF.R.S32.HI UR4, URZ, 0x1f, UR13 ;  /* 0x0000001f3f043899 */ /* 0x000fc6000801140d */
[----:B------:R-:W-:-:S04]  /*f220*/  @UP3 UMOV UR24, UR13 ;  /* 0x0000000d00183c82 */ /* 0x000fc80008000000 */
[----:B------:R-:W-:Y:S01]  /*f230*/  @UP3 UMOV UR25, UR4 ;  /* 0x0000000400193c82 */ /* 0x000fe20008000000 */
[----:B-1----:R-:W-:Y:S05]  /*f240*/  @P0 BRA `(.L_x_1090) ;  /* 0x0000000000180947 */ /* 0x002fea0003800000 */
[----:B------:R-:W-:Y:S01]  /*f250*/  UISETP.NE.AND UP0, UPT, UR7, URZ, UPT ;  /* 0x0000003f0700728c */ /* 0x000fe2000bf05270 */
[----:B------:R-:W-:Y:S01]  /*f260*/  ULDC UR10, c[0x0][0x2c4] ;  /* 0x0000b100000a7ab9 */ /* 0x000fe20000000800 */
[----:B------:R-:W-:Y:S01]  /*f270*/  ULDC UR11, c[0x0][0x270] ;  /* 0x00009c00000b7ab9 */ /* 0x000fe20000000800 */
[----:B------:R-:W-:-:S08]  /*f280*/  UMOV UR12, 0x1 ;  /* 0x00000001000c7882 */ /* 0x000fd00000000000 */
[----:B------:R-:W-:Y:S02]  /*f290*/  @UP0 ULDC UR10, c[0x0][0x2e4] ;  /* 0x0000b900000a0ab9 */ /* 0x000fe40000000800 */
[----:B------:R-:W-:-:S12]  /*f2a0*/  UIMAD UR11, UR10, UR11, URZ ;  /* 0x0000000b0a0b72a4 */ /* 0x000fd8000f8e023f */
.L_x_1090:
[C---:B------:R-:W-:Y:S01]  /*f2b0*/  IADD3 R2, P0, R4.reuse, UR8, RZ ;  /* 0x0000000804027c10 */ /* 0x040fe2000ff1e0ff */
[----:B------:R-:W-:Y:S01]  /*f2c0*/  UIMAD UR11, UR20, UR11, URZ ;  /* 0x0000000b140b72a4 */ /* 0x000fe2000f8e023f */
[----:B------:R-:W-:Y:S01]  /*f2d0*/  SHF.R.S32.HI R12, RZ, 0x2, R12 ;  /* 0x00000002ff0c7819 */ /* 0x000fe2000001140c */
[----:B------:R-:W-:Y:S01]  /*f2e0*/  USHF.R.S32.HI UR7, URZ, 0x1f, UR18 ;  /* 0x0000001f3f077899 */ /* 0x000fe20008011412 */
[----:B------:R-:W-:Y:S01]  /*f2f0*/  LEA.HI.X.SX32 R3, R4, UR6, 0x1, P0 ;  /* 0x0000000604037c11 */ /* 0x000fe200080f0eff */
[----:B------:R-:W-:Y:S01]  /*f300*/  ULDC.64 UR4, c[0x0][0x2a0] ;  /* 0x0000a80000047ab9 */ /* 0x000fe20000000a00 */
[----:B------:R-:W-:Y:S01]  /*f310*/  ISETP.GE.AND P0, PT, R12, UR14, PT ;  /* 0x0000000e0c007c0c */ /* 0x000fe2000bf06270 */
[----:B------:R-:W-:Y:S01]  /*f320*/  USEL UR11, UR11, URZ, !UP3 ;  /* 0x0000003f0b0b7287 */ /* 0x000fe2000d800000 */
[----:B------:R-:W-:Y:S01]  /*f330*/  IMAD.U32 R6, RZ, RZ, UR4 ;  /* 0x00000004ff067e24 */ /* 0x000fe2000f8e00ff */
[----:B------:R-:W-:Y:S01]  /*f340*/  UIMAD UR7, UR7, UR4, URZ ;  /* 0x00000004070772a4 */ /* 0x000fe2000f8e023f */
[----:B------:R-:W-:Y:S01]  /*f350*/  ISETP.NE.AND P5, PT, R85, RZ, PT ;  /* 0x000000ff5500720c */ /* 0x000fe20003fa5270 */
[----:B------:R-:W-:Y:S01]  /*f360*/  UIMAD UR6, UR21, UR12, URZ ;  /* 0x0000000c150672a4 */ /* 0x000fe2000f8e023f */
[----:B------:R-:W-:Y:S01]  /*f370*/  IMAD.WIDE.U32 R6, R6, UR18, R2 ;  /* 0x0000001206067c25 */ /* 0x000fe2000f8e0002 */
[----:B------:R-:W-:Y:S01]  /*f380*/  UIMAD UR11, UR18, UR10, UR11 ;  /* 0x0000000a120b72a4 */ /* 0x000fe2000f8e020b */
[--C-:B------:R-:W-:Y:S01]  /*f390*/  SHF.R.S32.HI R13, RZ, 0x1f, R12.reuse ;  /* 0x0000001fff0d7819 */ /* 0x100fe2000001140c */
[----:B------:R-:W-:Y:S01]  /*f3a0*/  UIMAD UR5, UR18, UR5, UR7 ;  /* 0x00000005120572a4 */ /* 0x000fe2000f8e0207 */
[C---:B------:R-:W-:Y:S01]  /*f3b0*/  VIADD R0, R12.reuse, 0x20 ;  /* 0x000000200c007836 */ /* 0x040fe20000000000 */
[----:B------:R-:W-:Y:S01]  /*f3c0*/  USHF.R.S32.HI UR4, URZ, 0x1f, UR6 ;  /* 0x0000001f3f047899 */ /* 0x000fe20008011406 */
[----:B------:R-:W-:Y:S01]  /*f3d0*/  BSSY B0, `(.L_x_1091) ;  /* 0x000001c000007945 */ /* 0x000fe20003800000 */
[----:B------:R-:W-:Y:S01]  /*f3e0*/  USHF.R.S32.HI UR7, URZ, 0x1f, UR11 ;  /* 0x0000001f3f077899 */ /* 0x000fe2000801140b */
[----:B------:R-:W-:Y:S01]  /*f3f0*/  ISETP.GE.OR P6, PT, R12, UR14, P5 ;  /* 0x0000000e0c007c0c */ /* 0x000fe2000afc6670 */
[----:B------:R-:W-:Y:S01]  /*f400*/  UIADD3 UR6, UP1, UP0, UR6, UR24, UR11 ;  /* 0x0000001806067290 */ /* 0x000fe2000f83e00b */
[----:B------:R-:W-:Y:S01]  /*f410*/  VIADD R9, R7, UR5 ;  /* 0x0000000507097c36 */ /* 0x000fe20008000000 */
[C---:B------:R-:W-:Y:S01]  /*f420*/  ISETP.GE.AND P4, PT, R0.reuse, UR14, PT ;  /* 0x0000000e00007c0c */ /* 0x040fe2000bf86270 */
[----:B------:R-:W-:Y:S01]  /*f430*/  IMAD.WIDE R10, R11, 0x40, R12 ;  /* 0x000000400b0a7825 */ /* 0x000fe200078e020c */
[----:B------:R-:W-:Y:S01]  /*f440*/  UIADD3.X UR24, UR4, UR25, UR7, UP1, UP0 ;  /* 0x0000001904187290 */ /* 0x000fe20008fe0407 */
[----:B------:R-:W-:-:S02]  /*f450*/  ISETP.GE.OR P5, PT, R0, UR14, P5 ;  /* 0x0000000e00007c0c */ /* 0x000fc4000afa6670 */
[C---:B------:R-:W-:Y:S02]  /*f460*/  VIADD R3, R4.reuse, 0x20 ;  /* 0x0000002004037836 */ /* 0x040fe40000000000 */
[----:B------:R-:W-:Y:S01]  /*f470*/  VIADD R2, R4, 0x40 ;  /* 0x0000004004027836 */ /* 0x000fe20000000000 */
[----:B------:R-:W-:Y:S08]  /*f480*/  @P0 BRA `(.L_x_1092) ;  /* 0x0000000000400947 */ /* 0x000ff00003800000 */
        /* <DEDUP_REMOVED lines=16> */
.L_x_1092:
[----:B------:R-:W-:Y:S05]  /*f590*/  BSYNC B0 ;  /* 0x0000000000007941 */ /* 0x000fea0003800000 */
.L_x_1091:
        /* <DEDUP_REMOVED lines=20> */
.L_x_1094:
[----:B------:R-:W-:Y:S05]  /*f6e0*/  BSYNC B0 ;  /* 0x0000000000007941 */ /* 0x000fea0003800000 */
.L_x_1093:
        /* <DEDUP_REMOVED lines=10> */
.L_x_1096:
[----:B------:R-:W-:Y:S05]  /*f790*/  BSYNC B0 ;  /* 0x0000000000007941 */ /* 0x000fea0003800000 */
.L_x_1095:
        /* <DEDUP_REMOVED lines=10> */
.L_x_1097:
        /* <DEDUP_REMOVED lines=12> */
.L_x_1167:


//--------------------- .text._ZN5flash16flash_fwd_kernelI23Flash_fwd_kernel_traitsILi96ELi64ELi64ELi4ELb0ELb0EN7cutlass6half_tE19Flash_kernel_traitsILi96ELi64ELi64ELi4ES3_EELb0ELb1ELb0ELb1ELb0ELb0ELb1ELb0EEEvNS_16Flash_fwd_paramsE --------------------------
	.section	.text._ZN5flash16flash_fwd_kernelI23Flash_fwd_kernel_traitsILi96ELi64ELi64ELi4ELb0ELb0EN7cutlass6half_tE19Flash_kernel_traitsILi96ELi64ELi64ELi4ES3_EELb0ELb1ELb0ELb1ELb0ELb0ELb1ELb0EEEvNS_16Flash_fwd_paramsE,"ax",@progbits
	.align	128
        .global         _ZN5flash16flash_fwd_kernelI23Flash_fwd_kernel_traitsILi96ELi64ELi64ELi4ELb0ELb0EN7cutlass6half_tE19Flash_kernel_traitsILi96ELi64ELi64ELi4ES3_EELb0ELb1ELb0ELb1ELb0ELb0ELb1ELb0EEEvNS_16Flash_fwd_paramsE
        .type           _ZN5flash16flash_fwd_kernelI23Flash_fwd_kernel_traitsILi96ELi64ELi64ELi4ELb0ELb0EN7cutlass6half_tE19Flash_kernel_traitsILi96ELi64ELi64ELi4ES3_EELb0ELb1ELb0ELb1ELb0ELb0ELb1ELb0EEEvNS_16Flash_fwd_paramsE,@function
        .size           _ZN5flash16flash_fwd_kernelI23Flash_fwd_kernel_traitsILi96ELi64ELi64ELi4ELb0ELb0EN7cutlass6half_tE19Flash_kernel_traitsILi96ELi64ELi64ELi4ES3_EELb0ELb1ELb0ELb1ELb0ELb0ELb1ELb0EEEvNS_16Flash_fwd_paramsE,(.L_x_1168 - _ZN5flash16flash_fwd_kernelI23Flash_fwd_kernel_traitsILi96ELi64ELi64ELi4ELb0ELb0EN7cutlass6half_tE19Flash_kernel_traitsILi96ELi64ELi64ELi4ES3_EELb0ELb1ELb0ELb1ELb0ELb0ELb1ELb0EEEvNS_16Flash_fwd_paramsE)
        .other          _ZN5flash16flash_fwd_kernelI23Flash_fwd_kernel_traitsILi96ELi64ELi64ELi4ELb0ELb0EN7cutlass6half_tE19Flash_kernel_traitsILi96ELi64ELi64ELi4ES3_EELb0ELb1ELb0ELb1ELb0ELb0ELb1ELb0EEEvNS_16Flash_fwd_paramsE,@"STO_CUDA_ENTRY STV_DEFAULT"
_ZN5flash16flash_fwd_kernelI23Flash_fwd_kernel_traitsILi96ELi64ELi64ELi4ELb0ELb0EN7cutlass6half_tE19Flash_kernel_traitsILi96ELi64ELi64ELi4ES3_EELb0ELb1ELb0ELb1ELb0ELb0ELb1ELb0EEEvNS_16Flash_fwd_paramsE:
.text._ZN5flash16flash_fwd_kernelI23Flash_fwd_kernel_traitsILi96ELi64ELi64ELi4ELb0ELb0EN7cutlass6half_tE19Flash_kernel_traitsILi96ELi64ELi64ELi4ES3_EELb0ELb1ELb0ELb1ELb0ELb0ELb1ELb0EEEvNS_16Flash_fwd_paramsE:
        /* <DEDUP_REMOVED lines=38> */
.L_x_1098:
[----:B------:R-:W1:Y:S02]  /*0260*/  LDC R5, c[0x0][0x2c8] ;  /* 0x0000b200ff057b82 */ /* 0x000e640000000800 */
.L_x_1099:
        /* <DEDUP_REMOVED lines=13> */
[----:B-----5:R-:W-:-:S03]  /*0340*/  @P1 IMAD.IADD R84, R7, 0x1, -R6 ;  /* 0x0000000107541824 */ /* 0x020fc600078e0a06 */
[----:B------:R-:W-:Y:S02]  /*0350*/  @!P1 ISETP.NE.AND.EX P0, PT, R3, RZ, PT, P0 ;  /* 0x000000ff0300920c */ /* 0x000fe40003f05300 */
[----:B------:R-:W-:Y:S02]  /*0360*/  IADD3 R3, -R133, 0x7f, R90 ;  /* 0x0000007f85037810 */ /* 0x000fe40007ffe15a */
[----:B------:R-:W-:-:S04]  /*0370*/  @!P1 SEL R0, R0, RZ, P0 ;  /* 0x000000ff00009207 */ /* 0x000fc80000000000 */
[----:B-1----:R-:W-:Y:S02]  /*0380*/  @!P1 IADD3 R84, R0, R5, -R6 ;  /* 0x0000000500549210 */ /* 0x002fe40007ffe806 */
[----:B------:R-:W1:Y:S03]  /*0390*/  S2R R0, SR_TID.X ;  /* 0x0000000000007919 */ /* 0x000e660000002100 */
        /* <DEDUP_REMOVED lines=10> */
[----:B-1----:R-:W-:Y:S05]  /*0440*/  @!P0 BRA `(.L_x_1100) ;  /* 0x000000a800148947 */ /* 0x002fea0003800000 */
[----:B------:R-:W1:Y:S01]  /*0450*/  LDC R7, c[0x0][0x278] ;  /* 0x00009e00ff077b82 */ /* 0x000e620000000800 */
[----:B------:R-:W-:Y:S01]  /*0460*/  SHF.R.S32.HI R25, RZ, 0x1f, R0 ;  /* 0x0000001fff197819 */ /* 0x000fe20000011400 */
[----:B------:R-:W-:Y:S01]  /*0470*/  IMAD.IADD R13, R133, 0x1, -R90 ;  /* 0x00000001850d7824 */ /* 0x000fe200078e0a5a */
[----:B------:R-:W-:Y:S02]  /*0480*/  ISETP.NE.AND P5, PT, R128, -0x1, PT ;  /* 0xffffffff8000780c */ /* 0x000fe40003fa5270 */
[-C--:B------:R-:W-:Y:S02]  /*0490*/  LEA.HI R23, R25, R0.reuse, RZ, 0x2 ;  /* 0x0000000019177211 */ /* 0x080fe400078f10ff */
[----:B------:R-:W-:Y:S02]  /*04a0*/  ISETP.NE.AND P1, PT, R11, -0x1, PT ;  /* 0xffffffff0b00780c */ /* 0x000fe40003f25270 */
[----:B------:R-:W-:Y:S02]  /*04b0*/  LEA.HI R10, R25, R0, RZ, 0x3 ;  /* 0x00000000190a7211 */ /* 0x000fe400078f18ff */
[----:B------:R-:W-:-:S02]  /*04c0*/  SHF.R.S32.HI R26, RZ, 0x2, R23 ;  /* 0x00000002ff1a7819 */ /* 0x000fc40000011417 */
[----:B------:R-:W-:Y:S02]  /*04d0*/  SHF.R.S32.HI R14, RZ, 0x3, R10 ;  /* 0x00000003ff0e7819 */ /* 0x000fe4000001140a */
[----:B------:R-:W-:Y:S02]  /*04e0*/  IADD3 R20, R26, 0x20, RZ ;  /* 0x000000201a147810 */ /* 0x000fe40007ffe0ff */
[----:B------:R-:W-:Y:S02]  /*04f0*/  SHF.L.U32 R17, R14, 0x6, RZ ;  /* 0x000000060e117819 */ /* 0x000fe400000006ff */
[----:B------:R-:W-:Y:S01]  /*0500*/  @!P5 SHF.R.S32.HI R21, RZ, 0x1f, R15 ;  /* 0x0000001fff15d819 */ /* 0x000fe2000001140f */
[----:B------:R-:W2:Y:S01]  /*0510*/  @P1 LDC.64 R92, c[0x0][0x248] ;  /* 0x00009200ff5c1b82 */ /* 0x000ea20000000a00 */
[----:B------:R-:W-:Y:S02]  /*0520*/  LOP3.LUT R17, R17, 0xc0, RZ, 0xc0, !PT ;  /* 0x000000c011117812 */ /* 0x000fe400078ec0ff */
[----:B------:R-:W-:-:S02]  /*0530*/  ISETP.GE.AND P0, PT, R26, R13, PT ;  /* 0x0000000d1a00720c */ /* 0x000fc40003f06270 */
[----:B-1----:R-:W-:Y:S02]  /*0540*/  IABS R8, R7 ;  /* 0x0000000700087213 */ /* 0x002fe40000000000 */
[----:B------:R-:W-:Y:S02]  /*0550*/  ISETP.GE.AND P2, PT, R20, R13, PT ;  /* 0x0000000d1400720c */ /* 0x000fe40003f46270 */
[----:B------:R-:W1:Y:S01]  /*0560*/  I2F.RP R9, R8 ;  /* 0x0000000800097306 */ /* 0x000e620000209400 */
[----:B------:R-:W-:Y:S02]  /*0570*/  LOP3.LUT R13, R18, R7, RZ, 0x3c, !PT ;  /* 0x00000007120d7212 */ /* 0x000fe400078e3cff */
[----:B------:R-:W-:Y:S02]  /*0580*/  LEA.HI R88, R25, R0, RZ, 0x5 ;  /* 0x0000000019587211 */ /* 0x000fe400078f28ff */
[----:B------:R-:W-:Y:S02]  /*0590*/  ISETP.GE.AND P3, PT, R13, RZ, PT ;  /* 0x000000ff0d00720c */ /* 0x000fe40003f66270 */
[----:B------:R-:W-:-:S02]  /*05a0*/  SHF.R.S32.HI R91, RZ, 0x5, R88 ;  /* 0x00000005ff5b7819 */ /* 0x000fc40000011458 */
[----:B------:R-:W-:Y:S01]  /*05b0*/  SHF.R.S32.HI R27, RZ, 0x1f, R26 ;  /* 0x0000001fff1b7819 */ /* 0x000fe2000001141a */
[----:B-1----:R-:W1:Y:S02]  /*05c0*/  MUFU.RCP R4, R9 ;  /* 0x0000000900047308 */ /* 0x002e640000001000 */
[----:B-1----:R-:W-:-:S06]  /*05d0*/  VIADD R4, R4, 0xffffffe ;  /* 0x0ffffffe04047836 */ /* 0x002fcc0000000000 */
[----:B------:R-:W1:Y:S02]  /*05e0*/  F2I.FTZ.U32.TRUNC.NTZ R5, R4 ;  /* 0x0000000400057305 */ /* 0x000e64000021f000 */
[----:B-1----:R-:W-:Y:S02]  /*05f0*/  IMAD.MOV R2, RZ, RZ, -R5 ;  /* 0x000000ffff027224 */ /* 0x002fe400078e0a05 */
[----:B------:R-:W-:Y:S02]  /*0600*/  IMAD.MOV.U32 R4, RZ, RZ, RZ ;  /* 0x000000ffff047224 */ /* 0x000fe400078e00ff */
[----:B------:R-:W-:Y:S01]  /*0610*/  IMAD R3, R2, R8, RZ ;  /* 0x0000000802037224 */ /* 0x000fe200078e02ff */
[----:B------:R-:W-:-:S03]  /*0620*/  IABS R2, R18 ;  /* 0x0000001200027213 */ /* 0x000fc60000000000 */
[----:B------:R-:W-:Y:S02]  /*0630*/  IMAD.HI.U32 R3, R5, R3, R4 ;  /* 0x0000000305037227 */ /* 0x000fe400078e0004 */
[----:B------:R-:W1:Y:S04]  /*0640*/  @P5 LDC.64 R4, c[0x0][0x240] ;  /* 0x00009000ff045b82 */ /* 0x000e680000000a00 */
[----:B------:R-:W-:Y:S01]  /*0650*/  IMAD.HI.U32 R99, R3, R2, RZ ;  /* 0x0000000203637227 */ /* 0x000fe200078e00ff */
[C---:B------:R-:W-:Y:S02]  /*0660*/  LOP3.LUT R3, R23.reuse, 0xfffffffc, RZ, 0xc0, !PT ;  /* 0xfffffffc17037812 */ /* 0x040fe400078ec0ff */
[----:B------:R-:W-:Y:S01]  /*0670*/  LEA.HI R23, R23, R26, RZ, 0x1 ;  /* 0x0000001a17177211 */ /* 0x000fe200078f08ff */
[----:B------:R-:W-:-:S02]  /*0680*/  IMAD.MOV R9, RZ, RZ, -R99 ;  /* 0x000000ffff097224 */ /* 0x000fc400078e0a63 */
[----:B------:R-:W-:Y:S01]  /*0690*/  IMAD.IADD R138, R0, 0x1, -R3 ;  /* 0x00000001008a7824 */ /* 0x000fe200078e0a03 */
[----:B------:R-:W-:Y:S01]  /*06a0*/  LOP3.LUT R23, R23, 0x7fffffe, RZ, 0xc0, !PT ;  /* 0x07fffffe17177812 */ /* 0x000fe200078ec0ff */
[----:B------:R-:W-:Y:S02]  /*06b0*/  IMAD R9, R8, R9, R2 ;  /* 0x0000000908097224 */ /* 0x000fe400078e0202 */
[----:B------:R-:W3:Y:S01]  /*06c0*/  @!P5 LDC.64 R2, c[0x0][0x228] ;  /* 0x00008a00ff02db82 */ /* 0x000ee20000000a00 */
[----:B------:R-:W-:Y:S02]  /*06d0*/  IMAD.SHL.U32 R138, R138, 0x8, RZ ;  /* 0x000000088a8a7824 */ /* 0x000fe400078e00ff */
[----:B------:R-:W-:Y:S01]  /*06e0*/  ISETP.GT.U32.AND P4, PT, R8, R9, PT ;  /* 0x000000090800720c */ /* 0x000fe20003f84070 */
[----:B------:R-:W-:Y:S02]  /*06f0*/  IMAD.IADD R130, R26, 0x1, -R23 ;  /* 0x000000011a827824 */ /* 0x000fe400078e0a17 */
[----:B------:R-:W-:-:S02]  /*0700*/  LOP3.LUT R12, R17, 0x18, R138, 0xf8, !PT ;  /* 0x00000018110c7812 */ /* 0x000fc400078ef88a */
[----:B------:R-:W-:Y:S01]  /*0710*/  SHF.R.U32.HI R17, RZ, 0x3, R17 ;  /* 0x00000003ff117819 */ /* 0x000fe20000011611 */
[----:B------:R-:W-:Y:S01]  /*0720*/  IMAD R130, R91, 0x8, R130 ;  /* 0x000000085b827824 */ /* 0x000fe200078e0282 */
[----:B------:R-:W-:Y:S01]  /*0730*/  SHF.R.S32.HI R139, RZ, 0x1f, R138 ;  /* 0x0000001fff8b7819 */ /* 0x000fe2000001148a */
[----:B-1----:R-:W-:Y:S01]  /*0740*/  @P5 IMAD.WIDE.U32 R22, R128, R4, RZ ;  /* 0x0000000480165225 */ /* 0x002fe200078e00ff */
[----:B------:R-:W-:-:S03]  /*0750*/  LOP3.LUT R17, R12, R17, RZ, 0x3c, !PT ;  /* 0x000000110c117212 */ /* 0x000fc600078e3cff */
[----:B------:R-:W-:Y:S02]  /*0760*/  @P5 IMAD R5, R128, R5, R23 ;  /* 0x0000000580055224 */ /* 0x000fe400078e0217 */
[----:B------:R-:W-:Y:S02]  /*0770*/  @!P4 IMAD.IADD R9, R9, 0x1, -R8 ;  /* 0x000000010909c824 */ /* 0x000fe400078e0a08 */
[----:B------:R-:W-:Y:S01]  /*0780*/  @!P4 VIADD R99, R99, 0x1 ;  /* 0x000000016363c836 */ /* 0x000fe20000000000 */
[----:B------:R-:W-:Y:S01]  /*0790*/  ISETP.NE.AND P4, PT, R7, RZ, PT ;  /* 0x000000ff0700720c */ /* 0x000fe20003f85270 */
[----:B------:R-:W-:Y:S01]  /*07a0*/  IMAD.U32 R130, R130, 0x20, R17 ;  /* 0x0000002082827824 */ /* 0x000fe200078e0011 */
[----:B------:R-:W-:Y:S02]  /*07b0*/  ISETP.GE.U32.AND P6, PT, R9, R8, PT ;  /* 0x000000080900720c */ /* 0x000fe40003fc6070 */
[----:B------:R-:W1:Y:S01]  /*07c0*/  @P1 LDC.64 R8, c[0x0][0x250] ;  /* 0x00009400ff081b82 */ /* 0x000e620000000a00 */
[----:B---3--:R-:W-:-:S04]  /*07d0*/  @!P5 IMAD R12, R21, R2, RZ ;  /* 0x00000002150cd224 */ /* 0x008fc800078e02ff */
[C---:B------:R-:W-:Y:S02]  /*07e0*/  @!P5 IMAD R3, R15.reuse, R3, R12 ;  /* 0x000000030f03d224 */ /* 0x040fe400078e020c */
[----:B------:R-:W-:Y:S01]  /*07f0*/  @!P5 IMAD.WIDE.U32 R12, R15, R2, RZ ;  /* 0x000000020f0cd225 */ /* 0x000fe200078e00ff */
[----:B------:R-:W-:-:S03]  /*0800*/  @P1 IADD3 R2, R6, R11, RZ ;  /* 0x0000000b06021210 */ /* 0x000fc60007ffe0ff */
[----:B------:R-:W-:Y:S01]  /*0810*/  @P1 IMAD.IADD R11, R6, 0x1, R11 ;  /* 0x00000001060b1824 */ /* 0x000fe200078e020b */
[----:B------:R-:W-:Y:S01]  /*0820*/  @!P5 MOV R22, R12 ;  /* 0x0000000c0016d202 */ /* 0x000fe20000000f00 */
[----:B------:R-:W-:Y:S02]  /*0830*/  @P6 VIADD R99, R99, 0x1 ;  /* 0x0000000163636836 */ /* 0x000fe40000000000 */
[----:B------:R-:W-:Y:S02]  /*0840*/  @!P5 IMAD.IADD R5, R13, 0x1, R3 ;  /* 0x000000010d05d824 */ /* 0x000fe400078e0203 */
[C---:B--2---:R-:W-:Y:S02]  /*0850*/  @P1 IMAD R4, R11.reuse, R93, RZ ;  /* 0x0000005d0b041224 */ /* 0x044fe400078e02ff */
[----:B------:R-:W-:-:S04]  /*0860*/  @P1 IMAD.WIDE.U32 R12, R11, R92, RZ ;  /* 0x0000005c0b0c1225 */ /* 0x000fc800078e00ff */
[----:B------:R-:W-:Y:S01]  /*0870*/  @!P3 IMAD.MOV R99, RZ, RZ, -R99 ;  /* 0x000000ffff63b224 */ /* 0x000fe200078e0a63 */
[----:B------:R-:W-:Y:S01]  /*0880*/  @!P4 LOP3.LUT R99, RZ, R7, RZ, 0x33, !PT ;  /* 0x00000007ff63c212 */ /* 0x000fe200078e33ff */
[C---:B-1----:R-:W-:Y:S02]  /*0890*/  @P1 IMAD R3, R2.reuse, R9, RZ ;  /* 0x0000000902031224 */ /* 0x042fe400078e02ff */
[----:B------:R-:W-:-:S04]  /*08a0*/  @P1 IMAD.WIDE.U32 R96, R2, R8, RZ ;  /* 0x0000000802601225 */ /* 0x000fc800078e00ff */
[----:B------:R-:W-:Y:S02]  /*08b0*/  @P1 IMAD.IADD R7, R97, 0x1, R3 ;  /* 0x0000000161071824 */ /* 0x000fe400078e0203 */
        /* <DEDUP_REMOVED lines=14> */
.L_x_1101:
[----:B------:R-:W-:Y:S05]  /*09a0*/  @P1 BRA `(.L_x_1102) ;  /* 0x0000000000301947 */ /* 0x000fea0003800000 */
[----:B------:R-:W1:Y:S01]  /*09b0*/  LDC.64 R8, c[0x0][0x250] ;  /* 0x00009400ff087b82 */ /* 0x000e620000000a00 */
[----:B------:R-:W-:Y:S02]  /*09c0*/  SHF.R.S32.HI R11, RZ, 0x1f, R6 ;  /* 0x0000001fff0b7819 */ /* 0x000fe40000011406 */
[----:B------:R-:W-:-:S05]  /*09d0*/  SHF.R.S32.HI R7, RZ, 0x1f, R15 ;  /* 0x0000001fff077819 */ /* 0x000fca000001140f */
[----:B------:R-:W2:Y:S01]  /*09e0*/  LDC.64 R2, c[0x0][0x238] ;  /* 0x00008e00ff027b82 */ /* 0x000ea20000000a00 */
[-C--:B-1----:R-:W-:Y:S02]  /*09f0*/  IMAD R11, R11, R8.reuse, RZ ;  /* 0x000000080b0b7224 */ /* 0x082fe400078e02ff */
[----:B------:R-:W-:-:S04]  /*0a00*/  IMAD.WIDE.U32 R16, R6, R8, RZ ;  /* 0x0000000806107225 */ /* 0x000fc800078e00ff */
[----:B------:R-:W-:Y:S02]  /*0a10*/  IMAD R11, R6, R9, R11 ;  /* 0x00000009060b7224 */ /* 0x000fe400078e020b */
[----:B--2---:R-:W-:-:S03]  /*0a20*/  IMAD R6, R7, R2, RZ ;  /* 0x0000000207067224 */ /* 0x004fc600078e02ff */
[----:B------:R-:W-:Y:S01]  /*0a30*/  IADD3 R17, R17, R11, RZ ;  /* 0x0000000b11117210 */ /* 0x000fe20007ffe0ff */
[C---:B------:R-:W-:Y:S02]  /*0a40*/  IMAD R3, R15.reuse, R3, R6 ;  /* 0x000000030f037224 */ /* 0x040fe400078e0206 */
[----:B------:R-:W-:-:S05]  /*0a50*/  IMAD.WIDE.U32 R96, R15, R2, R16 ;  /* 0x000000020f607225 */ /* 0x000fca00078e0010 */
[----:B------:R-:W-:-:S07]  /*0a60*/  IADD3 R7, R97, R3, RZ ;  /* 0x0000000361077210 */ /* 0x000fce0007ffe0ff */
.L_x_1102:
[----:B------:R-:W1:Y:S01]  /*0a70*/  S2UR UR10, SR_CgaCtaId ;  /* 0x00000000000a79c3 */ /* 0x000e620000008800 */
[CC--:B------:R-:W-:Y:S01]  /*0a80*/  IMAD R3, R27.reuse, R92.reuse, RZ ;  /* 0x0000005c1b037224 */ /* 0x0c0fe200078e02ff */
[----:B------:R-:W-:Y:S01]  /*0a90*/  ULDC.64 UR4, c[0x0][0x260] ;  /* 0x0000980000047ab9 */ /* 0x000fe20000000a00 */
[----:B------:R-:W-:Y:S01]  /*0aa0*/  IMAD.WIDE.U32 R28, R26, R92, R138 ;  /* 0x0000005c1a1c7225 */ /* 0x000fe200078e008a */
[----:B------:R-:W-:Y:S01]  /*0ab0*/  IADD3 R22, P1, R138, R22, RZ ;  /* 0x000000168a167210 */ /* 0x000fe20007f3e0ff */
[----:B------:R-:W-:Y:S01]  /*0ac0*/  ULDC.64 UR6, c[0x0][0x258] ;  /* 0x0000960000067ab9 */ /* 0x000fe20000000a00 */
[----:B------:R-:W-:Y:S01]  /*0ad0*/  SHF.R.S32.HI R19, RZ, 0x1f, R18 ;  /* 0x0000001fff137819 */ /* 0x000fe20000011412 */
[----:B------:R-:W-:Y:S01]  /*0ae0*/  IMAD R2, R27, R8, RZ ;  /* 0x000000081b027224 */ /* 0x000fe200078e02ff */
[----:B------:R-:W-:Y:S01]  /*0af0*/  IADD3 R134, P4, R12, R28, RZ ;  /* 0x0000001c0c867210 */ /* 0x000fe20007f9e0ff */
[C---:B------:R-:W-:Y:S01]  /*0b00*/  IMAD.WIDE.U32 R16, R26.reuse, R8, R138 ;  /* 0x000000081a107225 */ /* 0x040fe200078e008a */
[----:B------:R-:W2:Y:S01]  /*0b10*/  LDC.64 R12, c[0x0][0x3c8] ;  /* 0x0000f200ff0c7b82 */ /* 0x000ea20000000a00 */
[----:B------:R-:W-:Y:S01]  /*0b20*/  IADD3.X R23, R139, R5, RZ, P1, !PT ;  /* 0x000000058b177210 */ /* 0x000fe20000ffe4ff */
[----:B------:R-:W-:Y:S01]  /*0b30*/  BSSY B0, `(.L_x_1103) ;  /* 0x0000042000007945 */ /* 0x000fe20003800000 */
[----:B------:R-:W-:Y:S01]  /*0b40*/  IMAD R3, R26, R93, R3 ;  /* 0x0000005d1a037224 */ /* 0x000fe200078e0203 */
[----:B------:R-:W-:Y:S01]  /*0b50*/  IADD3 R96, P3, R96, R16, RZ ;  /* 0x0000001060607210 */ /* 0x000fe20007f7e0ff */
[----:B------:R-:W-:Y:S01]  /*0b60*/  IMAD R6, R26, R9, R2 ;  /* 0x000000091a067224 */ /* 0x000fe200078e0202 */
[----:B------:R-:W-:Y:S01]  /*0b70*/  SHF.R.S32.HI R2, RZ, 0x1f, R99 ;  /* 0x0000001fff027819 */ /* 0x000fe20000011463 */
[----:B------:R-:W-:Y:S01]  /*0b80*/  IMAD.WIDE.U32 R22, R18, UR6, R22 ;  /* 0x0000000612167c25 */ /* 0x000fe2000f8e0016 */
[----:B------:R-:W-:-:S02]  /*0b90*/  IADD3.X R135, R4, R29, R3, P4, !PT ;  /* 0x0000001d04877210 */ /* 0x000fc400027fe403 */
[----:B------:R-:W-:Y:S01]  /*0ba0*/  IADD3.X R97, R7, R17, R6, P3, !PT ;  /* 0x0000001107617210 */ /* 0x000fe20001ffe406 */
[----:B------:R-:W-:Y:S01]  /*0bb0*/  IMAD R4, R2, UR4, RZ ;  /* 0x0000000402047c24 */ /* 0x000fe2000f8e02ff */
[----:B------:R-:W-:Y:S01]  /*0bc0*/  IADD3 R7, R94, -0x1, RZ ;  /* 0xffffffff5e077810 */ /* 0x000fe20007ffe0ff */
[C---:B------:R-:W-:Y:S01]  /*0bd0*/  IMAD.WIDE.U32 R134, R99.reuse, UR4, R134 ;  /* 0x0000000463867c25 */ /* 0x040fe2000f8e0086 */
[C---:B------:R-:W-:Y:S02]  /*0be0*/  IADD3 R132, R138.reuse, 0x20, RZ ;  /* 0x000000208a847810 */ /* 0x040fe40007ffe0ff */
[----:B------:R-:W-:Y:S01]  /*0bf0*/  IADD3 R131, R138, 0x40, RZ ;  /* 0x000000408a837810 */ /* 0x000fe20007ffe0ff */
[----:B------:R-:W-:Y:S01]  /*0c00*/  IMAD R137, R99, UR5, R4 ;  /* 0x0000000563897c24 */ /* 0x000fe2000f8e0204 */
[----:B------:R-:W-:Y:S01]  /*0c10*/  ULDC.64 UR4, c[0x0][0x268] ;  /* 0x00009a0000047ab9 */ /* 0x000fe20000000a00 */
[----:B------:R-:W-:Y:S02]  /*0c20*/  IMAD R29, R19, UR6, RZ ;  /* 0x00000006131d7c24 */ /* 0x000fe4000f8e02ff */
[----:B------:R-:W-:-:S02]  /*0c30*/  IMAD R2, R2, UR4, RZ ;  /* 0x0000000402027c24 */ /* 0x000fc4000f8e02ff */
[----:B------:R-:W-:Y:S01]  /*0c40*/  IMAD.WIDE.U32 R96, R99, UR4, R96 ;  /* 0x0000000463607c25 */ /* 0x000fe2000f8e0060 */
[----:B------:R-:W-:Y:S02]  /*0c50*/  UMOV UR4, 0x400 ;  /* 0x0000040000047882 */ /* 0x000fe40000000000 */
[----:B-1----:R-:W-:Y:S01]  /*0c60*/  ULEA UR4, UR10, UR4, 0x18 ;  /* 0x000000040a047291 */ /* 0x002fe2000f8ec03f */
[----:B------:R-:W-:Y:S02]  /*0c70*/  IMAD R17, R7, -0x40, R84 ;  /* 0xffffffc007117824 */ /* 0x000fe400078e0254 */
[----:B------:R-:W-:Y:S02]  /*0c80*/  IMAD R29, R18, UR7, R29 ;  /* 0x00000007121d7c24 */ /* 0x000fe4000f8e021d */
[----:B------:R-:W-:Y:S01]  /*0c90*/  IMAD R99, R99, UR5, R2 ;  /* 0x0000000563637c24 */ /* 0x000fe2000f8e0202 */
[CC--:B------:R-:W-:Y:S02]  /*0ca0*/  ISETP.GE.AND P1, PT, R26.reuse, R17.reuse, PT ;  /* 0x000000111a00720c */ /* 0x0c0fe40003f26270 */
[----:B------:R-:W-:Y:S01]  /*0cb0*/  ISETP.GE.AND P5, PT, R26, R17, PT ;  /* 0x000000111a00720c */ /* 0x000fe20003fa6270 */
[----:B------:R-:W-:Y:S01]  /*0cc0*/  IMAD.WIDE R26, R129, 0x40, R26 ;  /* 0x00000040811a7825 */ /* 0x000fe200078e021a */
[----:B------:R-:W-:-:S02]  /*0cd0*/  LEA R130, R130, UR4, 0x1 ;  /* 0x0000000482827c11 */ /* 0x000fc4000f8e08ff */
[----:B------:R-:W-:Y:S01]  /*0ce0*/  IADD3 R29, R23, R29, RZ ;  /* 0x0000001d171d7210 */ /* 0x000fe20007ffe0ff */
        /* <DEDUP_REMOVED lines=38> */
.L_x_1104:
[----:B------:R-:W-:Y:S05]  /*0f50*/  BSYNC B0 ;  /* 0x0000000000007941 */ /* 0x000fea0003800000 */
.L_x_1103:
        /* <DEDUP_REMOVED lines=12> */
[----:B---3--:R-:W3:Y:S01]  /*1020*/  @!P4 LDC.64 R4, c[0x0][0x210] ;  /* 0x00008400ff04cb82 */ /* 0x008ee20000000a00 */
[----:B------:R-:W-:Y:S01]  /*1030*/  IMAD R11, R6, UR7, R11 ;  /* 0x00000007060b7c24 */ /* 0x000fe2000f8e020b */
[----:B------:R4:W-:Y:S06]  /*1040*/  @P4 STS.128 [R130+0x800], RZ ;  /* 0x000800ff82004388 */ /* 0x0009ec0000000c00 */
[----:B-1----:R-:W1:Y:S01]  /*1050*/  @!P3 LDC.64 R2, c[0x0][0x210] ;  /* 0x00008400ff02bb82 */ /* 0x002e620000000a00 */
[----:B---3--:R-:W-:Y:S01]  /*1060*/  @!P4 LEA R26, P6, R22, R4, 0x1 ;  /* 0x00000004161ac211 */ /* 0x008fe200078c08ff */
        /* <DEDUP_REMOVED lines=22> */
.L_x_1106:
[----:B------:R-:W-:Y:S05]  /*11d0*/  BSYNC B0 ;  /* 0x0000000000007941 */ /* 0x000fea0003800000 */
.L_x_1105:
[----:B-1-34-:R-:W-:Y:S01]  /*11e0*/  SHF.L.U64.HI R2, R92, 0x6, R93 ;  /* 0x000000065c027819 */ /* 0x01afe2000001025d */
[----:B------:R-:W-:Y:S01]  /*11f0*/  IMAD.IADD R137, R135, 0x1, R137 ;  /* 0x0000000187897824 */ /* 0x000fe200078e0289 */
[----:B------:R-:W-:Y:S01]  /*1200*/  LOP3.LUT R21, R10, 0xfffffff8, RZ, 0xc0, !PT ;  /* 0xfffffff80a157812 */ /* 0x000fe200078ec0ff */
[----:B------:R-:W-:Y:S01]  /*1210*/  IMAD.SHL.U32 R85, R92, 0x40, RZ ;  /* 0x000000405c557824 */ /* 0x000fe200078e00ff */
[----:B------:R-:W-:Y:S01]  /*1220*/  SHF.R.S32.HI R6, RZ, 0x1f, R7 ;  /* 0x0000001fff067819 */ /* 0x000fe20000011407 */
[----:B------:R-:W-:Y:S01]  /*1230*/  IMAD R3, R2, R7, RZ ;  /* 0x0000000702037224 */ /* 0x000fe200078e02ff */
[----:B------:R-:W-:Y:S01]  /*1240*/  LEA.HI R25, R25, R0, RZ, 0x4 ;  /* 0x0000000019197211 */ /* 0x000fe200078f20ff */
[----:B------:R-:W-:Y:S01]  /*1250*/  IMAD.MOV.U32 R136, RZ, RZ, R134 ;  /* 0x000000ffff887224 */ /* 0x000fe200078e0086 */
[----:B--2---:R-:W-:Y:S01]  /*1260*/  ISETP.NE.U32.AND P6, PT, R12, RZ, PT ;  /* 0x000000ff0c00720c */ /* 0x004fe20003fc5070 */
[----:B------:R-:W-:Y:S01]  /*1270*/  IMAD.IADD R21, R0, 0x1, -R21 ;  /* 0x0000000100157824 */ /* 0x000fe200078e0a15 */
[----:B------:R-:W-:Y:S01]  /*1280*/  BSSY B0, `(.L_x_1107) ;  /* 0x0000028000007945 */ /* 0x000fe20003800000 */
[----:B------:R-:W-:Y:S01]  /*1290*/  IMAD.WIDE.U32 R22, R7, R85, R136 ;  /* 0x0000005507167225 */ /* 0x000fe200078e0088 */
[----:B------:R-:W-:-:S02]  /*12a0*/  ISETP.NE.AND.EX P6, PT, R13, RZ, PT, P6 ;  /* 0x000000ff0d00720c */ /* 0x000fc40003fc5360 */
[----:B------:R-:W-:Y:S01]  /*12b0*/  ISETP.GE.AND P0, PT, R20, R17, PT ;  /* 0x000000111400720c */ /* 0x000fe20003f06270 */
[----:B------:R-:W-:Y:S01]  /*12c0*/  IMAD R3, R6, R85, R3 ;  /* 0x0000005506037224 */ /* 0x000fe200078e0203 */
[----:B------:R-:W-:Y:S02]  /*12d0*/  LOP3.LUT R89, R25, 0xfffffff0, RZ, 0xc0, !PT ;  /* 0xfffffff019597812 */ /* 0x000fe400078ec0ff */
[----:B------:R-:W-:Y:S01]  /*12e0*/  LEA.HI R24, R21, R21, RZ, 0x1 ;  /* 0x0000001515187211 */ /* 0x000fe200078f08ff */
[----:B------:R-:W-:Y:S01]  /*12f0*/  IMAD.IADD R16, R23, 0x1, R3 ;  /* 0x0000000117107824 */ /* 0x000fe200078e0203 */
[----:B------:R-:W-:Y:S07]  /*1300*/  @P1 BRA `(.L_x_1108) ;  /* 0x00000000007c1947 */ /* 0x000fee0003800000 */
        /* <DEDUP_REMOVED lines=31> */
.L_x_1108:
[----:B------:R-:W-:Y:S05]  /*1500*/  BSYNC B0 ;  /* 0x0000000000007941 */ /* 0x000fea0003800000 */
.L_x_1107:
[----:B-12---:R-:W1:Y:S01]  /*1510*/  @P6 LDC.64 R4, c[0x0][0x3d0] ;  /* 0x0000f400ff046b82 */ /* 0x006e620000000a00 */
[----:B------:R-:W-:Y:S01]  /*1520*/  SHF.R.S32.HI R3, RZ, 0x1, R24 ;  /* 0x00000001ff037819 */ /* 0x000fe20000011418 */
[----:B------:R-:W-:Y:S01]  /*1530*/  IMAD.IADD R89, R0, 0x1, -R89 ;  /* 0x0000000100597824 */ /* 0x000fe200078e0a59 */
[----:B------:R-:W-:Y:S01]  /*1540*/  ISETP.GE.AND P4, PT, R20, R17, PT ;  /* 0x000000111400720c */ /* 0x000fe20003f86270 */
[----:B------:R-:W-:Y:S01]  /*1550*/  IMAD.SHL.U32 R11, R14, 0x8, RZ ;  /* 0x000000080e0b7824 */ /* 0x000fe200078e00ff */
[----:B------:R-:W-:Y:S01]  /*1560*/  SHF.R.S32.HI R20, RZ, 0x4, R25 ;  /* 0x00000004ff147819 */ /* 0x000fe20000011419 */
[----:B------:R-:W-:Y:S01]  /*1570*/  IMAD.SHL.U32 R26, R3, 0x40, RZ ;  /* 0x00000040031a7824 */ /* 0x000fe200078e00ff */
[----:B------:R-:W-:Y:S01]  /*1580*/  LEA.HI R10, R89, R89, RZ, 0x1 ;  /* 0x00000059590a7211 */ /* 0x000fe200078f08ff */
[----:B------:R-:W-:Y:S01]  /*1590*/  BSSY B0, `(.L_x_1109) ;  /* 0x000003b000007945 */ /* 0x000fe20003800000 */
[----:B------:R-:W-:Y:S01]  /*15a0*/  LEA.HI R17, R25, R20, RZ, 0x1 ;  /* 0x0000001419117211 */ /* 0x000fe200078f08ff */
[----:B------:R-:W-:Y:S01]  /*15b0*/  IMAD.SHL.U32 R123, R92, 0x20, RZ ;  /* 0x000000205c7b7824 */ /* 0x000fe200078e00ff */
[----:B------:R-:W-:-:S02]  /*15c0*/  LOP3.LUT R24, R24, 0x7fffffe, RZ, 0xc0, !PT ;  /* 0x07fffffe18187812 */ /* 0x000fc400078ec0ff */
[----:B------:R-:W-:Y:S02]  /*15d0*/  LOP3.LUT R26, R26, 0xc0, RZ, 0xc0, !PT ;  /* 0x000000c01a1a7812 */ /* 0x000fe400078ec0ff */
[----:B------:R-:W-:Y:S01]  /*15e0*/  SHF.R.S32.HI R14, RZ, 0x1, R10 ;  /* 0x00000001ff0e7819 */ /* 0x000fe2000001140a */
[----:B------:R-:W-:Y:S01]  /*15f0*/  IMAD.IADD R21, R21, 0x1, -R24 ;  /* 0x0000000115157824 */ /* 0x000fe200078e0a18 */
[----:B------:R-:W-:Y:S02]  /*1600*/  SHF.R.S32.HI R25, RZ, 0x1f, R10 ;  /* 0x0000001fff197819 */ /* 0x000fe4000001140a */
[----:B------:R-:W-:Y:S02]  /*1610*/  LOP3.LUT R17, R17, 0xfffffffe, RZ, 0xc0, !PT ;  /* 0xfffffffe11117812 */ /* 0x000fe400078ec0ff */
[----:B------:R-:W-:Y:S02]  /*1620*/  LOP3.LUT R11, R26, 0x8, R11, 0xf8, !PT ;  /* 0x000000081a0b7812 */ /* 0x000fe400078ef80b */
[----:B------:R-:W-:Y:S01]  /*1630*/  LEA.HI R27, R25, R14, RZ, 0x2 ;  /* 0x0000000e191b7211 */ /* 0x000fe200078f10ff */
[----:B------:R-:W-:Y:S01]  /*1640*/  IMAD.IADD R20, R20, 0x1, -R17 ;  /* 0x0000000114147824 */ /* 0x000fe200078e0a11 */
[----:B------:R-:W-:-:S02]  /*1650*/  SHF.R.S32.HI R24, RZ, 0x1f, R89 ;  /* 0x0000001fff187819 */ /* 0x000fc40000011459 */
[----:B------:R-:W-:Y:S01]  /*1660*/  LOP3.LUT R10, R10, 0x7fffffe, RZ, 0xc0, !PT ;  /* 0x07fffffe0a0a7812 */ /* 0x000fe200078ec0ff */
[----:B------:R-:W-:Y:S01]  /*1670*/  IMAD R120, R20, 0x8, R21 ;  /* 0x0000000814787824 */ /* 0x000fe200078e0215 */
[----:B------:R-:W-:Y:S02]  /*1680*/  SHF.R.U32.HI R26, RZ, 0x3, R26 ;  /* 0x00000003ff1a7819 */ /* 0x000fe4000001161a */
[----:B------:R-:W-:Y:S02]  /*1690*/  @P6 SHF.R.S32.HI R25, RZ, 0x1f, R15 ;  /* 0x0000001fff196819 */ /* 0x000fe4000001140f */
[----:B------:R-:W-:Y:S01]  /*16a0*/  LEA.HI R17, R24, R89, RZ, 0x3 ;  /* 0x0000005918117211 */ /* 0x000fe200078f18ff */
[----:B------:R-:W-:Y:S01]  /*16b0*/  IMAD.IADD R89, R89, 0x1, -R10 ;  /* 0x0000000159597824 */ /* 0x000fe200078e0a0a */
[----:B------:R-:W-:Y:S01]  /*16c0*/  LOP3.LUT R11, R11, R26, RZ, 0x3c, !PT ;  /* 0x0000001a0b0b7212 */ /* 0x000fe200078e3cff */
[-C--:B-1----:R-:W-:Y:S01]  /*16d0*/  @P6 IMAD R10, R25, R4.reuse, RZ ;  /* 0x00000004190a6224 */ /* 0x082fe200078e02ff */
[----:B------:R-:W-:Y:S01]  /*16e0*/  LOP3.LUT R27, R27, 0xfffffffc, RZ, 0xc0, !PT ;  /* 0xfffffffc1b1b7812 */ /* 0x000fe200078ec0ff */
[----:B------:R-:W-:Y:S01]  /*16f0*/  @P6 IMAD.WIDE.U32 R24, R15, R4, R18 ;  /* 0x000000040f186225 */ /* 0x000fe200078e0012 */
[----:B------:R-:W-:-:S03]  /*1700*/  SHF.L.U64.HI R122, R92, 0x5, R93 ;  /* 0x000000055c7a7819 */ /* 0x000fc6000001025d */
[----:B------:R-:W-:Y:S02]  /*1710*/  IMAD.IADD R14, R14, 0x1, -R27 ;  /* 0x000000010e0e7824 */ /* 0x000fe400078e0a1b */
[----:B------:R-:W-:Y:S02]  /*1720*/  IMAD.U32 R120, R120, 0x20, R11 ;  /* 0x0000002078787824 */ /* 0x000fe400078e000b */
[----:B------:R-:W-:Y:S01]  /*1730*/  @P6 IMAD R15, R15, R5, R10 ;  /* 0x000000050f0f6224 */ /* 0x000fe200078e020a */
[----:B------:R-:W-:Y:S06]  /*1740*/  @P0 BRA `(.L_x_1110) ;  /* 0x00000000007c0947 */ /* 0x000fec0003800000 */
[----:B------:R-:W-:Y:S01]  /*1750*/  ULDC UR5, c[0x0][0x2d0] ;  /* 0x0000b40000057ab9 */ /* 0x000fe20000000800 */
[----:B------:R-:W-:Y:S02]  /*1760*/  IADD3 R22, P0, R123, R22, RZ ;  /* 0x000000167b167210 */ /* 0x000fe40007f1e0ff */
[----:B------:R-:W-:Y:S02]  /*1770*/  ISETP.GE.AND P3, PT, R138, UR5, PT ;  /* 0x000000058a007c0c */ /* 0x000fe4000bf66270 */
[----:B------:R-:W-:Y:S01]  /*1780*/  ISETP.GE.AND P2, PT, R132, UR5, PT ;  /* 0x0000000584007c0c */ /* 0x000fe2000bf46270 */
[----:B------:R-:W-:Y:S01]  /*1790*/  IMAD.X R19, R122, 0x1, R16, P0 ;  /* 0x000000017a137824 */ /* 0x000fe200000e0610 */
[----:B------:R-:W-:-:S09]  /*17a0*/  ISETP.GE.AND P0, PT, R131, UR5, PT ;  /* 0x0000000583007c0c */ /* 0x000fd2000bf06270 */
        /* <DEDUP_REMOVED lines=25> */
.L_x_1110:
[----:B------:R-:W-:Y:S05]  /*1940*/  BSYNC B0 ;  /* 0x0000000000007941 */ /* 0x000fea0003800000 */
.L_x_1109:
[----:B------:R-:W0:Y:S01]  /*1950*/  LDGDEPBAR ;  /* 0x00000000000079af */ /* 0x000e220000000000 */
[----:B------:R-:W-:Y:S01]  /*1960*/  @P6 IMAD.IADD R15, R25, 0x1, R15 ;  /* 0x00000001190f6824 */ /* 0x000fe200078e020f */
[----:B------:R-:W-:Y:S01]  /*1970*/  SHF.L.U64.HI R124, R8, 0x6, R9 ;  /* 0x00000006087c7819 */ /* 0x000fe20000010209 */
[----:B-12---:R-:W-:Y:S01]  /*1980*/  IMAD.SHL.U32 R5, R14, 0x40, RZ ;  /* 0x000000400e057824 */ /* 0x006fe200078e00ff */
[----:B------:R-:W-:Y:S01]  /*1990*/  @P6 LEA R12, P0, R24, R12, 0x2 ;  /* 0x0000000c180c6211 */ /* 0x000fe200078010ff */
[----:B------:R-:W-:Y:S01]  /*19a0*/  IMAD.SHL.U32 R20, R20, 0x8, RZ ;  /* 0x0000000814147824 */ /* 0x000fe200078e00ff */
[----:B------:R-:W-:Y:S01]  /*19b0*/  SHF.L.U32 R125, R8, 0x6, RZ ;  /* 0x00000006087d7819 */ /* 0x000fe200000006ff */
[----:B------:R-:W-:Y:S01]  /*19c0*/  IMAD R11, R124, R7, RZ ;  /* 0x000000077c0b7224 */ /* 0x000fe200078e02ff */
[----:B------:R-:W-:Y:S01]  /*19d0*/  @P6 LEA.HI.X R13, R24, R13, R15, 0x2, P0 ;  /* 0x0000000d180d6211 */ /* 0x000fe200000f140f */
[----:B------:R-:W-:Y:S01]  /*19e0*/  IMAD.IADD R99, R97, 0x1, R99 ;  /* 0x0000000161637824 */ /* 0x000fe200078e0263 */
[----:B------:R-:W-:Y:S01]  /*19f0*/  SHF.L.U32 R17, R17, 0x5, RZ ;  /* 0x0000000511117819 */ /* 0x000fe200000006ff */
[----:B------:R-:W-:Y:S01]  /*1a00*/  IMAD R11, R6, R125, R11 ;  /* 0x0000007d060b7224 */ /* 0x000fe200078e020b */
[----:B------:R-:W-:Y:S01]  /*1a10*/  LOP3.LUT R5, R5, 0xc0, RZ, 0xc0, !PT ;  /* 0x000000c005057812 */ /* 0x000fe200078ec0ff */
[----:B------:R1:W5:Y:S01]  /*1a20*/  @P6 LDG.E R6, desc[UR8][R12.64] ;  /* 0x000000080c066981 */ /* 0x000362000c1e1900 */
[----:B------:R-:W-:Y:S01]  /*1a30*/  LOP3.LUT R86, R17, 0xffffff00, RZ, 0xc0, !PT ;  /* 0xffffff0011567812 */ /* 0x000fe200078ec0ff */
[----:B------:R-:W-:Y:S01]  /*1a40*/  IMAD.MOV.U32 R98, RZ, RZ, R96 ;  /* 0x000000ffff627224 */ /* 0x000fe200078e0060 */
[----:B------:R-:W-:-:S02]  /*1a50*/  LOP3.LUT R20, R5, 0x8, R20, 0xf8, !PT ;  /* 0x0000000805147812 */ /* 0x000fc400078ef814 */
[----:B------:R-:W-:Y:S01]  /*1a60*/  SHF.R.U32.HI R5, RZ, 0x3, R5 ;  /* 0x00000003ff057819 */ /* 0x000fe20000011605 */
[----:B------:R-:W-:Y:S01]  /*1a70*/  IMAD R4, R91, 0x200, R86 ;  /* 0x000002005b047824 */ /* 0x000fe200078e0256 */
[----:B------:R-:W-:-:S04]  /*1a80*/  DEPBAR.LE SB0, 0x0 ;  /* 0x000080000000791a */ /* 0x000fc80000000000 */
[----:B------:R-:W-:Y:S01]  /*1a90*/  BAR.SYNC.DEFER_BLOCKING 0x0 ;  /* 0x0000000000007b1d */ /* 0x000fe20000010000 */
[----:B------:R-:W-:Y:S01]  /*1aa0*/  IMAD R4, R89, 0x20, R4 ;  /* 0x0000002059047824 */ /* 0x000fe200078e0204 */
[----:B------:R-:W-:Y:S01]  /*1ab0*/  LOP3.LUT R5, R20, R5, RZ, 0x3c, !PT ;  /* 0x0000000514057212 */ /* 0x000fe200078e3cff */
[----:B------:R-:W-:-:S03]  /*1ac0*/  IMAD.WIDE.U32 R16, R7, R125, R98 ;  /* 0x0000007d07107225 */ /* 0x000fc600078e0062 */
[----:B------:R-:W-:Y:S01]  /*1ad0*/  BSSY B0, `(.L_x_1111) ;  /* 0x0000028000007945 */ /* 0x000fe20003800000 */
[----:B------:R1:W-:Y:S04]  /*1ae0*/  @P5 STS [R130+0x6000], RZ ;  /* 0x006000ff82005388 */ /* 0x0003e80000000800 */
[----:B------:R1:W-:Y:S04]  /*1af0*/  @P5 STS [R130+0x6004], RZ ;  /* 0x006004ff82005388 */ /* 0x0003e80000000800 */
[----:B------:R1:W-:Y:S04]  /*1b00*/  @P5 STS.64 [R130+0x6008], RZ ;  /* 0x006008ff82005388 */ /* 0x0003e80000000a00 */
[----:B------:R1:W-:Y:S04]  /*1b10*/  @P5 STS.128 [R130+0x7000], RZ ;  /* 0x007000ff82005388 */ /* 0x0003e80000000c00 */
[----:B------:R1:W-:Y:S01]  /*1b20*/  @P5 STS.128 [R130+0x8000], RZ ;  /* 0x008000ff82005388 */ /* 0x0003e20000000c00 */
[----:B------:R-:W-:-:S02]  /*1b30*/  IADD3 R121, R5, R4, RZ ;  /* 0x0000000405797210 */ /* 0x000fc40007ffe0ff */
[----:B------:R-:W-:Y:S01]  /*1b40*/  IADD3 R4, R17, R11, RZ ;  /* 0x0000000b11047210 */ /* 0x000fe20007ffe0ff */
[----:B------:R-:W-:Y:S06]  /*1b50*/  @P5 BRA `(.L_x_1112) ;  /* 0x00000000007c5947 */ /* 0x000fec0003800000 */
[----:B------:R-:W-:Y:S02]  /*1b60*/  ULDC UR5, c[0x0][0x2d0] ;  /* 0x0000b40000057ab9 */ /* 0x000fe40000000800 */
[----:B------:R-:W-:Y:S02]  /*1b70*/  ISETP.GE.AND P3, PT, R138, UR5, PT ;  /* 0x000000058a007c0c */ /* 0x000fe4000bf66270 */
[----:B------:R-:W-:Y:S02]  /*1b80*/  ISETP.GE.AND P2, PT, R132, UR5, PT ;  /* 0x0000000584007c0c */ /* 0x000fe4000bf46270 */
[----:B------:R-:W-:-:S09]  /*1b90*/  ISETP.GE.AND P0, PT, R131, UR5, PT ;  /* 0x0000000583007c0c */ /* 0x000fd2000bf06270 */
[----:B-1----:R-:W1:Y:S01]  /*1ba0*/  @!P3 LDC.64 R12, c[0x0][0x220] ;  /* 0x00008800ff0cbb82 */ /* 0x002e620000000a00 */
        /* <DEDUP_REMOVED lines=26> */
.L_x_1112:
[----:B------:R-:W-:Y:S05]  /*1d50*/  BSYNC B0 ;  /* 0x0000000000007941 */ /* 0x000fea0003800000 */
.L_x_1111:
        /* <DEDUP_REMOVED lines=13> */
[----:B-12---:R-:W-:Y:S01]  /*1e30*/  IMAD.X R13, R126, 0x1, R4, P0 ;  /* 0x000000017e0d7824 */ /* 0x006fe200000e0604 */
[----:B------:R-:W-:-:S09]  /*1e40*/  ISETP.GE.AND P0, PT, R131, UR5, PT ;  /* 0x0000000583007c0c */ /* 0x000fd2000bf06270 */
[----:B---3--:R-:W1:Y:S01]  /*1e50*/  @!P3 LDC.64 R10, c[0x0][0x220] ;  /* 0x00008800ff0abb82 */ /* 0x008e620000000a00 */
        /* <DEDUP_REMOVED lines=24> */
.L_x_1114:
[----:B------:R-:W-:Y:S05]  /*1fe0*/  BSYNC B0 ;  /* 0x0000000000007941 */ /* 0x000fea0003800000 */
.L_x_1113:
[----:B------:R-:W-:Y:S01]  /*1ff0*/  LDSM.16.M88.4 R60, [R121] ;  /* 0x00000000793c783b */ /* 0x000fe20000000200 */
[----:B-12---:R-:W-:Y:S01]  /*2000*/  IMAD.MOV.U32 R8, RZ, RZ, 0x10 ;  /* 0x00000010ff087424 */ /* 0x006fe200078e00ff */
[----:B------:R-:W-:Y:S01]  /*2010*/  LOP3.LUT P1, RZ, R14, 0x2, RZ, 0xc0, !PT ;  /* 0x000000020eff7812 */ /* 0x000fe2000782c0ff */
[----:B------:R-:W-:Y:S01]  /*2020*/  ULDC UR5, c[0x0][0x39c] ;  /* 0x0000e70000057ab9 */ /* 0x000fe20000000800 */
[----:B------:R-:W3:Y:S01]  /*2030*/  LDSM.16.M88.4 R20, [R120+0x3000] ;  /* 0x003000007814783b */ /* 0x000ee20000000200 */
[----:B------:R-:W-:Y:S01]  /*2040*/  LOP3.LUT P0, RZ, R3, 0x2, RZ, 0xc0, !PT ;  /* 0x0000000203ff7812 */ /* 0x000fe2000780c0ff */
[----:B------:R-:W-:Y:S01]  /*2050*/  IMAD R90, R91, 0x10, R90 ;  /* 0x000000105b5a7824 */ /* 0x000fe200078e025a */
[C---:B------:R-:W-:Y:S01]  /*2060*/  SEL R4, R8.reuse, 0xfffffff0, !P1 ;  /* 0xfffffff008047807 */ /* 0x040fe20004800000 */
[----:B------:R-:W1:Y:S01]  /*2070*/  LDSM.16.M88.4 R40, [R120+0x3400] ;  /* 0x003400007828783b */ /* 0x000e620000000200 */
[----:B------:R-:W-:Y:S01]  /*2080*/  SEL R3, R8, 0xfffffff0, !P0 ;  /* 0xfffffff008037807 */ /* 0x000fe20004000000 */
[----:B------:R-:W-:-:S02]  /*2090*/  IMAD.SHL.U32 R140, R0, 0x2, RZ ;  /* 0x00000002008c7824 */ /* 0x000fc400078e00ff */
[----:B------:R-:W-:Y:S01]  /*20a0*/  IMAD R119, R4, 0x2, R121 ;  /* 0x0000000204777824 */ /* 0x000fe200078e0279 */
[----:B------:R-:W2:Y:S01]  /*20b0*/  LDSM.16.M88.4 R32, [R120+0x3800] ;  /* 0x003800007820783b */ /* 0x000ea20000000200 */
[----:B------:R-:W-:Y:S01]  /*20c0*/  IMAD R117, R3, 0x2, R120 ;  /* 0x0000000203757824 */ /* 0x000fe200078e0278 */
[----:B------:R-:W-:Y:S01]  /*20d0*/  LOP3.LUT R140, R140, 0x6, RZ, 0xc0, !PT ;  /* 0x000000068c8c7812 */ /* 0x000fe200078ec0ff */
[----:B------:R-:W-:Y:S01]  /*20e0*/  IMAD R86, R89, 0x20, R86 ;  /* 0x0000002059567824 */ /* 0x000fe200078e0256 */
[----:B------:R-:W-:Y:S03]  /*20f0*/  LDSM.16.M88.4 R16, [R119] ;  /* 0x000000007710783b */ /* 0x000fe60000000200 */
[----:B------:R-:W-:Y:S01]  /*2100*/  IMAD.IADD R5, R5, 0x1, R86 ;  /* 0x0000000105057824 */ /* 0x000fe200078e0256 */
[----:B------:R-:W4:Y:S04]  /*2110*/  LDSM.16.M88.4 R76, [R117+0x3000] ;  /* 0x00300000754c783b */ /* 0x000f280000000200 */
[----:B------:R-:W4:Y:S04]  /*2120*/  LDSM.16.M88.4 R12, [R120+0x3c00] ;  /* 0x003c0000780c783b */ /* 0x000f280000000200 */
[----:B------:R-:W-:Y:S04]  /*2130*/  LDSM.16.M88.4 R72, [R121+0x1000] ;  /* 0x001000007948783b */ /* 0x000fe80000000200 */
[----:B------:R-:W4:Y:S04]  /*2140*/  LDSM.16.M88.4 R52, [R120+0x4000] ;  /* 0x004000007834783b */ /* 0x000f280000000200 */
[----:B------:R-:W4:Y:S04]  /*2150*/  LDSM.16.M88.4 R68, [R117+0x3400] ;  /* 0x003400007544783b */ /* 0x000f280000000200 */
[----:B------:R-:W4:Y:S01]  /*2160*/  LDSM.16.M88.4 R28, [R117+0x3800] ;  /* 0x00380000751c783b */ /* 0x000f220000000200 */
[C---:B---3--:R-:W-:Y:S03]  /*2170*/  HMMA.16816.F32 R8, R60.reuse, R20, RZ ;  /* 0x000000143c08723c */ /* 0x048fe600000018ff */
[----:B------:R-:W-:Y:S04]  /*2180*/  LDSM.16.M88.4 R56, [R119+0x1000] ;  /* 0x001000007738783b */ /* 0x000fe80000000200 */
[----:B------:R-:W3:Y:S01]  /*2190*/  LDSM.16.M88.4 R24, [R117+0x4000] ;  /* 0x004000007518783b */ /* 0x000ee20000000200 */
[C---:B------:R-:W-:Y:S03]  /*21a0*/  HMMA.16816.F32 R20, R60.reuse, R22, RZ ;  /* 0x000000163c14723c */ /* 0x040fe600000018ff */
[----:B------:R-:W3:Y:S03]  /*21b0*/  LDSM.16.M88.4 R48, [R117+0x3c00] ;  /* 0x003c00007530783b */ /* 0x000ee60000000200 */
[C---:B-1----:R-:W-:Y:S01]  /*21c0*/  HMMA.16816.F32 R44, R60.reuse, R40, RZ ;  /* 0x000000283c2c723c */ /* 0x042fe200000018ff */
[----:B------:R-:W-:Y:S04]  /*21d0*/  LDSM.16.M88.4 R80, [R120+0x4800] ;  /* 0x004800007850783b */ /* 0x000fe80000000200 */
[----:B------:R-:W0:Y:S01]  /*21e0*/  LDGDEPBAR ;  /* 0x00000000000079af */ /* 0x000e220000000000 */
[----:B--2---:R-:W-:Y:S06]  /*21f0*/  HMMA.16816.F32 R36, R60, R32, RZ ;  /* 0x000000203c24723c */ /* 0x004fec00000018ff */
[C---:B----4-:R-:W-:Y:S06]  /*2200*/  HMMA.16816.F32 R8, R16.reuse, R76, R8 ;  /* 0x0000004c1008723c */ /* 0x050fec0000001808 */
[----:B------:R-:W-:Y:S01]  /*2210*/  HMMA.16816.F32 R20, R16, R78, R20 ;  /* 0x0000004e1014723c */ /* 0x000fe20000001814 */
[----:B------:R-:W-:Y:S05]  /*2220*/  LDSM.16.M88.4 R76, [R120+0x5000] ;  /* 0x00500000784c783b */ /* 0x000fea0000000200 */
[C---:B------:R-:W-:Y:S06]  /*2230*/  HMMA.16816.F32 R40, R60.reuse, R42, RZ ;  /* 0x0000002a3c28723c */ /* 0x040fec00000018ff */
[C---:B------:R-:W-:Y:S06]  /*2240*/  HMMA.16816.F32 R32, R60.reuse, R34, RZ ;  /* 0x000000223c20723c */ /* 0x040fec00000018ff */
[C---:B------:R-:W-:Y:S06]  /*2250*/  HMMA.16816.F32 R64, R60.reuse, R12, RZ ;  /* 0x0000000c3c40723c */ /* 0x040fec00000018ff */
[----:B------:R-:W-:Y:S01]  /*2260*/  HMMA.16816.F32 R60, R60, R14, RZ ;  /* 0x0000000e3c3c723c */ /* 0x000fe200000018ff */
[----:B------:R-:W1:Y:S05]  /*2270*/  LDSM.16.M88.4 R12, [R120+0x4400] ;  /* 0x00440000780c783b */ /* 0x000e6a0000000200 */
[C---:B------:R-:W-:Y:S06]  /*2280*/  HMMA.16816.F32 R8, R72.reuse, R52, R8 ;  /* 0x000000344808723c */ /* 0x040fec0000001808 */
[----:B------:R-:W-:Y:S01]  /*2290*/  HMMA.16816.F32 R20, R72, R54, R20 ;  /* 0x000000364814723c */ /* 0x000fe20000001814 */
[----:B------:R-:W-:Y:S05]  /*22a0*/  LDSM.16.M88.4 R52, [R117+0x4400] ;  /* 0x004400007534783b */ /* 0x000fea0000000200 */
[C---:B------:R-:W-:Y:S06]  /*22b0*/  HMMA.16816.F32 R44, R16.reuse, R68, R44 ;  /* 0x00000044102c723c */ /* 0x040fec000000182c */
[C---:B------:R-:W-:Y:S01]  /*22c0*/  HMMA.16816.F32 R40, R16.reuse, R70, R40 ;  /* 0x000000461028723c */ /* 0x040fe20000001828 */
[----:B------:R-:W-:Y:S05]  /*22d0*/  LDSM.16.M88.4 R68, [R120+0x4c00] ;  /* 0x004c00007844783b */ /* 0x000fea0000000200 */
[C---:B------:R-:W-:Y:S06]  /*22e0*/  HMMA.16816.F32 R36, R16.reuse, R28, R36 ;  /* 0x0000001c1024723c */ /* 0x040fec0000001824 */
[----:B------:R-:W-:Y:S01]  /*22f0*/  HMMA.16816.F32 R32, R16, R30, R32 ;  /* 0x0000001e1020723c */ /* 0x000fe20000001820 */
[----:B------:R-:W2:Y:S05]  /*2300*/  LDSM.16.M88.4 R28, [R121+0x2000] ;  /* 0x00200000791c783b */ /* 0x000eaa0000000200 */
[C---:B---3--:R-:W-:Y:S06]  /*2310*/  HMMA.16816.F32 R8, R56.reuse, R24, R8 ;  /* 0x000000183808723c */ /* 0x048fec0000001808 */
[----:B------:R-:W-:Y:S01]  /*2320*/  HMMA.16816.F32 R20, R56, R26, R20 ;  /* 0x0000001a3814723c */ /* 0x000fe20000001814 */
[----:B------:R-:W-:Y:S05]  /*2330*/  LDSM.16.M88.4 R24, [R120+0x5400] ;  /* 0x005400007818783b */ /* 0x000fea0000000200 */
[C---:B------:R-:W-:Y:S06]  /*2340*/  HMMA.16816.F32 R64, R16.reuse, R48, R64 ;  /* 0x000000301040723c */ /* 0x040fec0000001840 */
[----:B------:R-:W-:Y:S01]  /*2350*/  HMMA.16816.F32 R60, R16, R50, R60 ;  /* 0x00000032103c723c */ /* 0x000fe2000000183c */
[----:B------:R-:W-:Y:S04]  /*2360*/  LDSM.16.M88.4 R16, [R119+0x2000] ;  /* 0x002000007710783b */ /* 0x000fe80000000200 */
[----:B------:R-:W-:Y:S01]  /*2370*/  LDSM.16.M88.4 R48, [R117+0x4800] ;  /* 0x004800007530783b */ /* 0x000fe20000000200 */
[C---:B-1----:R-:W-:Y:S06]  /*2380*/  HMMA.16816.F32 R44, R72.reuse, R12, R44 ;  /* 0x0000000c482c723c */ /* 0x042fec000000182c */
[----:B------:R-:W-:Y:S01]  /*2390*/  HMMA.16816.F32 R40, R72, R14, R40 ;  /* 0x0000000e4828723c */ /* 0x000fe20000001828 */
[----:B------:R-:W1:Y:S05]  /*23a0*/  LDSM.16.M88.4 R12, [R117+0x5000] ;  /* 0x00500000750c783b */ /* 0x000e6a0000000200 */
[C---:B--2---:R-:W-:Y:S06]  /*23b0*/  HMMA.16816.F32 R8, R28.reuse, R76, R8 ;  /* 0x0000004c1c08723c */ /* 0x044fec0000001808 */
[----:B------:R-:W-:Y:S01]  /*23c0*/  HMMA.16816.F32 R20, R28, R78, R20 ;  /* 0x0000004e1c14723c */ /* 0x000fe20000001814 */
[----:B------:R-:W2:Y:S05]  /*23d0*/  LDSM.16.M88.4 R76, [R117+0x4c00] ;  /* 0x004c0000754c783b */ /* 0x000eaa0000000200 */
[C---:B------:R-:W-:Y:S01]  /*23e0*/  HMMA.16816.F32 R36, R72.reuse, R80, R36 ;  /* 0x000000504824723c */ /* 0x040fe20000001824 */
[----:B------:R-:W3:Y:S05]  /*23f0*/  @P6 LDC R80, c[0x0][0x2e8] ;  /* 0x0000ba00ff506b82 */ /* 0x000eea0000000800 */
[C---:B------:R-:W-:Y:S06]  /*2400*/  HMMA.16816.F32 R64, R72.reuse, R68, R64 ;  /* 0x000000444840723c */ /* 0x040fec0000001840 */
[C---:B------:R-:W-:Y:S06]  /*2410*/  HMMA.16816.F32 R32, R72.reuse, R82, R32 ;  /* 0x000000524820723c */ /* 0x040fec0000001820 */
[----:B------:R-:W-:Y:S01]  /*2420*/  HMMA.16816.F32 R68, R72, R70, R60 ;  /* 0x000000464844723c */ /* 0x000fe2000000183c */
[----:B------:R-:W-:Y:S05]  /*2430*/  LDSM.16.M88.4 R60, [R117+0x5400] ;  /* 0x00540000753c783b */ /* 0x000fea0000000200 */
[----:B------:R-:W-:Y:S06]  /*2440*/  HMMA.16816.F32 R44, R56, R52, R44 ;  /* 0x00000034382c723c */ /* 0x000fec000000182c */
[----:B-1----:R-:W-:Y:S06]  /*2450*/  HMMA.16816.F32 R8, R16, R12, R8 ;  /* 0x0000000c1008723c */ /* 0x002fec0000001808 */
[----:B------:R-:W-:Y:S01]  /*2460*/  HMMA.16816.F32 R40, R56, R54, R40 ;  /* 0x000000363828723c */ /* 0x000fe20000001828 */
[----:B------:R-:W1:Y:S05]  /*2470*/  LDSM.16.M88.4 R52, [R120+0x5800] ;  /* 0x005800007834783b */ /* 0x000e6a0000000200 */
[----:B------:R-:W-:Y:S01]  /*2480*/  HMMA.16816.F32 R20, R16, R14, R20 ;  /* 0x0000000e1014723c */ /* 0x000fe20000001814 */
[----:B------:R-:W4:Y:S05]  /*2490*/  LDSM.16.M88.4 R12, [R120+0x5c00] ;  /* 0x005c0000780c783b */ /* 0x000f2a0000000200 */
[C---:B------:R-:W-:Y:S01]  /*24a0*/  HMMA.16816.F32 R36, R56.reuse, R48, R36 ;  /* 0x000000303824723c */ /* 0x040fe20000001824 */
[----:B---3--:R-:W3:Y:S05]  /*24b0*/  @P6 MUFU.RCP R49, R80 ;  /* 0x0000005000316308 */ /* 0x008eea0000001000 */
[----:B------:R-:W-:Y:S01]  /*24c0*/  HMMA.16816.F32 R32, R56, R50, R32 ;  /* 0x000000323820723c */ /* 0x000fe20000001820 */
[----:B------:R-:W-:Y:S01]  /*24d0*/  FMUL.FTZ R3, R8, UR5 ;  /* 0x0000000508037c20 */ /* 0x000fe20008410000 */
[----:B------:R-:W-:-:S04]  /*24e0*/  FMUL.FTZ R73, R9, UR5 ;  /* 0x0000000509497c20 */ /* 0x000fc80008410000 */
[C---:B--2---:R-:W-:Y:S01]  /*24f0*/  HMMA.16816.F32 R64, R56.reuse, R76, R64 ;  /* 0x0000004c3840723c */ /* 0x044fe20000001840 */
[----:B------:R-:W-:Y:S01]  /*2500*/  FMUL.FTZ R51, R10, UR5 ;  /* 0x000000050a337c20 */ /* 0x000fe20008410000 */
[----:B------:R-:W2:Y:S04]  /*2510*/  MUFU.TANH R73, R73 ;  /* 0x0000004900497308 */ /* 0x000ea80000002400 */
[----:B------:R-:W-:Y:S01]  /*2520*/  HMMA.16816.F32 R68, R56, R78, R68 ;  /* 0x0000004e3844723c */ /* 0x000fe20000001844 */
[----:B------:R-:W-:Y:S01]  /*2530*/  FMUL.FTZ R20, R20, UR5 ;  /* 0x0000000514147c20 */ /* 0x000fe20008410000 */
[----:B------:R-:W-:Y:S01]  /*2540*/  FMUL.FTZ R21, R21, UR5 ;  /* 0x0000000515157c20 */ /* 0x000fe20008410000 */
[----:B------:R-:W-:Y:S01]  /*2550*/  FMUL.FTZ R23, R23, UR5 ;  /* 0x0000000517177c20 */ /* 0x000fe20008410000 */
[----:B------:R-:W-:Y:S01]  /*2560*/  FMUL.FTZ R22, R22, UR5 ;  /* 0x0000000516167c20 */ /* 0x000fe20008410000 */
[----:B------:R3:W-:Y:S01]  /*2570*/  MUFU.TANH R59, R20 ;  /* 0x00000014003b7308 */ /* 0x0007e20000002400 */
[----:B------:R-:W-:Y:S01]  /*2580*/  HMMA.16816.F32 R44, R28, R24, R44 ;  /* 0x000000181c2c723c */ /* 0x000fe2000000182c */
[----:B------:R-:W-:-:S02]  /*2590*/  FMUL.FTZ R57, R11, UR5 ;  /* 0x000000050b397c20 */ /* 0x000fc40008410000 */
[----:B------:R-:W2:Y:S03]  /*25a0*/  LDSM.16.M88.4 R8, [R117+0x5800] ;  /* 0x005800007508783b */ /* 0x000ea60000000200 */
[C---:B-1----:R-:W-:Y:S01]  /*25b0*/  HMMA.16816.F32 R36, R28.reuse, R52, R36 ;  /* 0x000000341c24723c */ /* 0x042fe20000001824 */
[----:B------:R-:W1:Y:S05]  /*25c0*/  MUFU.TANH R57, R57 ;  /* 0x0000003900397308 */ /* 0x000e6a0000002400 */
[----:B------:R-:W-:Y:S01]  /*25d0*/  HMMA.16816.F32 R40, R28, R26, R40 ;  /* 0x0000001a1c28723c */ /* 0x000fe20000001828 */
[----:B------:R-:W1:Y:S01]  /*25e0*/  LDSM.16.M88.4 R24, [R117+0x5c00] ;  /* 0x005c00007518783b */ /* 0x000e620000000200 */
[----:B------:R-:W-:-:S04]  /*25f0*/  DEPBAR.LE SB0, 0x0 ;  /* 0x000080000000791a */ /* 0x000fc80000000000 */
[----:B------:R-:W-:Y:S01]  /*2600*/  HMMA.16816.F32 R32, R28, R54, R32 ;  /* 0x000000361c20723c */ /* 0x000fe20000001820 */
[----:B------:R-:W-:Y:S01]  /*2610*/  MUFU.TANH R21, R21 ;  /* 0x0000001500157308 */ /* 0x000fe20000002400 */
[----:B---3--:R-:W-:-:S04]  /*2620*/  IMAD.MOV.U32 R20, RZ, RZ, R7 ;  /* 0x000000ffff147224 */ /* 0x008fc800078e0007 */
[C---:B----4-:R-:W-:Y:S03]  /*2630*/  HMMA.16816.F32 R64, R28.reuse, R12, R64 ;  /* 0x0000000c1c40723c */ /* 0x050fe60000001840 */
[----:B------:R3:W4:Y:S03]  /*2640*/  MUFU.TANH R53, R22 ;  /* 0x0000001600357308 */ /* 0x0007260000002400 */
[----:B------:R-:W-:Y:S05]  /*2650*/  HMMA.16816.F32 R68, R28, R14, R68 ;  /* 0x0000000e1c44723c */ /* 0x000fea0000001844 */
[----:B------:R-:W4:Y:S01]  /*2660*/  MUFU.TANH R23, R23 ;  /* 0x0000001700177308 */ /* 0x000f220000002400 */
[----:B------:R-:W-:Y:S01]  /*2670*/  HMMA.16816.F32 R44, R16, R60, R44 ;  /* 0x0000003c102c723c */ /* 0x000fe2000000182c */
[----:B------:R-:W-:-:S05]  /*2680*/  LOP3.LUT R29, R88, 0xffffffe0, RZ, 0xc0, !PT ;  /* 0xffffffe0581d7812 */ /* 0x000fca00078ec0ff */
[----:B------:R-:W-:Y:S01]  /*2690*/  IMAD.IADD R12, R0, 0x1, -R29 ;  /* 0x00000001000c7824 */ /* 0x000fe200078e0a1d */
[C---:B--2---:R-:W-:Y:S01]  /*26a0*/  HMMA.16816.F32 R36, R16.reuse, R8, R36 ;  /* 0x000000081024723c */ /* 0x044fe20000001824 */
[----:B------:R-:W-:Y:S02]  /*26b0*/  IMAD.MOV.U32 R0, RZ, RZ, RZ ;  /* 0x000000ffff007224 */ /* 0x000fe400078e00ff */
[----:B-----5:R-:W-:Y:S01]  /*26c0*/  @P6 FMUL.FTZ R0, R6, R49 ;  /* 0x0000003106006220 */ /* 0x020fe20000410000 */
[----:B------:R-:W-:Y:S01]  /*26d0*/  MUFU.TANH R3, R3 ;  /* 0x0000000300037308 */ /* 0x000fe20000002400 */
[----:B------:R-:W-:Y:S01]  /*26e0*/  SHF.R.S32.HI R29, RZ, 0x1f, R12 ;  /* 0x0000001fff1d7819 */ /* 0x000fe2000001140c */
[----:B------:R-:W-:Y:S01]  /*26f0*/  HMMA.16816.F32 R40, R16, R62, R40 ;  /* 0x0000003e1028723c */ /* 0x000fe20000001828 */
[----:B------:R-:W-:Y:S02]  /*2700*/  IMAD R8, R7, 0x40, R140 ;  /* 0x0000004007087824 */ /* 0x000fe400078e028c */
[----:B------:R-:W-:-:S02]  /*2710*/  LEA.HI R12, R29, R12, RZ, 0x2 ;  /* 0x0000000c1d0c7211 */ /* 0x000fc400078f10ff */
[C---:B------:R-:W-:Y:S02]  /*2720*/  VIADD R6, R8.reuse, 0x9 ;  /* 0x0000000908067836 */ /* 0x040fe40000000000 */
[----:B------:R-:W-:Y:S01]  /*2730*/  SHF.R.S32.HI R29, RZ, 0x2, R12 ;  /* 0x00000002ff1d7819 */ /* 0x000fe2000001140c */
[C---:B-1----:R-:W-:Y:S01]  /*2740*/  HMMA.16816.F32 R68, R16.reuse, R26, R68 ;  /* 0x0000001a1044723c */ /* 0x042fe20000001844 */
[----:B------:R-:W-:Y:S01]  /*2750*/  VIADD R12, R8, 0x1 ;  /* 0x00000001080c7836 */ /* 0x000fe20000000000 */
[----:B------:R-:W-:Y:S01]  /*2760*/  MUFU.TANH R51, R51 ;  /* 0x0000003300337308 */ /* 0x000fe20000002400 */
[----:B------:R-:W-:Y:S01]  /*2770*/  IADD3 R90, R90, 0x1, R29 ;  /* 0x000000015a5a7810 */ /* 0x000fe20007ffe01d */
[----:B------:R-:W-:Y:S01]  /*2780*/  FMUL.FTZ R13, R44, UR5 ;  /* 0x000000052c0d7c20 */ /* 0x000fe20008410000 */
[----:B------:R-:W-:Y:S01]  /*2790*/  FMUL.FTZ R45, R45, UR5 ;  /* 0x000000052d2d7c20 */ /* 0x000fe20008410000 */
[----:B------:R-:W-:Y:S01]  /*27a0*/  HMMA.16816.F32 R32, R16, R10, R32 ;  /* 0x0000000a1020723c */ /* 0x000fe20000001820 */
[----:B------:R-:W-:Y:S01]  /*27b0*/  IADD3 R90, R84, R90, -R133 ;  /* 0x0000005a545a7210 */ /* 0x000fe20007ffe885 */
[----:B------:R-:W-:Y:S01]  /*27c0*/  FMUL.FTZ R46, R46, UR5 ;  /* 0x000000052e2e7c20 */ /* 0x000fe20008410000 */
[----:B------:R-:W-:Y:S01]  /*27d0*/  VIADD R26, R8, 0x10 ;  /* 0x00000010081a7836 */ /* 0x000fe20000000000 */
[----:B------:R-:W1:Y:S01]  /*27e0*/  MUFU.TANH R13, R13 ;  /* 0x0000000d000d7308 */ /* 0x000e620000002400 */
[----:B------:R-:W-:Y:S01]  /*27f0*/  FMUL.FTZ R27, R36, UR5 ;  /* 0x00000005241b7c20 */ /* 0x000fe20008410000 */
[----:B------:R-:W-:-:S02]  /*2800*/  IMAD.IADD R87, R90, 0x1, R87 ;  /* 0x000000015a577824 */ /* 0x000fc400078e0257 */
[----:B------:R-:W-:Y:S01]  /*2810*/  FMUL.FTZ R37, R37, UR5 ;  /* 0x0000000525257c20 */ /* 0x000fe20008410000 */
[----:B------:R-:W-:Y:S01]  /*2820*/  VIADD R36, R8, 0x8 ;  /* 0x0000000808247836 */ /* 0x000fe20000000000 */
[----:B------:R-:W-:Y:S01]  /*2830*/  HMMA.16816.F32 R64, R16, R24, R64 ;  /* 0x000000181040723c */ /* 0x000fe20000001840 */
[----:B------:R-:W-:Y:S01]  /*2840*/  FMUL.FTZ R38, R38, UR5 ;  /* 0x0000000526267c20 */ /* 0x000fe20008410000 */
[C---:B------:R-:W-:Y:S01]  /*2850*/  VIMNMX R100, R87.reuse, R84, PT ;  /* 0x0000005457647248 */ /* 0x040fe20003fe0100 */
[----:B------:R-:W-:Y:S01]  /*2860*/  MUFU.TANH R15, R45 ;  /* 0x0000002d000f7308 */ /* 0x000fe20000002400 */
[----:B------:R-:W-:Y:S01]  /*2870*/  VIADDMNMX R95, R87, 0x8, R84, PT ;  /* 0x00000008575f7846 */ /* 0x000fe20003800154 */
[----:B------:R-:W-:Y:S01]  /*2880*/  FMUL.FTZ R41, R41, UR5 ;  /* 0x0000000529297c20 */ /* 0x000fe20008410000 */
[----:B------:R-:W-:Y:S01]  /*2890*/  ISETP.GE.AND P4, PT, R12, R100, PT ;  /* 0x000000640c00720c */ /* 0x000fe20003f86270 */
[----:B------:R-:W-:Y:S01]  /*28a0*/  FMUL.FTZ R19, R42, UR5 ;  /* 0x000000052a137c20 */ /* 0x000fe20008410000 */
[-C--:B------:R-:W-:Y:S01]  /*28b0*/  ISETP.GE.AND P1, PT, R12, R95.reuse, PT ;  /* 0x0000005f0c00720c */ /* 0x080fe20003f26270 */
[----:B---3--:R-:W-:Y:S01]  /*28c0*/  VIADD R22, R8, 0x11 ;  /* 0x0000001108167836 */ /* 0x008fe20000000000 */
[----:B------:R-:W-:Y:S01]  /*28d0*/  I2FP.F32.S32 R12, R12 ;  /* 0x0000000c000c7245 */ /* 0x000fe20000201400 */
[----:B------:R-:W2:Y:S01]  /*28e0*/  MUFU.TANH R9, R46 ;  /* 0x0000002e00097308 */ /* 0x000ea20000002400 */
[C---:B------:R-:W-:Y:S01]  /*28f0*/  ISETP.GE.AND P3, PT, R36.reuse, R100, PT ;  /* 0x000000642400720c */ /* 0x040fe20003f66270 */
[----:B------:R-:W-:Y:S01]  /*2900*/  FMUL.FTZ R47, R47, UR5 ;  /* 0x000000052f2f7c20 */ /* 0x000fe20008410000 */
[-C--:B------:R-:W-:Y:S01]  /*2910*/  ISETP.GE.AND P0, PT, R36, R95.reuse, PT ;  /* 0x0000005f2400720c */ /* 0x080fe20003f06270 */
[C---:B------:R-:W-:Y:S01]  /*2920*/  FFMA.FTZ R31, R12.reuse, R0, R73 ;  /* 0x000000000c1f7223 */ /* 0x040fe20000010049 */
[----:B------:R-:W-:Y:S01]  /*2930*/  I2FP.F32.S32 R36, R36 ;  /* 0x0000002400247245 */ /* 0x000fe20000201400 */
[----:B------:R-:W-:Y:S01]  /*2940*/  FFMA.FTZ R57, R12, R0, R57 ;  /* 0x000000000c397223 */ /* 0x000fe20000010039 */
[----:B------:R-:W-:Y:S01]  /*2950*/  ISETP.GE.AND P5, PT, R6, R100, PT ;  /* 0x000000640600720c */ /* 0x000fe20003fa6270 */
[----:B------:R-:W-:Y:S01]  /*2960*/  FMUL.FTZ R40, R40, UR5 ;  /* 0x0000000528287c20 */ /* 0x000fe20008410000 */
[-C--:B------:R-:W-:Y:S01]  /*2970*/  ISETP.GE.AND P6, PT, R6, R95.reuse, PT ;  /* 0x0000005f0600720c */ /* 0x080fe20003fc6270 */
[C---:B------:R-:W-:Y:S01]  /*2980*/  FFMA.FTZ R59, R36.reuse, R0, R59 ;  /* 0x00000000243b7223 */ /* 0x040fe2000001003b */
[----:B------:R-:W-:Y:S01]  /*2990*/  I2FP.F32.S32 R6, R6 ;  /* 0x0000000600067245 */ /* 0x000fe20000201400 */
[----:B------:R-:W-:Y:S01]  /*29a0*/  MUFU.TANH R17, R41 ;  /* 0x0000002900117308 */ /* 0x000fe20000002400 */
[----:B------:R-:W-:Y:S01]  /*29b0*/  FMUL.FTZ R29, R43, UR5 ;  /* 0x000000052b1d7c20 */ /* 0x000fe20008410000 */
[----:B------:R-:W-:Y:S01]  /*29c0*/  FSEL R31, R31, -INF , !P4 ;  /* 0xff8000001f1f7808 */ /* 0x000fe20006000000 */
[----:B----4-:R-:W-:Y:S01]  /*29d0*/  FFMA.FTZ R36, R36, R0, R53 ;  /* 0x0000000024247223 */ /* 0x010fe20000010035 */
[----:B------:R-:W-:Y:S01]  /*29e0*/  ISETP.GE.AND P2, PT, R26, R100, PT ;  /* 0x000000641a00720c */ /* 0x000fe20003f46270 */
[----:B------:R-:W-:Y:S01]  /*29f0*/  FFMA.FTZ R23, R6, R0, R23 ;  /* 0x0000000006177223 */ /* 0x000fe20000010017 */
[----:B------:R-:W-:Y:S01]  /*2a00*/  ISETP.GE.AND P4, PT, R26, R95, PT ;  /* 0x0000005f1a00720c */ /* 0x000fe20003f86270 */
[----:B------:R-:W-:Y:S01]  /*2a10*/  FMUL.FTZ R33, R33, UR5 ;  /* 0x0000000521217c20 */ /* 0x000fe20008410000 */
[----:B------:R3:W-:Y:S01]  /*2a20*/  MUFU.TANH R41, R37 ;  /* 0x0000002500297308 */ /* 0x0007e20000002400 */
[----:B------:R-:W-:Y:S01]  /*2a30*/  I2FP.F32.S32 R26, R26 ;  /* 0x0000001a001a7245 */ /* 0x000fe20000201400 */
[----:B------:R-:W-:-:S02]  /*2a40*/  VIADD R18, R8, 0x18 ;  /* 0x0000001808127836 */ /* 0x000fc40000000000 */
[----:B------:R-:W-:Y:S01]  /*2a50*/  FMUL.FTZ R39, R39, UR5 ;  /* 0x0000000527277c20 */ /* 0x000fe20008410000 */
[----:B------:R-:W-:Y:S02]  /*2a60*/  VIADD R16, R8, 0x19 ;  /* 0x0000001908107836 */ /* 0x000fe40000000000 */
[----:B------:R-:W-:Y:S01]  /*2a70*/  FMUL.FTZ R32, R32, UR5 ;  /* 0x0000000520207c20 */ /* 0x000fe20008410000 */
[CC--:B-1----:R-:W-:Y:S01]  /*2a80*/  FFMA.FTZ R13, R26.reuse, R0.reuse, R13 ;  /* 0x000000001a0d7223 */ /* 0x0c2fe2000001000d */
[----:B--2---:R-:W-:Y:S01]  /*2a90*/  FFMA.FTZ R26, R26, R0, R9 ;  /* 0x000000001a1a7223 */ /* 0x004fe20000010009 */
[----:B------:R1:W-:Y:S01]  /*2aa0*/  MUFU.TANH R43, R38 ;  /* 0x00000026002b7308 */ /* 0x0003e20000002400 */
[----:B------:R-:W-:Y:S01]  /*2ab0*/  FMUL.FTZ R10, R34, UR5 ;  /* 0x00000005220a7c20 */ /* 0x000fe20008410000 */
[----:B------:R-:W-:Y:S01]  /*2ac0*/  FSEL R36, R36, -INF , !P0 ;  /* 0xff80000024247808 */ /* 0x000fe20004000000 */
[----:B------:R-:W-:Y:S01]  /*2ad0*/  FMUL.FTZ R67, R67, UR5 ;  /* 0x0000000543437c20 */ /* 0x000fe20008410000 */
[----:B------:R-:W-:Y:S01]  /*2ae0*/  FSEL R34, R23, -INF , !P6 ;  /* 0xff80000017227808 */ /* 0x000fe20007000000 */
[----:B------:R-:W-:Y:S01]  /*2af0*/  FMUL.FTZ R35, R35, UR5 ;  /* 0x0000000523237c20 */ /* 0x000fe20008410000 */
[----:B------:R-:W-:Y:S01]  /*2b00*/  ISETP.GE.AND P0, PT, R18, R100, PT ;  /* 0x000000641200720c */ /* 0x000fe20003f06270 */
[----:B------:R-:W-:Y:S01]  /*2b10*/  FMUL.FTZ R65, R65, UR5 ;  /* 0x0000000541417c20 */ /* 0x000fe20008410000 */
[----:B------:R-:W2:Y:S01]  /*2b20*/  MUFU.TANH R11, R47 ;  /* 0x0000002f000b7308 */ /* 0x000ea20000002400 */
[----:B---3--:R-:W-:Y:S01]  /*2b30*/  FFMA.FTZ R37, R6, R0, R21 ;  /* 0x0000000006257223 */ /* 0x008fe20000010015 */
[----:B------:R-:W-:Y:S01]  /*2b40*/  FSEL R21, R59, -INF , !P3 ;  /* 0xff8000003b157808 */ /* 0x000fe20005800000 */
[----:B------:R-:W-:Y:S01]  /*2b50*/  VIADD R6, R8, 0x20 ;  /* 0x0000002008067836 */ /* 0x000fe20000000000 */
[-C--:B------:R-:W-:Y:S01]  /*2b60*/  ISETP.GE.AND P3, PT, R22, R95.reuse, PT ;  /* 0x0000005f1600720c */ /* 0x080fe20003f66270 */
[----:B------:R-:W-:Y:S01]  /*2b70*/  FMUL.FTZ R64, R64, UR5 ;  /* 0x0000000540407c20 */ /* 0x000fe20008410000 */
[----:B------:R-:W-:Y:S01]  /*2b80*/  FSEL R37, R37, -INF , !P5 ;  /* 0xff80000025257808 */ /* 0x000fe20006800000 */
[----:B------:R-:W-:Y:S01]  /*2b90*/  FMUL.FTZ R66, R66, UR5 ;  /* 0x0000000542427c20 */ /* 0x000fe20008410000 */
[----:B------:R-:W3:Y:S01]  /*2ba0*/  MUFU.TANH R25, R40 ;  /* 0x0000002800197308 */ /* 0x000ee20000002400 */
[----:B-1----:R-:W-:Y:S01]  /*2bb0*/  FSEL R38, R57, -INF , !P1 ;  /* 0xff80000039267808 */ /* 0x002fe20004800000 */
[----:B------:R-:W-:Y:S01]  /*2bc0*/  VIADD R102, R8, 0x29 ;  /* 0x0000002908667836 */ /* 0x000fe20000000000 */
[----:B------:R-:W-:Y:S01]  /*2bd0*/  ISETP.GE.AND P1, PT, R22, R100, PT ;  /* 0x000000641600720c */ /* 0x000fe20003f26270 */
[----:B------:R-:W-:Y:S01]  /*2be0*/  VIADD R12, R8, 0x31 ;  /* 0x00000031080c7836 */ /* 0x000fe20000000000 */
[----:B------:R-:W-:Y:S01]  /*2bf0*/  I2FP.F32.S32 R22, R22 ;  /* 0x0000001600167245 */ /* 0x000fe20000201400 */
[----:B------:R-:W-:Y:S01]  /*2c00*/  FMUL.FTZ R69, R69, UR5 ;  /* 0x0000000545457c20 */ /* 0x000fe20008410000 */
[-C--:B------:R-:W-:Y:S01]  /*2c10*/  ISETP.GE.AND P5, PT, R18, R95.reuse, PT ;  /* 0x0000005f1200720c */ /* 0x080fe20003fa6270 */
[----:B------:R-:W1:Y:S01]  /*2c20*/  MUFU.TANH R19, R19 ;  /* 0x0000001300137308 */ /* 0x000e620000002400 */
[----:B------:R-:W-:Y:S01]  /*2c30*/  FSEL R26, R26, -INF , !P4 ;  /* 0xff8000001a1a7808 */ /* 0x000fe20006000000 */
[C---:B------:R-:W-:Y:S01]  /*2c40*/  FFMA.FTZ R15, R22.reuse, R0, R15 ;  /* 0x00000000160f7223 */ /* 0x040fe2000001000f */
[----:B------:R-:W-:Y:S01]  /*2c50*/  I2FP.F32.S32 R18, R18 ;  /* 0x0000001200127245 */ /* 0x000fe20000201400 */
[----:B--2---:R-:W-:Y:S01]  /*2c60*/  FFMA.FTZ R22, R22, R0, R11 ;  /* 0x0000000016167223 */ /* 0x004fe2000001000b */
[-C--:B------:R-:W-:Y:S01]  /*2c70*/  ISETP.GE.AND P6, PT, R16, R100.reuse, PT ;  /* 0x000000641000720c */ /* 0x080fe20003fc6270 */
[----:B------:R-:W-:Y:S01]  /*2c80*/  FMUL.FTZ R71, R71, UR5 ;  /* 0x0000000547477c20 */ /* 0x000fe20008410000 */
[----:B------:R-:W-:Y:S01]  /*2c90*/  FSEL R23, R15, -INF , !P1 ;  /* 0xff8000000f177808 */ /* 0x000fe20004800000 */
[----:B------:R-:W2:Y:S01]  /*2ca0*/  MUFU.TANH R27, R27 ;  /* 0x0000001b001b7308 */ /* 0x000ea20000002400 */
[----:B------:R-:W-:Y:S01]  /*2cb0*/  ISETP.GE.AND P4, PT, R6, R100, PT ;  /* 0x000000640600720c */ /* 0x000fe20003f86270 */
[----:B---3--:R-:W-:Y:S01]  /*2cc0*/  FFMA.FTZ R25, R18, R0, R25 ;  /* 0x0000000012197223 */ /* 0x008fe20000010019 */
[----:B------:R-:W-:Y:S01]  /*2cd0*/  ISETP.GE.AND P1, PT, R6, R95, PT ;  /* 0x0000005f0600720c */ /* 0x000fe20003f26270 */
[----:B------:R-:W-:Y:S01]  /*2ce0*/  FMUL.FTZ R68, R68, UR5 ;  /* 0x0000000544447c20 */ /* 0x000fe20008410000 */
[----:B------:R-:W-:Y:S01]  /*2cf0*/  I2FP.F32.S32 R6, R6 ;  /* 0x0000000600067245 */ /* 0x000fe20000201400 */
[----:B------:R-:W-:Y:S01]  /*2d00*/  FMUL.FTZ R70, R70, UR5 ;  /* 0x0000000546467c20 */ /* 0x000fe20008410000 */
[----:B------:R-:W-:Y:S01]  /*2d10*/  FSEL R22, R22, -INF , !P3 ;  /* 0xff80000016167808 */ /* 0x000fe20005800000 */
[----:B------:R3:W-:Y:S01]  /*2d20*/  MUFU.TANH R9, R33 ;  /* 0x0000002100097308 */ /* 0x0007e20000002400 */
[-C--:B-1----:R-:W-:Y:S01]  /*2d30*/  FFMA.FTZ R18, R18, R0.reuse, R19 ;  /* 0x0000000012127223 */ /* 0x082fe20000010013 */
[----:B------:R-:W-:Y:S01]  /*2d40*/  FFMA.FTZ R43, R6, R0, R43 ;  /* 0x00000000062b7223 */ /* 0x000fe2000001002b */
[----:B------:R-:W-:-:S03]  /*2d50*/  FSEL R19, R25, -INF , !P0 ;  /* 0xff80000019137808 */ /* 0x000fc60004000000 */
[----:B------:R-:W-:Y:S02]  /*2d60*/  FSEL R18, R18, -INF , !P5 ;  /* 0xff80000012127808 */ /* 0x000fe40006800000 */
[----:B------:R-:W1:Y:S01]  /*2d70*/  MUFU.TANH R29, R29 ;  /* 0x0000001d001d7308 */ /* 0x000e620000002400 */
[----:B--2---:R-:W-:Y:S01]  /*2d80*/  FFMA.FTZ R27, R6, R0, R27 ;  /* 0x00000000061b7223 */ /* 0x004fe2000001001b */
[----:B------:R-:W-:Y:S01]  /*2d90*/  VIADD R6, R8, 0x28 ;  /* 0x0000002808067836 */ /* 0x000fe20000000000 */
[----:B------:R-:W-:-:S03]  /*2da0*/  FSEL R90, R43, -INF , !P1 ;  /* 0xff8000002b5a7808 */ /* 0x000fc60004800000 */
[----:B------:R-:W-:Y:S02]  /*2db0*/  FSEL R89, R27, -INF , !P4 ;  /* 0xff8000001b597808 */ /* 0x000fe40006000000 */
[----:B------:R-:W-:Y:S01]  /*2dc0*/  MUFU.TANH R39, R39 ;  /* 0x0000002700277308 */ /* 0x000fe20000002400 */
[----:B---3--:R-:W-:Y:S02]  /*2dd0*/  FSEL R33, R13, -INF , !P2 ;  /* 0xff8000000d217808 */ /* 0x008fe40005000000 */
[-C--:B------:R-:W-:Y:S02]  /*2de0*/  ISETP.GE.AND P2, PT, R16, R95.reuse, PT ;  /* 0x0000005f1000720c */ /* 0x080fe40003f46270 */
[----:B------:R-:W-:Y:S02]  /*2df0*/  I2FP.F32.S32 R16, R16 ;  /* 0x0000001000107245 */ /* 0x000fe40000201400 */
[----:B------:R-:W-:Y:S01]  /*2e00*/  ISETP.GE.AND P5, PT, R6, R100, PT ;  /* 0x000000640600720c */ /* 0x000fe20003fa6270 */
[----:B------:R-:W2:Y:S01]  /*2e10*/  MUFU.TANH R45, R32 ;  /* 0x00000020002d7308 */ /* 0x000ea20000002400 */
[----:B------:R-:W-:Y:S01]  /*2e20*/  ISETP.GE.AND P4, PT, R102, R95, PT ;  /* 0x0000005f6600720c */ /* 0x000fe20003f86270 */
[CC--:B------:R-:W-:Y:S01]  /*2e30*/  FFMA.FTZ R17, R16.reuse, R0.reuse, R17 ;  /* 0x0000000010117223 */ /* 0x0c0fe20000010011 */
[----:B-1----:R-:W-:-:S04]  /*2e40*/  FFMA.FTZ R16, R16, R0, R29 ;  /* 0x0000000010107223 */ /* 0x002fc8000001001d */
[----:B------:R-:W-:Y:S01]  /*2e50*/  FSEL R17, R17, -INF , !P6 ;  /* 0xff80000011117808 */ /* 0x000fe20007000000 */
[----:B------:R1:W3:Y:S01]  /*2e60*/  MUFU.TANH R11, R10 ;  /* 0x0000000a000b7308 */ /* 0x0002e20000002400 */
[----:B------:R-:W-:Y:S02]  /*2e70*/  ISETP.GE.AND P6, PT, R6, R95, PT ;  /* 0x0000005f0600720c */ /* 0x000fe40003fc6270 */
[----:B------:R-:W-:Y:S02]  /*2e80*/  I2FP.F32.S32 R6, R6 ;  /* 0x0000000600067245 */ /* 0x000fe40000201400 */
[----:B------:R-:W-:Y:S02]  /*2e90*/  FSEL R16, R16, -INF , !P2 ;  /* 0xff80000010107808 */ /* 0x000fe40005000000 */
[----:B------:R-:W-:Y:S01]  /*2ea0*/  ISETP.GE.AND P2, PT, R102, R100, PT ;  /* 0x000000646600720c */ /* 0x000fe20003f46270 */
[----:B------:R-:W-:Y:S01]  /*2eb0*/  MUFU.TANH R67, R67 ;  /* 0x0000004300437308 */ /* 0x000fe20000002400 */
[----:B--2---:R-:W-:Y:S01]  /*2ec0*/  FFMA.FTZ R45, R6, R0, R45 ;  /* 0x00000000062d7223 */ /* 0x004fe2000001002d */
[----:B------:R-:W-:-:S04]  /*2ed0*/  I2FP.F32.S32 R102, R102 ;  /* 0x0000006600667245 */ /* 0x000fc80000201400 */
[----:B------:R-:W-:Y:S02]  /*2ee0*/  FSEL R87, R45, -INF , !P5 ;  /* 0xff8000002d577808 */ /* 0x000fe40006800000 */
[----:B------:R-:W2:Y:S01]  /*2ef0*/  MUFU.TANH R35, R35 ;  /* 0x0000002300237308 */ /* 0x000ea20000002400 */
[----:B-1----:R-:W-:Y:S02]  /*2f00*/  VIADD R10, R8, 0x21 ;  /* 0x00000021080a7836 */ /* 0x002fe40000000000 */
[-C--:B---3--:R-:W-:Y:S01]  /*2f10*/  FFMA.FTZ R11, R6, R0.reuse, R11 ;  /* 0x00000000060b7223 */ /* 0x088fe2000001000b */
[-C--:B------:R-:W-:Y:S01]  /*2f20*/  ISETP.GE.AND P5, PT, R12, R95.reuse, PT ;  /* 0x0000005f0c00720c */ /* 0x080fe20003fa6270 */
[----:B------:R-:W-:Y:S01]  /*2f30*/  FFMA.FTZ R6, R102, R0, R9 ;  /* 0x0000000066067223 */ /* 0x000fe20000010009 */
[C---:B------:R-:W-:Y:S02]  /*2f40*/  ISETP.GE.AND P3, PT, R10.reuse, R100, PT ;  /* 0x000000640a00720c */ /* 0x040fe40003f66270 */
[----:B------:R-:W-:Y:S01]  /*2f50*/  ISETP.GE.AND P0, PT, R10, R95, PT ;  /* 0x0000005f0a00720c */ /* 0x000fe20003f06270 */
[----:B------:R-:W-:Y:S01]  /*2f60*/  MUFU.TANH R13, R64 ;  /* 0x00000040000d7308 */ /* 0x000fe20000002400 */
[----:B------:R-:W-:-:S02]  /*2f70*/  I2FP.F32.S32 R10, R10 ;  /* 0x0000000a000a7245 */ /* 0x000fc40000201400 */
[----:B------:R-:W-:Y:S02]  /*2f80*/  FSEL R86, R11, -INF , !P6 ;  /* 0xff8000000b567808 */ /* 0x000fe40007000000 */
[----:B------:R-:W-:Y:S01]  /*2f90*/  ISETP.GE.AND P6, PT, R8, R100, PT ;  /* 0x000000640800720c */ /* 0x000fe20003fc6270 */
[CC--:B------:R-:W-:Y:S01]  /*2fa0*/  FFMA.FTZ R39, R10.reuse, R0.reuse, R39 ;  /* 0x000000000a277223 */ /* 0x0c0fe20000010027 */
[-C--:B------:R-:W-:Y:S01]  /*2fb0*/  FFMA.FTZ R41, R10, R0.reuse, R41 ;  /* 0x000000000a297223 */ /* 0x080fe20000010029 */
[----:B------:R-:W1:Y:S01]  /*2fc0*/  MUFU.TANH R65, R65 ;  /* 0x0000004100417308 */ /* 0x000e620000002400 */
[----:B------:R-:W-:Y:S02]  /*2fd0*/  VIADD R10, R8, 0x30 ;  /* 0x00000030080a7836 */ /* 0x000fe40000000000 */
[----:B--2---:R-:W-:Y:S01]  /*2fe0*/  FFMA.FTZ R102, R102, R0, R35 ;  /* 0x0000000066667223 */ /* 0x004fe20000010023 */
[----:B------:R-:W-:Y:S02]  /*2ff0*/  FSEL R110, R39, -INF , !P0 ;  /* 0xff800000276e7808 */ /* 0x000fe40004000000 */
[----:B------:R-:W-:-:S02]  /*3000*/  ISETP.GE.AND P0, PT, R12, R100, PT ;  /* 0x000000640c00720c */ /* 0x000fc40003f06270 */
[----:B------:R-:W-:Y:S01]  /*3010*/  I2FP.F32.S32 R12, R12 ;  /* 0x0000000c000c7245 */ /* 0x000fe20000201400 */
[----:B------:R-:W2:Y:S01]  /*3020*/  MUFU.TANH R15, R66 ;  /* 0x00000042000f7308 */ /* 0x000ea20000002400 */
[----:B------:R-:W-:Y:S02]  /*3030*/  FSEL R109, R41, -INF , !P3 ;  /* 0xff800000296d7808 */ /* 0x000fe40005800000 */
[----:B------:R-:W-:Y:S01]  /*3040*/  ISETP.GE.AND P1, PT, R10, R100, PT ;  /* 0x000000640a00720c */ /* 0x000fe20003f26270 */
[----:B------:R-:W-:Y:S01]  /*3050*/  FFMA.FTZ R27, R12, R0, R67 ;  /* 0x000000000c1b7223 */ /* 0x000fe20000010043 */
[----:B------:R-:W-:Y:S02]  /*3060*/  ISETP.GE.AND P3, PT, R10, R95, PT ;  /* 0x0000005f0a00720c */ /* 0x000fe40003f66270 */
[----:B------:R-:W-:Y:S01]  /*3070*/  I2FP.F32.S32 R10, R10 ;  /* 0x0000000a000a7245 */ /* 0x000fe20000201400 */
[----:B------:R-:W3:Y:S01]  /*3080*/  MUFU.TANH R9, R68 ;  /* 0x0000004400097308 */ /* 0x000ee20000002400 */
[----:B-1----:R-:W-:Y:S01]  /*3090*/  FFMA.FTZ R65, R12, R0, R65 ;  /* 0x000000000c417223 */ /* 0x002fe20000010041 */
[----:B------:R-:W-:Y:S01]  /*30a0*/  FSEL R35, R6, -INF , !P2 ;  /* 0xff80000006237808 */ /* 0x000fe20005000000 */
[----:B------:R-:W-:-:S02]  /*30b0*/  VIADD R12, R8, 0x38 ;  /* 0x00000038080c7836 */ /* 0x000fc40000000000 */
[-C--:B------:R-:W-:Y:S01]  /*30c0*/  FFMA.FTZ R13, R10, R0.reuse, R13 ;  /* 0x000000000a0d7223 */ /* 0x080fe2000001000d */
[----:B------:R-:W-:Y:S02]  /*30d0*/  ISETP.GE.AND P2, PT, R8, R95, PT ;  /* 0x0000005f0800720c */ /* 0x000fe40003f46270 */
[----:B------:R-:W-:Y:S01]  /*30e0*/  FSEL R27, R27, -INF , !P5 ;  /* 0xff8000001b1b7808 */ /* 0x000fe20006800000 */
[----:B------:R-:W-:Y:S01]  /*30f0*/  MUFU.TANH R69, R69 ;  /* 0x0000004500457308 */ /* 0x000fe20000002400 */
[----:B--2---:R-:W-:Y:S01]  /*3100*/  FFMA.FTZ R15, R10, R0, R15 ;  /* 0x000000000a0f7223 */ /* 0x004fe2000001000f */
[----:B------:R-:W-:Y:S01]  /*3110*/  I2FP.F32.S32 R10, R8 ;  /* 0x00000008000a7245 */ /* 0x000fe20000201400 */
[----:B------:R-:W-:Y:S01]  /*3120*/  VIADD R8, R8, 0x39 ;  /* 0x0000003908087836 */ /* 0x000fe20000000000 */
[----:B------:R-:W-:Y:S02]  /*3130*/  ISETP.GE.AND P5, PT, R94, 0x2, PT ;  /* 0x000000025e00780c */ /* 0x000fe40003fa6270 */
[----:B------:R-:W-:Y:S01]  /*3140*/  FSEL R102, R102, -INF , !P4 ;  /* 0xff80000066667808 */ /* 0x000fe20006000000 */
[CC--:B------:R-:W-:Y:S01]  /*3150*/  FFMA.FTZ R3, R10.reuse, R0.reuse, R3 ;  /* 0x000000000a037223 */ /* 0x0c0fe20000010003 */
[----:B------:R-:W1:Y:S01]  /*3160*/  MUFU.TANH R11, R70 ;  /* 0x00000046000b7308 */ /* 0x000e620000002400 */
[----:B------:R-:W-:Y:S01]  /*3170*/  FSEL R101, R13, -INF , !P1 ;  /* 0xff8000000d657808 */ /* 0x000fe20004800000 */
[----:B------:R-:W-:Y:S01]  /*3180*/  FFMA.FTZ R40, R10, R0, R51 ;  /* 0x000000000a287223 */ /* 0x000fe20000010033 */
[----:B------:R-:W-:-:S02]  /*3190*/  FSEL R28, R15, -INF , !P3 ;  /* 0xff8000000f1c7808 */ /* 0x000fc40005800000 */
[----:B------:R-:W-:Y:S01]  /*31a0*/  FSEL R91, R65, -INF , !P0 ;  /* 0xff800000415b7808 */ /* 0x000fe20004000000 */
[----:B------:R-:W-:Y:S01]  /*31b0*/  BAR.SYNC.DEFER_BLOCKING 0x0 ;  /* 0x0000000000007b1d */ /* 0x000fe20000010000 */
[CC--:B------:R-:W-:Y:S02]  /*31c0*/  ISETP.GE.AND P4, PT, R12.reuse, R100.reuse, PT ;  /* 0x000000640c00720c */ /* 0x0c0fe40003f86270 */
[-C--:B------:R-:W-:Y:S02]  /*31d0*/  ISETP.GE.AND P1, PT, R12, R95.reuse, PT ;  /* 0x0000005f0c00720c */ /* 0x080fe40003f26270 */
[C---:B------:R-:W-:Y:S01]  /*31e0*/  ISETP.GE.AND P3, PT, R8.reuse, R100, PT ;  /* 0x000000640800720c */ /* 0x040fe20003f66270 */
[----:B------:R-:W2:Y:S01]  /*31f0*/  MUFU.TANH R71, R71 ;  /* 0x0000004700477308 */ /* 0x000ea20000002400 */
[----:B------:R-:W-:Y:S02]  /*3200*/  ISETP.GE.AND P0, PT, R8, R95, PT ;  /* 0x0000005f0800720c */ /* 0x000fe40003f06270 */
[----:B------:R-:W-:-:S02]  /*3210*/  I2FP.F32.S32 R12, R12 ;  /* 0x0000000c000c7245 */ /* 0x000fc40000201400 */
[----:B------:R-:W-:Y:S02]  /*3220*/  I2FP.F32.S32 R8, R8 ;  /* 0x0000000800087245 */ /* 0x000fe40000201400 */
[----:B------:R-:W-:Y:S01]  /*3230*/  FSEL R25, R3, -INF , !P6 ;  /* 0xff80000003197808 */ /* 0x000fe20007000000 */
[CC--:B---3--:R-:W-:Y:S01]  /*3240*/  FFMA.FTZ R9, R12.reuse, R0.reuse, R9 ;  /* 0x000000000c097223 */ /* 0x0c8fe20000010009 */
[-C--:B-1----:R-:W-:Y:S01]  /*3250*/  FFMA.FTZ R11, R12, R0.reuse, R11 ;  /* 0x000000000c0b7223 */ /* 0x082fe2000001000b */
[-C--:B------:R-:W-:Y:S01]  /*3260*/  FFMA.FTZ R69, R8, R0.reuse, R69 ;  /* 0x0000000008457223 */ /* 0x080fe20000010045 */
[----:B------:R-:W-:Y:S02]  /*3270*/  FSEL R40, R40, -INF , !P2 ;  /* 0xff80000028287808 */ /* 0x000fe40005000000 */
[----:B------:R-:W-:Y:S02]  /*3280*/  FSEL R104, R9, -INF , !P4 ;  /* 0xff80000009687808 */ /* 0x000fe40006000000 */
[----:B------:R-:W-:Y:S01]  /*3290*/  FSEL R30, R11, -INF , !P1 ;  /* 0xff8000000b1e7808 */ /* 0x000fe20004800000 */
[----:B--2---:R-:W-:Y:S01]  /*32a0*/  FFMA.FTZ R29, R8, R0, R71 ;  /* 0x00000000081d7223 */ /* 0x004fe20000010047 */
[----:B------:R-:W-:-:S04]  /*32b0*/  FSEL R103, R69, -INF , !P3 ;  /* 0xff80000045677808 */ /* 0x000fc80005800000 */
        /* <DEDUP_REMOVED lines=66> */
.L_x_1117:
[----:B------:R-:W-:Y:S05]  /*36e0*/  BSYNC B0 ;  /* 0x0000000000007941 */ /* 0x000fea0003800000 */
.L_x_1116:
[----:B------:R-:W0:Y:S02]  /*36f0*/  LDGDEPBAR ;  /* 0x00000000000079af */ /* 0x000e240000000000 */
.L_x_1115:
        /* <DEDUP_REMOVED lines=24> */
[----:B-12---:R-:W-:-:S02]  /*3880*/  FMNMX.FTZ R6, R28, R3, !PT ;  /* 0x000000031c067209 */ /* 0x006fc40007810000 */
[----:B------:R-:W-:Y:S02]  /*3890*/  FMNMX.FTZ R7, R91, R2, !PT ;  /* 0x000000025b077209 */ /* 0x000fe40007810000 */
[----:B------:R-:W-:Y:S02]  /*38a0*/  LEA R118, R5, UR4, 0x1 ;  /* 0x0000000405767c11 */ /* 0x000fe4000f8e08ff */
[----:B------:R-:W-:Y:S02]  /*38b0*/  FMNMX.FTZ R2, R104, R7, !PT ;  /* 0x0000000768027209 */ /* 0x000fe40007810000 */
[----:B------:R-:W-:Y:S01]  /*38c0*/  FMNMX.FTZ R7, R27, R6, !PT ;  /* 0x000000061b077209 */ /* 0x000fe20007810000 */
[----:B------:R-:W-:Y:S01]  /*38d0*/  LDSM.16.MT88.4 R76, [R118+0x6000] ;  /* 0x00600000764c783b */ /* 0x000fe20000004200 */
[----:B------:R-:W-:Y:S02]  /*38e0*/  FMNMX.FTZ R9, R103, R2, !PT ;  /* 0x0000000267097209 */ /* 0x000fe40007810000 */
[----:B------:R-:W-:Y:S01]  /*38f0*/  FMNMX.FTZ R6, R30, R7, !PT ;  /* 0x000000071e067209 */ /* 0x000fe20007810000 */
[----:B------:R-:W-:Y:S01]  /*3900*/  LDSM.16.MT88.4 R60, [R118+0x7000] ;  /* 0x00700000763c783b */ /* 0x000fe20000004200 */
[----:B------:R-:W-:-:S03]  /*3910*/  LEA R116, R4, R118, 0x1 ;  /* 0x0000007604747211 */ /* 0x000fc600078e08ff */
[----:B------:R-:W1:Y:S04]  /*3920*/  SHFL.BFLY PT, R2, R9, 0x2, 0x1f ;  /* 0x0c401f0009027f89 */ /* 0x000e6800000e0000 */
[----:B------:R-:W-:Y:S04]  /*3930*/  LDSM.16.MT88.4 R52, [R116+0x7000] ;  /* 0x007000007434783b */ /* 0x000fe80000004200 */
[----:B------:R-:W-:Y:S04]  /*3940*/  LDSM.16.MT88.4 R68, [R116+0x6000] ;  /* 0x006000007444783b */ /* 0x000fe80000004200 */
[----:B------:R-:W-:Y:S01]  /*3950*/  LDSM.16.MT88.4 R12, [R118+0x7400] ;  /* 0x00740000760c783b */ /* 0x000fe20000004200 */
[----:B-1----:R-:W-:-:S02]  /*3960*/  FMNMX.FTZ R2, R9, R2, !PT ;  /* 0x0000000209027209 */ /* 0x002fc40007810000 */
[----:B------:R-:W-:-:S03]  /*3970*/  FMNMX.FTZ R9, R29, R6, !PT ;  /* 0x000000061d097209 */ /* 0x000fc60007810000 */
[----:B------:R-:W1:Y:S04]  /*3980*/  SHFL.BFLY PT, R3, R2, 0x1, 0x1f ;  /* 0x0c201f0002037f89 */ /* 0x000e6800000e0000 */
[----:B------:R-:W2:Y:S01]  /*3990*/  SHFL.BFLY PT, R6, R9, 0x2, 0x1f ;  /* 0x0c401f0009067f89 */ /* 0x000ea200000e0000 */
[----:B-1----:R-:W-:Y:S02]  /*39a0*/  FMNMX.FTZ R3, R2, R3, !PT ;  /* 0x0000000302037209 */ /* 0x002fe40007810000 */
[----:B--2---:R-:W-:-:S03]  /*39b0*/  FMNMX.FTZ R6, R9, R6, !PT ;  /* 0x0000000609067209 */ /* 0x004fc60007810000 */
        /* <DEDUP_REMOVED lines=44> */
[----:B-1----:R-:W-:Y:S01]  /*3c80*/  F2FP.F16.F32.PACK_AB R50, R105, R106 ;  /* 0x0000006a6932723e */ /* 0x002fe200000000ff */
[----:B------:R-:W1:Y:S01]  /*3c90*/  MUFU.EX2 R112, R112 ;  /* 0x0000007000707308 */ /* 0x000e620000000800 */
[----:B------:R-:W3:Y:S01]  /*3ca0*/  LDSM.16.MT88.4 R16, [R116+0x6400] ;  /* 0x006400007410783b */ /* 0x000ee20000004200 */
[--C-:B------:R-:W-:Y:S01]  /*3cb0*/  FFMA.FTZ R28, R28, UR6, -R31.reuse ;  /* 0x000000061c1c7c23 */ /* 0x100fe2000801081f */
[--C-:B------:R-:W-:Y:S01]  /*3cc0*/  FFMA.FTZ R27, R27, UR6, -R31.reuse ;  /* 0x000000061b1b7c23 */ /* 0x100fe2000801081f */
[--C-:B------:R-:W-:Y:S01]  /*3cd0*/  FFMA.FTZ R30, R30, UR6, -R31.reuse ;  /* 0x000000061e1e7c23 */ /* 0x100fe2000801081f */
[----:B------:R-:W-:Y:S01]  /*3ce0*/  FFMA.FTZ R145, R29, UR6, -R31 ;  /* 0x000000061d917c23 */ /* 0x000fe2000801081f */
[----:B------:R-:W-:-:S02]  /*3cf0*/  FADD.FTZ R106, R106, R111 ;  /* 0x0000006f6a6a7221 */ /* 0x000fc40000010000 */
[----:B------:R-:W-:Y:S02]  /*3d00*/  MUFU.EX2 R107, R107 ;  /* 0x0000006b006b7308 */ /* 0x000fe40000000800 */
[----:B------:R-:W-:-:S06]  /*3d10*/  FADD.FTZ R105, R105, R106 ;  /* 0x0000006a69697221 */ /* 0x000fcc0000010000 */
[----:B------:R-:W4:Y:S01]  /*3d20*/  MUFU.EX2 R34, R34 ;  /* 0x0000002200227308 */ /* 0x000f220000000800 */
[----:B-1----:R-:W-:Y:S01]  /*3d30*/  F2FP.F16.F32.PACK_AB R49, R112, R85 ;  /* 0x000000557031723e */ /* 0x002fe200000000ff */
[----:B------:R-:W-:Y:S01]  /*3d40*/  FADD.FTZ R112, R85, R112 ;  /* 0x0000007055707221 */ /* 0x000fe20000010000 */
[----:B------:R-:W-:-:S05]  /*3d50*/  FFMA.FTZ R85, R110, UR6, -R31 ;  /* 0x000000066e557c23 */ /* 0x000fca000801081f */
[----:B------:R-:W-:Y:S08]  /*3d60*/  MUFU.EX2 R32, R32 ;  /* 0x0000002000207308 */ /* 0x000ff00000000800 */
[----:B------:R-:W1:Y:S01]  /*3d70*/  MUFU.EX2 R23, R23 ;  /* 0x0000001700177308 */ /* 0x000e620000000800 */
[----:B----4-:R-:W-:Y:S01]  /*3d80*/  F2FP.F16.F32.PACK_AB R51, R34, R107 ;  /* 0x0000006b2233723e */ /* 0x010fe200000000ff */
[----:B------:R-:W-:-:S04]  /*3d90*/  FADD.FTZ R107, R107, R112 ;  /* 0x000000706b6b7221 */ /* 0x000fc80000010000 */
[----:B------:R-:W-:Y:S02]  /*3da0*/  FADD.FTZ R34, R34, R107 ;  /* 0x0000006b22227221 */ /* 0x000fe40000010000 */
[C---:B------:R-:W-:Y:S01]  /*3db0*/  HMMA.16816.F32 R80, R48.reuse, R76, RZ ;  /* 0x0000004c3050723c */ /* 0x040fe200000018ff */
[----:B------:R-:W-:Y:S05]  /*3dc0*/  MUFU.EX2 R24, R24 ;  /* 0x0000001800187308 */ /* 0x000fea0000000800 */
[C---:B------:R-:W-:Y:S03]  /*3dd0*/  HMMA.16816.F32 R76, R48.reuse, R78, RZ ;  /* 0x0000004e304c723c */ /* 0x040fe600000018ff */
[----:B------:R-:W4:Y:S01]  /*3de0*/  MUFU.EX2 R21, R21 ;  /* 0x0000001500157308 */ /* 0x000f220000000800 */
[C---:B-1----:R-:W-:Y:S01]  /*3df0*/  F2FP.F16.F32.PACK_AB R4, R23.reuse, R32 ;  /* 0x000000201704723e */ /* 0x042fe200000000ff */
[----:B------:R-:W-:Y:S01]  /*3e00*/  FADD.FTZ R32, R32, R105 ;  /* 0x0000006920207221 */ /* 0x000fe20000010000 */
[----:B------:R-:W-:Y:S03]  /*3e10*/  HMMA.16816.F32 R56, R48, R52, RZ ;  /* 0x000000343038723c */ /* 0x000fe600000018ff */
[----:B------:R-:W-:-:S02]  /*3e20*/  FADD.FTZ R23, R23, R32 ;  /* 0x0000002017177221 */ /* 0x000fc40000010000 */
[----:B------:R-:W-:Y:S01]  /*3e30*/  MUFU.EX2 R33, R33 ;  /* 0x0000002100217308 */ /* 0x000fe20000000800 */
[C---:B------:R-:W-:Y:S06]  /*3e40*/  HMMA.16816.F32 R52, R48.reuse, R54, RZ ;  /* 0x000000363034723c */ /* 0x040fec00000018ff */
[----:B--2---:R-:W-:Y:S01]  /*3e50*/  HMMA.16816.F32 R36, R48, R40, RZ ;  /* 0x000000283024723c */ /* 0x004fe200000018ff */
[----:B------:R-:W1:Y:S01]  /*3e60*/  MUFU.EX2 R26, R26 ;  /* 0x0000001a001a7308 */ /* 0x000e620000000800 */
[----:B----4-:R-:W-:Y:S01]  /*3e70*/  F2FP.F16.F32.PACK_AB R6, R21, R24 ;  /* 0x000000181506723e */ /* 0x010fe200000000ff */
[----:B------:R-:W-:-:S03]  /*3e80*/  FADD.FTZ R24, R24, R23 ;  /* 0x0000001718187221 */ /* 0x000fc60000010000 */
[C---:B------:R-:W-:Y:S01]  /*3e90*/  HMMA.16816.F32 R40, R48.reuse, R42, RZ ;  /* 0x0000002a3028723c */ /* 0x040fe200000018ff */
[----:B------:R-:W-:Y:S02]  /*3ea0*/  FADD.FTZ R24, R21, R24 ;  /* 0x0000001815187221 */ /* 0x000fe40000010000 */
        /* <DEDUP_REMOVED lines=11> */
[----:B------:R-:W1:Y:S01]  /*3f60*/  MUFU.EX2 R88, R88 ;  /* 0x0000005800587308 */ /* 0x000e620000000800 */
[----:B------:R-:W-:-:S04]  /*3f70*/  FADD.FTZ R25, R25, R26 ;  /* 0x0000001a19197221 */ /* 0x000fc80000010000 */
[----:B------:R-:W-:Y:S01]  /*3f80*/  FADD.FTZ R25, R22, R25 ;  /* 0x0000001916197221 */ /* 0x000fe20000010000 */
[C---:B------:R-:W-:Y:S02]  /*3f90*/  HMMA.16816.F32 R80, R4.reuse, R8, R80 ;  /* 0x000000080450723c */ /* 0x040fe40000001850 */
[----:B------:R-:W-:Y:S04]  /*3fa0*/  MUFU.EX2 R87, R87 ;  /* 0x0000005700577308 */ /* 0x000fe80000000800 */
[C---:B------:R-:W-:Y:S01]  /*3fb0*/  HMMA.16816.F32 R76, R4.reuse, R10, R76 ;  /* 0x0000000a044c723c */ /* 0x040fe2000000184c */
[----:B------:R-:W2:Y:S03]  /*3fc0*/  LDSM.16.MT88.4 R8, [R116+0x7400] ;  /* 0x007400007408783b */ /* 0x000ea60000004200 */
[----:B------:R-:W-:Y:S02]  /*3fd0*/  MUFU.EX2 R84, R84 ;  /* 0x0000005400547308 */ /* 0x000fe40000000800 */
[C---:B---3--:R-:W-:Y:S06]  /*3fe0*/  HMMA.16816.F32 R72, R4.reuse, R16, R72 ;  /* 0x000000100448723c */ /* 0x048fec0000001848 */
[----:B------:R-:W-:Y:S01]  /*3ff0*/  MUFU.EX2 R90, R90 ;  /* 0x0000005a005a7308 */ /* 0x000fe20000000800 */
[C---:B------:R-:W-:Y:S01]  /*4000*/  HMMA.16816.F32 R68, R4.reuse, R18, R68 ;  /* 0x000000120444723c */ /* 0x040fe20000001844 */
[----:B------:R-:W-:Y:S05]  /*4010*/  LDSM.16.MT88.4 R16, [R118+0x6c00] ;  /* 0x006c00007610783b */ /* 0x000fea0000004200 */
[C---:B------:R-:W-:Y:S01]  /*4020*/  HMMA.16816.F32 R64, R4.reuse, R12, R64 ;  /* 0x0000000c0440723c */ /* 0x040fe20000001840 */
[----:B------:R-:W3:Y:S05]  /*4030*/  MUFU.EX2 R85, R85 ;  /* 0x0000005500557308 */ /* 0x000eea0000000800 */
[C---:B------:R-:W-:Y:S01]  /*4040*/  HMMA.16816.F32 R60, R4.reuse, R14, R60 ;  /* 0x0000000e043c723c */ /* 0x040fe2000000183c */
[----:B------:R-:W-:Y:S02]  /*4050*/  LDSM.16.MT88.4 R12, [R116+0x6c00] ;  /* 0x006c0000740c783b */ /* 0x000fe40000004200 */
[----:B------:R-:W-:Y:S08]  /*4060*/  MUFU.EX2 R86, R86 ;  /* 0x0000005600567308 */ /* 0x000ff00000000800 */
[----:B------:R-:W4:Y:S01]  /*4070*/  MUFU.EX2 R35, R35 ;  /* 0x0000002300237308 */ /* 0x000f220000000800 */
[C---:B--2---:R-:W-:Y:S07]  /*4080*/  HMMA.16816.F32 R56, R4.reuse, R8, R56 ;  /* 0x000000080438723c */ /* 0x044fee0000001838 */
[----:B------:R-:W-:Y:S01]  /*4090*/  MUFU.EX2 R101, R101 ;  /* 0x0000006500657308 */ /* 0x000fe20000000800 */
[C---:B------:R-:W-:Y:S01]  /*40a0*/  HMMA.16816.F32 R52, R4.reuse, R10, R52 ;  /* 0x0000000a0434723c */ /* 0x040fe20000001834 */
[----:B------:R-:W2:Y:S06]  /*40b0*/  LDSM.16.MT88.4 R8, [R118+0x8400] ;  /* 0x008400007608783b */ /* 0x000eac0000004200 */
[----:B------:R-:W5:Y:S08]  /*40c0*/  MUFU.EX2 R102, R91 ;  /* 0x0000005b00667308 */ /* 0x000f700000000800 */
[----:B------:R-:W-:Y:S08]  /*40d0*/  MUFU.EX2 R104, R104 ;  /* 0x0000006800687308 */ /* 0x000ff00000000800 */
[----:B------:R-:W-:Y:S08]  /*40e0*/  MUFU.EX2 R103, R103 ;  /* 0x0000006700677308 */ /* 0x000ff00000000800 */
[----:B------:R-:W-:Y:S08]  /*40f0*/  MUFU.EX2 R28, R28 ;  /* 0x0000001c001c7308 */ /* 0x000ff00000000800 */
[----:B------:R-:W5:Y:S01]  /*4100*/  MUFU.EX2 R27, R27 ;  /* 0x0000001b001b7308 */ /* 0x000f620000000800 */
[C---:B--2---:R-:W-:Y:S07]  /*4110*/  HMMA.16816.F32 R36, R4.reuse, R8, R36 ;  /* 0x000000080424723c */ /* 0x044fee0000001824 */
[----:B------:R-:W-:Y:S01]  /*4120*/  MUFU.EX2 R30, R30 ;  /* 0x0000001e001e7308 */ /* 0x000fe20000000800 */
[----:B------:R-:W-:Y:S01]  /*4130*/  HMMA.16816.F32 R40, R4, R10, R40 ;  /* 0x0000000a0428723c */ /* 0x000fe20000001828 */
[----:B------:R-:W2:Y:S06]  /*4140*/  LDSM.16.MT88.4 R8, [R116+0x8000] ;  /* 0x008000007408783b */ /* 0x000eac0000004200 */
[----:B------:R-:W5:Y:S01]  /*4150*/  MUFU.EX2 R145, R145 ;  /* 0x0000009100917308 */ /* 0x000f620000000800 */
[C---:B--2---:R-:W-:Y:S06]  /*4160*/  HMMA.16816.F32 R44, R48.reuse, R8, RZ ;  /* 0x00000008302c723c */ /* 0x044fec00000018ff */
[----:B------:R-:W-:Y:S01]  /*4170*/  HMMA.16816.F32 R48, R48, R10, RZ ;  /* 0x0000000a3030723c */ /* 0x000fe200000018ff */
[----:B------:R-:W2:-:S15]  /*4180*/  LDSM.16.MT88.4 R8, [R116+0x8400] ;  /* 0x008400007408783b */ /* 0x000e9e0000004200 */
[----:B------:R-:W-:-:S02]  /*4190*/  NOP ;  /* 0x0000000000007918 */ /* 0x000fc40000000000 */
[C---:B--2---:R-:W-:Y:S06]  /*41a0*/  HMMA.16816.F32 R44, R4.reuse, R8, R44 ;  /* 0x00000008042c723c */ /* 0x044fec000000182c */
[----:B------:R-:W-:Y:S01]  /*41b0*/  HMMA.16816.F32 R48, R4, R10, R48 ;  /* 0x0000000a0430723c */ /* 0x000fe20000001830 */
[----:B------:R-:W2:Y:S06]  /*41c0*/  LDSM.16.MT88.4 R8, [R118+0x6800] ;  /* 0x006800007608783b */ /* 0x000eac0000004200 */
[----:B-1----:R-:W-:Y:S01]  /*41d0*/  F2FP.F16.F32.PACK_AB R4, R88, R89 ;  /* 0x000000595804723e */ /* 0x002fe200000000ff */
[----:B------:R-:W-:Y:S01]  /*41e0*/  FADD.FTZ R89, R89, R24 ;  /* 0x0000001859597221 */ /* 0x000fe20000010000 */
[----:B---3--:R-:W-:Y:S01]  /*41f0*/  F2FP.F16.F32.PACK_AB R5, R85, R90 ;  /* 0x0000005a5505723e */ /* 0x008fe200000000ff */
        /* <DEDUP_REMOVED lines=127> */
[----:B--2---:R-:W-:Y:S04]  /*49f0*/  LDSM.16.M88.4 R88, [R120+0x3c00] ;  /* 0x003c00007858783b */ /* 0x004fe80000000200 */
[----:B------:R-:W0:Y:S01]  /*4a00*/  LDGDEPBAR ;  /* 0x00000000000079af */ /* 0x000e220000000000 */
[C---:B----4-:R-:W-:Y:S06]  /*4a10*/  HMMA.16816.F32 R32, R4.reuse, R28, RZ ;  /* 0x0000001c0420723c */ /* 0x050fec00000018ff */
[C---:B------:R-:W-:Y:S06]  /*4a20*/  HMMA.16816.F32 R28, R4.reuse, R30, RZ ;  /* 0x0000001e041c723c */ /* 0x040fec00000018ff */
[C---:B---3--:R-:W-:Y:S06]  /*4a30*/  HMMA.16816.F32 R24, R4.reuse, R20, RZ ;  /* 0x000000140418723c */ /* 0x048fec00000018ff */
[----:B------:R-:W-:Y:S06]  /*4a40*/  HMMA.16816.F32 R20, R4, R22, RZ ;  /* 0x000000160414723c */ /* 0x000fec00000018ff */
        /* <DEDUP_REMOVED lines=62> */
[----:B------:R-:W-:-:S05]  /*4e30*/  FMUL.FTZ R32, R32, UR5 ;  /* 0x0000000520207c20 */ /* 0x000fca0008410000 */
[----:B------:R-:W-:Y:S01]  /*4e40*/  MUFU.TANH R35, R35 ;  /* 0x0000002300237308 */ /* 0x000fe20000002400 */
[----:B------:R-:W-:Y:S01]  /*4e50*/  FMUL.FTZ R28, R28, UR5 ;  /* 0x000000051c1c7c20 */ /* 0x000fe20008410000 */
[----:B------:R-:W-:-:S06]  /*4e60*/  FMUL.FTZ R30, R30, UR5 ;  /* 0x000000051e1e7c20 */ /* 0x000fcc0008410000 */
[----:B------:R-:W-:Y:S01]  /*4e70*/  MUFU.TANH R103, R28 ;  /* 0x0000001c00677308 */ /* 0x000fe20000002400 */
[C---:B-1----:R-:W-:Y:S06]  /*4e80*/  HMMA.16816.F32 R24, R88.reuse, R84, R24 ;  /* 0x000000545818723c */ /* 0x042fec0000001818 */
[----:B------:R-:W-:Y:S01]  /*4e90*/  HMMA.16816.F32 R20, R88, R86, R20 ;  /* 0x000000565814723c */ /* 0x000fe20000001814 */
[----:B------:R-:W1:-:S15]  /*4ea0*/  LDSM.16.M88.4 R84, [R117+0x5800] ;  /* 0x005800007554783b */ /* 0x000e5e0000000200 */
[----:B------:R-:W-:-:S02]  /*4eb0*/  NOP ;  /* 0x0000000000007918 */ /* 0x000fc40000000000 */
[----:B------:R-:W-:Y:S01]  /*4ec0*/  FMUL.FTZ R26, R26, UR5 ;  /* 0x000000051a1a7c20 */ /* 0x000fe20008410000 */
[----:B------:R-:W-:-:S05]  /*4ed0*/  FMUL.FTZ R25, R25, UR5 ;  /* 0x0000000519197c20 */ /* 0x000fca0008410000 */
        /* <DEDUP_REMOVED lines=10> */
[----:B------:R-:W-:Y:S01]  /*4f80*/  FMUL.FTZ R18, R18, UR5 ;  /* 0x0000000512127c20 */ /* 0x000fe20008410000 */
[----:B------:R-:W-:-:S03]  /*4f90*/  FMUL.FTZ R19, R19, UR5 ;  /* 0x0000000513137c20 */ /* 0x000fc60008410000 */
[----:B------:R2:W-:Y:S08]  /*4fa0*/  MUFU.TANH R23, R18 ;  /* 0x0000001200177308 */ /* 0x0005f00000002400 */
[----:B------:R-:W-:Y:S01]  /*4fb0*/  MUFU.TANH R19, R19 ;  /* 0x0000001300137308 */ /* 0x000fe20000002400 */
[C---:B-1----:R-:W-:Y:S06]  /*4fc0*/  HMMA.16816.F32 R4, R88.reuse, R86, R4 ;  /* 0x000000565804723c */ /* 0x042fec0000001804 */
[----:B------:R-:W-:Y:S01]  /*4fd0*/  HMMA.16816.F32 R8, R88, R84, R8 ;  /* 0x000000545808723c */ /* 0x000fe20000001808 */
[----:B------:R-:W-:Y:S01]  /*4fe0*/  FMUL.FTZ R87, R33, UR5 ;  /* 0x0000000521577c20 */ /* 0x000fe20008410000 */
[----:B------:R-:W-:-:S04]  /*4ff0*/  VIADD R33, R94, 0xfffffffe ;  /* 0xfffffffe5e217836 */ /* 0x000fc80000000000 */
[----:B------:R-:W-:Y:S01]  /*5000*/  IMAD R86, R33, 0x40, R140 ;  /* 0x0000004021567824 */ /* 0x000fe200078e028c */
[----:B------:R-:W1:Y:S01]  /*5010*/  MUFU.TANH R87, R87 ;  /* 0x0000005700577308 */ /* 0x000e620000002400 */
[----:B------:R-:W-:Y:S01]  /*5020*/  FMUL.FTZ R91, R29, UR5 ;  /* 0x000000051d5b7c20 */ /* 0x000fe20008410000 */
[----:B------:R-:W-:Y:S01]  /*5030*/  FMUL.FTZ R29, R31, UR5 ;  /* 0x000000051f1d7c20 */ /* 0x000fe20008410000 */
[C---:B------:R-:W-:Y:S02]  /*5040*/  VIADD R90, R86.reuse, 0x1 ;  /* 0x00000001565a7836 */ /* 0x040fe40000000000 */
[----:B------:R-:W-:Y:S01]  /*5050*/  FMUL.FTZ R31, R27, UR5 ;  /* 0x000000051b1f7c20 */ /* 0x000fe20008410000 */
[----:B------:R-:W-:Y:S02]  /*5060*/  VIADD R106, R86, 0x8 ;  /* 0x00000008566a7836 */ /* 0x000fe40000000000 */
[----:B------:R-:W-:Y:S01]  /*5070*/  FMUL.FTZ R89, R20, UR5 ;  /* 0x0000000514597c20 */ /* 0x000fe20008410000 */
[----:B------:R-:W-:Y:S01]  /*5080*/  VIADD R20, R86, 0x11 ;  /* 0x0000001156147836 */ /* 0x000fe20000000000 */
[C---:B------:R-:W-:Y:S01]  /*5090*/  ISETP.GE.AND P0, PT, R90.reuse, R100, PT ;  /* 0x000000645a00720c */ /* 0x040fe20003f06270 */
[----:B------:R-:W3:Y:S01]  /*50a0*/  MUFU.TANH R33, R30 ;  /* 0x0000001e00217308 */ /* 0x000ee20000002400 */
[-C--:B------:R-:W-:Y:S01]  /*50b0*/  ISETP.GE.AND P6, PT, R90, R95.reuse, PT ;  /* 0x0000005f5a00720c */ /* 0x080fe20003fc6270 */
[----:B------:R-:W-:Y:S01]  /*50c0*/  FMUL.FTZ R85, R13, UR5 ;  /* 0x000000050d557c20 */ /* 0x000fe20008410000 */
[----:B------:R-:W-:Y:S01]  /*50d0*/  I2FP.F32.S32 R90, R90 ;  /* 0x0000005a005a7245 */ /* 0x000fe20000201400 */
[----:B--2---:R-:W-:Y:S01]  /*50e0*/  VIADD R18, R86, 0x28 ;  /* 0x0000002856127836 */ /* 0x004fe20000000000 */
[----:B------:R-:W-:Y:S01]  /*50f0*/  ISETP.GE.AND P5, PT, R106, R100, PT ;  /* 0x000000646a00720c */ /* 0x000fe20003fa6270 */
[----:B------:R-:W-:Y:S01]  /*5100*/  FMUL.FTZ R4, R4, UR5 ;  /* 0x0000000504047c20 */ /* 0x000fe20008410000 */
[-C--:B------:R-:W-:Y:S01]  /*5110*/  ISETP.GE.AND P1, PT, R106, R95.reuse, PT ;  /* 0x0000005f6a00720c */ /* 0x080fe20003f26270 */
[----:B------:R-:W2:Y:S01]  /*5120*/  MUFU.TANH R29, R29 ;  /* 0x0000001d001d7308 */ /* 0x000ea20000002400 */
[CC--:B-1----:R-:W-:Y:S01]  /*5130*/  FFMA.FTZ R87, R90.reuse, R0.reuse, R87 ;  /* 0x000000005a577223 */ /* 0x0c2fe20000010057 */
[----:B------:R-:W-:Y:S01]  /*5140*/  FFMA.FTZ R90, R90, R0, R35 ;  /* 0x000000005a5a7223 */ /* 0x000fe20000010023 */
[----:B------:R-:W-:Y:S01]  /*5150*/  FMUL.FTZ R35, R24, UR5 ;  /* 0x0000000518237c20 */ /* 0x000fe20008410000 */
[----:B------:R-:W-:Y:S01]  /*5160*/  VIADD R24, R86, 0x9 ;  /* 0x0000000956187836 */ /* 0x000fe20000000000 */
[----:B------:R-:W-:Y:S01]  /*5170*/  I2FP.F32.S32 R106, R106 ;  /* 0x0000006a006a7245 */ /* 0x000fe20000201400 */
[----:B------:R-:W-:Y:S01]  /*5180*/  FMUL.FTZ R10, R10, UR5 ;  /* 0x000000050a0a7c20 */ /* 0x000fe20008410000 */
[----:B------:R-:W-:Y:S01]  /*5190*/  FSEL R87, R87, -INF , !P0 ;  /* 0xff80000057577808 */ /* 0x000fe20004000000 */
[----:B------:R-:W1:Y:S01]  /*51a0*/  MUFU.TANH R91, R91 ;  /* 0x0000005b005b7308 */ /* 0x000e620000002400 */
[----:B------:R-:W-:Y:S01]  /*51b0*/  FSEL R90, R90, -INF , !P6 ;  /* 0xff8000005a5a7808 */ /* 0x000fe20007000000 */
[----:B------:R-:W-:Y:S01]  /*51c0*/  FFMA.FTZ R103, R106, R0, R103 ;  /* 0x000000006a677223 */ /* 0x000fe20000010067 */
[----:B------:R-:W-:Y:S01]  /*51d0*/  ISETP.GE.AND P0, PT, R24, R100, PT ;  /* 0x000000641800720c */ /* 0x000fe20003f06270 */
[----:B---3--:R-:W-:Y:S01]  /*51e0*/  FFMA.FTZ R106, R106, R0, R33 ;  /* 0x000000006a6a7223 */ /* 0x008fe20000010021 */
[----:B------:R-:W-:Y:S01]  /*51f0*/  ISETP.GE.AND P6, PT, R24, R95, PT ;  /* 0x0000005f1800720c */ /* 0x000fe20003fc6270 */
[----:B------:R-:W-:Y:S01]  /*5200*/  FMUL.FTZ R6, R6, UR5 ;  /* 0x0000000506067c20 */ /* 0x000fe20008410000 */
[----:B------:R-:W-:Y:S01]  /*5210*/  I2FP.F32.S32 R24, R24 ;  /* 0x0000001800187245 */ /* 0x000fe20000201400 */
[----:B------:R-:W3:Y:S01]  /*5220*/  MUFU.TANH R35, R35 ;  /* 0x0000002300237308 */ /* 0x000ee20000002400 */
[----:B------:R-:W-:Y:S01]  /*5230*/  FSEL R103, R103, -INF , !P5 ;  /* 0xff80000067677808 */ /* 0x000fe20006800000 */
[----:B------:R-:W-:Y:S01]  /*5240*/  FMUL.FTZ R5, R5, UR5 ;  /* 0x0000000505057c20 */ /* 0x000fe20008410000 */
[----:B------:R-:W-:Y:S01]  /*5250*/  FSEL R106, R106, -INF , !P1 ;  /* 0xff8000006a6a7808 */ /* 0x000fe20004800000 */
[----:B--2---:R-:W-:Y:S01]  /*5260*/  FFMA.FTZ R28, R24, R0, R29 ;  /* 0x00000000181c7223 */ /* 0x004fe2000001001d */
[----:B------:R-:W-:-:S03]  /*5270*/  FMUL.FTZ R7, R7, UR5 ;  /* 0x0000000507077c20 */ /* 0x000fc60008410000 */
[----:B------:R-:W2:Y:S01]  /*5280*/  MUFU.TANH R33, R26 ;  /* 0x0000001a00217308 */ /* 0x000ea20000002400 */
[----:B-1----:R-:W-:Y:S01]  /*5290*/  FFMA.FTZ R91, R24, R0, R91 ;  /* 0x00000000185b7223 */ /* 0x002fe2000001005b */
[----:B------:R-:W-:Y:S01]  /*52a0*/  VIADD R24, R86, 0x10 ;  /* 0x0000001056187836 */ /* 0x000fe20000000000 */
[----:B------:R-:W-:Y:S02]  /*52b0*/  FSEL R28, R28, -INF , !P6 ;  /* 0xff8000001c1c7808 */ /* 0x000fe40007000000 */
[-C--:B------:R-:W-:Y:S02]  /*52c0*/  ISETP.GE.AND P6, PT, R20, R95.reuse, PT ;  /* 0x0000005f1400720c */ /* 0x080fe40003fc6270 */
[----:B------:R-:W-:Y:S01]  /*52d0*/  FSEL R91, R91, -INF , !P0 ;  /* 0xff8000005b5b7808 */ /* 0x000fe20004000000 */
[----:B------:R-:W1:Y:S01]  /*52e0*/  MUFU.TANH R29, R25 ;  /* 0x00000019001d7308 */ /* 0x000e620000002400 */
[C---:B------:R-:W-:Y:S02]  /*52f0*/  ISETP.GE.AND P5, PT, R24.reuse, R100, PT ;  /* 0x000000641800720c */ /* 0x040fe40003fa6270 */
[----:B------:R-:W-:-:S02]  /*5300*/  ISETP.GE.AND P1, PT, R24, R95, PT ;  /* 0x0000005f1800720c */ /* 0x000fc40003f26270 */
[----:B------:R-:W-:Y:S02]  /*5310*/  ISETP.GE.AND P0, PT, R20, R100, PT ;  /* 0x000000641400720c */ /* 0x000fe40003f06270 */
[----:B------:R-:W-:Y:S01]  /*5320*/  I2FP.F32.S32 R24, R24 ;  /* 0x0000001800187245 */ /* 0x000fe20000201400 */
[----:B------:R-:W4:Y:S01]  /*5330*/  MUFU.TANH R31, R31 ;  /* 0x0000001f001f7308 */ /* 0x000f220000002400 */
[----:B------:R-:W-:-:S03]  /*5340*/  I2FP.F32.S32 R20, R20 ;  /* 0x0000001400147245 */ /* 0x000fc60000201400 */
[CC--:B---3--:R-:W-:Y:S01]  /*5350*/  FFMA.FTZ R27, R24.reuse, R0.reuse, R35 ;  /* 0x00000000181b7223 */ /* 0x0c8fe20000010023 */
[-C--:B--2---:R-:W-:Y:S01]  /*5360*/  FFMA.FTZ R84, R24, R0.reuse, R33 ;  /* 0x0000000018547223 */ /* 0x084fe20000010021 */
[----:B------:R-:W-:Y:S01]  /*5370*/  FMUL.FTZ R35, R12, UR5 ;  /* 0x000000050c237c20 */ /* 0x000fe20008410000 */
[----:B------:R-:W-:Y:S01]  /*5380*/  FMUL.FTZ R33, R14, UR5 ;  /* 0x000000050e217c20 */ /* 0x000fe20008410000 */
[----:B------:R2:W3:Y:S01]  /*5390*/  MUFU.TANH R25, R22 ;  /* 0x0000001600197308 */ /* 0x0004e20000002400 */
[----:B-1----:R-:W-:Y:S01]  /*53a0*/  FFMA.FTZ R29, R20, R0, R29 ;  /* 0x00000000141d7223 */ /* 0x002fe2000001001d */
[----:B------:R-:W-:Y:S02]  /*53b0*/  FSEL R27, R27, -INF , !P5 ;  /* 0xff8000001b1b7808 */ /* 0x000fe40006800000 */
[----:B------:R-:W-:Y:S02]  /*53c0*/  FSEL R84, R84, -INF , !P1 ;  /* 0xff80000054547808 */ /* 0x000fe40004800000 */
[----:B------:R-:W-:-:S02]  /*53d0*/  FSEL R29, R29, -INF , !P0 ;  /* 0xff8000001d1d7808 */ /* 0x000fc40004000000 */
[----:B------:R-:W1:Y:S01]  /*53e0*/  MUFU.TANH R89, R89 ;  /* 0x0000005900597308 */ /* 0x000e620000002400 */
[----:B----4-:R-:W-:Y:S01]  /*53f0*/  FFMA.FTZ R102, R20, R0, R31 ;  /* 0x0000000014667223 */ /* 0x010fe2000001001f */
[----:B------:R-:W-:-:S04]  /*5400*/  VIADD R20, R86, 0x18 ;  /* 0x0000001856147836 */ /* 0x000fc80000000000 */
[----:B------:R-:W-:Y:S02]  /*5410*/  FSEL R102, R102, -INF , !P6 ;  /* 0xff80000066667808 */ /* 0x000fe40007000000 */
[----:B------:R-:W-:Y:S01]  /*5420*/  ISETP.GE.AND P5, PT, R20, R100, PT ;  /* 0x000000641400720c */ /* 0x000fe20003fa6270 */
[----:B--2---:R-:W-:Y:S01]  /*5430*/  FMUL.FTZ R22, R16, UR5 ;  /* 0x0000000510167c20 */ /* 0x004fe20008410000 */
[-C--:B------:R-:W-:Y:S01]  /*5440*/  ISETP.GE.AND P1, PT, R20, R95.reuse, PT ;  /* 0x0000005f1400720c */ /* 0x080fe20003f26270 */
[----:B------:R-:W-:Y:S01]  /*5450*/  VIADD R16, R86, 0x19 ;  /* 0x0000001956107836 */ /* 0x000fe20000000000 */
[----:B------:R-:W-:Y:S01]  /*5460*/  I2FP.F32.S32 R20, R20 ;  /* 0x0000001400147245 */ /* 0x000fe20000201400 */
[----:B------:R-:W-:Y:S03]  /*5470*/  MUFU.TANH R35, R35 ;  /* 0x0000002300237308 */ /* 0x000fe60000002400 */
[----:B------:R-:W-:Y:S01]  /*5480*/  ISETP.GE.AND P0, PT, R16, R100, PT ;  /* 0x000000641000720c */ /* 0x000fe20003f06270 */
[-C--:B---3--:R-:W-:Y:S01]  /*5490*/  FFMA.FTZ R104, R20, R0.reuse, R25 ;  /* 0x0000000014687223 */ /* 0x088fe20000010019 */
[----:B------:R-:W-:Y:S01]  /*54a0*/  ISETP.GE.AND P6, PT, R16, R95, PT ;  /* 0x0000005f1000720c */ /* 0x000fe20003fc6270 */
[----:B-1----:R-:W-:Y:S01]  /*54b0*/  FFMA.FTZ R89, R20, R0, R89 ;  /* 0x0000000014597223 */ /* 0x002fe20000010059 */
[----:B------:R-:W-:Y:S01]  /*54c0*/  I2FP.F32.S32 R16, R16 ;  /* 0x0000001000107245 */ /* 0x000fe20000201400 */
[----:B------:R1:W2:Y:S01]  /*54d0*/  MUFU.TANH R25, R22 ;  /* 0x0000001600197308 */ /* 0x0002a20000002400 */
[----:B------:R-:W-:Y:S01]  /*54e0*/  FMUL.FTZ R20, R17, UR5 ;  /* 0x0000000511147c20 */ /* 0x000fe20008410000 */
[----:B------:R-:W-:-:S02]  /*54f0*/  FSEL R104, R104, -INF , !P1 ;  /* 0xff80000068687808 */ /* 0x000fc40004800000 */
[CC--:B------:R-:W-:Y:S01]  /*5500*/  FFMA.FTZ R101, R16.reuse, R0.reuse, R101 ;  /* 0x0000000010657223 */ /* 0x0c0fe20000010065 */
[----:B------:R-:W-:Y:S01]  /*5510*/  FFMA.FTZ R26, R16, R0, R21 ;  /* 0x00000000101a7223 */ /* 0x000fe20000010015 */
[----:B------:R-:W-:Y:S01]  /*5520*/  VIADD R16, R86, 0x20 ;  /* 0x0000002056107836 */ /* 0x000fe20000000000 */
[----:B------:R-:W-:Y:S01]  /*5530*/  FSEL R89, R89, -INF , !P5 ;  /* 0xff80000059597808 */ /* 0x000fe20006800000 */
[----:B------:R-:W3:Y:S01]  /*5540*/  MUFU.TANH R21, R20 ;  /* 0x0000001400157308 */ /* 0x000ee20000002400 */
[----:B------:R-:W-:Y:S02]  /*5550*/  FSEL R101, R101, -INF , !P0 ;  /* 0xff80000065657808 */ /* 0x000fe40004000000 */
[C---:B------:R-:W-:Y:S02]  /*5560*/  ISETP.GE.AND P5, PT, R16.reuse, R100, PT ;  /* 0x000000641000720c */ /* 0x040fe40003fa6270 */
[----:B------:R-:W-:Y:S02]  /*5570*/  ISETP.GE.AND P1, PT, R16, R95, PT ;  /* 0x0000005f1000720c */ /* 0x000fe40003f26270 */
[----:B------:R-:W-:Y:S01]  /*5580*/  I2FP.F32.S32 R16, R16 ;  /* 0x0000001000107245 */ /* 0x000fe20000201400 */
[----:B------:R-:W4:Y:S01]  /*5590*/  MUFU.TANH R33, R33 ;  /* 0x0000002100217308 */ /* 0x000f220000002400 */
[----:B------:R-:W-:Y:S01]  /*55a0*/  FSEL R26, R26, -INF , !P6 ;  /* 0xff8000001a1a7808 */ /* 0x000fe20007000000 */
[----:B-1----:R-:W-:-:S02]  /*55b0*/  VIADD R22, R86, 0x31 ;  /* 0x0000003156167836 */ /* 0x002fc40000000000 */
[CC--:B--2---:R-:W-:Y:S01]  /*55c0*/  FFMA.FTZ R17, R16.reuse, R0.reuse, R25 ;  /* 0x0000000010117223 */ /* 0x0c4fe20000010019 */
[----:B------:R-:W-:Y:S01]  /*55d0*/  FFMA.FTZ R12, R16, R0, R23 ;  /* 0x00000000100c7223 */ /* 0x000fe20000010017 */
[C---:B------:R-:W-:Y:S02]  /*55e0*/  VIADD R16, R86.reuse, 0x21 ;  /* 0x0000002156107836 */ /* 0x040fe40000000000 */
[----:B------:R-:W-:Y:S01]  /*55f0*/  FMUL.FTZ R23, R9, UR5 ;  /* 0x0000000509177c20 */ /* 0x000fe20008410000 */
[----:B------:R-:W1:Y:S01]  /*5600*/  MUFU.TANH R85, R85 ;  /* 0x0000005500557308 */ /* 0x000e620000002400 */
[----:B------:R-:W-:Y:S01]  /*5610*/  FSEL R13, R17, -INF , !P5 ;  /* 0xff800000110d7808 */ /* 0x000fe20006800000 */
[----:B------:R-:W-:Y:S01]  /*5620*/  FMUL.FTZ R9, R11, UR5 ;  /* 0x000000050b097c20 */ /* 0x000fe20008410000 */
[----:B------:R-:W-:Y:S01]  /*5630*/  I2FP.F32.S32 R14, R16 ;  /* 0x00000010000e7245 */ /* 0x000fe20000201400 */
[----:B------:R-:W-:Y:S01]  /*5640*/  VIADD R11, R86, 0x38 ;  /* 0x00000038560b7836 */ /* 0x000fe20000000000 */
[----:B------:R-:W-:-:S02]  /*5650*/  ISETP.GE.AND P0, PT, R16, R100, PT ;  /* 0x000000641000720c */ /* 0x000fc40003f06270 */
[----:B------:R-:W-:Y:S01]  /*5660*/  ISETP.GE.AND P6, PT, R16, R95, PT ;  /* 0x0000005f1000720c */ /* 0x000fe20003fc6270 */
[CC--:B---3--:R-:W-:Y:S01]  /*5670*/  FFMA.FTZ R16, R14.reuse, R0.reuse, R21 ;  /* 0x000000000e107223 */ /* 0x0c8fe20000010015 */
[----:B------:R-:W-:Y:S01]  /*5680*/  FFMA.FTZ R14, R14, R0, R19 ;  /* 0x000000000e0e7223 */ /* 0x000fe20000010013 */
[----:B------:R-:W-:Y:S01]  /*5690*/  FMUL.FTZ R19, R15, UR5 ;  /* 0x000000050f137c20 */ /* 0x000fe20008410000 */
[----:B------:R-:W-:Y:S01]  /*56a0*/  FMUL.FTZ R21, R8, UR5 ;  /* 0x0000000508157c20 */ /* 0x000fe20008410000 */
[----:B------:R-:W-:Y:S01]  /*56b0*/  VIADD R8, R86, 0x29 ;  /* 0x0000002956087836 */ /* 0x000fe20000000000 */
[----:B------:R-:W-:Y:S01]  /*56c0*/  FSEL R12, R12, -INF , !P1 ;  /* 0xff8000000c0c7808 */ /* 0x000fe20004800000 */
[----:B------:R-:W2:Y:S01]  /*56d0*/  MUFU.TANH R17, R19 ;  /* 0x0000001300117308 */ /* 0x000ea20000002400 */
[----:B------:R-:W-:Y:S02]  /*56e0*/  FSEL R15, R16, -INF , !P0 ;  /* 0xff800000100f7808 */ /* 0x000fe40004000000 */
[----:B------:R-:W-:-:S02]  /*56f0*/  FSEL R14, R14, -INF , !P6 ;  /* 0xff8000000e0e7808 */ /* 0x000fc40007000000 */
[CC--:B------:R-:W-:Y:S02]  /*5700*/  ISETP.GE.AND P5, PT, R18.reuse, R100.reuse, PT ;  /* 0x000000641200720c */ /* 0x0c0fe40003fa6270 */
[-C--:B------:R-:W-:Y:S01]  /*5710*/  ISETP.GE.AND P1, PT, R18, R95.reuse, PT ;  /* 0x0000005f1200720c */ /* 0x080fe20003f26270 */
[----:B------:R-:W3:Y:S01]  /*5720*/  MUFU.TANH R21, R21 ;  /* 0x0000001500157308 */ /* 0x000ee20000002400 */
[C---:B------:R-:W-:Y:S02]  /*5730*/  ISETP.GE.AND P0, PT, R8.reuse, R100, PT ;  /* 0x000000640800720c */ /* 0x040fe40003f06270 */
[----:B------:R-:W-:Y:S02]  /*5740*/  ISETP.GE.AND P6, PT, R8, R95, PT ;  /* 0x0000005f0800720c */ /* 0x000fe40003fc6270 */
[----:B------:R-:W-:Y:S02]  /*5750*/  I2FP.F32.S32 R18, R18 ;  /* 0x0000001200127245 */ /* 0x000fe40000201400 */
[----:B------:R-:W-:Y:S01]  /*5760*/  I2FP.F32.S32 R8, R8 ;  /* 0x0000000800087245 */ /* 0x000fe20000201400 */
[----:B------:R-:W5:Y:S02]  /*5770*/  MUFU.TANH R19, R10 ;  /* 0x0000000a00137308 */ /* 0x000f640000002400 */
[CC--:B------:R-:W-:Y:S01]  /*5780*/  FFMA.FTZ R35, R18.reuse, R0.reuse, R35 ;  /* 0x0000000012237223 */ /* 0x0c0fe20000010023 */
[-C--:B----4-:R-:W-:Y:S01]  /*5790*/  FFMA.FTZ R33, R18, R0.reuse, R33 ;  /* 0x0000000012217223 */ /* 0x090fe20000010021 */
[CC--:B-1----:R-:W-:Y:S01]  /*57a0*/  FFMA.FTZ R85, R8.reuse, R0.reuse, R85 ;  /* 0x0000000008557223 */ /* 0x0c2fe20000010055 */
[----:B--2---:R-:W-:Y:S01]  /*57b0*/  FFMA.FTZ R20, R8, R0, R17 ;  /* 0x0000000008147223 */ /* 0x004fe20000010011 */
[----:B------:R-:W-:Y:S01]  /*57c0*/  VIADD R8, R86, 0x30 ;  /* 0x0000003056087836 */ /* 0x000fe20000000000 */
[----:B------:R-:W-:Y:S01]  /*57d0*/  FSEL R35, R35, -INF , !P5 ;  /* 0xff80000023237808 */ /* 0x000fe20006800000 */
[----:B------:R-:W1:Y:S01]  /*57e0*/  MUFU.TANH R4, R4 ;  /* 0x0000000400047308 */ /* 0x000e620000002400 */
[----:B------:R-:W-:-:S02]  /*57f0*/  FSEL R33, R33, -INF , !P1 ;  /* 0xff80000021217808 */ /* 0x000fc40004800000 */
[C---:B------:R-:W-:Y:S02]  /*5800*/  ISETP.GE.AND P5, PT, R8.reuse, R100, PT ;  /* 0x000000640800720c */ /* 0x040fe40003fa6270 */
[----:B------:R-:W-:Y:S02]  /*5810*/  ISETP.GE.AND P1, PT, R8, R95, PT ;  /* 0x0000005f0800720c */ /* 0x000fe40003f26270 */
[----:B------:R-:W-:Y:S01]  /*5820*/  I2FP.F32.S32 R8, R8 ;  /* 0x0000000800087245 */ /* 0x000fe20000201400 */
[----:B------:R-:W2:Y:S01]  /*5830*/  MUFU.TANH R30, R6 ;  /* 0x00000006001e7308 */ /* 0x000ea20000002400 */
[----:B------:R-:W-:Y:S02]  /*5840*/  FSEL R85, R85, -INF , !P0 ;  /* 0xff80000055557808 */ /* 0x000fe40004000000 */
[----:B------:R-:W-:Y:S01]  /*5850*/  FSEL R20, R20, -INF , !P6 ;  /* 0xff80000014147808 */ /* 0x000fe20007000000 */
[CC--:B---3--:R-:W-:Y:S01]  /*5860*/  FFMA.FTZ R21, R8.reuse, R0.reuse, R21 ;  /* 0x0000000008157223 */ /* 0x0c8fe20000010015 */
[----:B-----5:R-:W-:Y:S01]  /*5870*/  FFMA.FTZ R19, R8, R0, R19 ;  /* 0x0000000008137223 */ /* 0x020fe20000010013 */
[----:B------:R-:W-:-:S02]  /*5880*/  ISETP.GE.AND P0, PT, R22, R100, PT ;  /* 0x000000641600720c */ /* 0x000fc40003f06270 */
[----:B------:R-:W3:Y:S01]  /*5890*/  MUFU.TANH R23, R23 ;  /* 0x0000001700177308 */ /* 0x000ee20000002400 */
[----:B------:R-:W-:Y:S02]  /*58a0*/  FSEL R21, R21, -INF , !P5 ;  /* 0xff80000015157808 */ /* 0x000fe40006800000 */
[----:B------:R-:W-:Y:S01]  /*58b0*/  FSEL R19, R19, -INF , !P1 ;  /* 0xff80000013137808 */ /* 0x000fe20004800000 */
[----:B------:R-:W-:Y:S01]  /*58c0*/  BAR.SYNC.DEFER_BLOCKING 0x0 ;  /* 0x0000000000007b1d */ /* 0x000fe20000010000 */
[C---:B------:R-:W-:Y:S02]  /*58d0*/  ISETP.GE.AND P5, PT, R11.reuse, R100, PT ;  /* 0x000000640b00720c */ /* 0x040fe40003fa6270 */
[-C--:B------:R-:W-:Y:S02]  /*58e0*/  ISETP.GE.AND P1, PT, R11, R95.reuse, PT ;  /* 0x0000005f0b00720c */ /* 0x080fe40003f26270 */
[----:B------:R-:W-:Y:S01]  /*58f0*/  ISETP.GE.AND P6, PT, R22, R95, PT ;  /* 0x0000005f1600720c */ /* 0x000fe20003fc6270 */
[----:B------:R-:W4:Y:S01]  /*5900*/  MUFU.TANH R9, R9 ;  /* 0x0000000900097308 */ /* 0x000f220000002400 */
[----:B------:R-:W-:-:S02]  /*5910*/  I2FP.F32.S32 R11, R11 ;  /* 0x0000000b000b7245 */ /* 0x000fc40000201400 */
[----:B------:R-:W-:-:S03]  /*5920*/  I2FP.F32.S32 R22, R22 ;  /* 0x0000001600167245 */ /* 0x000fc60000201400 */
[CC--:B-1----:R-:W-:Y:S01]  /*5930*/  FFMA.FTZ R31, R11.reuse, R0.reuse, R4 ;  /* 0x000000000b1f7223 */ /* 0x0c2fe20000010004 */
[-C--:B--2---:R-:W-:Y:S01]  /*5940*/  FFMA.FTZ R30, R11, R0.reuse, R30 ;  /* 0x000000000b1e7223 */ /* 0x084fe2000001001e */
[----:B---3--:R-:W-:Y:S01]  /*5950*/  FFMA.FTZ R23, R22, R0, R23 ;  /* 0x0000000016177223 */ /* 0x008fe20000010017 */
[----:B------:R-:W-:Y:S01]  /*5960*/  FMUL.FTZ R11, R34, UR5 ;  /* 0x00000005220b7c20 */ /* 0x000fe20008410000 */
[C---:B------:R-:W-:Y:S01]  /*5970*/  VIADD R4, R86.reuse, 0x39 ;  /* 0x0000003956047836 */ /* 0x040fe20000000000 */
[----:B------:R-:W-:Y:S01]  /*5980*/  FSEL R31, R31, -INF , !P5 ;  /* 0xff8000001f1f7808 */ /* 0x000fe20006800000 */
[----:B------:R-:W-:Y:S01]  /*5990*/  MUFU.TANH R5, R5 ;  /* 0x0000000500057308 */ /* 0x000fe20000002400 */
[----:B------:R-:W-:Y:S02]  /*59a0*/  FSEL R23, R23, -INF , !P0 ;  /* 0xff80000017177808 */ /* 0x000fe40004000000 */
[----:B------:R-:W-:Y:S01]  /*59b0*/  ISETP.GE.AND P0, PT, R86, R100, PT ;  /* 0x000000645600720c */ /* 0x000fe20003f06270 */
[----:B----4-:R-:W-:Y:S01]  /*59c0*/  FFMA.FTZ R22, R22, R0, R9 ;  /* 0x0000000016167223 */ /* 0x010fe20000010009 */
[----:B------:R-:W-:-:S03]  /*59d0*/  ISETP.GE.AND P5, PT, R86, R95, PT ;  /* 0x0000005f5600720c */ /* 0x000fc60003fa6270 */
[----:B------:R-:W1:Y:S01]  /*59e0*/  MUFU.TANH R9, R32 ;  /* 0x0000002000097308 */ /* 0x000e620000002400 */
[----:B------:R-:W-:Y:S02]  /*59f0*/  I2FP.F32.S32 R86, R86 ;  /* 0x0000005600567245 */ /* 0x000fe40000201400 */
[----:B------:R-:W-:Y:S02]  /*5a00*/  FSEL R22, R22, -INF , !P6 ;  /* 0xff80000016167808 */ /* 0x000fe40007000000 */
[----:B------:R-:W-:Y:S02]  /*5a10*/  FSEL R30, R30, -INF , !P1 ;  /* 0xff8000001e1e7808 */ /* 0x000fe40004800000 */
[C---:B------:R-:W-:Y:S01]  /*5a20*/  ISETP.GE.AND P6, PT, R4.reuse, R100, PT ;  /* 0x000000640400720c */ /* 0x040fe20003fc6270 */
[----:B------:R-:W2:Y:S01]  /*5a30*/  MUFU.TANH R11, R11 ;  /* 0x0000000b000b7308 */ /* 0x000ea20000002400 */
[----:B------:R-:W-:Y:S02]  /*5a40*/  ISETP.GE.AND P1, PT, R4, R95, PT ;  /* 0x0000005f0400720c */ /* 0x000fe40003f26270 */
[----:B------:R-:W-:-:S05]  /*5a50*/  I2FP.F32.S32 R4, R4 ;  /* 0x0000000400047245 */ /* 0x000fca0000201400 */
[----:B------:R-:W3:Y:S01]  /*5a60*/  MUFU.TANH R7, R7 ;  /* 0x0000000700077308 */ /* 0x000ee20000002400 */
[-C--:B-1----:R-:W-:Y:S01]  /*5a70*/  FFMA.FTZ R9, R86, R0.reuse, R9 ;  /* 0x0000000056097223 */ /* 0x082fe20000010009 */
[----:B------:R-:W-:-:S05]  /*5a80*/  FFMA.FTZ R5, R4, R0, R5 ;  /* 0x0000000004057223 */ /* 0x000fca0000010005 */
[----:B------:R-:W-:Y:S01]  /*5a90*/  FSEL R34, R5, -INF , !P6 ;  /* 0xff80000005227808 */ /* 0x000fe20007000000 */
[-C--:B--2---:R-:W-:Y:S01]  /*5aa0*/  FFMA.FTZ R10, R86, R0.reuse, R11 ;  /* 0x00000000560a7223 */ /* 0x084fe2000001000b */
[----:B------:R-:W-:Y:S02]  /*5ab0*/  FSEL R11, R9, -INF , !P0 ;  /* 0xff800000090b7808 */ /* 0x000fe40004000000 */
[----:B------:R-:W-:Y:S02]  /*5ac0*/  ISETP.GE.AND P0, PT, R94, 0x3, PT ;  /* 0x000000035e00780c */ /* 0x000fe40003f06270 */
[----:B------:R-:W-:Y:S01]  /*5ad0*/  FSEL R10, R10, -INF , !P5 ;  /* 0xff8000000a0a7808 */ /* 0x000fe20006800000 */
[----:B---3--:R-:W-:-:S05]  /*5ae0*/  FFMA.FTZ R32, R4, R0, R7 ;  /* 0x0000000004207223 */ /* 0x008fca0000010007 */
[----:B------:R-:W-:-:S05]  /*5af0*/  FSEL R32, R32, -INF , !P1 ;  /* 0xff80000020207808 */ /* 0x000fca0004800000 */
        /* <DEDUP_REMOVED lines=11> */
[----:B------:R-:W-:-:S03]  /*5bb0*/  IMAD R93, R6, R93, R7 ;  /* 0x0000005d065d7224 */ /* 0x000fc600078e0207 */
[----:B------:R-:W4:Y:S01]  /*5bc0*/  @!P3 LDC.64 R6, c[0x0][0x218] ;  /* 0x00008600ff06bb82 */ /* 0x000f220000000a00 */
[----:B------:R-:W-:Y:S01]  /*5bd0*/  IMAD.IADD R93, R17, 0x1, R93 ;  /* 0x00000001115d7824 */ /* 0x000fe200078e025d */
[----:B------:R-:W-:-:S04]  /*5be0*/  LEA R17, P1, R16, R134, 0x6 ;  /* 0x0000008610117211 */ /* 0x000fc800078230ff */
        /* <DEDUP_REMOVED lines=48> */
.L_x_1121:
[----:B------:R-:W-:Y:S05]  /*5ef0*/  BSYNC B0 ;  /* 0x0000000000007941 */ /* 0x000fea0003800000 */
.L_x_1120:
[----:B------:R-:W0:Y:S02]  /*5f00*/  LDGDEPBAR ;  /* 0x00000000000079af */ /* 0x000e240000000000 */
.L_x_1119:
        /* <DEDUP_REMOVED lines=23> */
[----:B------:R-:W-:-:S02]  /*6080*/  @P0 IADD3 R141, R94, -0x3, RZ ;  /* 0xfffffffd5e8d0810 */ /* 0x000fc40007ffe0ff */
[----:B------:R-:W-:-:S04]  /*6090*/  FMNMX.FTZ R6, R21, R6, !PT ;  /* 0x0000000615067209 */ /* 0x000fc80007810000 */
        /* <DEDUP_REMOVED lines=16> */
[----:B------:R-:W-:-:S03]  /*61a0*/  FMUL.FTZ R88, R25, UR6 ;  /* 0x0000000619587c20 */ /* 0x000fc60008410000 */
[----:B------:R-:W-:Y:S02]  /*61b0*/  FSEL R4, R25, RZ, P2 ;  /* 0x000000ff19047208 */ /* 0x000fe40001000000 */
[----:B------:R-:W-:-:S03]  /*61c0*/  FSEL R88, R88, RZ, P2 ;  /* 0x000000ff58587208 */ /* 0x000fc60001000000 */
[----:B------:R-:W-:Y:S01]  /*61d0*/  FADD.FTZ R4, R3, -R4 ;  /* 0x8000000403047221 */ /* 0x000fe20000010000 */
[----:B--2---:R-:W-:Y:S01]  /*61e0*/  FMNMX.FTZ R24, R5, R24, !PT ;  /* 0x0000001805187209 */ /* 0x004fe20007810000 */
[--C-:B------:R-:W-:Y:S01]  /*61f0*/  FFMA.FTZ R86, R87, UR6, -R88.reuse ;  /* 0x0000000657567c23 */ /* 0x100fe20008010858 */
[--C-:B------:R-:W-:Y:S01]  /*6200*/  FFMA.FTZ R93, R11, UR6, -R88.reuse ;  /* 0x000000060b5d7c23 */ /* 0x100fe20008010858 */
[--C-:B------:R-:W-:Y:S01]  /*6210*/  FFMA.FTZ R18, R103, UR6, -R88.reuse ;  /* 0x0000000667127c23 */ /* 0x100fe20008010858 */
[C---:B------:R-:W-:Y:S01]  /*6220*/  FSETP.NEU.FTZ.AND P1, PT, R24.reuse, -INF , PT ;  /* 0xff8000001800780b */ /* 0x040fe20003f3d000 */
[----:B------:R-:W-:Y:S01]  /*6230*/  FMUL.FTZ R87, R24, UR6 ;  /* 0x0000000618577c20 */ /* 0x000fe20008410000 */
[--C-:B------:R-:W-:Y:S01]  /*6240*/  FFMA.FTZ R17, R91, UR6, -R88.reuse ;  /* 0x000000065b117c23 */ /* 0x100fe20008010858 */
[----:B------:R-:W-:Y:S01]  /*6250*/  FMUL.FTZ R100, R4, UR6 ;  /* 0x0000000604647c20 */ /* 0x000fe20008410000 */
[----:B------:R-:W-:Y:S01]  /*6260*/  FSEL R5, R24, RZ, P1 ;  /* 0x000000ff18057208 */ /* 0x000fe20000800000 */
[----:B------:R-:W-:Y:S01]  /*6270*/  MUFU.EX2 R93, R93 ;  /* 0x0000005d005d7308 */ /* 0x000fe20000000800 */
[----:B------:R-:W-:Y:S01]  /*6280*/  FSEL R87, R87, RZ, P1 ;  /* 0x000000ff57577208 */ /* 0x000fe20000800000 */
[--C-:B------:R-:W-:Y:S01]  /*6290*/  FFMA.FTZ R91, R27, UR6, -R88.reuse ;  /* 0x000000061b5b7c23 */ /* 0x100fe20008010858 */
[--C-:B------:R-:W-:Y:S01]  /*62a0*/  FFMA.FTZ R35, R35, UR6, -R88.reuse ;  /* 0x0000000623237c23 */ /* 0x100fe20008010858 */
        /* <DEDUP_REMOVED lines=21> */
[----:B------:R-:W-:Y:S01]  /*6400*/  FFMA.FTZ R23, R23, UR6, -R88 ;  /* 0x0000000617177c23 */ /* 0x000fe20008010858 */
[----:B------:R-:W-:-:S02]  /*6410*/  FFMA.FTZ R32, R32, UR6, -R87 ;  /* 0x0000000620207c23 */ /* 0x000fc40008010857 */
[----:B------:R-:W3:Y:S01]  /*6420*/  MUFU.EX2 R17, R17 ;  /* 0x0000001100117308 */ /* 0x000ee20000000800 */
[----:B--2---:R-:W-:-:S07]  /*6430*/  F2FP.F16.F32.PACK_AB R4, R86, R93 ;  /* 0x0000005d5604723e */ /* 0x004fce00000000ff */
        /* <DEDUP_REMOVED lines=67> */
[----:B------:R-:W-:Y:S01]  /*6870*/  FFMA.FTZ R144, R34, UR6, -R88 ;  /* 0x0000000622907c23 */ /* 0x000fe20008010858 */
[----:B------:R-:W2:Y:S01]  /*6880*/  MUFU.EX2 R90, R90 ;  /* 0x0000005a005a7308 */ /* 0x000ea20000000800 */
[----:B------:R-:W-:Y:S01]  /*6890*/  LDSM.16.MT88.4 R12, [R118+0x6800] ;  /* 0x00680000760c783b */ /* 0x000fe20000004200 */
        /* <DEDUP_REMOVED lines=33> */
[----:B------:R2:W5:Y:S08]  /*6ab0*/  MUFU.EX2 R87, R23 ;  /* 0x0000001700577308 */ /* 0x0005700000000800 */
[----:B------:R-:W-:Y:S08]  /*6ac0*/  MUFU.EX2 R31, R31 ;  /* 0x0000001f001f7308 */ /* 0x000ff00000000800 */
[----:B------:R-:W-:Y:S01]  /*6ad0*/  MUFU.EX2 R144, R144 ;  /* 0x0000009000907308 */ /* 0x000fe20000000800 */
[----:B--2---:R-:W-:Y:S01]  /*6ae0*/  LDSM.16.MT88.4 R20, [R118+0x7c00] ;  /* 0x007c00007614783b */ /* 0x004fe20000004200 */
[C---:B-1----:R-:W-:Y:S06]  /*6af0*/  HMMA.16816.F32 R36, R4.reuse, R8, R36 ;  /* 0x000000080424723c */ /* 0x042fec0000001824 */
[----:B------:R-:W-:Y:S01]  /*6b00*/  MUFU.EX2 R95, R95 ;  /* 0x0000005f005f7308 */ /* 0x000fe20000000800 */
[C---:B------:R-:W-:Y:S01]  /*6b10*/  HMMA.16816.F32 R40, R4.reuse, R10, R40 ;  /* 0x0000000a0428723c */ /* 0x040fe20000001828 */
[----:B------:R-:W1:Y:S06]  /*6b20*/  LDSM.16.MT88.4 R8, [R116+0x8000] ;  /* 0x008000007408783b */ /* 0x000e6c0000004200 */
[----:B------:R-:W2:Y:S08]  /*6b30*/  MUFU.EX2 R34, R34 ;  /* 0x0000002200227308 */ /* 0x000eb00000000800 */
[----:B------:R4:W-:Y:S08]  /*6b40*/  MUFU.EX2 R86, R19 ;  /* 0x0000001300567308 */ /* 0x0009f00000000800 */
[----:B------:R-:W2:Y:S01]  /*6b50*/  MUFU.EX2 R145, R32 ;  /* 0x0000002000917308 */ /* 0x000ea20000000800 */
        /* <DEDUP_REMOVED lines=50> */
[----:B------:R-:W3:Y:S05]  /*6e80*/  LDSM.16.MT88.4 R12, [R118+0x7800] ;  /* 0x00780000760c783b */ /* 0x000eea0000004200 */
[C---:B-1----:R-:W-:Y:S06]  /*6e90*/  HMMA.16816.F32 R72, R4.reuse, R8, R72 ;  /* 0x000000080448723c */ /* 0x042fec0000001848 */
[C---:B------:R-:W-:Y:S01]  /*6ea0*/  HMMA.16816.F32 R68, R4.reuse, R10, R68 ;  /* 0x0000000a0444723c */ /* 0x040fe20000001844 */
[----:B------:R-:W1:Y:S05]  /*6eb0*/  LDSM.16.MT88.4 R8, [R116+0x7800] ;  /* 0x007800007408783b */ /* 0x000e6a0000004200 */
[C---:B---3--:R-:W-:Y:S06]  /*6ec0*/  HMMA.16816.F32 R64, R4.reuse, R12, R64 ;  /* 0x0000000c0440723c */ /* 0x048fec0000001840 */
        /* <DEDUP_REMOVED lines=9> */
[----:B------:R-:W-:Y:S01]  /*6f60*/  HMMA.16816.F32 R48, R4, R10, R48 ;  /* 0x0000000a0430723c */ /* 0x000fe20000001830 */
[----:B------:R-:W1:Y:S06]  /*6f70*/  LDSM.16.MT88.4 R8, [R116+0x6c00] ;  /* 0x006c00007408783b */ /* 0x000e6c0000004200 */
[----:B------:R-:W-:Y:S01]  /*6f80*/  F2FP.F16.F32.PACK_AB R4, R87, R30 ;  /* 0x0000001e5704723e */ /* 0x000fe200000000ff */
[----:B------:R-:W-:Y:S01]  /*6f90*/  FADD.FTZ R30, R30, R3 ;  /* 0x000000031e1e7221 */ /* 0x000fe20000010000 */
[----:B--2---:R-:W-:Y:S01]  /*6fa0*/  F2FP.F16.F32.PACK_AB R5, R34, R95 ;  /* 0x0000005f2205723e */ /* 0x004fe200000000ff */
        /* <DEDUP_REMOVED lines=9> */
[----:B---3--:R-:W-:Y:S01]  /*7040*/  HMMA.16816.F32 R80, R4, R12, R80 ;  /* 0x0000000c0450723c */ /* 0x008fe20000001850 */
[----:B------:R-:W-:Y:S01]  /*7050*/  FADD.FTZ R144, R144, R31 ;  /* 0x0000001f90907221 */ /* 0x000fe20000010000 */
[----:B------:R-:W-:-:S04]  /*7060*/  FADD.FTZ R145, R145, R86 ;  /* 0x0000005691917221 */ /* 0x000fc80000010000 */
[C---:B------:R-:W-:Y:S01]  /*7070*/  HMMA.16816.F32 R76, R4.reuse, R14, R76 ;  /* 0x0000000e044c723c */ /* 0x040fe2000000184c */
[----:B------:R-:W2:Y:S05]  /*7080*/  LDSM.16.MT88.4 R12, [R118+0x8c00] ;  /* 0x008c0000760c783b */ /* 0x000eaa0000004200 */
[C---:B------:R-:W-:Y:S06]  /*7090*/  HMMA.16816.F32 R64, R4.reuse, R20, R64 ;  /* 0x000000140440723c */ /* 0x040fec0000001840 */
[----:B------:R-:W-:Y:S01]  /*70a0*/  HMMA.16816.F32 R60, R4, R22, R60 ;  /* 0x00000016043c723c */ /* 0x000fe2000000183c */
[----:B------:R-:W-:-:S05]  /*70b0*/  IADD3 R20, R94, -0x2, RZ ;  /* 0xfffffffe5e147810 */ /* 0x000fca0007ffe0ff */
        /* <DEDUP_REMOVED lines=11> */
.L_x_1118:
[----:B------:R-:W-:-:S07]  /*7170*/  IADD3 R141, R20, -0x1, RZ ;  /* 0xffffffff148d7810 */ /* 0x000fce0007ffe0ff */
.L_x_1122:
        /* <DEDUP_REMOVED lines=13> */
.L_x_1126:
[----:B------:R-:W-:Y:S01]  /*7250*/  ISETP.GE.AND P4, PT, R138, UR10, PT ;  /* 0x0000000a8a007c0c */ /* 0x000fe2000bf86270 */
[----:B------:R-:W-:Y:S01]  /*7260*/  VIADD R6, R141, 0xffffffff ;  /* 0xffffffff8d067836 */ /* 0x000fe20000000000 */
[----:B-1----:R-:W1:Y:S03]  /*7270*/  @!P3 LDC.64 R2, c[0x0][0x218] ;  /* 0x00008600ff02bb82 */ /* 0x002e660000000a00 */
[----:B------:R-:W-:Y:S01]  /*7280*/  IMAD.WIDE.U32 R8, R6, UR6, RZ ;  /* 0x0000000606087c25 */ /* 0x000fe2000f8e00ff */
[----:B------:R-:W-:Y:S02]  /*7290*/  SHF.R.S32.HI R11, RZ, 0x1f, R6 ;  /* 0x0000001fff0b7819 */ /* 0x000fe40000011406 */
[----:B------:R-:W-:Y:S03]  /*72a0*/  LEA R10, P0, R8, R134, 0x6 ;  /* 0x00000086080a7211 */ /* 0x000fe600078030ff */
[----:B------:R-:W-:Y:S02]  /*72b0*/  IMAD R11, R11, UR6, RZ ;  /* 0x000000060b0b7c24 */ /* 0x000fe4000f8e02ff */
[----:B------:R2:W-:Y:S01]  /*72c0*/  @P4 STS [R130+0x3000], RZ ;  /* 0x003000ff82004388 */ /* 0x0005e20000000800 */
[----:B------:R-:W3:Y:S01]  /*72d0*/  @!P4 LDC.64 R4, c[0x0][0x218] ;  /* 0x00008600ff04cb82 */ /* 0x000ee20000000a00 */
[----:B------:R-:W-:Y:S02]  /*72e0*/  IMAD R11, R6, UR7, R11 ;  /* 0x00000007060b7c24 */ /* 0x000fe4000f8e020b */
[----:B------:R2:W-:Y:S02]  /*72f0*/  @P4 STS [R130+0x3004], RZ ;  /* 0x003004ff82004388 */ /* 0x0005e40000000800 */
[----:B------:R-:W-:Y:S02]  /*7300*/  IMAD.IADD R11, R9, 0x1, R11 ;  /* 0x00000001090b7824 */ /* 0x000fe400078e020b */
[----:B------:R2:W-:Y:S01]  /*7310*/  @P4 STS.64 [R130+0x3008], RZ ;  /* 0x003008ff82004388 */ /* 0x0005e20000000a00 */
[----:B------:R-:W4:Y:S02]  /*7320*/  @!P4 LDC.64 R6, c[0x0][0x218] ;  /* 0x00008600ff06cb82 */ /* 0x000f240000000a00 */
[----:B------:R-:W-:Y:S06]  /*7330*/  LEA.HI.X R11, R8, R137, R11, 0x6, P0 ;  /* 0x00000089080b7211 */ /* 0x000fec00000f340b */
[----:B------:R-:W5:Y:S01]  /*7340*/  @!P2 LDC.64 R8, c[0x0][0x218] ;  /* 0x00008600ff08ab82 */ /* 0x000f620000000a00 */
[C---:B-1----:R-:W-:Y:S04]  /*7350*/  @!P3 LEA R12, P0, R10.reuse, R2, 0x1 ;  /* 0x000000020a0cb211 */ /* 0x042fe800078008ff */
[C-C-:B------:R-:W-:Y:S02]  /*7360*/  @!P3 LEA.HI.X R13, R10.reuse, R3, R11.reuse, 0x1, P0 ;  /* 0x000000030a0db211 */ /* 0x140fe400000f0c0b */
[C---:B---3--:R-:W-:Y:S01]  /*7370*/  @!P4 LEA R4, P1, R10.reuse, R4, 0x1 ;  /* 0x000000040a04c211 */ /* 0x048fe200078208ff */
[----:B------:R-:W1:Y:S03]  /*7380*/  @!P2 LDC.64 R2, c[0x0][0x218] ;  /* 0x00008600ff02ab82 */ /* 0x000e660000000a00 */
[C-C-:B------:R-:W-:Y:S05]  /*7390*/  @!P4 LEA.HI.X R5, R10.reuse, R5, R11.reuse, 0x1, P1 ;  /* 0x000000050a05c211 */ /* 0x140fea00008f0c0b */
[----:B------:R-:W-:Y:S01]  /*73a0*/  @!PT LDS RZ, [RZ] ;  /* 0x00000000fffff984 */ /* 0x000fe20000000800 */
[----:B------:R-:W-:Y:S01]  /*73b0*/  @!PT LDS RZ, [RZ] ;  /* 0x00000000fffff984 */ /* 0x000fe20000000800 */
[----:B------:R-:W-:Y:S01]  /*73c0*/  @!PT LDS RZ, [RZ] ;  /* 0x00000000fffff984 */ /* 0x000fe20000000800 */
[----:B------:R3:W-:Y:S04]  /*73d0*/  @!P4 LDGSTS.E.BYPASS.LTC128B.128 [R130+0x3000], desc[UR8][R4.64] ;  /* 0x030000000482cfae */ /* 0x0007e8000b901d48 */
[----:B------:R2:W-:Y:S01]  /*73e0*/  @P3 STS.128 [R130+0x4000], RZ ;  /* 0x004000ff82003388 */ /* 0x0005e20000000c00 */
[C---:B-----5:R-:W-:Y:S03]  /*73f0*/  @!P2 LEA R8, P0, R10.reuse, R8, 0x1 ;  /* 0x000000080a08a211 */ /* 0x060fe600078008ff */
[----:B------:R-:W-:Y:S01]  /*7400*/  @!PT LDS RZ, [RZ] ;  /* 0x00000000fffff984 */ /* 0x000fe20000000800 */
[----:B------:R-:W-:Y:S01]  /*7410*/  @!PT LDS RZ, [RZ] ;  /* 0x00000000fffff984 */ /* 0x000fe20000000800 */
[----:B------:R-:W-:Y:S01]  /*7420*/  @!PT LDS RZ, [RZ] ;  /* 0x00000000fffff984 */ /* 0x000fe20000000800 */
[----:B------:R2:W-:Y:S01]  /*7430*/  @!P3 LDGSTS.E.BYPASS.LTC128B.128 [R130+0x4000], desc[UR8][R12.64+0x40] ;  /* 0x040000400c82bfae */ /* 0x0005e2000b901d48 */
[--C-:B------:R-:W-:Y:S03]  /*7440*/  @!P2 LEA.HI.X R9, R10, R9, R11.reuse, 0x1, P0 ;  /* 0x000000090a09a211 */ /* 0x100fe600000f0c0b */
[----:B------:R2:W-:Y:S01]  /*7450*/  @P2 STS.128 [R130+0x5000], RZ ;  /* 0x005000ff82002388 */ /* 0x0005e20000000c00 */
[----:B------:R-:W-:Y:S03]  /*7460*/  IADD3 R10, P0, R123, R10, RZ ;  /* 0x0000000a7b0a7210 */ /* 0x000fe60007f1e0ff */
[----:B------:R-:W-:Y:S01]  /*7470*/  @!PT LDS RZ, [RZ] ;  /* 0x00000000fffff984 */ /* 0x000fe20000000800 */
[----:B------:R-:W-:Y:S01]  /*7480*/  @!PT LDS RZ, [RZ] ;  /* 0x00000000fffff984 */ /* 0x000fe20000000800 */
[----:B------:R-:W-:Y:S01]  /*7490*/  @!PT LDS RZ, [RZ] ;  /* 0x00000000fffff984 */ /* 0x000fe20000000800 */
[----:B------:R2:W-:Y:S01]  /*74a0*/  @!P2 LDGSTS.E.BYPASS.LTC128B.128 [R130+0x5000], desc[UR8][R8.64+0x80] ;  /* 0x050000800882afae */ /* 0x0005e2000b901d48 */
[----:B----4-:R-:W-:Y:S01]  /*74b0*/  @!P4 LEA R6, P6, R10, R6, 0x1 ;  /* 0x000000060a06c211 */ /* 0x010fe200078c08ff */
[----:B------:R-:W-:Y:S01]  /*74c0*/  IMAD.X R11, R122, 0x1, R11, P0 ;  /* 0x000000017a0b7824 */ /* 0x000fe200000e060b */
[C---:B-1----:R-:W-:Y:S01]  /*74d0*/  @!P2 LEA R2, P0, R10.reuse, R2, 0x1 ;  /* 0x000000020a02a211 */ /* 0x042fe200078008ff */
[----:B------:R2:W-:Y:S03]  /*74e0*/  @P4 STS.128 [R130+0x3800], RZ ;  /* 0x003800ff82004388 */ /* 0x0005e60000000c00 */
[C-C-:B------:R-:W-:Y:S02]  /*74f0*/  @!P4 LEA.HI.X R7, R10.reuse, R7, R11.reuse, 0x1, P6 ;  /* 0x000000070a07c211 */ /* 0x140fe400030f0c0b */
[C-C-:B------:R-:W-:Y:S01]  /*7500*/  @!P2 LEA.HI.X R3, R10.reuse, R3, R11.reuse, 0x1, P0 ;  /* 0x000000030a03a211 */ /* 0x140fe200000f0c0b */
[----:B---3--:R-:W1:Y:S02]  /*7510*/  @!P3 LDC.64 R4, c[0x0][0x218] ;  /* 0x00008600ff04bb82 */ /* 0x008e640000000a00 */
[----:B------:R-:W-:Y:S01]  /*7520*/  @!PT LDS RZ, [RZ] ;  /* 0x00000000fffff984 */ /* 0x000fe20000000800 */
[----:B------:R-:W-:Y:S01]  /*7530*/  @!PT LDS RZ, [RZ] ;  /* 0x00000000fffff984 */ /* 0x000fe20000000800 */
[----:B------:R-:W-:Y:S01]  /*7540*/  @!PT LDS RZ, [RZ] ;  /* 0x00000000fffff984 */ /* 0x000fe20000000800 */
[----:B------:R2:W-:Y:S04]  /*7550*/  @!P4 LDGSTS.E.BYPASS.LTC128B.128 [R130+0x3800], desc[UR8][R6.64] ;  /* 0x038000000682cfae */ /* 0x0005e8000b901d48 */
        /* <DEDUP_REMOVED lines=14> */
.L_x_1124:
        /* <DEDUP_REMOVED lines=66> */
[----:B------:R-:W1:Y:S05]  /*7a60*/  LDSM.16.M88.4 R104, [R120+0x3c00] ;  /* 0x003c00007868783b */ /* 0x000e6a0000000200 */
[----:B------:R-:W0:Y:S05]  /*7a70*/  LDGDEPBAR ;  /* 0x00000000000079af */ /* 0x000e2a0000000000 */
[----:B------:R-:W-:Y:S05]  /*7a80*/  LDSM.16.M88.4 R108, [R119] ;  /* 0x00000000776c783b */ /* 0x000fea0000000200 */
[----:B------:R-:W2:Y:S01]  /*7a90*/  LDSM.16.M88.4 R112, [R117+0x3000] ;  /* 0x003000007570783b */ /* 0x000ea20000000200 */
[C---:B---3--:R-:W-:Y:S06]  /*7aa0*/  HMMA.16816.F32 R4, R88.reuse, R92, RZ ;  /* 0x0000005c5804723c */ /* 0x048fec00000018ff */
[C---:B------:R-:W-:Y:S01]  /*7ab0*/  HMMA.16816.F32 R8, R88.reuse, R94, RZ ;  /* 0x0000005e5808723c */ /* 0x040fe200000018ff */
[----:B------:R-:W-:Y:S05]  /*7ac0*/  LDSM.16.M88.4 R92, [R117+0x3800] ;  /* 0x00380000755c783b */ /* 0x000fea0000000200 */
[C---:B----4-:R-:W-:Y:S06]  /*7ad0*/  HMMA.16816.F32 R12, R88.reuse, R96, RZ ;  /* 0x00000060580c723c */ /* 0x050fec00000018ff */
[C---:B------:R-:W-:Y:S01]  /*7ae0*/  HMMA.16816.F32 R16, R88.reuse, R98, RZ ;  /* 0x000000625810723c */ /* 0x040fe200000018ff */
[----:B------:R-:W-:Y:S05]  /*7af0*/  LDSM.16.M88.4 R96, [R120+0x4400] ;  /* 0x004400007860783b */ /* 0x000fea0000000200 */
[C---:B-----5:R-:W-:Y:S06]  /*7b00*/  HMMA.16816.F32 R20, R88.reuse, R100, RZ ;  /* 0x000000645814723c */ /* 0x060fec00000018ff */
[C---:B------:R-:W-:Y:S06]  /*7b10*/  HMMA.16816.F32 R24, R88.reuse, R102, RZ ;  /* 0x000000665818723c */ /* 0x040fec00000018ff */
[C---:B-1----:R-:W-:Y:S06]  /*7b20*/  HMMA.16816.F32 R28, R88.reuse, R104, RZ ;  /* 0x00000068581c723c */ /* 0x042fec00000018ff */
[----:B------:R-:W-:Y:S01]  /*7b30*/  HMMA.16816.F32 R32, R88, R106, RZ ;  /* 0x0000006a5820723c */ /* 0x000fe200000018ff */
[----:B------:R-:W1:Y:S05]  /*7b40*/  LDSM.16.M88.4 R88, [R117+0x3400] ;  /* 0x003400007558783b */ /* 0x000e6a0000000200 */
[C---:B--2---:R-:W-:Y:S06]  /*7b50*/  HMMA.16816.F32 R4, R108.reuse, R112, R4 ;  /* 0x000000706c04723c */ /* 0x044fec0000001804 */
        /* <DEDUP_REMOVED lines=60> */
[----:B------:R-:W-:Y:S01]  /*7f20*/  FMUL.FTZ R153, R5, UR5 ;  /* 0x0000000505997c20 */ /* 0x000fe20008410000 */
[----:B------:R-:W3:Y:S01]  /*7f30*/  MUFU.TANH R87, R87 ;  /* 0x0000005700577308 */ /* 0x000ee20000002400 */
[----:B------:R-:W-:Y:S01]  /*7f40*/  FMUL.FTZ R155, R10, UR5 ;  /* 0x000000050a9b7c20 */ /* 0x000fe20008410000 */
[----:B------:R-:W-:Y:S01]  /*7f50*/  FMUL.FTZ R157, R8, UR5 ;  /* 0x00000005089d7c20 */ /* 0x000fe20008410000 */
[----:B------:R-:W-:Y:S01]  /*7f60*/  FMUL.FTZ R159, R11, UR5 ;  /* 0x000000050b9f7c20 */ /* 0x000fe20008410000 */
[----:B------:R-:W-:Y:S01]  /*7f70*/  FMUL.FTZ R161, R9, UR5 ;  /* 0x0000000509a17c20 */ /* 0x000fe20008410000 */
[----:B------:R-:W-:Y:S01]  /*7f80*/  FMUL.FTZ R2, R13, UR5 ;  /* 0x000000050d027c20 */ /* 0x000fe20008410000 */
[----:B------:R-:W-:Y:S01]  /*7f90*/  FMUL.FTZ R147, R14, UR5 ;  /* 0x000000050e937c20 */ /* 0x000fe20008410000 */
[----:B------:R-:W-:Y:S03]  /*7fa0*/  FMUL.FTZ R152, R12, UR5 ;  /* 0x000000050c987c20 */ /* 0x000fe60008410000 */
[----:B------:R-:W4:Y:S01]  /*7fb0*/  MUFU.TANH R149, R149 ;  /* 0x0000009500957308 */ /* 0x000f220000002400 */
[----:B------:R-:W-:Y:S01]  /*7fc0*/  FMUL.FTZ R165, R15, UR5 ;  /* 0x000000050fa57c20 */ /* 0x000fe20008410000 */
[----:B------:R-:W-:Y:S01]  /*7fd0*/  FMUL.FTZ R163, R18, UR5 ;  /* 0x0000000512a37c20 */ /* 0x000fe20008410000 */
[----:B------:R-:W-:Y:S01]  /*7fe0*/  FMUL.FTZ R150, R16, UR5 ;  /* 0x0000000510967c20 */ /* 0x000fe20008410000 */
[----:B------:R-:W-:Y:S01]  /*7ff0*/  FMUL.FTZ R86, R19, UR5 ;  /* 0x0000000513567c20 */ /* 0x000fe20008410000 */
[----:B------:R-:W-:Y:S05]  /*8000*/  FMUL.FTZ R146, R17, UR5 ;  /* 0x0000000511927c20 */ /* 0x000fea0008410000 */
[----:B------:R5:W3:Y:S01]  /*8010*/  MUFU.TANH R114, R2 ;  /* 0x0000000200727308 */ /* 0x000ae20000002400 */
[C---:B-1----:R-:W-:Y:S06]  /*8020*/  HMMA.16816.F32 R20, R88.reuse, R92, R20 ;  /* 0x0000005c5814723c */ /* 0x042fec0000001814 */
[C---:B------:R-:W-:Y:S03]  /*8030*/  HMMA.16816.F32 R24, R88.reuse, R94, R24 ;  /* 0x0000005e5818723c */ /* 0x040fe60000001818 */
[----:B------:R-:W1:Y:S03]  /*8040*/  MUFU.TANH R151, R151 ;  /* 0x0000009700977308 */ /* 0x000e660000002400 */
[C---:B--2---:R-:W-:Y:S07]  /*8050*/  HMMA.16816.F32 R28, R88.reuse, R96, R28 ;  /* 0x00000060581c723c */ /* 0x044fee000000181c */
[----:B------:R-:W2:Y:S01]  /*8060*/  MUFU.TANH R153, R153 ;  /* 0x0000009900997308 */ /* 0x000ea20000002400 */
[----:B------:R-:W-:Y:S09]  /*8070*/  HMMA.16816.F32 R32, R88, R98, R32 ;  /* 0x000000625820723c */ /* 0x000ff20000001820 */
[----:B------:R-:W1:Y:S02]  /*8080*/  MUFU.TANH R155, R155 ;  /* 0x0000009b009b7308 */ /* 0x000e640000002400 */
[----:B------:R-:W-:Y:S01]  /*8090*/  FMUL.FTZ R3, R22, UR5 ;  /* 0x0000000516037c20 */ /* 0x000fe20008410000 */
[----:B-----5:R-:W-:Y:S07]  /*80a0*/  FMUL.FTZ R2, R20, UR5 ;  /* 0x0000000514027c20 */ /* 0x020fee0008410000 */
        /* <DEDUP_REMOVED lines=8> */
[----:B------:R5:W1:Y:S10]  /*8130*/  MUFU.TANH R109, R86 ;  /* 0x00000056006d7308 */ /* 0x000a740000002400 */
[----:B------:R1:W1:Y:S10]  /*8140*/  MUFU.TANH R108, R146 ;  /* 0x00000092006c7308 */ /* 0x0002740000002400 */
[----:B------:R1:W1:Y:S01]  /*8150*/  MUFU.TANH R107, R3 ;  /* 0x00000003006b7308 */ /* 0x0002620000002400 */
[----:B-----5:R-:W-:Y:S09]  /*8160*/  FMUL.FTZ R86, R23, UR5 ;  /* 0x0000000517567c20 */ /* 0x020ff20008410000 */
[----:B------:R1:W1:Y:S01]  /*8170*/  MUFU.TANH R105, R2 ;  /* 0x0000000200697308 */ /* 0x0002620000002400 */
[----:B--234-:R-:W-:Y:S05]  /*8180*/  @P5 BRA `(.L_x_1126) ;  /* 0xfffffff000305947 */ /* 0x01cfea000383ffff */
.L_x_1125:
[----:B------:R-:W-:Y:S01]  /*8190*/  MUFU.TANH R110, R86 ;  /* 0x00000056006e7308 */ /* 0x000fe20000002400 */
[----:B-12---:R-:W-:Y:S01]  /*81a0*/  LEA R2, R141, R140, 0x6 ;  /* 0x0000008c8d027211 */ /* 0x006fe200078e30ff */
[----:B------:R-:W-:Y:S01]  /*81b0*/  FMUL.FTZ R26, R26, UR5 ;  /* 0x000000051a1a7c20 */ /* 0x000fe20008410000 */
[----:B------:R-:W-:Y:S01]  /*81c0*/  FMUL.FTZ R24, R24, UR5 ;  /* 0x0000000518187c20 */ /* 0x000fe20008410000 */
[----:B------:R-:W-:Y:S01]  /*81d0*/  FMUL.FTZ R21, R21, UR5 ;  /* 0x0000000515157c20 */ /* 0x000fe20008410000 */
[----:B------:R-:W-:Y:S01]  /*81e0*/  I2FP.F32.S32 R6, R2 ;  /* 0x0000000200067245 */ /* 0x000fe20000201400 */
[----:B------:R-:W-:Y:S01]  /*81f0*/  FMUL.FTZ R30, R30, UR5 ;  /* 0x000000051e1e7c20 */ /* 0x000fe20008410000 */
[C---:B------:R-:W-:Y:S03]  /*8200*/  IADD3 R4, R2.reuse, 0x1, RZ ;  /* 0x0000000102047810 */ /* 0x040fe60007ffe0ff */
[----:B------:R-:W1:Y:S01]  /*8210*/  MUFU.TANH R112, R26 ;  /* 0x0000001a00707308 */ /* 0x000e620000002400 */
[----:B------:R-:W-:Y:S01]  /*8220*/  IADD3 R8, R2, 0x8, RZ ;  /* 0x0000000802087810 */ /* 0x000fe20007ffe0ff */
[CC--:B------:R-:W-:Y:S01]  /*8230*/  FFMA.FTZ R11, R6.reuse, R0.reuse, R87 ;  /* 0x00000000060b7223 */ /* 0x0c0fe20000010057 */
[----:B------:R-:W-:Y:S01]  /*8240*/  FFMA.FTZ R149, R6, R0, R149 ;  /* 0x0000000006957223 */ /* 0x000fe20000010095 */
[----:B------:R-:W-:Y:S01]  /*8250*/  I2FP.F32.S32 R4, R4 ;  /* 0x0000000400047245 */ /* 0x000fe20000201400 */
[----:B------:R-:W-:Y:S01]  /*8260*/  FMUL.FTZ R28, R28, UR5 ;  /* 0x000000051c1c7c20 */ /* 0x000fe20008410000 */
[----:B------:R-:W-:Y:S01]  /*8270*/  IADD3 R6, R2, 0x9, RZ ;  /* 0x0000000902067810 */ /* 0x000fe20007ffe0ff */
[----:B------:R-:W-:Y:S03]  /*8280*/  FMUL.FTZ R31, R31, UR5 ;  /* 0x000000051f1f7c20 */ /* 0x000fe60008410000 */
[----:B------:R-:W2:Y:S01]  /*8290*/  MUFU.TANH R99, R24 ;  /* 0x0000001800637308 */ /* 0x000ea20000002400 */
[CC--:B------:R-:W-:Y:S01]  /*82a0*/  FFMA.FTZ R151, R4.reuse, R0.reuse, R151 ;  /* 0x0000000004977223 */ /* 0x0c0fe20000010097 */
[----:B------:R-:W-:Y:S01]  /*82b0*/  FFMA.FTZ R153, R4, R0, R153 ;  /* 0x0000000004997223 */ /* 0x000fe20000010099 */
[----:B------:R-:W-:Y:S01]  /*82c0*/  I2FP.F32.S32 R6, R6 ;  /* 0x0000000600067245 */ /* 0x000fe20000201400 */
[----:B------:R-:W-:Y:S01]  /*82d0*/  FMUL.FTZ R29, R29, UR5 ;  /* 0x000000051d1d7c20 */ /* 0x000fe20008410000 */
[C---:B------:R-:W-:Y:S01]  /*82e0*/  IADD3 R4, R2.reuse, 0x10, RZ ;  /* 0x0000001002047810 */ /* 0x040fe20007ffe0ff */
[----:B------:R-:W-:Y:S01]  /*82f0*/  FMUL.FTZ R27, R27, UR5 ;  /* 0x000000051b1b7c20 */ /* 0x000fe20008410000 */
[----:B------:R-:W-:Y:S03]  /*8300*/  IADD3 R5, R2, 0x18, RZ ;  /* 0x0000001802057810 */ /* 0x000fe60007ffe0ff */
[----:B------:R3:W4:Y:S01]  /*8310*/  MUFU.TANH R96, R21 ;  /* 0x0000001500607308 */ /* 0x0007220000002400 */
[----:B------:R-:W-:Y:S01]  /*8320*/  I2FP.F32.S32 R4, R4 ;  /* 0x0000000400047245 */ /* 0x000fe20000201400 */
[CC--:B------:R-:W-:Y:S01]  /*8330*/  FFMA.FTZ R159, R6.reuse, R0.reuse, R159 ;  /* 0x00000000069f7223 */ /* 0x0c0fe2000001009f */
[-C--:B------:R-:W-:Y:S01]  /*8340*/  FFMA.FTZ R161, R6, R0.reuse, R161 ;  /* 0x0000000006a17223 */ /* 0x080fe200000100a1 */
[----:B------:R-:W-:Y:S01]  /*8350*/  IADD3 R6, R2, 0x20, RZ ;  /* 0x0000002002067810 */ /* 0x000fe20007ffe0ff */
[----:B------:R-:W-:Y:S01]  /*8360*/  FMUL.FTZ R25, R25, UR5 ;  /* 0x0000000519197c20 */ /* 0x000fe20008410000 */
[CC--:B------:R-:W-:Y:S01]  /*8370*/  FFMA.FTZ R147, R4.reuse, R0.reuse, R147 ;  /* 0x0000000004937223 */ /* 0x0c0fe20000010093 */
[----:B------:R-:W-:Y:S03]  /*8380*/  FFMA.FTZ R152, R4, R0, R152 ;  /* 0x0000000004987223 */ /* 0x000fe60000010098 */
[----:B------:R-:W5:Y:S01]  /*8390*/  MUFU.TANH R111, R27 ;  /* 0x0000001b006f7308 */ /* 0x000f620000002400 */
[----:B------:R-:W-:Y:S01]  /*83a0*/  I2FP.F32.S32 R6, R6 ;  /* 0x0000000600067245 */ /* 0x000fe20000201400 */
[----:B------:R-:W-:Y:S01]  /*83b0*/  FMUL.FTZ R34, R34, UR5 ;  /* 0x0000000522227c20 */ /* 0x000fe20008410000 */
[----:B------:R-:W-:Y:S01]  /*83c0*/  IADD3 R4, R2, 0x19, RZ ;  /* 0x0000001902047810 */ /* 0x000fe20007ffe0ff */
[----:B------:R-:W-:Y:S01]  /*83d0*/  FMUL.FTZ R32, R32, UR5 ;  /* 0x0000000520207c20 */ /* 0x000fe20008410000 */
[----:B------:R-:W-:Y:S01]  /*83e0*/  I2FP.F32.S32 R8, R8 ;  /* 0x0000000800087245 */ /* 0x000fe20000201400 */
[CC--:B------:R-:W-:Y:S01]  /*83f0*/  FFMA.FTZ R107, R6.reuse, R0.reuse, R107 ;  /* 0x00000000066b7223 */ /* 0x0c0fe2000001006b */
[----:B------:R-:W-:Y:S03]  /*8400*/  FFMA.FTZ R105, R6, R0, R105 ;  /* 0x0000000006697223 */ /* 0x000fe60000010069 */
[----:B------:R-:W5:Y:S01]  /*8410*/  MUFU.TANH R98, R25 ;  /* 0x0000001900627308 */ /* 0x000f620000002400 */
[----:B------:R-:W-:Y:S01]  /*8420*/  I2FP.F32.S32 R4, R4 ;  /* 0x0000000400047245 */ /* 0x000fe20000201400 */
[-C--:B------:R-:W-:Y:S01]  /*8430*/  FFMA.FTZ R155, R8, R0.reuse, R155 ;  /* 0x00000000089b7223 */ /* 0x080fe2000001009b */
[----:B------:R-:W-:Y:S01]  /*8440*/  IADD3 R3, R2, 0x11, RZ ;  /* 0x0000001102037810 */ /* 0x000fe20007ffe0ff */
[-C--:B------:R-:W-:Y:S01]  /*8450*/  FFMA.FTZ R157, R8, R0.reuse, R157 ;  /* 0x00000000089d7223 */ /* 0x080fe2000001009d */
[----:B------:R-:W-:Y:S01]  /*8460*/  FMNMX.FTZ R6, R11, R85, !PT ;  /* 0x000000550b067209 */ /* 0x000fe20007810000 */
[CC--:B------:R-:W-:Y:S01]  /*8470*/  FFMA.FTZ R109, R4.reuse, R0.reuse, R109 ;  /* 0x00000000046d7223 */ /* 0x0c0fe2000001006d */
[----:B------:R-:W-:Y:S03]  /*8480*/  I2FP.F32.S32 R5, R5 ;  /* 0x0000000500057245 */ /* 0x000fe60000201400 */
[----:B------:R-:W-:Y:S01]  /*8490*/  MUFU.TANH R103, R30 ;  /* 0x0000001e00677308 */ /* 0x000fe20000002400 */
[----:B------:R-:W-:Y:S01]  /*84a0*/  I2FP.F32.S32 R3, R3 ;  /* 0x0000000300037245 */ /* 0x000fe20000201400 */
[----:B------:R-:W-:Y:S01]  /*84b0*/  FFMA.FTZ R108, R4, R0, R108 ;  /* 0x00000000046c7223 */ /* 0x000fe2000001006c */
[----:B------:R-:W-:Y:S01]  /*84c0*/  FMNMX.FTZ R6, R151, R6, !PT ;  /* 0x0000000697067209 */ /* 0x000fe20007810000 */
[----:B------:R-:W-:Y:S01]  /*84d0*/  FFMA.FTZ R97, R5, R0, R163 ;  /* 0x0000000005617223 */ /* 0x000fe200000100a3 */
[----:B------:R-:W-:Y:S01]  /*84e0*/  FMNMX.FTZ R4, R149, R84, !PT ;  /* 0x0000005495047209 */ /* 0x000fe20007810000 */
[-C--:B------:R-:W-:Y:S01]  /*84f0*/  FFMA.FTZ R150, R5, R0.reuse, R150 ;  /* 0x0000000005967223 */ /* 0x080fe20000010096 */
[C---:B------:R-:W-:Y:S03]  /*8500*/  IADD3 R5, R2.reuse, 0x28, RZ ;  /* 0x0000002802057810 */ /* 0x040fe60007ffe0ff */
[----:B------:R-:W5:Y:S01]  /*8510*/  MUFU.TANH R104, R28 ;  /* 0x0000001c00687308 */ /* 0x000f620000002400 */
[CC--:B------:R-:W-:Y:S01]  /*8520*/  FFMA.FTZ R95, R3.reuse, R0.reuse, R165 ;  /* 0x00000000035f7223 */ /* 0x0c0fe200000100a5 */
[----:B------:R-:W-:Y:S01]  /*8530*/  FFMA.FTZ R114, R3, R0, R114 ;  /* 0x0000000003727223 */ /* 0x000fe20000010072 */
[----:B------:R-:W-:Y:S01]  /*8540*/  FMNMX.FTZ R6, R155, R6, !PT ;  /* 0x000000069b067209 */ /* 0x000fe20007810000 */
[----:B---3--:R-:W-:Y:S01]  /*8550*/  LDSM.16.MT88.4 R20, [R116+0x6000] ;  /* 0x006000007414783b */ /* 0x008fe20000004200 */
[C---:B------:R-:W-:Y:S01]  /*8560*/  IADD3 R3, R2.reuse, 0x21, RZ ;  /* 0x0000002102037810 */ /* 0x040fe20007ffe0ff */
[----:B------:R-:W-:Y:S01]  /*8570*/  FMUL.FTZ R35, R35, UR5 ;  /* 0x0000000523237c20 */ /* 0x000fe20008410000 */
[----:B------:R-:W-:Y:S03]  /*8580*/  FMNMX.FTZ R4, R153, R4, !PT ;  /* 0x0000000499047209 */ /* 0x000fe60007810000 */
[----:B------:R-:W3:Y:S01]  /*8590*/  MUFU.TANH R101, R31 ;  /* 0x0000001f00657308 */ /* 0x000ee20000002400 */
[----:B------:R-:W-:Y:S01]  /*85a0*/  I2FP.F32.S32 R5, R5 ;  /* 0x0000000500057245 */ /* 0x000fe20000201400 */
[----:B------:R-:W-:Y:S01]  /*85b0*/  FMUL.FTZ R33, R33, UR5 ;  /* 0x0000000521217c20 */ /* 0x000fe20008410000 */
[----:B------:R-:W-:Y:S02]  /*85c0*/  FMNMX.FTZ R8, R159, R6, !PT ;  /* 0x000000069f087209 */ /* 0x000fe40007810000 */
[----:B------:R-:W-:Y:S02]  /*85d0*/  I2FP.F32.S32 R3, R3 ;  /* 0x0000000300037245 */ /* 0x000fe40000201400 */
[----:B------:R-:W-:Y:S03]  /*85e0*/  FMNMX.FTZ R4, R157, R4, !PT ;  /* 0x000000049d047209 */ /* 0x000fe60007810000 */
[----:B------:R-:W-:Y:S01]  /*85f0*/  MUFU.TANH R87, R34 ;  /* 0x0000002200577308 */ /* 0x000fe20000002400 */
[----:B------:R-:W-:Y:S02]  /*8600*/  FMNMX.FTZ R8, R147, R8, !PT ;  /* 0x0000000893087209 */ /* 0x000fe40007810000 */
[----:B------:R-:W-:Y:S02]  /*8610*/  IADD3 R141, R141, -0x1, RZ ;  /* 0xffffffff8d8d7810 */ /* 0x000fe40007ffe0ff */
[----:B------:R-:W-:Y:S05]  /*8620*/  FMNMX.FTZ R8, R95, R8, !PT ;  /* 0x000000085f087209 */ /* 0x000fea0007810000 */
[----:B------:R1:W3:Y:S01]  /*8630*/  MUFU.TANH R102, R29 ;  /* 0x0000001d00667308 */ /* 0x0002e20000002400 */
[----:B------:R-:W-:Y:S04]  /*8640*/  FMNMX.FTZ R8, R97, R8, !PT ;  /* 0x0000000861087209 */ /* 0x000fe80007810000 */
[----:B------:R-:W-:Y:S05]  /*8650*/  FMNMX.FTZ R8, R109, R8, !PT ;  /* 0x000000086d087209 */ /* 0x000fea0007810000 */
[----:B------:R-:W3:Y:S01]  /*8660*/  MUFU.TANH R100, R32 ;  /* 0x0000002000647308 */ /* 0x000ee20000002400 */
[----:B------:R-:W-:Y:S09]  /*8670*/  FMNMX.FTZ R7, R107, R8, !PT ;  /* 0x000000086b077209 */ /* 0x000ff20007810000 */
[----:B------:R-:W3:Y:S01]  /*8680*/  MUFU.TANH R86, R35 ;  /* 0x0000002300567308 */ /* 0x000ee20000002400 */
[----:B-1----:R-:W-:Y:S09]  /*8690*/  LDSM.16.MT88.4 R28, [R118+0x7000] ;  /* 0x00700000761c783b */ /* 0x002ff20000004200 */
[----:B------:R-:W1:Y:S01]  /*86a0*/  MUFU.TANH R106, R33 ;  /* 0x00000021006a7308 */ /* 0x000e620000002400 */
[CC--:B------:R-:W-:Y:S01]  /*86b0*/  FFMA.FTZ R112, R5.reuse, R0.reuse, R112 ;  /* 0x0000000005707223 */ /* 0x0c0fe20000010070 */
[----:B--2---:R-:W-:Y:S01]  /*86c0*/  FFMA.FTZ R99, R5, R0, R99 ;  /* 0x0000000005637223 */ /* 0x004fe20000010063 */
[----:B------:R-:W-:Y:S01]  /*86d0*/  FMNMX.FTZ R5, R161, R4, !PT ;  /* 0x00000004a1057209 */ /* 0x000fe20007810000 */
[CC--:B------:R-:W-:Y:S01]  /*86e0*/  FFMA.FTZ R110, R3.reuse, R0.reuse, R110 ;  /* 0x00000000036e7223 */ /* 0x0c0fe2000001006e */
[-C--:B----4-:R-:W-:Y:S01]  /*86f0*/  FFMA.FTZ R96, R3, R0.reuse, R96 ;  /* 0x0000000003607223 */ /* 0x090fe20000010060 */
[----:B------:R-:W-:Y:S02]  /*8700*/  IADD3 R3, R2, 0x29, RZ ;  /* 0x0000002902037810 */ /* 0x000fe40007ffe0ff */
[----:B------:R-:W-:Y:S02]  /*8710*/  FMNMX.FTZ R5, R152, R5, !PT ;  /* 0x0000000598057209 */ /* 0x000fe40007810000 */
[----:B------:R-:W-:Y:S02]  /*8720*/  I2FP.F32.S32 R3, R3 ;  /* 0x0000000300037245 */ /* 0x000fe40000201400 */
[----:B------:R-:W-:Y:S02]  /*8730*/  FMNMX.FTZ R5, R114, R5, !PT ;  /* 0x0000000572057209 */ /* 0x000fe40007810000 */
[----:B------:R-:W-:Y:S01]  /*8740*/  FMNMX.FTZ R7, R110, R7, !PT ;  /* 0x000000076e077209 */ /* 0x000fe20007810000 */
[CC--:B-----5:R-:W-:Y:S01]  /*8750*/  FFMA.FTZ R111, R3.reuse, R0.reuse, R111 ;  /* 0x00000000036f7223 */ /* 0x0e0fe2000001006f */
[----:B------:R-:W-:Y:S01]  /*8760*/  FFMA.FTZ R98, R3, R0, R98 ;  /* 0x0000000003627223 */ /* 0x000fe20000010062 */
[----:B------:R-:W-:Y:S02]  /*8770*/  FMNMX.FTZ R5, R150, R5, !PT ;  /* 0x0000000596057209 */ /* 0x000fe40007810000 */
[----:B------:R-:W-:Y:S02]  /*8780*/  IADD3 R3, R2, 0x30, RZ ;  /* 0x0000003002037810 */ /* 0x000fe40007ffe0ff */
[----:B------:R-:W-:Y:S02]  /*8790*/  FMNMX.FTZ R6, R108, R5, !PT ;  /* 0x000000056c067209 */ /* 0x000fe40007810000 */
[----:B------:R-:W-:Y:S02]  /*87a0*/  I2FP.F32.S32 R3, R3 ;  /* 0x0000000300037245 */ /* 0x000fe40000201400 */
[----:B------:R-:W-:Y:S02]  /*87b0*/  FMNMX.FTZ R9, R105, R6, !PT ;  /* 0x0000000669097209 */ /* 0x000fe40007810000 */
[C---:B------:R-:W-:Y:S01]  /*87c0*/  IADD3 R4, R2.reuse, 0x31, RZ ;  /* 0x0000003102047810 */ /* 0x040fe20007ffe0ff */
[CC--:B------:R-:W-:Y:S01]  /*87d0*/  FFMA.FTZ R104, R3.reuse, R0.reuse, R104 ;  /* 0x0000000003687223 */ /* 0x0c0fe20000010068 */
[----:B------:R-:W-:Y:S01]  /*87e0*/  FFMA.FTZ R103, R3, R0, R103 ;  /* 0x0000000003677223 */ /* 0x000fe20000010067 */
[C---:B------:R-:W-:Y:S02]  /*87f0*/  IADD3 R3, R2.reuse, 0x38, RZ ;  /* 0x0000003802037810 */ /* 0x040fe40007ffe0ff */
[----:B------:R-:W-:Y:S02]  /*8800*/  IADD3 R5, R2, 0x39, RZ ;  /* 0x0000003902057810 */ /* 0x000fe40007ffe0ff */
[----:B------:R-:W-:Y:S02]  /*8810*/  FMNMX.FTZ R2, R112, R7, !PT ;  /* 0x0000000770027209 */ /* 0x000fe40007810000 */
[----:B------:R-:W-:Y:S02]  /*8820*/  FMNMX.FTZ R6, R96, R9, !PT ;  /* 0x0000000960067209 */ /* 0x000fe40007810000 */
[----:B------:R-:W-:Y:S02]  /*8830*/  I2FP.F32.S32 R4, R4 ;  /* 0x0000000400047245 */ /* 0x000fe40000201400 */
[----:B------:R-:W-:Y:S02]  /*8840*/  FMNMX.FTZ R2, R111, R2, !PT ;  /* 0x000000026f027209 */ /* 0x000fe40007810000 */
[----:B------:R-:W-:Y:S01]  /*8850*/  FMNMX.FTZ R7, R99, R6, !PT ;  /* 0x0000000663077209 */ /* 0x000fe20007810000 */
[CC--:B---3--:R-:W-:Y:S01]  /*8860*/  FFMA.FTZ R101, R4.reuse, R0.reuse, R101 ;  /* 0x0000000004657223 */ /* 0x0c8fe20000010065 */
        /* <DEDUP_REMOVED lines=9> */
[----:B------:R-:W-:Y:S01]  /*8900*/  FFMA.FTZ R86, R5, R0, R86 ;  /* 0x0000000005567223 */ /* 0x000fe20000010056 */
[----:B------:R-:W-:Y:S01]  /*8910*/  FMNMX.FTZ R3, R87, R2, !PT ;  /* 0x0000000257037209 */ /* 0x000fe20007810000 */
[----:B-1----:R-:W-:Y:S01]  /*8920*/  FFMA.FTZ R106, R5, R0, R106 ;  /* 0x00000000056a7223 */ /* 0x002fe2000001006a */
[----:B------:R-:W-:Y:S02]  /*8930*/  FMNMX.FTZ R13, R102, R7, !PT ;  /* 0x00000007660d7209 */ /* 0x000fe40007810000 */
[----:B------:R-:W-:Y:S02]  /*8940*/  FMNMX.FTZ R9, R86, R3, !PT ;  /* 0x0000000356097209 */ /* 0x000fe40007810000 */
[----:B------:R-:W-:Y:S03]  /*8950*/  FMNMX.FTZ R13, R100, R13, !PT ;  /* 0x0000000d640d7209 */ /* 0x000fe60007810000 */
[----:B------:R-:W1:Y:S01]  /*8960*/  SHFL.BFLY PT, R2, R9, 0x2, 0x1f ;  /* 0x0c401f0009027f89 */ /* 0x000e6200000e0000 */
[----:B------:R-:W-:Y:S07]  /*8970*/  FMNMX.FTZ R8, R106, R13, !PT ;  /* 0x0000000d6a087209 */ /* 0x000fee0007810000 */
        /* <DEDUP_REMOVED lines=10> */
[----:B------:R-:W-:Y:S02]  /*8a20*/  FSEL R148, R148, RZ, P0 ;  /* 0x000000ff94947208 */ /* 0x000fe40000000000 */
[----:B--2---:R-:W-:Y:S03]  /*8a30*/  FMNMX.FTZ R3, R6, R3, !PT ;  /* 0x0000000306037209 */ /* 0x004fe60007810000 */
[----:B------:R-:W-:Y:S01]  /*8a40*/  FFMA.FTZ R113, R11, UR4, -R148 ;  /* 0x000000040b717c23 */ /* 0x000fe20008010894 */
[C---:B------:R-:W-:Y:S01]  /*8a50*/  FSETP.NEU.FTZ.AND P0, PT, R3.reuse, -INF , PT ;  /* 0xff8000000300780b */ /* 0x040fe20003f1d000 */
[C---:B------:R-:W-:Y:S01]  /*8a60*/  FMUL.FTZ R115, R3.reuse, UR4 ;  /* 0x0000000403737c20 */ /* 0x040fe20008410000 */
[----:B------:R-:W-:Y:S01]  /*8a70*/  FADD.FTZ R5, -R3, R84 ;  /* 0x0000005403057221 */ /* 0x000fe20000010100 */
[----:B------:R-:W-:Y:S01]  /*8a80*/  FMUL.FTZ R84, R4, UR4 ;  /* 0x0000000404547c20 */ /* 0x000fe20008410000 */
[--C-:B------:R-:W-:Y:S01]  /*8a90*/  FFMA.FTZ R92, R151, UR4, -R148.reuse ;  /* 0x00000004975c7c23 */ /* 0x100fe20008010894 */
[--C-:B------:R-:W-:Y:S01]  /*8aa0*/  FFMA.FTZ R90, R155, UR4, -R148.reuse ;  /* 0x000000049b5a7c23 */ /* 0x100fe20008010894 */
[----:B------:R-:W-:Y:S01]  /*8ab0*/  FSEL R115, R115, RZ, P0 ;  /* 0x000000ff73737208 */ /* 0x000fe20000000000 */
[----:B------:R-:W-:Y:S01]  /*8ac0*/  FMUL.FTZ R85, R5, UR4 ;  /* 0x0000000405557c20 */ /* 0x000fe20008410000 */
        /* <DEDUP_REMOVED lines=38> */
[----:B------:R-:W-:Y:S01]  /*8d30*/  FMUL.FTZ R35, R84, R55 ;  /* 0x0000003754237220 */ /* 0x000fe20000410000 */
[C---:B------:R-:W-:Y:S01]  /*8d40*/  FMUL.FTZ R32, R85.reuse, R52 ;  /* 0x0000003455207220 */ /* 0x040fe20000410000 */
[C---:B------:R-:W-:Y:S03]  /*8d50*/  FMUL.FTZ R33, R85.reuse, R53 ;  /* 0x0000003555217220 */ /* 0x040fe60000410000 */
        /* <DEDUP_REMOVED lines=22> */
[----:B------:R-:W-:Y:S01]  /*8ec0*/  LDSM.16.MT88.4 R76, [R118+0x6c00] ;  /* 0x006c0000764c783b */ /* 0x000fe20000004200 */
[--C-:B------:R-:W-:Y:S03]  /*8ed0*/  FFMA.FTZ R99, R99, UR4, -R115.reuse ;  /* 0x0000000463637c23 */ /* 0x100fe60008010873 */
[----:B------:R-:W-:Y:S01]  /*8ee0*/  MUFU.EX2 R91, R91 ;  /* 0x0000005b005b7308 */ /* 0x000fe20000000800 */
[----:B------:R-:W-:Y:S01]  /*8ef0*/  FFMA.FTZ R96, R98, UR4, -R115 ;  /* 0x0000000462607c23 */ /* 0x000fe20008010873 */
[----:B------:R-:W-:Y:S01]  /*8f00*/  FFMA.FTZ R113, R84, R145, R113 ;  /* 0x0000009154717223 */ /* 0x000fe20000010071 */
[--C-:B------:R-:W-:Y:S01]  /*8f10*/  FFMA.FTZ R98, R101, UR4, -R148.reuse ;  /* 0x0000000465627c23 */ /* 0x100fe20008010894 */
[--C-:B------:R-:W-:Y:S01]  /*8f20*/  FFMA.FTZ R101, R87, UR4, -R148.reuse ;  /* 0x0000000457657c23 */ /* 0x100fe20008010894 */
[----:B------:R-:W-:Y:S01]  /*8f30*/  FFMA.FTZ R103, R103, UR4, -R148 ;  /* 0x0000000467677c23 */ /* 0x000fe20008010894 */
[----:B------:R-:W-:Y:S01]  /*8f40*/  LDSM.16.MT88.4 R68, [R116+0x6c00] ;  /* 0x006c00007444783b */ /* 0x000fe20000004200 */
[--C-:B------:R-:W-:Y:S03]  /*8f50*/  FFMA.FTZ R104, R104, UR4, -R115.reuse ;  /* 0x0000000468687c23 */ /* 0x100fe60008010873 */
[----:B------:R-:W3:Y:S01]  /*8f60*/  MUFU.EX2 R88, R88 ;  /* 0x0000005800587308 */ /* 0x000ee20000000800 */
[----:B----4-:R-:W-:Y:S01]  /*8f70*/  F2FP.F16.F32.PACK_AB R80, R93, R146 ;  /* 0x000000925d50723e */ /* 0x010fe200000000ff */
[----:B------:R-:W-:Y:S01]  /*8f80*/  FFMA.FTZ R146, R85, R144, R146 ;  /* 0x0000009055927223 */ /* 0x000fe20000010092 */
[----:B------:R-:W-:Y:S01]  /*8f90*/  FFMA.FTZ R102, R102, UR4, -R115 ;  /* 0x0000000466667c23 */ /* 0x000fe20008010873 */
[----:B------:R-:W-:Y:S02]  /*8fa0*/  FADD.FTZ R113, R92, R113 ;  /* 0x000000715c717221 */ /* 0x000fe40000010000 */
[----:B------:R-:W-:Y:S04]  /*8fb0*/  FADD.FTZ R146, R93, R146 ;  /* 0x000000925d927221 */ /* 0x000fe80000010000 */
[----:B------:R-:W-:Y:S01]  /*8fc0*/  MUFU.EX2 R95, R95 ;  /* 0x0000005f005f7308 */ /* 0x000fe20000000800 */
[----:B------:R-:W-:Y:S04]  /*8fd0*/  FADD.FTZ R90, R90, R113 ;  /* 0x000000715a5a7221 */ /* 0x000fe80000010000 */
[----:B------:R-:W-:Y:S05]  /*8fe0*/  FADD.FTZ R89, R89, R90 ;  /* 0x0000005a59597221 */ /* 0x000fea0000010000 */
[----:B------:R-:W-:Y:S01]  /*8ff0*/  MUFU.EX2 R94, R94 ;  /* 0x0000005e005e7308 */ /* 0x000fe20000000800 */
[----:B---3--:R-:W-:Y:S01]  /*9000*/  F2FP.F16.F32.PACK_AB R82, R88, R91 ;  /* 0x0000005b5852723e */ /* 0x008fe200000000ff */
[----:B------:R-:W-:Y:S06]  /*9010*/  FADD.FTZ R91, R91, R146 ;  /* 0x000000925b5b7221 */ /* 0x000fec0000010000 */
        /* <DEDUP_REMOVED lines=24> */
[--C-:B------:R-:W-:Y:S01]  /*91a0*/  FFMA.FTZ R66, R100, UR4, -R115.reuse ;  /* 0x0000000464427c23 */ /* 0x100fe20008010873 */
[----:B------:R-:W-:Y:S01]  /*91b0*/  FFMA.FTZ R115, R106, UR4, -R115 ;  /* 0x000000046a737c23 */ /* 0x000fe20008010873 */
[C---:B------:R-:W-:Y:S06]  /*91c0*/  HMMA.16816.F32 R24, R80.reuse, R30, R24 ;  /* 0x0000001e5018723c */ /* 0x040fec0000001818 */
[----:B------:R-:W3:Y:S01]  /*91d0*/  MUFU.EX2 R64, R64 ;  /* 0x0000004000407308 */ /* 0x000ee20000000800 */
[C---:B------:R-:W-:Y:S01]  /*91e0*/  FMUL.FTZ R28, R85.reuse, R56 ;  /* 0x00000038551c7220 */ /* 0x040fe20000410000 */
[----:B------:R-:W-:Y:S03]  /*91f0*/  FMUL.FTZ R29, R85, R57 ;  /* 0x00000039551d7220 */ /* 0x000fe60000410000 */
[C---:B------:R-:W-:Y:S01]  /*9200*/  FMUL.FTZ R30, R84.reuse, R58 ;  /* 0x0000003a541e7220 */ /* 0x040fe20000410000 */
[----:B------:R-:W-:Y:S02]  /*9210*/  FMUL.FTZ R31, R84, R59 ;  /* 0x0000003b541f7220 */ /* 0x000fe40000410000 */
[----:B------:R-:W-:Y:S02]  /*9220*/  LDSM.16.MT88.4 R56, [R118+0x6400] ;  /* 0x006400007638783b */ /* 0x000fe40000004200 */
[----:B------:R-:W-:Y:S03]  /*9230*/  MUFU.EX2 R147, R147 ;  /* 0x0000009300937308 */ /* 0x000fe60000000800 */
[C---:B--2---:R-:W-:Y:S07]  /*9240*/  HMMA.16816.F32 R28, R80.reuse, R60, R28 ;  /* 0x0000003c501c723c */ /* 0x044fee000000181c */
[----:B------:R-:W-:Y:S01]  /*9250*/  MUFU.EX2 R107, R107 ;  /* 0x0000006b006b7308 */ /* 0x000fe20000000800 */
[C---:B------:R-:W-:Y:S01]  /*9260*/  HMMA.16816.F32 R32, R80.reuse, R62, R32 ;  /* 0x0000003e5020723c */ /* 0x040fe20000001820 */
[----:B------:R-:W-:Y:S05]  /*9270*/  LDSM.16.MT88.4 R60, [R116+0x6800] ;  /* 0x00680000743c783b */ /* 0x000fea0000004200 */
[C---:B-1----:R-:W-:Y:S03]  /*9280*/  HMMA.16816.F32 R36, R80.reuse, R52, R36 ;  /* 0x000000345024723c */ /* 0x042fe60000001824 */
[----:B------:R-:W-:Y:S03]  /*9290*/  MUFU.EX2 R96, R96 ;  /* 0x0000006000607308 */ /* 0x000fe60000000800 */
[C---:B------:R-:W-:Y:S01]  /*92a0*/  HMMA.16816.F32 R40, R80.reuse, R54, R40 ;  /* 0x000000365028723c */ /* 0x040fe20000001828 */
[----:B------:R-:W1:Y:S06]  /*92b0*/  LDSM.16.MT88.4 R52, [R116+0x8000] ;  /* 0x008000007434783b */ /* 0x000e6c0000004200 */
[----:B------:R-:W-:Y:S10]  /*92c0*/  MUFU.EX2 R65, R65 ;  /* 0x0000004100417308 */ /* 0x000ff40000000800 */
[----:B------:R-:W2:Y:S10]  /*92d0*/  MUFU.EX2 R114, R114 ;  /* 0x0000007200727308 */ /* 0x000eb40000000800 */
[----:B------:R-:W-:Y:S10]  /*92e0*/  MUFU.EX2 R109, R109 ;  /* 0x0000006d006d7308 */ /* 0x000ff40000000800 */
[----:B------:R-:W4:Y:S10]  /*92f0*/  MUFU.EX2 R108, R108 ;  /* 0x0000006c006c7308 */ /* 0x000f340000000800 */
[----:B------:R-:W-:Y:S01]  /*9300*/  MUFU.EX2 R103, R103 ;  /* 0x0000006700677308 */ /* 0x000fe20000000800 */
[C---:B-1----:R-:W-:Y:S09]  /*9310*/  HMMA.16816.F32 R44, R80.reuse, R52, R44 ;  /* 0x00000034502c723c */ /* 0x042ff2000000182c */
[----:B------:R-:W1:Y:S01]  /*9320*/  MUFU.EX2 R98, R98 ;  /* 0x0000006200627308 */ /* 0x000e620000000800 */
[----:B------:R-:W-:Y:S09]  /*9330*/  HMMA.16816.F32 R48, R80, R54, R48 ;  /* 0x000000365030723c */ /* 0x000ff20000001830 */
[----:B------:R-:W-:Y:S02]  /*9340*/  MUFU.EX2 R101, R101 ;  /* 0x0000006500657308 */ /* 0x000fe40000000800 */
[----:B---3--:R-:W-:Y:S02]  /*9350*/  F2FP.F16.F32.PACK_AB R53, R95, R64 ;  /* 0x000000405f35723e */ /* 0x008fe400000000ff */
[----:B------:R-:W-:Y:S02]  /*9360*/  F2FP.F16.F32.PACK_AB R55, R97, R94 ;  /* 0x0000005e6137723e */ /* 0x000fe400000000ff */
[----:B--2---:R-:W-:Y:S04]  /*9370*/  F2FP.F16.F32.PACK_AB R52, R114, R65 ;  /* 0x000000417234723e */ /* 0x004fe800000000ff */
[----:B------:R-:W2:Y:S01]  /*9380*/  MUFU.EX2 R148, R148 ;  /* 0x0000009400947308 */ /* 0x000ea20000000800 */
[----:B----4-:R-:W-:Y:S02]  /*9390*/  F2FP.F16.F32.PACK_AB R54, R108, R109 ;  /* 0x0000006d6c36723e */ /* 0x010fe400000000ff */
[----:B-1----:R-:W-:Y:S05]  /*93a0*/  F2FP.F16.F32.PACK_AB R85, R98, R103 ;  /* 0x000000676255723e */ /* 0x002fea00000000ff */
[C---:B------:R-:W-:Y:S02]  /*93b0*/  HMMA.16816.F32 R4, R52.reuse, R56, R4 ;  /* 0x000000383404723c */ /* 0x040fe40000001804 */
[----:B------:R-:W-:Y:S04]  /*93c0*/  MUFU.EX2 R100, R104 ;  /* 0x0000006800647308 */ /* 0x000fe80000000800 */
[C---:B------:R-:W-:Y:S01]  /*93d0*/  HMMA.16816.F32 R8, R52.reuse, R58, R8 ;  /* 0x0000003a3408723c */ /* 0x040fe20000001808 */
[----:B------:R-:W1:Y:S05]  /*93e0*/  LDSM.16.MT88.4 R56, [R116+0x6400] ;  /* 0x006400007438783b */ /* 0x000e6a0000004200 */
[----:B------:R-:W3:Y:S01]  /*93f0*/  MUFU.EX2 R93, R102 ;  /* 0x00000066005d7308 */ /* 0x000ee20000000800 */
[----:B--2---:R-:W-:Y:S09]  /*9400*/  F2FP.F16.F32.PACK_AB R87, R148, R101 ;  /* 0x000000659457723e */ /* 0x004ff200000000ff */
[----:B------:R-:W-:Y:S10]  /*9410*/  MUFU.EX2 R92, R66 ;  /* 0x00000042005c7308 */ /* 0x000ff40000000800 */
[----:B------:R-:W2:Y:S01]  /*9420*/  MUFU.EX2 R115, R115 ;  /* 0x0000007300737308 */ /* 0x000ea20000000800 */
[----:B---3--:R-:W-:Y:S02]  /*9430*/  F2FP.F16.F32.PACK_AB R84, R93, R100 ;  /* 0x000000645d54723e */ /* 0x008fe400000000ff */
[----:B--2---:R-:W-:Y:S01]  /*9440*/  F2FP.F16.F32.PACK_AB R86, R115, R92 ;  /* 0x0000005c7356723e */ /* 0x004fe200000000ff */
        /* <DEDUP_REMOVED lines=32> */
[C---:B------:R-:W-:Y:S05]  /*9650*/  HMMA.16816.F32 R40, R52.reuse, R58, R40 ;  /* 0x0000003a3428723c */ /* 0x040fea0000001828 */
[----:B------:R-:W-:Y:S01]  /*9660*/  FADD.FTZ R56, R88, R91 ;  /* 0x0000005b58387221 */ /* 0x000fe20000010000 */
[C---:B--2---:R-:W-:Y:S05]  /*9670*/  HMMA.16816.F32 R44, R52.reuse, R60, R44 ;  /* 0x0000003c342c723c */ /* 0x044fea000000182c */
[----:B------:R-:W-:Y:S01]  /*9680*/  FADD.FTZ R88, R64, R89 ;  /* 0x0000005940587221 */ /* 0x000fe20000010000 */
[----:B------:R-:W-:Y:S01]  /*9690*/  HMMA.16816.F32 R48, R52, R62, R48 ;  /* 0x0000003e3430723c */ /* 0x000fe20000001830 */
[----:B------:R-:W1:Y:S04]  /*96a0*/  LDSM.16.MT88.4 R60, [R118+0x7c00] ;  /* 0x007c0000763c783b */ /* 0x000e680000004200 */
[----:B------:R-:W-:Y:S01]  /*96b0*/  FADD.FTZ R89, R65, R56 ;  /* 0x0000003841597221 */ /* 0x000fe20000010000 */
[C---:B------:R-:W-:Y:S03]  /*96c0*/  HMMA.16816.F32 R80, R84.reuse, R76, R4 ;  /* 0x0000004c5450723c */ /* 0x040fe60000001804 */
[----:B------:R-:W2:Y:S02]  /*96d0*/  LDSM.16.MT88.4 R52, [R116+0x7c00] ;  /* 0x007c00007434783b */ /* 0x000ea40000004200 */
[----:B------:R-:W-:Y:S01]  /*96e0*/  FADD.FTZ R95, R95, R88 ;  /* 0x000000585f5f7221 */ /* 0x000fe20000010000 */
[C---:B------:R-:W-:Y:S05]  /*96f0*/  HMMA.16816.F32 R76, R84.reuse, R78, R8 ;  /* 0x0000004e544c723c */ /* 0x040fea0000001808 */
[----:B------:R-:W3:Y:S01]  /*9700*/  LDSM.16.MT88.4 R4, [R118+0x8c00] ;  /* 0x008c00007604783b */ /* 0x000ee20000004200 */
[C---:B------:R-:W-:Y:S05]  /*9710*/  HMMA.16816.F32 R72, R84.reuse, R68, R12 ;  /* 0x000000445448723c */ /* 0x040fea000000180c */
[----:B------:R-:W-:Y:S01]  /*9720*/  FADD.FTZ R114, R114, R89 ;  /* 0x0000005972727221 */ /* 0x000fe20000010000 */
[C---:B------:R-:W-:Y:S01]  /*9730*/  HMMA.16816.F32 R68, R84.reuse, R70, R16 ;  /* 0x000000465444723c */ /* 0x040fe20000001810 */
[----:B------:R-:W4:Y:S04]  /*9740*/  LDSM.16.MT88.4 R8, [R116+0x8c00] ;  /* 0x008c00007408783b */ /* 0x000f280000004200 */
[----:B------:R-:W-:Y:S01]  /*9750*/  FADD.FTZ R94, R94, R95 ;  /* 0x0000005f5e5e7221 */ /* 0x000fe20000010000 */
[----:B------:R-:W-:Y:S05]  /*9760*/  FADD.FTZ R109, R109, R114 ;  /* 0x000000726d6d7221 */ /* 0x000fea0000010000 */
[----:B------:R-:W-:Y:S01]  /*9770*/  FADD.FTZ R94, R97, R94 ;  /* 0x0000005e615e7221 */ /* 0x000fe20000010000 */
        /* <DEDUP_REMOVED lines=17> */
[----:B------:R-:W-:Y:S01]  /*9890*/  FADD.FTZ R110, R110, R5 ;  /* 0x000000056e6e7221 */ /* 0x000fe20000010000 */
[----:B------:R-:W-:Y:S01]  /*98a0*/  FADD.FTZ R92, R92, R93 ;  /* 0x0000005d5c5c7221 */ /* 0x000fe20000010000 */
[----:B------:R-:W-:Y:S04]  /*98b0*/  MOV R85, R2 ;  /* 0x0000000200557202 */ /* 0x000fe80000000f00 */
[----:B------:R-:W-:Y:S01]  /*98c0*/  FADD.FTZ R110, R107, R110 ;  /* 0x0000006e6b6e7221 */ /* 0x000fe20000010000 */
[----:B------:R-:W-:Y:S01]  /*98d0*/  FADD.FTZ R144, R115, R92 ;  /* 0x0000005c73907221 */ /* 0x000fe20000010000 */
[----:B------:R-:W-:Y:S02]  /*98e0*/  MOV R84, R3 ;  /* 0x0000000300547202 */ /* 0x000fe40000000f00 */
[----:B------:R-:W-:Y:S04]  /*98f0*/  FADD.FTZ R103, R103, R110 ;  /* 0x0000006e67677221 */ /* 0x000fe80000010000 */
[----:B------:R-:W-:Y:S04]  /*9900*/  FADD.FTZ R98, R98, R103 ;  /* 0x0000006762627221 */ /* 0x000fe80000010000 */
[----:B------:R-:W-:Y:S04]  /*9910*/  FADD.FTZ R101, R101, R98 ;  /* 0x0000006265657221 */ /* 0x000fe80000010000 */
[----:B------:R-:W-:Y:S01]  /*9920*/  FADD.FTZ R145, R148, R101 ;  /* 0x0000006594917221 */ /* 0x000fe20000010000 */
[----:B------:R-:W-:Y:S06]  /*9930*/  @P5 BRA `(.L_x_1124) ;  /* 0xffffffdc00405947 */ /* 0x000fec000383ffff */
.L_x_1123:
[----:B------:R-:W1:Y:S01]  /*9940*/  SHFL.BFLY PT, R7, R144, 0x2, 0x1f ;  /* 0x0c401f0090077f89 */ /* 0x000e6200000e0000 */
[----:B------:R-:W-:Y:S01]  /*9950*/  MOV R8, 0x3f800000 ;  /* 0x3f80000000087802 */ /* 0x000fe20000000f00 */
[----:B------:R-:W2:Y:S01]  /*9960*/  S2UR UR4, SR_CgaCtaId ;  /* 0x00000000000479c3 */ /* 0x000ea20000008800 */
[----:B------:R-:W-:Y:S01]  /*9970*/  ISETP.NE.AND P0, PT, R128, -0x1, PT ;  /* 0xffffffff8000780c */ /* 0x000fe20003f05270 */
        /* <DEDUP_REMOVED lines=10> */
[----:B------:R-:W-:Y:S02]  /*9a20*/  LEA.HI R11, R11, R0, RZ, 0x5 ;  /* 0x000000000b0b7211 */ /* 0x000fe400078f28ff */
[----:B------:R-:W-:Y:S01]  /*9a30*/  LOP3.LUT R9, R4, 0xfffffffc, RZ, 0xc0, !PT ;  /* 0xfffffffc04097812 */ /* 0x000fe200078ec0ff */
[----:B-1----:R-:W-:Y:S01]  /*9a40*/  FADD.FTZ R6, R7, R6 ;  /* 0x0000000607067221 */ /* 0x002fe20000010000 */
[----:B------:R-:W-:Y:S02]  /*9a50*/  SHF.R.S32.HI R7, RZ, 0x5, R11 ;  /* 0x00000005ff077819 */ /* 0x000fe4000001140b */
[----:B------:R-:W-:Y:S01]  /*9a60*/  LOP3.LUT R11, R11, 0xffffffe0, RZ, 0xc0, !PT ;  /* 0xffffffe00b0b7812 */ /* 0x000fe200078ec0ff */
[----:B--2---:R-:W-:Y:S01]  /*9a70*/  FADD.FTZ R5, R10, R5 ;  /* 0x000000050a057221 */ /* 0x004fe20000010000 */
[----:B------:R-:W-:-:S02]  /*9a80*/  FSETP.NE.FTZ.AND P5, PT, R6, RZ, PT ;  /* 0x000000ff0600720b */ /* 0x000fc40003fb5000 */
[-C--:B------:R-:W-:Y:S02]  /*9a90*/  IADD3 R10, -R9, R0.reuse, RZ ;  /* 0x00000000090a7210 */ /* 0x080fe40007ffe1ff */
[----:B------:R-:W-:Y:S02]  /*9aa0*/  FSETP.NE.FTZ.AND P4, PT, R5, RZ, PT ;  /* 0x000000ff0500720b */ /* 0x000fe40003f95000 */
[----:B------:R-:W-:Y:S02]  /*9ab0*/  MOV R9, 0x3f800000 ;  /* 0x3f80000000097802 */ /* 0x000fe40000000f00 */
[----:B------:R-:W-:Y:S02]  /*9ac0*/  IADD3 R0, -R11, R0, RZ ;  /* 0x000000000b007210 */ /* 0x000fe40007ffe1ff */
[----:B------:R-:W-:-:S03]  /*9ad0*/  LEA R7, R7, R10, 0x8 ;  /* 0x0000000a07077211 */ /* 0x000fc600078e40ff */
        /* <DEDUP_REMOVED lines=30> */
[----:B------:R-:W-:Y:S01]  /*9cc0*/  SHF.R.S32.HI R11, RZ, 0x1f, R8 ;  /* 0x0000001fff0b7819 */ /* 0x000fe20000011408 */
        /* <DEDUP_REMOVED lines=9> */
[----:B------:R-:W1:Y:S01]  /*9d60*/  @P0 LDC.64 R10, c[0x0][0x298] ;  /* 0x0000a600ff0a0b82 */ /* 0x000e620000000a00 */
        /* <DEDUP_REMOVED lines=16> */
[----:B------:R-:W-:-:S02]  /*9e70*/  SHF.R.S32.HI R9, RZ, 0x1, R13 ;  /* 0x00000001ff097819 */ /* 0x000fc4000001140d */
[----:B------:R-:W-:Y:S02]  /*9e80*/  LOP3.LUT R13, R13, 0x3fffffe, RZ, 0xc0, !PT ;  /* 0x03fffffe0d0d7812 */ /* 0x000fe400078ec0ff */
[----:B------:R-:W-:Y:S02]  /*9e90*/  SHF.L.U32 R14, R9, 0x6, RZ ;  /* 0x00000006090e7819 */ /* 0x000fe400000006ff */
[----:B------:R-:W-:Y:S02]  /*9ea0*/  IADD3 R12, R12, -R13, RZ ;  /* 0x8000000d0c0c7210 */ /* 0x000fe40007ffe0ff */
[----:B------:R-:W-:Y:S02]  /*9eb0*/  LOP3.LUT R14, R14, 0xc0, RZ, 0xc0, !PT ;  /* 0x000000c00e0e7812 */ /* 0x000fe400078ec0ff */
[----:B------:R-:W-:Y:S01]  /*9ec0*/  LEA R7, R12, R7, 0x4 ;  /* 0x000000070c077211 */ /* 0x000fe200078e20ff */
[----:B-1----:R-:W-:Y:S01]  /*9ed0*/  @P0 IMAD.WIDE.U32 R12, R128, R10, RZ ;  /* 0x0000000a800c0225 */ /* 0x002fe200078e00ff */
[----:B------:R-:W-:-:S02]  /*9ee0*/  LEA.HI R14, R14, R14, RZ, 0x1d ;  /* 0x0000000e0e0e7211 */ /* 0x000fc400078fe8ff */
[----:B------:R-:W-:Y:S01]  /*9ef0*/  F2FP.F16.F32.PACK_AB R80, R81, R80 ;  /* 0x000000505150723e */ /* 0x000fe200000000ff */
[----:B------:R-:W-:Y:S01]  /*9f00*/  @P0 IMAD R11, R128, R11, R13 ;  /* 0x0000000b800b0224 */ /* 0x000fe200078e020d */
[----:B------:R-:W-:Y:S02]  /*9f10*/  LEA R7, R7, R14, 0x1 ;  /* 0x0000000e07077211 */ /* 0x000fe400078e08ff */
[----:B------:R-:W-:Y:S02]  /*9f20*/  F2FP.F16.F32.PACK_AB R82, R83, R82 ;  /* 0x000000525352723e */ /* 0x000fe400000000ff */
[----:B------:R-:W-:Y:S02]  /*9f30*/  LEA R13, R7, UR4, 0x1 ;  /* 0x00000004070d7c11 */ /* 0x000fe4000f8e08ff */
[----:B------:R-:W-:Y:S02]  /*9f40*/  F2FP.F16.F32.PACK_AB R76, R77, R76 ;  /* 0x0000004c4d4c723e */ /* 0x000fe400000000ff */
[----:B------:R-:W-:-:S02]  /*9f50*/  F2FP.F16.F32.PACK_AB R78, R79, R78 ;  /* 0x0000004e4f4e723e */ /* 0x000fc400000000ff */
        /* <DEDUP_REMOVED lines=13> */
.L_x_1127:
        /* <DEDUP_REMOVED lines=23> */
.L_x_1128:
[----:B------:R-:W-:Y:S01]  /*a1a0*/  ISETP.NE.U32.AND P3, PT, R14, 0x1, PT ;  /* 0x000000010e00780c */ /* 0x000fe20003f65070 */
[----:B------:R-:W-:Y:S01]  /*a1b0*/  IMAD.MOV.U32 R14, RZ, RZ, 0x20 ;  /* 0x00000020ff0e7424 */ /* 0x000fe200078e00ff */
[----:B------:R-:W-:Y:S01]  /*a1c0*/  ISETP.NE.AND P0, PT, RZ, UR4, PT ;  /* 0x00000004ff007c0c */ /* 0x000fe2000bf05270 */
[----:B------:R-:W-:Y:S01]  /*a1d0*/  VIADD R7, R13, 0xfffffff0 ;  /* 0xfffffff00d077836 */ /* 0x000fe20000000000 */
[----:B------:R-:W-:Y:S01]  /*a1e0*/  LOP3.LUT P2, RZ, R9, 0x2, RZ, 0xc0, !PT ;  /* 0x0000000209ff7812 */ /* 0x000fe2000784c0ff */
[----:B------:R-:W-:Y:S01]  /*a1f0*/  STS [R13], R80 ;  /* 0x000000500d007388 */ /* 0x000fe20000000800 */
[----:B------:R-:W-:Y:S01]  /*a200*/  F2FP.F16.F32.PACK_AB R36, R37, R36 ;  /* 0x000000242524723e */ /* 0x000fe200000000ff */
[----:B------:R-:W1:Y:S01]  /*a210*/  @P5 MUFU.LG2 R6, R6 ;  /* 0x0000000600065308 */ /* 0x000e620000000c00 */
[----:B------:R-:W-:Y:S01]  /*a220*/  SEL R14, R14, 0xffffffe0, !P2 ;  /* 0xffffffe00e0e7807 */ /* 0x000fe20005000000 */
[----:B------:R-:W-:Y:S01]  /*a230*/  STS [R13+0x200], R82 ;  /* 0x000200520d007388 */ /* 0x000fe20000000800 */
[----:B------:R-:W-:Y:S01]  /*a240*/  F2FP.F16.F32.PACK_AB R38, R39, R38 ;  /* 0x000000262726723e */ /* 0x000fe200000000ff */
[----:B------:R-:W-:Y:S01]  /*a250*/  BSSY B0, `(.L_x_1129) ;  /* 0x0000066000007945 */ /* 0x000fe20003800000 */
        /* <DEDUP_REMOVED lines=8> */
[----:B------:R-:W3:Y:S01]  /*a2e0*/  @P4 MUFU.LG2 R5, R5 ;  /* 0x0000000500054308 */ /* 0x000ee20000000c00 */
[----:B------:R-:W-:Y:S01]  /*a2f0*/  F2FP.F16.F32.PACK_AB R46, R47, R46 ;  /* 0x0000002e2f2e723e */ /* 0x000fe200000000ff */
[----:B------:R-:W-:Y:S01]  /*a300*/  STS [R7+0x200], R78 ;  /* 0x0002004e07007388 */ /* 0x000fe20000000800 */
[----:B------:R-:W-:Y:S01]  /*a310*/  F2FP.F16.F32.PACK_AB R48, R49, R48 ;  /* 0x000000303130723e */ /* 0x000fe200000000ff */
[----:B------:R-:W4:Y:S01]  /*a320*/  @!P0 LDC R28, c[0x0][0x270] ;  /* 0x00009c00ff1c8b82 */ /* 0x000f220000000800 */
[----:B------:R-:W-:Y:S01]  /*a330*/  F2FP.F16.F32.PACK_AB R50, R51, R50 ;  /* 0x000000323332723e */ /* 0x000fe200000000ff */
[----:B------:R-:W-:Y:S01]  /*a340*/  STS [R19], R72 ;  /* 0x0000004813007388 */ /* 0x000fe20000000800 */
[----:B------:R-:W-:Y:S01]  /*a350*/  PLOP3.LUT P2, PT, PT, PT, PT, 0x8, 0x0 ;  /* 0x000000000000781c */ /* 0x000fe20003f4e170 */
[----:B-1----:R-:W-:Y:S01]  /*a360*/  @P5 FMUL.FTZ R6, R6, 0.69314718246459960938 ;  /* 0x3f31721806065820 */ /* 0x002fe20000410000 */
[----:B------:R-:W-:Y:S01]  /*a370*/  @!P0 PLOP3.LUT P2, PT, P1, PT, PT, 0x80, 0x0 ;  /* 0x000000000000881c */ /* 0x000fe20000f4f070 */
[----:B------:R-:W-:Y:S02]  /*a380*/  STS [R19+0x200], R74 ;  /* 0x0002004a13007388 */ /* 0x000fe40000000800 */
[----:B------:R-:W1:Y:S02]  /*a390*/  @P0 LDC.64 R14, c[0x0][0x2c0] ;  /* 0x0000b000ff0e0b82 */ /* 0x000e640000000a00 */
[----:B------:R-:W-:Y:S01]  /*a3a0*/  STS [R29], R68 ;  /* 0x000000441d007388 */ /* 0x000fe20000000800 */
[----:B---3--:R-:W-:-:S03]  /*a3b0*/  @P4 FMUL.FTZ R5, R5, 0.69314718246459960938 ;  /* 0x3f31721805054820 */ /* 0x008fc60000410000 */
[----:B------:R-:W-:Y:S02]  /*a3c0*/  STS [R29+0x200], R70 ;  /* 0x000200461d007388 */ /* 0x000fe40000000800 */
[----:B------:R-:W3:Y:S02]  /*a3d0*/  @P0 LDC R33, c[0x0][0x2c0] ;  /* 0x0000b000ff210b82 */ /* 0x000ee40000000800 */
[----:B------:R-:W-:Y:S04]  /*a3e0*/  STS [R13+0x1000], R64 ;  /* 0x001000400d007388 */ /* 0x000fe80000000800 */
[----:B------:R-:W-:Y:S02]  /*a3f0*/  STS [R13+0x1200], R66 ;  /* 0x001200420d007388 */ /* 0x000fe40000000800 */
[----:B--2---:R-:W4:Y:S01]  /*a400*/  @P2 LDC R9, c[0x0][0x2e4] ;  /* 0x0000b900ff092b82 */ /* 0x004f220000000800 */
[----:B------:R-:W-:Y:S01]  /*a410*/  LOP3.LUT P2, RZ, R0, 0x3, RZ, 0xc0, !PT ;  /* 0x0000000300ff7812 */ /* 0x000fe2000784c0ff */
[----:B------:R-:W-:Y:S04]  /*a420*/  STS [R7+0x1000], R60 ;  /* 0x0010003c07007388 */ /* 0x000fe80000000800 */
[----:B------:R-:W-:Y:S04]  /*a430*/  STS [R7+0x1200], R62 ;  /* 0x0012003e07007388 */ /* 0x000fe80000000800 */
[----:B------:R-:W-:Y:S04]  /*a440*/  STS [R19+0x1000], R56 ;  /* 0x0010003813007388 */ /* 0x000fe80000000800 */
[----:B------:R-:W-:Y:S01]  /*a450*/  STS [R19+0x1200], R58 ;  /* 0x0012003a13007388 */ /* 0x000fe20000000800 */
[----:B------:R-:W-:-:S03]  /*a460*/  @!P0 IMAD.MOV.U32 R33, RZ, RZ, 0x1 ;  /* 0x00000001ff218424 */ /* 0x000fc600078e00ff */
[----:B------:R-:W-:Y:S04]  /*a470*/  STS [R29+0x1000], R52 ;  /* 0x001000341d007388 */ /* 0x000fe80000000800 */
[----:B------:R-:W-:Y:S01]  /*a480*/  STS [R29+0x1200], R54 ;  /* 0x001200361d007388 */ /* 0x000fe20000000800 */
[----:B------:R-:W2:Y:S03]  /*a490*/  S2R R10, SR_TID.X ;  /* 0x00000000000a7919 */ /* 0x000ea60000002100 */
        /* <DEDUP_REMOVED lines=8> */
[----:B--2---:R-:W-:Y:S01]  /*a520*/  SHF.R.S32.HI R31, RZ, 0x1f, R10 ;  /* 0x0000001fff1f7819 */ /* 0x004fe2000001140a */
[----:B-----5:R-:W-:Y:S01]  /*a530*/  @P0 IMAD.MOV.U32 R13, RZ, RZ, 0x1 ;  /* 0x00000001ff0d0424 */ /* 0x020fe200078e00ff */
[----:B------:R-:W-:Y:S02]  /*a540*/  BAR.SYNC.DEFER_BLOCKING 0x0 ;  /* 0x0000000000007b1d */ /* 0x000fe40000010000 */
[----:B------:R-:W-:Y:S01]  /*a550*/  LEA.HI R34, R31, R10, RZ, 0x5 ;  /* 0x0000000a1f227211 */ /* 0x000fe200078f28ff */
[----:B----4-:R-:W-:-:S03]  /*a560*/  @!P0 IMAD R13, R9, R28, RZ ;  /* 0x0000001c090d8224 */ /* 0x010fc600078e02ff */
[----:B-1----:R-:W-:Y:S02]  /*a570*/  SHF.R.S32.HI R7, RZ, 0x5, R34 ;  /* 0x00000005ff077819 */ /* 0x002fe40000011422 */
[----:B------:R-:W1:Y:S01]  /*a580*/  @P5 LDC R28, c[0x0][0x2e8] ;  /* 0x0000ba00ff1c5b82 */ /* 0x000e620000000800 */
[----:B------:R-:W-:Y:S01]  /*a590*/  LOP3.LUT R35, R34, 0xffffffe0, RZ, 0xc0, !PT ;  /* 0xffffffe022237812 */ /* 0x000fe200078ec0ff */
[----:B------:R-:W2:Y:S01]  /*a5a0*/  S2R R18, SR_CTAID.Y ;  /* 0x0000000000127919 */ /* 0x000ea20000002600 */
[----:B------:R-:W4:Y:S01]  /*a5b0*/  S2R R30, SR_CTAID.X ;  /* 0x00000000001e7919 */ /* 0x000f220000002500 */
[----:B---3--:R-:W-:Y:S01]  /*a5c0*/  @P0 IMAD R19, R15, R14, RZ ;  /* 0x0000000e0f130224 */ /* 0x008fe200078e02ff */
[----:B------:R-:W-:Y:S01]  /*a5d0*/  SHF.R.S32.HI R14, RZ, 0x1f, R7 ;  /* 0x0000001fff0e7819 */ /* 0x000fe20000011407 */
[----:B------:R-:W-:Y:S01]  /*a5e0*/  IMAD.IADD R15, R10, 0x1, -R35 ;  /* 0x000000010a0f7824 */ /* 0x000fe200078e0a23 */
[----:B------:R-:W3:Y:S01]  /*a5f0*/  S2R R32, SR_CTAID.Z ;  /* 0x0000000000207919 */ /* 0x000ee20000002700 */
[----:B------:R-:W-:Y:S01]  /*a600*/  @!P0 IMAD.MOV.U32 R19, RZ, RZ, R9 ;  /* 0x000000ffff138224 */ /* 0x000fe200078e0009 */
[----:B------:R-:W-:Y:S01]  /*a610*/  LEA.HI R14, R14, R7, RZ, 0x2 ;  /* 0x000000070e0e7211 */ /* 0x000fe200078f10ff */
[----:B------:R-:W-:Y:S01]  /*a620*/  IMAD.MOV.U32 R9, RZ, RZ, 0x7f800000 ;  /* 0x7f800000ff097424 */ /* 0x000fe200078e00ff */
[----:B------:R-:W5:Y:S02]  /*a630*/  @P4 LDC R29, c[0x0][0x2e8] ;  /* 0x0000ba00ff1d4b82 */ /* 0x000f640000000800 */
[----:B------:R-:W-:Y:S01]  /*a640*/  LOP3.LUT R14, R14, 0xfffffffc, RZ, 0xc0, !PT ;  /* 0xfffffffc0e0e7812 */ /* 0x000fe200078ec0ff */
[----:B------:R1:W3:Y:S04]  /*a650*/  LDS.128 R24, [R130+0x800] ;  /* 0x0008000082187984 */ /* 0x0002e80000000c00 */
[----:B------:R-:W-:Y:S01]  /*a660*/  IMAD.IADD R14, R7, 0x1, -R14 ;  /* 0x00000001070e7824 */ /* 0x000fe200078e0a0e */
[----:B------:R1:W5:Y:S02]  /*a670*/  LDS.128 R20, [R130+0x1800] ;  /* 0x0018000082147984 */ /* 0x0003640000000c00 */
[----:B-1----:R-:W-:Y:S01]  /*a680*/  @P5 FFMA.FTZ R9, R3, R28, R6 ;  /* 0x0000001c03095223 */ /* 0x002fe20000010006 */
[----:B--2---:R-:W-:Y:S01]  /*a690*/  IMAD R13, R18, R13, RZ ;  /* 0x0000000d120d7224 */ /* 0x004fe200078e02ff */
[----:B------:R-:W-:Y:S01]  /*a6a0*/  SHF.R.S32.HI R18, RZ, 0x1f, R15 ;  /* 0x0000001fff127819 */ /* 0x000fe2000001140f */
[----:B----4-:R-:W-:-:S03]  /*a6b0*/  IMAD R0, R30, R33, RZ ;  /* 0x000000211e007224 */ /* 0x010fc600078e02ff */
[----:B------:R-:W-:Y:S02]  /*a6c0*/  SEL R13, R13, RZ, !P6 ;  /* 0x000000ff0d0d7207 */ /* 0x000fe40007000000 */
[----:B------:R-:W-:Y:S01]  /*a6d0*/  LEA.HI R18, R18, R15, RZ, 0x2 ;  /* 0x0000000f12127211 */ /* 0x000fe200078f10ff */
[----:B------:R-:W-:Y:S02]  /*a6e0*/  IMAD.SHL.U32 R0, R0, 0x40, RZ ;  /* 0x0000004000007824 */ /* 0x000fe400078e00ff */
[----:B---3--:R-:W-:Y:S01]  /*a6f0*/  IMAD R19, R32, R19, R13 ;  /* 0x0000001320137224 */ /* 0x008fe200078e020d */
[----:B------:R-:W-:Y:S01]  /*a700*/  SHF.R.S32.HI R15, RZ, 0x2, R18 ;  /* 0x00000002ff0f7819 */ /* 0x000fe20000011412 */
[----:B------:R-:W-:Y:S01]  /*a710*/  IMAD.MOV.U32 R13, RZ, RZ, 0x7f800000 ;  /* 0x7f800000ff0d7424 */ /* 0x000fe200078e00ff */
[----:B------:R-:W-:Y:S01]  /*a720*/  SHF.R.S32.HI R7, RZ, 0x1f, R0 ;  /* 0x0000001fff077819 */ /* 0x000fe20000011400 */
[----:B-----5:R-:W-:Y:S01]  /*a730*/  @P4 FFMA.FTZ R13, R2, R29, R5 ;  /* 0x0000001d020d4223 */ /* 0x020fe20000010005 */
[----:B------:R-:W-:Y:S01]  /*a740*/  IADD3 R0, P1, P0, R0, R16, R19 ;  /* 0x0000001000007210 */ /* 0x000fe2000783e013 */
[----:B------:R-:W-:Y:S01]  /*a750*/  IMAD R14, R14, 0x10, R15 ;  /* 0x000000100e0e7824 */ /* 0x000fe200078e020f */
        /* <DEDUP_REMOVED lines=21> */
.L_x_1130:
[----:B------:R-:W-:Y:S05]  /*a8b0*/  BSYNC B0 ;  /* 0x0000000000007941 */ /* 0x000fea0003800000 */
.L_x_1129:
[----:B------:R-:W-:Y:S01]  /*a8c0*/  SHF.R.S32.HI R0, RZ, 0x1f, R138 ;  /* 0x0000001fff007819 */ /* 0x000fe2000001148a */
[----:B------:R-:W-:Y:S01]  /*a8d0*/  ULDC.64 UR4, c[0x0][0x2a0] ;  /* 0x0000a80000047ab9 */ /* 0x000fe20000000a00 */
[----:B-1----:R-:W-:Y:S01]  /*a8e0*/  IADD3 R2, P0, R138, R12, RZ ;  /* 0x0000000c8a027210 */ /* 0x002fe20007f1e0ff */
[----:B------:R-:W-:Y:S01]  /*a8f0*/  IMAD R133, R30, -0x40, R133 ;  /* 0xffffffc01e857824 */ /* 0x000fe200078e0285 */
[----:B------:R-:W-:Y:S01]  /*a900*/  LEA.HI R10, R31, R10, RZ, 0x2 ;  /* 0x0000000a1f0a7211 */ /* 0x000fe200078f10ff */
[----:B------:R1:W2:Y:S01]  /*a910*/  LDS.128 R12, [R130] ;  /* 0x00000000820c7984 */ /* 0x0002a20000000c00 */
[----:B------:R-:W-:Y:S01]  /*a920*/  LEA.HI.SX32 R4, R4, 0x20, 0x1e ;  /* 0x0000002004047811 */ /* 0x000fe200078ff2ff */
[----:B------:R-:W-:Y:S01]  /*a930*/  IMAD.X R3, R0, 0x1, R11, P0 ;  /* 0x0000000100037824 */ /* 0x000fe200000e060b */
[----:B------:R-:W-:Y:S01]  /*a940*/  SHF.R.S32.HI R0, RZ, 0x1f, R32 ;  /* 0x0000001fff007819 */ /* 0x000fe20000011420 */
[----:B------:R-:W-:Y:S01]  /*a950*/  BSSY B0, `(.L_x_1131) ;  /* 0x000001d000007945 */ /* 0x000fe20003800000 */
[----:B------:R-:W-:Y:S01]  /*a960*/  SHF.R.S32.HI R10, RZ, 0x2, R10 ;  /* 0x00000002ff0a7819 */ /* 0x000fe2000001140a */
[----:B------:R-:W-:Y:S01]  /*a970*/  IMAD.WIDE.U32 R2, R32, UR4, R2 ;  /* 0x0000000420027c25 */ /* 0x000fe2000f8e0002 */
[----:B------:R-:W-:-:S02]  /*a980*/  ISETP.GE.AND P0, PT, R8, R133, PT ;  /* 0x000000850800720c */ /* 0x000fc40003f06270 */
[----:B------:R-:W-:Y:S01]  /*a990*/  SHF.R.S32.HI R11, RZ, 0x1f, R10 ;  /* 0x0000001fff0b7819 */ /* 0x000fe2000001140a */
[----:B------:R-:W-:Y:S01]  /*a9a0*/  IMAD R5, R0, UR4, RZ ;  /* 0x0000000400057c24 */ /* 0x000fe2000f8e02ff */
[----:B------:R-:W-:-:S03]  /*a9b0*/  ISETP.GE.AND P1, PT, R4, R133, PT ;  /* 0x000000850400720c */ /* 0x000fc60003f26270 */
[----:B------:R-:W-:Y:S02]  /*a9c0*/  IMAD R0, R32, UR5, R5 ;  /* 0x0000000520007c24 */ /* 0x000fe4000f8e0205 */
[----:B------:R-:W-:Y:S01]  /*a9d0*/  IMAD.WIDE R16, R129, 0x40, R10 ;  /* 0x0000004081107825 */ /* 0x000fe200078e020a */
[----:B------:R1:W3:Y:S03]  /*a9e0*/  LDS.128 R4, [R130+0x2000] ;  /* 0x0020000082047984 */ /* 0x0002e60000000c00 */
[----:B------:R-:W-:Y:S01]  /*a9f0*/  IMAD.IADD R19, R3, 0x1, R0 ;  /* 0x0000000103137824 */ /* 0x000fe200078e0200 */
        /* <DEDUP_REMOVED lines=17> */
[----:B---3--:R2:W-:Y:S02]  /*ab10*/  @!P2 STG.E.128 desc[UR8][R30.64+0x80], R4 ;  /* 0x000080041e00a986 */ /* 0x0085e4000c101d08 */
.L_x_1132:
[----:B------:R-:W-:Y:S05]  /*ab20*/  BSYNC B0 ;  /* 0x0000000000007941 */ /* 0x000fea0003800000 */
.L_x_1131:
[----:B--23--:R2:W3:Y:S01]  /*ab30*/  LDS.128 R4, [R130+0x2800] ;  /* 0x0028000082047984 */ /* 0x00c4e20000000c00 */
        /* <DEDUP_REMOVED lines=20> */
[----:B---3--:R-:W-:Y:S01]  /*ac80*/  STG.E.128 desc[UR8][R2.64+0x80], R4 ;  /* 0x0000800402007986 */ /* 0x008fe2000c101d08 */
[----:B------:R-:W-:Y:S05]  /*ac90*/  EXIT ;  /* 0x000000000000794d */ /* 0x000fea0003800000 */
.L_x_1100:
        /* <DEDUP_REMOVED lines=8> */
[----:B------:R-:W-:-:S03]  /*ad20*/  SHF.R.S32.HI R16, RZ, 0x2, R10 ;  /* 0x00000002ff107819 */ /* 0x000fc6000001140a */
[----:B------:R-:W-:Y:S02]  /*ad30*/  @!P3 SHF.R.S32.HI R11, RZ, 0x1f, R15 ;  /* 0x0000001fff0bb819 */ /* 0x000fe4000001140f */
[----:B------:R-:W3:Y:S01]  /*ad40*/  @!P3 LDC.64 R2, c[0x0][0x290] ;  /* 0x0000a400ff02bb82 */ /* 0x000ee20000000a00 */
[----:B------:R-:W-:Y:S02]  /*ad50*/  ISETP.GE.AND P4, PT, R16, R133, PT ;  /* 0x000000851000720c */ /* 0x000fe40003f86270 */
[----:B------:R-:W-:Y:S02]  /*ad60*/  SHF.R.S32.HI R17, RZ, 0x1f, R16 ;  /* 0x0000001fff117819 */ /* 0x000fe40000011410 */
[----:B-1----:R-:W-:-:S03]  /*ad70*/  ISETP.NE.AND P1, PT, R6, RZ, PT ;  /* 0x000000ff0600720c */ /* 0x002fc60003f25270 */
[----:B------:R-:W1:Y:S01]  /*ad80*/  @P3 LDC.64 R4, c[0x0][0x298] ;  /* 0x0000a600ff043b82 */ /* 0x000e620000000a00 */
[----:B------:R-:W-:Y:S01]  /*ad90*/  IMAD.WIDE R22, R129, 0x40, R16 ;  /* 0x0000004081167825 */ /* 0x000fe200078e0210 */
[C---:B--2---:R-:W-:Y:S02]  /*ada0*/  ISETP.NE.AND P0, PT, R8.reuse, RZ, !P1 ;  /* 0x000000ff0800720c */ /* 0x044fe40004f05270 */
[----:B------:R-:W-:-:S06]  /*adb0*/  ISETP.NE.AND P2, PT, R8, RZ, PT ;  /* 0x000000ff0800720c */ /* 0x000fcc0003f45270 */
[----:B------:R-:W2:Y:S01]  /*adc0*/  @!P1 LDC R7, c[0x0][0x2c4] ;  /* 0x0000b100ff079b82 */ /* 0x000ea20000000800 */
[----:B------:R-:W-:Y:S01]  /*add0*/  ISETP.NE.OR P2, PT, R6, RZ, !P2 ;  /* 0x000000ff0600720c */ /* 0x000fe20005745670 */
[----:B---3--:R-:W-:Y:S01]  /*ade0*/  @!P3 IMAD R12, R11, R2, RZ ;  /* 0x000000020b0cb224 */ /* 0x008fe200078e02ff */
[----:B------:R-:W-:-:S03]  /*adf0*/  LOP3.LUT R11, R10, 0xfffffffc, RZ, 0xc0, !PT ;  /* 0xfffffffc0a0b7812 */ /* 0x000fc600078ec0ff */
[C---:B------:R-:W-:Y:S02]  /*ae00*/  @!P3 IMAD R9, R15.reuse, R3, R12 ;  /* 0x000000030f09b224 */ /* 0x040fe400078e020c */
[----:B------:R-:W3:Y:S01]  /*ae10*/  @!P1 LDC R6, c[0x0][0x270] ;  /* 0x00009c00ff069b82 */ /* 0x000ee20000000800 */
[----:B------:R-:W-:-:S04]  /*ae20*/  @!P3 IMAD.WIDE.U32 R12, R15, R2, RZ ;  /* 0x000000020f0cb225 */ /* 0x000fc800078e00ff */
[----:B-1----:R-:W-:-:S03]  /*ae30*/  @P3 IMAD.WIDE.U32 R20, R128, R4, RZ ;  /* 0x0000000480143225 */ /* 0x002fc600078e00ff */
[----:B------:R-:W1:Y:S01]  /*ae40*/  @!P2 LDC R8, c[0x0][0x2c4] ;  /* 0x0000b100ff08ab82 */ /* 0x000e620000000800 */
[----:B------:R-:W-:Y:S02]  /*ae50*/  @P3 IMAD R5, R128, R5, R21 ;  /* 0x0000000580053224 */ /* 0x000fe400078e0215 */
[----:B------:R-:W-:Y:S02]  /*ae60*/  @!P3 IMAD.IADD R5, R13, 0x1, R9 ;  /* 0x000000010d05b824 */ /* 0x000fe400078e0209 */
[----:B------:R-:W-:Y:S01]  /*ae70*/  IMAD.IADD R11, R0, 0x1, -R11 ;  /* 0x00000001000b7824 */ /* 0x000fe200078e0a0b */
[----:B------:R-:W-:Y:S01]  /*ae80*/  @P1 MOV R0, 0x1 ;  /* 0x0000000100001802 */ /* 0x000fe20000000f00 */
[----:B------:R-:W-:Y:S01]  /*ae90*/  @!P3 IMAD.MOV.U32 R20, RZ, RZ, R12 ;  /* 0x000000ffff14b224 */ /* 0x000fe200078e000c */
[----:B--2---:R-:W3:Y:S01]  /*aea0*/  @P0 LDC R7, c[0x0][0x2e4] ;  /* 0x0000b900ff070b82 */ /* 0x004ee20000000800 */
[----:B------:R-:W-:Y:S01]  /*aeb0*/  ISETP.NE.OR P0, PT, R128, -0x1, P2 ;  /* 0xffffffff8000780c */ /* 0x000fe20001705670 */
[----:B------:R-:W-:Y:S01]  /*aec0*/  VIADD R4, R16, 0x20 ;  /* 0x0000002010047836 */ /* 0x000fe20000000000 */
[----:B------:R-:W-:-:S02]  /*aed0*/  ISETP.NE.AND P5, PT, R11, RZ, PT ;  /* 0x000000ff0b00720c */ /* 0x000fc40003fa5270 */
[----:B------:R-:W-:Y:S02]  /*aee0*/  CS2R R12, SRZ ;  /* 0x00000000000c7805 */ /* 0x000fe4000001ff00 */
[----:B------:R-:W-:Y:S02]  /*aef0*/  SHF.L.U32 R11, R11, 0x3, RZ ;  /* 0x000000030b0b7819 */ /* 0x000fe400000006ff */
[-C--:B------:R-:W-:Y:S01]  /*af00*/  ISETP.GE.OR P6, PT, R16, R133.reuse, P5 ;  /* 0x000000851000720c */ /* 0x080fe20002fc6670 */
[----:B------:R-:W2:Y:S01]  /*af10*/  @P1 LDC.64 R2, c[0x0][0x2c0] ;  /* 0x0000b000ff021b82 */ /* 0x000ea20000000a00 */
[C---:B------:R-:W-:Y:S02]  /*af20*/  IADD3 R20, P3, R11.reuse, R20, RZ ;  /* 0x000000140b147210 */ /* 0x040fe40007f7e0ff */
[----:B------:R-:W-:Y:S02]  /*af30*/  ISETP.GE.OR P5, PT, R4, R133, P5 ;  /* 0x000000850400720c */ /* 0x000fe40002fa6670 */
[C---:B------:R-:W-:Y:S01]  /*af40*/  LEA.HI.X.SX32 R21, R11.reuse, R5, 0x1, P3 ;  /* 0x000000050b157211 */ /* 0x040fe200018f0eff */
[----:B------:R-:W-:-:S02]  /*af50*/  VIADD R5, R11, 0x20 ;  /* 0x000000200b057836 */ /* 0x000fc40000000000 */
[----:B------:R-:W4:Y:S01]  /*af60*/  @P1 LDC R9, c[0x0][0x2c0] ;  /* 0x0000b000ff091b82 */ /* 0x000f220000000800 */
[----:B-1----:R-:W-:Y:S01]  /*af70*/  @!P0 IMAD R128, R15, R8, RZ ;  /* 0x000000080f808224 */ /* 0x002fe200078e02ff */
[----:B------:R-:W-:-:S03]  /*af80*/  ISETP.GE.AND P0, PT, R4, R133, PT ;  /* 0x000000850400720c */ /* 0x000fc60003f06270 */
[--C-:B------:R-:W-:Y:S01]  /*af90*/  @!P2 IMAD.MOV.U32 R12, RZ, RZ, R128.reuse ;  /* 0x000000ffff0ca224 */ /* 0x100fe200078e0080 */
[----:B------:R-:W-:Y:S01]  /*afa0*/  @!P2 SHF.R.S32.HI R13, RZ, 0x1f, R128 ;  /* 0x0000001fff0da819 */ /* 0x000fe20000011480 */
[----:B---3--:R-:W-:Y:S01]  /*afb0*/  @!P1 IMAD R0, R7, R6, RZ ;  /* 0x0000000607009224 */ /* 0x008fe200078e02ff */
[----:B------:R-:W-:-:S03]  /*afc0*/  SHF.R.S32.HI R6, RZ, 0x1f, R18 ;  /* 0x0000001fff067819 */ /* 0x000fc60000011412 */
[----:B------:R-:W-:Y:S02]  /*afd0*/  IMAD R0, R15, R0, RZ ;  /* 0x000000000f007224 */ /* 0x000fe400078e02ff */
[----:B------:R-:W-:Y:S02]  /*afe0*/  IMAD R15, R6, UR4, RZ ;  /* 0x00000004060f7c24 */ /* 0x000fe4000f8e02ff */
[----:B--2---:R-:W-:Y:S01]  /*aff0*/  @P1 IMAD R3, R3, R2, RZ ;  /* 0x0000000203031224 */ /* 0x004fe200078e02ff */
[----:B------:R-:W-:Y:S01]  /*b000*/  SEL R2, R0, RZ, P2 ;  /* 0x000000ff00027207 */ /* 0x000fe20001000000 */
[----:B------:R-:W-:Y:S02]  /*b010*/  @!P1 IMAD.MOV.U32 R3, RZ, RZ, R7 ;  /* 0x000000ffff039224 */ /* 0x000fe400078e0007 */
[C---:B------:R-:W-:Y:S02]  /*b020*/  IMAD R0, R18.reuse, UR5, R15 ;  /* 0x0000000512007c24 */ /* 0x040fe4000f8e020f */
[----:B------:R-:W-:Y:S01]  /*b030*/  IMAD.WIDE.U32 R6, R18, UR4, R20 ;  /* 0x0000000412067c25 */ /* 0x000fe2000f8e0014 */
[----:B------:R-:W-:-:S03]  /*b040*/  @!P1 MOV R9, 0x1 ;  /* 0x0000000100099802 */ /* 0x000fc60000000f00 */
[----:B------:R-:W-:Y:S01]  /*b050*/  IMAD R3, R18, R3, R2 ;  /* 0x0000000312037224 */ /* 0x000fe200078e0202 */
[----:B------:R-:W-:Y:S01]  /*b060*/  IADD3 R19, R0, R7, RZ ;  /* 0x0000000700137210 */ /* 0x000fe20007ffe0ff */
[----:B------:R-:W-:Y:S02]  /*b070*/  VIADD R2, R11, 0x40 ;  /* 0x000000400b027836 */ /* 0x000fe40000000000 */
        /* <DEDUP_REMOVED lines=18> */
.L_x_1134:
[----:B------:R-:W-:Y:S05]  /*b1a0*/  BSYNC B0 ;  /* 0x0000000000007941 */ /* 0x000fea0003800000 */
.L_x_1133:
[----:B------:R-:W-:Y:S01]  /*b1b0*/  BSSY B0, `(.L_x_1135) ;  /* 0x0000017000007945 */ /* 0x000fe20003800000 */
[----:B------:R-:W-:Y:S02]  /*b1c0*/  IADD3 R0, P4, P3, R15, R12, R3 ;  /* 0x0000000c0f007210 */ /* 0x000fe40007b9e003 */
        /* <DEDUP_REMOVED lines=21> */
.L_x_1136:
[----:B------:R-:W-:Y:S05]  /*b320*/  BSYNC B0 ;  /* 0x0000000000007941 */ /* 0x000fea0003800000 */
.L_x_1135:
        /* <DEDUP_REMOVED lines=11> */
.L_x_1138:
[----:B------:R-:W-:Y:S05]  /*b3e0*/  BSYNC B0 ;  /* 0x0000000000007941 */ /* 0x000fea0003800000 */
.L_x_1137:
[----:B------:R-:W-:Y:S05]  /*b3f0*/  @P5 EXIT ;  /* 0x000000000000594d */ /* 0x000fea0003800000 */
[----:B------:R-:W-:Y:S01]  /*b400*/  IMAD R9, R4, R9, RZ ;  /* 0x0000000904097224 */ /* 0x000fe200078e02ff */
[----:B------:R-:W-:Y:S01]  /*b410*/  ULDC.64 UR4, c[0x0][0x2b0] ;  /* 0x0000ac0000047ab9 */ /* 0x000fe20000000a00 */
[----:B------:R-:W-:-:S03]  /*b420*/  IMAD.MOV.U32 R5, RZ, RZ, 0x7f800000 ;  /* 0x7f800000ff057424 */ /* 0x000fc600078e00ff */
[----:B------:R-:W-:-:S04]  /*b430*/  IADD3 R0, P0, R9, R0, RZ ;  /* 0x0000000009007210 */ /* 0x000fc80007f1e0ff */
[----:B------:R-:W-:Y:S02]  /*b440*/  LEA.HI.X.SX32 R9, R9, R8, 0x1, P0 ;  /* 0x0000000809097211 */ /* 0x000fe400000f0eff */
[----:B------:R-:W-:-:S04]  /*b450*/  LEA R2, P0, R0, UR4, 0x2 ;  /* 0x0000000400027c11 */ /* 0x000fc8000f8010ff */
[----:B---3--:R-:W-:-:S05]  /*b460*/  LEA.HI.X R3, R0, UR5, R9, 0x2, P0 ;  /* 0x0000000500037c11 */ /* 0x008fca00080f1409 */
[----:B------:R-:W-:Y:S01]  /*b470*/  STG.E desc[UR8][R2.64], R5 ;  /* 0x0000000502007986 */ /* 0x000fe2000c101908 */
[----:B------:R-:W-:Y:S05]  /*b480*/  EXIT ;  /* 0x000000000000794d */ /* 0x000fea0003800000 */
.L_x_1139:
        /* <DEDUP_REMOVED lines=15> */
.L_x_1168:


//--------------------- .nv.shared._ZN5flash16flash_fwd_kernelI23Flash_fwd_kernel_traitsILi96ELi128ELi64ELi4ELb0ELb0EN7cutlass6half_tE19Flash_kernel_traitsILi96ELi128ELi64ELi4ES3_EELb0ELb1ELb0ELb0ELb1ELb1ELb0ELb0EEEvNS_16Flash_fwd_paramsE --------------------------
	.section	.nv.shared._ZN5flash16flash_fwd_kernelI23Flash_fwd_kernel_traitsILi96ELi128ELi64ELi4ELb0ELb0EN7cutlass6half_tE19Flash_kernel_traitsILi96ELi128ELi64ELi4ES3_EELb0ELb1ELb0ELb0ELb1ELb1ELb0ELb0EEEvNS_16Flash_fwd_paramsE,"aw",@nobits
	.sectionflags	@""
	.align	16
	.zero		1024


//--------------------- .nv.shared.reserved.0     --------------------------
	.section	.nv.shared.reserved.0,"aw",@nobits
	.weak		__nv_reservedSMEM_offset_0_alias
	.size		__nv_reservedSMEM_offset_0_alias, 0, 0
	.other		__nv_reservedSMEM_offset_0_alias,@"STO_CUDA_RESERVED_SHARED STV_DEFAULT"
__nv_reservedSMEM_offset_0_alias:
	.zero		0


//--------------------- .nv.global                --------------------------
	.section	.nv.global,"aw",@nobits
.nv.global:
	.type		_ZN72_INTERNAL_9204a569_36_flash_fwd_hdim96_fp16_causal_sm80_cu_e763cb1e_28804cute1_E,@object
	.size		_ZN72_INTERNAL_9204a569_36_flash_fwd_hdim96_fp16_causal_sm80_cu_e763cb1e_28804cute1_E,(_ZN72_INTERNAL_9204a569_36_flash_fwd_hdim96_fp16_causal_sm80_cu_e763cb1e_28804cuda3std3__45__cpo6cbeginE - _ZN72_INTERNAL_9204a569_36_flash_fwd_hdim96_fp16_causal_sm80_cu_e763cb1e_28804cute1_E)
_ZN72_INTERNAL_9204a569_36_flash_fwd_hdim96_fp16_causal_sm80_cu_e763cb1e_28804cute1_E:
	.zero		1
	.type		_ZN72_INTERNAL_9204a569_36_flash_fwd_hdim96_fp16_causal_sm80_cu_e763cb1e_28804cuda3std3__45__cpo6cbeginE,@object
	.size		_ZN72_INTERNAL_9204a569_36_flash_fwd_hdim96_fp16_causal_sm80_cu_e763cb1e_28804cuda3std3__45__cpo6cbeginE,(_ZN72_INTERNAL_9204a569_36_flash_fwd_hdim96_fp16_causal_sm80_cu_e763cb1e_28804cuda3std3__48in_placeE - _ZN72_INTERNAL_9204a569_36_flash_fwd_hdim96_fp16_causal_sm80_cu_e763cb1e_28804cuda3std3__45__cpo6cbeginE)
_ZN72_INTERNAL_9204a569_36_flash_fwd_hdim96_fp16_causal_sm80_cu_e763cb1e_28804cuda3std3__45__cpo6cbeginE:
	.zero		1
	.type		_ZN72_INTERNAL_9204a569_36_flash_fwd_hdim96_fp16_causal_sm80_cu_e763cb1e_28804cuda3std3__48in_placeE,@object
	.size		_ZN72_INTERNAL_9204a569_36_flash_fwd_hdim96_fp16_causal_sm80_cu_e763cb1e_28804cuda3std3__48in_placeE,(_ZN72_INTERNAL_9204a569_36_flash_fwd_hdim96_fp16_causal_sm80_cu_e763cb1e_28804cuda3std6ranges3__45__cpo9iter_moveE - _ZN72_INTERNAL_9204a569_36_flash_fwd_hdim96_fp16_causal_sm80_cu_e763cb1e_28804cuda3std3__48in_placeE)
_ZN72_INTERNAL_9204a569_36_flash_fwd_hdim96_fp16_causal_sm80_cu_e763cb1e_28804cuda3std3__48in_placeE:
	.zero		1
	.type		_ZN72_INTERNAL_9204a569_36_flash_fwd_hdim96_fp16_causal_sm80_cu_e763cb1e_28804cuda3std6ranges3__45__cpo9iter_moveE,@object
	.size		_ZN72_INTERNAL_9204a569_36_flash_fwd_hdim96_fp16_causal_sm80_cu_e763cb1e_28804cuda3std6ranges3__45__cpo9iter_moveE,(_ZN72_INTERNAL_9204a569_36_flash_fwd_hdim96_fp16_causal_sm80_cu_e763cb1e_28804cuda3std3__45__cpo5beginE - _ZN72_INTERNAL_9204a569_36_flash_fwd_hdim96_fp16_causal_sm80_cu_e763cb1e_28804cuda3std6ranges3__45__cpo9iter_moveE)
_ZN72_INTERNAL_9204a569_36_flash_fwd_hdim96_fp16_causal_sm80_cu_e763cb1e_28804cuda3std6ranges3__45__cpo9iter_moveE:
	.zero		1
	.type		_ZN72_INTERNAL_9204a569_36_flash_fwd_hdim96_fp16_causal_sm80_cu_e763cb1e_28804cuda3std3__45__cpo5beginE,@object
	.size		_ZN72_INTERNAL_9204a569_36_flash_fwd_hdim96_fp16_causal_sm80_cu_e763cb1e_28804cuda3std3__45__cpo5beginE,(_ZN72_INTERNAL_9204a569_36_flash_fwd_hdim96_fp16_causal_sm80_cu_e763cb1e_28804cuda3std3__474_GLOBAL__N__9204a569_36_flash_fwd_hdim96_fp16_causal_sm80_cu_e763cb1e_28806ignoreE - _ZN72_INTERNAL_9204a569_36_flash_fwd_hdim96_fp16_causal_sm80_cu_e763cb1e_28804cuda3std3__45__cpo5beginE)
_ZN72_INTERNAL_9204a569_36_flash_fwd_hdim96_fp16_causal_sm80_cu_e763cb1e_28804cuda3std3__45__cpo5beginE:
	.zero		1
	.type		_ZN72_INTERNAL_9204a569_36_flash_fwd_hdim96_fp16_causal_sm80_cu_e763cb1e_28804cuda3std3__474_GLOBAL__N__9204a569_36_flash_fwd_hdim96_fp16_causal_sm80_cu_e763cb1e_28806ignoreE,@object
	.size		_ZN72_INTERNAL_9204a569_36_flash_fwd_hdim96_fp16_causal_sm80_cu_e763cb1e_28804cuda3std3__474_GLOBAL__N__9204a569_36_flash_fwd_hdim96_fp16_causal_sm80_cu_e763cb1e_28806ignoreE,(_ZN72_INTERNAL_9204a569_36_flash_fwd_hdim96_fp16_causal_sm80_cu_e763cb1e_28804cute7productE - _ZN72_INTERNAL_9204a569_36_flash_fwd_hdim96_fp16_causal_sm80_cu_e763cb1e_28804cuda3std3__474_GLOBAL__N__9204a569_36_flash_fwd_hdim96_fp16_causal_sm80_cu_e763cb1e_28806ignoreE)
_ZN72_INTERNAL_9204a569_36_flash_fwd_hdim96_fp16_causal_sm80_cu_e763cb1e_28804cuda3std3__474_GLOBAL__N__9204a569_36_flash_fwd_hdim96_fp16_causal_sm80_cu_e763cb1e_28806ignoreE:
	.zero		1
	.type		_ZN72_INTERNAL_9204a569_36_flash_fwd_hdim96_fp16_causal_sm80_cu_e763cb1e_28804cute7productE,@object
	.size		_ZN72_INTERNAL_9204a569_36_flash_fwd_hdim96_fp16_causal_sm80_cu_e763cb1e_28804cute7productE,(_ZN72_INTERNAL_9204a569_36_flash_fwd_hdim96_fp16_causal_sm80_cu_e763cb1e_28804cuda3std3__45__cpo3endE - _ZN72_INTERNAL_9204a569_36_flash_fwd_hdim96_fp16_causal_sm80_cu_e763cb1e_28804cute7productE)
_ZN72_INTERNAL_9204a569_36_flash_fwd_hdim96_fp16_causal_sm80_cu_e763cb1e_28804cute7productE:
	.zero		1
	.type		_ZN72_INTERNAL_9204a569_36_flash_fwd_hdim96_fp16_causal_sm80_cu_e763cb1e_28804cuda3std3__45__cpo3endE,@object
	.size		_ZN72_INTERNAL_9204a569_36_flash_fwd_hdim96_fp16_causal_sm80_cu_e763cb1e_28804cuda3std3__45__cpo3endE,(_ZN72_INTERNAL_9204a569_36_flash_fwd_hdim96_fp16_causal_sm80_cu_e763cb1e_28804cuda3std3__419piecewise_constructE - _ZN72_INTERNAL_9204a569_36_flash_fwd_hdim96_fp16_causal_sm80_cu_e763cb1e_28804cuda3std3__45__cpo3endE)
_ZN72_INTERNAL_9204a569_36_flash_fwd_hdim96_fp16_causal_sm80_cu_e763cb1e_28804cuda3std3__45__cpo3endE:
	.zero		1
	.type		_ZN72_INTERNAL_9204a569_36_flash_fwd_hdim96_fp16_causal_sm80_cu_e763cb1e_28804cuda3std3__419piecewise_constructE,@object
	.size		_ZN72_INTERNAL_9204a569_36_flash_fwd_hdim96_fp16_causal_sm80_cu_e763cb1e_28804cuda3std3__419piecewise_constructE,(_ZN72_INTERNAL_9204a569_36_flash_fwd_hdim96_fp16_causal_sm80_cu_e763cb1e_28804cuda3std3__45__cpo4cendE - _ZN72_INTERNAL_9204a569_36_flash_fwd_hdim96_fp16_causal_sm80_cu_e763cb1e_28804cuda3std3__419piecewise_constructE)
_ZN72_INTERNAL_9204a569_36_flash_fwd_hdim96_fp16_causal_sm80_cu_e763cb1e_28804cuda3std3__419piecewise_constructE:
	.zero		1
	.type		_ZN72_INTERNAL_9204a569_36_flash_fwd_hdim96_fp16_causal_sm80_cu_e763cb1e_28804cuda3std3__45__cpo4cendE,@object
	.size		_ZN72_INTERNAL_9204a569_36_flash_fwd_hdim96_fp16_causal_sm80_cu_e763cb1e_28804cuda3std3__45__cpo4cendE,(_ZN72_INTERNAL_9204a569_36_flash_fwd_hdim96_fp16_causal_sm80_cu_e763cb1e_28804cuda3std6ranges3__45__cpo4swapE - _ZN72_INTERNAL_9204a569_36_flash_fwd_hdim96_fp16_causal_sm80_cu_e763cb1e_28804cuda3std3__45__cpo4cendE)
_ZN72_INTERNAL_9204a569_36_flash_fwd_hdim96_fp16_causal_sm80_cu_e763cb1e_28804cuda3std3__45__cpo4cendE:
	.zero		1
	.type		_ZN72_INTERNAL_9204a569_36_flash_fwd_hdim96_fp16_causal_sm80_cu_e763cb1e_28804cuda3std6ranges3__45__cpo4swapE,@object
	.size		_ZN72_INTERNAL_9204a569_36_flash_fwd_hdim96_fp16_causal_sm80_cu_e763cb1e_28804cuda3std6ranges3__45__cpo4swapE,(.L_7 - _ZN72_INTERNAL_9204a569_36_flash_fwd_hdim96_fp16_causal_sm80_cu_e763cb1e_28804cuda3std6ranges3__45__cpo4swapE)
_ZN72_INTERNAL_9204a569_36_flash_fwd_hdim96_fp16_causal_sm80_cu_e763cb1e_28804cuda3std6ranges3__45__cpo4swapE:
	.zero		1
.L_7:


//--------------------- .nv.shared._ZN5flash16flash_fwd_kernelI23Flash_fwd_kernel_traitsILi96ELi128ELi64ELi4ELb0ELb0EN7cutlass6half_tE19Flash_kernel_traitsILi96ELi128ELi64ELi4ES3_EELb0ELb1ELb0ELb0ELb0ELb1ELb0ELb0EEEvNS_16Flash_fwd_paramsE --------------------------
	.section	.nv.shared._ZN5flash16flash_fwd_kernelI23Flash_fwd_kernel_traitsILi96ELi128ELi64ELi4ELb0ELb0EN7cutlass6half_tE19Flash_kernel_traitsILi96ELi128ELi64ELi4ES3_EELb0ELb1ELb0ELb0ELb0ELb1ELb0ELb0EEEvNS_16Flash_fwd_paramsE,"aw",@nobits
	.sectionflags	@""
	.align	16
	.zero		1024


//--------------------- .nv.shared._ZN5flash16flash_fwd_kernelI23Flash_fwd_kernel_traitsILi96ELi128ELi64ELi4ELb0ELb0EN7cutlass6half_tE19Flash_kernel_traitsILi96ELi128ELi64ELi4ES3_EELb0ELb1ELb0ELb0ELb0ELb0ELb0ELb0EEEvNS_16Flash_fwd_paramsE --------------------------
	.section	.nv.shared._ZN5flash16flash_fwd_kernelI23Flash_fwd_kernel_traitsILi96ELi128ELi64ELi4ELb0ELb0EN7cutlass6half_tE19Flash_kernel_traitsILi96ELi128ELi64ELi4ES3_EELb0ELb1ELb0ELb0ELb0ELb0ELb0ELb0EEEvNS_16Flash_fwd_paramsE,"aw",@nobits
	.sectionflags	@""
	.align	16
	.zero		1024


//--------------------- .nv.shared._ZN5flash16flash_fwd_kernelI23Flash_fwd_kernel_traitsILi96ELi128ELi64ELi4ELb0ELb0EN7cutlass6half_tE19Flash_kernel_traitsILi96ELi128ELi64ELi4ES3_EELb0ELb1ELb0ELb1ELb0ELb0ELb0ELb0EEEvNS_16Flash_fwd_paramsE --------------------------
	.section	.nv.shared._ZN5flash16flash_fwd_kernelI23Flash_fwd_kernel_traitsILi96ELi128ELi64ELi4ELb0ELb0EN7cutlass6half_tE19Flash_kernel_traitsILi96ELi128ELi64ELi4ES3_EELb0ELb1ELb0ELb1ELb0ELb0ELb0ELb0EEEvNS_16Flash_fwd_paramsE,"aw",@nobits
	.sectionflags	@""
	.align	16
	.zero		1024


//--------------------- .nv.shared._ZN5flash16flash_fwd_kernelI23Flash_fwd_kernel_traitsILi96ELi64ELi64ELi4ELb0ELb0EN7cutlass6half_tE19Flash_kernel_traitsILi96ELi64ELi64ELi4ES3_EELb0ELb1ELb0ELb0ELb1ELb1ELb0ELb0EEEvNS_16Flash_fwd_paramsE --------------------------
	.section	.nv.shared._ZN5flash16flash_fwd_kernelI23Flash_fwd_kernel_traitsILi96ELi64ELi64ELi4ELb0ELb0EN7cutlass6half_tE19Flash_kernel_traitsILi96ELi64ELi64ELi4ES3_EELb0ELb1ELb0ELb0ELb1ELb1ELb0ELb0EEEvNS_16Flash_fwd_paramsE,"aw",@nobits
	.sectionflags	@""
	.align	16
	.zero		1024


//--------------------- .nv.shared._ZN5flash16flash_fwd_kernelI23Flash_fwd_kernel_traitsILi96ELi64ELi64ELi4ELb0ELb0EN7cutlass6half_tE19Flash_kernel_traitsILi96ELi64ELi64ELi4ES3_EELb0ELb1ELb0ELb0ELb0ELb1ELb0ELb0EEEvNS_16Flash_fwd_paramsE --------------------------
	.section	.nv.shared._ZN5flash16flash_fwd_kernelI23Flash_fwd_kernel_traitsILi96ELi64ELi64ELi4ELb0ELb0EN7cutlass6half_tE19Flash_kernel_traitsILi96ELi64ELi64ELi4ES3_EELb0ELb1ELb0ELb0ELb0ELb1ELb0ELb0EEEvNS_16Flash_fwd_paramsE,"aw",@nobits
	.sectionflags	@""
	.align	16
	.zero		1024


//--------------------- .nv.shared._ZN5flash16flash_fwd_kernelI23Flash_fwd_kernel_traitsILi96ELi64ELi64ELi4ELb0ELb0EN7cutlass6half_tE19Flash_kernel_traitsILi96ELi64ELi64ELi4ES3_EELb0ELb1ELb0ELb0ELb0ELb0ELb0ELb0EEEvNS_16Flash_fwd_paramsE --------------------------
	.section	.nv.shared._ZN5flash16flash_fwd_kernelI23Flash_fwd_kernel_traitsILi96ELi64ELi64ELi4ELb0ELb0EN7cutlass6half_tE19Flash_kernel_traitsILi96ELi64ELi64ELi4ES3_EELb0ELb1ELb0ELb0ELb0ELb0ELb0ELb0EEEvNS_16Flash_fwd_paramsE,"aw",@nobits
	.sectionflags	@""
	.align	16
	.zero		1024


//--------------------- .nv.shared._ZN5flash16flash_fwd_kernelI23Flash_fwd_kernel_traitsILi96ELi64ELi64ELi4ELb0ELb0EN7cutlass6half_tE19Flash_kernel_traitsILi96ELi64ELi64ELi4ES3_EELb0ELb1ELb0ELb1ELb0ELb0ELb0ELb0EEEvNS_16Flash_fwd_paramsE --------------------------
	.section	.nv.shared._ZN5flash16flash_fwd_kernelI23Flash_fwd_kernel_traitsILi96ELi64ELi64ELi4ELb0ELb0EN7cutlass6half_tE19Flash_kernel_traitsILi96ELi64ELi64ELi4ES3_EELb0ELb1ELb0ELb1ELb0ELb0ELb0ELb0EEEvNS_16Flash_fwd_paramsE,"aw",@nobits
	.sectionflags	@""
	.align	16
	.zero		1024


//--------------------- .nv.shared._ZN5flash16flash_fwd_kernelI23Flash_fwd_kernel_traitsILi96ELi128ELi64ELi4ELb0ELb0EN7cutlass6half_tE19Flash_kernel_traitsILi96ELi128ELi64ELi4ES3_EELb1ELb1ELb0ELb0ELb0ELb0ELb0ELb0EEEvNS_16Flash_fwd_paramsE --------------------------
	.section	.nv.shared._ZN5flash16flash_fwd_kernelI23Flash_fwd_kernel_traitsILi96ELi128ELi64ELi4ELb0ELb0EN7cutlass6half_tE19Flash_kernel_traitsILi96ELi128ELi64ELi4ES3_EELb1ELb1ELb0ELb0ELb0ELb0ELb0ELb0EEEvNS_16Flash_fwd_paramsE,"aw",@nobits
	.sectionflags	@""
	.align	16
	.zero		1024


//--------------------- .nv.shared._ZN5flash16flash_fwd_kernelI23Flash_fwd_kernel_traitsILi96ELi128ELi64ELi4ELb0ELb0EN7cutlass6half_tE19Flash_kernel_traitsILi96ELi128ELi64ELi4ES3_EELb1ELb1ELb0ELb0ELb1ELb1ELb0ELb0EEEvNS_16Flash_fwd_paramsE --------------------------
	.section	.nv.shared._ZN5flash16flash_fwd_kernelI23Flash_fwd_kernel_traitsILi96ELi128ELi64ELi4ELb0ELb0EN7cutlass6half_tE19Flash_kernel_traitsILi96ELi128ELi64ELi4ES3_EELb1ELb1ELb0ELb0ELb1ELb1ELb0ELb0EEEvNS_16Flash_fwd_paramsE,"aw",@nobits
	.sectionflags	@""
	.align	16
	.zero		1024


//--------------------- .nv.shared._ZN5flash16flash_fwd_kernelI23Flash_fwd_kernel_traitsILi96ELi128ELi64ELi4ELb0ELb0EN7cutlass6half_tE19Flash_kernel_traitsILi96ELi128ELi64ELi4ES3_EELb0ELb1ELb0ELb0ELb1ELb1ELb1ELb0EEEvNS_16Flash_fwd_paramsE --------------------------
	.section	.nv.shared._ZN5flash16flash_fwd_kernelI23Flash_fwd_kernel_traitsILi96ELi128ELi64ELi4ELb0ELb0EN7cutlass6half_tE19Flash_kernel_traitsILi96ELi128ELi64ELi4ES3_EELb0ELb1ELb0ELb0ELb1ELb1ELb1ELb0EEEvNS_16Flash_fwd_paramsE,"aw",@nobits
	.sectionflags	@""
	.align	16
	.zero		1024


//--------------------- .nv.shared._ZN5flash16flash_fwd_kernelI23Flash_fwd_kernel_traitsILi96ELi128ELi64ELi4ELb0ELb0EN7cutlass6half_tE19Flash_kernel_traitsILi96ELi128ELi64ELi4ES3_EELb1ELb1ELb0ELb0ELb0ELb1ELb0ELb0EEEvNS_16Flash_fwd_paramsE --------------------------
	.section	.nv.shared._ZN5flash16flash_fwd_kernelI23Flash_fwd_kernel_traitsILi96ELi128ELi64ELi4ELb0ELb0EN7cutlass6half_tE19Flash_kernel_traitsILi96ELi128ELi64ELi4ES3_EELb1ELb1ELb0ELb0ELb0ELb1ELb0ELb0EEEvNS_16Flash_fwd_paramsE,"aw",@nobits
	.sectionflags	@""
	.align	16
	.zero		1024


//--------------------- .nv.shared._ZN5flash16flash_fwd_kernelI23Flash_fwd_kernel_traitsILi96ELi128ELi64ELi4ELb0ELb0EN7cutlass6half_tE19Flash_kernel_traitsILi96ELi128ELi64ELi4ES3_EELb0ELb1ELb0ELb0ELb0ELb1ELb1ELb0EEEvNS_16Flash_fwd_paramsE --------------------------
	.section	.nv.shared._ZN5flash16flash_fwd_kernelI23Flash_fwd_kernel_traitsILi96ELi128ELi64ELi4ELb0ELb0EN7cutlass6half_tE19Flash_kernel_traitsILi96ELi128ELi64ELi4ES3_EELb0ELb1ELb0ELb0ELb0ELb1ELb1ELb0EEEvNS_16Flash_fwd_paramsE,"aw",@nobits
	.sectionflags	@""
	.align	16
	.zero		1024


//--------------------- .nv.shared._ZN5flash16flash_fwd_kernelI23Flash_fwd_kernel_traitsILi96ELi128ELi64ELi4ELb0ELb0EN7cutlass6half_tE19Flash_kernel_traitsILi96ELi128ELi64ELi4ES3_EELb1ELb1ELb0ELb1ELb0ELb0ELb0ELb0EEEvNS_16Flash_fwd_paramsE --------------------------
	.section	.nv.shared._ZN5flash16flash_fwd_kernelI23Flash_fwd_kernel_traitsILi96ELi128ELi64ELi4ELb0ELb0EN7cutlass6half_tE19Flash_kernel_traitsILi96ELi128ELi64ELi4ES3_EELb1ELb1ELb0ELb1ELb0ELb0ELb0ELb0EEEvNS_16Flash_fwd_paramsE,"aw",@nobits
	.sectionflags	@""
	.align	16
	.zero		1024


//--------------------- .nv.shared._ZN5flash16flash_fwd_kernelI23Flash_fwd_kernel_traitsILi96ELi128ELi64ELi4ELb0ELb0EN7cutlass6half_tE19Flash_kernel_traitsILi96ELi128ELi64ELi4ES3_EELb1ELb1ELb0ELb0ELb0ELb0ELb0ELb1EEEvNS_16Flash_fwd_paramsE --------------------------
	.section	.nv.shared._ZN5flash16flash_fwd_kernelI23Flash_fwd_kernel_traitsILi96ELi128ELi64ELi4ELb0ELb0EN7cutlass6half_tE19Flash_kernel_traitsILi96ELi128ELi64ELi4ES3_EELb1ELb1ELb0ELb0ELb0ELb0ELb0ELb1EEEvNS_16Flash_fwd_paramsE,"aw",@nobits
	.sectionflags	@""
	.align	16
	.zero		1024


//--------------------- .nv.shared._ZN5flash16flash_fwd_kernelI23Flash_fwd_kernel_traitsILi96ELi128ELi64ELi4ELb0ELb0EN7cutlass6half_tE19Flash_kernel_traitsILi96ELi128ELi64ELi4ES3_EELb0ELb1ELb0ELb0ELb0ELb0ELb1ELb0EEEvNS_16Flash_fwd_paramsE --------------------------
	.section	.nv.shared._ZN5flash16flash_fwd_kernelI23Flash_fwd_kernel_traitsILi96ELi128ELi64ELi4ELb0ELb0EN7cutlass6half_tE19Flash_kernel_traitsILi96ELi128ELi64ELi4ES3_EELb0ELb1ELb0ELb0ELb0ELb0ELb1ELb0EEEvNS_16Flash_fwd_paramsE,"aw",@nobits
	.sectionflags	@""
	.align	16
	.zero		1024


//--------------------- .nv.shared._ZN5flash16flash_fwd_kernelI23Flash_fwd_kernel_traitsILi96ELi128ELi64ELi4ELb0ELb0EN7cutlass6half_tE19Flash_kernel_traitsILi96ELi128ELi64ELi4ES3_EELb1ELb1ELb0ELb1ELb0ELb0ELb0ELb1EEEvNS_16Flash_fwd_paramsE --------------------------
	.section	.nv.shared._ZN5flash16flash_fwd_kernelI23Flash_fwd_kernel_traitsILi96ELi128ELi64ELi4ELb0ELb0EN7cutlass6half_tE19Flash_kernel_traitsILi96ELi128ELi64ELi4ES3_EELb1ELb1ELb0ELb1ELb0ELb0ELb0ELb1EEEvNS_16Flash_fwd_paramsE,"aw",@nobits
	.sectionflags	@""
	.align	16
	.zero		1024


//--------------------- .nv.shared._ZN5flash16flash_fwd_kernelI23Flash_fwd_kernel_traitsILi96ELi128ELi64ELi4ELb0ELb0EN7cutlass6half_tE19Flash_kernel_traitsILi96ELi128ELi64ELi4ES3_EELb0ELb1ELb0ELb1ELb0ELb0ELb1ELb0EEEvNS_16Flash_fwd_paramsE --------------------------
	.section	.nv.shared._ZN5flash16flash_fwd_kernelI23Flash_fwd_kernel_traitsILi96ELi128ELi64ELi4ELb0ELb0EN7cutlass6half_tE19Flash_kernel_traitsILi96ELi128ELi64ELi4ES3_EELb0ELb1ELb0ELb1ELb0ELb0ELb1ELb0EEEvNS_16Flash_fwd_paramsE,"aw",@nobits
	.sectionflags	@""
	.align	16
	.zero		1024


//--------------------- .nv.shared._ZN5flash16flash_fwd_kernelI23Flash_fwd_kernel_traitsILi96ELi64ELi64ELi4ELb0ELb0EN7cutlass6half_tE19Flash_kernel_traitsILi96ELi64ELi64ELi4ES3_EELb1ELb1ELb0ELb0ELb0ELb0ELb0ELb0EEEvNS_16Flash_fwd_paramsE --------------------------
	.section	.nv.shared._ZN5flash16flash_fwd_kernelI23Flash_fwd_kernel_traitsILi96ELi64ELi64ELi4ELb0ELb0EN7cutlass6half_tE19Flash_kernel_traitsILi96ELi64ELi64ELi4ES3_EELb1ELb1ELb0ELb0ELb0ELb0ELb0ELb0EEEvNS_16Flash_fwd_paramsE,"aw",@nobits
	.sectionflags	@""
	.align	16
	.zero		1024


//--------------------- .nv.shared._ZN5flash16flash_fwd_kernelI23Flash_fwd_kernel_traitsILi96ELi64ELi64ELi4ELb0ELb0EN7cutlass6half_tE19Flash_kernel_traitsILi96ELi64ELi64ELi4ES3_EELb1ELb1ELb0ELb0ELb1ELb1ELb0ELb0EEEvNS_16Flash_fwd_paramsE --------------------------
	.section	.nv.shared._ZN5flash16flash_fwd_kernelI23Flash_fwd_kernel_traitsILi96ELi64ELi64ELi4ELb0ELb0EN7cutlass6half_tE19Flash_kernel_traitsILi96ELi64ELi64ELi4ES3_EELb1ELb1ELb0ELb0ELb1ELb1ELb0ELb0EEEvNS_16Flash_fwd_paramsE,"aw",@nobits
	.sectionflags	@""
	.align	16
	.zero		1024


//--------------------- .nv.shared._ZN5flash16flash_fwd_kernelI23Flash_fwd_kernel_traitsILi96ELi64ELi64ELi4ELb0ELb0EN7cutlass6half_tE19Flash_kernel_traitsILi96ELi64ELi64ELi4ES3_EELb0ELb1ELb0ELb0ELb1ELb1ELb1ELb0EEEvNS_16Flash_fwd_paramsE --------------------------
	.section	.nv.shared._ZN5flash16flash_fwd_kernelI23Flash_fwd_kernel_traitsILi96ELi64ELi64ELi4ELb0ELb0EN7cutlass6half_tE19Flash_kernel_traitsILi96ELi64ELi64ELi4ES3_EELb0ELb1ELb0ELb0ELb1ELb1ELb1ELb0EEEvNS_16Flash_fwd_paramsE,"aw",@nobits
	.sectionflags	@""
	.align	16
	.zero		1024


//--------------------- .nv.shared._ZN5flash16flash_fwd_kernelI23Flash_fwd_kernel_traitsILi96ELi64ELi64ELi4ELb0ELb0EN7cutlass6half_tE19Flash_kernel_traitsILi96ELi64ELi64ELi4ES3_EELb1ELb1ELb0ELb0ELb0ELb1ELb0ELb0EEEvNS_16Flash_fwd_paramsE --------------------------
	.section	.nv.shared._ZN5flash16flash_fwd_kernelI23Flash_fwd_kernel_traitsILi96ELi64ELi64ELi4ELb0ELb0EN7cutlass6half_tE19Flash_kernel_traitsILi96ELi64ELi64ELi4ES3_EELb1ELb1ELb0ELb0ELb0ELb1ELb0ELb0EEEvNS_16Flash_fwd_paramsE,"aw",@nobits
	.sectionflags	@""
	.align	16
	.zero		1024


//--------------------- .nv.shared._ZN5flash16flash_fwd_kernelI23Flash_fwd_kernel_traitsILi96ELi64ELi64ELi4ELb0ELb0EN7cutlass6half_tE19Flash_kernel_traitsILi96ELi64ELi64ELi4ES3_EELb0ELb1ELb0ELb0ELb0ELb1ELb1ELb0EEEvNS_16Flash_fwd_paramsE --------------------------
	.section	.nv.shared._ZN5flash16flash_fwd_kernelI23Flash_fwd_kernel_traitsILi96ELi64ELi64ELi4ELb0ELb0EN7cutlass6half_tE19Flash_kernel_traitsILi96ELi64ELi64ELi4ES3_EELb0ELb1ELb0ELb0ELb0ELb1ELb1ELb0EEEvNS_16Flash_fwd_paramsE,"aw",@nobits
	.sectionflags	@""
	.align	16
	.zero		1024


//--------------------- .nv.shared._ZN5flash16flash_fwd_kernelI23Flash_fwd_kernel_traitsILi96ELi64ELi64ELi4ELb0ELb0EN7cutlass6half_tE19Flash_kernel_traitsILi96ELi64ELi64ELi4ES3_EELb1ELb1ELb0ELb1ELb0ELb0ELb0ELb0EEEvNS_16Flash_fwd_paramsE --------------------------
	.section	.nv.shared._ZN5flash16flash_fwd_kernelI23Flash_fwd_kernel_traitsILi96ELi64ELi64ELi4ELb0ELb0EN7cutlass6half_tE19Flash_kernel_traitsILi96ELi64ELi64ELi4ES3_EELb1ELb1ELb0ELb1ELb0ELb0ELb0ELb0EEEvNS_16Flash_fwd_paramsE,"aw",@nobits
	.sectionflags	@""
	.align	16
	.zero		1024


//--------------------- .nv.shared._ZN5flash16flash_fwd_kernelI23Flash_fwd_kernel_traitsILi96ELi64ELi64ELi4ELb0ELb0EN7cutlass6half_tE19Flash_kernel_traitsILi96ELi64ELi64ELi4ES3_EELb1ELb1ELb0ELb0ELb0ELb0ELb0ELb1EEEvNS_16Flash_fwd_paramsE --------------------------
	.section	.nv.shared._ZN5flash16flash_fwd_kernelI23Flash_fwd_kernel_traitsILi96ELi64ELi64ELi4ELb0ELb0EN7cutlass6half_tE19Flash_kernel_traitsILi96ELi64ELi64ELi4ES3_EELb1ELb1ELb0ELb0ELb0ELb0ELb0ELb1EEEvNS_16Flash_fwd_paramsE,"aw",@nobits
	.sectionflags	@""
	.align	16
	.zero		1024


//--------------------- .nv.shared._ZN5flash16flash_fwd_kernelI23Flash_fwd_kernel_traitsILi96ELi64ELi64ELi4ELb0ELb0EN7cutlass6half_tE19Flash_kernel_traitsILi96ELi64ELi64ELi4ES3_EELb0ELb1ELb0ELb0ELb0ELb0ELb1ELb0EEEvNS_16Flash_fwd_paramsE --------------------------
	.section	.nv.shared._ZN5flash16flash_fwd_kernelI23Flash_fwd_kernel_traitsILi96ELi64ELi64ELi4ELb0ELb0EN7cutlass6half_tE19Flash_kernel_traitsILi96ELi64ELi64ELi4ES3_EELb0ELb1ELb0ELb0ELb0ELb0ELb1ELb0EEEvNS_16Flash_fwd_paramsE,"aw",@nobits
	.sectionflags	@""
	.align	16
	.zero		1024


//--------------------- .nv.shared._ZN5flash16flash_fwd_kernelI23Flash_fwd_kernel_traitsILi96ELi64ELi64ELi4ELb0ELb0EN7cutlass6half_tE19Flash_kernel_traitsILi96ELi64ELi64ELi4ES3_EELb1ELb1ELb0ELb1ELb0ELb0ELb0ELb1EEEvNS_16Flash_fwd_paramsE --------------------------
	.section	.nv.shared._ZN5flash16flash_fwd_kernelI23Flash_fwd_kernel_traitsILi96ELi64ELi64ELi4ELb0ELb0EN7cutlass6half_tE19Flash_kernel_traitsILi96ELi64ELi64ELi4ES3_EELb1ELb1ELb0ELb1ELb0ELb0ELb0ELb1EEEvNS_16Flash_fwd_paramsE,"aw",@nobits
	.sectionflags	@""
	.align	16
	.zero		1024


//--------------------- .nv.shared._ZN5flash16flash_fwd_kernelI23Flash_fwd_kernel_traitsILi96ELi64ELi64ELi4ELb0ELb0EN7cutlass6half_tE19Flash_kernel_traitsILi96ELi64ELi64ELi4ES3_EELb0ELb1ELb0ELb1ELb0ELb0ELb1ELb0EEEvNS_16Flash_fwd_paramsE --------------------------
	.section	.nv.shared._ZN5flash16flash_fwd_kernelI23Flash_fwd_kernel_traitsILi96ELi64ELi64ELi4ELb0ELb0EN7cutlass6half_tE19Flash_kernel_traitsILi96ELi64ELi64ELi4ES3_EELb0ELb1ELb0ELb1ELb0ELb0ELb1ELb0EEEvNS_16Flash_fwd_paramsE,"aw",@nobits
	.sectionflags	@""
	.align	16
	.zero		1024


//--------------------- .nv.constant0._ZN5flash16flash_fwd_kernelI23Flash_fwd_kernel_traitsILi96ELi128ELi64ELi4ELb0ELb0EN7cutlass6half_tE19Flash_kernel_traitsILi96ELi128ELi64ELi4ES3_EELb0ELb1ELb0ELb0ELb1ELb1ELb0ELb0EEEvNS_16Flash_fwd_paramsE --------------------------
	.section	.nv.constant0._ZN5flash16flash_fwd_kernelI23Flash_fwd_kernel_traitsILi96ELi128ELi64ELi4ELb0ELb0EN7cutlass6half_tE19Flash_kernel_traitsILi96ELi128ELi64ELi4ES3_EELb0ELb1ELb0ELb0ELb1ELb1ELb0ELb0EEEvNS_16Flash_fwd_paramsE,"a",@progbits
	.sectionflags	@""
	.align	4
.nv.constant0._ZN5flash16flash_fwd_kernelI23Flash_fwd_kernel_traitsILi96ELi128ELi64ELi4ELb0ELb0EN7cutlass6half_tE19Flash_kernel_traitsILi96ELi128ELi64ELi4ES3_EELb0ELb1ELb0ELb0ELb1ELb1ELb0ELb0EEEvNS_16Flash_fwd_paramsE:
	.zero		992


//--------------------- .nv.constant0._ZN5flash16flash_fwd_kernelI23Flash_fwd_kernel_traitsILi96ELi128ELi64ELi4ELb0ELb0EN7cutlass6half_tE19Flash_kernel_traitsILi96ELi128ELi64ELi4ES3_EELb0ELb1ELb0ELb0ELb0ELb1ELb0ELb0EEEvNS_16Flash_fwd_paramsE --------------------------
	.section	.nv.constant0._ZN5flash16flash_fwd_kernelI23Flash_fwd_kernel_traitsILi96ELi128ELi64ELi4ELb0ELb0EN7cutlass6half_tE19Flash_kernel_traitsILi96ELi128ELi64ELi4ES3_EELb0ELb1ELb0ELb0ELb0ELb1ELb0ELb0EEEvNS_16Flash_fwd_paramsE,"a",@progbits
	.sectionflags	@""
	.align	4
.nv.constant0._ZN5flash16flash_fwd_kernelI23Flash_fwd_kernel_traitsILi96ELi128ELi64ELi4ELb0ELb0EN7cutlass6half_tE19Flash_kernel_traitsILi96ELi128ELi64ELi4ES3_EELb0ELb1ELb0ELb0ELb0ELb1ELb0ELb0EEEvNS_16Flash_fwd_paramsE:
	.zero		992


//--------------------- .nv.constant0._ZN5flash16flash_fwd_kernelI23Flash_fwd_kernel_traitsILi96ELi128ELi64ELi4ELb0ELb0EN7cutlass6half_tE19Flash_kernel_traitsILi96ELi128ELi64ELi4ES3_EELb0ELb1ELb0ELb0ELb0ELb0ELb0ELb0EEEvNS_16Flash_fwd_paramsE --------------------------
	.section	.nv.constant0._ZN5flash16flash_fwd_kernelI23Flash_fwd_kernel_traitsILi96ELi128ELi64ELi4ELb0ELb0EN7cutlass6half_tE19Flash_kernel_traitsILi96ELi128ELi64ELi4ES3_EELb0ELb1ELb0ELb0ELb0ELb0ELb0ELb0EEEvNS_16Flash_fwd_paramsE,"a",@progbits
	.sectionflags	@""
	.align	4
.nv.constant0._ZN5flash16flash_fwd_kernelI23Flash_fwd_kernel_traitsILi96ELi128ELi64ELi4ELb0ELb0EN7cutlass6half_tE19Flash_kernel_traitsILi96ELi128ELi64ELi4ES3_EELb0ELb1ELb0ELb0ELb0ELb0ELb0ELb0EEEvNS_16Flash_fwd_paramsE:
	.zero		992


//--------------------- .nv.constant0._ZN5flash16flash_fwd_kernelI23Flash_fwd_kernel_traitsILi96ELi128ELi64ELi4ELb0ELb0EN7cutlass6half_tE19Flash_kernel_traitsILi96ELi128ELi64ELi4ES3_EELb0ELb1ELb0ELb1ELb0ELb0ELb0ELb0EEEvNS_16Flash_fwd_paramsE --------------------------
	.section	.nv.constant0._ZN5flash16flash_fwd_kernelI23Flash_fwd_kernel_traitsILi96ELi128ELi64ELi4ELb0ELb0EN7cutlass6half_tE19Flash_kernel_traitsILi96ELi128ELi64ELi4ES3_EELb0ELb1ELb0ELb1ELb0ELb0ELb0ELb0EEEvNS_16Flash_fwd_paramsE,"a",@progbits
	.sectionflags	@""
	.align	4
.nv.constant0._ZN5flash16flash_fwd_kernelI23Flash_fwd_kernel_traitsILi96ELi128ELi64ELi4ELb0ELb0EN7cutlass6half_tE19Flash_kernel_traitsILi96ELi128ELi64ELi4ES3_EELb0ELb1ELb0ELb1ELb0ELb0ELb0ELb0EEEvNS_16Flash_fwd_paramsE:
	.zero		992


//--------------------- .nv.constant0._ZN5flash16flash_fwd_kernelI23Flash_fwd_kernel_traitsILi96ELi64ELi64ELi4ELb0ELb0EN7cutlass6half_tE19Flash_kernel_traitsILi96ELi64ELi64ELi4ES3_EELb0ELb1ELb0ELb0ELb1ELb1ELb0ELb0EEEvNS_16Flash_fwd_paramsE --------------------------
	.section	.nv.constant0._ZN5flash16flash_fwd_kernelI23Flash_fwd_kernel_traitsILi96ELi64ELi64ELi4ELb0ELb0EN7cutlass6half_tE19Flash_kernel_traitsILi96ELi64ELi64ELi4ES3_EELb0ELb1ELb0ELb0ELb1ELb1ELb0ELb0EEEvNS_16Flash_fwd_paramsE,"a",@progbits
	.sectionflags	@""
	.align	4
.nv.constant0._ZN5flash16flash_fwd_kernelI23Flash_fwd_kernel_traitsILi96ELi64ELi64ELi4ELb0ELb0EN7cutlass6half_tE19Flash_kernel_traitsILi96ELi64ELi64ELi4ES3_EELb0ELb1ELb0ELb0ELb1ELb1ELb0ELb0EEEvNS_16Flash_fwd_paramsE:
	.zero		992


//--------------------- .nv.constant0._ZN5flash16flash_fwd_kernelI23Flash_fwd_kernel_traitsILi96ELi64ELi64ELi4ELb0ELb0EN7cutlass6half_tE19Flash_kernel_traitsILi96ELi64ELi64ELi4ES3_EELb0ELb1ELb0ELb0ELb0ELb1ELb0ELb0EEEvNS_16Flash_fwd_paramsE --------------------------
	.section	.nv.constant0._ZN5flash16flash_fwd_kernelI23Flash_fwd_kernel_traitsILi96ELi64ELi64ELi4ELb0ELb0EN7cutlass6half_tE19Flash_kernel_traitsILi96ELi64ELi64ELi4ES3_EELb0ELb1ELb0ELb0ELb0ELb1ELb0ELb0EEEvNS_16Flash_fwd_paramsE,"a",@progbits
	.sectionflags	@""
	.align	4
.nv.constant0._ZN5flash16flash_fwd_kernelI23Flash_fwd_kernel_traitsILi96ELi64ELi64ELi4ELb0ELb0EN7cutlass6half_tE19Flash_kernel_traitsILi96ELi64ELi64ELi4ES3_EELb0ELb1ELb0ELb0ELb0ELb1ELb0ELb0EEEvNS_16Flash_fwd_paramsE:
	.zero		992


//--------------------- .nv.constant0._ZN5flash16flash_fwd_kernelI23Flash_fwd_kernel_traitsILi96ELi64ELi64ELi4ELb0ELb0EN7cutlass6half_tE19Flash_kernel_traitsILi96ELi64ELi64ELi4ES3_EELb0ELb1ELb0ELb0ELb0ELb0ELb0ELb0EEEvNS_16Flash_fwd_paramsE --------------------------
	.section	.nv.constant0._ZN5flash16flash_fwd_kernelI23Flash_fwd_kernel_traitsILi96ELi64ELi64ELi4ELb0ELb0EN7cutlass6half_tE19Flash_kernel_traitsILi96ELi64ELi64ELi4ES3_EELb0ELb1ELb0ELb0ELb0ELb0ELb0ELb0EEEvNS_16Flash_fwd_paramsE,"a",@progbits
	.sectionflags	@""
	.align	4
.nv.constant0._ZN5flash16flash_fwd_kernelI23Flash_fwd_kernel_traitsILi96ELi64ELi64ELi4ELb0ELb0EN7cutlass6half_tE19Flash_kernel_traitsILi96ELi64ELi64ELi4ES3_EELb0ELb1ELb0ELb0ELb0ELb0ELb0ELb0EEEvNS_16Flash_fwd_paramsE:
	.zero		992


//--------------------- .nv.constant0._ZN5flash16flash_fwd_kernelI23Flash_fwd_kernel_traitsILi96ELi64ELi64ELi4ELb0ELb0EN7cutlass6half_tE19Flash_kernel_traitsILi96ELi64ELi64ELi4ES3_EELb0ELb1ELb0ELb1ELb0ELb0ELb0ELb0EEEvNS_16Flash_fwd_paramsE --------------------------
	.section	.nv.constant0._ZN5flash16flash_fwd_kernelI23Flash_fwd_kernel_traitsILi96ELi64ELi64ELi4ELb0ELb0EN7cutlass6half_tE19Flash_kernel_traitsILi96ELi64ELi64ELi4ES3_EELb0ELb1ELb0ELb1ELb0ELb0ELb0ELb0EEEvNS_16Flash_fwd_paramsE,"a",@progbits
	.sectionflags	@""
	.align	4
.nv.constant0._ZN5flash16flash_fwd_kernelI23Flash_fwd_kernel_traitsILi96ELi64ELi64ELi4ELb0ELb0EN7cutlass6half_tE19Flash_kernel_traitsILi96ELi64ELi64ELi4ES3_EELb0ELb1ELb0ELb1ELb0ELb0ELb0ELb0EEEvNS_16Flash_fwd_paramsE:
	.zero		992


//--------------------- .nv.constant0._ZN5flash16flash_fwd_kernelI23Flash_fwd_kernel_traitsILi96ELi128ELi64ELi4ELb0ELb0EN7cutlass6half_tE19Flash_kernel_traitsILi96ELi128ELi64ELi4ES3_EELb1ELb1ELb0ELb0ELb0ELb0ELb0ELb0EEEvNS_16Flash_fwd_paramsE --------------------------
	.section	.nv.constant0._ZN5flash16flash_fwd_kernelI23Flash_fwd_kernel_traitsILi96ELi128ELi64ELi4ELb0ELb0EN7cutlass6half_tE19Flash_kernel_traitsILi96ELi128ELi64ELi4ES3_EELb1ELb1ELb0ELb0ELb0ELb0ELb0ELb0EEEvNS_16Flash_fwd_paramsE,"a",@progbits
	.sectionflags	@""
	.align	4
.nv.constant0._ZN5flash16flash_fwd_kernelI23Flash_fwd_kernel_traitsILi96ELi128ELi64ELi4ELb0ELb0EN7cutlass6half_tE19Flash_kernel_traitsILi96ELi128ELi64ELi4ES3_EELb1ELb1ELb0ELb0ELb0ELb0ELb0ELb0EEEvNS_16Flash_fwd_paramsE:
	.zero		992


//--------------------- .nv.constant0._ZN5flash16flash_fwd_kernelI23Flash_fwd_kernel_traitsILi96ELi128ELi64ELi4ELb0ELb0EN7cutlass6half_tE19Flash_kernel_traitsILi96ELi128ELi64ELi4ES3_EELb1ELb1ELb0ELb0ELb1ELb1ELb0ELb0EEEvNS_16Flash_fwd_paramsE --------------------------
	.section	.nv.constant0._ZN5flash16flash_fwd_kernelI23Flash_fwd_kernel_traitsILi96ELi128ELi64ELi4ELb0ELb0EN7cutlass6half_tE19Flash_kernel_traitsILi96ELi128ELi64ELi4ES3_EELb1ELb1ELb0ELb0ELb1ELb1ELb0ELb0EEEvNS_16Flash_fwd_paramsE,"a",@progbits
	.sectionflags	@""
	.align	4
.nv.constant0._ZN5flash16flash_fwd_kernelI23Flash_fwd_kernel_traitsILi96ELi128ELi64ELi4ELb0ELb0EN7cutlass6half_tE19Flash_kernel_traitsILi96ELi128ELi64ELi4ES3_EELb1ELb1ELb0ELb0ELb1ELb1ELb0ELb0EEEvNS_16Flash_fwd_paramsE:
	.zero		992


//--------------------- .nv.constant0._ZN5flash16flash_fwd_kernelI23Flash_fwd_kernel_traitsILi96ELi128ELi64ELi4ELb0ELb0EN7cutlass6half_tE19Flash_kernel_traitsILi96ELi128ELi64ELi4ES3_EELb0ELb1ELb0ELb0ELb1ELb1ELb1ELb0EEEvNS_16Flash_fwd_paramsE --------------------------
	.section	.nv.constant0._ZN5flash16flash_fwd_kernelI23Flash_fwd_kernel_traitsILi96ELi128ELi64ELi4ELb0ELb0EN7cutlass6half_tE19Flash_kernel_traitsILi96ELi128ELi64ELi4ES3_EELb0ELb1ELb0ELb0ELb1ELb1ELb1ELb0EEEvNS_16Flash_fwd_paramsE,"a",@progbits
	.sectionflags	@""
	.align	4
.nv.constant0._ZN5flash16flash_fwd_kernelI23Flash_fwd_kernel_traitsILi96ELi128ELi64ELi4ELb0ELb0EN7cutlass6half_tE19Flash_kernel_traitsILi96ELi128ELi64ELi4ES3_EELb0ELb1ELb0ELb0ELb1ELb1ELb1ELb0EEEvNS_16Flash_fwd_paramsE:
	.zero		992


//--------------------- .nv.constant0._ZN5flash16flash_fwd_kernelI23Flash_fwd_kernel_traitsILi96ELi128ELi64ELi4ELb0ELb0EN7cutlass6half_tE19Flash_kernel_traitsILi96ELi128ELi64ELi4ES3_EELb1ELb1ELb0ELb0ELb0ELb1ELb0ELb0EEEvNS_16Flash_fwd_paramsE --------------------------
	.section	.nv.constant0._ZN5flash16flash_fwd_kernelI23Flash_fwd_kernel_traitsILi96ELi128ELi64ELi4ELb0ELb0EN7cutlass6half_tE19Flash_kernel_traitsILi96ELi128ELi64ELi4ES3_EELb1ELb1ELb0ELb0ELb0ELb1ELb0ELb0EEEvNS_16Flash_fwd_paramsE,"a",@progbits
	.sectionflags	@""
	.align	4
.nv.constant0._ZN5flash16flash_fwd_kernelI23Flash_fwd_kernel_traitsILi96ELi128ELi64ELi4ELb0ELb0EN7cutlass6half_tE19Flash_kernel_traitsILi96ELi128ELi64ELi4ES3_EELb1ELb1ELb0ELb0ELb0ELb1ELb0ELb0EEEvNS_16Flash_fwd_paramsE:
	.zero		992


//--------------------- .nv.constant0._ZN5flash16flash_fwd_kernelI23Flash_fwd_kernel_traitsILi96ELi128ELi64ELi4ELb0ELb0EN7cutlass6half_tE19Flash_kernel_traitsILi96ELi128ELi64ELi4ES3_EELb0ELb1ELb0ELb0ELb0ELb1ELb1ELb0EEEvNS_16Flash_fwd_paramsE --------------------------
	.section	.nv.constant0._ZN5flash16flash_fwd_kernelI23Flash_fwd_kernel_traitsILi96ELi128ELi64ELi4ELb0ELb0EN7cutlass6half_tE19Flash_kernel_traitsILi96ELi128ELi64ELi4ES3_EELb0ELb1ELb0ELb0ELb0ELb1ELb1ELb0EEEvNS_16Flash_fwd_paramsE,"a",@progbits
	.sectionflags	@""
	.align	4
.nv.constant0._ZN5flash16flash_fwd_kernelI23Flash_fwd_kernel_traitsILi96ELi128ELi64ELi4ELb0ELb0EN7cutlass6half_tE19Flash_kernel_traitsILi96ELi128ELi64ELi4ES3_EELb0ELb1ELb0ELb0ELb0ELb1ELb1ELb0EEEvNS_16Flash_fwd_paramsE:
	.zero		992


//--------------------- .nv.constant0._ZN5flash16flash_fwd_kernelI23Flash_fwd_kernel_traitsILi96ELi128ELi64ELi4ELb0ELb0EN7cutlass6half_tE19Flash_kernel_traitsILi96ELi128ELi64ELi4ES3_EELb1ELb1ELb0ELb1ELb0ELb0ELb0ELb0EEEvNS_16Flash_fwd_paramsE --------------------------
	.section	.nv.constant0._ZN5flash16flash_fwd_kernelI23Flash_fwd_kernel_traitsILi96ELi128ELi64ELi4ELb0ELb0EN7cutlass6half_tE19Flash_kernel_traitsILi96ELi128ELi64ELi4ES3_EELb1ELb1ELb0ELb1ELb0ELb0ELb0ELb0EEEvNS_16Flash_fwd_paramsE,"a",@progbits
	.sectionflags	@""
	.align	4
.nv.constant0._ZN5flash16flash_fwd_kernelI23Flash_fwd_kernel_traitsILi96ELi128ELi64ELi4ELb0ELb0EN7cutlass6half_tE19Flash_kernel_traitsILi96ELi128ELi64ELi4ES3_EELb1ELb1ELb0ELb1ELb0ELb0ELb0ELb0EEEvNS_16Flash_fwd_paramsE:
	.zero		992


//--------------------- .nv.constant0._ZN5flash16flash_fwd_kernelI23Flash_fwd_kernel_traitsILi96ELi128ELi64ELi4ELb0ELb0EN7cutlass6half_tE19Flash_kernel_traitsILi96ELi128ELi64ELi4ES3_EELb1ELb1ELb0ELb0ELb0ELb0ELb0ELb1EEEvNS_16Flash_fwd_paramsE --------------------------
	.section	.nv.constant0._ZN5flash16flash_fwd_kernelI23Flash_fwd_kernel_traitsILi96ELi128ELi64ELi4ELb0ELb0EN7cutlass6half_tE19Flash_kernel_traitsILi96ELi128ELi64ELi4ES3_EELb1ELb1ELb0ELb0ELb0ELb0ELb0ELb1EEEvNS_16Flash_fwd_paramsE,"a",@progbits
	.sectionflags	@""
	.align	4
.nv.constant0._ZN5flash16flash_fwd_kernelI23Flash_fwd_kernel_traitsILi96ELi128ELi64ELi4ELb0ELb0EN7cutlass6half_tE19Flash_kernel_traitsILi96ELi128ELi64ELi4ES3_EELb1ELb1ELb0ELb0ELb0ELb0ELb0ELb1EEEvNS_16Flash_fwd_paramsE:
	.zero		992


//--------------------- .nv.constant0._ZN5flash16flash_fwd_kernelI23Flash_fwd_kernel_traitsILi96ELi128ELi64ELi4ELb0ELb0EN7cutlass6half_tE19Flash_kernel_traitsILi96ELi128ELi64ELi4ES3_EELb0ELb1ELb0ELb0ELb0ELb0ELb1ELb0EEEvNS_16Flash_fwd_paramsE --------------------------
	.section	.nv.constant0._ZN5flash16flash_fwd_kernelI23Flash_fwd_kernel_traitsILi96ELi128ELi64ELi4ELb0ELb0EN7cutlass6half_tE19Flash_kernel_traitsILi96ELi128ELi64ELi4ES3_EELb0ELb1ELb0ELb0ELb0ELb0ELb1ELb0EEEvNS_16Flash_fwd_paramsE,"a",@progbits
	.sectionflags	@""
	.align	4
.nv.constant0._ZN5flash16flash_fwd_kernelI23Flash_fwd_kernel_traitsILi96ELi128ELi64ELi4ELb0ELb0EN7cutlass6half_tE19Flash_kernel_traitsILi96ELi128ELi64ELi4ES3_EELb0ELb1ELb0ELb0ELb0ELb0ELb1ELb0EEEvNS_16Flash_fwd_paramsE:
	.zero		992


//--------------------- .nv.constant0._ZN5flash16flash_fwd_kernelI23Flash_fwd_kernel_traitsILi96ELi128ELi64ELi4ELb0ELb0EN7cutlass6half_tE19Flash_kernel_traitsILi96ELi128ELi64ELi4ES3_EELb1ELb1ELb0ELb1ELb0ELb0ELb0ELb1EEEvNS_16Flash_fwd_paramsE --------------------------
	.section	.nv.constant0._ZN5flash16flash_fwd_kernelI23Flash_fwd_kernel_traitsILi96ELi128ELi64ELi4ELb0ELb0EN7cutlass6half_tE19Flash_kernel_traitsILi96ELi128ELi64ELi4ES3_EELb1ELb1ELb0ELb1ELb0ELb0ELb0ELb1EEEvNS_16Flash_fwd_paramsE,"a",@progbits
	.sectionflags	@""
	.align	4
.nv.constant0._ZN5flash16flash_fwd_kernelI23Flash_fwd_kernel_traitsILi96ELi128ELi64ELi4ELb0ELb0EN7cutlass6half_tE19Flash_kernel_traitsILi96ELi128ELi64ELi4ES3_EELb1ELb1ELb0ELb1ELb0ELb0ELb0ELb1EEEvNS_16Flash_fwd_paramsE:
	.zero		992


//--------------------- .nv.constant0._ZN5flash16flash_fwd_kernelI23Flash_fwd_kernel_traitsILi96ELi128ELi64ELi4ELb0ELb0EN7cutlass6half_tE19Flash_kernel_traitsILi96ELi128ELi64ELi4ES3_EELb0ELb1ELb0ELb1ELb0ELb0ELb1ELb0EEEvNS_16Flash_fwd_paramsE --------------------------
	.section	.nv.constant0._ZN5flash16flash_fwd_kernelI23Flash_fwd_kernel_traitsILi96ELi128ELi64ELi4ELb0ELb0EN7cutlass6half_tE19Flash_kernel_traitsILi96ELi128ELi64ELi4ES3_EELb0ELb1ELb0ELb1ELb0ELb0ELb1ELb0EEEvNS_16Flash_fwd_paramsE,"a",@progbits
	.sectionflags	@""
	.align	4
.nv.constant0._ZN5flash16flash_fwd_kernelI23Flash_fwd_kernel_traitsILi96ELi128ELi64ELi4ELb0ELb0EN7cutlass6half_tE19Flash_kernel_traitsILi96ELi128ELi64ELi4ES3_EELb0ELb1ELb0ELb1ELb0ELb0ELb1ELb0EEEvNS_16Flash_fwd_paramsE:
	.zero		992


//--------------------- .nv.constant0._ZN5flash16flash_fwd_kernelI23Flash_fwd_kernel_traitsILi96ELi64ELi64ELi4ELb0ELb0EN7cutlass6half_tE19Flash_kernel_traitsILi96ELi64ELi64ELi4ES3_EELb1ELb1ELb0ELb0ELb0ELb0ELb0ELb0EEEvNS_16Flash_fwd_paramsE --------------------------
	.section	.nv.constant0._ZN5flash16flash_fwd_kernelI23Flash_fwd_kernel_traitsILi96ELi64ELi64ELi4ELb0ELb0EN7cutlass6half_tE19Flash_kernel_traitsILi96ELi64ELi64ELi4ES3_EELb1ELb1ELb0ELb0ELb0ELb0ELb0ELb0EEEvNS_16Flash_fwd_paramsE,"a",@progbits
	.sectionflags	@""
	.align	4
.nv.constant0._ZN5flash16flash_fwd_kernelI23Flash_fwd_kernel_traitsILi96ELi64ELi64ELi4ELb0ELb0EN7cutlass6half_tE19Flash_kernel_traitsILi96ELi64ELi64ELi4ES3_EELb1ELb1ELb0ELb0ELb0ELb0ELb0ELb0EEEvNS_16Flash_fwd_paramsE:
	.zero		992


//--------------------- .nv.constant0._ZN5flash16flash_fwd_kernelI23Flash_fwd_kernel_traitsILi96ELi64ELi64ELi4ELb0ELb0EN7cutlass6half_tE19Flash_kernel_traitsILi96ELi64ELi64ELi4ES3_EELb1ELb1ELb0ELb0ELb1ELb1ELb0ELb0EEEvNS_16Flash_fwd_paramsE --------------------------
	.section	.nv.constant0._ZN5flash16flash_fwd_kernelI23Flash_fwd_kernel_traitsILi96ELi64ELi64ELi4ELb0ELb0EN7cutlass6half_tE19Flash_kernel_traitsILi96ELi64ELi64ELi4ES3_EELb1ELb1ELb0ELb0ELb1ELb1ELb0ELb0EEEvNS_16Flash_fwd_paramsE,"a",@progbits
	.sectionflags	@""
	.align	4
.nv.constant0._ZN5flash16flash_fwd_kernelI23Flash_fwd_kernel_traitsILi96ELi64ELi64ELi4ELb0ELb0EN7cutlass6half_tE19Flash_kernel_traitsILi96ELi64ELi64ELi4ES3_EELb1ELb1ELb0ELb0ELb1ELb1ELb0ELb0EEEvNS_16Flash_fwd_paramsE:
	.zero		992


//--------------------- .nv.constant0._ZN5flash16flash_fwd_kernelI23Flash_fwd_kernel_traitsILi96ELi64ELi64ELi4ELb0ELb0EN7cutlass6half_tE19Flash_kernel_traitsILi96ELi64ELi64ELi4ES3_EELb0ELb1ELb0ELb0ELb1ELb1ELb1ELb0EEEvNS_16Flash_fwd_paramsE --------------------------
	.section	.nv.constant0._ZN5flash16flash_fwd_kernelI23Flash_fwd_kernel_traitsILi96ELi64ELi64ELi4ELb0ELb0EN7cutlass6half_tE19Flash_kernel_traitsILi96ELi64ELi64ELi4ES3_EELb0ELb1ELb0ELb0ELb1ELb1ELb1ELb0EEEvNS_16Flash_fwd_paramsE,"a",@progbits
	.sectionflags	@""
	.align	4
.nv.constant0._ZN5flash16flash_fwd_kernelI23Flash_fwd_kernel_traitsILi96ELi64ELi64ELi4ELb0ELb0EN7cutlass6half_tE19Flash_kernel_traitsILi96ELi64ELi64ELi4ES3_EELb0ELb1ELb0ELb0ELb1ELb1ELb1ELb0EEEvNS_16Flash_fwd_paramsE:
	.zero		992


//--------------------- .nv.constant0._ZN5flash16flash_fwd_kernelI23Flash_fwd_kernel_traitsILi96ELi64ELi64ELi4ELb0ELb0EN7cutlass6half_tE19Flash_kernel_traitsILi96ELi64ELi64ELi4ES3_EELb1ELb1ELb0ELb0ELb0ELb1ELb0ELb0EEEvNS_16Flash_fwd_paramsE --------------------------
	.section	.nv.constant0._ZN5flash16flash_fwd_kernelI23Flash_fwd_kernel_traitsILi96ELi64ELi64ELi4ELb0ELb0EN7cutlass6half_tE19Flash_kernel_traitsILi96ELi64ELi64ELi4ES3_EELb1ELb1ELb0ELb0ELb0ELb1ELb0ELb0EEEvNS_16Flash_fwd_paramsE,"a",@progbits
	.sectionflags	@""
	.align	4
.nv.constant0._ZN5flash16flash_fwd_kernelI23Flash_fwd_kernel_traitsILi96ELi64ELi64ELi4ELb0ELb0EN7cutlass6half_tE19Flash_kernel_traitsILi96ELi64ELi64ELi4ES3_EELb1ELb1ELb0ELb0ELb0ELb1ELb0ELb0EEEvNS_16Flash_fwd_paramsE:
	.zero		992


//--------------------- .nv.constant0._ZN5flash16flash_fwd_kernelI23Flash_fwd_kernel_traitsILi96ELi64ELi64ELi4ELb0ELb0EN7cutlass6half_tE19Flash_kernel_traitsILi96ELi64ELi64ELi4ES3_EELb0ELb1ELb0ELb0ELb0ELb1ELb1ELb0EEEvNS_16Flash_fwd_paramsE --------------------------
	.section	.nv.constant0._ZN5flash16flash_fwd_kernelI23Flash_fwd_kernel_traitsILi96ELi64ELi64ELi4ELb0ELb0EN7cutlass6half_tE19Flash_kernel_traitsILi96ELi64ELi64ELi4ES3_EELb0ELb1ELb0ELb0ELb0ELb1ELb1ELb0EEEvNS_16Flash_fwd_paramsE,"a",@progbits
	.sectionflags	@""
	.align	4
.nv.constant0._ZN5flash16flash_fwd_kernelI23Flash_fwd_kernel_traitsILi96ELi64ELi64ELi4ELb0ELb0EN7cutlass6half_tE19Flash_kernel_traitsILi96ELi64ELi64ELi4ES3_EELb0ELb1ELb0ELb0ELb0ELb1ELb1ELb0EEEvNS_16Flash_fwd_paramsE:
	.zero		992


//--------------------- .nv.constant0._ZN5flash16flash_fwd_kernelI23Flash_fwd_kernel_traitsILi96ELi64ELi64ELi4ELb0ELb0EN7cutlass6half_tE19Flash_kernel_traitsILi96ELi64ELi64ELi4ES3_EELb1ELb1ELb0ELb1ELb0ELb0ELb0ELb0EEEvNS_16Flash_fwd_paramsE --------------------------
	.section	.nv.constant0._ZN5flash16flash_fwd_kernelI23Flash_fwd_kernel_traitsILi96ELi64ELi64ELi4ELb0ELb0EN7cutlass6half_tE19Flash_kernel_traitsILi96ELi64ELi64ELi4ES3_EELb1ELb1ELb0ELb1ELb0ELb0ELb0ELb0EEEvNS_16Flash_fwd_paramsE,"a",@progbits
	.sectionflags	@""
	.align	4
.nv.constant0._ZN5flash16flash_fwd_kernelI23Flash_fwd_kernel_traitsILi96ELi64ELi64ELi4ELb0ELb0EN7cutlass6half_tE19Flash_kernel_traitsILi96ELi64ELi64ELi4ES3_EELb1ELb1ELb0ELb1ELb0ELb0ELb0ELb0EEEvNS_16Flash_fwd_paramsE:
	.zero		992


//--------------------- .nv.constant0._ZN5flash16flash_fwd_kernelI23Flash_fwd_kernel_traitsILi96ELi64ELi64ELi4ELb0ELb0EN7cutlass6half_tE19Flash_kernel_traitsILi96ELi64ELi64ELi4ES3_EELb1ELb1ELb0ELb0ELb0ELb0ELb0ELb1EEEvNS_16Flash_fwd_paramsE --------------------------
	.section	.nv.constant0._ZN5flash16flash_fwd_kernelI23Flash_fwd_kernel_traitsILi96ELi64ELi64ELi4ELb0ELb0EN7cutlass6half_tE19Flash_kernel_traitsILi96ELi64ELi64ELi4ES3_EELb1ELb1ELb0ELb0ELb0ELb0ELb0ELb1EEEvNS_16Flash_fwd_paramsE,"a",@progbits
	.sectionflags	@""
	.align	4
.nv.constant0._ZN5flash16flash_fwd_kernelI23Flash_fwd_kernel_traitsILi96ELi64ELi64ELi4ELb0ELb0EN7cutlass6half_tE19Flash_kernel_traitsILi96ELi64ELi64ELi4ES3_EELb1ELb1ELb0ELb0ELb0ELb0ELb0ELb1EEEvNS_16Flash_fwd_paramsE:
	.zero		992


//--------------------- .nv.constant0._ZN5flash16flash_fwd_kernelI23Flash_fwd_kernel_traitsILi96ELi64ELi64ELi4ELb0ELb0EN7cutlass6half_tE19Flash_kernel_traitsILi96ELi64ELi64ELi4ES3_EELb0ELb1ELb0ELb0ELb0ELb0ELb1ELb0EEEvNS_16Flash_fwd_paramsE --------------------------
	.section	.nv.constant0._ZN5flash16flash_fwd_kernelI23Flash_fwd_kernel_traitsILi96ELi64ELi64ELi4ELb0ELb0EN7cutlass6half_tE19Flash_kernel_traitsILi96ELi64ELi64ELi4ES3_EELb0ELb1ELb0ELb0ELb0ELb0ELb1ELb0EEEvNS_16Flash_fwd_paramsE,"a",@progbits
	.sectionflags	@""
	.align	4
.nv.constant0._ZN5flash16flash_fwd_kernelI23Flash_fwd_kernel_traitsILi96ELi64ELi64ELi4ELb0ELb0EN7cutlass6half_tE19Flash_kernel_traitsILi96ELi64ELi64ELi4ES3_EELb0ELb1ELb0ELb0ELb0ELb0ELb1ELb0EEEvNS_16Flash_fwd_paramsE:
	.zero		992


//--------------------- .nv.constant0._ZN5flash16flash_fwd_kernelI23Flash_fwd_kernel_traitsILi96ELi64ELi64ELi4ELb0ELb0EN7cutlass6half_tE19Flash_kernel_traitsILi96ELi64ELi64ELi4ES3_EELb1ELb1ELb0ELb1ELb0ELb0ELb0ELb1EEEvNS_16Flash_fwd_paramsE --------------------------
	.section	.nv.constant0._ZN5flash16flash_fwd_kernelI23Flash_fwd_kernel_traitsILi96ELi64ELi64ELi4ELb0ELb0EN7cutlass6half_tE19Flash_kernel_traitsILi96ELi64ELi64ELi4ES3_EELb1ELb1ELb0ELb1ELb0ELb0ELb0ELb1EEEvNS_16Flash_fwd_paramsE,"a",@progbits
	.sectionflags	@""
	.align	4
.nv.constant0._ZN5flash16flash_fwd_kernelI23Flash_fwd_kernel_traitsILi96ELi64ELi64ELi4ELb0ELb0EN7cutlass6half_tE19Flash_kernel_traitsILi96ELi64ELi64ELi4ES3_EELb1ELb1ELb0ELb1ELb0ELb0ELb0ELb1EEEvNS_16Flash_fwd_paramsE:
	.zero		992


//--------------------- .nv.constant0._ZN5flash16flash_fwd_kernelI23Flash_fwd_kernel_traitsILi96ELi64ELi64ELi4ELb0ELb0EN7cutlass6half_tE19Flash_kernel_traitsILi96ELi64ELi64ELi4ES3_EELb0ELb1ELb0ELb1ELb0ELb0ELb1ELb0EEEvNS_16Flash_fwd_paramsE --------------------------
	.section	.nv.constant0._ZN5flash16flash_fwd_kernelI23Flash_fwd_kernel_traitsILi96ELi64ELi64ELi4ELb0ELb0EN7cutlass6half_tE19Flash_kernel_traitsILi96ELi64ELi64ELi4ES3_EELb0ELb1ELb0ELb1ELb0ELb0ELb1ELb0EEEvNS_16Flash_fwd_paramsE,"a",@progbits
	.sectionflags	@""
	.align	4
.nv.constant0._ZN5flash16flash_fwd_kernelI23Flash_fwd_kernel_traitsILi96ELi64ELi64ELi4ELb0ELb0EN7cutlass6half_tE19Flash_kernel_traitsILi96ELi64ELi64ELi4ES3_EELb0ELb1ELb0ELb1ELb0ELb0ELb1ELb0EEEvNS_16Flash_fwd_paramsE:
	.zero		992


//--------------------- SYMBOLS --------------------------

	.type		.nv.reservedSmem.offset0,@object
	.size		.nv.reservedSmem.offset0,0x4
